	.target	sm_103a

	.elftype	@"ET_EXEC"


//--------------------- .note.nv.tkinfo           --------------------------
	.section	.note.nv.tkinfo,"",@"SHT_NOTE"
	.sectionflags	@"SHF_NOTE_NV_TKINFO"
	.tkinfo
        /*0018*/ 	.word	0x00000002
        /*0030*/ 	.string	""
        /*0030*/ 	.string	"ptxas"
        /*0030*/ 	.string	"Cuda compilation tools, release 13.0, V13.0.88"
        /*0030*/ 	.string	"Build cuda_13.0.r13.0/compiler.36424714_0"
        /*0030*/ 	.string	"-arch sm_103a -m 64 "



//--------------------- .note.nv.cuinfo           --------------------------
	.section	.note.nv.cuinfo,"",@"SHT_NOTE"
	.sectionflags	@"SHF_NOTE_NV_CUINFO"
        /*0018*/ 	.short	0x0002
        /*001a*/ 	.short	0x0067
        /*001c*/ 	.short	0x0082
	.zero		2


//--------------------- .nv.info                  --------------------------
	.section	.nv.info,"",@"SHT_CUDA_INFO"
	.align	4


	//----- nvinfo : EIATTR_REGCOUNT
	.align		4
        /*0000*/ 	.byte	0x04, 0x2f
        /*0002*/ 	.short	(.L_41 - .L_40)
	.align		4
.L_40:
        /*0004*/ 	.word	index@(_Z35group_norm_nhwc_fwd_one_pass_kernelI11Fp32IOFp16WLi512ELi98ELi392EEv26Group_norm_nhwc_fwd_params)
        /*0008*/ 	.word	0x00000080


	//----- nvinfo : EIATTR_FRAME_SIZE
	.align		4
.L_41:
        /*000c*/ 	.byte	0x04, 0x11
        /*000e*/ 	.short	(.L_43 - .L_42)
	.align		4
.L_42:
        /*0010*/ 	.word	index@(_Z35group_norm_nhwc_fwd_one_pass_kernelI11Fp32IOFp16WLi512ELi98ELi392EEv26Group_norm_nhwc_fwd_params)
        /*0014*/ 	.word	0x00000390


	//----- nvinfo : EIATTR_REGCOUNT
	.align		4
.L_43:
        /*0018*/ 	.byte	0x04, 0x2f
        /*001a*/ 	.short	(.L_45 - .L_44)
	.align		4
.L_44:
        /*001c*/ 	.word	index@(_Z35group_norm_nhwc_fwd_one_pass_kernelI11Fp32IOFp16WLi256ELi98ELi392EEv26Group_norm_nhwc_fwd_params)
        /*0020*/ 	.word	0x00000080


	//----- nvinfo : EIATTR_FRAME_SIZE
	.align		4
.L_45:
        /*0024*/ 	.byte	0x04, 0x11
        /*0026*/ 	.short	(.L_47 - .L_46)
	.align		4
.L_46:
        /*0028*/ 	.word	index@(_Z35group_norm_nhwc_fwd_one_pass_kernelI11Fp32IOFp16WLi256ELi98ELi392EEv26Group_norm_nhwc_fwd_params)
        /*002c*/ 	.word	0x00000000


	//----- nvinfo : EIATTR_REGCOUNT
	.align		4
.L_47:
        /*0030*/ 	.byte	0x04, 0x2f
        /*0032*/ 	.short	(.L_49 - .L_48)
	.align		4
.L_48:
        /*0034*/ 	.word	index@(_Z35group_norm_nhwc_fwd_one_pass_kernelI11Fp32IOFp16WLi128ELi98ELi392EEv26Group_norm_nhwc_fwd_params)
        /*0038*/ 	.word	0x0000006e


	//----- nvinfo : EIATTR_FRAME_SIZE
	.align		4
.L_49:
        /*003c*/ 	.byte	0x04, 0x11
        /*003e*/ 	.short	(.L_51 - .L_50)
	.align		4
.L_50:
        /*0040*/ 	.word	index@(_Z35group_norm_nhwc_fwd_one_pass_kernelI11Fp32IOFp16WLi128ELi98ELi392EEv26Group_norm_nhwc_fwd_params)
        /*0044*/ 	.word	0x00000000


	//----- nvinfo : EIATTR_REGCOUNT
	.align		4
.L_51:
        /*0048*/ 	.byte	0x04, 0x2f
        /*004a*/ 	.short	(.L_53 - .L_52)
	.align		4
.L_52:
        /*004c*/ 	.word	index@(_Z35group_norm_nhwc_fwd_one_pass_kernelI11Fp32IOFp16WLi64ELi98ELi392EEv26Group_norm_nhwc_fwd_params)
        /*0050*/ 	.word	0x00000044


	//----- nvinfo : EIATTR_FRAME_SIZE
	.align		4
.L_53:
        /*0054*/ 	.byte	0x04, 0x11
        /*0056*/ 	.short	(.L_55 - .L_54)
	.align		4
.L_54:
        /*0058*/ 	.word	index@(_Z35group_norm_nhwc_fwd_one_pass_kernelI11Fp32IOFp16WLi64ELi98ELi392EEv26Group_norm_nhwc_fwd_params)
        /*005c*/ 	.word	0x00000000


	//----- nvinfo : EIATTR_REGCOUNT
	.align		4
.L_55:
        /*0060*/ 	.byte	0x04, 0x2f
        /*0062*/ 	.short	(.L_57 - .L_56)
	.align		4
.L_56:
        /*0064*/ 	.word	index@(_Z35group_norm_nhwc_fwd_one_pass_kernelI11Fp32IOBf16WLi512ELi98ELi392EEv26Group_norm_nhwc_fwd_params)
        /*0068*/ 	.word	0x00000080


	//----- nvinfo : EIATTR_FRAME_SIZE
	.align		4
.L_57:
        /*006c*/ 	.byte	0x04, 0x11
        /*006e*/ 	.short	(.L_59 - .L_58)
	.align		4
.L_58:
        /*0070*/ 	.word	index@(_Z35group_norm_nhwc_fwd_one_pass_kernelI11Fp32IOBf16WLi512ELi98ELi392EEv26Group_norm_nhwc_fwd_params)
        /*0074*/ 	.word	0x00000390


	//----- nvinfo : EIATTR_REGCOUNT
	.align		4
.L_59:
        /*0078*/ 	.byte	0x04, 0x2f
        /*007a*/ 	.short	(.L_61 - .L_60)
	.align		4
.L_60:
        /*007c*/ 	.word	index@(_Z35group_norm_nhwc_fwd_one_pass_kernelI11Fp32IOBf16WLi256ELi98ELi392EEv26Group_norm_nhwc_fwd_params)
        /*0080*/ 	.word	0x00000080


	//----- nvinfo : EIATTR_FRAME_SIZE
	.align		4
.L_61:
        /*0084*/ 	.byte	0x04, 0x11
        /*0086*/ 	.short	(.L_63 - .L_62)
	.align		4
.L_62:
        /*0088*/ 	.word	index@(_Z35group_norm_nhwc_fwd_one_pass_kernelI11Fp32IOBf16WLi256ELi98ELi392EEv26Group_norm_nhwc_fwd_params)
        /*008c*/ 	.word	0x00000000


	//----- nvinfo : EIATTR_REGCOUNT
	.align		4
.L_63:
        /*0090*/ 	.byte	0x04, 0x2f
        /*0092*/ 	.short	(.L_65 - .L_64)
	.align		4
.L_64:
        /*0094*/ 	.word	index@(_Z35group_norm_nhwc_fwd_one_pass_kernelI11Fp32IOBf16WLi128ELi98ELi392EEv26Group_norm_nhwc_fwd_params)
        /*0098*/ 	.word	0x0000006e


	//----- nvinfo : EIATTR_FRAME_SIZE
	.align		4
.L_65:
        /*009c*/ 	.byte	0x04, 0x11
        /*009e*/ 	.short	(.L_67 - .L_66)
	.align		4
.L_66:
        /*00a0*/ 	.word	index@(_Z35group_norm_nhwc_fwd_one_pass_kernelI11Fp32IOBf16WLi128ELi98ELi392EEv26Group_norm_nhwc_fwd_params)
        /*00a4*/ 	.word	0x00000000


	//----- nvinfo : EIATTR_REGCOUNT
	.align		4
.L_67:
        /*00a8*/ 	.byte	0x04, 0x2f
        /*00aa*/ 	.short	(.L_69 - .L_68)
	.align		4
.L_68:
        /*00ac*/ 	.word	index@(_Z35group_norm_nhwc_fwd_one_pass_kernelI11Fp32IOBf16WLi64ELi98ELi392EEv26Group_norm_nhwc_fwd_params)
        /*00b0*/ 	.word	0x00000044


	//----- nvinfo : EIATTR_FRAME_SIZE
	.align		4
.L_69:
        /*00b4*/ 	.byte	0x04, 0x11
        /*00b6*/ 	.short	(.L_71 - .L_70)
	.align		4
.L_70:
        /*00b8*/ 	.word	index@(_Z35group_norm_nhwc_fwd_one_pass_kernelI11Fp32IOBf16WLi64ELi98ELi392EEv26Group_norm_nhwc_fwd_params)
        /*00bc*/ 	.word	0x00000000


	//----- nvinfo : EIATTR_REGCOUNT
	.align		4
.L_71:
        /*00c0*/ 	.byte	0x04, 0x2f
        /*00c2*/ 	.short	(.L_73 - .L_72)
	.align		4
.L_72:
        /*00c4*/ 	.word	index@(_Z35group_norm_nhwc_fwd_one_pass_kernelI11Fp32IOFp32WLi512ELi98ELi392EEv26Group_norm_nhwc_fwd_params)
        /*00c8*/ 	.word	0x00000080


	//----- nvinfo : EIATTR_FRAME_SIZE
	.align		4
.L_73:
        /*00cc*/ 	.byte	0x04, 0x11
        /*00ce*/ 	.short	(.L_75 - .L_74)
	.align		4
.L_74:
        /*00d0*/ 	.word	index@(_Z35group_norm_nhwc_fwd_one_pass_kernelI11Fp32IOFp32WLi512ELi98ELi392EEv26Group_norm_nhwc_fwd_params)
        /*00d4*/ 	.word	0x00000300


	//----- nvinfo : EIATTR_REGCOUNT
	.align		4
.L_75:
        /*00d8*/ 	.byte	0x04, 0x2f
        /*00da*/ 	.short	(.L_77 - .L_76)
	.align		4
.L_76:
        /*00dc*/ 	.word	index@(_Z35group_norm_nhwc_fwd_one_pass_kernelI11Fp32IOFp32WLi256ELi98ELi392EEv26Group_norm_nhwc_fwd_params)
        /*00e0*/ 	.word	0x00000080


	//----- nvinfo : EIATTR_FRAME_SIZE
	.align		4
.L_77:
        /*00e4*/ 	.byte	0x04, 0x11
        /*00e6*/ 	.short	(.L_79 - .L_78)
	.align		4
.L_78:
        /*00e8*/ 	.word	index@(_Z35group_norm_nhwc_fwd_one_pass_kernelI11Fp32IOFp32WLi256ELi98ELi392EEv26Group_norm_nhwc_fwd_params)
        /*00ec*/ 	.word	0x00000000


	//----- nvinfo : EIATTR_REGCOUNT
	.align		4
.L_79:
        /*00f0*/ 	.byte	0x04, 0x2f
        /*00f2*/ 	.short	(.L_81 - .L_80)
	.align		4
.L_80:
        /*00f4*/ 	.word	index@(_Z35group_norm_nhwc_fwd_one_pass_kernelI11Fp32IOFp32WLi128ELi98ELi392EEv26Group_norm_nhwc_fwd_params)
        /*00f8*/ 	.word	0x0000006e


	//----- nvinfo : EIATTR_FRAME_SIZE
	.align		4
.L_81:
        /*00fc*/ 	.byte	0x04, 0x11
        /*00fe*/ 	.short	(.L_83 - .L_82)
	.align		4
.L_82:
        /*0100*/ 	.word	index@(_Z35group_norm_nhwc_fwd_one_pass_kernelI11Fp32IOFp32WLi128ELi98ELi392EEv26Group_norm_nhwc_fwd_params)
        /*0104*/ 	.word	0x00000000


	//----- nvinfo : EIATTR_REGCOUNT
	.align		4
.L_83:
        /*0108*/ 	.byte	0x04, 0x2f
        /*010a*/ 	.short	(.L_85 - .L_84)
	.align		4
.L_84:
        /*010c*/ 	.word	index@(_Z35group_norm_nhwc_fwd_one_pass_kernelI11Fp32IOFp32WLi64ELi98ELi392EEv26Group_norm_nhwc_fwd_params)
        /*0110*/ 	.word	0x00000044


	//----- nvinfo : EIATTR_FRAME_SIZE
	.align		4
.L_85:
        /*0114*/ 	.byte	0x04, 0x11
        /*0116*/ 	.short	(.L_87 - .L_86)
	.align		4
.L_86:
        /*0118*/ 	.word	index@(_Z35group_norm_nhwc_fwd_one_pass_kernelI11Fp32IOFp32WLi64ELi98ELi392EEv26Group_norm_nhwc_fwd_params)
        /*011c*/ 	.word	0x00000000


	//----- nvinfo : EIATTR_REGCOUNT
	.align		4
.L_87:
        /*0120*/ 	.byte	0x04, 0x2f
        /*0122*/ 	.short	(.L_89 - .L_88)
	.align		4
.L_88:
        /*0124*/ 	.word	index@(_Z35group_norm_nhwc_fwd_one_pass_kernelI11Fp16IOFp16WLi512ELi98ELi392EEv26Group_norm_nhwc_fwd_params)
        /*0128*/ 	.word	0x0000007f


	//----- nvinfo : EIATTR_FRAME_SIZE
	.align		4
.L_89:
        /*012c*/ 	.byte	0x04, 0x11
        /*012e*/ 	.short	(.L_91 - .L_90)
	.align		4
.L_90:
        /*0130*/ 	.word	index@(_Z35group_norm_nhwc_fwd_one_pass_kernelI11Fp16IOFp16WLi512ELi98ELi392EEv26Group_norm_nhwc_fwd_params)
        /*0134*/ 	.word	0x00000110


	//----- nvinfo : EIATTR_REGCOUNT
	.align		4
.L_91:
        /*0138*/ 	.byte	0x04, 0x2f
        /*013a*/ 	.short	(.L_93 - .L_92)
	.align		4
.L_92:
        /*013c*/ 	.word	index@(_Z35group_norm_nhwc_fwd_one_pass_kernelI11Fp16IOFp16WLi256ELi98ELi392EEv26Group_norm_nhwc_fwd_params)
        /*0140*/ 	.word	0x00000080


	//----- nvinfo : EIATTR_FRAME_SIZE
	.align		4
.L_93:
        /*0144*/ 	.byte	0x04, 0x11
        /*0146*/ 	.short	(.L_95 - .L_94)
	.align		4
.L_94:
        /*0148*/ 	.word	index@(_Z35group_norm_nhwc_fwd_one_pass_kernelI11Fp16IOFp16WLi256ELi98ELi392EEv26Group_norm_nhwc_fwd_params)
        /*014c*/ 	.word	0x00000000


	//----- nvinfo : EIATTR_REGCOUNT
	.align		4
.L_95:
        /*0150*/ 	.byte	0x04, 0x2f
        /*0152*/ 	.short	(.L_97 - .L_96)
	.align		4
.L_96:
        /*0154*/ 	.word	index@(_Z35group_norm_nhwc_fwd_one_pass_kernelI11Fp16IOFp16WLi128ELi98ELi392EEv26Group_norm_nhwc_fwd_params)
        /*0158*/ 	.word	0x0000006e


	//----- nvinfo : EIATTR_FRAME_SIZE
	.align		4
.L_97:
        /*015c*/ 	.byte	0x04, 0x11
        /*015e*/ 	.short	(.L_99 - .L_98)
	.align		4
.L_98:
        /*0160*/ 	.word	index@(_Z35group_norm_nhwc_fwd_one_pass_kernelI11Fp16IOFp16WLi128ELi98ELi392EEv26Group_norm_nhwc_fwd_params)
        /*0164*/ 	.word	0x00000000


	//----- nvinfo : EIATTR_REGCOUNT
	.align		4
.L_99:
        /*0168*/ 	.byte	0x04, 0x2f
        /*016a*/ 	.short	(.L_101 - .L_100)
	.align		4
.L_100:
        /*016c*/ 	.word	index@(_Z35group_norm_nhwc_fwd_one_pass_kernelI11Fp16IOFp16WLi64ELi98ELi392EEv26Group_norm_nhwc_fwd_params)
        /*0170*/ 	.word	0x00000048


	//----- nvinfo : EIATTR_FRAME_SIZE
	.align		4
.L_101:
        /*0174*/ 	.byte	0x04, 0x11
        /*0176*/ 	.short	(.L_103 - .L_102)
	.align		4
.L_102:
        /*0178*/ 	.word	index@(_Z35group_norm_nhwc_fwd_one_pass_kernelI11Fp16IOFp16WLi64ELi98ELi392EEv26Group_norm_nhwc_fwd_params)
        /*017c*/ 	.word	0x00000000


	//----- nvinfo : EIATTR_REGCOUNT
	.align		4
.L_103:
        /*0180*/ 	.byte	0x04, 0x2f
        /*0182*/ 	.short	(.L_105 - .L_104)
	.align		4
.L_104:
        /*0184*/ 	.word	index@(_Z35group_norm_nhwc_fwd_one_pass_kernelI11Fp16IOBf16WLi512ELi98ELi392EEv26Group_norm_nhwc_fwd_params)
        /*0188*/ 	.word	0x0000007f


	//----- nvinfo : EIATTR_FRAME_SIZE
	.align		4
.L_105:
        /*018c*/ 	.byte	0x04, 0x11
        /*018e*/ 	.short	(.L_107 - .L_106)
	.align		4
.L_106:
        /*0190*/ 	.word	index@(_Z35group_norm_nhwc_fwd_one_pass_kernelI11Fp16IOBf16WLi512ELi98ELi392EEv26Group_norm_nhwc_fwd_params)
        /*0194*/ 	.word	0x00000110


	//----- nvinfo : EIATTR_REGCOUNT
	.align		4
.L_107:
        /*0198*/ 	.byte	0x04, 0x2f
        /*019a*/ 	.short	(.L_109 - .L_108)
	.align		4
.L_108:
        /*019c*/ 	.word	index@(_Z35group_norm_nhwc_fwd_one_pass_kernelI11Fp16IOBf16WLi256ELi98ELi392EEv26Group_norm_nhwc_fwd_params)
        /*01a0*/ 	.word	0x00000080


	//----- nvinfo : EIATTR_FRAME_SIZE
	.align		4
.L_109:
        /*01a4*/ 	.byte	0x04, 0x11
        /*01a6*/ 	.short	(.L_111 - .L_110)
	.align		4
.L_110:
        /*01a8*/ 	.word	index@(_Z35group_norm_nhwc_fwd_one_pass_kernelI11Fp16IOBf16WLi256ELi98ELi392EEv26Group_norm_nhwc_fwd_params)
        /*01ac*/ 	.word	0x00000000


	//----- nvinfo : EIATTR_REGCOUNT
	.align		4
.L_111:
        /*01b0*/ 	.byte	0x04, 0x2f
        /*01b2*/ 	.short	(.L_113 - .L_112)
	.align		4
.L_112:
        /*01b4*/ 	.word	index@(_Z35group_norm_nhwc_fwd_one_pass_kernelI11Fp16IOBf16WLi128ELi98ELi392EEv26Group_norm_nhwc_fwd_params)
        /*01b8*/ 	.word	0x0000006e


	//----- nvinfo : EIATTR_FRAME_SIZE
	.align		4
.L_113:
        /*01bc*/ 	.byte	0x04, 0x11
        /*01be*/ 	.short	(.L_115 - .L_114)
	.align		4
.L_114:
        /*01c0*/ 	.word	index@(_Z35group_norm_nhwc_fwd_one_pass_kernelI11Fp16IOBf16WLi128ELi98ELi392EEv26Group_norm_nhwc_fwd_params)
        /*01c4*/ 	.word	0x00000000


	//----- nvinfo : EIATTR_REGCOUNT
	.align		4
.L_115:
        /*01c8*/ 	.byte	0x04, 0x2f
        /*01ca*/ 	.short	(.L_117 - .L_116)
	.align		4
.L_116:
        /*01cc*/ 	.word	index@(_Z35group_norm_nhwc_fwd_one_pass_kernelI11Fp16IOBf16WLi64ELi98ELi392EEv26Group_norm_nhwc_fwd_params)
        /*01d0*/ 	.word	0x00000048


	//----- nvinfo : EIATTR_FRAME_SIZE
	.align		4
.L_117:
        /*01d4*/ 	.byte	0x04, 0x11
        /*01d6*/ 	.short	(.L_119 - .L_118)
	.align		4
.L_118:
        /*01d8*/ 	.word	index@(_Z35group_norm_nhwc_fwd_one_pass_kernelI11Fp16IOBf16WLi64ELi98ELi392EEv26Group_norm_nhwc_fwd_params)
        /*01dc*/ 	.word	0x00000000


	//----- nvinfo : EIATTR_REGCOUNT
	.align		4
.L_119:
        /*01e0*/ 	.byte	0x04, 0x2f
        /*01e2*/ 	.short	(.L_121 - .L_120)
	.align		4
.L_120:
        /*01e4*/ 	.word	index@(_Z35group_norm_nhwc_fwd_one_pass_kernelI11Fp16IOFp32WLi512ELi98ELi392EEv26Group_norm_nhwc_fwd_params)
        /*01e8*/ 	.word	0x0000007f


	//----- nvinfo : EIATTR_FRAME_SIZE
	.align		4
.L_121:
        /*01ec*/ 	.byte	0x04, 0x11
        /*01ee*/ 	.short	(.L_123 - .L_122)
	.align		4
.L_122:
        /*01f0*/ 	.word	index@(_Z35group_norm_nhwc_fwd_one_pass_kernelI11Fp16IOFp32WLi512ELi98ELi392EEv26Group_norm_nhwc_fwd_params)
        /*01f4*/ 	.word	0x00000110


	//----- nvinfo : EIATTR_REGCOUNT
	.align		4
.L_123:
        /*01f8*/ 	.byte	0x04, 0x2f
        /*01fa*/ 	.short	(.L_125 - .L_124)
	.align		4
.L_124:
        /*01fc*/ 	.word	index@(_Z35group_norm_nhwc_fwd_one_pass_kernelI11Fp16IOFp32WLi256ELi98ELi392EEv26Group_norm_nhwc_fwd_params)
        /*0200*/ 	.word	0x00000080


	//----- nvinfo : EIATTR_FRAME_SIZE
	.align		4
.L_125:
        /*0204*/ 	.byte	0x04, 0x11
        /*0206*/ 	.short	(.L_127 - .L_126)
	.align		4
.L_126:
        /*0208*/ 	.word	index@(_Z35group_norm_nhwc_fwd_one_pass_kernelI11Fp16IOFp32WLi256ELi98ELi392EEv26Group_norm_nhwc_fwd_params)
        /*020c*/ 	.word	0x00000000


	//----- nvinfo : EIATTR_REGCOUNT
	.align		4
.L_127:
        /*0210*/ 	.byte	0x04, 0x2f
        /*0212*/ 	.short	(.L_129 - .L_128)
	.align		4
.L_128:
        /*0214*/ 	.word	index@(_Z35group_norm_nhwc_fwd_one_pass_kernelI11Fp16IOFp32WLi128ELi98ELi392EEv26Group_norm_nhwc_fwd_params)
        /*0218*/ 	.word	0x0000006a


	//----- nvinfo : EIATTR_FRAME_SIZE
	.align		4
.L_129:
        /*021c*/ 	.byte	0x04, 0x11
        /*021e*/ 	.short	(.L_131 - .L_130)
	.align		4
.L_130:
        /*0220*/ 	.word	index@(_Z35group_norm_nhwc_fwd_one_pass_kernelI11Fp16IOFp32WLi128ELi98ELi392EEv26Group_norm_nhwc_fwd_params)
        /*0224*/ 	.word	0x00000000


	//----- nvinfo : EIATTR_REGCOUNT
	.align		4
.L_131:
        /*0228*/ 	.byte	0x04, 0x2f
        /*022a*/ 	.short	(.L_133 - .L_132)
	.align		4
.L_132:
        /*022c*/ 	.word	index@(_Z35group_norm_nhwc_fwd_one_pass_kernelI11Fp16IOFp32WLi64ELi98ELi392EEv26Group_norm_nhwc_fwd_params)
        /*0230*/ 	.word	0x00000048


	//----- nvinfo : EIATTR_FRAME_SIZE
	.align		4
.L_133:
        /*0234*/ 	.byte	0x04, 0x11
        /*0236*/ 	.short	(.L_135 - .L_134)
	.align		4
.L_134:
        /*0238*/ 	.word	index@(_Z35group_norm_nhwc_fwd_one_pass_kernelI11Fp16IOFp32WLi64ELi98ELi392EEv26Group_norm_nhwc_fwd_params)
        /*023c*/ 	.word	0x00000000


	//----- nvinfo : EIATTR_REGCOUNT
	.align		4
.L_135:
        /*0240*/ 	.byte	0x04, 0x2f
        /*0242*/ 	.short	(.L_137 - .L_136)
	.align		4
.L_136:
        /*0244*/ 	.word	index@(_Z35group_norm_nhwc_fwd_one_pass_kernelI11Bf16IOFp16WLi512ELi98ELi392EEv26Group_norm_nhwc_fwd_params)
        /*0248*/ 	.word	0x00000048


	//----- nvinfo : EIATTR_FRAME_SIZE
	.align		4
.L_137:
        /*024c*/ 	.byte	0x04, 0x11
        /*024e*/ 	.short	(.L_139 - .L_138)
	.align		4
.L_138:
        /*0250*/ 	.word	index@(_Z35group_norm_nhwc_fwd_one_pass_kernelI11Bf16IOFp16WLi512ELi98ELi392EEv26Group_norm_nhwc_fwd_params)
        /*0254*/ 	.word	0x00000390


	//----- nvinfo : EIATTR_REGCOUNT
	.align		4
.L_139:
        /*0258*/ 	.byte	0x04, 0x2f
        /*025a*/ 	.short	(.L_141 - .L_140)
	.align		4
.L_140:
        /*025c*/ 	.word	index@(_Z35group_norm_nhwc_fwd_one_pass_kernelI11Bf16IOFp16WLi256ELi98ELi392EEv26Group_norm_nhwc_fwd_params)
        /*0260*/ 	.word	0x00000080


	//----- nvinfo : EIATTR_FRAME_SIZE
	.align		4
.L_141:
        /*0264*/ 	.byte	0x04, 0x11
        /*0266*/ 	.short	(.L_143 - .L_142)
	.align		4
.L_142:
        /*0268*/ 	.word	index@(_Z35group_norm_nhwc_fwd_one_pass_kernelI11Bf16IOFp16WLi256ELi98ELi392EEv26Group_norm_nhwc_fwd_params)
        /*026c*/ 	.word	0x00000000


	//----- nvinfo : EIATTR_REGCOUNT
	.align		4
.L_143:
        /*0270*/ 	.byte	0x04, 0x2f
        /*0272*/ 	.short	(.L_145 - .L_144)
	.align		4
.L_144:
        /*0274*/ 	.word	index@(_Z35group_norm_nhwc_fwd_one_pass_kernelI11Bf16IOFp16WLi128ELi98ELi392EEv26Group_norm_nhwc_fwd_params)
        /*0278*/ 	.word	0x0000006e


	//----- nvinfo : EIATTR_FRAME_SIZE
	.align		4
.L_145:
        /*027c*/ 	.byte	0x04, 0x11
        /*027e*/ 	.short	(.L_147 - .L_146)
	.align		4
.L_146:
        /*0280*/ 	.word	index@(_Z35group_norm_nhwc_fwd_one_pass_kernelI11Bf16IOFp16WLi128ELi98ELi392EEv26Group_norm_nhwc_fwd_params)
        /*0284*/ 	.word	0x00000000


	//----- nvinfo : EIATTR_REGCOUNT
	.align		4
.L_147:
        /*0288*/ 	.byte	0x04, 0x2f
        /*028a*/ 	.short	(.L_149 - .L_148)
	.align		4
.L_148:
        /*028c*/ 	.word	index@(_Z35group_norm_nhwc_fwd_one_pass_kernelI11Bf16IOFp16WLi64ELi98ELi392EEv26Group_norm_nhwc_fwd_params)
        /*0290*/ 	.word	0x00000048


	//----- nvinfo : EIATTR_FRAME_SIZE
	.align		4
.L_149:
        /*0294*/ 	.byte	0x04, 0x11
        /*0296*/ 	.short	(.L_151 - .L_150)
	.align		4
.L_150:
        /*0298*/ 	.word	index@(_Z35group_norm_nhwc_fwd_one_pass_kernelI11Bf16IOFp16WLi64ELi98ELi392EEv26Group_norm_nhwc_fwd_params)
        /*029c*/ 	.word	0x00000000


	//----- nvinfo : EIATTR_REGCOUNT
	.align		4
.L_151:
        /*02a0*/ 	.byte	0x04, 0x2f
        /*02a2*/ 	.short	(.L_153 - .L_152)
	.align		4
.L_152:
        /*02a4*/ 	.word	index@(_Z35group_norm_nhwc_fwd_one_pass_kernelI11Bf16IOBf16WLi512ELi98ELi392EEv26Group_norm_nhwc_fwd_params)
        /*02a8*/ 	.word	0x00000048


	//----- nvinfo : EIATTR_FRAME_SIZE
	.align		4
.L_153:
        /*02ac*/ 	.byte	0x04, 0x11
        /*02ae*/ 	.short	(.L_155 - .L_154)
	.align		4
.L_154:
        /*02b0*/ 	.word	index@(_Z35group_norm_nhwc_fwd_one_pass_kernelI11Bf16IOBf16WLi512ELi98ELi392EEv26Group_norm_nhwc_fwd_params)
        /*02b4*/ 	.word	0x00000390


	//----- nvinfo : EIATTR_REGCOUNT
	.align		4
.L_155:
        /*02b8*/ 	.byte	0x04, 0x2f
        /*02ba*/ 	.short	(.L_157 - .L_156)
	.align		4
.L_156:
        /*02bc*/ 	.word	index@(_Z35group_norm_nhwc_fwd_one_pass_kernelI11Bf16IOBf16WLi256ELi98ELi392EEv26Group_norm_nhwc_fwd_params)
        /*02c0*/ 	.word	0x00000080


	//----- nvinfo : EIATTR_FRAME_SIZE
	.align		4
.L_157:
        /*02c4*/ 	.byte	0x04, 0x11
        /*02c6*/ 	.short	(.L_159 - .L_158)
	.align		4
.L_158:
        /*02c8*/ 	.word	index@(_Z35group_norm_nhwc_fwd_one_pass_kernelI11Bf16IOBf16WLi256ELi98ELi392EEv26Group_norm_nhwc_fwd_params)
        /*02cc*/ 	.word	0x00000000


	//----- nvinfo : EIATTR_REGCOUNT
	.align		4
.L_159:
        /*02d0*/ 	.byte	0x04, 0x2f
        /*02d2*/ 	.short	(.L_161 - .L_160)
	.align		4
.L_160:
        /*02d4*/ 	.word	index@(_Z35group_norm_nhwc_fwd_one_pass_kernelI11Bf16IOBf16WLi128ELi98ELi392EEv26Group_norm_nhwc_fwd_params)
        /*02d8*/ 	.word	0x0000006e


	//----- nvinfo : EIATTR_FRAME_SIZE
	.align		4
.L_161:
        /*02dc*/ 	.byte	0x04, 0x11
        /*02de*/ 	.short	(.L_163 - .L_162)
	.align		4
.L_162:
        /*02e0*/ 	.word	index@(_Z35group_norm_nhwc_fwd_one_pass_kernelI11Bf16IOBf16WLi128ELi98ELi392EEv26Group_norm_nhwc_fwd_params)
        /*02e4*/ 	.word	0x00000000


	//----- nvinfo : EIATTR_REGCOUNT
	.align		4
.L_163:
        /*02e8*/ 	.byte	0x04, 0x2f
        /*02ea*/ 	.short	(.L_165 - .L_164)
	.align		4
.L_164:
        /*02ec*/ 	.word	index@(_Z35group_norm_nhwc_fwd_one_pass_kernelI11Bf16IOBf16WLi64ELi98ELi392EEv26Group_norm_nhwc_fwd_params)
        /*02f0*/ 	.word	0x00000048


	//----- nvinfo : EIATTR_FRAME_SIZE
	.align		4
.L_165:
        /*02f4*/ 	.byte	0x04, 0x11
        /*02f6*/ 	.short	(.L_167 - .L_166)
	.align		4
.L_166:
        /*02f8*/ 	.word	index@(_Z35group_norm_nhwc_fwd_one_pass_kernelI11Bf16IOBf16WLi64ELi98ELi392EEv26Group_norm_nhwc_fwd_params)
        /*02fc*/ 	.word	0x00000000


	//----- nvinfo : EIATTR_REGCOUNT
	.align		4
.L_167:
        /*0300*/ 	.byte	0x04, 0x2f
        /*0302*/ 	.short	(.L_169 - .L_168)
	.align		4
.L_168:
        /*0304*/ 	.word	index@(_Z35group_norm_nhwc_fwd_one_pass_kernelI11Bf16IOFp32WLi512ELi98ELi392EEv26Group_norm_nhwc_fwd_params)
        /*0308*/ 	.word	0x00000048


	//----- nvinfo : EIATTR_FRAME_SIZE
	.align		4
.L_169:
        /*030c*/ 	.byte	0x04, 0x11
        /*030e*/ 	.short	(.L_171 - .L_170)
	.align		4
.L_170:
        /*0310*/ 	.word	index@(_Z35group_norm_nhwc_fwd_one_pass_kernelI11Bf16IOFp32WLi512ELi98ELi392EEv26Group_norm_nhwc_fwd_params)
        /*0314*/ 	.word	0x00000390


	//----- nvinfo : EIATTR_REGCOUNT
	.align		4
.L_171:
        /*0318*/ 	.byte	0x04, 0x2f
        /*031a*/ 	.short	(.L_173 - .L_172)
	.align		4
.L_172:
        /*031c*/ 	.word	index@(_Z35group_norm_nhwc_fwd_one_pass_kernelI11Bf16IOFp32WLi256ELi98ELi392EEv26Group_norm_nhwc_fwd_params)
        /*0320*/ 	.word	0x00000080


	//----- nvinfo : EIATTR_FRAME_SIZE
	.align		4
.L_173:
        /*0324*/ 	.byte	0x04, 0x11
        /*0326*/ 	.short	(.L_175 - .L_174)
	.align		4
.L_174:
        /*0328*/ 	.word	index@(_Z35group_norm_nhwc_fwd_one_pass_kernelI11Bf16IOFp32WLi256ELi98ELi392EEv26Group_norm_nhwc_fwd_params)
        /*032c*/ 	.word	0x00000000


	//----- nvinfo : EIATTR_REGCOUNT
	.align		4
.L_175:
        /*0330*/ 	.byte	0x04, 0x2f
        /*0332*/ 	.short	(.L_177 - .L_176)
	.align		4
.L_176:
        /*0334*/ 	.word	index@(_Z35group_norm_nhwc_fwd_one_pass_kernelI11Bf16IOFp32WLi128ELi98ELi392EEv26Group_norm_nhwc_fwd_params)
        /*0338*/ 	.word	0x0000006a


	//----- nvinfo : EIATTR_FRAME_SIZE
	.align		4
.L_177:
        /*033c*/ 	.byte	0x04, 0x11
        /*033e*/ 	.short	(.L_179 - .L_178)
	.align		4
.L_178:
        /*0340*/ 	.word	index@(_Z35group_norm_nhwc_fwd_one_pass_kernelI11Bf16IOFp32WLi128ELi98ELi392EEv26Group_norm_nhwc_fwd_params)
        /*0344*/ 	.word	0x00000000


	//----- nvinfo : EIATTR_REGCOUNT
	.align		4
.L_179:
        /*0348*/ 	.byte	0x04, 0x2f
        /*034a*/ 	.short	(.L_181 - .L_180)
	.align		4
.L_180:
        /*034c*/ 	.word	index@(_Z35group_norm_nhwc_fwd_one_pass_kernelI11Bf16IOFp32WLi64ELi98ELi392EEv26Group_norm_nhwc_fwd_params)
        /*0350*/ 	.word	0x00000048


	//----- nvinfo : EIATTR_FRAME_SIZE
	.align		4
.L_181:
        /*0354*/ 	.byte	0x04, 0x11
        /*0356*/ 	.short	(.L_183 - .L_182)
	.align		4
.L_182:
        /*0358*/ 	.word	index@(_Z35group_norm_nhwc_fwd_one_pass_kernelI11Bf16IOFp32WLi64ELi98ELi392EEv26Group_norm_nhwc_fwd_params)
        /*035c*/ 	.word	0x00000000


	//----- nvinfo : EIATTR_REGCOUNT
	.align		4
.L_183:
        /*0360*/ 	.byte	0x04, 0x2f
        /*0362*/ 	.short	(.L_185 - .L_184)
	.align		4
.L_184:
        /*0364*/ 	.word	index@(_Z35group_norm_nhwc_bwd_one_pass_kernelI11Fp32IOFp16WLi512ELi98ELi392EEv26Group_norm_nhwc_bwd_params)
        /*0368*/ 	.word	0x00000048


	//----- nvinfo : EIATTR_FRAME_SIZE
	.align		4
.L_185:
        /*036c*/ 	.byte	0x04, 0x11
        /*036e*/ 	.short	(.L_187 - .L_186)
	.align		4
.L_186:
        /*0370*/ 	.word	index@(_Z35group_norm_nhwc_bwd_one_pass_kernelI11Fp32IOFp16WLi512ELi98ELi392EEv26Group_norm_nhwc_bwd_params)
        /*0374*/ 	.word	0x00000a80


	//----- nvinfo : EIATTR_REGCOUNT
	.align		4
.L_187:
        /*0378*/ 	.byte	0x04, 0x2f
        /*037a*/ 	.short	(.L_189 - .L_188)
	.align		4
.L_188:
        /*037c*/ 	.word	index@(_Z35group_norm_nhwc_bwd_one_pass_kernelI11Fp32IOFp16WLi256ELi98ELi392EEv26Group_norm_nhwc_bwd_params)
        /*0380*/ 	.word	0x00000080


	//----- nvinfo : EIATTR_FRAME_SIZE
	.align		4
.L_189:
        /*0384*/ 	.byte	0x04, 0x11
        /*0386*/ 	.short	(.L_191 - .L_190)
	.align		4
.L_190:
        /*0388*/ 	.word	index@(_Z35group_norm_nhwc_bwd_one_pass_kernelI11Fp32IOFp16WLi256ELi98ELi392EEv26Group_norm_nhwc_bwd_params)
        /*038c*/ 	.word	0x000002f0


	//----- nvinfo : EIATTR_REGCOUNT
	.align		4
.L_191:
        /*0390*/ 	.byte	0x04, 0x2f
        /*0392*/ 	.short	(.L_193 - .L_192)
	.align		4
.L_192:
        /*0394*/ 	.word	index@(_Z35group_norm_nhwc_bwd_one_pass_kernelI11Fp32IOFp16WLi128ELi98ELi392EEv26Group_norm_nhwc_bwd_params)
        /*0398*/ 	.word	0x00000080


	//----- nvinfo : EIATTR_FRAME_SIZE
	.align		4
.L_193:
        /*039c*/ 	.byte	0x04, 0x11
        /*039e*/ 	.short	(.L_195 - .L_194)
	.align		4
.L_194:
        /*03a0*/ 	.word	index@(_Z35group_norm_nhwc_bwd_one_pass_kernelI11Fp32IOFp16WLi128ELi98ELi392EEv26Group_norm_nhwc_bwd_params)
        /*03a4*/ 	.word	0x00000000


	//----- nvinfo : EIATTR_REGCOUNT
	.align		4
.L_195:
        /*03a8*/ 	.byte	0x04, 0x2f
        /*03aa*/ 	.short	(.L_197 - .L_196)
	.align		4
.L_196:
        /*03ac*/ 	.word	index@(_Z35group_norm_nhwc_bwd_one_pass_kernelI11Fp32IOFp16WLi64ELi98ELi392EEv26Group_norm_nhwc_bwd_params)
        /*03b0*/ 	.word	0x00000048


	//----- nvinfo : EIATTR_FRAME_SIZE
	.align		4
.L_197:
        /*03b4*/ 	.byte	0x04, 0x11
        /*03b6*/ 	.short	(.L_199 - .L_198)
	.align		4
.L_198:
        /*03b8*/ 	.word	index@(_Z35group_norm_nhwc_bwd_one_pass_kernelI11Fp32IOFp16WLi64ELi98ELi392EEv26Group_norm_nhwc_bwd_params)
        /*03bc*/ 	.word	0x00000000


	//----- nvinfo : EIATTR_REGCOUNT
	.align		4
.L_199:
        /*03c0*/ 	.byte	0x04, 0x2f
        /*03c2*/ 	.short	(.L_201 - .L_200)
	.align		4
.L_200:
        /*03c4*/ 	.word	index@(_Z35group_norm_nhwc_bwd_one_pass_kernelI11Fp32IOBf16WLi512ELi98ELi392EEv26Group_norm_nhwc_bwd_params)
        /*03c8*/ 	.word	0x00000048


	//----- nvinfo : EIATTR_FRAME_SIZE
	.align		4
.L_201:
        /*03cc*/ 	.byte	0x04, 0x11
        /*03ce*/ 	.short	(.L_203 - .L_202)
	.align		4
.L_202:
        /*03d0*/ 	.word	index@(_Z35group_norm_nhwc_bwd_one_pass_kernelI11Fp32IOBf16WLi512ELi98ELi392EEv26Group_norm_nhwc_bwd_params)
        /*03d4*/ 	.word	0x00000a80


	//----- nvinfo : EIATTR_REGCOUNT
	.align		4
.L_203:
        /*03d8*/ 	.byte	0x04, 0x2f
        /*03da*/ 	.short	(.L_205 - .L_204)
	.align		4
.L_204:
        /*03dc*/ 	.word	index@(_Z35group_norm_nhwc_bwd_one_pass_kernelI11Fp32IOBf16WLi256ELi98ELi392EEv26Group_norm_nhwc_bwd_params)
        /*03e0*/ 	.word	0x00000080


	//----- nvinfo : EIATTR_FRAME_SIZE
	.align		4
.L_205:
        /*03e4*/ 	.byte	0x04, 0x11
        /*03e6*/ 	.short	(.L_207 - .L_206)
	.align		4
.L_206:
        /*03e8*/ 	.word	index@(_Z35group_norm_nhwc_bwd_one_pass_kernelI11Fp32IOBf16WLi256ELi98ELi392EEv26Group_norm_nhwc_bwd_params)
        /*03ec*/ 	.word	0x000002f0


	//----- nvinfo : EIATTR_REGCOUNT
	.align		4
.L_207:
        /*03f0*/ 	.byte	0x04, 0x2f
        /*03f2*/ 	.short	(.L_209 - .L_208)
	.align		4
.L_208:
        /*03f4*/ 	.word	index@(_Z35group_norm_nhwc_bwd_one_pass_kernelI11Fp32IOBf16WLi128ELi98ELi392EEv26Group_norm_nhwc_bwd_params)
        /*03f8*/ 	.word	0x00000080


	//----- nvinfo : EIATTR_FRAME_SIZE
	.align		4
.L_209:
        /*03fc*/ 	.byte	0x04, 0x11
        /*03fe*/ 	.short	(.L_211 - .L_210)
	.align		4
.L_210:
        /*0400*/ 	.word	index@(_Z35group_norm_nhwc_bwd_one_pass_kernelI11Fp32IOBf16WLi128ELi98ELi392EEv26Group_norm_nhwc_bwd_params)
        /*0404*/ 	.word	0x00000000


	//----- nvinfo : EIATTR_REGCOUNT
	.align		4
.L_211:
        /*0408*/ 	.byte	0x04, 0x2f
        /*040a*/ 	.short	(.L_213 - .L_212)
	.align		4
.L_212:
        /*040c*/ 	.word	index@(_Z35group_norm_nhwc_bwd_one_pass_kernelI11Fp32IOBf16WLi64ELi98ELi392EEv26Group_norm_nhwc_bwd_params)
        /*0410*/ 	.word	0x00000048


	//----- nvinfo : EIATTR_FRAME_SIZE
	.align		4
.L_213:
        /*0414*/ 	.byte	0x04, 0x11
        /*0416*/ 	.short	(.L_215 - .L_214)
	.align		4
.L_214:
        /*0418*/ 	.word	index@(_Z35group_norm_nhwc_bwd_one_pass_kernelI11Fp32IOBf16WLi64ELi98ELi392EEv26Group_norm_nhwc_bwd_params)
        /*041c*/ 	.word	0x00000000


	//----- nvinfo : EIATTR_REGCOUNT
	.align		4
.L_215:
        /*0420*/ 	.byte	0x04, 0x2f
        /*0422*/ 	.short	(.L_217 - .L_216)
	.align		4
.L_216:
        /*0424*/ 	.word	index@(_Z35group_norm_nhwc_bwd_one_pass_kernelI11Fp32IOFp32WLi512ELi98ELi392EEv26Group_norm_nhwc_bwd_params)
        /*0428*/ 	.word	0x00000048


	//----- nvinfo : EIATTR_FRAME_SIZE
	.align		4
.L_217:
        /*042c*/ 	.byte	0x04, 0x11
        /*042e*/ 	.short	(.L_219 - .L_218)
	.align		4
.L_218:
        /*0430*/ 	.word	index@(_Z35group_norm_nhwc_bwd_one_pass_kernelI11Fp32IOFp32WLi512ELi98ELi392EEv26Group_norm_nhwc_bwd_params)
        /*0434*/ 	.word	0x00000a90


	//----- nvinfo : EIATTR_REGCOUNT
	.align		4
.L_219:
        /*0438*/ 	.byte	0x04, 0x2f
        /*043a*/ 	.short	(.L_221 - .L_220)
	.align		4
.L_220:
        /*043c*/ 	.word	index@(_Z35group_norm_nhwc_bwd_one_pass_kernelI11Fp32IOFp32WLi256ELi98ELi392EEv26Group_norm_nhwc_bwd_params)
        /*0440*/ 	.word	0x00000080


	//----- nvinfo : EIATTR_FRAME_SIZE
	.align		4
.L_221:
        /*0444*/ 	.byte	0x04, 0x11
        /*0446*/ 	.short	(.L_223 - .L_222)
	.align		4
.L_222:
        /*0448*/ 	.word	index@(_Z35group_norm_nhwc_bwd_one_pass_kernelI11Fp32IOFp32WLi256ELi98ELi392EEv26Group_norm_nhwc_bwd_params)
        /*044c*/ 	.word	0x000002f0


	//----- nvinfo : EIATTR_REGCOUNT
	.align		4
.L_223:
        /*0450*/ 	.byte	0x04, 0x2f
        /*0452*/ 	.short	(.L_225 - .L_224)
	.align		4
.L_224:
        /*0454*/ 	.word	index@(_Z35group_norm_nhwc_bwd_one_pass_kernelI11Fp32IOFp32WLi128ELi98ELi392EEv26Group_norm_nhwc_bwd_params)
        /*0458*/ 	.word	0x00000080


	//----- nvinfo : EIATTR_FRAME_SIZE
	.align		4
.L_225:
        /*045c*/ 	.byte	0x04, 0x11
        /*045e*/ 	.short	(.L_227 - .L_226)
	.align		4
.L_226:
        /*0460*/ 	.word	index@(_Z35group_norm_nhwc_bwd_one_pass_kernelI11Fp32IOFp32WLi128ELi98ELi392EEv26Group_norm_nhwc_bwd_params)
        /*0464*/ 	.word	0x00000000


	//----- nvinfo : EIATTR_REGCOUNT
	.align		4
.L_227:
        /*0468*/ 	.byte	0x04, 0x2f
        /*046a*/ 	.short	(.L_229 - .L_228)
	.align		4
.L_228:
        /*046c*/ 	.word	index@(_Z35group_norm_nhwc_bwd_one_pass_kernelI11Fp32IOFp32WLi64ELi98ELi392EEv26Group_norm_nhwc_bwd_params)
        /*0470*/ 	.word	0x00000048


	//----- nvinfo : EIATTR_FRAME_SIZE
	.align		4
.L_229:
        /*0474*/ 	.byte	0x04, 0x11
        /*0476*/ 	.short	(.L_231 - .L_230)
	.align		4
.L_230:
        /*0478*/ 	.word	index@(_Z35group_norm_nhwc_bwd_one_pass_kernelI11Fp32IOFp32WLi64ELi98ELi392EEv26Group_norm_nhwc_bwd_params)
        /*047c*/ 	.word	0x00000000


	//----- nvinfo : EIATTR_REGCOUNT
	.align		4
.L_231:
        /*0480*/ 	.byte	0x04, 0x2f
        /*0482*/ 	.short	(.L_233 - .L_232)
	.align		4
.L_232:
        /*0484*/ 	.word	index@(_Z35group_norm_nhwc_bwd_one_pass_kernelI11Fp16IOFp16WLi512ELi98ELi392EEv26Group_norm_nhwc_bwd_params)
        /*0488*/ 	.word	0x00000048


	//----- nvinfo : EIATTR_FRAME_SIZE
	.align		4
.L_233:
        /*048c*/ 	.byte	0x04, 0x11
        /*048e*/ 	.short	(.L_235 - .L_234)
	.align		4
.L_234:
        /*0490*/ 	.word	index@(_Z35group_norm_nhwc_bwd_one_pass_kernelI11Fp16IOFp16WLi512ELi98ELi392EEv26Group_norm_nhwc_bwd_params)
        /*0494*/ 	.word	0x00000780


	//----- nvinfo : EIATTR_REGCOUNT
	.align		4
.L_235:
        /*0498*/ 	.byte	0x04, 0x2f
        /*049a*/ 	.short	(.L_237 - .L_236)
	.align		4
.L_236:
        /*049c*/ 	.word	index@(_Z35group_norm_nhwc_bwd_one_pass_kernelI11Fp16IOFp16WLi256ELi98ELi392EEv26Group_norm_nhwc_bwd_params)
        /*04a0*/ 	.word	0x00000077


	//----- nvinfo : EIATTR_FRAME_SIZE
	.align		4
.L_237:
        /*04a4*/ 	.byte	0x04, 0x11
        /*04a6*/ 	.short	(.L_239 - .L_238)
	.align		4
.L_238:
        /*04a8*/ 	.word	index@(_Z35group_norm_nhwc_bwd_one_pass_kernelI11Fp16IOFp16WLi256ELi98ELi392EEv26Group_norm_nhwc_bwd_params)
        /*04ac*/ 	.word	0x00000110


	//----- nvinfo : EIATTR_REGCOUNT
	.align		4
.L_239:
        /*04b0*/ 	.byte	0x04, 0x2f
        /*04b2*/ 	.short	(.L_241 - .L_240)
	.align		4
.L_240:
        /*04b4*/ 	.word	index@(_Z35group_norm_nhwc_bwd_one_pass_kernelI11Fp16IOFp16WLi128ELi98ELi392EEv26Group_norm_nhwc_bwd_params)
        /*04b8*/ 	.word	0x00000048


	//----- nvinfo : EIATTR_FRAME_SIZE
	.align		4
.L_241:
        /*04bc*/ 	.byte	0x04, 0x11
        /*04be*/ 	.short	(.L_243 - .L_242)
	.align		4
.L_242:
        /*04c0*/ 	.word	index@(_Z35group_norm_nhwc_bwd_one_pass_kernelI11Fp16IOFp16WLi128ELi98ELi392EEv26Group_norm_nhwc_bwd_params)
        /*04c4*/ 	.word	0x00000000


	//----- nvinfo : EIATTR_REGCOUNT
	.align		4
.L_243:
        /*04c8*/ 	.byte	0x04, 0x2f
        /*04ca*/ 	.short	(.L_245 - .L_244)
	.align		4
.L_244:
        /*04cc*/ 	.word	index@(_Z35group_norm_nhwc_bwd_one_pass_kernelI11Fp16IOFp16WLi64ELi98ELi392EEv26Group_norm_nhwc_bwd_params)
        /*04d0*/ 	.word	0x00000048


	//----- nvinfo : EIATTR_FRAME_SIZE
	.align		4
.L_245:
        /*04d4*/ 	.byte	0x04, 0x11
        /*04d6*/ 	.short	(.L_247 - .L_246)
	.align		4
.L_246:
        /*04d8*/ 	.word	index@(_Z35group_norm_nhwc_bwd_one_pass_kernelI11Fp16IOFp16WLi64ELi98ELi392EEv26Group_norm_nhwc_bwd_params)
        /*04dc*/ 	.word	0x00000000


	//----- nvinfo : EIATTR_REGCOUNT
	.align		4
.L_247:
        /*04e0*/ 	.byte	0x04, 0x2f
        /*04e2*/ 	.short	(.L_249 - .L_248)
	.align		4
.L_248:
        /*04e4*/ 	.word	index@(_Z35group_norm_nhwc_bwd_one_pass_kernelI11Fp16IOBf16WLi512ELi98ELi392EEv26Group_norm_nhwc_bwd_params)
        /*04e8*/ 	.word	0x00000048


	//----- nvinfo : EIATTR_FRAME_SIZE
	.align		4
.L_249:
        /*04ec*/ 	.byte	0x04, 0x11
        /*04ee*/ 	.short	(.L_251 - .L_250)
	.align		4
.L_250:
        /*04f0*/ 	.word	index@(_Z35group_norm_nhwc_bwd_one_pass_kernelI11Fp16IOBf16WLi512ELi98ELi392EEv26Group_norm_nhwc_bwd_params)
        /*04f4*/ 	.word	0x00000790


	//----- nvinfo : EIATTR_REGCOUNT
	.align		4
.L_251:
        /*04f8*/ 	.byte	0x04, 0x2f
        /*04fa*/ 	.short	(.L_253 - .L_252)
	.align		4
.L_252:
        /*04fc*/ 	.word	index@(_Z35group_norm_nhwc_bwd_one_pass_kernelI11Fp16IOBf16WLi256ELi98ELi392EEv26Group_norm_nhwc_bwd_params)
        /*0500*/ 	.word	0x00000076


	//----- nvinfo : EIATTR_FRAME_SIZE
	.align		4
.L_253:
        /*0504*/ 	.byte	0x04, 0x11
        /*0506*/ 	.short	(.L_255 - .L_254)
	.align		4
.L_254:
        /*0508*/ 	.word	index@(_Z35group_norm_nhwc_bwd_one_pass_kernelI11Fp16IOBf16WLi256ELi98ELi392EEv26Group_norm_nhwc_bwd_params)
        /*050c*/ 	.word	0x00000110


	//----- nvinfo : EIATTR_REGCOUNT
	.align		4
.L_255:
        /*0510*/ 	.byte	0x04, 0x2f
        /*0512*/ 	.short	(.L_257 - .L_256)
	.align		4
.L_256:
        /*0514*/ 	.word	index@(_Z35group_norm_nhwc_bwd_one_pass_kernelI11Fp16IOBf16WLi128ELi98ELi392EEv26Group_norm_nhwc_bwd_params)
        /*0518*/ 	.word	0x00000048


	//----- nvinfo : EIATTR_FRAME_SIZE
	.align		4
.L_257:
        /*051c*/ 	.byte	0x04, 0x11
        /*051e*/ 	.short	(.L_259 - .L_258)
	.align		4
.L_258:
        /*0520*/ 	.word	index@(_Z35group_norm_nhwc_bwd_one_pass_kernelI11Fp16IOBf16WLi128ELi98ELi392EEv26Group_norm_nhwc_bwd_params)
        /*0524*/ 	.word	0x00000000


	//----- nvinfo : EIATTR_REGCOUNT
	.align		4
.L_259:
        /*0528*/ 	.byte	0x04, 0x2f
        /*052a*/ 	.short	(.L_261 - .L_260)
	.align		4
.L_260:
        /*052c*/ 	.word	index@(_Z35group_norm_nhwc_bwd_one_pass_kernelI11Fp16IOBf16WLi64ELi98ELi392EEv26Group_norm_nhwc_bwd_params)
        /*0530*/ 	.word	0x00000048


	//----- nvinfo : EIATTR_FRAME_SIZE
	.align		4
.L_261:
        /*0534*/ 	.byte	0x04, 0x11
        /*0536*/ 	.short	(.L_263 - .L_262)
	.align		4
.L_262:
        /*0538*/ 	.word	index@(_Z35group_norm_nhwc_bwd_one_pass_kernelI11Fp16IOBf16WLi64ELi98ELi392EEv26Group_norm_nhwc_bwd_params)
        /*053c*/ 	.word	0x00000000


	//----- nvinfo : EIATTR_REGCOUNT
	.align		4
.L_263:
        /*0540*/ 	.byte	0x04, 0x2f
        /*0542*/ 	.short	(.L_265 - .L_264)
	.align		4
.L_264:
        /*0544*/ 	.word	index@(_Z35group_norm_nhwc_bwd_one_pass_kernelI11Fp16IOFp32WLi512ELi98ELi392EEv26Group_norm_nhwc_bwd_params)
        /*0548*/ 	.word	0x00000048


	//----- nvinfo : EIATTR_FRAME_SIZE
	.align		4
.L_265:
        /*054c*/ 	.byte	0x04, 0x11
        /*054e*/ 	.short	(.L_267 - .L_266)
	.align		4
.L_266:
        /*0550*/ 	.word	index@(_Z35group_norm_nhwc_bwd_one_pass_kernelI11Fp16IOFp32WLi512ELi98ELi392EEv26Group_norm_nhwc_bwd_params)
        /*0554*/ 	.word	0x00000780


	//----- nvinfo : EIATTR_REGCOUNT
	.align		4
.L_267:
        /*0558*/ 	.byte	0x04, 0x2f
        /*055a*/ 	.short	(.L_269 - .L_268)
	.align		4
.L_268:
        /*055c*/ 	.word	index@(_Z35group_norm_nhwc_bwd_one_pass_kernelI11Fp16IOFp32WLi256ELi98ELi392EEv26Group_norm_nhwc_bwd_params)
        /*0560*/ 	.word	0x00000075


	//----- nvinfo : EIATTR_FRAME_SIZE
	.align		4
.L_269:
        /*0564*/ 	.byte	0x04, 0x11
        /*0566*/ 	.short	(.L_271 - .L_270)
	.align		4
.L_270:
        /*0568*/ 	.word	index@(_Z35group_norm_nhwc_bwd_one_pass_kernelI11Fp16IOFp32WLi256ELi98ELi392EEv26Group_norm_nhwc_bwd_params)
        /*056c*/ 	.word	0x00000110


	//----- nvinfo : EIATTR_REGCOUNT
	.align		4
.L_271:
        /*0570*/ 	.byte	0x04, 0x2f
        /*0572*/ 	.short	(.L_273 - .L_272)
	.align		4
.L_272:
        /*0574*/ 	.word	index@(_Z35group_norm_nhwc_bwd_one_pass_kernelI11Fp16IOFp32WLi128ELi98ELi392EEv26Group_norm_nhwc_bwd_params)
        /*0578*/ 	.word	0x00000048


	//----- nvinfo : EIATTR_FRAME_SIZE
	.align		4
.L_273:
        /*057c*/ 	.byte	0x04, 0x11
        /*057e*/ 	.short	(.L_275 - .L_274)
	.align		4
.L_274:
        /*0580*/ 	.word	index@(_Z35group_norm_nhwc_bwd_one_pass_kernelI11Fp16IOFp32WLi128ELi98ELi392EEv26Group_norm_nhwc_bwd_params)
        /*0584*/ 	.word	0x00000000


	//----- nvinfo : EIATTR_REGCOUNT
	.align		4
.L_275:
        /*0588*/ 	.byte	0x04, 0x2f
        /*058a*/ 	.short	(.L_277 - .L_276)
	.align		4
.L_276:
        /*058c*/ 	.word	index@(_Z35group_norm_nhwc_bwd_one_pass_kernelI11Fp16IOFp32WLi64ELi98ELi392EEv26Group_norm_nhwc_bwd_params)
        /*0590*/ 	.word	0x00000048


	//----- nvinfo : EIATTR_FRAME_SIZE
	.align		4
.L_277:
        /*0594*/ 	.byte	0x04, 0x11
        /*0596*/ 	.short	(.L_279 - .L_278)
	.align		4
.L_278:
        /*0598*/ 	.word	index@(_Z35group_norm_nhwc_bwd_one_pass_kernelI11Fp16IOFp32WLi64ELi98ELi392EEv26Group_norm_nhwc_bwd_params)
        /*059c*/ 	.word	0x00000000


	//----- nvinfo : EIATTR_REGCOUNT
	.align		4
.L_279:
        /*05a0*/ 	.byte	0x04, 0x2f
        /*05a2*/ 	.short	(.L_281 - .L_280)
	.align		4
.L_280:
        /*05a4*/ 	.word	index@(_Z35group_norm_nhwc_bwd_one_pass_kernelI11Bf16IOFp16WLi512ELi98ELi392EEv26Group_norm_nhwc_bwd_params)
        /*05a8*/ 	.word	0x00000048


	//----- nvinfo : EIATTR_FRAME_SIZE
	.align		4
.L_281:
        /*05ac*/ 	.byte	0x04, 0x11
        /*05ae*/ 	.short	(.L_283 - .L_282)
	.align		4
.L_282:
        /*05b0*/ 	.word	index@(_Z35group_norm_nhwc_bwd_one_pass_kernelI11Bf16IOFp16WLi512ELi98ELi392EEv26Group_norm_nhwc_bwd_params)
        /*05b4*/ 	.word	0x000009b0


	//----- nvinfo : EIATTR_REGCOUNT
	.align		4
.L_283:
        /*05b8*/ 	.byte	0x04, 0x2f
        /*05ba*/ 	.short	(.L_285 - .L_284)
	.align		4
.L_284:
        /*05bc*/ 	.word	index@(_Z35group_norm_nhwc_bwd_one_pass_kernelI11Bf16IOFp16WLi256ELi98ELi392EEv26Group_norm_nhwc_bwd_params)
        /*05c0*/ 	.word	0x00000080


	//----- nvinfo : EIATTR_FRAME_SIZE
	.align		4
.L_285:
        /*05c4*/ 	.byte	0x04, 0x11
        /*05c6*/ 	.short	(.L_287 - .L_286)
	.align		4
.L_286:
        /*05c8*/ 	.word	index@(_Z35group_norm_nhwc_bwd_one_pass_kernelI11Bf16IOFp16WLi256ELi98ELi392EEv26Group_norm_nhwc_bwd_params)
        /*05cc*/ 	.word	0x00000250


	//----- nvinfo : EIATTR_REGCOUNT
	.align		4
.L_287:
        /*05d0*/ 	.byte	0x04, 0x2f
        /*05d2*/ 	.short	(.L_289 - .L_288)
	.align		4
.L_288:
        /*05d4*/ 	.word	index@(_Z35group_norm_nhwc_bwd_one_pass_kernelI11Bf16IOFp16WLi128ELi98ELi392EEv26Group_norm_nhwc_bwd_params)
        /*05d8*/ 	.word	0x00000080


	//----- nvinfo : EIATTR_FRAME_SIZE
	.align		4
.L_289:
        /*05dc*/ 	.byte	0x04, 0x11
        /*05de*/ 	.short	(.L_291 - .L_290)
	.align		4
.L_290:
        /*05e0*/ 	.word	index@(_Z35group_norm_nhwc_bwd_one_pass_kernelI11Bf16IOFp16WLi128ELi98ELi392EEv26Group_norm_nhwc_bwd_params)
        /*05e4*/ 	.word	0x00000000


	//----- nvinfo : EIATTR_REGCOUNT
	.align		4
.L_291:
        /*05e8*/ 	.byte	0x04, 0x2f
        /*05ea*/ 	.short	(.L_293 - .L_292)
	.align		4
.L_292:
        /*05ec*/ 	.word	index@(_Z35group_norm_nhwc_bwd_one_pass_kernelI11Bf16IOFp16WLi64ELi98ELi392EEv26Group_norm_nhwc_bwd_params)
        /*05f0*/ 	.word	0x0000007a


	//----- nvinfo : EIATTR_FRAME_SIZE
	.align		4
.L_293:
        /*05f4*/ 	.byte	0x04, 0x11
        /*05f6*/ 	.short	(.L_295 - .L_294)
	.align		4
.L_294:
        /*05f8*/ 	.word	index@(_Z35group_norm_nhwc_bwd_one_pass_kernelI11Bf16IOFp16WLi64ELi98ELi392EEv26Group_norm_nhwc_bwd_params)
        /*05fc*/ 	.word	0x00000000


	//----- nvinfo : EIATTR_REGCOUNT
	.align		4
.L_295:
        /*0600*/ 	.byte	0x04, 0x2f
        /*0602*/ 	.short	(.L_297 - .L_296)
	.align		4
.L_296:
        /*0604*/ 	.word	index@(_Z35group_norm_nhwc_bwd_one_pass_kernelI11Bf16IOBf16WLi512ELi98ELi392EEv26Group_norm_nhwc_bwd_params)
        /*0608*/ 	.word	0x00000048


	//----- nvinfo : EIATTR_FRAME_SIZE
	.align		4
.L_297:
        /*060c*/ 	.byte	0x04, 0x11
        /*060e*/ 	.short	(.L_299 - .L_298)
	.align		4
.L_298:
        /*0610*/ 	.word	index@(_Z35group_norm_nhwc_bwd_one_pass_kernelI11Bf16IOBf16WLi512ELi98ELi392EEv26Group_norm_nhwc_bwd_params)
        /*0614*/ 	.word	0x000009b0


	//----- nvinfo : EIATTR_REGCOUNT
	.align		4
.L_299:
        /*0618*/ 	.byte	0x04, 0x2f
        /*061a*/ 	.short	(.L_301 - .L_300)
	.align		4
.L_300:
        /*061c*/ 	.word	index@(_Z35group_norm_nhwc_bwd_one_pass_kernelI11Bf16IOBf16WLi256ELi98ELi392EEv26Group_norm_nhwc_bwd_params)
        /*0620*/ 	.word	0x00000080


	//----- nvinfo : EIATTR_FRAME_SIZE
	.align		4
.L_301:
        /*0624*/ 	.byte	0x04, 0x11
        /*0626*/ 	.short	(.L_303 - .L_302)
	.align		4
.L_302:
        /*0628*/ 	.word	index@(_Z35group_norm_nhwc_bwd_one_pass_kernelI11Bf16IOBf16WLi256ELi98ELi392EEv26Group_norm_nhwc_bwd_params)
        /*062c*/ 	.word	0x00000250


	//----- nvinfo : EIATTR_REGCOUNT
	.align		4
.L_303:
        /*0630*/ 	.byte	0x04, 0x2f
        /*0632*/ 	.short	(.L_305 - .L_304)
	.align		4
.L_304:
        /*0634*/ 	.word	index@(_Z35group_norm_nhwc_bwd_one_pass_kernelI11Bf16IOBf16WLi128ELi98ELi392EEv26Group_norm_nhwc_bwd_params)
        /*0638*/ 	.word	0x00000080


	//----- nvinfo : EIATTR_FRAME_SIZE
	.align		4
.L_305:
        /*063c*/ 	.byte	0x04, 0x11
        /*063e*/ 	.short	(.L_307 - .L_306)
	.align		4
.L_306:
        /*0640*/ 	.word	index@(_Z35group_norm_nhwc_bwd_one_pass_kernelI11Bf16IOBf16WLi128ELi98ELi392EEv26Group_norm_nhwc_bwd_params)
        /*0644*/ 	.word	0x00000000


	//----- nvinfo : EIATTR_REGCOUNT
	.align		4
.L_307:
        /*0648*/ 	.byte	0x04, 0x2f
        /*064a*/ 	.short	(.L_309 - .L_308)
	.align		4
.L_308:
        /*064c*/ 	.word	index@(_Z35group_norm_nhwc_bwd_one_pass_kernelI11Bf16IOBf16WLi64ELi98ELi392EEv26Group_norm_nhwc_bwd_params)
        /*0650*/ 	.word	0x0000007a


	//----- nvinfo : EIATTR_FRAME_SIZE
	.align		4
.L_309:
        /*0654*/ 	.byte	0x04, 0x11
        /*0656*/ 	.short	(.L_311 - .L_310)
	.align		4
.L_310:
        /*0658*/ 	.word	index@(_Z35group_norm_nhwc_bwd_one_pass_kernelI11Bf16IOBf16WLi64ELi98ELi392EEv26Group_norm_nhwc_bwd_params)
        /*065c*/ 	.word	0x00000000


	//----- nvinfo : EIATTR_REGCOUNT
	.align		4
.L_311:
        /*0660*/ 	.byte	0x04, 0x2f
        /*0662*/ 	.short	(.L_313 - .L_312)
	.align		4
.L_312:
        /*0664*/ 	.word	index@(_Z35group_norm_nhwc_bwd_one_pass_kernelI11Bf16IOFp32WLi512ELi98ELi392EEv26Group_norm_nhwc_bwd_params)
        /*0668*/ 	.word	0x00000048


	//----- nvinfo : EIATTR_FRAME_SIZE
	.align		4
.L_313:
        /*066c*/ 	.byte	0x04, 0x11
        /*066e*/ 	.short	(.L_315 - .L_314)
	.align		4
.L_314:
        /*0670*/ 	.word	index@(_Z35group_norm_nhwc_bwd_one_pass_kernelI11Bf16IOFp32WLi512ELi98ELi392EEv26Group_norm_nhwc_bwd_params)
        /*0674*/ 	.word	0x000009e0


	//----- nvinfo : EIATTR_REGCOUNT
	.align		4
.L_315:
        /*0678*/ 	.byte	0x04, 0x2f
        /*067a*/ 	.short	(.L_317 - .L_316)
	.align		4
.L_316:
        /*067c*/ 	.word	index@(_Z35group_norm_nhwc_bwd_one_pass_kernelI11Bf16IOFp32WLi256ELi98ELi392EEv26Group_norm_nhwc_bwd_params)
        /*0680*/ 	.word	0x00000080


	//----- nvinfo : EIATTR_FRAME_SIZE
	.align		4
.L_317:
        /*0684*/ 	.byte	0x04, 0x11
        /*0686*/ 	.short	(.L_319 - .L_318)
	.align		4
.L_318:
        /*0688*/ 	.word	index@(_Z35group_norm_nhwc_bwd_one_pass_kernelI11Bf16IOFp32WLi256ELi98ELi392EEv26Group_norm_nhwc_bwd_params)
        /*068c*/ 	.word	0x00000230


	//----- nvinfo : EIATTR_REGCOUNT
	.align		4
.L_319:
        /*0690*/ 	.byte	0x04, 0x2f
        /*0692*/ 	.short	(.L_321 - .L_320)
	.align		4
.L_320:
        /*0694*/ 	.word	index@(_Z35group_norm_nhwc_bwd_one_pass_kernelI11Bf16IOFp32WLi128ELi98ELi392EEv26Group_norm_nhwc_bwd_params)
        /*0698*/ 	.word	0x00000080


	//----- nvinfo : EIATTR_FRAME_SIZE
	.align		4
.L_321:
        /*069c*/ 	.byte	0x04, 0x11
        /*069e*/ 	.short	(.L_323 - .L_322)
	.align		4
.L_322:
        /*06a0*/ 	.word	index@(_Z35group_norm_nhwc_bwd_one_pass_kernelI11Bf16IOFp32WLi128ELi98ELi392EEv26Group_norm_nhwc_bwd_params)
        /*06a4*/ 	.word	0x00000000


	//----- nvinfo : EIATTR_REGCOUNT
	.align		4
.L_323:
        /*06a8*/ 	.byte	0x04, 0x2f
        /*06aa*/ 	.short	(.L_325 - .L_324)
	.align		4
.L_324:
        /*06ac*/ 	.word	index@(_Z35group_norm_nhwc_bwd_one_pass_kernelI11Bf16IOFp32WLi64ELi98ELi392EEv26Group_norm_nhwc_bwd_params)
        /*06b0*/ 	.word	0x0000007c


	//----- nvinfo : EIATTR_FRAME_SIZE
	.align		4
.L_325:
        /*06b4*/ 	.byte	0x04, 0x11
        /*06b6*/ 	.short	(.L_327 - .L_326)
	.align		4
.L_326:
        /*06b8*/ 	.word	index@(_Z35group_norm_nhwc_bwd_one_pass_kernelI11Bf16IOFp32WLi64ELi98ELi392EEv26Group_norm_nhwc_bwd_params)
        /*06bc*/ 	.word	0x00000000


	//----- nvinfo : EIATTR_REGCOUNT
	.align		4
.L_327:
        /*06c0*/ 	.byte	0x04, 0x2f
        /*06c2*/ 	.short	(.L_329 - .L_328)
	.align		4
.L_328:
        /*06c4*/ 	.word	index@(_ZN3cub18CUB_300001_SM_10306detail11EmptyKernelIvEEvv)
        /*06c8*/ 	.word	0x00000004


	//----- nvinfo : EIATTR_FRAME_SIZE
	.align		4
.L_329:
        /*06cc*/ 	.byte	0x04, 0x11
        /*06ce*/ 	.short	(.L_331 - .L_330)
	.align		4
.L_330:
        /*06d0*/ 	.word	index@(_ZN3cub18CUB_300001_SM_10306detail11EmptyKernelIvEEvv)
        /*06d4*/ 	.word	0x00000000


	//----- nvinfo : EIATTR_MIN_STACK_SIZE
	.align		4
.L_331:
        /*06d8*/ 	.byte	0x04, 0x12
        /*06da*/ 	.short	(.L_333 - .L_332)
	.align		4
.L_332:
        /*06dc*/ 	.word	index@(_ZN3cub18CUB_300001_SM_10306detail11EmptyKernelIvEEvv)
        /*06e0*/ 	.word	0x00000000


	//----- nvinfo : EIATTR_MIN_STACK_SIZE
	.align		4
.L_333:
        /*06e4*/ 	.byte	0x04, 0x12
        /*06e6*/ 	.short	(.L_335 - .L_334)
	.align		4
.L_334:
        /*06e8*/ 	.word	index@(_Z35group_norm_nhwc_bwd_one_pass_kernelI11Bf16IOFp32WLi64ELi98ELi392EEv26Group_norm_nhwc_bwd_params)
        /*06ec*/ 	.word	0x00000000


	//----- nvinfo : EIATTR_MIN_STACK_SIZE
	.align		4
.L_335:
        /*06f0*/ 	.byte	0x04, 0x12
        /*06f2*/ 	.short	(.L_337 - .L_336)
	.align		4
.L_336:
        /*06f4*/ 	.word	index@(_Z35group_norm_nhwc_bwd_one_pass_kernelI11Bf16IOFp32WLi128ELi98ELi392EEv26Group_norm_nhwc_bwd_params)
        /*06f8*/ 	.word	0x00000000


	//----- nvinfo : EIATTR_MIN_STACK_SIZE
	.align		4
.L_337:
        /*06fc*/ 	.byte	0x04, 0x12
        /*06fe*/ 	.short	(.L_339 - .L_338)
	.align		4
.L_338:
        /*0700*/ 	.word	index@(_Z35group_norm_nhwc_bwd_one_pass_kernelI11Bf16IOFp32WLi256ELi98ELi392EEv26Group_norm_nhwc_bwd_params)
        /*0704*/ 	.word	0x00000230


	//----- nvinfo : EIATTR_MIN_STACK_SIZE
	.align		4
.L_339:
        /*0708*/ 	.byte	0x04, 0x12
        /*070a*/ 	.short	(.L_341 - .L_340)
	.align		4
.L_340:
        /*070c*/ 	.word	index@(_Z35group_norm_nhwc_bwd_one_pass_kernelI11Bf16IOFp32WLi512ELi98ELi392EEv26Group_norm_nhwc_bwd_params)
        /*0710*/ 	.word	0x000009e0


	//----- nvinfo : EIATTR_MIN_STACK_SIZE
	.align		4
.L_341:
        /*0714*/ 	.byte	0x04, 0x12
        /*0716*/ 	.short	(.L_343 - .L_342)
	.align		4
.L_342:
        /*0718*/ 	.word	index@(_Z35group_norm_nhwc_bwd_one_pass_kernelI11Bf16IOBf16WLi64ELi98ELi392EEv26Group_norm_nhwc_bwd_params)
        /*071c*/ 	.word	0x00000000


	//----- nvinfo : EIATTR_MIN_STACK_SIZE
	.align		4
.L_343:
        /*0720*/ 	.byte	0x04, 0x12
        /*0722*/ 	.short	(.L_345 - .L_344)
	.align		4
.L_344:
        /*0724*/ 	.word	index@(_Z35group_norm_nhwc_bwd_one_pass_kernelI11Bf16IOBf16WLi128ELi98ELi392EEv26Group_norm_nhwc_bwd_params)
        /*0728*/ 	.word	0x00000000


	//----- nvinfo : EIATTR_MIN_STACK_SIZE
	.align		4
.L_345:
        /*072c*/ 	.byte	0x04, 0x12
        /*072e*/ 	.short	(.L_347 - .L_346)
	.align		4
.L_346:
        /*0730*/ 	.word	index@(_Z35group_norm_nhwc_bwd_one_pass_kernelI11Bf16IOBf16WLi256ELi98ELi392EEv26Group_norm_nhwc_bwd_params)
        /*0734*/ 	.word	0x00000250


	//----- nvinfo : EIATTR_MIN_STACK_SIZE
	.align		4
.L_347:
        /*0738*/ 	.byte	0x04, 0x12
        /*073a*/ 	.short	(.L_349 - .L_348)
	.align		4
.L_348:
        /*073c*/ 	.word	index@(_Z35group_norm_nhwc_bwd_one_pass_kernelI11Bf16IOBf16WLi512ELi98ELi392EEv26Group_norm_nhwc_bwd_params)
        /*0740*/ 	.word	0x000009b0


	//----- nvinfo : EIATTR_MIN_STACK_SIZE
	.align		4
.L_349:
        /*0744*/ 	.byte	0x04, 0x12
        /*0746*/ 	.short	(.L_351 - .L_350)
	.align		4
.L_350:
        /*0748*/ 	.word	index@(_Z35group_norm_nhwc_bwd_one_pass_kernelI11Bf16IOFp16WLi64ELi98ELi392EEv26Group_norm_nhwc_bwd_params)
        /*074c*/ 	.word	0x00000000


	//----- nvinfo : EIATTR_MIN_STACK_SIZE
	.align		4
.L_351:
        /*0750*/ 	.byte	0x04, 0x12
        /*0752*/ 	.short	(.L_353 - .L_352)
	.align		4
.L_352:
        /*0754*/ 	.word	index@(_Z35group_norm_nhwc_bwd_one_pass_kernelI11Bf16IOFp16WLi128ELi98ELi392EEv26Group_norm_nhwc_bwd_params)
        /*0758*/ 	.word	0x00000000


	//----- nvinfo : EIATTR_MIN_STACK_SIZE
	.align		4
.L_353:
        /*075c*/ 	.byte	0x04, 0x12
        /*075e*/ 	.short	(.L_355 - .L_354)
	.align		4
.L_354:
        /*0760*/ 	.word	index@(_Z35group_norm_nhwc_bwd_one_pass_kernelI11Bf16IOFp16WLi256ELi98ELi392EEv26Group_norm_nhwc_bwd_params)
        /*0764*/ 	.word	0x00000250


	//----- nvinfo : EIATTR_MIN_STACK_SIZE
	.align		4
.L_355:
        /*0768*/ 	.byte	0x04, 0x12
        /*076a*/ 	.short	(.L_357 - .L_356)
	.align		4
.L_356:
        /*076c*/ 	.word	index@(_Z35group_norm_nhwc_bwd_one_pass_kernelI11Bf16IOFp16WLi512ELi98ELi392EEv26Group_norm_nhwc_bwd_params)
        /*0770*/ 	.word	0x000009b0


	//----- nvinfo : EIATTR_MIN_STACK_SIZE
	.align		4
.L_357:
        /*0774*/ 	.byte	0x04, 0x12
        /*0776*/ 	.short	(.L_359 - .L_358)
	.align		4
.L_358:
        /*0778*/ 	.word	index@(_Z35group_norm_nhwc_bwd_one_pass_kernelI11Fp16IOFp32WLi64ELi98ELi392EEv26Group_norm_nhwc_bwd_params)
        /*077c*/ 	.word	0x00000000


	//----- nvinfo : EIATTR_MIN_STACK_SIZE
	.align		4
.L_359:
        /*0780*/ 	.byte	0x04, 0x12
        /*0782*/ 	.short	(.L_361 - .L_360)
	.align		4
.L_360:
        /*0784*/ 	.word	index@(_Z35group_norm_nhwc_bwd_one_pass_kernelI11Fp16IOFp32WLi128ELi98ELi392EEv26Group_norm_nhwc_bwd_params)
        /*0788*/ 	.word	0x00000000


	//----- nvinfo : EIATTR_MIN_STACK_SIZE
	.align		4
.L_361:
        /*078c*/ 	.byte	0x04, 0x12
        /*078e*/ 	.short	(.L_363 - .L_362)
	.align		4
.L_362:
        /*0790*/ 	.word	index@(_Z35group_norm_nhwc_bwd_one_pass_kernelI11Fp16IOFp32WLi256ELi98ELi392EEv26Group_norm_nhwc_bwd_params)
        /*0794*/ 	.word	0x00000110


	//----- nvinfo : EIATTR_MIN_STACK_SIZE
	.align		4
.L_363:
        /*0798*/ 	.byte	0x04, 0x12
        /*079a*/ 	.short	(.L_365 - .L_364)
	.align		4
.L_364:
        /*079c*/ 	.word	index@(_Z35group_norm_nhwc_bwd_one_pass_kernelI11Fp16IOFp32WLi512ELi98ELi392EEv26Group_norm_nhwc_bwd_params)
        /*07a0*/ 	.word	0x00000780


	//----- nvinfo : EIATTR_MIN_STACK_SIZE
	.align		4
.L_365:
        /*07a4*/ 	.byte	0x04, 0x12
        /*07a6*/ 	.short	(.L_367 - .L_366)
	.align		4
.L_366:
        /*07a8*/ 	.word	index@(_Z35group_norm_nhwc_bwd_one_pass_kernelI11Fp16IOBf16WLi64ELi98ELi392EEv26Group_norm_nhwc_bwd_params)
        /*07ac*/ 	.word	0x00000000


	//----- nvinfo : EIATTR_MIN_STACK_SIZE
	.align		4
.L_367:
        /*07b0*/ 	.byte	0x04, 0x12
        /*07b2*/ 	.short	(.L_369 - .L_368)
	.align		4
.L_368:
        /*07b4*/ 	.word	index@(_Z35group_norm_nhwc_bwd_one_pass_kernelI11Fp16IOBf16WLi128ELi98ELi392EEv26Group_norm_nhwc_bwd_params)
        /*07b8*/ 	.word	0x00000000


	//----- nvinfo : EIATTR_MIN_STACK_SIZE
	.align		4
.L_369:
        /*07bc*/ 	.byte	0x04, 0x12
        /*07be*/ 	.short	(.L_371 - .L_370)
	.align		4
.L_370:
        /*07c0*/ 	.word	index@(_Z35group_norm_nhwc_bwd_one_pass_kernelI11Fp16IOBf16WLi256ELi98ELi392EEv26Group_norm_nhwc_bwd_params)
        /*07c4*/ 	.word	0x00000110


	//----- nvinfo : EIATTR_MIN_STACK_SIZE
	.align		4
.L_371:
        /*07c8*/ 	.byte	0x04, 0x12
        /*07ca*/ 	.short	(.L_373 - .L_372)
	.align		4
.L_372:
        /*07cc*/ 	.word	index@(_Z35group_norm_nhwc_bwd_one_pass_kernelI11Fp16IOBf16WLi512ELi98ELi392EEv26Group_norm_nhwc_bwd_params)
        /*07d0*/ 	.word	0x00000790


	//----- nvinfo : EIATTR_MIN_STACK_SIZE
	.align		4
.L_373:
        /*07d4*/ 	.byte	0x04, 0x12
        /*07d6*/ 	.short	(.L_375 - .L_374)
	.align		4
.L_374:
        /*07d8*/ 	.word	index@(_Z35group_norm_nhwc_bwd_one_pass_kernelI11Fp16IOFp16WLi64ELi98ELi392EEv26Group_norm_nhwc_bwd_params)
        /*07dc*/ 	.word	0x00000000


	//----- nvinfo : EIATTR_MIN_STACK_SIZE
	.align		4
.L_375:
        /*07e0*/ 	.byte	0x04, 0x12
        /*07e2*/ 	.short	(.L_377 - .L_376)
	.align		4
.L_376:
        /*07e4*/ 	.word	index@(_Z35group_norm_nhwc_bwd_one_pass_kernelI11Fp16IOFp16WLi128ELi98ELi392EEv26Group_norm_nhwc_bwd_params)
        /*07e8*/ 	.word	0x00000000


	//----- nvinfo : EIATTR_MIN_STACK_SIZE
	.align		4
.L_377:
        /*07ec*/ 	.byte	0x04, 0x12
        /*07ee*/ 	.short	(.L_379 - .L_378)
	.align		4
.L_378:
        /*07f0*/ 	.word	index@(_Z35group_norm_nhwc_bwd_one_pass_kernelI11Fp16IOFp16WLi256ELi98ELi392EEv26Group_norm_nhwc_bwd_params)
        /*07f4*/ 	.word	0x00000110


	//----- nvinfo : EIATTR_MIN_STACK_SIZE
	.align		4
.L_379:
        /*07f8*/ 	.byte	0x04, 0x12
        /*07fa*/ 	.short	(.L_381 - .L_380)
	.align		4
.L_380:
        /*07fc*/ 	.word	index@(_Z35group_norm_nhwc_bwd_one_pass_kernelI11Fp16IOFp16WLi512ELi98ELi392EEv26Group_norm_nhwc_bwd_params)
        /*0800*/ 	.word	0x00000780


	//----- nvinfo : EIATTR_MIN_STACK_SIZE
	.align		4
.L_381:
        /*0804*/ 	.byte	0x04, 0x12
        /*0806*/ 	.short	(.L_383 - .L_382)
	.align		4
.L_382:
        /*0808*/ 	.word	index@(_Z35group_norm_nhwc_bwd_one_pass_kernelI11Fp32IOFp32WLi64ELi98ELi392EEv26Group_norm_nhwc_bwd_params)
        /*080c*/ 	.word	0x00000000


	//----- nvinfo : EIATTR_MIN_STACK_SIZE
	.align		4
.L_383:
        /*0810*/ 	.byte	0x04, 0x12
        /*0812*/ 	.short	(.L_385 - .L_384)
	.align		4
.L_384:
        /*0814*/ 	.word	index@(_Z35group_norm_nhwc_bwd_one_pass_kernelI11Fp32IOFp32WLi128ELi98ELi392EEv26Group_norm_nhwc_bwd_params)
        /*0818*/ 	.word	0x00000000


	//----- nvinfo : EIATTR_MIN_STACK_SIZE
	.align		4
.L_385:
        /*081c*/ 	.byte	0x04, 0x12
        /*081e*/ 	.short	(.L_387 - .L_386)
	.align		4
.L_386:
        /*0820*/ 	.word	index@(_Z35group_norm_nhwc_bwd_one_pass_kernelI11Fp32IOFp32WLi256ELi98ELi392EEv26Group_norm_nhwc_bwd_params)
        /*0824*/ 	.word	0x000002f0


	//----- nvinfo : EIATTR_MIN_STACK_SIZE
	.align		4
.L_387:
        /*0828*/ 	.byte	0x04, 0x12
        /*082a*/ 	.short	(.L_389 - .L_388)
	.align		4
.L_388:
        /*082c*/ 	.word	index@(_Z35group_norm_nhwc_bwd_one_pass_kernelI11Fp32IOFp32WLi512ELi98ELi392EEv26Group_norm_nhwc_bwd_params)
        /*0830*/ 	.word	0x00000a90


	//----- nvinfo : EIATTR_MIN_STACK_SIZE
	.align		4
.L_389:
        /*0834*/ 	.byte	0x04, 0x12
        /*0836*/ 	.short	(.L_391 - .L_390)
	.align		4
.L_390:
        /*0838*/ 	.word	index@(_Z35group_norm_nhwc_bwd_one_pass_kernelI11Fp32IOBf16WLi64ELi98ELi392EEv26Group_norm_nhwc_bwd_params)
        /*083c*/ 	.word	0x00000000


	//----- nvinfo : EIATTR_MIN_STACK_SIZE
	.align		4
.L_391:
        /*0840*/ 	.byte	0x04, 0x12
        /*0842*/ 	.short	(.L_393 - .L_392)
	.align		4
.L_392:
        /*0844*/ 	.word	index@(_Z35group_norm_nhwc_bwd_one_pass_kernelI11Fp32IOBf16WLi128ELi98ELi392EEv26Group_norm_nhwc_bwd_params)
        /*0848*/ 	.word	0x00000000


	//----- nvinfo : EIATTR_MIN_STACK_SIZE
	.align		4
.L_393:
        /*084c*/ 	.byte	0x04, 0x12
        /*084e*/ 	.short	(.L_395 - .L_394)
	.align		4
.L_394:
        /*0850*/ 	.word	index@(_Z35group_norm_nhwc_bwd_one_pass_kernelI11Fp32IOBf16WLi256ELi98ELi392EEv26Group_norm_nhwc_bwd_params)
        /*0854*/ 	.word	0x000002f0


	//----- nvinfo : EIATTR_MIN_STACK_SIZE
	.align		4
.L_395:
        /*0858*/ 	.byte	0x04, 0x12
        /*085a*/ 	.short	(.L_397 - .L_396)
	.align		4
.L_396:
        /*085c*/ 	.word	index@(_Z35group_norm_nhwc_bwd_one_pass_kernelI11Fp32IOBf16WLi512ELi98ELi392EEv26Group_norm_nhwc_bwd_params)
        /*0860*/ 	.word	0x00000a80


	//----- nvinfo : EIATTR_MIN_STACK_SIZE
	.align		4
.L_397:
        /*0864*/ 	.byte	0x04, 0x12
        /*0866*/ 	.short	(.L_399 - .L_398)
	.align		4
.L_398:
        /*0868*/ 	.word	index@(_Z35group_norm_nhwc_bwd_one_pass_kernelI11Fp32IOFp16WLi64ELi98ELi392EEv26Group_norm_nhwc_bwd_params)
        /*086c*/ 	.word	0x00000000


	//----- nvinfo : EIATTR_MIN_STACK_SIZE
	.align		4
.L_399:
        /*0870*/ 	.byte	0x04, 0x12
        /*0872*/ 	.short	(.L_401 - .L_400)
	.align		4
.L_400:
        /*0874*/ 	.word	index@(_Z35group_norm_nhwc_bwd_one_pass_kernelI11Fp32IOFp16WLi128ELi98ELi392EEv26Group_norm_nhwc_bwd_params)
        /*0878*/ 	.word	0x00000000


	//----- nvinfo : EIATTR_MIN_STACK_SIZE
	.align		4
.L_401:
        /*087c*/ 	.byte	0x04, 0x12
        /*087e*/ 	.short	(.L_403 - .L_402)
	.align		4
.L_402:
        /*0880*/ 	.word	index@(_Z35group_norm_nhwc_bwd_one_pass_kernelI11Fp32IOFp16WLi256ELi98ELi392EEv26Group_norm_nhwc_bwd_params)
        /*0884*/ 	.word	0x000002f0


	//----- nvinfo : EIATTR_MIN_STACK_SIZE
	.align		4
.L_403:
        /*0888*/ 	.byte	0x04, 0x12
        /*088a*/ 	.short	(.L_405 - .L_404)
	.align		4
.L_404:
        /*088c*/ 	.word	index@(_Z35group_norm_nhwc_bwd_one_pass_kernelI11Fp32IOFp16WLi512ELi98ELi392EEv26Group_norm_nhwc_bwd_params)
        /*0890*/ 	.word	0x00000a80


	//----- nvinfo : EIATTR_MIN_STACK_SIZE
	.align		4
.L_405:
        /*0894*/ 	.byte	0x04, 0x12
        /*0896*/ 	.short	(.L_407 - .L_406)
	.align		4
.L_406:
        /*0898*/ 	.word	index@(_Z35group_norm_nhwc_fwd_one_pass_kernelI11Bf16IOFp32WLi64ELi98ELi392EEv26Group_norm_nhwc_fwd_params)
        /*089c*/ 	.word	0x00000000


	//----- nvinfo : EIATTR_MIN_STACK_SIZE
	.align		4
.L_407:
        /*08a0*/ 	.byte	0x04, 0x12
        /*08a2*/ 	.short	(.L_409 - .L_408)
	.align		4
.L_408:
        /*08a4*/ 	.word	index@(_Z35group_norm_nhwc_fwd_one_pass_kernelI11Bf16IOFp32WLi128ELi98ELi392EEv26Group_norm_nhwc_fwd_params)
        /*08a8*/ 	.word	0x00000000


	//----- nvinfo : EIATTR_MIN_STACK_SIZE
	.align		4
.L_409:
        /*08ac*/ 	.byte	0x04, 0x12
        /*08ae*/ 	.short	(.L_411 - .L_410)
	.align		4
.L_410:
        /*08b0*/ 	.word	index@(_Z35group_norm_nhwc_fwd_one_pass_kernelI11Bf16IOFp32WLi256ELi98ELi392EEv26Group_norm_nhwc_fwd_params)
        /*08b4*/ 	.word	0x00000000


	//----- nvinfo : EIATTR_MIN_STACK_SIZE
	.align		4
.L_411:
        /*08b8*/ 	.byte	0x04, 0x12
        /*08ba*/ 	.short	(.L_413 - .L_412)
	.align		4
.L_412:
        /*08bc*/ 	.word	index@(_Z35group_norm_nhwc_fwd_one_pass_kernelI11Bf16IOFp32WLi512ELi98ELi392EEv26Group_norm_nhwc_fwd_params)
        /*08c0*/ 	.word	0x00000390


	//----- nvinfo : EIATTR_MIN_STACK_SIZE
	.align		4
.L_413:
        /*08c4*/ 	.byte	0x04, 0x12
        /*08c6*/ 	.short	(.L_415 - .L_414)
	.align		4
.L_414:
        /*08c8*/ 	.word	index@(_Z35group_norm_nhwc_fwd_one_pass_kernelI11Bf16IOBf16WLi64ELi98ELi392EEv26Group_norm_nhwc_fwd_params)
        /*08cc*/ 	.word	0x00000000


	//----- nvinfo : EIATTR_MIN_STACK_SIZE
	.align		4
.L_415:
        /*08d0*/ 	.byte	0x04, 0x12
        /*08d2*/ 	.short	(.L_417 - .L_416)
	.align		4
.L_416:
        /*08d4*/ 	.word	index@(_Z35group_norm_nhwc_fwd_one_pass_kernelI11Bf16IOBf16WLi128ELi98ELi392EEv26Group_norm_nhwc_fwd_params)
        /*08d8*/ 	.word	0x00000000


	//----- nvinfo : EIATTR_MIN_STACK_SIZE
	.align		4
.L_417:
        /*08dc*/ 	.byte	0x04, 0x12
        /*08de*/ 	.short	(.L_419 - .L_418)
	.align		4
.L_418:
        /*08e0*/ 	.word	index@(_Z35group_norm_nhwc_fwd_one_pass_kernelI11Bf16IOBf16WLi256ELi98ELi392EEv26Group_norm_nhwc_fwd_params)
        /*08e4*/ 	.word	0x00000000


	//----- nvinfo : EIATTR_MIN_STACK_SIZE
	.align		4
.L_419:
        /*08e8*/ 	.byte	0x04, 0x12
        /*08ea*/ 	.short	(.L_421 - .L_420)
	.align		4
.L_420:
        /*08ec*/ 	.word	index@(_Z35group_norm_nhwc_fwd_one_pass_kernelI11Bf16IOBf16WLi512ELi98ELi392EEv26Group_norm_nhwc_fwd_params)
        /*08f0*/ 	.word	0x00000390


	//----- nvinfo : EIATTR_MIN_STACK_SIZE
	.align		4
.L_421:
        /*08f4*/ 	.byte	0x04, 0x12
        /*08f6*/ 	.short	(.L_423 - .L_422)
	.align		4
.L_422:
        /*08f8*/ 	.word	index@(_Z35group_norm_nhwc_fwd_one_pass_kernelI11Bf16IOFp16WLi64ELi98ELi392EEv26Group_norm_nhwc_fwd_params)
        /*08fc*/ 	.word	0x00000000


	//----- nvinfo : EIATTR_MIN_STACK_SIZE
	.align		4
.L_423:
        /*0900*/ 	.byte	0x04, 0x12
        /*0902*/ 	.short	(.L_425 - .L_424)
	.align		4
.L_424:
        /*0904*/ 	.word	index@(_Z35group_norm_nhwc_fwd_one_pass_kernelI11Bf16IOFp16WLi128ELi98ELi392EEv26Group_norm_nhwc_fwd_params)
        /*0908*/ 	.word	0x00000000


	//----- nvinfo : EIATTR_MIN_STACK_SIZE
	.align		4
.L_425:
        /*090c*/ 	.byte	0x04, 0x12
        /*090e*/ 	.short	(.L_427 - .L_426)
	.align		4
.L_426:
        /*0910*/ 	.word	index@(_Z35group_norm_nhwc_fwd_one_pass_kernelI11Bf16IOFp16WLi256ELi98ELi392EEv26Group_norm_nhwc_fwd_params)
        /*0914*/ 	.word	0x00000000


	//----- nvinfo : EIATTR_MIN_STACK_SIZE
	.align		4
.L_427:
        /*0918*/ 	.byte	0x04, 0x12
        /*091a*/ 	.short	(.L_429 - .L_428)
	.align		4
.L_428:
        /*091c*/ 	.word	index@(_Z35group_norm_nhwc_fwd_one_pass_kernelI11Bf16IOFp16WLi512ELi98ELi392EEv26Group_norm_nhwc_fwd_params)
        /*0920*/ 	.word	0x00000390


	//----- nvinfo : EIATTR_MIN_STACK_SIZE
	.align		4
.L_429:
        /*0924*/ 	.byte	0x04, 0x12
        /*0926*/ 	.short	(.L_431 - .L_430)
	.align		4
.L_430:
        /*0928*/ 	.word	index@(_Z35group_norm_nhwc_fwd_one_pass_kernelI11Fp16IOFp32WLi64ELi98ELi392EEv26Group_norm_nhwc_fwd_params)
        /*092c*/ 	.word	0x00000000


	//----- nvinfo : EIATTR_MIN_STACK_SIZE
	.align		4
.L_431:
        /*0930*/ 	.byte	0x04, 0x12
        /*0932*/ 	.short	(.L_433 - .L_432)
	.align		4
.L_432:
        /*0934*/ 	.word	index@(_Z35group_norm_nhwc_fwd_one_pass_kernelI11Fp16IOFp32WLi128ELi98ELi392EEv26Group_norm_nhwc_fwd_params)
        /*0938*/ 	.word	0x00000000


	//----- nvinfo : EIATTR_MIN_STACK_SIZE
	.align		4
.L_433:
        /*093c*/ 	.byte	0x04, 0x12
        /*093e*/ 	.short	(.L_435 - .L_434)
	.align		4
.L_434:
        /*0940*/ 	.word	index@(_Z35group_norm_nhwc_fwd_one_pass_kernelI11Fp16IOFp32WLi256ELi98ELi392EEv26Group_norm_nhwc_fwd_params)
        /*0944*/ 	.word	0x00000000


	//----- nvinfo : EIATTR_MIN_STACK_SIZE
	.align		4
.L_435:
        /*0948*/ 	.byte	0x04, 0x12
        /*094a*/ 	.short	(.L_437 - .L_436)
	.align		4
.L_436:
        /*094c*/ 	.word	index@(_Z35group_norm_nhwc_fwd_one_pass_kernelI11Fp16IOFp32WLi512ELi98ELi392EEv26Group_norm_nhwc_fwd_params)
        /*0950*/ 	.word	0x00000110


	//----- nvinfo : EIATTR_MIN_STACK_SIZE
	.align		4
.L_437:
        /*0954*/ 	.byte	0x04, 0x12
        /*0956*/ 	.short	(.L_439 - .L_438)
	.align		4
.L_438:
        /*0958*/ 	.word	index@(_Z35group_norm_nhwc_fwd_one_pass_kernelI11Fp16IOBf16WLi64ELi98ELi392EEv26Group_norm_nhwc_fwd_params)
        /*095c*/ 	.word	0x00000000


	//----- nvinfo : EIATTR_MIN_STACK_SIZE
	.align		4
.L_439:
        /*0960*/ 	.byte	0x04, 0x12
        /*0962*/ 	.short	(.L_441 - .L_440)
	.align		4
.L_440:
        /*0964*/ 	.word	index@(_Z35group_norm_nhwc_fwd_one_pass_kernelI11Fp16IOBf16WLi128ELi98ELi392EEv26Group_norm_nhwc_fwd_params)
        /*0968*/ 	.word	0x00000000


	//----- nvinfo : EIATTR_MIN_STACK_SIZE
	.align		4
.L_441:
        /*096c*/ 	.byte	0x04, 0x12
        /*096e*/ 	.short	(.L_443 - .L_442)
	.align		4
.L_442:
        /*0970*/ 	.word	index@(_Z35group_norm_nhwc_fwd_one_pass_kernelI11Fp16IOBf16WLi256ELi98ELi392EEv26Group_norm_nhwc_fwd_params)
        /*0974*/ 	.word	0x00000000


	//----- nvinfo : EIATTR_MIN_STACK_SIZE
	.align		4
.L_443:
        /*0978*/ 	.byte	0x04, 0x12
        /*097a*/ 	.short	(.L_445 - .L_444)
	.align		4
.L_444:
        /*097c*/ 	.word	index@(_Z35group_norm_nhwc_fwd_one_pass_kernelI11Fp16IOBf16WLi512ELi98ELi392EEv26Group_norm_nhwc_fwd_params)
        /*0980*/ 	.word	0x00000110


	//----- nvinfo : EIATTR_MIN_STACK_SIZE
	.align		4
.L_445:
        /*0984*/ 	.byte	0x04, 0x12
        /*0986*/ 	.short	(.L_447 - .L_446)
	.align		4
.L_446:
        /*0988*/ 	.word	index@(_Z35group_norm_nhwc_fwd_one_pass_kernelI11Fp16IOFp16WLi64ELi98ELi392EEv26Group_norm_nhwc_fwd_params)
        /*098c*/ 	.word	0x00000000


	//----- nvinfo : EIATTR_MIN_STACK_SIZE
	.align		4
.L_447:
        /*0990*/ 	.byte	0x04, 0x12
        /*0992*/ 	.short	(.L_449 - .L_448)
	.align		4
.L_448:
        /*0994*/ 	.word	index@(_Z35group_norm_nhwc_fwd_one_pass_kernelI11Fp16IOFp16WLi128ELi98ELi392EEv26Group_norm_nhwc_fwd_params)
        /*0998*/ 	.word	0x00000000


	//----- nvinfo : EIATTR_MIN_STACK_SIZE
	.align		4
.L_449:
        /*099c*/ 	.byte	0x04, 0x12
        /*099e*/ 	.short	(.L_451 - .L_450)
	.align		4
.L_450:
        /*09a0*/ 	.word	index@(_Z35group_norm_nhwc_fwd_one_pass_kernelI11Fp16IOFp16WLi256ELi98ELi392EEv26Group_norm_nhwc_fwd_params)
        /*09a4*/ 	.word	0x00000000


	//----- nvinfo : EIATTR_MIN_STACK_SIZE
	.align		4
.L_451:
        /*09a8*/ 	.byte	0x04, 0x12
        /*09aa*/ 	.short	(.L_453 - .L_452)
	.align		4
.L_452:
        /*09ac*/ 	.word	index@(_Z35group_norm_nhwc_fwd_one_pass_kernelI11Fp16IOFp16WLi512ELi98ELi392EEv26Group_norm_nhwc_fwd_params)
        /*09b0*/ 	.word	0x00000110


	//----- nvinfo : EIATTR_MIN_STACK_SIZE
	.align		4
.L_453:
        /*09b4*/ 	.byte	0x04, 0x12
        /*09b6*/ 	.short	(.L_455 - .L_454)
	.align		4
.L_454:
        /*09b8*/ 	.word	index@(_Z35group_norm_nhwc_fwd_one_pass_kernelI11Fp32IOFp32WLi64ELi98ELi392EEv26Group_norm_nhwc_fwd_params)
        /*09bc*/ 	.word	0x00000000


	//----- nvinfo : EIATTR_MIN_STACK_SIZE
	.align		4
.L_455:
        /*09c0*/ 	.byte	0x04, 0x12
        /*09c2*/ 	.short	(.L_457 - .L_456)
	.align		4
.L_456:
        /*09c4*/ 	.word	index@(_Z35group_norm_nhwc_fwd_one_pass_kernelI11Fp32IOFp32WLi128ELi98ELi392EEv26Group_norm_nhwc_fwd_params)
        /*09c8*/ 	.word	0x00000000


	//----- nvinfo : EIATTR_MIN_STACK_SIZE
	.align		4
.L_457:
        /*09cc*/ 	.byte	0x04, 0x12
        /*09ce*/ 	.short	(.L_459 - .L_458)
	.align		4
.L_458:
        /*09d0*/ 	.word	index@(_Z35group_norm_nhwc_fwd_one_pass_kernelI11Fp32IOFp32WLi256ELi98ELi392EEv26Group_norm_nhwc_fwd_params)
        /*09d4*/ 	.word	0x00000000


	//----- nvinfo : EIATTR_MIN_STACK_SIZE
	.align		4
.L_459:
        /*09d8*/ 	.byte	0x04, 0x12
        /*09da*/ 	.short	(.L_461 - .L_460)
	.align		4
.L_460:
        /*09dc*/ 	.word	index@(_Z35group_norm_nhwc_fwd_one_pass_kernelI11Fp32IOFp32WLi512ELi98ELi392EEv26Group_norm_nhwc_fwd_params)
        /*09e0*/ 	.word	0x00000300


	//----- nvinfo : EIATTR_MIN_STACK_SIZE
	.align		4
.L_461:
        /*09e4*/ 	.byte	0x04, 0x12
        /*09e6*/ 	.short	(.L_463 - .L_462)
	.align		4
.L_462:
        /*09e8*/ 	.word	index@(_Z35group_norm_nhwc_fwd_one_pass_kernelI11Fp32IOBf16WLi64ELi98ELi392EEv26Group_norm_nhwc_fwd_params)
        /*09ec*/ 	.word	0x00000000


	//----- nvinfo : EIATTR_MIN_STACK_SIZE
	.align		4
.L_463:
        /*09f0*/ 	.byte	0x04, 0x12
        /*09f2*/ 	.short	(.L_465 - .L_464)
	.align		4
.L_464:
        /*09f4*/ 	.word	index@(_Z35group_norm_nhwc_fwd_one_pass_kernelI11Fp32IOBf16WLi128ELi98ELi392EEv26Group_norm_nhwc_fwd_params)
        /*09f8*/ 	.word	0x00000000


	//----- nvinfo : EIATTR_MIN_STACK_SIZE
	.align		4
.L_465:
        /*09fc*/ 	.byte	0x04, 0x12
        /*09fe*/ 	.short	(.L_467 - .L_466)
	.align		4
.L_466:
        /*0a00*/ 	.word	index@(_Z35group_norm_nhwc_fwd_one_pass_kernelI11Fp32IOBf16WLi256ELi98ELi392EEv26Group_norm_nhwc_fwd_params)
        /*0a04*/ 	.word	0x00000000


	//----- nvinfo : EIATTR_MIN_STACK_SIZE
	.align		4
.L_467:
        /*0a08*/ 	.byte	0x04, 0x12
        /*0a0a*/ 	.short	(.L_469 - .L_468)
	.align		4
.L_468:
        /*0a0c*/ 	.word	index@(_Z35group_norm_nhwc_fwd_one_pass_kernelI11Fp32IOBf16WLi512ELi98ELi392EEv26Group_norm_nhwc_fwd_params)
        /*0a10*/ 	.word	0x00000390


	//----- nvinfo : EIATTR_MIN_STACK_SIZE
	.align		4
.L_469:
        /*0a14*/ 	.byte	0x04, 0x12
        /*0a16*/ 	.short	(.L_471 - .L_470)
	.align		4
.L_470:
        /*0a18*/ 	.word	index@(_Z35group_norm_nhwc_fwd_one_pass_kernelI11Fp32IOFp16WLi64ELi98ELi392EEv26Group_norm_nhwc_fwd_params)
        /*0a1c*/ 	.word	0x00000000


	//----- nvinfo : EIATTR_MIN_STACK_SIZE
	.align		4
.L_471:
        /*0a20*/ 	.byte	0x04, 0x12
        /*0a22*/ 	.short	(.L_473 - .L_472)
	.align		4
.L_472:
        /*0a24*/ 	.word	index@(_Z35group_norm_nhwc_fwd_one_pass_kernelI11Fp32IOFp16WLi128ELi98ELi392EEv26Group_norm_nhwc_fwd_params)
        /*0a28*/ 	.word	0x00000000


	//----- nvinfo : EIATTR_MIN_STACK_SIZE
	.align		4
.L_473:
        /*0a2c*/ 	.byte	0x04, 0x12
        /*0a2e*/ 	.short	(.L_475 - .L_474)
	.align		4
.L_474:
        /*0a30*/ 	.word	index@(_Z35group_norm_nhwc_fwd_one_pass_kernelI11Fp32IOFp16WLi256ELi98ELi392EEv26Group_norm_nhwc_fwd_params)
        /*0a34*/ 	.word	0x00000000


	//----- nvinfo : EIATTR_MIN_STACK_SIZE
	.align		4
.L_475:
        /*0a38*/ 	.byte	0x04, 0x12
        /*0a3a*/ 	.short	(.L_477 - .L_476)
	.align		4
.L_476:
        /*0a3c*/ 	.word	index@(_Z35group_norm_nhwc_fwd_one_pass_kernelI11Fp32IOFp16WLi512ELi98ELi392EEv26Group_norm_nhwc_fwd_params)
        /*0a40*/ 	.word	0x00000390
.L_477:


//--------------------- .nv.compat                --------------------------
	.section	.nv.compat,"",@"SHT_CUDA_COMPAT_INFO"
	.align	4
        /*0000*/ 	.byte	0x02, 0x09, 0x01, 0x00, 0x02, 0x02, 0x01, 0x00, 0x02, 0x05, 0x05, 0x00, 0x03, 0x07, 0x01, 0x01
        /*0010*/ 	.byte	0x02, 0x03, 0x00, 0x00, 0x02, 0x06, 0x01, 0x00, 0x04, 0x0b, 0x08, 0x00, 0x00, 0x00, 0x00, 0x00
        /*0020*/ 	.byte	0x00, 0x00, 0x00, 0x00


//--------------------- .nv.info._ZN3cub18CUB_300001_SM_10306detail11EmptyKernelIvEEvv --------------------------
	.section	.nv.info._ZN3cub18CUB_300001_SM_10306detail11EmptyKernelIvEEvv,"",@"SHT_CUDA_INFO"
	.sectionflags	@""
	.align	4


	//----- nvinfo : EIATTR_CUDA_API_VERSION
	.align		4
        /*0000*/ 	.byte	0x04, 0x37
        /*0002*/ 	.short	(.L_479 - .L_478)
.L_478:
        /*0004*/ 	.word	0x00000082


	//----- nvinfo : EIATTR_SPARSE_MMA_MASK
	.align		4
.L_479:
        /*0008*/ 	.byte	0x03, 0x50
        /*000a*/ 	.short	0x0000


	//----- nvinfo : EIATTR_MAXREG_COUNT
	.align		4
        /*000c*/ 	.byte	0x03, 0x1b
        /*000e*/ 	.short	0x00ff


	//----- nvinfo : EIATTR_MERCURY_ISA_VERSION
	.align		4
        /*0010*/ 	.byte	0x03, 0x5f
        /*0012*/ 	.short	0x0101


	//----- nvinfo : EIATTR_VRC_CTA_INIT_COUNT
	.align		4
        /*0014*/ 	.byte	0x02, 0x4a
	.zero		1
	.zero		1


	//----- nvinfo : EIATTR_EXIT_INSTR_OFFSETS
	.align		4
        /*0018*/ 	.byte	0x04, 0x1c
        /*001a*/ 	.short	(.L_481 - .L_480)


	//   ....[0]....
.L_480:
        /*001c*/ 	.word	0x00000010


	//----- nvinfo : EIATTR_SW_WAR
	.align		4
.L_481:
        /*0020*/ 	.byte	0x04, 0x36
        /*0022*/ 	.short	(.L_483 - .L_482)
.L_482:
        /*0024*/ 	.word	0x00000008
.L_483:


//--------------------- .nv.info._Z35group_norm_nhwc_bwd_one_pass_kernelI11Bf16IOFp32WLi64ELi98ELi392EEv26Group_norm_nhwc_bwd_params --------------------------
	.section	.nv.info._Z35group_norm_nhwc_bwd_one_pass_kernelI11Bf16IOFp32WLi64ELi98ELi392EEv26Group_norm_nhwc_bwd_params,"",@"SHT_CUDA_INFO"
	.sectionflags	@""
	.align	4


	//----- nvinfo : EIATTR_CUDA_API_VERSION
	.align		4
        /*0000*/ 	.byte	0x04, 0x37
        /*0002*/ 	.short	(.L_485 - .L_484)
.L_484:
        /*0004*/ 	.word	0x00000082


	//----- nvinfo : EIATTR_KPARAM_INFO
	.align		4
.L_485:
        /*0008*/ 	.byte	0x04, 0x17
        /*000a*/ 	.short	(.L_487 - .L_486)
.L_486:
        /*000c*/ 	.word	0x00000000
        /*0010*/ 	.short	0x0000
        /*0012*/ 	.short	0x0000
        /*0014*/ 	.byte	0x00, 0xf0, 0xe1, 0x02


	//----- nvinfo : EIATTR_SPARSE_MMA_MASK
	.align		4
.L_487:
        /*0018*/ 	.byte	0x03, 0x50
        /*001a*/ 	.short	0x0000


	//----- nvinfo : EIATTR_MAXREG_COUNT
	.align		4
        /*001c*/ 	.byte	0x03, 0x1b
        /*001e*/ 	.short	0x0080


	//----- nvinfo : EIATTR_NUM_BARRIERS
	.align		4
        /*0020*/ 	.byte	0x02, 0x4c
        /*0022*/ 	.byte	0x01
	.zero		1


	//----- nvinfo : EIATTR_MERCURY_ISA_VERSION
	.align		4
        /*0024*/ 	.byte	0x03, 0x5f
        /*0026*/ 	.short	0x0101


	//----- nvinfo : EIATTR_COOP_GROUP_MASK_REGIDS
	.align		4
        /*0028*/ 	.byte	0x04, 0x29
        /*002a*/ 	.short	(.L_489 - .L_488)


	//   ....[0]....
.L_488:
        /*002c*/ 	.word	0xffffffff


	//   ....[1]....
        /*0030*/ 	.word	0xffffffff


	//   ....[2]....
        /*0034*/ 	.word	0xffffffff


	//   ....[3]....
        /*0038*/ 	.word	0xffffffff


	//   ....[4]....
        /*003c*/ 	.word	0xffffffff


	//   ....[5]....
        /*0040*/ 	.word	0xffffffff


	//   ....[6]....
        /*0044*/ 	.word	0xffffffff


	//   ....[7]....
        /*0048*/ 	.word	0xffffffff


	//   ....[8]....
        /*004c*/ 	.word	0xffffffff


	//   ....[9]....
        /*0050*/ 	.word	0xffffffff


	//----- nvinfo : EIATTR_COOP_GROUP_INSTR_OFFSETS
	.align		4
.L_489:
        /*0054*/ 	.byte	0x04, 0x28
        /*0056*/ 	.short	(.L_491 - .L_490)


	//   ....[0]....
.L_490:
        /*0058*/ 	.word	0x00002e40


	//   ....[1]....
        /*005c*/ 	.word	0x00002e70


	//   ....[2]....
        /*0060*/ 	.word	0x00002eb0


	//   ....[3]....
        /*0064*/ 	.word	0x00002ed0


	//   ....[4]....
        /*0068*/ 	.word	0x00002f20


	//   ....[5]....
        /*006c*/ 	.word	0x00002f50


	//   ....[6]....
        /*0070*/ 	.word	0x00002f80


	//   ....[7]....
        /*0074*/ 	.word	0x00002fb0


	//   ....[8]....
        /*0078*/ 	.word	0x00002fe0


	//   ....[9]....
        /*007c*/ 	.word	0x00003000


	//----- nvinfo : EIATTR_VRC_CTA_INIT_COUNT
	.align		4
.L_491:
        /*0080*/ 	.byte	0x02, 0x4a
	.zero		1
	.zero		1


	//----- nvinfo : EIATTR_EXIT_INSTR_OFFSETS
	.align		4
        /*0084*/ 	.byte	0x04, 0x1c
        /*0086*/ 	.short	(.L_493 - .L_492)


	//   ....[0]....
.L_492:
        /*0088*/ 	.word	0x00005c70


	//   ....[1]....
        /*008c*/ 	.word	0x00005da0


	//   ....[2]....
        /*0090*/ 	.word	0x000063b0


	//   ....[3]....
        /*0094*/ 	.word	0x00006960


	//----- nvinfo : EIATTR_MAX_THREADS
	.align		4
.L_493:
        /*0098*/ 	.byte	0x04, 0x05
        /*009a*/ 	.short	(.L_495 - .L_494)
.L_494:
        /*009c*/ 	.word	0x00000188
        /*00a0*/ 	.word	0x00000001
        /*00a4*/ 	.word	0x00000001


	//----- nvinfo : EIATTR_CRS_STACK_SIZE
	.align		4
.L_495:
        /*00a8*/ 	.byte	0x04, 0x1e
        /*00aa*/ 	.short	(.L_497 - .L_496)
.L_496:
        /*00ac*/ 	.word	0x00000000


	//----- nvinfo : EIATTR_CBANK_PARAM_SIZE
	.align		4
.L_497:
        /*00b0*/ 	.byte	0x03, 0x19
        /*00b2*/ 	.short	0x00b8


	//----- nvinfo : EIATTR_PARAM_CBANK
	.align		4
        /*00b4*/ 	.byte	0x04, 0x0a
        /*00b6*/ 	.short	(.L_499 - .L_498)
	.align		4
.L_498:
        /*00b8*/ 	.word	index@(.nv.constant0._Z35group_norm_nhwc_bwd_one_pass_kernelI11Bf16IOFp32WLi64ELi98ELi392EEv26Group_norm_nhwc_bwd_params)
        /*00bc*/ 	.short	0x0380
        /*00be*/ 	.short	0x00b8


	//----- nvinfo : EIATTR_SW_WAR
	.align		4
.L_499:
        /*00c0*/ 	.byte	0x04, 0x36
        /*00c2*/ 	.short	(.L_501 - .L_500)
.L_500:
        /*00c4*/ 	.word	0x00000008
.L_501:


//--------------------- .nv.info._Z35group_norm_nhwc_bwd_one_pass_kernelI11Bf16IOFp32WLi128ELi98ELi392EEv26Group_norm_nhwc_bwd_params --------------------------
	.section	.nv.info._Z35group_norm_nhwc_bwd_one_pass_kernelI11Bf16IOFp32WLi128ELi98ELi392EEv26Group_norm_nhwc_bwd_params,"",@"SHT_CUDA_INFO"
	.sectionflags	@""
	.align	4


	//----- nvinfo : EIATTR_CUDA_API_VERSION
	.align		4
        /*0000*/ 	.byte	0x04, 0x37
        /*0002*/ 	.short	(.L_503 - .L_502)
.L_502:
        /*0004*/ 	.word	0x00000082


	//----- nvinfo : EIATTR_KPARAM_INFO
	.align		4
.L_503:
        /*0008*/ 	.byte	0x04, 0x17
        /*000a*/ 	.short	(.L_505 - .L_504)
.L_504:
        /*000c*/ 	.word	0x00000000
        /*0010*/ 	.short	0x0000
        /*0012*/ 	.short	0x0000
        /*0014*/ 	.byte	0x00, 0xf0, 0xe1, 0x02


	//----- nvinfo : EIATTR_SPARSE_MMA_MASK
	.align		4
.L_505:
        /*0018*/ 	.byte	0x03, 0x50
        /*001a*/ 	.short	0x0000


	//----- nvinfo : EIATTR_MAXREG_COUNT
	.align		4
        /*001c*/ 	.byte	0x03, 0x1b
        /*001e*/ 	.short	0x0080


	//----- nvinfo : EIATTR_NUM_BARRIERS
	.align		4
        /*0020*/ 	.byte	0x02, 0x4c
        /*0022*/ 	.byte	0x01
	.zero		1


	//----- nvinfo : EIATTR_MERCURY_ISA_VERSION
	.align		4
        /*0024*/ 	.byte	0x03, 0x5f
        /*0026*/ 	.short	0x0101


	//----- nvinfo : EIATTR_INT_WARP_WIDE_INSTR_OFFSETS
	.align		4
        /*0028*/ 	.byte	0x04, 0x31
        /*002a*/ 	.short	(.L_507 - .L_506)


	//   ....[0]....
.L_506:
        /*002c*/ 	.word	0x00005400


	//----- nvinfo : EIATTR_COOP_GROUP_MASK_REGIDS
	.align		4
.L_507:
        /*0030*/ 	.byte	0x04, 0x29
        /*0032*/ 	.short	(.L_509 - .L_508)


	//   ....[0]....
.L_508:
        /*0034*/ 	.word	0xffffffff


	//   ....[1]....
        /*0038*/ 	.word	0xffffffff


	//   ....[2]....
        /*003c*/ 	.word	0xffffffff


	//   ....[3]....
        /*0040*/ 	.word	0xffffffff


	//   ....[4]....
        /*0044*/ 	.word	0xffffffff


	//   ....[5]....
        /*0048*/ 	.word	0xffffffff


	//   ....[6]....
        /*004c*/ 	.word	0xffffffff


	//   ....[7]....
        /*0050*/ 	.word	0xffffffff


	//   ....[8]....
        /*0054*/ 	.word	0xffffffff


	//   ....[9]....
        /*0058*/ 	.word	0xffffffff


	//----- nvinfo : EIATTR_COOP_GROUP_INSTR_OFFSETS
	.align		4
.L_509:
        /*005c*/ 	.byte	0x04, 0x28
        /*005e*/ 	.short	(.L_511 - .L_510)


	//   ....[0]....
.L_510:
        /*0060*/ 	.word	0x000054d0


	//   ....[1]....
        /*0064*/ 	.word	0x000054e0


	//   ....[2]....
        /*0068*/ 	.word	0x00005530


	//   ....[3]....
        /*006c*/ 	.word	0x00005550


	//   ....[4]....
        /*0070*/ 	.word	0x00005580


	//   ....[5]....
        /*0074*/ 	.word	0x000055b0


	//   ....[6]....
        /*0078*/ 	.word	0x000055e0


	//   ....[7]....
        /*007c*/ 	.word	0x00005610


	//   ....[8]....
        /*0080*/ 	.word	0x00005640


	//   ....[9]....
        /*0084*/ 	.word	0x00005670


	//----- nvinfo : EIATTR_VRC_CTA_INIT_COUNT
	.align		4
.L_511:
        /*0088*/ 	.byte	0x02, 0x4a
	.zero		1
	.zero		1


	//----- nvinfo : EIATTR_EXIT_INSTR_OFFSETS
	.align		4
        /*008c*/ 	.byte	0x04, 0x1c
        /*008e*/ 	.short	(.L_513 - .L_512)


	//   ....[0]....
.L_512:
        /*0090*/ 	.word	0x00009e70


	//   ....[1]....
        /*0094*/ 	.word	0x00009fa0


	//   ....[2]....
        /*0098*/ 	.word	0x0000a5c0


	//   ....[3]....
        /*009c*/ 	.word	0x0000ab70


	//----- nvinfo : EIATTR_MAX_THREADS
	.align		4
.L_513:
        /*00a0*/ 	.byte	0x04, 0x05
        /*00a2*/ 	.short	(.L_515 - .L_514)
.L_514:
        /*00a4*/ 	.word	0x00000188
        /*00a8*/ 	.word	0x00000001
        /*00ac*/ 	.word	0x00000001


	//----- nvinfo : EIATTR_CRS_STACK_SIZE
	.align		4
.L_515:
        /*00b0*/ 	.byte	0x04, 0x1e
        /*00b2*/ 	.short	(.L_517 - .L_516)
.L_516:
        /*00b4*/ 	.word	0x00000000


	//----- nvinfo : EIATTR_CBANK_PARAM_SIZE
	.align		4
.L_517:
        /*00b8*/ 	.byte	0x03, 0x19
        /*00ba*/ 	.short	0x00b8


	//----- nvinfo : EIATTR_PARAM_CBANK
	.align		4
        /*00bc*/ 	.byte	0x04, 0x0a
        /*00be*/ 	.short	(.L_519 - .L_518)
	.align		4
.L_518:
        /*00c0*/ 	.word	index@(.nv.constant0._Z35group_norm_nhwc_bwd_one_pass_kernelI11Bf16IOFp32WLi128ELi98ELi392EEv26Group_norm_nhwc_bwd_params)
        /*00c4*/ 	.short	0x0380
        /*00c6*/ 	.short	0x00b8


	//----- nvinfo : EIATTR_SW_WAR
	.align		4
.L_519:
        /*00c8*/ 	.byte	0x04, 0x36
        /*00ca*/ 	.short	(.L_521 - .L_520)
.L_520:
        /*00cc*/ 	.word	0x00000008
.L_521:


//--------------------- .nv.info._Z35group_norm_nhwc_bwd_one_pass_kernelI11Bf16IOFp32WLi256ELi98ELi392EEv26Group_norm_nhwc_bwd_params --------------------------
	.section	.nv.info._Z35group_norm_nhwc_bwd_one_pass_kernelI11Bf16IOFp32WLi256ELi98ELi392EEv26Group_norm_nhwc_bwd_params,"",@"SHT_CUDA_INFO"
	.sectionflags	@""
	.align	4


	//----- nvinfo : EIATTR_CUDA_API_VERSION
	.align		4
        /*0000*/ 	.byte	0x04, 0x37
        /*0002*/ 	.short	(.L_523 - .L_522)
.L_522:
        /*0004*/ 	.word	0x00000082


	//----- nvinfo : EIATTR_KPARAM_INFO
	.align		4
.L_523:
        /*0008*/ 	.byte	0x04, 0x17
        /*000a*/ 	.short	(.L_525 - .L_524)
.L_524:
        /*000c*/ 	.word	0x00000000
        /*0010*/ 	.short	0x0000
        /*0012*/ 	.short	0x0000
        /*0014*/ 	.byte	0x00, 0xf0, 0xe1, 0x02


	//----- nvinfo : EIATTR_SPARSE_MMA_MASK
	.align		4
.L_525:
        /*0018*/ 	.byte	0x03, 0x50
        /*001a*/ 	.short	0x0000


	//----- nvinfo : EIATTR_MAXREG_COUNT
	.align		4
        /*001c*/ 	.byte	0x03, 0x1b
        /*001e*/ 	.short	0x0080


	//----- nvinfo : EIATTR_NUM_BARRIERS
	.align		4
        /*0020*/ 	.byte	0x02, 0x4c
        /*0022*/ 	.byte	0x01
	.zero		1


	//----- nvinfo : EIATTR_ANNOTATIONS
	.align		4
        /*0024*/ 	.byte	0x04, 0x55
        /*0026*/ 	.short	(.L_527 - .L_526)


	//   ....[0]....
.L_526:
        /*0028*/ 	.word	0x00000001
        /*002c*/ 	.byte	0x90, 0x01, 0x00, 0x00, 0x01, 0x00, 0x00, 0x00, 0xa0, 0x01, 0x00, 0x00, 0x01, 0x00, 0x00, 0x00
        /* <DEDUP_REMOVED lines=81> */
        /*054c*/ 	.byte	0xb0, 0xb6, 0x00, 0x00


	//----- nvinfo : EIATTR_MERCURY_ISA_VERSION
	.align		4
.L_527:
        /*0550*/ 	.byte	0x03, 0x5f
        /*0552*/ 	.short	0x0101


	//----- nvinfo : EIATTR_INT_WARP_WIDE_INSTR_OFFSETS
	.align		4
        /*0554*/ 	.byte	0x04, 0x31
        /*0556*/ 	.short	(.L_529 - .L_528)


	//   ....[0]....
.L_528:
        /*0558*/ 	.word	0x0000c7d0


	//   ....[1]....
        /*055c*/ 	.word	0x0000da00


	//   ....[2]....
        /*0560*/ 	.word	0x0000da40


	//   ....[3]....
        /*0564*/ 	.word	0x0000da80


	//   ....[4]....
        /*0568*/ 	.word	0x0000dac0


	//   ....[5]....
        /*056c*/ 	.word	0x0000dce0


	//----- nvinfo : EIATTR_COOP_GROUP_MASK_REGIDS
	.align		4
.L_529:
        /*0570*/ 	.byte	0x04, 0x29
        /*0572*/ 	.short	(.L_531 - .L_530)


	//   ....[0]....
.L_530:
        /*0574*/ 	.word	0xffffffff


	//   ....[1]....
        /*0578*/ 	.word	0xffffffff


	//   ....[2]....
        /*057c*/ 	.word	0xffffffff


	//   ....[3]....
        /*0580*/ 	.word	0xffffffff


	//   ....[4]....
        /*0584*/ 	.word	0xffffffff


	//   ....[5]....
        /*0588*/ 	.word	0xffffffff


	//   ....[6]....
        /*058c*/ 	.word	0xffffffff


	//   ....[7]....
        /*0590*/ 	.word	0xffffffff


	//   ....[8]....
        /*0594*/ 	.word	0xffffffff


	//   ....[9]....
        /*0598*/ 	.word	0xffffffff


	//----- nvinfo : EIATTR_COOP_GROUP_INSTR_OFFSETS
	.align		4
.L_531:
        /*059c*/ 	.byte	0x04, 0x28
        /*059e*/ 	.short	(.L_533 - .L_532)


	//   ....[0]....
.L_532:
        /*05a0*/ 	.word	0x0000c7b0


	//   ....[1]....
        /*05a4*/ 	.word	0x0000c7c0


	//   ....[2]....
        /*05a8*/ 	.word	0x0000c830


	//   ....[3]....
        /*05ac*/ 	.word	0x0000c850


	//   ....[4]....
        /*05b0*/ 	.word	0x0000c880


	//   ....[5]....
        /*05b4*/ 	.word	0x0000c8b0


	//   ....[6]....
        /*05b8*/ 	.word	0x0000c8e0


	//   ....[7]....
        /*05bc*/ 	.word	0x0000c910


	//   ....[8]....
        /*05c0*/ 	.word	0x0000c940


	//   ....[9]....
        /*05c4*/ 	.word	0x0000c970


	//----- nvinfo : EIATTR_VRC_CTA_INIT_COUNT
	.align		4
.L_533:
        /*05c8*/ 	.byte	0x02, 0x4a
	.zero		1
	.zero		1


	//----- nvinfo : EIATTR_EXIT_INSTR_OFFSETS
	.align		4
        /*05cc*/ 	.byte	0x04, 0x1c
        /*05ce*/ 	.short	(.L_535 - .L_534)


	//   ....[0]....
.L_534:
        /*05d0*/ 	.word	0x0000e860


	//   ....[1]....
        /*05d4*/ 	.word	0x0000e990


	//   ....[2]....
        /*05d8*/ 	.word	0x0000efb0


	//   ....[3]....
        /*05dc*/ 	.word	0x0000f560


	//----- nvinfo : EIATTR_MAX_THREADS
	.align		4
.L_535:
        /*05e0*/ 	.byte	0x04, 0x05
        /*05e2*/ 	.short	(.L_537 - .L_536)
.L_536:
        /*05e4*/ 	.word	0x00000188
        /*05e8*/ 	.word	0x00000001
        /*05ec*/ 	.word	0x00000001


	//----- nvinfo : EIATTR_CRS_STACK_SIZE
	.align		4
.L_537:
        /*05f0*/ 	.byte	0x04, 0x1e
        /*05f2*/ 	.short	(.L_539 - .L_538)
.L_538:
        /*05f4*/ 	.word	0x00000000


	//----- nvinfo : EIATTR_CBANK_PARAM_SIZE
	.align		4
.L_539:
        /*05f8*/ 	.byte	0x03, 0x19
        /*05fa*/ 	.short	0x00b8


	//----- nvinfo : EIATTR_PARAM_CBANK
	.align		4
        /*05fc*/ 	.byte	0x04, 0x0a
        /*05fe*/ 	.short	(.L_541 - .L_540)
	.align		4
.L_540:
        /*0600*/ 	.word	index@(.nv.constant0._Z35group_norm_nhwc_bwd_one_pass_kernelI11Bf16IOFp32WLi256ELi98ELi392EEv26Group_norm_nhwc_bwd_params)
        /*0604*/ 	.short	0x0380
        /*0606*/ 	.short	0x00b8


	//----- nvinfo : EIATTR_SW_WAR
	.align		4
.L_541:
        /*0608*/ 	.byte	0x04, 0x36
        /*060a*/ 	.short	(.L_543 - .L_542)
.L_542:
        /*060c*/ 	.word	0x00000008
.L_543:


//--------------------- .nv.info._Z35group_norm_nhwc_bwd_one_pass_kernelI11Bf16IOFp32WLi512ELi98ELi392EEv26Group_norm_nhwc_bwd_params --------------------------
	.section	.nv.info._Z35group_norm_nhwc_bwd_one_pass_kernelI11Bf16IOFp32WLi512ELi98ELi392EEv26Group_norm_nhwc_bwd_params,"",@"SHT_CUDA_INFO"
	.sectionflags	@""
	.align	4


	//----- nvinfo : EIATTR_CUDA_API_VERSION
	.align		4
        /*0000*/ 	.byte	0x04, 0x37
        /*0002*/ 	.short	(.L_545 - .L_544)
.L_544:
        /*0004*/ 	.word	0x00000082


	//----- nvinfo : EIATTR_KPARAM_INFO
	.align		4
.L_545:
        /*0008*/ 	.byte	0x04, 0x17
        /*000a*/ 	.short	(.L_547 - .L_546)
.L_546:
        /*000c*/ 	.word	0x00000000
        /*0010*/ 	.short	0x0000
        /*0012*/ 	.short	0x0000
        /*0014*/ 	.byte	0x00, 0xf0, 0xe1, 0x02


	//----- nvinfo : EIATTR_SPARSE_MMA_MASK
	.align		4
.L_547:
        /*0018*/ 	.byte	0x03, 0x50
        /*001a*/ 	.short	0x0000


	//----- nvinfo : EIATTR_MAXREG_COUNT
	.align		4
        /*001c*/ 	.byte	0x03, 0x1b
        /*001e*/ 	.short	0x0080


	//----- nvinfo : EIATTR_NUM_BARRIERS
	.align		4
        /*0020*/ 	.byte	0x02, 0x4c
        /*0022*/ 	.byte	0x01
	.zero		1


	//----- nvinfo : EIATTR_ANNOTATIONS
	.align		4
        /*0024*/ 	.byte	0x04, 0x55
        /*0026*/ 	.short	(.L_549 - .L_548)


	//   ....[0]....
.L_548:
        /* <DEDUP_REMOVED lines=795> */


	//----- nvinfo : EIATTR_MERCURY_ISA_VERSION
	.align		4
.L_549:
        /*31c0*/ 	.byte	0x03, 0x5f
        /*31c2*/ 	.short	0x0101


	//----- nvinfo : EIATTR_INT_WARP_WIDE_INSTR_OFFSETS
	.align		4
        /*31c4*/ 	.byte	0x04, 0x31
        /*31c6*/ 	.short	(.L_551 - .L_550)


	//   ....[0]....
.L_550:
        /*31c8*/ 	.word	0x0001d710


	//   ....[1]....
        /*31cc*/ 	.word	0x0001e950


	//   ....[2]....
        /*31d0*/ 	.word	0x0001e990


	//   ....[3]....
        /*31d4*/ 	.word	0x0001e9d0


	//   ....[4]....
        /*31d8*/ 	.word	0x0001ea10


	//   ....[5]....
        /*31dc*/ 	.word	0x0001ec30


	//----- nvinfo : EIATTR_COOP_GROUP_MASK_REGIDS
	.align		4
.L_551:
        /*31e0*/ 	.byte	0x04, 0x29
        /*31e2*/ 	.short	(.L_553 - .L_552)


	//   ....[0]....
.L_552:
        /*31e4*/ 	.word	0xffffffff


	//   ....[1]....
        /*31e8*/ 	.word	0xffffffff


	//   ....[2]....
        /*31ec*/ 	.word	0xffffffff


	//   ....[3]....
        /*31f0*/ 	.word	0xffffffff


	//   ....[4]....
        /*31f4*/ 	.word	0xffffffff


	//   ....[5]....
        /*31f8*/ 	.word	0xffffffff


	//   ....[6]....
        /*31fc*/ 	.word	0xffffffff


	//   ....[7]....
        /*3200*/ 	.word	0xffffffff


	//   ....[8]....
        /*3204*/ 	.word	0xffffffff


	//   ....[9]....
        /*3208*/ 	.word	0xffffffff


	//----- nvinfo : EIATTR_COOP_GROUP_INSTR_OFFSETS
	.align		4
.L_553:
        /*320c*/ 	.byte	0x04, 0x28
        /*320e*/ 	.short	(.L_555 - .L_554)


	//   ....[0]....
.L_554:
        /*3210*/ 	.word	0x0001d6f0


	//   ....[1]....
        /*3214*/ 	.word	0x0001d700


	//   ....[2]....
        /*3218*/ 	.word	0x0001d770


	//   ....[3]....
        /*321c*/ 	.word	0x0001d790


	//   ....[4]....
        /*3220*/ 	.word	0x0001d7c0


	//   ....[5]....
        /*3224*/ 	.word	0x0001d7f0


	//   ....[6]....
        /*3228*/ 	.word	0x0001d820


	//   ....[7]....
        /*322c*/ 	.word	0x0001d850


	//   ....[8]....
        /*3230*/ 	.word	0x0001d880


	//   ....[9]....
        /*3234*/ 	.word	0x0001d8b0


	//----- nvinfo : EIATTR_VRC_CTA_INIT_COUNT
	.align		4
.L_555:
        /*3238*/ 	.byte	0x02, 0x4a
	.zero		1
	.zero		1


	//----- nvinfo : EIATTR_EXIT_INSTR_OFFSETS
	.align		4
        /*323c*/ 	.byte	0x04, 0x1c
        /*323e*/ 	.short	(.L_557 - .L_556)


	//   ....[0]....
.L_556:
        /*3240*/ 	.word	0x0001f7b0


	//   ....[1]....
        /*3244*/ 	.word	0x0001f8e0


	//   ....[2]....
        /*3248*/ 	.word	0x0001fef0


	//   ....[3]....
        /*324c*/ 	.word	0x000204a0


	//----- nvinfo : EIATTR_MAX_THREADS
	.align		4
.L_557:
        /*3250*/ 	.byte	0x04, 0x05
        /*3252*/ 	.short	(.L_559 - .L_558)
.L_558:
        /*3254*/ 	.word	0x00000188
        /*3258*/ 	.word	0x00000001
        /*325c*/ 	.word	0x00000001


	//----- nvinfo : EIATTR_CRS_STACK_SIZE
	.align		4
.L_559:
        /*3260*/ 	.byte	0x04, 0x1e
        /*3262*/ 	.short	(.L_561 - .L_560)
.L_560:
        /*3264*/ 	.word	0x00000000


	//----- nvinfo : EIATTR_CBANK_PARAM_SIZE
	.align		4
.L_561:
        /*3268*/ 	.byte	0x03, 0x19
        /*326a*/ 	.short	0x00b8


	//----- nvinfo : EIATTR_PARAM_CBANK
	.align		4
        /*326c*/ 	.byte	0x04, 0x0a
        /*326e*/ 	.short	(.L_563 - .L_562)
	.align		4
.L_562:
        /*3270*/ 	.word	index@(.nv.constant0._Z35group_norm_nhwc_bwd_one_pass_kernelI11Bf16IOFp32WLi512ELi98ELi392EEv26Group_norm_nhwc_bwd_params)
        /*3274*/ 	.short	0x0380
        /*3276*/ 	.short	0x00b8


	//----- nvinfo : EIATTR_SW_WAR
	.align		4
.L_563:
        /*3278*/ 	.byte	0x04, 0x36
        /*327a*/ 	.short	(.L_565 - .L_564)
.L_564:
        /*327c*/ 	.word	0x00000008
.L_565:


//--------------------- .nv.info._Z35group_norm_nhwc_bwd_one_pass_kernelI11Bf16IOBf16WLi64ELi98ELi392EEv26Group_norm_nhwc_bwd_params --------------------------
	.section	.nv.info._Z35group_norm_nhwc_bwd_one_pass_kernelI11Bf16IOBf16WLi64ELi98ELi392EEv26Group_norm_nhwc_bwd_params,"",@"SHT_CUDA_INFO"
	.sectionflags	@""
	.align	4


	//----- nvinfo : EIATTR_CUDA_API_VERSION
	.align		4
        /*0000*/ 	.byte	0x04, 0x37
        /*0002*/ 	.short	(.L_567 - .L_566)
.L_566:
        /*0004*/ 	.word	0x00000082


	//----- nvinfo : EIATTR_KPARAM_INFO
	.align		4
.L_567:
        /*0008*/ 	.byte	0x04, 0x17
        /*000a*/ 	.short	(.L_569 - .L_568)
.L_568:
        /*000c*/ 	.word	0x00000000
        /*0010*/ 	.short	0x0000
        /*0012*/ 	.short	0x0000
        /*0014*/ 	.byte	0x00, 0xf0, 0xe1, 0x02


	//----- nvinfo : EIATTR_SPARSE_MMA_MASK
	.align		4
.L_569:
        /*0018*/ 	.byte	0x03, 0x50
        /*001a*/ 	.short	0x0000


	//----- nvinfo : EIATTR_MAXREG_COUNT
	.align		4
        /*001c*/ 	.byte	0x03, 0x1b
        /*001e*/ 	.short	0x0080


	//----- nvinfo : EIATTR_NUM_BARRIERS
	.align		4
        /*0020*/ 	.byte	0x02, 0x4c
        /*0022*/ 	.byte	0x01
	.zero		1


	//----- nvinfo : EIATTR_MERCURY_ISA_VERSION
	.align		4
        /*0024*/ 	.byte	0x03, 0x5f
        /*0026*/ 	.short	0x0101


	//----- nvinfo : EIATTR_COOP_GROUP_MASK_REGIDS
	.align		4
        /*0028*/ 	.byte	0x04, 0x29
        /*002a*/ 	.short	(.L_571 - .L_570)


	//   ....[0]....
.L_570:
        /*002c*/ 	.word	0xffffffff


	//   ....[1]....
        /*0030*/ 	.word	0xffffffff


	//   ....[2]....
        /*0034*/ 	.word	0xffffffff


	//   ....[3]....
        /*0038*/ 	.word	0xffffffff


	//   ....[4]....
        /*003c*/ 	.word	0xffffffff


	//   ....[5]....
        /*0040*/ 	.word	0xffffffff


	//   ....[6]....
        /*0044*/ 	.word	0xffffffff


	//   ....[7]....
        /*0048*/ 	.word	0xffffffff


	//   ....[8]....
        /*004c*/ 	.word	0xffffffff


	//   ....[9]....
        /*0050*/ 	.word	0xffffffff


	//----- nvinfo : EIATTR_COOP_GROUP_INSTR_OFFSETS
	.align		4
.L_571:
        /*0054*/ 	.byte	0x04, 0x28
        /*0056*/ 	.short	(.L_573 - .L_572)


	//   ....[0]....
.L_572:
        /*0058*/ 	.word	0x00002e60


	//   ....[1]....
        /*005c*/ 	.word	0x00002ea0


	//   ....[2]....
        /*0060*/ 	.word	0x00002f10


	//   ....[3]....
        /*0064*/ 	.word	0x00002f40


	//   ....[4]....
        /*0068*/ 	.word	0x00002f70


	//   ....[5]....
        /*006c*/ 	.word	0x00002fa0


	//   ....[6]....
        /*0070*/ 	.word	0x00002fd0


	//   ....[7]....
        /*0074*/ 	.word	0x00003000


	//   ....[8]....
        /*0078*/ 	.word	0x00003030


	//   ....[9]....
        /*007c*/ 	.word	0x00003050


	//----- nvinfo : EIATTR_VRC_CTA_INIT_COUNT
	.align		4
.L_573:
        /*0080*/ 	.byte	0x02, 0x4a
	.zero		1
	.zero		1


	//----- nvinfo : EIATTR_EXIT_INSTR_OFFSETS
	.align		4
        /*0084*/ 	.byte	0x04, 0x1c
        /*0086*/ 	.short	(.L_575 - .L_574)


	//   ....[0]....
.L_574:
        /*0088*/ 	.word	0x00005cc0


	//   ....[1]....
        /*008c*/ 	.word	0x00005df0


	//   ....[2]....
        /*0090*/ 	.word	0x00006420


	//   ....[3]....
        /*0094*/ 	.word	0x00006a20


	//----- nvinfo : EIATTR_MAX_THREADS
	.align		4
.L_575:
        /*0098*/ 	.byte	0x04, 0x05
        /*009a*/ 	.short	(.L_577 - .L_576)
.L_576:
        /*009c*/ 	.word	0x00000188
        /*00a0*/ 	.word	0x00000001
        /*00a4*/ 	.word	0x00000001


	//----- nvinfo : EIATTR_CRS_STACK_SIZE
	.align		4
.L_577:
        /*00a8*/ 	.byte	0x04, 0x1e
        /*00aa*/ 	.short	(.L_579 - .L_578)
.L_578:
        /*00ac*/ 	.word	0x00000000


	//----- nvinfo : EIATTR_CBANK_PARAM_SIZE
	.align		4
.L_579:
        /*00b0*/ 	.byte	0x03, 0x19
        /*00b2*/ 	.short	0x00b8


	//----- nvinfo : EIATTR_PARAM_CBANK
	.align		4
        /*00b4*/ 	.byte	0x04, 0x0a
        /*00b6*/ 	.short	(.L_581 - .L_580)
	.align		4
.L_580:
        /*00b8*/ 	.word	index@(.nv.constant0._Z35group_norm_nhwc_bwd_one_pass_kernelI11Bf16IOBf16WLi64ELi98ELi392EEv26Group_norm_nhwc_bwd_params)
        /*00bc*/ 	.short	0x0380
        /*00be*/ 	.short	0x00b8


	//----- nvinfo : EIATTR_SW_WAR
	.align		4
.L_581:
        /*00c0*/ 	.byte	0x04, 0x36
        /*00c2*/ 	.short	(.L_583 - .L_582)
.L_582:
        /*00c4*/ 	.word	0x00000008
.L_583:


//--------------------- .nv.info._Z35group_norm_nhwc_bwd_one_pass_kernelI11Bf16IOBf16WLi128ELi98ELi392EEv26Group_norm_nhwc_bwd_params --------------------------
	.section	.nv.info._Z35group_norm_nhwc_bwd_one_pass_kernelI11Bf16IOBf16WLi128ELi98ELi392EEv26Group_norm_nhwc_bwd_params,"",@"SHT_CUDA_INFO"
	.sectionflags	@""
	.align	4


	//----- nvinfo : EIATTR_CUDA_API_VERSION
	.align		4
        /*0000*/ 	.byte	0x04, 0x37
        /*0002*/ 	.short	(.L_585 - .L_584)
.L_584:
        /*0004*/ 	.word	0x00000082


	//----- nvinfo : EIATTR_KPARAM_INFO
	.align		4
.L_585:
        /*0008*/ 	.byte	0x04, 0x17
        /*000a*/ 	.short	(.L_587 - .L_586)
.L_586:
        /*000c*/ 	.word	0x00000000
        /*0010*/ 	.short	0x0000
        /*0012*/ 	.short	0x0000
        /*0014*/ 	.byte	0x00, 0xf0, 0xe1, 0x02


	//----- nvinfo : EIATTR_SPARSE_MMA_MASK
	.align		4
.L_587:
        /*0018*/ 	.byte	0x03, 0x50
        /*001a*/ 	.short	0x0000


	//----- nvinfo : EIATTR_MAXREG_COUNT
	.align		4
        /*001c*/ 	.byte	0x03, 0x1b
        /*001e*/ 	.short	0x0080


	//----- nvinfo : EIATTR_NUM_BARRIERS
	.align		4
        /*0020*/ 	.byte	0x02, 0x4c
        /*0022*/ 	.byte	0x01
	.zero		1


	//----- nvinfo : EIATTR_MERCURY_ISA_VERSION
	.align		4
        /*0024*/ 	.byte	0x03, 0x5f
        /*0026*/ 	.short	0x0101


	//----- nvinfo : EIATTR_INT_WARP_WIDE_INSTR_OFFSETS
	.align		4
        /*0028*/ 	.byte	0x04, 0x31
        /*002a*/ 	.short	(.L_589 - .L_588)


	//   ....[0]....
.L_588:
        /*002c*/ 	.word	0x000054b0


	//----- nvinfo : EIATTR_COOP_GROUP_MASK_REGIDS
	.align		4
.L_589:
        /*0030*/ 	.byte	0x04, 0x29
        /*0032*/ 	.short	(.L_591 - .L_590)


	//   ....[0]....
.L_590:
        /*0034*/ 	.word	0xffffffff


	//   ....[1]....
        /*0038*/ 	.word	0xffffffff


	//   ....[2]....
        /*003c*/ 	.word	0xffffffff


	//   ....[3]....
        /*0040*/ 	.word	0xffffffff


	//   ....[4]....
        /*0044*/ 	.word	0xffffffff


	//   ....[5]....
        /*0048*/ 	.word	0xffffffff


	//   ....[6]....
        /*004c*/ 	.word	0xffffffff


	//   ....[7]....
        /*0050*/ 	.word	0xffffffff


	//   ....[8]....
        /*0054*/ 	.word	0xffffffff


	//   ....[9]....
        /*0058*/ 	.word	0xffffffff


	//----- nvinfo : EIATTR_COOP_GROUP_INSTR_OFFSETS
	.align		4
.L_591:
        /*005c*/ 	.byte	0x04, 0x28
        /*005e*/ 	.short	(.L_593 - .L_592)


	//   ....[0]....
.L_592:
        /*0060*/ 	.word	0x00005580


	//   ....[1]....
        /*0064*/ 	.word	0x00005590


	//   ....[2]....
        /*0068*/ 	.word	0x000055e0


	//   ....[3]....
        /*006c*/ 	.word	0x00005600


	//   ....[4]....
        /*0070*/ 	.word	0x00005630


	//   ....[5]....
        /*0074*/ 	.word	0x00005660


	//   ....[6]....
        /*0078*/ 	.word	0x00005690


	//   ....[7]....
        /*007c*/ 	.word	0x000056c0


	//   ....[8]....
        /*0080*/ 	.word	0x000056f0


	//   ....[9]....
        /*0084*/ 	.word	0x00005720


	//----- nvinfo : EIATTR_VRC_CTA_INIT_COUNT
	.align		4
.L_593:
        /*0088*/ 	.byte	0x02, 0x4a
	.zero		1
	.zero		1


	//----- nvinfo : EIATTR_EXIT_INSTR_OFFSETS
	.align		4
        /*008c*/ 	.byte	0x04, 0x1c
        /*008e*/ 	.short	(.L_595 - .L_594)


	//   ....[0]....
.L_594:
        /*0090*/ 	.word	0x00009f20


	//   ....[1]....
        /*0094*/ 	.word	0x0000a050


	//   ....[2]....
        /*0098*/ 	.word	0x0000a690


	//   ....[3]....
        /*009c*/ 	.word	0x0000ac90


	//----- nvinfo : EIATTR_MAX_THREADS
	.align		4
.L_595:
        /*00a0*/ 	.byte	0x04, 0x05
        /*00a2*/ 	.short	(.L_597 - .L_596)
.L_596:
        /*00a4*/ 	.word	0x00000188
        /*00a8*/ 	.word	0x00000001
        /*00ac*/ 	.word	0x00000001


	//----- nvinfo : EIATTR_CRS_STACK_SIZE
	.align		4
.L_597:
        /*00b0*/ 	.byte	0x04, 0x1e
        /*00b2*/ 	.short	(.L_599 - .L_598)
.L_598:
        /*00b4*/ 	.word	0x00000000


	//----- nvinfo : EIATTR_CBANK_PARAM_SIZE
	.align		4
.L_599:
        /*00b8*/ 	.byte	0x03, 0x19
        /*00ba*/ 	.short	0x00b8


	//----- nvinfo : EIATTR_PARAM_CBANK
	.align		4
        /*00bc*/ 	.byte	0x04, 0x0a
        /*00be*/ 	.short	(.L_601 - .L_600)
	.align		4
.L_600:
        /*00c0*/ 	.word	index@(.nv.constant0._Z35group_norm_nhwc_bwd_one_pass_kernelI11Bf16IOBf16WLi128ELi98ELi392EEv26Group_norm_nhwc_bwd_params)
        /*00c4*/ 	.short	0x0380
        /*00c6*/ 	.short	0x00b8


	//----- nvinfo : EIATTR_SW_WAR
	.align		4
.L_601:
        /*00c8*/ 	.byte	0x04, 0x36
        /*00ca*/ 	.short	(.L_603 - .L_602)
.L_602:
        /*00cc*/ 	.word	0x00000008
.L_603:


//--------------------- .nv.info._Z35group_norm_nhwc_bwd_one_pass_kernelI11Bf16IOBf16WLi256ELi98ELi392EEv26Group_norm_nhwc_bwd_params --------------------------
	.section	.nv.info._Z35group_norm_nhwc_bwd_one_pass_kernelI11Bf16IOBf16WLi256ELi98ELi392EEv26Group_norm_nhwc_bwd_params,"",@"SHT_CUDA_INFO"
	.sectionflags	@""
	.align	4


	//----- nvinfo : EIATTR_CUDA_API_VERSION
	.align		4
        /*0000*/ 	.byte	0x04, 0x37
        /*0002*/ 	.short	(.L_605 - .L_604)
.L_604:
        /*0004*/ 	.word	0x00000082


	//----- nvinfo : EIATTR_KPARAM_INFO
	.align		4
.L_605:
        /*0008*/ 	.byte	0x04, 0x17
        /*000a*/ 	.short	(.L_607 - .L_606)
.L_606:
        /*000c*/ 	.word	0x00000000
        /*0010*/ 	.short	0x0000
        /*0012*/ 	.short	0x0000
        /*0014*/ 	.byte	0x00, 0xf0, 0xe1, 0x02


	//----- nvinfo : EIATTR_SPARSE_MMA_MASK
	.align		4
.L_607:
        /*0018*/ 	.byte	0x03, 0x50
        /*001a*/ 	.short	0x0000


	//----- nvinfo : EIATTR_MAXREG_COUNT
	.align		4
        /*001c*/ 	.byte	0x03, 0x1b
        /*001e*/ 	.short	0x0080


	//----- nvinfo : EIATTR_NUM_BARRIERS
	.align		4
        /*0020*/ 	.byte	0x02, 0x4c
        /*0022*/ 	.byte	0x01
	.zero		1


	//----- nvinfo : EIATTR_ANNOTATIONS
	.align		4
        /*0024*/ 	.byte	0x04, 0x55
        /*0026*/ 	.short	(.L_609 - .L_608)


	//   ....[0]....
.L_608:
        /* <DEDUP_REMOVED lines=84> */


	//----- nvinfo : EIATTR_MERCURY_ISA_VERSION
	.align		4
.L_609:
        /*0550*/ 	.byte	0x03, 0x5f
        /*0552*/ 	.short	0x0101


	//----- nvinfo : EIATTR_INT_WARP_WIDE_INSTR_OFFSETS
	.align		4
        /*0554*/ 	.byte	0x04, 0x31
        /*0556*/ 	.short	(.L_611 - .L_610)


	//   ....[0]....
.L_610:
        /*0558*/ 	.word	0x0000c8d0


	//   ....[1]....
        /*055c*/ 	.word	0x0000daf0


	//   ....[2]....
        /*0560*/ 	.word	0x0000db30


	//   ....[3]....
        /*0564*/ 	.word	0x0000db70


	//   ....[4]....
        /*0568*/ 	.word	0x0000dbb0


	//   ....[5]....
        /*056c*/ 	.word	0x0000ddd0


	//----- nvinfo : EIATTR_COOP_GROUP_MASK_REGIDS
	.align		4
.L_611:
        /*0570*/ 	.byte	0x04, 0x29
        /*0572*/ 	.short	(.L_613 - .L_612)


	//   ....[0]....
.L_612:
        /*0574*/ 	.word	0xffffffff


	//   ....[1]....
        /*0578*/ 	.word	0xffffffff


	//   ....[2]....
        /*057c*/ 	.word	0xffffffff


	//   ....[3]....
        /*0580*/ 	.word	0xffffffff


	//   ....[4]....
        /*0584*/ 	.word	0xffffffff


	//   ....[5]....
        /*0588*/ 	.word	0xffffffff


	//   ....[6]....
        /*058c*/ 	.word	0xffffffff


	//   ....[7]....
        /*0590*/ 	.word	0xffffffff


	//   ....[8]....
        /*0594*/ 	.word	0xffffffff


	//   ....[9]....
        /*0598*/ 	.word	0xffffffff


	//----- nvinfo : EIATTR_COOP_GROUP_INSTR_OFFSETS
	.align		4
.L_613:
        /*059c*/ 	.byte	0x04, 0x28
        /*059e*/ 	.short	(.L_615 - .L_614)


	//   ....[0]....
.L_614:
        /*05a0*/ 	.word	0x0000c8b0


	//   ....[1]....
        /*05a4*/ 	.word	0x0000c8c0


	//   ....[2]....
        /*05a8*/ 	.word	0x0000c930


	//   ....[3]....
        /*05ac*/ 	.word	0x0000c950


	//   ....[4]....
        /*05b0*/ 	.word	0x0000c980


	//   ....[5]....
        /*05b4*/ 	.word	0x0000c9b0


	//   ....[6]....
        /*05b8*/ 	.word	0x0000c9e0


	//   ....[7]....
        /*05bc*/ 	.word	0x0000ca10


	//   ....[8]....
        /*05c0*/ 	.word	0x0000ca40


	//   ....[9]....
        /*05c4*/ 	.word	0x0000ca70


	//----- nvinfo : EIATTR_VRC_CTA_INIT_COUNT
	.align		4
.L_615:
        /*05c8*/ 	.byte	0x02, 0x4a
	.zero		1
	.zero		1


	//----- nvinfo : EIATTR_EXIT_INSTR_OFFSETS
	.align		4
        /*05cc*/ 	.byte	0x04, 0x1c
        /*05ce*/ 	.short	(.L_617 - .L_616)


	//   ....[0]....
.L_616:
        /*05d0*/ 	.word	0x0000e950


	//   ....[1]....
        /*05d4*/ 	.word	0x0000ea80


	//   ....[2]....
        /*05d8*/ 	.word	0x0000f0c0


	//   ....[3]....
        /*05dc*/ 	.word	0x0000f6c0


	//----- nvinfo : EIATTR_MAX_THREADS
	.align		4
.L_617:
        /*05e0*/ 	.byte	0x04, 0x05
        /*05e2*/ 	.short	(.L_619 - .L_618)
.L_618:
        /*05e4*/ 	.word	0x00000188
        /*05e8*/ 	.word	0x00000001
        /*05ec*/ 	.word	0x00000001


	//----- nvinfo : EIATTR_CRS_STACK_SIZE
	.align		4
.L_619:
        /*05f0*/ 	.byte	0x04, 0x1e
        /*05f2*/ 	.short	(.L_621 - .L_620)
.L_620:
        /*05f4*/ 	.word	0x00000000


	//----- nvinfo : EIATTR_CBANK_PARAM_SIZE
	.align		4
.L_621:
        /*05f8*/ 	.byte	0x03, 0x19
        /*05fa*/ 	.short	0x00b8


	//----- nvinfo : EIATTR_PARAM_CBANK
	.align		4
        /*05fc*/ 	.byte	0x04, 0x0a
        /*05fe*/ 	.short	(.L_623 - .L_622)
	.align		4
.L_622:
        /*0600*/ 	.word	index@(.nv.constant0._Z35group_norm_nhwc_bwd_one_pass_kernelI11Bf16IOBf16WLi256ELi98ELi392EEv26Group_norm_nhwc_bwd_params)
        /*0604*/ 	.short	0x0380
        /*0606*/ 	.short	0x00b8


	//----- nvinfo : EIATTR_SW_WAR
	.align		4
.L_623:
        /*0608*/ 	.byte	0x04, 0x36
        /*060a*/ 	.short	(.L_625 - .L_624)
.L_624:
        /*060c*/ 	.word	0x00000008
.L_625:


//--------------------- .nv.info._Z35group_norm_nhwc_bwd_one_pass_kernelI11Bf16IOBf16WLi512ELi98ELi392EEv26Group_norm_nhwc_bwd_params --------------------------
	.section	.nv.info._Z35group_norm_nhwc_bwd_one_pass_kernelI11Bf16IOBf16WLi512ELi98ELi392EEv26Group_norm_nhwc_bwd_params,"",@"SHT_CUDA_INFO"
	.sectionflags	@""
	.align	4


	//----- nvinfo : EIATTR_CUDA_API_VERSION
	.align		4
        /*0000*/ 	.byte	0x04, 0x37
        /*0002*/ 	.short	(.L_627 - .L_626)
.L_626:
        /*0004*/ 	.word	0x00000082


	//----- nvinfo : EIATTR_KPARAM_INFO
	.align		4
.L_627:
        /*0008*/ 	.byte	0x04, 0x17
        /*000a*/ 	.short	(.L_629 - .L_628)
.L_628:
        /*000c*/ 	.word	0x00000000
        /*0010*/ 	.short	0x0000
        /*0012*/ 	.short	0x0000
        /*0014*/ 	.byte	0x00, 0xf0, 0xe1, 0x02


	//----- nvinfo : EIATTR_SPARSE_MMA_MASK
	.align		4
.L_629:
        /*0018*/ 	.byte	0x03, 0x50
        /*001a*/ 	.short	0x0000


	//----- nvinfo : EIATTR_MAXREG_COUNT
	.align		4
        /*001c*/ 	.byte	0x03, 0x1b
        /*001e*/ 	.short	0x0080


	//----- nvinfo : EIATTR_NUM_BARRIERS
	.align		4
        /*0020*/ 	.byte	0x02, 0x4c
        /*0022*/ 	.byte	0x01
	.zero		1


	//----- nvinfo : EIATTR_ANNOTATIONS
	.align		4
        /*0024*/ 	.byte	0x04, 0x55
        /*0026*/ 	.short	(.L_631 - .L_630)


	//   ....[0]....
.L_630:
        /* <DEDUP_REMOVED lines=786> */
        /*313c*/ 	.byte	0x90, 0xd2, 0x01, 0x00, 0x01, 0x00, 0x00, 0x00, 0xa0, 0xd2, 0x01, 0x00


	//----- nvinfo : EIATTR_MERCURY_ISA_VERSION
	.align		4
.L_631:
        /*3148*/ 	.byte	0x03, 0x5f
        /*314a*/ 	.short	0x0101


	//----- nvinfo : EIATTR_INT_WARP_WIDE_INSTR_OFFSETS
	.align		4
        /*314c*/ 	.byte	0x04, 0x31
        /*314e*/ 	.short	(.L_633 - .L_632)


	//   ....[0]....
.L_632:
        /*3150*/ 	.word	0x0001d530


	//   ....[1]....
        /*3154*/ 	.word	0x0001e770


	//   ....[2]....
        /*3158*/ 	.word	0x0001e7b0


	//   ....[3]....
        /*315c*/ 	.word	0x0001e7f0


	//   ....[4]....
        /*3160*/ 	.word	0x0001e830


	//   ....[5]....
        /*3164*/ 	.word	0x0001ea50


	//----- nvinfo : EIATTR_COOP_GROUP_MASK_REGIDS
	.align		4
.L_633:
        /*3168*/ 	.byte	0x04, 0x29
        /*316a*/ 	.short	(.L_635 - .L_634)


	//   ....[0]....
.L_634:
        /*316c*/ 	.word	0xffffffff


	//   ....[1]....
        /*3170*/ 	.word	0xffffffff


	//   ....[2]....
        /*3174*/ 	.word	0xffffffff


	//   ....[3]....
        /*3178*/ 	.word	0xffffffff


	//   ....[4]....
        /*317c*/ 	.word	0xffffffff


	//   ....[5]....
        /*3180*/ 	.word	0xffffffff


	//   ....[6]....
        /*3184*/ 	.word	0xffffffff


	//   ....[7]....
        /*3188*/ 	.word	0xffffffff


	//   ....[8]....
        /*318c*/ 	.word	0xffffffff


	//   ....[9]....
        /*3190*/ 	.word	0xffffffff


	//----- nvinfo : EIATTR_COOP_GROUP_INSTR_OFFSETS
	.align		4
.L_635:
        /*3194*/ 	.byte	0x04, 0x28
        /*3196*/ 	.short	(.L_637 - .L_636)


	//   ....[0]....
.L_636:
        /*3198*/ 	.word	0x0001d510


	//   ....[1]....
        /*319c*/ 	.word	0x0001d520


	//   ....[2]....
        /*31a0*/ 	.word	0x0001d590


	//   ....[3]....
        /*31a4*/ 	.word	0x0001d5b0


	//   ....[4]....
        /*31a8*/ 	.word	0x0001d5e0


	//   ....[5]....
        /*31ac*/ 	.word	0x0001d610


	//   ....[6]....
        /*31b0*/ 	.word	0x0001d640


	//   ....[7]....
        /*31b4*/ 	.word	0x0001d670


	//   ....[8]....
        /*31b8*/ 	.word	0x0001d6a0


	//   ....[9]....
        /*31bc*/ 	.word	0x0001d6d0


	//----- nvinfo : EIATTR_VRC_CTA_INIT_COUNT
	.align		4
.L_637:
        /*31c0*/ 	.byte	0x02, 0x4a
	.zero		1
	.zero		1


	//----- nvinfo : EIATTR_EXIT_INSTR_OFFSETS
	.align		4
        /*31c4*/ 	.byte	0x04, 0x1c
        /*31c6*/ 	.short	(.L_639 - .L_638)


	//   ....[0]....
.L_638:
        /*31c8*/ 	.word	0x0001f5d0


	//   ....[1]....
        /*31cc*/ 	.word	0x0001f700


	//   ....[2]....
        /*31d0*/ 	.word	0x0001fd30


	//   ....[3]....
        /*31d4*/ 	.word	0x00020330


	//----- nvinfo : EIATTR_MAX_THREADS
	.align		4
.L_639:
        /*31d8*/ 	.byte	0x04, 0x05
        /*31da*/ 	.short	(.L_641 - .L_640)
.L_640:
        /*31dc*/ 	.word	0x00000188
        /*31e0*/ 	.word	0x00000001
        /*31e4*/ 	.word	0x00000001


	//----- nvinfo : EIATTR_CRS_STACK_SIZE
	.align		4
.L_641:
        /*31e8*/ 	.byte	0x04, 0x1e
        /*31ea*/ 	.short	(.L_643 - .L_642)
.L_642:
        /*31ec*/ 	.word	0x00000000


	//----- nvinfo : EIATTR_CBANK_PARAM_SIZE
	.align		4
.L_643:
        /*31f0*/ 	.byte	0x03, 0x19
        /*31f2*/ 	.short	0x00b8


	//----- nvinfo : EIATTR_PARAM_CBANK
	.align		4
        /*31f4*/ 	.byte	0x04, 0x0a
        /*31f6*/ 	.short	(.L_645 - .L_644)
	.align		4
.L_644:
        /*31f8*/ 	.word	index@(.nv.constant0._Z35group_norm_nhwc_bwd_one_pass_kernelI11Bf16IOBf16WLi512ELi98ELi392EEv26Group_norm_nhwc_bwd_params)
        /*31fc*/ 	.short	0x0380
        /*31fe*/ 	.short	0x00b8


	//----- nvinfo : EIATTR_SW_WAR
	.align		4
.L_645:
        /*3200*/ 	.byte	0x04, 0x36
        /*3202*/ 	.short	(.L_647 - .L_646)
.L_646:
        /*3204*/ 	.word	0x00000008
.L_647:


//--------------------- .nv.info._Z35group_norm_nhwc_bwd_one_pass_kernelI11Bf16IOFp16WLi64ELi98ELi392EEv26Group_norm_nhwc_bwd_params --------------------------
	.section	.nv.info._Z35group_norm_nhwc_bwd_one_pass_kernelI11Bf16IOFp16WLi64ELi98ELi392EEv26Group_norm_nhwc_bwd_params,"",@"SHT_CUDA_INFO"
	.sectionflags	@""
	.align	4


	//----- nvinfo : EIATTR_CUDA_API_VERSION
	.align		4
        /*0000*/ 	.byte	0x04, 0x37
        /*0002*/ 	.short	(.L_649 - .L_648)
.L_648:
        /*0004*/ 	.word	0x00000082


	//----- nvinfo : EIATTR_KPARAM_INFO
	.align		4
.L_649:
        /*0008*/ 	.byte	0x04, 0x17
        /*000a*/ 	.short	(.L_651 - .L_650)
.L_650:
        /*000c*/ 	.word	0x00000000
        /*0010*/ 	.short	0x0000
        /*0012*/ 	.short	0x0000
        /*0014*/ 	.byte	0x00, 0xf0, 0xe1, 0x02


	//----- nvinfo : EIATTR_SPARSE_MMA_MASK
	.align		4
.L_651:
        /*0018*/ 	.byte	0x03, 0x50
        /*001a*/ 	.short	0x0000


	//----- nvinfo : EIATTR_MAXREG_COUNT
	.align		4
        /*001c*/ 	.byte	0x03, 0x1b
        /*001e*/ 	.short	0x0080


	//----- nvinfo : EIATTR_NUM_BARRIERS
	.align		4
        /*0020*/ 	.byte	0x02, 0x4c
        /*0022*/ 	.byte	0x01
	.zero		1


	//----- nvinfo : EIATTR_MERCURY_ISA_VERSION
	.align		4
        /*0024*/ 	.byte	0x03, 0x5f
        /*0026*/ 	.short	0x0101


	//----- nvinfo : EIATTR_COOP_GROUP_MASK_REGIDS
	.align		4
        /*0028*/ 	.byte	0x04, 0x29
        /*002a*/ 	.short	(.L_653 - .L_652)


	//   ....[0]....
.L_652:
        /*002c*/ 	.word	0xffffffff


	//   ....[1]....
        /*0030*/ 	.word	0xffffffff


	//   ....[2]....
        /*0034*/ 	.word	0xffffffff


	//   ....[3]....
        /*0038*/ 	.word	0xffffffff


	//   ....[4]....
        /*003c*/ 	.word	0xffffffff


	//   ....[5]....
        /*0040*/ 	.word	0xffffffff


	//   ....[6]....
        /*0044*/ 	.word	0xffffffff


	//   ....[7]....
        /*0048*/ 	.word	0xffffffff


	//   ....[8]....
        /*004c*/ 	.word	0xffffffff


	//   ....[9]....
        /*0050*/ 	.word	0xffffffff


	//----- nvinfo : EIATTR_COOP_GROUP_INSTR_OFFSETS
	.align		4
.L_653:
        /*0054*/ 	.byte	0x04, 0x28
        /*0056*/ 	.short	(.L_655 - .L_654)


	//   ....[0]....
.L_654:
        /*0058*/ 	.word	0x00002e60


	//   ....[1]....
        /*005c*/ 	.word	0x00002ea0


	//   ....[2]....
        /*0060*/ 	.word	0x00002f10


	//   ....[3]....
        /*0064*/ 	.word	0x00002f40


	//   ....[4]....
        /*0068*/ 	.word	0x00002f70


	//   ....[5]....
        /*006c*/ 	.word	0x00002fa0


	//   ....[6]....
        /*0070*/ 	.word	0x00002fd0


	//   ....[7]....
        /*0074*/ 	.word	0x00003000


	//   ....[8]....
        /*0078*/ 	.word	0x00003030


	//   ....[9]....
        /*007c*/ 	.word	0x00003050


	//----- nvinfo : EIATTR_VRC_CTA_INIT_COUNT
	.align		4
.L_655:
        /*0080*/ 	.byte	0x02, 0x4a
	.zero		1
	.zero		1


	//----- nvinfo : EIATTR_EXIT_INSTR_OFFSETS
	.align		4
        /*0084*/ 	.byte	0x04, 0x1c
        /*0086*/ 	.short	(.L_657 - .L_656)


	//   ....[0]....
.L_656:
        /*0088*/ 	.word	0x00005cc0


	//   ....[1]....
        /*008c*/ 	.word	0x00005df0


	//   ....[2]....
        /*0090*/ 	.word	0x00006420


	//   ....[3]....
        /*0094*/ 	.word	0x00006a20


	//----- nvinfo : EIATTR_MAX_THREADS
	.align		4
.L_657:
        /*0098*/ 	.byte	0x04, 0x05
        /*009a*/ 	.short	(.L_659 - .L_658)
.L_658:
        /*009c*/ 	.word	0x00000188
        /*00a0*/ 	.word	0x00000001
        /*00a4*/ 	.word	0x00000001


	//----- nvinfo : EIATTR_CRS_STACK_SIZE
	.align		4
.L_659:
        /*00a8*/ 	.byte	0x04, 0x1e
        /*00aa*/ 	.short	(.L_661 - .L_660)
.L_660:
        /*00ac*/ 	.word	0x00000000


	//----- nvinfo : EIATTR_CBANK_PARAM_SIZE
	.align		4
.L_661:
        /*00b0*/ 	.byte	0x03, 0x19
        /*00b2*/ 	.short	0x00b8


	//----- nvinfo : EIATTR_PARAM_CBANK
	.align		4
        /*00b4*/ 	.byte	0x04, 0x0a
        /*00b6*/ 	.short	(.L_663 - .L_662)
	.align		4
.L_662:
        /*00b8*/ 	.word	index@(.nv.constant0._Z35group_norm_nhwc_bwd_one_pass_kernelI11Bf16IOFp16WLi64ELi98ELi392EEv26Group_norm_nhwc_bwd_params)
        /*00bc*/ 	.short	0x0380
        /*00be*/ 	.short	0x00b8


	//----- nvinfo : EIATTR_SW_WAR
	.align		4
.L_663:
        /*00c0*/ 	.byte	0x04, 0x36
        /*00c2*/ 	.short	(.L_665 - .L_664)
.L_664:
        /*00c4*/ 	.word	0x00000008
.L_665:


//--------------------- .nv.info._Z35group_norm_nhwc_bwd_one_pass_kernelI11Bf16IOFp16WLi128ELi98ELi392EEv26Group_norm_nhwc_bwd_params --------------------------
	.section	.nv.info._Z35group_norm_nhwc_bwd_one_pass_kernelI11Bf16IOFp16WLi128ELi98ELi392EEv26Group_norm_nhwc_bwd_params,"",@"SHT_CUDA_INFO"
	.sectionflags	@""
	.align	4


	//----- nvinfo : EIATTR_CUDA_API_VERSION
	.align		4
        /*0000*/ 	.byte	0x04, 0x37
        /*0002*/ 	.short	(.L_667 - .L_666)
.L_666:
        /*0004*/ 	.word	0x00000082


	//----- nvinfo : EIATTR_KPARAM_INFO
	.align		4
.L_667:
        /*0008*/ 	.byte	0x04, 0x17
        /*000a*/ 	.short	(.L_669 - .L_668)
.L_668:
        /*000c*/ 	.word	0x00000000
        /*0010*/ 	.short	0x0000
        /*0012*/ 	.short	0x0000
        /*0014*/ 	.byte	0x00, 0xf0, 0xe1, 0x02


	//----- nvinfo : EIATTR_SPARSE_MMA_MASK
	.align		4
.L_669:
        /*0018*/ 	.byte	0x03, 0x50
        /*001a*/ 	.short	0x0000


	//----- nvinfo : EIATTR_MAXREG_COUNT
	.align		4
        /*001c*/ 	.byte	0x03, 0x1b
        /*001e*/ 	.short	0x0080


	//----- nvinfo : EIATTR_NUM_BARRIERS
	.align		4
        /*0020*/ 	.byte	0x02, 0x4c
        /*0022*/ 	.byte	0x01
	.zero		1


	//----- nvinfo : EIATTR_MERCURY_ISA_VERSION
	.align		4
        /*0024*/ 	.byte	0x03, 0x5f
        /*0026*/ 	.short	0x0101


	//----- nvinfo : EIATTR_INT_WARP_WIDE_INSTR_OFFSETS
	.align		4
        /*0028*/ 	.byte	0x04, 0x31
        /*002a*/ 	.short	(.L_671 - .L_670)


	//   ....[0]....
.L_670:
        /*002c*/ 	.word	0x000054a0


	//----- nvinfo : EIATTR_COOP_GROUP_MASK_REGIDS
	.align		4
.L_671:
        /*0030*/ 	.byte	0x04, 0x29
        /*0032*/ 	.short	(.L_673 - .L_672)


	//   ....[0]....
.L_672:
        /*0034*/ 	.word	0xffffffff


	//   ....[1]....
        /*0038*/ 	.word	0xffffffff


	//   ....[2]....
        /*003c*/ 	.word	0xffffffff


	//   ....[3]....
        /*0040*/ 	.word	0xffffffff


	//   ....[4]....
        /*0044*/ 	.word	0xffffffff


	//   ....[5]....
        /*0048*/ 	.word	0xffffffff


	//   ....[6]....
        /*004c*/ 	.word	0xffffffff


	//   ....[7]....
        /*0050*/ 	.word	0xffffffff


	//   ....[8]....
        /*0054*/ 	.word	0xffffffff


	//   ....[9]....
        /*0058*/ 	.word	0xffffffff


	//----- nvinfo : EIATTR_COOP_GROUP_INSTR_OFFSETS
	.align		4
.L_673:
        /*005c*/ 	.byte	0x04, 0x28
        /*005e*/ 	.short	(.L_675 - .L_674)


	//   ....[0]....
.L_674:
        /*0060*/ 	.word	0x00005570


	//   ....[1]....
        /*0064*/ 	.word	0x00005580


	//   ....[2]....
        /*0068*/ 	.word	0x000055d0


	//   ....[3]....
        /*006c*/ 	.word	0x000055f0


	//   ....[4]....
        /*0070*/ 	.word	0x00005620


	//   ....[5]....
        /*0074*/ 	.word	0x00005650


	//   ....[6]....
        /*0078*/ 	.word	0x00005680


	//   ....[7]....
        /*007c*/ 	.word	0x000056b0


	//   ....[8]....
        /*0080*/ 	.word	0x000056e0


	//   ....[9]....
        /*0084*/ 	.word	0x00005710


	//----- nvinfo : EIATTR_VRC_CTA_INIT_COUNT
	.align		4
.L_675:
        /*0088*/ 	.byte	0x02, 0x4a
	.zero		1
	.zero		1


	//----- nvinfo : EIATTR_EXIT_INSTR_OFFSETS
	.align		4
        /*008c*/ 	.byte	0x04, 0x1c
        /*008e*/ 	.short	(.L_677 - .L_676)


	//   ....[0]....
.L_676:
        /*0090*/ 	.word	0x00009f10


	//   ....[1]....
        /*0094*/ 	.word	0x0000a040


	//   ....[2]....
        /*0098*/ 	.word	0x0000a680


	//   ....[3]....
        /*009c*/ 	.word	0x0000ac80


	//----- nvinfo : EIATTR_MAX_THREADS
	.align		4
.L_677:
        /*00a0*/ 	.byte	0x04, 0x05
        /*00a2*/ 	.short	(.L_679 - .L_678)
.L_678:
        /*00a4*/ 	.word	0x00000188
        /*00a8*/ 	.word	0x00000001
        /*00ac*/ 	.word	0x00000001


	//----- nvinfo : EIATTR_CRS_STACK_SIZE
	.align		4
.L_679:
        /*00b0*/ 	.byte	0x04, 0x1e
        /*00b2*/ 	.short	(.L_681 - .L_680)
.L_680:
        /*00b4*/ 	.word	0x00000000


	//----- nvinfo : EIATTR_CBANK_PARAM_SIZE
	.align		4
.L_681:
        /*00b8*/ 	.byte	0x03, 0x19
        /*00ba*/ 	.short	0x00b8


	//----- nvinfo : EIATTR_PARAM_CBANK
	.align		4
        /*00bc*/ 	.byte	0x04, 0x0a
        /*00be*/ 	.short	(.L_683 - .L_682)
	.align		4
.L_682:
        /*00c0*/ 	.word	index@(.nv.constant0._Z35group_norm_nhwc_bwd_one_pass_kernelI11Bf16IOFp16WLi128ELi98ELi392EEv26Group_norm_nhwc_bwd_params)
        /*00c4*/ 	.short	0x0380
        /*00c6*/ 	.short	0x00b8


	//----- nvinfo : EIATTR_SW_WAR
	.align		4
.L_683:
        /*00c8*/ 	.byte	0x04, 0x36
        /*00ca*/ 	.short	(.L_685 - .L_684)
.L_684:
        /*00cc*/ 	.word	0x00000008
.L_685:


//--------------------- .nv.info._Z35group_norm_nhwc_bwd_one_pass_kernelI11Bf16IOFp16WLi256ELi98ELi392EEv26Group_norm_nhwc_bwd_params --------------------------
	.section	.nv.info._Z35group_norm_nhwc_bwd_one_pass_kernelI11Bf16IOFp16WLi256ELi98ELi392EEv26Group_norm_nhwc_bwd_params,"",@"SHT_CUDA_INFO"
	.sectionflags	@""
	.align	4


	//----- nvinfo : EIATTR_CUDA_API_VERSION
	.align		4
        /*0000*/ 	.byte	0x04, 0x37
        /*0002*/ 	.short	(.L_687 - .L_686)
.L_686:
        /*0004*/ 	.word	0x00000082


	//----- nvinfo : EIATTR_KPARAM_INFO
	.align		4
.L_687:
        /*0008*/ 	.byte	0x04, 0x17
        /*000a*/ 	.short	(.L_689 - .L_688)
.L_688:
        /*000c*/ 	.word	0x00000000
        /*0010*/ 	.short	0x0000
        /*0012*/ 	.short	0x0000
        /*0014*/ 	.byte	0x00, 0xf0, 0xe1, 0x02


	//----- nvinfo : EIATTR_SPARSE_MMA_MASK
	.align		4
.L_689:
        /*0018*/ 	.byte	0x03, 0x50
        /*001a*/ 	.short	0x0000


	//----- nvinfo : EIATTR_MAXREG_COUNT
	.align		4
        /*001c*/ 	.byte	0x03, 0x1b
        /*001e*/ 	.short	0x0080


	//----- nvinfo : EIATTR_NUM_BARRIERS
	.align		4
        /*0020*/ 	.byte	0x02, 0x4c
        /*0022*/ 	.byte	0x01
	.zero		1


	//----- nvinfo : EIATTR_ANNOTATIONS
	.align		4
        /*0024*/ 	.byte	0x04, 0x55
        /*0026*/ 	.short	(.L_691 - .L_690)


	//   ....[0]....
.L_690:
        /* <DEDUP_REMOVED lines=84> */


	//----- nvinfo : EIATTR_MERCURY_ISA_VERSION
	.align		4
.L_691:
        /*0550*/ 	.byte	0x03, 0x5f
        /*0552*/ 	.short	0x0101


	//----- nvinfo : EIATTR_INT_WARP_WIDE_INSTR_OFFSETS
	.align		4
        /*0554*/ 	.byte	0x04, 0x31
        /*0556*/ 	.short	(.L_693 - .L_692)


	//   ....[0]....
.L_692:
        /*0558*/ 	.word	0x0000c8d0


	//   ....[1]....
        /*055c*/ 	.word	0x0000db00


	//   ....[2]....
        /*0560*/ 	.word	0x0000db40


	//   ....[3]....
        /*0564*/ 	.word	0x0000db80


	//   ....[4]....
        /*0568*/ 	.word	0x0000dbc0


	//   ....[5]....
        /*056c*/ 	.word	0x0000dde0


	//----- nvinfo : EIATTR_COOP_GROUP_MASK_REGIDS
	.align		4
.L_693:
        /*0570*/ 	.byte	0x04, 0x29
        /*0572*/ 	.short	(.L_695 - .L_694)


	//   ....[0]....
.L_694:
        /*0574*/ 	.word	0xffffffff


	//   ....[1]....
        /*0578*/ 	.word	0xffffffff


	//   ....[2]....
        /*057c*/ 	.word	0xffffffff


	//   ....[3]....
        /*0580*/ 	.word	0xffffffff


	//   ....[4]....
        /*0584*/ 	.word	0xffffffff


	//   ....[5]....
        /*0588*/ 	.word	0xffffffff


	//   ....[6]....
        /*058c*/ 	.word	0xffffffff


	//   ....[7]....
        /*0590*/ 	.word	0xffffffff


	//   ....[8]....
        /*0594*/ 	.word	0xffffffff


	//   ....[9]....
        /*0598*/ 	.word	0xffffffff


	//----- nvinfo : EIATTR_COOP_GROUP_INSTR_OFFSETS
	.align		4
.L_695:
        /*059c*/ 	.byte	0x04, 0x28
        /*059e*/ 	.short	(.L_697 - .L_696)


	//   ....[0]....
.L_696:
        /*05a0*/ 	.word	0x0000c8b0


	//   ....[1]....
        /*05a4*/ 	.word	0x0000c8c0


	//   ....[2]....
        /*05a8*/ 	.word	0x0000c930


	//   ....[3]....
        /*05ac*/ 	.word	0x0000c950


	//   ....[4]....
        /*05b0*/ 	.word	0x0000c980


	//   ....[5]....
        /*05b4*/ 	.word	0x0000c9b0


	//   ....[6]....
        /*05b8*/ 	.word	0x0000c9e0


	//   ....[7]....
        /*05bc*/ 	.word	0x0000ca10


	//   ....[8]....
        /*05c0*/ 	.word	0x0000ca40


	//   ....[9]....
        /*05c4*/ 	.word	0x0000ca70


	//----- nvinfo : EIATTR_VRC_CTA_INIT_COUNT
	.align		4
.L_697:
        /*05c8*/ 	.byte	0x02, 0x4a
	.zero		1
	.zero		1


	//----- nvinfo : EIATTR_EXIT_INSTR_OFFSETS
	.align		4
        /*05cc*/ 	.byte	0x04, 0x1c
        /*05ce*/ 	.short	(.L_699 - .L_698)


	//   ....[0]....
.L_698:
        /*05d0*/ 	.word	0x0000e960


	//   ....[1]....
        /*05d4*/ 	.word	0x0000ea90


	//   ....[2]....
        /*05d8*/ 	.word	0x0000f0d0


	//   ....[3]....
        /*05dc*/ 	.word	0x0000f6d0


	//----- nvinfo : EIATTR_MAX_THREADS
	.align		4
.L_699:
        /*05e0*/ 	.byte	0x04, 0x05
        /*05e2*/ 	.short	(.L_701 - .L_700)
.L_700:
        /*05e4*/ 	.word	0x00000188
        /*05e8*/ 	.word	0x00000001
        /*05ec*/ 	.word	0x00000001


	//----- nvinfo : EIATTR_CRS_STACK_SIZE
	.align		4
.L_701:
        /*05f0*/ 	.byte	0x04, 0x1e
        /*05f2*/ 	.short	(.L_703 - .L_702)
.L_702:
        /*05f4*/ 	.word	0x00000000


	//----- nvinfo : EIATTR_CBANK_PARAM_SIZE
	.align		4
.L_703:
        /*05f8*/ 	.byte	0x03, 0x19
        /*05fa*/ 	.short	0x00b8


	//----- nvinfo : EIATTR_PARAM_CBANK
	.align		4
        /*05fc*/ 	.byte	0x04, 0x0a
        /*05fe*/ 	.short	(.L_705 - .L_704)
	.align		4
.L_704:
        /*0600*/ 	.word	index@(.nv.constant0._Z35group_norm_nhwc_bwd_one_pass_kernelI11Bf16IOFp16WLi256ELi98ELi392EEv26Group_norm_nhwc_bwd_params)
        /*0604*/ 	.short	0x0380
        /*0606*/ 	.short	0x00b8


	//----- nvinfo : EIATTR_SW_WAR
	.align		4
.L_705:
        /*0608*/ 	.byte	0x04, 0x36
        /*060a*/ 	.short	(.L_707 - .L_706)
.L_706:
        /*060c*/ 	.word	0x00000008
.L_707:


//--------------------- .nv.info._Z35group_norm_nhwc_bwd_one_pass_kernelI11Bf16IOFp16WLi512ELi98ELi392EEv26Group_norm_nhwc_bwd_params --------------------------
	.section	.nv.info._Z35group_norm_nhwc_bwd_one_pass_kernelI11Bf16IOFp16WLi512ELi98ELi392EEv26Group_norm_nhwc_bwd_params,"",@"SHT_CUDA_INFO"
	.sectionflags	@""
	.align	4


	//----- nvinfo : EIATTR_CUDA_API_VERSION
	.align		4
        /*0000*/ 	.byte	0x04, 0x37
        /*0002*/ 	.short	(.L_709 - .L_708)
.L_708:
        /*0004*/ 	.word	0x00000082


	//----- nvinfo : EIATTR_KPARAM_INFO
	.align		4
.L_709:
        /*0008*/ 	.byte	0x04, 0x17
        /*000a*/ 	.short	(.L_711 - .L_710)
.L_710:
        /*000c*/ 	.word	0x00000000
        /*0010*/ 	.short	0x0000
        /*0012*/ 	.short	0x0000
        /*0014*/ 	.byte	0x00, 0xf0, 0xe1, 0x02


	//----- nvinfo : EIATTR_SPARSE_MMA_MASK
	.align		4
.L_711:
        /*0018*/ 	.byte	0x03, 0x50
        /*001a*/ 	.short	0x0000


	//----- nvinfo : EIATTR_MAXREG_COUNT
	.align		4
        /*001c*/ 	.byte	0x03, 0x1b
        /*001e*/ 	.short	0x0080


	//----- nvinfo : EIATTR_NUM_BARRIERS
	.align		4
        /*0020*/ 	.byte	0x02, 0x4c
        /*0022*/ 	.byte	0x01
	.zero		1


	//----- nvinfo : EIATTR_ANNOTATIONS
	.align		4
        /*0024*/ 	.byte	0x04, 0x55
        /*0026*/ 	.short	(.L_713 - .L_712)


	//   ....[0]....
.L_712:
        /* <DEDUP_REMOVED lines=786> */


	//----- nvinfo : EIATTR_MERCURY_ISA_VERSION
	.align		4
.L_713:
        /*3138*/ 	.byte	0x03, 0x5f
        /*313a*/ 	.short	0x0101


	//----- nvinfo : EIATTR_INT_WARP_WIDE_INSTR_OFFSETS
	.align		4
        /*313c*/ 	.byte	0x04, 0x31
        /*313e*/ 	.short	(.L_715 - .L_714)


	//   ....[0]....
.L_714:
        /*3140*/ 	.word	0x0001d510


	//   ....[1]....
        /*3144*/ 	.word	0x0001e750


	//   ....[2]....
        /*3148*/ 	.word	0x0001e790


	//   ....[3]....
        /*314c*/ 	.word	0x0001e7d0


	//   ....[4]....
        /*3150*/ 	.word	0x0001e810


	//   ....[5]....
        /*3154*/ 	.word	0x0001ea30


	//----- nvinfo : EIATTR_COOP_GROUP_MASK_REGIDS
	.align		4
.L_715:
        /*3158*/ 	.byte	0x04, 0x29
        /*315a*/ 	.short	(.L_717 - .L_716)


	//   ....[0]....
.L_716:
        /*315c*/ 	.word	0xffffffff


	//   ....[1]....
        /*3160*/ 	.word	0xffffffff


	//   ....[2]....
        /*3164*/ 	.word	0xffffffff


	//   ....[3]....
        /*3168*/ 	.word	0xffffffff


	//   ....[4]....
        /*316c*/ 	.word	0xffffffff


	//   ....[5]....
        /*3170*/ 	.word	0xffffffff


	//   ....[6]....
        /*3174*/ 	.word	0xffffffff


	//   ....[7]....
        /*3178*/ 	.word	0xffffffff


	//   ....[8]....
        /*317c*/ 	.word	0xffffffff


	//   ....[9]....
        /*3180*/ 	.word	0xffffffff


	//----- nvinfo : EIATTR_COOP_GROUP_INSTR_OFFSETS
	.align		4
.L_717:
        /*3184*/ 	.byte	0x04, 0x28
        /*3186*/ 	.short	(.L_719 - .L_718)


	//   ....[0]....
.L_718:
        /*3188*/ 	.word	0x0001d4f0


	//   ....[1]....
        /*318c*/ 	.word	0x0001d500


	//   ....[2]....
        /*3190*/ 	.word	0x0001d570


	//   ....[3]....
        /*3194*/ 	.word	0x0001d590


	//   ....[4]....
        /*3198*/ 	.word	0x0001d5c0


	//   ....[5]....
        /*319c*/ 	.word	0x0001d5f0


	//   ....[6]....
        /*31a0*/ 	.word	0x0001d620


	//   ....[7]....
        /*31a4*/ 	.word	0x0001d650


	//   ....[8]....
        /*31a8*/ 	.word	0x0001d680


	//   ....[9]....
        /*31ac*/ 	.word	0x0001d6b0


	//----- nvinfo : EIATTR_VRC_CTA_INIT_COUNT
	.align		4
.L_719:
        /*31b0*/ 	.byte	0x02, 0x4a
	.zero		1
	.zero		1


	//----- nvinfo : EIATTR_EXIT_INSTR_OFFSETS
	.align		4
        /*31b4*/ 	.byte	0x04, 0x1c
        /*31b6*/ 	.short	(.L_721 - .L_720)


	//   ....[0]....
.L_720:
        /*31b8*/ 	.word	0x0001f5b0


	//   ....[1]....
        /*31bc*/ 	.word	0x0001f6e0


	//   ....[2]....
        /*31c0*/ 	.word	0x0001fd10


	//   ....[3]....
        /*31c4*/ 	.word	0x00020310


	//----- nvinfo : EIATTR_MAX_THREADS
	.align		4
.L_721:
        /*31c8*/ 	.byte	0x04, 0x05
        /*31ca*/ 	.short	(.L_723 - .L_722)
.L_722:
        /*31cc*/ 	.word	0x00000188
        /*31d0*/ 	.word	0x00000001
        /*31d4*/ 	.word	0x00000001


	//----- nvinfo : EIATTR_CRS_STACK_SIZE
	.align		4
.L_723:
        /*31d8*/ 	.byte	0x04, 0x1e
        /*31da*/ 	.short	(.L_725 - .L_724)
.L_724:
        /*31dc*/ 	.word	0x00000000


	//----- nvinfo : EIATTR_CBANK_PARAM_SIZE
	.align		4
.L_725:
        /*31e0*/ 	.byte	0x03, 0x19
        /*31e2*/ 	.short	0x00b8


	//----- nvinfo : EIATTR_PARAM_CBANK
	.align		4
        /*31e4*/ 	.byte	0x04, 0x0a
        /*31e6*/ 	.short	(.L_727 - .L_726)
	.align		4
.L_726:
        /*31e8*/ 	.word	index@(.nv.constant0._Z35group_norm_nhwc_bwd_one_pass_kernelI11Bf16IOFp16WLi512ELi98ELi392EEv26Group_norm_nhwc_bwd_params)
        /*31ec*/ 	.short	0x0380
        /*31ee*/ 	.short	0x00b8


	//----- nvinfo : EIATTR_SW_WAR
	.align		4
.L_727:
        /*31f0*/ 	.byte	0x04, 0x36
        /*31f2*/ 	.short	(.L_729 - .L_728)
.L_728:
        /*31f4*/ 	.word	0x00000008
.L_729:


//--------------------- .nv.info._Z35group_norm_nhwc_bwd_one_pass_kernelI11Fp16IOFp32WLi64ELi98ELi392EEv26Group_norm_nhwc_bwd_params --------------------------
	.section	.nv.info._Z35group_norm_nhwc_bwd_one_pass_kernelI11Fp16IOFp32WLi64ELi98ELi392EEv26Group_norm_nhwc_bwd_params,"",@"SHT_CUDA_INFO"
	.sectionflags	@""
	.align	4


	//----- nvinfo : EIATTR_CUDA_API_VERSION
	.align		4
        /*0000*/ 	.byte	0x04, 0x37
        /*0002*/ 	.short	(.L_731 - .L_730)
.L_730:
        /*0004*/ 	.word	0x00000082


	//----- nvinfo : EIATTR_KPARAM_INFO
	.align		4
.L_731:
        /*0008*/ 	.byte	0x04, 0x17
        /*000a*/ 	.short	(.L_733 - .L_732)
.L_732:
        /*000c*/ 	.word	0x00000000
        /*0010*/ 	.short	0x0000
        /*0012*/ 	.short	0x0000
        /*0014*/ 	.byte	0x00, 0xf0, 0xe1, 0x02


	//----- nvinfo : EIATTR_SPARSE_MMA_MASK
	.align		4
.L_733:
        /*0018*/ 	.byte	0x03, 0x50
        /*001a*/ 	.short	0x0000


	//----- nvinfo : EIATTR_MAXREG_COUNT
	.align		4
        /*001c*/ 	.byte	0x03, 0x1b
        /*001e*/ 	.short	0x0080


	//----- nvinfo : EIATTR_NUM_BARRIERS
	.align		4
        /*0020*/ 	.byte	0x02, 0x4c
        /*0022*/ 	.byte	0x01
	.zero		1


	//----- nvinfo : EIATTR_MERCURY_ISA_VERSION
	.align		4
        /*0024*/ 	.byte	0x03, 0x5f
        /*0026*/ 	.short	0x0101


	//----- nvinfo : EIATTR_COOP_GROUP_MASK_REGIDS
	.align		4
        /*0028*/ 	.byte	0x04, 0x29
        /*002a*/ 	.short	(.L_735 - .L_734)


	//   ....[0]....
.L_734:
        /*002c*/ 	.word	0xffffffff


	//   ....[1]....
        /*0030*/ 	.word	0xffffffff


	//   ....[2]....
        /*0034*/ 	.word	0xffffffff


	//   ....[3]....
        /*0038*/ 	.word	0xffffffff


	//   ....[4]....
        /*003c*/ 	.word	0xffffffff


	//   ....[5]....
        /*0040*/ 	.word	0xffffffff


	//   ....[6]....
        /*0044*/ 	.word	0xffffffff


	//   ....[7]....
        /*0048*/ 	.word	0xffffffff


	//   ....[8]....
        /*004c*/ 	.word	0xffffffff


	//   ....[9]....
        /*0050*/ 	.word	0xffffffff


	//----- nvinfo : EIATTR_COOP_GROUP_INSTR_OFFSETS
	.align		4
.L_735:
        /*0054*/ 	.byte	0x04, 0x28
        /*0056*/ 	.short	(.L_737 - .L_736)


	//   ....[0]....
.L_736:
        /*0058*/ 	.word	0x00002cf0


	//   ....[1]....
        /*005c*/ 	.word	0x00002d30


	//   ....[2]....
        /*0060*/ 	.word	0x00002d90


	//   ....[3]....
        /*0064*/ 	.word	0x00002db0


	//   ....[4]....
        /*0068*/ 	.word	0x00002e00


	//   ....[5]....
        /*006c*/ 	.word	0x00002e30


	//   ....[6]....
        /*0070*/ 	.word	0x00002e60


	//   ....[7]....
        /*0074*/ 	.word	0x00002e90


	//   ....[8]....
        /*0078*/ 	.word	0x00002ec0


	//   ....[9]....
        /*007c*/ 	.word	0x00002ee0


	//----- nvinfo : EIATTR_VRC_CTA_INIT_COUNT
	.align		4
.L_737:
        /*0080*/ 	.byte	0x02, 0x4a
	.zero		1
	.zero		1


	//----- nvinfo : EIATTR_EXIT_INSTR_OFFSETS
	.align		4
        /*0084*/ 	.byte	0x04, 0x1c
        /*0086*/ 	.short	(.L_739 - .L_738)


	//   ....[0]....
.L_738:
        /*0088*/ 	.word	0x00005bb0


	//   ....[1]....
        /*008c*/ 	.word	0x00005ce0


	//   ....[2]....
        /*0090*/ 	.word	0x000062f0


	//   ....[3]....
        /*0094*/ 	.word	0x000068a0


	//----- nvinfo : EIATTR_MAX_THREADS
	.align		4
.L_739:
        /*0098*/ 	.byte	0x04, 0x05
        /*009a*/ 	.short	(.L_741 - .L_740)
.L_740:
        /*009c*/ 	.word	0x00000188
        /*00a0*/ 	.word	0x00000001
        /*00a4*/ 	.word	0x00000001


	//----- nvinfo : EIATTR_CRS_STACK_SIZE
	.align		4
.L_741:
        /*00a8*/ 	.byte	0x04, 0x1e
        /*00aa*/ 	.short	(.L_743 - .L_742)
.L_742:
        /*00ac*/ 	.word	0x00000000


	//----- nvinfo : EIATTR_CBANK_PARAM_SIZE
	.align		4
.L_743:
        /*00b0*/ 	.byte	0x03, 0x19
        /*00b2*/ 	.short	0x00b8


	//----- nvinfo : EIATTR_PARAM_CBANK
	.align		4
        /*00b4*/ 	.byte	0x04, 0x0a
        /*00b6*/ 	.short	(.L_745 - .L_744)
	.align		4
.L_744:
        /*00b8*/ 	.word	index@(.nv.constant0._Z35group_norm_nhwc_bwd_one_pass_kernelI11Fp16IOFp32WLi64ELi98ELi392EEv26Group_norm_nhwc_bwd_params)
        /*00bc*/ 	.short	0x0380
        /*00be*/ 	.short	0x00b8


	//----- nvinfo : EIATTR_SW_WAR
	.align		4
.L_745:
        /*00c0*/ 	.byte	0x04, 0x36
        /*00c2*/ 	.short	(.L_747 - .L_746)
.L_746:
        /*00c4*/ 	.word	0x00000008
.L_747:


//--------------------- .nv.info._Z35group_norm_nhwc_bwd_one_pass_kernelI11Fp16IOFp32WLi128ELi98ELi392EEv26Group_norm_nhwc_bwd_params --------------------------
	.section	.nv.info._Z35group_norm_nhwc_bwd_one_pass_kernelI11Fp16IOFp32WLi128ELi98ELi392EEv26Group_norm_nhwc_bwd_params,"",@"SHT_CUDA_INFO"
	.sectionflags	@""
	.align	4


	//----- nvinfo : EIATTR_CUDA_API_VERSION
	.align		4
        /*0000*/ 	.byte	0x04, 0x37
        /*0002*/ 	.short	(.L_749 - .L_748)
.L_748:
        /*0004*/ 	.word	0x00000082


	//----- nvinfo : EIATTR_KPARAM_INFO
	.align		4
.L_749:
        /*0008*/ 	.byte	0x04, 0x17
        /*000a*/ 	.short	(.L_751 - .L_750)
.L_750:
        /*000c*/ 	.word	0x00000000
        /*0010*/ 	.short	0x0000
        /*0012*/ 	.short	0x0000
        /*0014*/ 	.byte	0x00, 0xf0, 0xe1, 0x02


	//----- nvinfo : EIATTR_SPARSE_MMA_MASK
	.align		4
.L_751:
        /*0018*/ 	.byte	0x03, 0x50
        /*001a*/ 	.short	0x0000


	//----- nvinfo : EIATTR_MAXREG_COUNT
	.align		4
        /*001c*/ 	.byte	0x03, 0x1b
        /*001e*/ 	.short	0x0080


	//----- nvinfo : EIATTR_NUM_BARRIERS
	.align		4
        /*0020*/ 	.byte	0x02, 0x4c
        /*0022*/ 	.byte	0x01
	.zero		1


	//----- nvinfo : EIATTR_MERCURY_ISA_VERSION
	.align		4
        /*0024*/ 	.byte	0x03, 0x5f
        /*0026*/ 	.short	0x0101


	//----- nvinfo : EIATTR_INT_WARP_WIDE_INSTR_OFFSETS
	.align		4
        /*0028*/ 	.byte	0x04, 0x31
        /*002a*/ 	.short	(.L_753 - .L_752)


	//   ....[0]....
.L_752:
        /*002c*/ 	.word	0x00005270


	//----- nvinfo : EIATTR_COOP_GROUP_MASK_REGIDS
	.align		4
.L_753:
        /*0030*/ 	.byte	0x04, 0x29
        /*0032*/ 	.short	(.L_755 - .L_754)


	//   ....[0]....
.L_754:
        /*0034*/ 	.word	0xffffffff


	//   ....[1]....
        /*0038*/ 	.word	0xffffffff


	//   ....[2]....
        /*003c*/ 	.word	0xffffffff


	//   ....[3]....
        /*0040*/ 	.word	0xffffffff


	//   ....[4]....
        /*0044*/ 	.word	0xffffffff


	//   ....[5]....
        /*0048*/ 	.word	0xffffffff


	//   ....[6]....
        /*004c*/ 	.word	0xffffffff


	//   ....[7]....
        /*0050*/ 	.word	0xffffffff


	//   ....[8]....
        /*0054*/ 	.word	0xffffffff


	//   ....[9]....
        /*0058*/ 	.word	0xffffffff


	//----- nvinfo : EIATTR_COOP_GROUP_INSTR_OFFSETS
	.align		4
.L_755:
        /*005c*/ 	.byte	0x04, 0x28
        /*005e*/ 	.short	(.L_757 - .L_756)


	//   ....[0]....
.L_756:
        /*0060*/ 	.word	0x00005320


	//   ....[1]....
        /*0064*/ 	.word	0x00005330


	//   ....[2]....
        /*0068*/ 	.word	0x00005370


	//   ....[3]....
        /*006c*/ 	.word	0x000053a0


	//   ....[4]....
        /*0070*/ 	.word	0x000053d0


	//   ....[5]....
        /*0074*/ 	.word	0x00005400


	//   ....[6]....
        /*0078*/ 	.word	0x00005430


	//   ....[7]....
        /*007c*/ 	.word	0x00005460


	//   ....[8]....
        /*0080*/ 	.word	0x00005490


	//   ....[9]....
        /*0084*/ 	.word	0x000054c0


	//----- nvinfo : EIATTR_VRC_CTA_INIT_COUNT
	.align		4
.L_757:
        /*0088*/ 	.byte	0x02, 0x4a
	.zero		1
	.zero		1


	//----- nvinfo : EIATTR_EXIT_INSTR_OFFSETS
	.align		4
        /*008c*/ 	.byte	0x04, 0x1c
        /*008e*/ 	.short	(.L_759 - .L_758)


	//   ....[0]....
.L_758:
        /*0090*/ 	.word	0x00009dd0


	//   ....[1]....
        /*0094*/ 	.word	0x00009f00


	//   ....[2]....
        /*0098*/ 	.word	0x0000a510


	//   ....[3]....
        /*009c*/ 	.word	0x0000aac0


	//----- nvinfo : EIATTR_MAX_THREADS
	.align		4
.L_759:
        /*00a0*/ 	.byte	0x04, 0x05
        /*00a2*/ 	.short	(.L_761 - .L_760)
.L_760:
        /*00a4*/ 	.word	0x00000188
        /*00a8*/ 	.word	0x00000001
        /*00ac*/ 	.word	0x00000001


	//----- nvinfo : EIATTR_CRS_STACK_SIZE
	.align		4
.L_761:
        /*00b0*/ 	.byte	0x04, 0x1e
        /*00b2*/ 	.short	(.L_763 - .L_762)
.L_762:
        /*00b4*/ 	.word	0x00000000


	//----- nvinfo : EIATTR_CBANK_PARAM_SIZE
	.align		4
.L_763:
        /*00b8*/ 	.byte	0x03, 0x19
        /*00ba*/ 	.short	0x00b8


	//----- nvinfo : EIATTR_PARAM_CBANK
	.align		4
        /*00bc*/ 	.byte	0x04, 0x0a
        /*00be*/ 	.short	(.L_765 - .L_764)
	.align		4
.L_764:
        /*00c0*/ 	.word	index@(.nv.constant0._Z35group_norm_nhwc_bwd_one_pass_kernelI11Fp16IOFp32WLi128ELi98ELi392EEv26Group_norm_nhwc_bwd_params)
        /*00c4*/ 	.short	0x0380
        /*00c6*/ 	.short	0x00b8


	//----- nvinfo : EIATTR_SW_WAR
	.align		4
.L_765:
        /*00c8*/ 	.byte	0x04, 0x36
        /*00ca*/ 	.short	(.L_767 - .L_766)
.L_766:
        /*00cc*/ 	.word	0x00000008
.L_767:


//--------------------- .nv.info._Z35group_norm_nhwc_bwd_one_pass_kernelI11Fp16IOFp32WLi256ELi98ELi392EEv26Group_norm_nhwc_bwd_params --------------------------
	.section	.nv.info._Z35group_norm_nhwc_bwd_one_pass_kernelI11Fp16IOFp32WLi256ELi98ELi392EEv26Group_norm_nhwc_bwd_params,"",@"SHT_CUDA_INFO"
	.sectionflags	@""
	.align	4


	//----- nvinfo : EIATTR_CUDA_API_VERSION
	.align		4
        /*0000*/ 	.byte	0x04, 0x37
        /*0002*/ 	.short	(.L_769 - .L_768)
.L_768:
        /*0004*/ 	.word	0x00000082


	//----- nvinfo : EIATTR_KPARAM_INFO
	.align		4
.L_769:
        /*0008*/ 	.byte	0x04, 0x17
        /*000a*/ 	.short	(.L_771 - .L_770)
.L_770:
        /*000c*/ 	.word	0x00000000
        /*0010*/ 	.short	0x0000
        /*0012*/ 	.short	0x0000
        /*0014*/ 	.byte	0x00, 0xf0, 0xe1, 0x02


	//----- nvinfo : EIATTR_SPARSE_MMA_MASK
	.align		4
.L_771:
        /*0018*/ 	.byte	0x03, 0x50
        /*001a*/ 	.short	0x0000


	//----- nvinfo : EIATTR_MAXREG_COUNT
	.align		4
        /*001c*/ 	.byte	0x03, 0x1b
        /*001e*/ 	.short	0x0080


	//----- nvinfo : EIATTR_NUM_BARRIERS
	.align		4
        /*0020*/ 	.byte	0x02, 0x4c
        /*0022*/ 	.byte	0x01
	.zero		1


	//----- nvinfo : EIATTR_MERCURY_ISA_VERSION
	.align		4
        /*0024*/ 	.byte	0x03, 0x5f
        /*0026*/ 	.short	0x0101


	//----- nvinfo : EIATTR_INT_WARP_WIDE_INSTR_OFFSETS
	.align		4
        /*0028*/ 	.byte	0x04, 0x31
        /*002a*/ 	.short	(.L_773 - .L_772)


	//   ....[0]....
.L_772:
        /*002c*/ 	.word	0x0000bae0


	//   ....[1]....
        /*0030*/ 	.word	0x0000cd10


	//   ....[2]....
        /*0034*/ 	.word	0x0000cd50


	//   ....[3]....
        /*0038*/ 	.word	0x0000cd90


	//   ....[4]....
        /*003c*/ 	.word	0x0000cdd0


	//   ....[5]....
        /*0040*/ 	.word	0x0000cff0


	//----- nvinfo : EIATTR_COOP_GROUP_MASK_REGIDS
	.align		4
.L_773:
        /*0044*/ 	.byte	0x04, 0x29
        /*0046*/ 	.short	(.L_775 - .L_774)


	//   ....[0]....
.L_774:
        /*0048*/ 	.word	0xffffffff


	//   ....[1]....
        /*004c*/ 	.word	0xffffffff


	//   ....[2]....
        /*0050*/ 	.word	0xffffffff


	//   ....[3]....
        /*0054*/ 	.word	0xffffffff


	//   ....[4]....
        /*0058*/ 	.word	0xffffffff


	//   ....[5]....
        /*005c*/ 	.word	0xffffffff


	//   ....[6]....
        /*0060*/ 	.word	0xffffffff


	//   ....[7]....
        /*0064*/ 	.word	0xffffffff


	//   ....[8]....
        /*0068*/ 	.word	0xffffffff


	//   ....[9]....
        /*006c*/ 	.word	0xffffffff


	//----- nvinfo : EIATTR_COOP_GROUP_INSTR_OFFSETS
	.align		4
.L_775:
        /*0070*/ 	.byte	0x04, 0x28
        /*0072*/ 	.short	(.L_777 - .L_776)


	//   ....[0]....
.L_776:
        /*0074*/ 	.word	0x0000bac0


	//   ....[1]....
        /*0078*/ 	.word	0x0000bad0


	//   ....[2]....
        /*007c*/ 	.word	0x0000bb40


	//   ....[3]....
        /*0080*/ 	.word	0x0000bb60


	//   ....[4]....
        /*0084*/ 	.word	0x0000bb90


	//   ....[5]....
        /*0088*/ 	.word	0x0000bbc0


	//   ....[6]....
        /*008c*/ 	.word	0x0000bbf0


	//   ....[7]....
        /*0090*/ 	.word	0x0000bc20


	//   ....[8]....
        /*0094*/ 	.word	0x0000bc50


	//   ....[9]....
        /*0098*/ 	.word	0x0000bc80


	//----- nvinfo : EIATTR_VRC_CTA_INIT_COUNT
	.align		4
.L_777:
        /*009c*/ 	.byte	0x02, 0x4a
	.zero		1
	.zero		1


	//----- nvinfo : EIATTR_EXIT_INSTR_OFFSETS
	.align		4
        /*00a0*/ 	.byte	0x04, 0x1c
        /*00a2*/ 	.short	(.L_779 - .L_778)


	//   ....[0]....
.L_778:
        /*00a4*/ 	.word	0x0000db30


	//   ....[1]....
        /*00a8*/ 	.word	0x0000dc60


	//   ....[2]....
        /*00ac*/ 	.word	0x0000e280


	//   ....[3]....
        /*00b0*/ 	.word	0x0000e830


	//----- nvinfo : EIATTR_MAX_THREADS
	.align		4
.L_779:
        /*00b4*/ 	.byte	0x04, 0x05
        /*00b6*/ 	.short	(.L_781 - .L_780)
.L_780:
        /*00b8*/ 	.word	0x00000188
        /*00bc*/ 	.word	0x00000001
        /*00c0*/ 	.word	0x00000001


	//----- nvinfo : EIATTR_CRS_STACK_SIZE
	.align		4
.L_781:
        /*00c4*/ 	.byte	0x04, 0x1e
        /*00c6*/ 	.short	(.L_783 - .L_782)
.L_782:
        /*00c8*/ 	.word	0x00000000


	//----- nvinfo : EIATTR_CBANK_PARAM_SIZE
	.align		4
.L_783:
        /*00cc*/ 	.byte	0x03, 0x19
        /*00ce*/ 	.short	0x00b8


	//----- nvinfo : EIATTR_PARAM_CBANK
	.align		4
        /*00d0*/ 	.byte	0x04, 0x0a
        /*00d2*/ 	.short	(.L_785 - .L_784)
	.align		4
.L_784:
        /*00d4*/ 	.word	index@(.nv.constant0._Z35group_norm_nhwc_bwd_one_pass_kernelI11Fp16IOFp32WLi256ELi98ELi392EEv26Group_norm_nhwc_bwd_params)
        /*00d8*/ 	.short	0x0380
        /*00da*/ 	.short	0x00b8


	//----- nvinfo : EIATTR_SW_WAR
	.align		4
.L_785:
        /*00dc*/ 	.byte	0x04, 0x36
        /*00de*/ 	.short	(.L_787 - .L_786)
.L_786:
        /*00e0*/ 	.word	0x00000008
.L_787:


//--------------------- .nv.info._Z35group_norm_nhwc_bwd_one_pass_kernelI11Fp16IOFp32WLi512ELi98ELi392EEv26Group_norm_nhwc_bwd_params --------------------------
	.section	.nv.info._Z35group_norm_nhwc_bwd_one_pass_kernelI11Fp16IOFp32WLi512ELi98ELi392EEv26Group_norm_nhwc_bwd_params,"",@"SHT_CUDA_INFO"
	.sectionflags	@""
	.align	4


	//----- nvinfo : EIATTR_CUDA_API_VERSION
	.align		4
        /*0000*/ 	.byte	0x04, 0x37
        /*0002*/ 	.short	(.L_789 - .L_788)
.L_788:
        /*0004*/ 	.word	0x00000082


	//----- nvinfo : EIATTR_KPARAM_INFO
	.align		4
.L_789:
        /*0008*/ 	.byte	0x04, 0x17
        /*000a*/ 	.short	(.L_791 - .L_790)
.L_790:
        /*000c*/ 	.word	0x00000000
        /*0010*/ 	.short	0x0000
        /*0012*/ 	.short	0x0000
        /*0014*/ 	.byte	0x00, 0xf0, 0xe1, 0x02


	//----- nvinfo : EIATTR_SPARSE_MMA_MASK
	.align		4
.L_791:
        /*0018*/ 	.byte	0x03, 0x50
        /*001a*/ 	.short	0x0000


	//----- nvinfo : EIATTR_MAXREG_COUNT
	.align		4
        /*001c*/ 	.byte	0x03, 0x1b
        /*001e*/ 	.short	0x0080


	//----- nvinfo : EIATTR_NUM_BARRIERS
	.align		4
        /*0020*/ 	.byte	0x02, 0x4c
        /*0022*/ 	.byte	0x01
	.zero		1


	//----- nvinfo : EIATTR_ANNOTATIONS
	.align		4
        /*0024*/ 	.byte	0x04, 0x55
        /*0026*/ 	.short	(.L_793 - .L_792)


	//   ....[0]....
.L_792:
        /* <DEDUP_REMOVED lines=827> */


	//----- nvinfo : EIATTR_MERCURY_ISA_VERSION
	.align		4
.L_793:
        /*33c8*/ 	.byte	0x03, 0x5f
        /*33ca*/ 	.short	0x0101


	//----- nvinfo : EIATTR_INT_WARP_WIDE_INSTR_OFFSETS
	.align		4
        /*33cc*/ 	.byte	0x04, 0x31
        /*33ce*/ 	.short	(.L_795 - .L_794)


	//   ....[0]....
.L_794:
        /*33d0*/ 	.word	0x0001deb0


	//   ....[1]....
        /*33d4*/ 	.word	0x0001f0f0


	//   ....[2]....
        /*33d8*/ 	.word	0x0001f130


	//   ....[3]....
        /*33dc*/ 	.word	0x0001f170


	//   ....[4]....
        /*33e0*/ 	.word	0x0001f1b0


	//   ....[5]....
        /*33e4*/ 	.word	0x0001f3d0


	//----- nvinfo : EIATTR_COOP_GROUP_MASK_REGIDS
	.align		4
.L_795:
        /*33e8*/ 	.byte	0x04, 0x29
        /*33ea*/ 	.short	(.L_797 - .L_796)


	//   ....[0]....
.L_796:
        /*33ec*/ 	.word	0xffffffff


	//   ....[1]....
        /*33f0*/ 	.word	0xffffffff


	//   ....[2]....
        /*33f4*/ 	.word	0xffffffff


	//   ....[3]....
        /*33f8*/ 	.word	0xffffffff


	//   ....[4]....
        /*33fc*/ 	.word	0xffffffff


	//   ....[5]....
        /*3400*/ 	.word	0xffffffff


	//   ....[6]....
        /*3404*/ 	.word	0xffffffff


	//   ....[7]....
        /*3408*/ 	.word	0xffffffff


	//   ....[8]....
        /*340c*/ 	.word	0xffffffff


	//   ....[9]....
        /*3410*/ 	.word	0xffffffff


	//----- nvinfo : EIATTR_COOP_GROUP_INSTR_OFFSETS
	.align		4
.L_797:
        /*3414*/ 	.byte	0x04, 0x28
        /*3416*/ 	.short	(.L_799 - .L_798)


	//   ....[0]....
.L_798:
        /*3418*/ 	.word	0x0001de90


	//   ....[1]....
        /*341c*/ 	.word	0x0001dea0


	//   ....[2]....
        /*3420*/ 	.word	0x0001df10


	//   ....[3]....
        /*3424*/ 	.word	0x0001df30


	//   ....[4]....
        /*3428*/ 	.word	0x0001df60


	//   ....[5]....
        /*342c*/ 	.word	0x0001df90


	//   ....[6]....
        /*3430*/ 	.word	0x0001dfc0


	//   ....[7]....
        /*3434*/ 	.word	0x0001dff0


	//   ....[8]....
        /*3438*/ 	.word	0x0001e020


	//   ....[9]....
        /*343c*/ 	.word	0x0001e050


	//----- nvinfo : EIATTR_VRC_CTA_INIT_COUNT
	.align		4
.L_799:
        /*3440*/ 	.byte	0x02, 0x4a
	.zero		1
	.zero		1


	//----- nvinfo : EIATTR_EXIT_INSTR_OFFSETS
	.align		4
        /*3444*/ 	.byte	0x04, 0x1c
        /*3446*/ 	.short	(.L_801 - .L_800)


	//   ....[0]....
.L_800:
        /*3448*/ 	.word	0x0001ff10


	//   ....[1]....
        /*344c*/ 	.word	0x00020040


	//   ....[2]....
        /*3450*/ 	.word	0x00020650


	//   ....[3]....
        /*3454*/ 	.word	0x00020c00


	//----- nvinfo : EIATTR_MAX_THREADS
	.align		4
.L_801:
        /*3458*/ 	.byte	0x04, 0x05
        /*345a*/ 	.short	(.L_803 - .L_802)
.L_802:
        /*345c*/ 	.word	0x00000188
        /*3460*/ 	.word	0x00000001
        /*3464*/ 	.word	0x00000001


	//----- nvinfo : EIATTR_CRS_STACK_SIZE
	.align		4
.L_803:
        /*3468*/ 	.byte	0x04, 0x1e
        /*346a*/ 	.short	(.L_805 - .L_804)
.L_804:
        /*346c*/ 	.word	0x00000000


	//----- nvinfo : EIATTR_CBANK_PARAM_SIZE
	.align		4
.L_805:
        /*3470*/ 	.byte	0x03, 0x19
        /*3472*/ 	.short	0x00b8


	//----- nvinfo : EIATTR_PARAM_CBANK
	.align		4
        /*3474*/ 	.byte	0x04, 0x0a
        /*3476*/ 	.short	(.L_807 - .L_806)
	.align		4
.L_806:
        /*3478*/ 	.word	index@(.nv.constant0._Z35group_norm_nhwc_bwd_one_pass_kernelI11Fp16IOFp32WLi512ELi98ELi392EEv26Group_norm_nhwc_bwd_params)
        /*347c*/ 	.short	0x0380
        /*347e*/ 	.short	0x00b8


	//----- nvinfo : EIATTR_SW_WAR
	.align		4
.L_807:
        /*3480*/ 	.byte	0x04, 0x36
        /*3482*/ 	.short	(.L_809 - .L_808)
.L_808:
        /*3484*/ 	.word	0x00000008
.L_809:


//--------------------- .nv.info._Z35group_norm_nhwc_bwd_one_pass_kernelI11Fp16IOBf16WLi64ELi98ELi392EEv26Group_norm_nhwc_bwd_params --------------------------
	.section	.nv.info._Z35group_norm_nhwc_bwd_one_pass_kernelI11Fp16IOBf16WLi64ELi98ELi392EEv26Group_norm_nhwc_bwd_params,"",@"SHT_CUDA_INFO"
	.sectionflags	@""
	.align	4


	//----- nvinfo : EIATTR_CUDA_API_VERSION
	.align		4
        /*0000*/ 	.byte	0x04, 0x37
        /*0002*/ 	.short	(.L_811 - .L_810)
.L_810:
        /*0004*/ 	.word	0x00000082


	//----- nvinfo : EIATTR_KPARAM_INFO
	.align		4
.L_811:
        /*0008*/ 	.byte	0x04, 0x17
        /*000a*/ 	.short	(.L_813 - .L_812)
.L_812:
        /*000c*/ 	.word	0x00000000
        /*0010*/ 	.short	0x0000
        /*0012*/ 	.short	0x0000
        /*0014*/ 	.byte	0x00, 0xf0, 0xe1, 0x02


	//----- nvinfo : EIATTR_SPARSE_MMA_MASK
	.align		4
.L_813:
        /*0018*/ 	.byte	0x03, 0x50
        /*001a*/ 	.short	0x0000


	//----- nvinfo : EIATTR_MAXREG_COUNT
	.align		4
        /*001c*/ 	.byte	0x03, 0x1b
        /*001e*/ 	.short	0x0080


	//----- nvinfo : EIATTR_NUM_BARRIERS
	.align		4
        /*0020*/ 	.byte	0x02, 0x4c
        /*0022*/ 	.byte	0x01
	.zero		1


	//----- nvinfo : EIATTR_MERCURY_ISA_VERSION
	.align		4
        /*0024*/ 	.byte	0x03, 0x5f
        /*0026*/ 	.short	0x0101


	//----- nvinfo : EIATTR_COOP_GROUP_MASK_REGIDS
	.align		4
        /*0028*/ 	.byte	0x04, 0x29
        /*002a*/ 	.short	(.L_815 - .L_814)


	//   ....[0]....
.L_814:
        /*002c*/ 	.word	0xffffffff


	//   ....[1]....
        /*0030*/ 	.word	0xffffffff


	//   ....[2]....
        /*0034*/ 	.word	0xffffffff


	//   ....[3]....
        /*0038*/ 	.word	0xffffffff


	//   ....[4]....
        /*003c*/ 	.word	0xffffffff


	//   ....[5]....
        /*0040*/ 	.word	0xffffffff


	//   ....[6]....
        /*0044*/ 	.word	0xffffffff


	//   ....[7]....
        /*0048*/ 	.word	0xffffffff


	//   ....[8]....
        /*004c*/ 	.word	0xffffffff


	//   ....[9]....
        /*0050*/ 	.word	0xffffffff


	//----- nvinfo : EIATTR_COOP_GROUP_INSTR_OFFSETS
	.align		4
.L_815:
        /*0054*/ 	.byte	0x04, 0x28
        /*0056*/ 	.short	(.L_817 - .L_816)


	//   ....[0]....
.L_816:
        /*0058*/ 	.word	0x00002d20


	//   ....[1]....
        /*005c*/ 	.word	0x00002d60


	//   ....[2]....
        /*0060*/ 	.word	0x00002de0


	//   ....[3]....
        /*0064*/ 	.word	0x00002e00


	//   ....[4]....
        /*0068*/ 	.word	0x00002e30


	//   ....[5]....
        /*006c*/ 	.word	0x00002e60


	//   ....[6]....
        /*0070*/ 	.word	0x00002e90


	//   ....[7]....
        /*0074*/ 	.word	0x00002ec0


	//   ....[8]....
        /*0078*/ 	.word	0x00002ef0


	//   ....[9]....
        /*007c*/ 	.word	0x00002f10


	//----- nvinfo : EIATTR_VRC_CTA_INIT_COUNT
	.align		4
.L_817:
        /*0080*/ 	.byte	0x02, 0x4a
	.zero		1
	.zero		1


	//----- nvinfo : EIATTR_EXIT_INSTR_OFFSETS
	.align		4
        /*0084*/ 	.byte	0x04, 0x1c
        /*0086*/ 	.short	(.L_819 - .L_818)


	//   ....[0]....
.L_818:
        /*0088*/ 	.word	0x00005be0


	//   ....[1]....
        /*008c*/ 	.word	0x00005d10


	//   ....[2]....
        /*0090*/ 	.word	0x00006330


	//   ....[3]....
        /*0094*/ 	.word	0x00006930


	//----- nvinfo : EIATTR_MAX_THREADS
	.align		4
.L_819:
        /*0098*/ 	.byte	0x04, 0x05
        /*009a*/ 	.short	(.L_821 - .L_820)
.L_820:
        /*009c*/ 	.word	0x00000188
        /*00a0*/ 	.word	0x00000001
        /*00a4*/ 	.word	0x00000001


	//----- nvinfo : EIATTR_CRS_STACK_SIZE
	.align		4
.L_821:
        /*00a8*/ 	.byte	0x04, 0x1e
        /*00aa*/ 	.short	(.L_823 - .L_822)
.L_822:
        /*00ac*/ 	.word	0x00000000


	//----- nvinfo : EIATTR_CBANK_PARAM_SIZE
	.align		4
.L_823:
        /*00b0*/ 	.byte	0x03, 0x19
        /*00b2*/ 	.short	0x00b8


	//----- nvinfo : EIATTR_PARAM_CBANK
	.align		4
        /*00b4*/ 	.byte	0x04, 0x0a
        /*00b6*/ 	.short	(.L_825 - .L_824)
	.align		4
.L_824:
        /*00b8*/ 	.word	index@(.nv.constant0._Z35group_norm_nhwc_bwd_one_pass_kernelI11Fp16IOBf16WLi64ELi98ELi392EEv26Group_norm_nhwc_bwd_params)
        /*00bc*/ 	.short	0x0380
        /*00be*/ 	.short	0x00b8


	//----- nvinfo : EIATTR_SW_WAR
	.align		4
.L_825:
        /*00c0*/ 	.byte	0x04, 0x36
        /*00c2*/ 	.short	(.L_827 - .L_826)
.L_826:
        /*00c4*/ 	.word	0x00000008
.L_827:


//--------------------- .nv.info._Z35group_norm_nhwc_bwd_one_pass_kernelI11Fp16IOBf16WLi128ELi98ELi392EEv26Group_norm_nhwc_bwd_params --------------------------
	.section	.nv.info._Z35group_norm_nhwc_bwd_one_pass_kernelI11Fp16IOBf16WLi128ELi98ELi392EEv26Group_norm_nhwc_bwd_params,"",@"SHT_CUDA_INFO"
	.sectionflags	@""
	.align	4


	//----- nvinfo : EIATTR_CUDA_API_VERSION
	.align		4
        /*0000*/ 	.byte	0x04, 0x37
        /*0002*/ 	.short	(.L_829 - .L_828)
.L_828:
        /*0004*/ 	.word	0x00000082


	//----- nvinfo : EIATTR_KPARAM_INFO
	.align		4
.L_829:
        /*0008*/ 	.byte	0x04, 0x17
        /*000a*/ 	.short	(.L_831 - .L_830)
.L_830:
        /*000c*/ 	.word	0x00000000
        /*0010*/ 	.short	0x0000
        /*0012*/ 	.short	0x0000
        /*0014*/ 	.byte	0x00, 0xf0, 0xe1, 0x02


	//----- nvinfo : EIATTR_SPARSE_MMA_MASK
	.align		4
.L_831:
        /*0018*/ 	.byte	0x03, 0x50
        /*001a*/ 	.short	0x0000


	//----- nvinfo : EIATTR_MAXREG_COUNT
	.align		4
        /*001c*/ 	.byte	0x03, 0x1b
        /*001e*/ 	.short	0x0080


	//----- nvinfo : EIATTR_NUM_BARRIERS
	.align		4
        /*0020*/ 	.byte	0x02, 0x4c
        /*0022*/ 	.byte	0x01
	.zero		1


	//----- nvinfo : EIATTR_MERCURY_ISA_VERSION
	.align		4
        /*0024*/ 	.byte	0x03, 0x5f
        /*0026*/ 	.short	0x0101


	//----- nvinfo : EIATTR_INT_WARP_WIDE_INSTR_OFFSETS
	.align		4
        /*0028*/ 	.byte	0x04, 0x31
        /*002a*/ 	.short	(.L_833 - .L_832)


	//   ....[0]....
.L_832:
        /*002c*/ 	.word	0x00005310


	//----- nvinfo : EIATTR_COOP_GROUP_MASK_REGIDS
	.align		4
.L_833:
        /*0030*/ 	.byte	0x04, 0x29
        /*0032*/ 	.short	(.L_835 - .L_834)


	//   ....[0]....
.L_834:
        /*0034*/ 	.word	0xffffffff


	//   ....[1]....
        /*0038*/ 	.word	0xffffffff


	//   ....[2]....
        /*003c*/ 	.word	0xffffffff


	//   ....[3]....
        /*0040*/ 	.word	0xffffffff


	//   ....[4]....
        /*0044*/ 	.word	0xffffffff


	//   ....[5]....
        /*0048*/ 	.word	0xffffffff


	//   ....[6]....
        /*004c*/ 	.word	0xffffffff


	//   ....[7]....
        /*0050*/ 	.word	0xffffffff


	//   ....[8]....
        /*0054*/ 	.word	0xffffffff


	//   ....[9]....
        /*0058*/ 	.word	0xffffffff


	//----- nvinfo : EIATTR_COOP_GROUP_INSTR_OFFSETS
	.align		4
.L_835:
        /*005c*/ 	.byte	0x04, 0x28
        /*005e*/ 	.short	(.L_837 - .L_836)


	//   ....[0]....
.L_836:
        /*0060*/ 	.word	0x000053c0


	//   ....[1]....
        /*0064*/ 	.word	0x000053e0


	//   ....[2]....
        /*0068*/ 	.word	0x00005420


	//   ....[3]....
        /*006c*/ 	.word	0x00005440


	//   ....[4]....
        /*0070*/ 	.word	0x00005490


	//   ....[5]....
        /*0074*/ 	.word	0x000054c0


	//   ....[6]....
        /*0078*/ 	.word	0x000054f0


	//   ....[7]....
        /*007c*/ 	.word	0x00005520


	//   ....[8]....
        /*0080*/ 	.word	0x00005550


	//   ....[9]....
        /*0084*/ 	.word	0x00005580


	//----- nvinfo : EIATTR_VRC_CTA_INIT_COUNT
	.align		4
.L_837:
        /*0088*/ 	.byte	0x02, 0x4a
	.zero		1
	.zero		1


	//----- nvinfo : EIATTR_EXIT_INSTR_OFFSETS
	.align		4
        /*008c*/ 	.byte	0x04, 0x1c
        /*008e*/ 	.short	(.L_839 - .L_838)


	//   ....[0]....
.L_838:
        /*0090*/ 	.word	0x00009e70


	//   ....[1]....
        /*0094*/ 	.word	0x00009fa0


	//   ....[2]....
        /*0098*/ 	.word	0x0000a5d0


	//   ....[3]....
        /*009c*/ 	.word	0x0000abd0


	//----- nvinfo : EIATTR_MAX_THREADS
	.align		4
.L_839:
        /*00a0*/ 	.byte	0x04, 0x05
        /*00a2*/ 	.short	(.L_841 - .L_840)
.L_840:
        /*00a4*/ 	.word	0x00000188
        /*00a8*/ 	.word	0x00000001
        /*00ac*/ 	.word	0x00000001


	//----- nvinfo : EIATTR_CRS_STACK_SIZE
	.align		4
.L_841:
        /*00b0*/ 	.byte	0x04, 0x1e
        /*00b2*/ 	.short	(.L_843 - .L_842)
.L_842:
        /*00b4*/ 	.word	0x00000000


	//----- nvinfo : EIATTR_CBANK_PARAM_SIZE
	.align		4
.L_843:
        /*00b8*/ 	.byte	0x03, 0x19
        /*00ba*/ 	.short	0x00b8


	//----- nvinfo : EIATTR_PARAM_CBANK
	.align		4
        /*00bc*/ 	.byte	0x04, 0x0a
        /*00be*/ 	.short	(.L_845 - .L_844)
	.align		4
.L_844:
        /*00c0*/ 	.word	index@(.nv.constant0._Z35group_norm_nhwc_bwd_one_pass_kernelI11Fp16IOBf16WLi128ELi98ELi392EEv26Group_norm_nhwc_bwd_params)
        /*00c4*/ 	.short	0x0380
        /*00c6*/ 	.short	0x00b8


	//----- nvinfo : EIATTR_SW_WAR
	.align		4
.L_845:
        /*00c8*/ 	.byte	0x04, 0x36
        /*00ca*/ 	.short	(.L_847 - .L_846)
.L_846:
        /*00cc*/ 	.word	0x00000008
.L_847:


//--------------------- .nv.info._Z35group_norm_nhwc_bwd_one_pass_kernelI11Fp16IOBf16WLi256ELi98ELi392EEv26Group_norm_nhwc_bwd_params --------------------------
	.section	.nv.info._Z35group_norm_nhwc_bwd_one_pass_kernelI11Fp16IOBf16WLi256ELi98ELi392EEv26Group_norm_nhwc_bwd_params,"",@"SHT_CUDA_INFO"
	.sectionflags	@""
	.align	4


	//----- nvinfo : EIATTR_CUDA_API_VERSION
	.align		4
        /*0000*/ 	.byte	0x04, 0x37
        /*0002*/ 	.short	(.L_849 - .L_848)
.L_848:
        /*0004*/ 	.word	0x00000082


	//----- nvinfo : EIATTR_KPARAM_INFO
	.align		4
.L_849:
        /*0008*/ 	.byte	0x04, 0x17
        /*000a*/ 	.short	(.L_851 - .L_850)
.L_850:
        /*000c*/ 	.word	0x00000000
        /*0010*/ 	.short	0x0000
        /*0012*/ 	.short	0x0000
        /*0014*/ 	.byte	0x00, 0xf0, 0xe1, 0x02


	//----- nvinfo : EIATTR_SPARSE_MMA_MASK
	.align		4
.L_851:
        /*0018*/ 	.byte	0x03, 0x50
        /*001a*/ 	.short	0x0000


	//----- nvinfo : EIATTR_MAXREG_COUNT
	.align		4
        /*001c*/ 	.byte	0x03, 0x1b
        /*001e*/ 	.short	0x0080


	//----- nvinfo : EIATTR_NUM_BARRIERS
	.align		4
        /*0020*/ 	.byte	0x02, 0x4c
        /*0022*/ 	.byte	0x01
	.zero		1


	//----- nvinfo : EIATTR_MERCURY_ISA_VERSION
	.align		4
        /*0024*/ 	.byte	0x03, 0x5f
        /*0026*/ 	.short	0x0101


	//----- nvinfo : EIATTR_INT_WARP_WIDE_INSTR_OFFSETS
	.align		4
        /*0028*/ 	.byte	0x04, 0x31
        /*002a*/ 	.short	(.L_853 - .L_852)


	//   ....[0]....
.L_852:
        /*002c*/ 	.word	0x0000bb70


	//   ....[1]....
        /*0030*/ 	.word	0x0000cdb0


	//   ....[2]....
        /*0034*/ 	.word	0x0000cdf0


	//   ....[3]....
        /*0038*/ 	.word	0x0000ce30


	//   ....[4]....
        /*003c*/ 	.word	0x0000ce70


	//   ....[5]....
        /*0040*/ 	.word	0x0000d090


	//----- nvinfo : EIATTR_COOP_GROUP_MASK_REGIDS
	.align		4
.L_853:
        /*0044*/ 	.byte	0x04, 0x29
        /*0046*/ 	.short	(.L_855 - .L_854)


	//   ....[0]....
.L_854:
        /*0048*/ 	.word	0xffffffff


	//   ....[1]....
        /*004c*/ 	.word	0xffffffff


	//   ....[2]....
        /*0050*/ 	.word	0xffffffff


	//   ....[3]....
        /*0054*/ 	.word	0xffffffff


	//   ....[4]....
        /*0058*/ 	.word	0xffffffff


	//   ....[5]....
        /*005c*/ 	.word	0xffffffff


	//   ....[6]....
        /*0060*/ 	.word	0xffffffff


	//   ....[7]....
        /*0064*/ 	.word	0xffffffff


	//   ....[8]....
        /*0068*/ 	.word	0xffffffff


	//   ....[9]....
        /*006c*/ 	.word	0xffffffff


	//----- nvinfo : EIATTR_COOP_GROUP_INSTR_OFFSETS
	.align		4
.L_855:
        /*0070*/ 	.byte	0x04, 0x28
        /*0072*/ 	.short	(.L_857 - .L_856)


	//   ....[0]....
.L_856:
        /*0074*/ 	.word	0x0000bb50


	//   ....[1]....
        /*0078*/ 	.word	0x0000bb60


	//   ....[2]....
        /*007c*/ 	.word	0x0000bbd0


	//   ....[3]....
        /*0080*/ 	.word	0x0000bbf0


	//   ....[4]....
        /*0084*/ 	.word	0x0000bc20


	//   ....[5]....
        /*0088*/ 	.word	0x0000bc50


	//   ....[6]....
        /*008c*/ 	.word	0x0000bc80


	//   ....[7]....
        /*0090*/ 	.word	0x0000bcb0


	//   ....[8]....
        /*0094*/ 	.word	0x0000bce0


	//   ....[9]....
        /*0098*/ 	.word	0x0000bd10


	//----- nvinfo : EIATTR_VRC_CTA_INIT_COUNT
	.align		4
.L_857:
        /*009c*/ 	.byte	0x02, 0x4a
	.zero		1
	.zero		1


	//----- nvinfo : EIATTR_EXIT_INSTR_OFFSETS
	.align		4
        /*00a0*/ 	.byte	0x04, 0x1c
        /*00a2*/ 	.short	(.L_859 - .L_858)


	//   ....[0]....
.L_858:
        /*00a4*/ 	.word	0x0000dbd0


	//   ....[1]....
        /*00a8*/ 	.word	0x0000dd00


	//   ....[2]....
        /*00ac*/ 	.word	0x0000e340


	//   ....[3]....
        /*00b0*/ 	.word	0x0000e940


	//----- nvinfo : EIATTR_MAX_THREADS
	.align		4
.L_859:
        /*00b4*/ 	.byte	0x04, 0x05
        /*00b6*/ 	.short	(.L_861 - .L_860)
.L_860:
        /*00b8*/ 	.word	0x00000188
        /*00bc*/ 	.word	0x00000001
        /*00c0*/ 	.word	0x00000001


	//----- nvinfo : EIATTR_CRS_STACK_SIZE
	.align		4
.L_861:
        /*00c4*/ 	.byte	0x04, 0x1e
        /*00c6*/ 	.short	(.L_863 - .L_862)
.L_862:
        /*00c8*/ 	.word	0x00000000


	//----- nvinfo : EIATTR_CBANK_PARAM_SIZE
	.align		4
.L_863:
        /*00cc*/ 	.byte	0x03, 0x19
        /*00ce*/ 	.short	0x00b8


	//----- nvinfo : EIATTR_PARAM_CBANK
	.align		4
        /*00d0*/ 	.byte	0x04, 0x0a
        /*00d2*/ 	.short	(.L_865 - .L_864)
	.align		4
.L_864:
        /*00d4*/ 	.word	index@(.nv.constant0._Z35group_norm_nhwc_bwd_one_pass_kernelI11Fp16IOBf16WLi256ELi98ELi392EEv26Group_norm_nhwc_bwd_params)
        /*00d8*/ 	.short	0x0380
        /*00da*/ 	.short	0x00b8


	//----- nvinfo : EIATTR_SW_WAR
	.align		4
.L_865:
        /*00dc*/ 	.byte	0x04, 0x36
        /*00de*/ 	.short	(.L_867 - .L_866)
.L_866:
        /*00e0*/ 	.word	0x00000008
.L_867:


//--------------------- .nv.info._Z35group_norm_nhwc_bwd_one_pass_kernelI11Fp16IOBf16WLi512ELi98ELi392EEv26Group_norm_nhwc_bwd_params --------------------------
	.section	.nv.info._Z35group_norm_nhwc_bwd_one_pass_kernelI11Fp16IOBf16WLi512ELi98ELi392EEv26Group_norm_nhwc_bwd_params,"",@"SHT_CUDA_INFO"
	.sectionflags	@""
	.align	4


	//----- nvinfo : EIATTR_CUDA_API_VERSION
	.align		4
        /*0000*/ 	.byte	0x04, 0x37
        /*0002*/ 	.short	(.L_869 - .L_868)
.L_868:
        /*0004*/ 	.word	0x00000082


	//----- nvinfo : EIATTR_KPARAM_INFO
	.align		4
.L_869:
        /*0008*/ 	.byte	0x04, 0x17
        /*000a*/ 	.short	(.L_871 - .L_870)
.L_870:
        /*000c*/ 	.word	0x00000000
        /*0010*/ 	.short	0x0000
        /*0012*/ 	.short	0x0000
        /*0014*/ 	.byte	0x00, 0xf0, 0xe1, 0x02


	//----- nvinfo : EIATTR_SPARSE_MMA_MASK
	.align		4
.L_871:
        /*0018*/ 	.byte	0x03, 0x50
        /*001a*/ 	.short	0x0000


	//----- nvinfo : EIATTR_MAXREG_COUNT
	.align		4
        /*001c*/ 	.byte	0x03, 0x1b
        /*001e*/ 	.short	0x0080


	//----- nvinfo : EIATTR_NUM_BARRIERS
	.align		4
        /*0020*/ 	.byte	0x02, 0x4c
        /*0022*/ 	.byte	0x01
	.zero		1


	//----- nvinfo : EIATTR_ANNOTATIONS
	.align		4
        /*0024*/ 	.byte	0x04, 0x55
        /*0026*/ 	.short	(.L_873 - .L_872)


	//   ....[0]....
.L_872:
        /* <DEDUP_REMOVED lines=826> */


	//----- nvinfo : EIATTR_MERCURY_ISA_VERSION
	.align		4
.L_873:
        /*33b8*/ 	.byte	0x03, 0x5f
        /*33ba*/ 	.short	0x0101


	//----- nvinfo : EIATTR_INT_WARP_WIDE_INSTR_OFFSETS
	.align		4
        /*33bc*/ 	.byte	0x04, 0x31
        /*33be*/ 	.short	(.L_875 - .L_874)


	//   ....[0]....
.L_874:
        /*33c0*/ 	.word	0x0001e040


	//   ....[1]....
        /*33c4*/ 	.word	0x0001f280


	//   ....[2]....
        /*33c8*/ 	.word	0x0001f2c0


	//   ....[3]....
        /*33cc*/ 	.word	0x0001f300


	//   ....[4]....
        /*33d0*/ 	.word	0x0001f340


	//   ....[5]....
        /*33d4*/ 	.word	0x0001f560


	//----- nvinfo : EIATTR_COOP_GROUP_MASK_REGIDS
	.align		4
.L_875:
        /*33d8*/ 	.byte	0x04, 0x29
        /*33da*/ 	.short	(.L_877 - .L_876)


	//   ....[0]....
.L_876:
        /*33dc*/ 	.word	0xffffffff


	//   ....[1]....
        /*33e0*/ 	.word	0xffffffff


	//   ....[2]....
        /*33e4*/ 	.word	0xffffffff


	//   ....[3]....
        /*33e8*/ 	.word	0xffffffff


	//   ....[4]....
        /*33ec*/ 	.word	0xffffffff


	//   ....[5]....
        /*33f0*/ 	.word	0xffffffff


	//   ....[6]....
        /*33f4*/ 	.word	0xffffffff


	//   ....[7]....
        /*33f8*/ 	.word	0xffffffff


	//   ....[8]....
        /*33fc*/ 	.word	0xffffffff


	//   ....[9]....
        /*3400*/ 	.word	0xffffffff


	//----- nvinfo : EIATTR_COOP_GROUP_INSTR_OFFSETS
	.align		4
.L_877:
        /*3404*/ 	.byte	0x04, 0x28
        /*3406*/ 	.short	(.L_879 - .L_878)


	//   ....[0]....
.L_878:
        /*3408*/ 	.word	0x0001e020


	//   ....[1]....
        /*340c*/ 	.word	0x0001e030


	//   ....[2]....
        /*3410*/ 	.word	0x0001e0a0


	//   ....[3]....
        /*3414*/ 	.word	0x0001e0c0


	//   ....[4]....
        /*3418*/ 	.word	0x0001e0f0


	//   ....[5]....
        /*341c*/ 	.word	0x0001e120


	//   ....[6]....
        /*3420*/ 	.word	0x0001e150


	//   ....[7]....
        /*3424*/ 	.word	0x0001e180


	//   ....[8]....
        /*3428*/ 	.word	0x0001e1b0


	//   ....[9]....
        /*342c*/ 	.word	0x0001e1e0


	//----- nvinfo : EIATTR_VRC_CTA_INIT_COUNT
	.align		4
.L_879:
        /*3430*/ 	.byte	0x02, 0x4a
	.zero		1
	.zero		1


	//----- nvinfo : EIATTR_EXIT_INSTR_OFFSETS
	.align		4
        /*3434*/ 	.byte	0x04, 0x1c
        /*3436*/ 	.short	(.L_881 - .L_880)


	//   ....[0]....
.L_880:
        /*3438*/ 	.word	0x000200a0


	//   ....[1]....
        /*343c*/ 	.word	0x000201d0


	//   ....[2]....
        /*3440*/ 	.word	0x00020800


	//   ....[3]....
        /*3444*/ 	.word	0x00020e00


	//----- nvinfo : EIATTR_MAX_THREADS
	.align		4
.L_881:
        /*3448*/ 	.byte	0x04, 0x05
        /*344a*/ 	.short	(.L_883 - .L_882)
.L_882:
        /*344c*/ 	.word	0x00000188
        /*3450*/ 	.word	0x00000001
        /*3454*/ 	.word	0x00000001


	//----- nvinfo : EIATTR_CRS_STACK_SIZE
	.align		4
.L_883:
        /*3458*/ 	.byte	0x04, 0x1e
        /*345a*/ 	.short	(.L_885 - .L_884)
.L_884:
        /*345c*/ 	.word	0x00000000


	//----- nvinfo : EIATTR_CBANK_PARAM_SIZE
	.align		4
.L_885:
        /*3460*/ 	.byte	0x03, 0x19
        /*3462*/ 	.short	0x00b8


	//----- nvinfo : EIATTR_PARAM_CBANK
	.align		4
        /*3464*/ 	.byte	0x04, 0x0a
        /*3466*/ 	.short	(.L_887 - .L_886)
	.align		4
.L_886:
        /*3468*/ 	.word	index@(.nv.constant0._Z35group_norm_nhwc_bwd_one_pass_kernelI11Fp16IOBf16WLi512ELi98ELi392EEv26Group_norm_nhwc_bwd_params)
        /*346c*/ 	.short	0x0380
        /*346e*/ 	.short	0x00b8


	//----- nvinfo : EIATTR_SW_WAR
	.align		4
.L_887:
        /*3470*/ 	.byte	0x04, 0x36
        /*3472*/ 	.short	(.L_889 - .L_888)
.L_888:
        /*3474*/ 	.word	0x00000008
.L_889:


//--------------------- .nv.info._Z35group_norm_nhwc_bwd_one_pass_kernelI11Fp16IOFp16WLi64ELi98ELi392EEv26Group_norm_nhwc_bwd_params --------------------------
	.section	.nv.info._Z35group_norm_nhwc_bwd_one_pass_kernelI11Fp16IOFp16WLi64ELi98ELi392EEv26Group_norm_nhwc_bwd_params,"",@"SHT_CUDA_INFO"
	.sectionflags	@""
	.align	4


	//----- nvinfo : EIATTR_CUDA_API_VERSION
	.align		4
        /*0000*/ 	.byte	0x04, 0x37
        /*0002*/ 	.short	(.L_891 - .L_890)
.L_890:
        /*0004*/ 	.word	0x00000082


	//----- nvinfo : EIATTR_KPARAM_INFO
	.align		4
.L_891:
        /*0008*/ 	.byte	0x04, 0x17
        /*000a*/ 	.short	(.L_893 - .L_892)
.L_892:
        /*000c*/ 	.word	0x00000000
        /*0010*/ 	.short	0x0000
        /*0012*/ 	.short	0x0000
        /*0014*/ 	.byte	0x00, 0xf0, 0xe1, 0x02


	//----- nvinfo : EIATTR_SPARSE_MMA_MASK
	.align		4
.L_893:
        /*0018*/ 	.byte	0x03, 0x50
        /*001a*/ 	.short	0x0000


	//----- nvinfo : EIATTR_MAXREG_COUNT
	.align		4
        /*001c*/ 	.byte	0x03, 0x1b
        /*001e*/ 	.short	0x0080


	//----- nvinfo : EIATTR_NUM_BARRIERS
	.align		4
        /*0020*/ 	.byte	0x02, 0x4c
        /*0022*/ 	.byte	0x01
	.zero		1


	//----- nvinfo : EIATTR_MERCURY_ISA_VERSION
	.align		4
        /*0024*/ 	.byte	0x03, 0x5f
        /*0026*/ 	.short	0x0101


	//----- nvinfo : EIATTR_COOP_GROUP_MASK_REGIDS
	.align		4
        /*0028*/ 	.byte	0x04, 0x29
        /*002a*/ 	.short	(.L_895 - .L_894)


	//   ....[0]....
.L_894:
        /*002c*/ 	.word	0xffffffff


	//   ....[1]....
        /*0030*/ 	.word	0xffffffff


	//   ....[2]....
        /*0034*/ 	.word	0xffffffff


	//   ....[3]....
        /*0038*/ 	.word	0xffffffff


	//   ....[4]....
        /*003c*/ 	.word	0xffffffff


	//   ....[5]....
        /*0040*/ 	.word	0xffffffff


	//   ....[6]....
        /*0044*/ 	.word	0xffffffff


	//   ....[7]....
        /*0048*/ 	.word	0xffffffff


	//   ....[8]....
        /*004c*/ 	.word	0xffffffff


	//   ....[9]....
        /*0050*/ 	.word	0xffffffff


	//----- nvinfo : EIATTR_COOP_GROUP_INSTR_OFFSETS
	.align		4
.L_895:
        /*0054*/ 	.byte	0x04, 0x28
        /*0056*/ 	.short	(.L_897 - .L_896)


	//   ....[0]....
.L_896:
        /*0058*/ 	.word	0x00002d20


	//   ....[1]....
        /*005c*/ 	.word	0x00002d60


	//   ....[2]....
        /*0060*/ 	.word	0x00002de0


	//   ....[3]....
        /*0064*/ 	.word	0x00002e00


	//   ....[4]....
        /*0068*/ 	.word	0x00002e30


	//   ....[5]....
        /*006c*/ 	.word	0x00002e60


	//   ....[6]....
        /*0070*/ 	.word	0x00002e90


	//   ....[7]....
        /*0074*/ 	.word	0x00002ec0


	//   ....[8]....
        /*0078*/ 	.word	0x00002ef0


	//   ....[9]....
        /*007c*/ 	.word	0x00002f10


	//----- nvinfo : EIATTR_VRC_CTA_INIT_COUNT
	.align		4
.L_897:
        /*0080*/ 	.byte	0x02, 0x4a
	.zero		1
	.zero		1


	//----- nvinfo : EIATTR_EXIT_INSTR_OFFSETS
	.align		4
        /*0084*/ 	.byte	0x04, 0x1c
        /*0086*/ 	.short	(.L_899 - .L_898)


	//   ....[0]....
.L_898:
        /*0088*/ 	.word	0x00005be0


	//   ....[1]....
        /*008c*/ 	.word	0x00005d10


	//   ....[2]....
        /*0090*/ 	.word	0x00006330


	//   ....[3]....
        /*0094*/ 	.word	0x00006930


	//----- nvinfo : EIATTR_MAX_THREADS
	.align		4
.L_899:
        /*0098*/ 	.byte	0x04, 0x05
        /*009a*/ 	.short	(.L_901 - .L_900)
.L_900:
        /*009c*/ 	.word	0x00000188
        /*00a0*/ 	.word	0x00000001
        /*00a4*/ 	.word	0x00000001


	//----- nvinfo : EIATTR_CRS_STACK_SIZE
	.align		4
.L_901:
        /*00a8*/ 	.byte	0x04, 0x1e
        /*00aa*/ 	.short	(.L_903 - .L_902)
.L_902:
        /*00ac*/ 	.word	0x00000000


	//----- nvinfo : EIATTR_CBANK_PARAM_SIZE
	.align		4
.L_903:
        /*00b0*/ 	.byte	0x03, 0x19
        /*00b2*/ 	.short	0x00b8


	//----- nvinfo : EIATTR_PARAM_CBANK
	.align		4
        /*00b4*/ 	.byte	0x04, 0x0a
        /*00b6*/ 	.short	(.L_905 - .L_904)
	.align		4
.L_904:
        /*00b8*/ 	.word	index@(.nv.constant0._Z35group_norm_nhwc_bwd_one_pass_kernelI11Fp16IOFp16WLi64ELi98ELi392EEv26Group_norm_nhwc_bwd_params)
        /*00bc*/ 	.short	0x0380
        /*00be*/ 	.short	0x00b8


	//----- nvinfo : EIATTR_SW_WAR
	.align		4
.L_905:
        /*00c0*/ 	.byte	0x04, 0x36
        /*00c2*/ 	.short	(.L_907 - .L_906)
.L_906:
        /*00c4*/ 	.word	0x00000008
.L_907:


//--------------------- .nv.info._Z35group_norm_nhwc_bwd_one_pass_kernelI11Fp16IOFp16WLi128ELi98ELi392EEv26Group_norm_nhwc_bwd_params --------------------------
	.section	.nv.info._Z35group_norm_nhwc_bwd_one_pass_kernelI11Fp16IOFp16WLi128ELi98ELi392EEv26Group_norm_nhwc_bwd_params,"",@"SHT_CUDA_INFO"
	.sectionflags	@""
	.align	4


	//----- nvinfo : EIATTR_CUDA_API_VERSION
	.align		4
        /*0000*/ 	.byte	0x04, 0x37
        /*0002*/ 	.short	(.L_909 - .L_908)
.L_908:
        /*0004*/ 	.word	0x00000082


	//----- nvinfo : EIATTR_KPARAM_INFO
	.align		4
.L_909:
        /*0008*/ 	.byte	0x04, 0x17
        /*000a*/ 	.short	(.L_911 - .L_910)
.L_910:
        /*000c*/ 	.word	0x00000000
        /*0010*/ 	.short	0x0000
        /*0012*/ 	.short	0x0000
        /*0014*/ 	.byte	0x00, 0xf0, 0xe1, 0x02


	//----- nvinfo : EIATTR_SPARSE_MMA_MASK
	.align		4
.L_911:
        /*0018*/ 	.byte	0x03, 0x50
        /*001a*/ 	.short	0x0000


	//----- nvinfo : EIATTR_MAXREG_COUNT
	.align		4
        /*001c*/ 	.byte	0x03, 0x1b
        /*001e*/ 	.short	0x0080


	//----- nvinfo : EIATTR_NUM_BARRIERS
	.align		4
        /*0020*/ 	.byte	0x02, 0x4c
        /*0022*/ 	.byte	0x01
	.zero		1


	//----- nvinfo : EIATTR_MERCURY_ISA_VERSION
	.align		4
        /*0024*/ 	.byte	0x03, 0x5f
        /*0026*/ 	.short	0x0101


	//----- nvinfo : EIATTR_INT_WARP_WIDE_INSTR_OFFSETS
	.align		4
        /*0028*/ 	.byte	0x04, 0x31
        /*002a*/ 	.short	(.L_913 - .L_912)


	//   ....[0]....
.L_912:
        /*002c*/ 	.word	0x00005310


	//----- nvinfo : EIATTR_COOP_GROUP_MASK_REGIDS
	.align		4
.L_913:
        /*0030*/ 	.byte	0x04, 0x29
        /*0032*/ 	.short	(.L_915 - .L_914)


	//   ....[0]....
.L_914:
        /*0034*/ 	.word	0xffffffff


	//   ....[1]....
        /*0038*/ 	.word	0xffffffff


	//   ....[2]....
        /*003c*/ 	.word	0xffffffff


	//   ....[3]....
        /*0040*/ 	.word	0xffffffff


	//   ....[4]....
        /*0044*/ 	.word	0xffffffff


	//   ....[5]....
        /*0048*/ 	.word	0xffffffff


	//   ....[6]....
        /*004c*/ 	.word	0xffffffff


	//   ....[7]....
        /*0050*/ 	.word	0xffffffff


	//   ....[8]....
        /*0054*/ 	.word	0xffffffff


	//   ....[9]....
        /*0058*/ 	.word	0xffffffff


	//----- nvinfo : EIATTR_COOP_GROUP_INSTR_OFFSETS
	.align		4
.L_915:
        /*005c*/ 	.byte	0x04, 0x28
        /*005e*/ 	.short	(.L_917 - .L_916)


	//   ....[0]....
.L_916:
        /*0060*/ 	.word	0x000053c0


	//   ....[1]....
        /*0064*/ 	.word	0x000053e0


	//   ....[2]....
        /*0068*/ 	.word	0x00005420


	//   ....[3]....
        /*006c*/ 	.word	0x00005440


	//   ....[4]....
        /*0070*/ 	.word	0x00005490


	//   ....[5]....
        /*0074*/ 	.word	0x000054c0


	//   ....[6]....
        /*0078*/ 	.word	0x000054f0


	//   ....[7]....
        /*007c*/ 	.word	0x00005520


	//   ....[8]....
        /*0080*/ 	.word	0x00005550


	//   ....[9]....
        /*0084*/ 	.word	0x00005580


	//----- nvinfo : EIATTR_VRC_CTA_INIT_COUNT
	.align		4
.L_917:
        /*0088*/ 	.byte	0x02, 0x4a
	.zero		1
	.zero		1


	//----- nvinfo : EIATTR_EXIT_INSTR_OFFSETS
	.align		4
        /*008c*/ 	.byte	0x04, 0x1c
        /*008e*/ 	.short	(.L_919 - .L_918)


	//   ....[0]....
.L_918:
        /*0090*/ 	.word	0x00009e70


	//   ....[1]....
        /*0094*/ 	.word	0x00009fa0


	//   ....[2]....
        /*0098*/ 	.word	0x0000a5d0


	//   ....[3]....
        /*009c*/ 	.word	0x0000abd0


	//----- nvinfo : EIATTR_MAX_THREADS
	.align		4
.L_919:
        /*00a0*/ 	.byte	0x04, 0x05
        /*00a2*/ 	.short	(.L_921 - .L_920)
.L_920:
        /*00a4*/ 	.word	0x00000188
        /*00a8*/ 	.word	0x00000001
        /*00ac*/ 	.word	0x00000001


	//----- nvinfo : EIATTR_CRS_STACK_SIZE
	.align		4
.L_921:
        /*00b0*/ 	.byte	0x04, 0x1e
        /*00b2*/ 	.short	(.L_923 - .L_922)
.L_922:
        /*00b4*/ 	.word	0x00000000


	//----- nvinfo : EIATTR_CBANK_PARAM_SIZE
	.align		4
.L_923:
        /*00b8*/ 	.byte	0x03, 0x19
        /*00ba*/ 	.short	0x00b8


	//----- nvinfo : EIATTR_PARAM_CBANK
	.align		4
        /*00bc*/ 	.byte	0x04, 0x0a
        /*00be*/ 	.short	(.L_925 - .L_924)
	.align		4
.L_924:
        /*00c0*/ 	.word	index@(.nv.constant0._Z35group_norm_nhwc_bwd_one_pass_kernelI11Fp16IOFp16WLi128ELi98ELi392EEv26Group_norm_nhwc_bwd_params)
        /*00c4*/ 	.short	0x0380
        /*00c6*/ 	.short	0x00b8


	//----- nvinfo : EIATTR_SW_WAR
	.align		4
.L_925:
        /*00c8*/ 	.byte	0x04, 0x36
        /*00ca*/ 	.short	(.L_927 - .L_926)
.L_926:
        /*00cc*/ 	.word	0x00000008
.L_927:


//--------------------- .nv.info._Z35group_norm_nhwc_bwd_one_pass_kernelI11Fp16IOFp16WLi256ELi98ELi392EEv26Group_norm_nhwc_bwd_params --------------------------
	.section	.nv.info._Z35group_norm_nhwc_bwd_one_pass_kernelI11Fp16IOFp16WLi256ELi98ELi392EEv26Group_norm_nhwc_bwd_params,"",@"SHT_CUDA_INFO"
	.sectionflags	@""
	.align	4


	//----- nvinfo : EIATTR_CUDA_API_VERSION
	.align		4
        /*0000*/ 	.byte	0x04, 0x37
        /*0002*/ 	.short	(.L_929 - .L_928)
.L_928:
        /*0004*/ 	.word	0x00000082


	//----- nvinfo : EIATTR_KPARAM_INFO
	.align		4
.L_929:
        /*0008*/ 	.byte	0x04, 0x17
        /*000a*/ 	.short	(.L_931 - .L_930)
.L_930:
        /*000c*/ 	.word	0x00000000
        /*0010*/ 	.short	0x0000
        /*0012*/ 	.short	0x0000
        /*0014*/ 	.byte	0x00, 0xf0, 0xe1, 0x02


	//----- nvinfo : EIATTR_SPARSE_MMA_MASK
	.align		4
.L_931:
        /*0018*/ 	.byte	0x03, 0x50
        /*001a*/ 	.short	0x0000


	//----- nvinfo : EIATTR_MAXREG_COUNT
	.align		4
        /*001c*/ 	.byte	0x03, 0x1b
        /*001e*/ 	.short	0x0080


	//----- nvinfo : EIATTR_NUM_BARRIERS
	.align		4
        /*0020*/ 	.byte	0x02, 0x4c
        /*0022*/ 	.byte	0x01
	.zero		1


	//----- nvinfo : EIATTR_MERCURY_ISA_VERSION
	.align		4
        /*0024*/ 	.byte	0x03, 0x5f
        /*0026*/ 	.short	0x0101


	//----- nvinfo : EIATTR_INT_WARP_WIDE_INSTR_OFFSETS
	.align		4
        /*0028*/ 	.byte	0x04, 0x31
        /*002a*/ 	.short	(.L_933 - .L_932)


	//   ....[0]....
.L_932:
        /*002c*/ 	.word	0x0000bb60


	//   ....[1]....
        /*0030*/ 	.word	0x0000cda0


	//   ....[2]....
        /*0034*/ 	.word	0x0000cde0


	//   ....[3]....
        /*0038*/ 	.word	0x0000ce20


	//   ....[4]....
        /*003c*/ 	.word	0x0000ce60


	//   ....[5]....
        /*0040*/ 	.word	0x0000d080


	//----- nvinfo : EIATTR_COOP_GROUP_MASK_REGIDS
	.align		4
.L_933:
        /*0044*/ 	.byte	0x04, 0x29
        /*0046*/ 	.short	(.L_935 - .L_934)


	//   ....[0]....
.L_934:
        /*0048*/ 	.word	0xffffffff


	//   ....[1]....
        /*004c*/ 	.word	0xffffffff


	//   ....[2]....
        /*0050*/ 	.word	0xffffffff


	//   ....[3]....
        /*0054*/ 	.word	0xffffffff


	//   ....[4]....
        /*0058*/ 	.word	0xffffffff


	//   ....[5]....
        /*005c*/ 	.word	0xffffffff


	//   ....[6]....
        /*0060*/ 	.word	0xffffffff


	//   ....[7]....
        /*0064*/ 	.word	0xffffffff


	//   ....[8]....
        /*0068*/ 	.word	0xffffffff


	//   ....[9]....
        /*006c*/ 	.word	0xffffffff


	//----- nvinfo : EIATTR_COOP_GROUP_INSTR_OFFSETS
	.align		4
.L_935:
        /*0070*/ 	.byte	0x04, 0x28
        /*0072*/ 	.short	(.L_937 - .L_936)


	//   ....[0]....
.L_936:
        /*0074*/ 	.word	0x0000bb40


	//   ....[1]....
        /*0078*/ 	.word	0x0000bb50


	//   ....[2]....
        /*007c*/ 	.word	0x0000bbc0


	//   ....[3]....
        /*0080*/ 	.word	0x0000bbe0


	//   ....[4]....
        /*0084*/ 	.word	0x0000bc10


	//   ....[5]....
        /*0088*/ 	.word	0x0000bc40


	//   ....[6]....
        /*008c*/ 	.word	0x0000bc70


	//   ....[7]....
        /*0090*/ 	.word	0x0000bca0


	//   ....[8]....
        /*0094*/ 	.word	0x0000bcd0


	//   ....[9]....
        /*0098*/ 	.word	0x0000bd00


	//----- nvinfo : EIATTR_VRC_CTA_INIT_COUNT
	.align		4
.L_937:
        /*009c*/ 	.byte	0x02, 0x4a
	.zero		1
	.zero		1


	//----- nvinfo : EIATTR_EXIT_INSTR_OFFSETS
	.align		4
        /*00a0*/ 	.byte	0x04, 0x1c
        /*00a2*/ 	.short	(.L_939 - .L_938)


	//   ....[0]....
.L_938:
        /*00a4*/ 	.word	0x0000dbc0


	//   ....[1]....
        /*00a8*/ 	.word	0x0000dcf0


	//   ....[2]....
        /*00ac*/ 	.word	0x0000e330


	//   ....[3]....
        /*00b0*/ 	.word	0x0000e930


	//----- nvinfo : EIATTR_MAX_THREADS
	.align		4
.L_939:
        /*00b4*/ 	.byte	0x04, 0x05
        /*00b6*/ 	.short	(.L_941 - .L_940)
.L_940:
        /*00b8*/ 	.word	0x00000188
        /*00bc*/ 	.word	0x00000001
        /*00c0*/ 	.word	0x00000001


	//----- nvinfo : EIATTR_CRS_STACK_SIZE
	.align		4
.L_941:
        /*00c4*/ 	.byte	0x04, 0x1e
        /*00c6*/ 	.short	(.L_943 - .L_942)
.L_942:
        /*00c8*/ 	.word	0x00000000


	//----- nvinfo : EIATTR_CBANK_PARAM_SIZE
	.align		4
.L_943:
        /*00cc*/ 	.byte	0x03, 0x19
        /*00ce*/ 	.short	0x00b8


	//----- nvinfo : EIATTR_PARAM_CBANK
	.align		4
        /*00d0*/ 	.byte	0x04, 0x0a
        /*00d2*/ 	.short	(.L_945 - .L_944)
	.align		4
.L_944:
        /*00d4*/ 	.word	index@(.nv.constant0._Z35group_norm_nhwc_bwd_one_pass_kernelI11Fp16IOFp16WLi256ELi98ELi392EEv26Group_norm_nhwc_bwd_params)
        /*00d8*/ 	.short	0x0380
        /*00da*/ 	.short	0x00b8


	//----- nvinfo : EIATTR_SW_WAR
	.align		4
.L_945:
        /*00dc*/ 	.byte	0x04, 0x36
        /*00de*/ 	.short	(.L_947 - .L_946)
.L_946:
        /*00e0*/ 	.word	0x00000008
.L_947:


//--------------------- .nv.info._Z35group_norm_nhwc_bwd_one_pass_kernelI11Fp16IOFp16WLi512ELi98ELi392EEv26Group_norm_nhwc_bwd_params --------------------------
	.section	.nv.info._Z35group_norm_nhwc_bwd_one_pass_kernelI11Fp16IOFp16WLi512ELi98ELi392EEv26Group_norm_nhwc_bwd_params,"",@"SHT_CUDA_INFO"
	.sectionflags	@""
	.align	4


	//----- nvinfo : EIATTR_CUDA_API_VERSION
	.align		4
        /*0000*/ 	.byte	0x04, 0x37
        /*0002*/ 	.short	(.L_949 - .L_948)
.L_948:
        /*0004*/ 	.word	0x00000082


	//----- nvinfo : EIATTR_KPARAM_INFO
	.align		4
.L_949:
        /*0008*/ 	.byte	0x04, 0x17
        /*000a*/ 	.short	(.L_951 - .L_950)
.L_950:
        /*000c*/ 	.word	0x00000000
        /*0010*/ 	.short	0x0000
        /*0012*/ 	.short	0x0000
        /*0014*/ 	.byte	0x00, 0xf0, 0xe1, 0x02


	//----- nvinfo : EIATTR_SPARSE_MMA_MASK
	.align		4
.L_951:
        /*0018*/ 	.byte	0x03, 0x50
        /*001a*/ 	.short	0x0000


	//----- nvinfo : EIATTR_MAXREG_COUNT
	.align		4
        /*001c*/ 	.byte	0x03, 0x1b
        /*001e*/ 	.short	0x0080


	//----- nvinfo : EIATTR_NUM_BARRIERS
	.align		4
        /*0020*/ 	.byte	0x02, 0x4c
        /*0022*/ 	.byte	0x01
	.zero		1


	//----- nvinfo : EIATTR_ANNOTATIONS
	.align		4
        /*0024*/ 	.byte	0x04, 0x55
        /*0026*/ 	.short	(.L_953 - .L_952)


	//   ....[0]....
.L_952:
        /* <DEDUP_REMOVED lines=824> */


	//----- nvinfo : EIATTR_MERCURY_ISA_VERSION
	.align		4
.L_953:
        /*3398*/ 	.byte	0x03, 0x5f
        /*339a*/ 	.short	0x0101


	//----- nvinfo : EIATTR_INT_WARP_WIDE_INSTR_OFFSETS
	.align		4
        /*339c*/ 	.byte	0x04, 0x31
        /*339e*/ 	.short	(.L_955 - .L_954)


	//   ....[0]....
.L_954:
        /*33a0*/ 	.word	0x0001dfd0


	//   ....[1]....
        /*33a4*/ 	.word	0x0001f210


	//   ....[2]....
        /*33a8*/ 	.word	0x0001f250


	//   ....[3]....
        /*33ac*/ 	.word	0x0001f290


	//   ....[4]....
        /*33b0*/ 	.word	0x0001f2d0


	//   ....[5]....
        /*33b4*/ 	.word	0x0001f4f0


	//----- nvinfo : EIATTR_COOP_GROUP_MASK_REGIDS
	.align		4
.L_955:
        /*33b8*/ 	.byte	0x04, 0x29
        /*33ba*/ 	.short	(.L_957 - .L_956)


	//   ....[0]....
.L_956:
        /*33bc*/ 	.word	0xffffffff


	//   ....[1]....
        /*33c0*/ 	.word	0xffffffff


	//   ....[2]....
        /*33c4*/ 	.word	0xffffffff


	//   ....[3]....
        /*33c8*/ 	.word	0xffffffff


	//   ....[4]....
        /*33cc*/ 	.word	0xffffffff


	//   ....[5]....
        /*33d0*/ 	.word	0xffffffff


	//   ....[6]....
        /*33d4*/ 	.word	0xffffffff


	//   ....[7]....
        /*33d8*/ 	.word	0xffffffff


	//   ....[8]....
        /*33dc*/ 	.word	0xffffffff


	//   ....[9]....
        /*33e0*/ 	.word	0xffffffff


	//----- nvinfo : EIATTR_COOP_GROUP_INSTR_OFFSETS
	.align		4
.L_957:
        /*33e4*/ 	.byte	0x04, 0x28
        /*33e6*/ 	.short	(.L_959 - .L_958)


	//   ....[0]....
.L_958:
        /*33e8*/ 	.word	0x0001dfb0


	//   ....[1]....
        /*33ec*/ 	.word	0x0001dfc0


	//   ....[2]....
        /*33f0*/ 	.word	0x0001e030


	//   ....[3]....
        /*33f4*/ 	.word	0x0001e050


	//   ....[4]....
        /*33f8*/ 	.word	0x0001e080


	//   ....[5]....
        /*33fc*/ 	.word	0x0001e0b0


	//   ....[6]....
        /*3400*/ 	.word	0x0001e0e0


	//   ....[7]....
        /*3404*/ 	.word	0x0001e110


	//   ....[8]....
        /*3408*/ 	.word	0x0001e140


	//   ....[9]....
        /*340c*/ 	.word	0x0001e170


	//----- nvinfo : EIATTR_VRC_CTA_INIT_COUNT
	.align		4
.L_959:
        /*3410*/ 	.byte	0x02, 0x4a
	.zero		1
	.zero		1


	//----- nvinfo : EIATTR_EXIT_INSTR_OFFSETS
	.align		4
        /*3414*/ 	.byte	0x04, 0x1c
        /*3416*/ 	.short	(.L_961 - .L_960)


	//   ....[0]....
.L_960:
        /*3418*/ 	.word	0x00020030


	//   ....[1]....
        /*341c*/ 	.word	0x00020160


	//   ....[2]....
        /*3420*/ 	.word	0x00020790


	//   ....[3]....
        /*3424*/ 	.word	0x00020d90


	//----- nvinfo : EIATTR_MAX_THREADS
	.align		4
.L_961:
        /*3428*/ 	.byte	0x04, 0x05
        /*342a*/ 	.short	(.L_963 - .L_962)
.L_962:
        /*342c*/ 	.word	0x00000188
        /*3430*/ 	.word	0x00000001
        /*3434*/ 	.word	0x00000001


	//----- nvinfo : EIATTR_CRS_STACK_SIZE
	.align		4
.L_963:
        /*3438*/ 	.byte	0x04, 0x1e
        /*343a*/ 	.short	(.L_965 - .L_964)
.L_964:
        /*343c*/ 	.word	0x00000000


	//----- nvinfo : EIATTR_CBANK_PARAM_SIZE
	.align		4
.L_965:
        /*3440*/ 	.byte	0x03, 0x19
        /*3442*/ 	.short	0x00b8


	//----- nvinfo : EIATTR_PARAM_CBANK
	.align		4
        /*3444*/ 	.byte	0x04, 0x0a
        /*3446*/ 	.short	(.L_967 - .L_966)
	.align		4
.L_966:
        /*3448*/ 	.word	index@(.nv.constant0._Z35group_norm_nhwc_bwd_one_pass_kernelI11Fp16IOFp16WLi512ELi98ELi392EEv26Group_norm_nhwc_bwd_params)
        /*344c*/ 	.short	0x0380
        /*344e*/ 	.short	0x00b8


	//----- nvinfo : EIATTR_SW_WAR
	.align		4
.L_967:
        /*3450*/ 	.byte	0x04, 0x36
        /*3452*/ 	.short	(.L_969 - .L_968)
.L_968:
        /*3454*/ 	.word	0x00000008
.L_969:


//--------------------- .nv.info._Z35group_norm_nhwc_bwd_one_pass_kernelI11Fp32IOFp32WLi64ELi98ELi392EEv26Group_norm_nhwc_bwd_params --------------------------
	.section	.nv.info._Z35group_norm_nhwc_bwd_one_pass_kernelI11Fp32IOFp32WLi64ELi98ELi392EEv26Group_norm_nhwc_bwd_params,"",@"SHT_CUDA_INFO"
	.sectionflags	@""
	.align	4


	//----- nvinfo : EIATTR_CUDA_API_VERSION
	.align		4
        /*0000*/ 	.byte	0x04, 0x37
        /*0002*/ 	.short	(.L_971 - .L_970)
.L_970:
        /*0004*/ 	.word	0x00000082


	//----- nvinfo : EIATTR_KPARAM_INFO
	.align		4
.L_971:
        /*0008*/ 	.byte	0x04, 0x17
        /*000a*/ 	.short	(.L_973 - .L_972)
.L_972:
        /*000c*/ 	.word	0x00000000
        /*0010*/ 	.short	0x0000
        /*0012*/ 	.short	0x0000
        /*0014*/ 	.byte	0x00, 0xf0, 0xe1, 0x02


	//----- nvinfo : EIATTR_SPARSE_MMA_MASK
	.align		4
.L_973:
        /*0018*/ 	.byte	0x03, 0x50
        /*001a*/ 	.short	0x0000


	//----- nvinfo : EIATTR_MAXREG_COUNT
	.align		4
        /*001c*/ 	.byte	0x03, 0x1b
        /*001e*/ 	.short	0x0080


	//----- nvinfo : EIATTR_NUM_BARRIERS
	.align		4
        /*0020*/ 	.byte	0x02, 0x4c
        /*0022*/ 	.byte	0x01
	.zero		1


	//----- nvinfo : EIATTR_MERCURY_ISA_VERSION
	.align		4
        /*0024*/ 	.byte	0x03, 0x5f
        /*0026*/ 	.short	0x0101


	//----- nvinfo : EIATTR_INT_WARP_WIDE_INSTR_OFFSETS
	.align		4
        /*0028*/ 	.byte	0x04, 0x31
        /*002a*/ 	.short	(.L_975 - .L_974)


	//   ....[0]....
.L_974:
        /*002c*/ 	.word	0x00002960


	//----- nvinfo : EIATTR_COOP_GROUP_MASK_REGIDS
	.align		4
.L_975:
        /*0030*/ 	.byte	0x04, 0x29
        /*0032*/ 	.short	(.L_977 - .L_976)


	//   ....[0]....
.L_976:
        /*0034*/ 	.word	0xffffffff


	//   ....[1]....
        /*0038*/ 	.word	0xffffffff


	//   ....[2]....
        /*003c*/ 	.word	0xffffffff


	//   ....[3]....
        /*0040*/ 	.word	0xffffffff


	//   ....[4]....
        /*0044*/ 	.word	0xffffffff


	//   ....[5]....
        /*0048*/ 	.word	0xffffffff


	//   ....[6]....
        /*004c*/ 	.word	0xffffffff


	//   ....[7]....
        /*0050*/ 	.word	0xffffffff


	//   ....[8]....
        /*0054*/ 	.word	0xffffffff


	//   ....[9]....
        /*0058*/ 	.word	0xffffffff


	//----- nvinfo : EIATTR_COOP_GROUP_INSTR_OFFSETS
	.align		4
.L_977:
        /*005c*/ 	.byte	0x04, 0x28
        /*005e*/ 	.short	(.L_979 - .L_978)


	//   ....[0]....
.L_978:
        /*0060*/ 	.word	0x00002950


	//   ....[1]....
        /*0064*/ 	.word	0x00002970


	//   ....[2]....
        /*0068*/ 	.word	0x000029e0


	//   ....[3]....
        /*006c*/ 	.word	0x00002a00


	//   ....[4]....
        /*0070*/ 	.word	0x00002a50


	//   ....[5]....
        /*0074*/ 	.word	0x00002a80


	//   ....[6]....
        /*0078*/ 	.word	0x00002ab0


	//   ....[7]....
        /*007c*/ 	.word	0x00002ae0


	//   ....[8]....
        /*0080*/ 	.word	0x00002b10


	//   ....[9]....
        /*0084*/ 	.word	0x00002b30


	//----- nvinfo : EIATTR_VRC_CTA_INIT_COUNT
	.align		4
.L_979:
        /*0088*/ 	.byte	0x02, 0x4a
	.zero		1
	.zero		1


	//----- nvinfo : EIATTR_EXIT_INSTR_OFFSETS
	.align		4
        /*008c*/ 	.byte	0x04, 0x1c
        /*008e*/ 	.short	(.L_981 - .L_980)


	//   ....[0]....
.L_980:
        /*0090*/ 	.word	0x00005730


	//   ....[1]....
        /*0094*/ 	.word	0x00005860


	//   ....[2]....
        /*0098*/ 	.word	0x00005e50


	//   ....[3]....
        /*009c*/ 	.word	0x00006400


	//----- nvinfo : EIATTR_MAX_THREADS
	.align		4
.L_981:
        /*00a0*/ 	.byte	0x04, 0x05
        /*00a2*/ 	.short	(.L_983 - .L_982)
.L_982:
        /*00a4*/ 	.word	0x00000188
        /*00a8*/ 	.word	0x00000001
        /*00ac*/ 	.word	0x00000001


	//----- nvinfo : EIATTR_CRS_STACK_SIZE
	.align		4
.L_983:
        /*00b0*/ 	.byte	0x04, 0x1e
        /*00b2*/ 	.short	(.L_985 - .L_984)
.L_984:
        /*00b4*/ 	.word	0x00000000


	//----- nvinfo : EIATTR_CBANK_PARAM_SIZE
	.align		4
.L_985:
        /*00b8*/ 	.byte	0x03, 0x19
        /*00ba*/ 	.short	0x00b8


	//----- nvinfo : EIATTR_PARAM_CBANK
	.align		4
        /*00bc*/ 	.byte	0x04, 0x0a
        /*00be*/ 	.short	(.L_987 - .L_986)
	.align		4
.L_986:
        /*00c0*/ 	.word	index@(.nv.constant0._Z35group_norm_nhwc_bwd_one_pass_kernelI11Fp32IOFp32WLi64ELi98ELi392EEv26Group_norm_nhwc_bwd_params)
        /*00c4*/ 	.short	0x0380
        /*00c6*/ 	.short	0x00b8


	//----- nvinfo : EIATTR_SW_WAR
	.align		4
.L_987:
        /*00c8*/ 	.byte	0x04, 0x36
        /*00ca*/ 	.short	(.L_989 - .L_988)
.L_988:
        /*00cc*/ 	.word	0x00000008
.L_989:


//--------------------- .nv.info._Z35group_norm_nhwc_bwd_one_pass_kernelI11Fp32IOFp32WLi128ELi98ELi392EEv26Group_norm_nhwc_bwd_params --------------------------
	.section	.nv.info._Z35group_norm_nhwc_bwd_one_pass_kernelI11Fp32IOFp32WLi128ELi98ELi392EEv26Group_norm_nhwc_bwd_params,"",@"SHT_CUDA_INFO"
	.sectionflags	@""
	.align	4


	//----- nvinfo : EIATTR_CUDA_API_VERSION
	.align		4
        /*0000*/ 	.byte	0x04, 0x37
        /*0002*/ 	.short	(.L_991 - .L_990)
.L_990:
        /*0004*/ 	.word	0x00000082


	//----- nvinfo : EIATTR_KPARAM_INFO
	.align		4
.L_991:
        /*0008*/ 	.byte	0x04, 0x17
        /*000a*/ 	.short	(.L_993 - .L_992)
.L_992:
        /*000c*/ 	.word	0x00000000
        /*0010*/ 	.short	0x0000
        /*0012*/ 	.short	0x0000
        /*0014*/ 	.byte	0x00, 0xf0, 0xe1, 0x02


	//----- nvinfo : EIATTR_SPARSE_MMA_MASK
	.align		4
.L_993:
        /*0018*/ 	.byte	0x03, 0x50
        /*001a*/ 	.short	0x0000


	//----- nvinfo : EIATTR_MAXREG_COUNT
	.align		4
        /*001c*/ 	.byte	0x03, 0x1b
        /*001e*/ 	.short	0x0080


	//----- nvinfo : EIATTR_NUM_BARRIERS
	.align		4
        /*0020*/ 	.byte	0x02, 0x4c
        /*0022*/ 	.byte	0x01
	.zero		1


	//----- nvinfo : EIATTR_MERCURY_ISA_VERSION
	.align		4
        /*0024*/ 	.byte	0x03, 0x5f
        /*0026*/ 	.short	0x0101


	//----- nvinfo : EIATTR_INT_WARP_WIDE_INSTR_OFFSETS
	.align		4
        /*0028*/ 	.byte	0x04, 0x31
        /*002a*/ 	.short	(.L_995 - .L_994)


	//   ....[0]....
.L_994:
        /*002c*/ 	.word	0x000058c0


	//   ....[1]....
        /*0030*/ 	.word	0x000058e0


	//   ....[2]....
        /*0034*/ 	.word	0x000058f0


	//   ....[3]....
        /*0038*/ 	.word	0x00005a00


	//   ....[4]....
        /*003c*/ 	.word	0x00005a10


	//   ....[5]....
        /*0040*/ 	.word	0x00005af0


	//   ....[6]....
        /*0044*/ 	.word	0x00005b20


	//   ....[7]....
        /*0048*/ 	.word	0x00005b80


	//----- nvinfo : EIATTR_COOP_GROUP_MASK_REGIDS
	.align		4
.L_995:
        /*004c*/ 	.byte	0x04, 0x29
        /*004e*/ 	.short	(.L_997 - .L_996)


	//   ....[0]....
.L_996:
        /*0050*/ 	.word	0xffffffff


	//   ....[1]....
        /*0054*/ 	.word	0xffffffff


	//   ....[2]....
        /*0058*/ 	.word	0xffffffff


	//   ....[3]....
        /*005c*/ 	.word	0xffffffff


	//   ....[4]....
        /*0060*/ 	.word	0xffffffff


	//   ....[5]....
        /*0064*/ 	.word	0xffffffff


	//   ....[6]....
        /*0068*/ 	.word	0xffffffff


	//   ....[7]....
        /*006c*/ 	.word	0xffffffff


	//   ....[8]....
        /*0070*/ 	.word	0xffffffff


	//   ....[9]....
        /*0074*/ 	.word	0xffffffff


	//----- nvinfo : EIATTR_COOP_GROUP_INSTR_OFFSETS
	.align		4
.L_997:
        /*0078*/ 	.byte	0x04, 0x28
        /*007a*/ 	.short	(.L_999 - .L_998)


	//   ....[0]....
.L_998:
        /*007c*/ 	.word	0x00004c80


	//   ....[1]....
        /*0080*/ 	.word	0x00004cc0


	//   ....[2]....
        /*0084*/ 	.word	0x00004d30


	//   ....[3]....
        /*0088*/ 	.word	0x00004d50


	//   ....[4]....
        /*008c*/ 	.word	0x00004d80


	//   ....[5]....
        /*0090*/ 	.word	0x00004db0


	//   ....[6]....
        /*0094*/ 	.word	0x00004de0


	//   ....[7]....
        /*0098*/ 	.word	0x00004e10


	//   ....[8]....
        /*009c*/ 	.word	0x00004e40


	//   ....[9]....
        /*00a0*/ 	.word	0x00004e60


	//----- nvinfo : EIATTR_VRC_CTA_INIT_COUNT
	.align		4
.L_999:
        /*00a4*/ 	.byte	0x02, 0x4a
	.zero		1
	.zero		1


	//----- nvinfo : EIATTR_EXIT_INSTR_OFFSETS
	.align		4
        /*00a8*/ 	.byte	0x04, 0x1c
        /*00aa*/ 	.short	(.L_1001 - .L_1000)


	//   ....[0]....
.L_1000:
        /*00ac*/ 	.word	0x00009310


	//   ....[1]....
        /*00b0*/ 	.word	0x00009440


	//   ....[2]....
        /*00b4*/ 	.word	0x00009a50


	//   ....[3]....
        /*00b8*/ 	.word	0x0000a000


	//----- nvinfo : EIATTR_MAX_THREADS
	.align		4
.L_1001:
        /*00bc*/ 	.byte	0x04, 0x05
        /*00be*/ 	.short	(.L_1003 - .L_1002)
.L_1002:
        /*00c0*/ 	.word	0x00000188
        /*00c4*/ 	.word	0x00000001
        /*00c8*/ 	.word	0x00000001


	//----- nvinfo : EIATTR_CRS_STACK_SIZE
	.align		4
.L_1003:
        /*00cc*/ 	.byte	0x04, 0x1e
        /*00ce*/ 	.short	(.L_1005 - .L_1004)
.L_1004:
        /*00d0*/ 	.word	0x00000000


	//----- nvinfo : EIATTR_CBANK_PARAM_SIZE
	.align		4
.L_1005:
        /*00d4*/ 	.byte	0x03, 0x19
        /*00d6*/ 	.short	0x00b8


	//----- nvinfo : EIATTR_PARAM_CBANK
	.align		4
        /*00d8*/ 	.byte	0x04, 0x0a
        /*00da*/ 	.short	(.L_1007 - .L_1006)
	.align		4
.L_1006:
        /*00dc*/ 	.word	index@(.nv.constant0._Z35group_norm_nhwc_bwd_one_pass_kernelI11Fp32IOFp32WLi128ELi98ELi392EEv26Group_norm_nhwc_bwd_params)
        /*00e0*/ 	.short	0x0380
        /*00e2*/ 	.short	0x00b8


	//----- nvinfo : EIATTR_SW_WAR
	.align		4
.L_1007:
        /*00e4*/ 	.byte	0x04, 0x36
        /*00e6*/ 	.short	(.L_1009 - .L_1008)
.L_1008:
        /*00e8*/ 	.word	0x00000008
.L_1009:


//--------------------- .nv.info._Z35group_norm_nhwc_bwd_one_pass_kernelI11Fp32IOFp32WLi256ELi98ELi392EEv26Group_norm_nhwc_bwd_params --------------------------
	.section	.nv.info._Z35group_norm_nhwc_bwd_one_pass_kernelI11Fp32IOFp32WLi256ELi98ELi392EEv26Group_norm_nhwc_bwd_params,"",@"SHT_CUDA_INFO"
	.sectionflags	@""
	.align	4


	//----- nvinfo : EIATTR_CUDA_API_VERSION
	.align		4
        /*0000*/ 	.byte	0x04, 0x37
        /*0002*/ 	.short	(.L_1011 - .L_1010)
.L_1010:
        /*0004*/ 	.word	0x00000082


	//----- nvinfo : EIATTR_KPARAM_INFO
	.align		4
.L_1011:
        /*0008*/ 	.byte	0x04, 0x17
        /*000a*/ 	.short	(.L_1013 - .L_1012)
.L_1012:
        /*000c*/ 	.word	0x00000000
        /*0010*/ 	.short	0x0000
        /*0012*/ 	.short	0x0000
        /*0014*/ 	.byte	0x00, 0xf0, 0xe1, 0x02


	//----- nvinfo : EIATTR_SPARSE_MMA_MASK
	.align		4
.L_1013:
        /*0018*/ 	.byte	0x03, 0x50
        /*001a*/ 	.short	0x0000


	//----- nvinfo : EIATTR_MAXREG_COUNT
	.align		4
        /*001c*/ 	.byte	0x03, 0x1b
        /*001e*/ 	.short	0x0080


	//----- nvinfo : EIATTR_NUM_BARRIERS
	.align		4
        /*0020*/ 	.byte	0x02, 0x4c
        /*0022*/ 	.byte	0x01
	.zero		1


	//----- nvinfo : EIATTR_ANNOTATIONS
	.align		4
        /*0024*/ 	.byte	0x04, 0x55
        /*0026*/ 	.short	(.L_1015 - .L_1014)


	//   ....[0]....
.L_1014:
        /* <DEDUP_REMOVED lines=64> */


	//----- nvinfo : EIATTR_MERCURY_ISA_VERSION
	.align		4
.L_1015:
        /*0418*/ 	.byte	0x03, 0x5f
        /*041a*/ 	.short	0x0101


	//----- nvinfo : EIATTR_INT_WARP_WIDE_INSTR_OFFSETS
	.align		4
        /*041c*/ 	.byte	0x04, 0x31
        /*041e*/ 	.short	(.L_1017 - .L_1016)


	//   ....[0]....
.L_1016:
        /*0420*/ 	.word	0x0000b4c0


	//   ....[1]....
        /*0424*/ 	.word	0x0000c6f0


	//   ....[2]....
        /*0428*/ 	.word	0x0000c730


	//   ....[3]....
        /*042c*/ 	.word	0x0000c770


	//   ....[4]....
        /*0430*/ 	.word	0x0000c7b0


	//   ....[5]....
        /*0434*/ 	.word	0x0000c9d0


	//----- nvinfo : EIATTR_COOP_GROUP_MASK_REGIDS
	.align		4
.L_1017:
        /*0438*/ 	.byte	0x04, 0x29
        /*043a*/ 	.short	(.L_1019 - .L_1018)


	//   ....[0]....
.L_1018:
        /*043c*/ 	.word	0xffffffff


	//   ....[1]....
        /*0440*/ 	.word	0xffffffff


	//   ....[2]....
        /*0444*/ 	.word	0xffffffff


	//   ....[3]....
        /*0448*/ 	.word	0xffffffff


	//   ....[4]....
        /*044c*/ 	.word	0xffffffff


	//   ....[5]....
        /*0450*/ 	.word	0xffffffff


	//   ....[6]....
        /*0454*/ 	.word	0xffffffff


	//   ....[7]....
        /*0458*/ 	.word	0xffffffff


	//   ....[8]....
        /*045c*/ 	.word	0xffffffff


	//   ....[9]....
        /*0460*/ 	.word	0xffffffff


	//----- nvinfo : EIATTR_COOP_GROUP_INSTR_OFFSETS
	.align		4
.L_1019:
        /*0464*/ 	.byte	0x04, 0x28
        /*0466*/ 	.short	(.L_1021 - .L_1020)


	//   ....[0]....
.L_1020:
        /*0468*/ 	.word	0x0000b4a0


	//   ....[1]....
        /*046c*/ 	.word	0x0000b4b0


	//   ....[2]....
        /*0470*/ 	.word	0x0000b520


	//   ....[3]....
        /*0474*/ 	.word	0x0000b540


	//   ....[4]....
        /*0478*/ 	.word	0x0000b570


	//   ....[5]....
        /*047c*/ 	.word	0x0000b5a0


	//   ....[6]....
        /*0480*/ 	.word	0x0000b5d0


	//   ....[7]....
        /*0484*/ 	.word	0x0000b600


	//   ....[8]....
        /*0488*/ 	.word	0x0000b630


	//   ....[9]....
        /*048c*/ 	.word	0x0000b660


	//----- nvinfo : EIATTR_VRC_CTA_INIT_COUNT
	.align		4
.L_1021:
        /*0490*/ 	.byte	0x02, 0x4a
	.zero		1
	.zero		1


	//----- nvinfo : EIATTR_EXIT_INSTR_OFFSETS
	.align		4
        /*0494*/ 	.byte	0x04, 0x1c
        /*0496*/ 	.short	(.L_1023 - .L_1022)


	//   ....[0]....
.L_1022:
        /*0498*/ 	.word	0x0000d470


	//   ....[1]....
        /*049c*/ 	.word	0x0000d5a0


	//   ....[2]....
        /*04a0*/ 	.word	0x0000dbc0


	//   ....[3]....
        /*04a4*/ 	.word	0x0000e170


	//----- nvinfo : EIATTR_MAX_THREADS
	.align		4
.L_1023:
        /*04a8*/ 	.byte	0x04, 0x05
        /*04aa*/ 	.short	(.L_1025 - .L_1024)
.L_1024:
        /*04ac*/ 	.word	0x00000188
        /*04b0*/ 	.word	0x00000001
        /*04b4*/ 	.word	0x00000001


	//----- nvinfo : EIATTR_CRS_STACK_SIZE
	.align		4
.L_1025:
        /*04b8*/ 	.byte	0x04, 0x1e
        /*04ba*/ 	.short	(.L_1027 - .L_1026)
.L_1026:
        /*04bc*/ 	.word	0x00000000


	//----- nvinfo : EIATTR_CBANK_PARAM_SIZE
	.align		4
.L_1027:
        /*04c0*/ 	.byte	0x03, 0x19
        /*04c2*/ 	.short	0x00b8


	//----- nvinfo : EIATTR_PARAM_CBANK
	.align		4
        /*04c4*/ 	.byte	0x04, 0x0a
        /*04c6*/ 	.short	(.L_1029 - .L_1028)
	.align		4
.L_1028:
        /*04c8*/ 	.word	index@(.nv.constant0._Z35group_norm_nhwc_bwd_one_pass_kernelI11Fp32IOFp32WLi256ELi98ELi392EEv26Group_norm_nhwc_bwd_params)
        /*04cc*/ 	.short	0x0380
        /*04ce*/ 	.short	0x00b8


	//----- nvinfo : EIATTR_SW_WAR
	.align		4
.L_1029:
        /*04d0*/ 	.byte	0x04, 0x36
        /*04d2*/ 	.short	(.L_1031 - .L_1030)
.L_1030:
        /*04d4*/ 	.word	0x00000008
.L_1031:


//--------------------- .nv.info._Z35group_norm_nhwc_bwd_one_pass_kernelI11Fp32IOFp32WLi512ELi98ELi392EEv26Group_norm_nhwc_bwd_params --------------------------
	.section	.nv.info._Z35group_norm_nhwc_bwd_one_pass_kernelI11Fp32IOFp32WLi512ELi98ELi392EEv26Group_norm_nhwc_bwd_params,"",@"SHT_CUDA_INFO"
	.sectionflags	@""
	.align	4


	//----- nvinfo : EIATTR_CUDA_API_VERSION
	.align		4
        /*0000*/ 	.byte	0x04, 0x37
        /*0002*/ 	.short	(.L_1033 - .L_1032)
.L_1032:
        /*0004*/ 	.word	0x00000082


	//----- nvinfo : EIATTR_KPARAM_INFO
	.align		4
.L_1033:
        /*0008*/ 	.byte	0x04, 0x17
        /*000a*/ 	.short	(.L_1035 - .L_1034)
.L_1034:
        /*000c*/ 	.word	0x00000000
        /*0010*/ 	.short	0x0000
        /*0012*/ 	.short	0x0000
        /*0014*/ 	.byte	0x00, 0xf0, 0xe1, 0x02


	//----- nvinfo : EIATTR_SPARSE_MMA_MASK
	.align		4
.L_1035:
        /*0018*/ 	.byte	0x03, 0x50
        /*001a*/ 	.short	0x0000


	//----- nvinfo : EIATTR_MAXREG_COUNT
	.align		4
        /*001c*/ 	.byte	0x03, 0x1b
        /*001e*/ 	.short	0x0080


	//----- nvinfo : EIATTR_NUM_BARRIERS
	.align		4
        /*0020*/ 	.byte	0x02, 0x4c
        /*0022*/ 	.byte	0x01
	.zero		1


	//----- nvinfo : EIATTR_ANNOTATIONS
	.align		4
        /*0024*/ 	.byte	0x04, 0x55
        /*0026*/ 	.short	(.L_1037 - .L_1036)


	//   ....[0]....
.L_1036:
        /* <DEDUP_REMOVED lines=687> */


	//----- nvinfo : EIATTR_MERCURY_ISA_VERSION
	.align		4
.L_1037:
        /*2b00*/ 	.byte	0x03, 0x5f
        /*2b02*/ 	.short	0x0101


	//----- nvinfo : EIATTR_INT_WARP_WIDE_INSTR_OFFSETS
	.align		4
        /*2b04*/ 	.byte	0x04, 0x31
        /*2b06*/ 	.short	(.L_1039 - .L_1038)


	//   ....[0]....
.L_1038:
        /*2b08*/ 	.word	0x0001b4c0


	//   ....[1]....
        /*2b0c*/ 	.word	0x0001c700


	//   ....[2]....
        /*2b10*/ 	.word	0x0001c740


	//   ....[3]....
        /*2b14*/ 	.word	0x0001c780


	//   ....[4]....
        /*2b18*/ 	.word	0x0001c7c0


	//   ....[5]....
        /*2b1c*/ 	.word	0x0001c9e0


	//----- nvinfo : EIATTR_COOP_GROUP_MASK_REGIDS
	.align		4
.L_1039:
        /*2b20*/ 	.byte	0x04, 0x29
        /*2b22*/ 	.short	(.L_1041 - .L_1040)


	//   ....[0]....
.L_1040:
        /*2b24*/ 	.word	0xffffffff


	//   ....[1]....
        /*2b28*/ 	.word	0xffffffff


	//   ....[2]....
        /*2b2c*/ 	.word	0xffffffff


	//   ....[3]....
        /*2b30*/ 	.word	0xffffffff


	//   ....[4]....
        /*2b34*/ 	.word	0xffffffff


	//   ....[5]....
        /*2b38*/ 	.word	0xffffffff


	//   ....[6]....
        /*2b3c*/ 	.word	0xffffffff


	//   ....[7]....
        /*2b40*/ 	.word	0xffffffff


	//   ....[8]....
        /*2b44*/ 	.word	0xffffffff


	//   ....[9]....
        /*2b48*/ 	.word	0xffffffff


	//----- nvinfo : EIATTR_COOP_GROUP_INSTR_OFFSETS
	.align		4
.L_1041:
        /*2b4c*/ 	.byte	0x04, 0x28
        /*2b4e*/ 	.short	(.L_1043 - .L_1042)


	//   ....[0]....
.L_1042:
        /*2b50*/ 	.word	0x0001b4a0


	//   ....[1]....
        /*2b54*/ 	.word	0x0001b4b0


	//   ....[2]....
        /*2b58*/ 	.word	0x0001b520


	//   ....[3]....
        /*2b5c*/ 	.word	0x0001b540


	//   ....[4]....
        /*2b60*/ 	.word	0x0001b570


	//   ....[5]....
        /*2b64*/ 	.word	0x0001b5a0


	//   ....[6]....
        /*2b68*/ 	.word	0x0001b5d0


	//   ....[7]....
        /*2b6c*/ 	.word	0x0001b600


	//   ....[8]....
        /*2b70*/ 	.word	0x0001b630


	//   ....[9]....
        /*2b74*/ 	.word	0x0001b660


	//----- nvinfo : EIATTR_VRC_CTA_INIT_COUNT
	.align		4
.L_1043:
        /*2b78*/ 	.byte	0x02, 0x4a
	.zero		1
	.zero		1


	//----- nvinfo : EIATTR_EXIT_INSTR_OFFSETS
	.align		4
        /*2b7c*/ 	.byte	0x04, 0x1c
        /*2b7e*/ 	.short	(.L_1045 - .L_1044)


	//   ....[0]....
.L_1044:
        /*2b80*/ 	.word	0x0001d480


	//   ....[1]....
        /*2b84*/ 	.word	0x0001d5b0


	//   ....[2]....
        /*2b88*/ 	.word	0x0001dbc0


	//   ....[3]....
        /*2b8c*/ 	.word	0x0001e170


	//----- nvinfo : EIATTR_MAX_THREADS
	.align		4
.L_1045:
        /*2b90*/ 	.byte	0x04, 0x05
        /*2b92*/ 	.short	(.L_1047 - .L_1046)
.L_1046:
        /*2b94*/ 	.word	0x00000188
        /*2b98*/ 	.word	0x00000001
        /*2b9c*/ 	.word	0x00000001


	//----- nvinfo : EIATTR_CRS_STACK_SIZE
	.align		4
.L_1047:
        /*2ba0*/ 	.byte	0x04, 0x1e
        /*2ba2*/ 	.short	(.L_1049 - .L_1048)
.L_1048:
        /*2ba4*/ 	.word	0x00000000


	//----- nvinfo : EIATTR_CBANK_PARAM_SIZE
	.align		4
.L_1049:
        /*2ba8*/ 	.byte	0x03, 0x19
        /*2baa*/ 	.short	0x00b8


	//----- nvinfo : EIATTR_PARAM_CBANK
	.align		4
        /*2bac*/ 	.byte	0x04, 0x0a
        /*2bae*/ 	.short	(.L_1051 - .L_1050)
	.align		4
.L_1050:
        /*2bb0*/ 	.word	index@(.nv.constant0._Z35group_norm_nhwc_bwd_one_pass_kernelI11Fp32IOFp32WLi512ELi98ELi392EEv26Group_norm_nhwc_bwd_params)
        /*2bb4*/ 	.short	0x0380
        /*2bb6*/ 	.short	0x00b8


	//----- nvinfo : EIATTR_SW_WAR
	.align		4
.L_1051:
        /*2bb8*/ 	.byte	0x04, 0x36
        /*2bba*/ 	.short	(.L_1053 - .L_1052)
.L_1052:
        /*2bbc*/ 	.word	0x00000008
.L_1053:


//--------------------- .nv.info._Z35group_norm_nhwc_bwd_one_pass_kernelI11Fp32IOBf16WLi64ELi98ELi392EEv26Group_norm_nhwc_bwd_params --------------------------
	.section	.nv.info._Z35group_norm_nhwc_bwd_one_pass_kernelI11Fp32IOBf16WLi64ELi98ELi392EEv26Group_norm_nhwc_bwd_params,"",@"SHT_CUDA_INFO"
	.sectionflags	@""
	.align	4


	//----- nvinfo : EIATTR_CUDA_API_VERSION
	.align		4
        /*0000*/ 	.byte	0x04, 0x37
        /*0002*/ 	.short	(.L_1055 - .L_1054)
.L_1054:
        /*0004*/ 	.word	0x00000082


	//----- nvinfo : EIATTR_KPARAM_INFO
	.align		4
.L_1055:
        /*0008*/ 	.byte	0x04, 0x17
        /*000a*/ 	.short	(.L_1057 - .L_1056)
.L_1056:
        /*000c*/ 	.word	0x00000000
        /*0010*/ 	.short	0x0000
        /*0012*/ 	.short	0x0000
        /*0014*/ 	.byte	0x00, 0xf0, 0xe1, 0x02


	//----- nvinfo : EIATTR_SPARSE_MMA_MASK
	.align		4
.L_1057:
        /*0018*/ 	.byte	0x03, 0x50
        /*001a*/ 	.short	0x0000


	//----- nvinfo : EIATTR_MAXREG_COUNT
	.align		4
        /*001c*/ 	.byte	0x03, 0x1b
        /*001e*/ 	.short	0x0080


	//----- nvinfo : EIATTR_NUM_BARRIERS
	.align		4
        /*0020*/ 	.byte	0x02, 0x4c
        /*0022*/ 	.byte	0x01
	.zero		1


	//----- nvinfo : EIATTR_MERCURY_ISA_VERSION
	.align		4
        /*0024*/ 	.byte	0x03, 0x5f
        /*0026*/ 	.short	0x0101


	//----- nvinfo : EIATTR_INT_WARP_WIDE_INSTR_OFFSETS
	.align		4
        /*0028*/ 	.byte	0x04, 0x31
        /*002a*/ 	.short	(.L_1059 - .L_1058)


	//   ....[0]....
.L_1058:
        /*002c*/ 	.word	0x000029d0


	//----- nvinfo : EIATTR_COOP_GROUP_MASK_REGIDS
	.align		4
.L_1059:
        /*0030*/ 	.byte	0x04, 0x29
        /*0032*/ 	.short	(.L_1061 - .L_1060)


	//   ....[0]....
.L_1060:
        /*0034*/ 	.word	0xffffffff


	//   ....[1]....
        /*0038*/ 	.word	0xffffffff


	//   ....[2]....
        /*003c*/ 	.word	0xffffffff


	//   ....[3]....
        /*0040*/ 	.word	0xffffffff


	//   ....[4]....
        /*0044*/ 	.word	0xffffffff


	//   ....[5]....
        /*0048*/ 	.word	0xffffffff


	//   ....[6]....
        /*004c*/ 	.word	0xffffffff


	//   ....[7]....
        /*0050*/ 	.word	0xffffffff


	//   ....[8]....
        /*0054*/ 	.word	0xffffffff


	//   ....[9]....
        /*0058*/ 	.word	0xffffffff


	//----- nvinfo : EIATTR_COOP_GROUP_INSTR_OFFSETS
	.align		4
.L_1061:
        /*005c*/ 	.byte	0x04, 0x28
        /*005e*/ 	.short	(.L_1063 - .L_1062)


	//   ....[0]....
.L_1062:
        /*0060*/ 	.word	0x000029c0


	//   ....[1]....
        /*0064*/ 	.word	0x000029e0


	//   ....[2]....
        /*0068*/ 	.word	0x00002a50


	//   ....[3]....
        /*006c*/ 	.word	0x00002a70


	//   ....[4]....
        /*0070*/ 	.word	0x00002ac0


	//   ....[5]....
        /*0074*/ 	.word	0x00002af0


	//   ....[6]....
        /*0078*/ 	.word	0x00002b20


	//   ....[7]....
        /*007c*/ 	.word	0x00002b50


	//   ....[8]....
        /*0080*/ 	.word	0x00002b80


	//   ....[9]....
        /*0084*/ 	.word	0x00002ba0


	//----- nvinfo : EIATTR_VRC_CTA_INIT_COUNT
	.align		4
.L_1063:
        /*0088*/ 	.byte	0x02, 0x4a
	.zero		1
	.zero		1


	//----- nvinfo : EIATTR_EXIT_INSTR_OFFSETS
	.align		4
        /*008c*/ 	.byte	0x04, 0x1c
        /*008e*/ 	.short	(.L_1065 - .L_1064)


	//   ....[0]....
.L_1064:
        /*0090*/ 	.word	0x000057a0


	//   ....[1]....
        /*0094*/ 	.word	0x000058d0


	//   ....[2]....
        /*0098*/ 	.word	0x00005ee0


	//   ....[3]....
        /*009c*/ 	.word	0x000064e0


	//----- nvinfo : EIATTR_MAX_THREADS
	.align		4
.L_1065:
        /*00a0*/ 	.byte	0x04, 0x05
        /*00a2*/ 	.short	(.L_1067 - .L_1066)
.L_1066:
        /*00a4*/ 	.word	0x00000188
        /*00a8*/ 	.word	0x00000001
        /*00ac*/ 	.word	0x00000001


	//----- nvinfo : EIATTR_CRS_STACK_SIZE
	.align		4
.L_1067:
        /*00b0*/ 	.byte	0x04, 0x1e
        /*00b2*/ 	.short	(.L_1069 - .L_1068)
.L_1068:
        /*00b4*/ 	.word	0x00000000


	//----- nvinfo : EIATTR_CBANK_PARAM_SIZE
	.align		4
.L_1069:
        /*00b8*/ 	.byte	0x03, 0x19
        /*00ba*/ 	.short	0x00b8


	//----- nvinfo : EIATTR_PARAM_CBANK
	.align		4
        /*00bc*/ 	.byte	0x04, 0x0a
        /*00be*/ 	.short	(.L_1071 - .L_1070)
	.align		4
.L_1070:
        /*00c0*/ 	.word	index@(.nv.constant0._Z35group_norm_nhwc_bwd_one_pass_kernelI11Fp32IOBf16WLi64ELi98ELi392EEv26Group_norm_nhwc_bwd_params)
        /*00c4*/ 	.short	0x0380
        /*00c6*/ 	.short	0x00b8


	//----- nvinfo : EIATTR_SW_WAR
	.align		4
.L_1071:
        /*00c8*/ 	.byte	0x04, 0x36
        /*00ca*/ 	.short	(.L_1073 - .L_1072)
.L_1072:
        /*00cc*/ 	.word	0x00000008
.L_1073:


//--------------------- .nv.info._Z35group_norm_nhwc_bwd_one_pass_kernelI11Fp32IOBf16WLi128ELi98ELi392EEv26Group_norm_nhwc_bwd_params --------------------------
	.section	.nv.info._Z35group_norm_nhwc_bwd_one_pass_kernelI11Fp32IOBf16WLi128ELi98ELi392EEv26Group_norm_nhwc_bwd_params,"",@"SHT_CUDA_INFO"
	.sectionflags	@""
	.align	4


	//----- nvinfo : EIATTR_CUDA_API_VERSION
	.align		4
        /*0000*/ 	.byte	0x04, 0x37
        /*0002*/ 	.short	(.L_1075 - .L_1074)
.L_1074:
        /*0004*/ 	.word	0x00000082


	//----- nvinfo : EIATTR_KPARAM_INFO
	.align		4
.L_1075:
        /*0008*/ 	.byte	0x04, 0x17
        /*000a*/ 	.short	(.L_1077 - .L_1076)
.L_1076:
        /*000c*/ 	.word	0x00000000
        /*0010*/ 	.short	0x0000
        /*0012*/ 	.short	0x0000
        /*0014*/ 	.byte	0x00, 0xf0, 0xe1, 0x02


	//----- nvinfo : EIATTR_SPARSE_MMA_MASK
	.align		4
.L_1077:
        /*0018*/ 	.byte	0x03, 0x50
        /*001a*/ 	.short	0x0000


	//----- nvinfo : EIATTR_MAXREG_COUNT
	.align		4
        /*001c*/ 	.byte	0x03, 0x1b
        /*001e*/ 	.short	0x0080


	//----- nvinfo : EIATTR_NUM_BARRIERS
	.align		4
        /*0020*/ 	.byte	0x02, 0x4c
        /*0022*/ 	.byte	0x01
	.zero		1


	//----- nvinfo : EIATTR_MERCURY_ISA_VERSION
	.align		4
        /*0024*/ 	.byte	0x03, 0x5f
        /*0026*/ 	.short	0x0101


	//----- nvinfo : EIATTR_INT_WARP_WIDE_INSTR_OFFSETS
	.align		4
        /*0028*/ 	.byte	0x04, 0x31
        /*002a*/ 	.short	(.L_1079 - .L_1078)


	//   ....[0]....
.L_1078:
        /*002c*/ 	.word	0x00005930


	//   ....[1]....
        /*0030*/ 	.word	0x00005950


	//   ....[2]....
        /*0034*/ 	.word	0x00005960


	//   ....[3]....
        /*0038*/ 	.word	0x00005a70


	//   ....[4]....
        /*003c*/ 	.word	0x00005a80


	//   ....[5]....
        /*0040*/ 	.word	0x00005b60


	//   ....[6]....
        /*0044*/ 	.word	0x00005b90


	//   ....[7]....
        /*0048*/ 	.word	0x00005bf0


	//----- nvinfo : EIATTR_COOP_GROUP_MASK_REGIDS
	.align		4
.L_1079:
        /*004c*/ 	.byte	0x04, 0x29
        /*004e*/ 	.short	(.L_1081 - .L_1080)


	//   ....[0]....
.L_1080:
        /*0050*/ 	.word	0xffffffff


	//   ....[1]....
        /*0054*/ 	.word	0xffffffff


	//   ....[2]....
        /*0058*/ 	.word	0xffffffff


	//   ....[3]....
        /*005c*/ 	.word	0xffffffff


	//   ....[4]....
        /*0060*/ 	.word	0xffffffff


	//   ....[5]....
        /*0064*/ 	.word	0xffffffff


	//   ....[6]....
        /*0068*/ 	.word	0xffffffff


	//   ....[7]....
        /*006c*/ 	.word	0xffffffff


	//   ....[8]....
        /*0070*/ 	.word	0xffffffff


	//   ....[9]....
        /*0074*/ 	.word	0xffffffff


	//----- nvinfo : EIATTR_COOP_GROUP_INSTR_OFFSETS
	.align		4
.L_1081:
        /*0078*/ 	.byte	0x04, 0x28
        /*007a*/ 	.short	(.L_1083 - .L_1082)


	//   ....[0]....
.L_1082:
        /*007c*/ 	.word	0x00004cf0


	//   ....[1]....
        /*0080*/ 	.word	0x00004d30


	//   ....[2]....
        /*0084*/ 	.word	0x00004da0


	//   ....[3]....
        /*0088*/ 	.word	0x00004dc0


	//   ....[4]....
        /*008c*/ 	.word	0x00004df0


	//   ....[5]....
        /*0090*/ 	.word	0x00004e20


	//   ....[6]....
        /*0094*/ 	.word	0x00004e50


	//   ....[7]....
        /*0098*/ 	.word	0x00004e80


	//   ....[8]....
        /*009c*/ 	.word	0x00004eb0


	//   ....[9]....
        /*00a0*/ 	.word	0x00004ed0


	//----- nvinfo : EIATTR_VRC_CTA_INIT_COUNT
	.align		4
.L_1083:
        /*00a4*/ 	.byte	0x02, 0x4a
	.zero		1
	.zero		1


	//----- nvinfo : EIATTR_EXIT_INSTR_OFFSETS
	.align		4
        /*00a8*/ 	.byte	0x04, 0x1c
        /*00aa*/ 	.short	(.L_1085 - .L_1084)


	//   ....[0]....
.L_1084:
        /*00ac*/ 	.word	0x00009380


	//   ....[1]....
        /*00b0*/ 	.word	0x000094b0


	//   ....[2]....
        /*00b4*/ 	.word	0x00009ae0


	//   ....[3]....
        /*00b8*/ 	.word	0x0000a0e0


	//----- nvinfo : EIATTR_MAX_THREADS
	.align		4
.L_1085:
        /*00bc*/ 	.byte	0x04, 0x05
        /*00be*/ 	.short	(.L_1087 - .L_1086)
.L_1086:
        /*00c0*/ 	.word	0x00000188
        /*00c4*/ 	.word	0x00000001
        /*00c8*/ 	.word	0x00000001


	//----- nvinfo : EIATTR_CRS_STACK_SIZE
	.align		4
.L_1087:
        /*00cc*/ 	.byte	0x04, 0x1e
        /*00ce*/ 	.short	(.L_1089 - .L_1088)
.L_1088:
        /*00d0*/ 	.word	0x00000000


	//----- nvinfo : EIATTR_CBANK_PARAM_SIZE
	.align		4
.L_1089:
        /*00d4*/ 	.byte	0x03, 0x19
        /*00d6*/ 	.short	0x00b8


	//----- nvinfo : EIATTR_PARAM_CBANK
	.align		4
        /*00d8*/ 	.byte	0x04, 0x0a
        /*00da*/ 	.short	(.L_1091 - .L_1090)
	.align		4
.L_1090:
        /*00dc*/ 	.word	index@(.nv.constant0._Z35group_norm_nhwc_bwd_one_pass_kernelI11Fp32IOBf16WLi128ELi98ELi392EEv26Group_norm_nhwc_bwd_params)
        /*00e0*/ 	.short	0x0380
        /*00e2*/ 	.short	0x00b8


	//----- nvinfo : EIATTR_SW_WAR
	.align		4
.L_1091:
        /*00e4*/ 	.byte	0x04, 0x36
        /*00e6*/ 	.short	(.L_1093 - .L_1092)
.L_1092:
        /*00e8*/ 	.word	0x00000008
.L_1093:


//--------------------- .nv.info._Z35group_norm_nhwc_bwd_one_pass_kernelI11Fp32IOBf16WLi256ELi98ELi392EEv26Group_norm_nhwc_bwd_params --------------------------
	.section	.nv.info._Z35group_norm_nhwc_bwd_one_pass_kernelI11Fp32IOBf16WLi256ELi98ELi392EEv26Group_norm_nhwc_bwd_params,"",@"SHT_CUDA_INFO"
	.sectionflags	@""
	.align	4


	//----- nvinfo : EIATTR_CUDA_API_VERSION
	.align		4
        /*0000*/ 	.byte	0x04, 0x37
        /*0002*/ 	.short	(.L_1095 - .L_1094)
.L_1094:
        /*0004*/ 	.word	0x00000082


	//----- nvinfo : EIATTR_KPARAM_INFO
	.align		4
.L_1095:
        /*0008*/ 	.byte	0x04, 0x17
        /*000a*/ 	.short	(.L_1097 - .L_1096)
.L_1096:
        /*000c*/ 	.word	0x00000000
        /*0010*/ 	.short	0x0000
        /*0012*/ 	.short	0x0000
        /*0014*/ 	.byte	0x00, 0xf0, 0xe1, 0x02


	//----- nvinfo : EIATTR_SPARSE_MMA_MASK
	.align		4
.L_1097:
        /*0018*/ 	.byte	0x03, 0x50
        /*001a*/ 	.short	0x0000


	//----- nvinfo : EIATTR_MAXREG_COUNT
	.align		4
        /*001c*/ 	.byte	0x03, 0x1b
        /*001e*/ 	.short	0x0080


	//----- nvinfo : EIATTR_NUM_BARRIERS
	.align		4
        /*0020*/ 	.byte	0x02, 0x4c
        /*0022*/ 	.byte	0x01
	.zero		1


	//----- nvinfo : EIATTR_ANNOTATIONS
	.align		4
        /*0024*/ 	.byte	0x04, 0x55
        /*0026*/ 	.short	(.L_1099 - .L_1098)


	//   ....[0]....
.L_1098:
        /* <DEDUP_REMOVED lines=62> */


	//----- nvinfo : EIATTR_MERCURY_ISA_VERSION
	.align		4
.L_1099:
        /*03f8*/ 	.byte	0x03, 0x5f
        /*03fa*/ 	.short	0x0101


	//----- nvinfo : EIATTR_INT_WARP_WIDE_INSTR_OFFSETS
	.align		4
        /*03fc*/ 	.byte	0x04, 0x31
        /*03fe*/ 	.short	(.L_1101 - .L_1100)


	//   ....[0]....
.L_1100:
        /*0400*/ 	.word	0x0000b430


	//   ....[1]....
        /*0404*/ 	.word	0x0000c660


	//   ....[2]....
        /*0408*/ 	.word	0x0000c6a0


	//   ....[3]....
        /*040c*/ 	.word	0x0000c6e0


	//   ....[4]....
        /*0410*/ 	.word	0x0000c720


	//   ....[5]....
        /*0414*/ 	.word	0x0000c940


	//----- nvinfo : EIATTR_COOP_GROUP_MASK_REGIDS
	.align		4
.L_1101:
        /*0418*/ 	.byte	0x04, 0x29
        /*041a*/ 	.short	(.L_1103 - .L_1102)


	//   ....[0]....
.L_1102:
        /*041c*/ 	.word	0xffffffff


	//   ....[1]....
        /*0420*/ 	.word	0xffffffff


	//   ....[2]....
        /*0424*/ 	.word	0xffffffff


	//   ....[3]....
        /*0428*/ 	.word	0xffffffff


	//   ....[4]....
        /*042c*/ 	.word	0xffffffff


	//   ....[5]....
        /*0430*/ 	.word	0xffffffff


	//   ....[6]....
        /*0434*/ 	.word	0xffffffff


	//   ....[7]....
        /*0438*/ 	.word	0xffffffff


	//   ....[8]....
        /*043c*/ 	.word	0xffffffff


	//   ....[9]....
        /*0440*/ 	.word	0xffffffff


	//----- nvinfo : EIATTR_COOP_GROUP_INSTR_OFFSETS
	.align		4
.L_1103:
        /*0444*/ 	.byte	0x04, 0x28
        /*0446*/ 	.short	(.L_1105 - .L_1104)


	//   ....[0]....
.L_1104:
        /*0448*/ 	.word	0x0000b410


	//   ....[1]....
        /*044c*/ 	.word	0x0000b420


	//   ....[2]....
        /*0450*/ 	.word	0x0000b490


	//   ....[3]....
        /*0454*/ 	.word	0x0000b4b0


	//   ....[4]....
        /*0458*/ 	.word	0x0000b4e0


	//   ....[5]....
        /*045c*/ 	.word	0x0000b510


	//   ....[6]....
        /*0460*/ 	.word	0x0000b540


	//   ....[7]....
        /*0464*/ 	.word	0x0000b570


	//   ....[8]....
        /*0468*/ 	.word	0x0000b5a0


	//   ....[9]....
        /*046c*/ 	.word	0x0000b5d0


	//----- nvinfo : EIATTR_VRC_CTA_INIT_COUNT
	.align		4
.L_1105:
        /*0470*/ 	.byte	0x02, 0x4a
	.zero		1
	.zero		1


	//----- nvinfo : EIATTR_EXIT_INSTR_OFFSETS
	.align		4
        /*0474*/ 	.byte	0x04, 0x1c
        /*0476*/ 	.short	(.L_1107 - .L_1106)


	//   ....[0]....
.L_1106:
        /*0478*/ 	.word	0x0000d3e0


	//   ....[1]....
        /*047c*/ 	.word	0x0000d510


	//   ....[2]....
        /*0480*/ 	.word	0x0000db50


	//   ....[3]....
        /*0484*/ 	.word	0x0000e150


	//----- nvinfo : EIATTR_MAX_THREADS
	.align		4
.L_1107:
        /*0488*/ 	.byte	0x04, 0x05
        /*048a*/ 	.short	(.L_1109 - .L_1108)
.L_1108:
        /*048c*/ 	.word	0x00000188
        /*0490*/ 	.word	0x00000001
        /*0494*/ 	.word	0x00000001


	//----- nvinfo : EIATTR_CRS_STACK_SIZE
	.align		4
.L_1109:
        /*0498*/ 	.byte	0x04, 0x1e
        /*049a*/ 	.short	(.L_1111 - .L_1110)
.L_1110:
        /*049c*/ 	.word	0x00000000


	//----- nvinfo : EIATTR_CBANK_PARAM_SIZE
	.align		4
.L_1111:
        /*04a0*/ 	.byte	0x03, 0x19
        /*04a2*/ 	.short	0x00b8


	//----- nvinfo : EIATTR_PARAM_CBANK
	.align		4
        /*04a4*/ 	.byte	0x04, 0x0a
        /*04a6*/ 	.short	(.L_1113 - .L_1112)
	.align		4
.L_1112:
        /*04a8*/ 	.word	index@(.nv.constant0._Z35group_norm_nhwc_bwd_one_pass_kernelI11Fp32IOBf16WLi256ELi98ELi392EEv26Group_norm_nhwc_bwd_params)
        /*04ac*/ 	.short	0x0380
        /*04ae*/ 	.short	0x00b8


	//----- nvinfo : EIATTR_SW_WAR
	.align		4
.L_1113:
        /*04b0*/ 	.byte	0x04, 0x36
        /*04b2*/ 	.short	(.L_1115 - .L_1114)
.L_1114:
        /*04b4*/ 	.word	0x00000008
.L_1115:


//--------------------- .nv.info._Z35group_norm_nhwc_bwd_one_pass_kernelI11Fp32IOBf16WLi512ELi98ELi392EEv26Group_norm_nhwc_bwd_params --------------------------
	.section	.nv.info._Z35group_norm_nhwc_bwd_one_pass_kernelI11Fp32IOBf16WLi512ELi98ELi392EEv26Group_norm_nhwc_bwd_params,"",@"SHT_CUDA_INFO"
	.sectionflags	@""
	.align	4


	//----- nvinfo : EIATTR_CUDA_API_VERSION
	.align		4
        /*0000*/ 	.byte	0x04, 0x37
        /*0002*/ 	.short	(.L_1117 - .L_1116)
.L_1116:
        /*0004*/ 	.word	0x00000082


	//----- nvinfo : EIATTR_KPARAM_INFO
	.align		4
.L_1117:
        /*0008*/ 	.byte	0x04, 0x17
        /*000a*/ 	.short	(.L_1119 - .L_1118)
.L_1118:
        /*000c*/ 	.word	0x00000000
        /*0010*/ 	.short	0x0000
        /*0012*/ 	.short	0x0000
        /*0014*/ 	.byte	0x00, 0xf0, 0xe1, 0x02


	//----- nvinfo : EIATTR_SPARSE_MMA_MASK
	.align		4
.L_1119:
        /*0018*/ 	.byte	0x03, 0x50
        /*001a*/ 	.short	0x0000


	//----- nvinfo : EIATTR_MAXREG_COUNT
	.align		4
        /*001c*/ 	.byte	0x03, 0x1b
        /*001e*/ 	.short	0x0080


	//----- nvinfo : EIATTR_NUM_BARRIERS
	.align		4
        /*0020*/ 	.byte	0x02, 0x4c
        /*0022*/ 	.byte	0x01
	.zero		1


	//----- nvinfo : EIATTR_ANNOTATIONS
	.align		4
        /*0024*/ 	.byte	0x04, 0x55
        /*0026*/ 	.short	(.L_1121 - .L_1120)


	//   ....[0]....
.L_1120:
        /* <DEDUP_REMOVED lines=681> */


	//----- nvinfo : EIATTR_MERCURY_ISA_VERSION
	.align		4
.L_1121:
        /*2aa8*/ 	.byte	0x03, 0x5f
        /*2aaa*/ 	.short	0x0101


	//----- nvinfo : EIATTR_INT_WARP_WIDE_INSTR_OFFSETS
	.align		4
        /*2aac*/ 	.byte	0x04, 0x31
        /*2aae*/ 	.short	(.L_1123 - .L_1122)


	//   ....[0]....
.L_1122:
        /*2ab0*/ 	.word	0x0001b0f0


	//   ....[1]....
        /*2ab4*/ 	.word	0x0001c330


	//   ....[2]....
        /*2ab8*/ 	.word	0x0001c370


	//   ....[3]....
        /*2abc*/ 	.word	0x0001c3b0


	//   ....[4]....
        /*2ac0*/ 	.word	0x0001c3f0


	//   ....[5]....
        /*2ac4*/ 	.word	0x0001c610


	//----- nvinfo : EIATTR_COOP_GROUP_MASK_REGIDS
	.align		4
.L_1123:
        /*2ac8*/ 	.byte	0x04, 0x29
        /*2aca*/ 	.short	(.L_1125 - .L_1124)


	//   ....[0]....
.L_1124:
        /*2acc*/ 	.word	0xffffffff


	//   ....[1]....
        /*2ad0*/ 	.word	0xffffffff


	//   ....[2]....
        /*2ad4*/ 	.word	0xffffffff


	//   ....[3]....
        /*2ad8*/ 	.word	0xffffffff


	//   ....[4]....
        /*2adc*/ 	.word	0xffffffff


	//   ....[5]....
        /*2ae0*/ 	.word	0xffffffff


	//   ....[6]....
        /*2ae4*/ 	.word	0xffffffff


	//   ....[7]....
        /*2ae8*/ 	.word	0xffffffff


	//   ....[8]....
        /*2aec*/ 	.word	0xffffffff


	//   ....[9]....
        /*2af0*/ 	.word	0xffffffff


	//----- nvinfo : EIATTR_COOP_GROUP_INSTR_OFFSETS
	.align		4
.L_1125:
        /*2af4*/ 	.byte	0x04, 0x28
        /*2af6*/ 	.short	(.L_1127 - .L_1126)


	//   ....[0]....
.L_1126:
        /*2af8*/ 	.word	0x0001b0d0


	//   ....[1]....
        /*2afc*/ 	.word	0x0001b0e0


	//   ....[2]....
        /*2b00*/ 	.word	0x0001b150


	//   ....[3]....
        /*2b04*/ 	.word	0x0001b170


	//   ....[4]....
        /*2b08*/ 	.word	0x0001b1a0


	//   ....[5]....
        /*2b0c*/ 	.word	0x0001b1d0


	//   ....[6]....
        /*2b10*/ 	.word	0x0001b200


	//   ....[7]....
        /*2b14*/ 	.word	0x0001b230


	//   ....[8]....
        /*2b18*/ 	.word	0x0001b260


	//   ....[9]....
        /*2b1c*/ 	.word	0x0001b290


	//----- nvinfo : EIATTR_VRC_CTA_INIT_COUNT
	.align		4
.L_1127:
        /*2b20*/ 	.byte	0x02, 0x4a
	.zero		1
	.zero		1


	//----- nvinfo : EIATTR_EXIT_INSTR_OFFSETS
	.align		4
        /*2b24*/ 	.byte	0x04, 0x1c
        /*2b26*/ 	.short	(.L_1129 - .L_1128)


	//   ....[0]....
.L_1128:
        /*2b28*/ 	.word	0x0001d0b0


	//   ....[1]....
        /*2b2c*/ 	.word	0x0001d1e0


	//   ....[2]....
        /*2b30*/ 	.word	0x0001d810


	//   ....[3]....
        /*2b34*/ 	.word	0x0001de10


	//----- nvinfo : EIATTR_MAX_THREADS
	.align		4
.L_1129:
        /*2b38*/ 	.byte	0x04, 0x05
        /*2b3a*/ 	.short	(.L_1131 - .L_1130)
.L_1130:
        /*2b3c*/ 	.word	0x00000188
        /*2b40*/ 	.word	0x00000001
        /*2b44*/ 	.word	0x00000001


	//----- nvinfo : EIATTR_CRS_STACK_SIZE
	.align		4
.L_1131:
        /*2b48*/ 	.byte	0x04, 0x1e
        /*2b4a*/ 	.short	(.L_1133 - .L_1132)
.L_1132:
        /*2b4c*/ 	.word	0x00000000


	//----- nvinfo : EIATTR_CBANK_PARAM_SIZE
	.align		4
.L_1133:
        /*2b50*/ 	.byte	0x03, 0x19
        /*2b52*/ 	.short	0x00b8


	//----- nvinfo : EIATTR_PARAM_CBANK
	.align		4
        /*2b54*/ 	.byte	0x04, 0x0a
        /*2b56*/ 	.short	(.L_1135 - .L_1134)
	.align		4
.L_1134:
        /*2b58*/ 	.word	index@(.nv.constant0._Z35group_norm_nhwc_bwd_one_pass_kernelI11Fp32IOBf16WLi512ELi98ELi392EEv26Group_norm_nhwc_bwd_params)
        /*2b5c*/ 	.short	0x0380
        /*2b5e*/ 	.short	0x00b8


	//----- nvinfo : EIATTR_SW_WAR
	.align		4
.L_1135:
        /*2b60*/ 	.byte	0x04, 0x36
        /*2b62*/ 	.short	(.L_1137 - .L_1136)
.L_1136:
        /*2b64*/ 	.word	0x00000008
.L_1137:


//--------------------- .nv.info._Z35group_norm_nhwc_bwd_one_pass_kernelI11Fp32IOFp16WLi64ELi98ELi392EEv26Group_norm_nhwc_bwd_params --------------------------
	.section	.nv.info._Z35group_norm_nhwc_bwd_one_pass_kernelI11Fp32IOFp16WLi64ELi98ELi392EEv26Group_norm_nhwc_bwd_params,"",@"SHT_CUDA_INFO"
	.sectionflags	@""
	.align	4


	//----- nvinfo : EIATTR_CUDA_API_VERSION
	.align		4
        /*0000*/ 	.byte	0x04, 0x37
        /*0002*/ 	.short	(.L_1139 - .L_1138)
.L_1138:
        /*0004*/ 	.word	0x00000082


	//----- nvinfo : EIATTR_KPARAM_INFO
	.align		4
.L_1139:
        /*0008*/ 	.byte	0x04, 0x17
        /*000a*/ 	.short	(.L_1141 - .L_1140)
.L_1140:
        /*000c*/ 	.word	0x00000000
        /*0010*/ 	.short	0x0000
        /*0012*/ 	.short	0x0000
        /*0014*/ 	.byte	0x00, 0xf0, 0xe1, 0x02


	//----- nvinfo : EIATTR_SPARSE_MMA_MASK
	.align		4
.L_1141:
        /*0018*/ 	.byte	0x03, 0x50
        /*001a*/ 	.short	0x0000


	//----- nvinfo : EIATTR_MAXREG_COUNT
	.align		4
        /*001c*/ 	.byte	0x03, 0x1b
        /*001e*/ 	.short	0x0080


	//----- nvinfo : EIATTR_NUM_BARRIERS
	.align		4
        /*0020*/ 	.byte	0x02, 0x4c
        /*0022*/ 	.byte	0x01
	.zero		1


	//----- nvinfo : EIATTR_MERCURY_ISA_VERSION
	.align		4
        /*0024*/ 	.byte	0x03, 0x5f
        /*0026*/ 	.short	0x0101


	//----- nvinfo : EIATTR_INT_WARP_WIDE_INSTR_OFFSETS
	.align		4
        /*0028*/ 	.byte	0x04, 0x31
        /*002a*/ 	.short	(.L_1143 - .L_1142)


	//   ....[0]....
.L_1142:
        /*002c*/ 	.word	0x000029d0


	//----- nvinfo : EIATTR_COOP_GROUP_MASK_REGIDS
	.align		4
.L_1143:
        /*0030*/ 	.byte	0x04, 0x29
        /*0032*/ 	.short	(.L_1145 - .L_1144)


	//   ....[0]....
.L_1144:
        /*0034*/ 	.word	0xffffffff


	//   ....[1]....
        /*0038*/ 	.word	0xffffffff


	//   ....[2]....
        /*003c*/ 	.word	0xffffffff


	//   ....[3]....
        /*0040*/ 	.word	0xffffffff


	//   ....[4]....
        /*0044*/ 	.word	0xffffffff


	//   ....[5]....
        /*0048*/ 	.word	0xffffffff


	//   ....[6]....
        /*004c*/ 	.word	0xffffffff


	//   ....[7]....
        /*0050*/ 	.word	0xffffffff


	//   ....[8]....
        /*0054*/ 	.word	0xffffffff


	//   ....[9]....
        /*0058*/ 	.word	0xffffffff


	//----- nvinfo : EIATTR_COOP_GROUP_INSTR_OFFSETS
	.align		4
.L_1145:
        /*005c*/ 	.byte	0x04, 0x28
        /*005e*/ 	.short	(.L_1147 - .L_1146)


	//   ....[0]....
.L_1146:
        /*0060*/ 	.word	0x000029c0


	//   ....[1]....
        /*0064*/ 	.word	0x000029e0


	//   ....[2]....
        /*0068*/ 	.word	0x00002a50


	//   ....[3]....
        /*006c*/ 	.word	0x00002a70


	//   ....[4]....
        /*0070*/ 	.word	0x00002ac0


	//   ....[5]....
        /*0074*/ 	.word	0x00002af0


	//   ....[6]....
        /*0078*/ 	.word	0x00002b20


	//   ....[7]....
        /*007c*/ 	.word	0x00002b50


	//   ....[8]....
        /*0080*/ 	.word	0x00002b80


	//   ....[9]....
        /*0084*/ 	.word	0x00002ba0


	//----- nvinfo : EIATTR_VRC_CTA_INIT_COUNT
	.align		4
.L_1147:
        /*0088*/ 	.byte	0x02, 0x4a
	.zero		1
	.zero		1


	//----- nvinfo : EIATTR_EXIT_INSTR_OFFSETS
	.align		4
        /*008c*/ 	.byte	0x04, 0x1c
        /*008e*/ 	.short	(.L_1149 - .L_1148)


	//   ....[0]....
.L_1148:
        /*0090*/ 	.word	0x000057a0


	//   ....[1]....
        /*0094*/ 	.word	0x000058d0


	//   ....[2]....
        /*0098*/ 	.word	0x00005ee0


	//   ....[3]....
        /*009c*/ 	.word	0x000064e0


	//----- nvinfo : EIATTR_MAX_THREADS
	.align		4
.L_1149:
        /*00a0*/ 	.byte	0x04, 0x05
        /*00a2*/ 	.short	(.L_1151 - .L_1150)
.L_1150:
        /*00a4*/ 	.word	0x00000188
        /*00a8*/ 	.word	0x00000001
        /*00ac*/ 	.word	0x00000001


	//----- nvinfo : EIATTR_CRS_STACK_SIZE
	.align		4
.L_1151:
        /*00b0*/ 	.byte	0x04, 0x1e
        /*00b2*/ 	.short	(.L_1153 - .L_1152)
.L_1152:
        /*00b4*/ 	.word	0x00000000


	//----- nvinfo : EIATTR_CBANK_PARAM_SIZE
	.align		4
.L_1153:
        /*00b8*/ 	.byte	0x03, 0x19
        /*00ba*/ 	.short	0x00b8


	//----- nvinfo : EIATTR_PARAM_CBANK
	.align		4
        /*00bc*/ 	.byte	0x04, 0x0a
        /*00be*/ 	.short	(.L_1155 - .L_1154)
	.align		4
.L_1154:
        /*00c0*/ 	.word	index@(.nv.constant0._Z35group_norm_nhwc_bwd_one_pass_kernelI11Fp32IOFp16WLi64ELi98ELi392EEv26Group_norm_nhwc_bwd_params)
        /*00c4*/ 	.short	0x0380
        /*00c6*/ 	.short	0x00b8


	//----- nvinfo : EIATTR_SW_WAR
	.align		4
.L_1155:
        /*00c8*/ 	.byte	0x04, 0x36
        /*00ca*/ 	.short	(.L_1157 - .L_1156)
.L_1156:
        /*00cc*/ 	.word	0x00000008
.L_1157:


//--------------------- .nv.info._Z35group_norm_nhwc_bwd_one_pass_kernelI11Fp32IOFp16WLi128ELi98ELi392EEv26Group_norm_nhwc_bwd_params --------------------------
	.section	.nv.info._Z35group_norm_nhwc_bwd_one_pass_kernelI11Fp32IOFp16WLi128ELi98ELi392EEv26Group_norm_nhwc_bwd_params,"",@"SHT_CUDA_INFO"
	.sectionflags	@""
	.align	4


	//----- nvinfo : EIATTR_CUDA_API_VERSION
	.align		4
        /*0000*/ 	.byte	0x04, 0x37
        /*0002*/ 	.short	(.L_1159 - .L_1158)
.L_1158:
        /*0004*/ 	.word	0x00000082


	//----- nvinfo : EIATTR_KPARAM_INFO
	.align		4
.L_1159:
        /*0008*/ 	.byte	0x04, 0x17
        /*000a*/ 	.short	(.L_1161 - .L_1160)
.L_1160:
        /*000c*/ 	.word	0x00000000
        /*0010*/ 	.short	0x0000
        /*0012*/ 	.short	0x0000
        /*0014*/ 	.byte	0x00, 0xf0, 0xe1, 0x02


	//----- nvinfo : EIATTR_SPARSE_MMA_MASK
	.align		4
.L_1161:
        /*0018*/ 	.byte	0x03, 0x50
        /*001a*/ 	.short	0x0000


	//----- nvinfo : EIATTR_MAXREG_COUNT
	.align		4
        /*001c*/ 	.byte	0x03, 0x1b
        /*001e*/ 	.short	0x0080


	//----- nvinfo : EIATTR_NUM_BARRIERS
	.align		4
        /*0020*/ 	.byte	0x02, 0x4c
        /*0022*/ 	.byte	0x01
	.zero		1


	//----- nvinfo : EIATTR_MERCURY_ISA_VERSION
	.align		4
        /*0024*/ 	.byte	0x03, 0x5f
        /*0026*/ 	.short	0x0101


	//----- nvinfo : EIATTR_INT_WARP_WIDE_INSTR_OFFSETS
	.align		4
        /*0028*/ 	.byte	0x04, 0x31
        /*002a*/ 	.short	(.L_1163 - .L_1162)


	//   ....[0]....
.L_1162:
        /*002c*/ 	.word	0x00005930


	//   ....[1]....
        /*0030*/ 	.word	0x00005950


	//   ....[2]....
        /*0034*/ 	.word	0x00005960


	//   ....[3]....
        /*0038*/ 	.word	0x00005a70


	//   ....[4]....
        /*003c*/ 	.word	0x00005a80


	//   ....[5]....
        /*0040*/ 	.word	0x00005b60


	//   ....[6]....
        /*0044*/ 	.word	0x00005b90


	//   ....[7]....
        /*0048*/ 	.word	0x00005bf0


	//----- nvinfo : EIATTR_COOP_GROUP_MASK_REGIDS
	.align		4
.L_1163:
        /*004c*/ 	.byte	0x04, 0x29
        /*004e*/ 	.short	(.L_1165 - .L_1164)


	//   ....[0]....
.L_1164:
        /*0050*/ 	.word	0xffffffff


	//   ....[1]....
        /*0054*/ 	.word	0xffffffff


	//   ....[2]....
        /*0058*/ 	.word	0xffffffff


	//   ....[3]....
        /*005c*/ 	.word	0xffffffff


	//   ....[4]....
        /*0060*/ 	.word	0xffffffff


	//   ....[5]....
        /*0064*/ 	.word	0xffffffff


	//   ....[6]....
        /*0068*/ 	.word	0xffffffff


	//   ....[7]....
        /*006c*/ 	.word	0xffffffff


	//   ....[8]....
        /*0070*/ 	.word	0xffffffff


	//   ....[9]....
        /*0074*/ 	.word	0xffffffff


	//----- nvinfo : EIATTR_COOP_GROUP_INSTR_OFFSETS
	.align		4
.L_1165:
        /*0078*/ 	.byte	0x04, 0x28
        /*007a*/ 	.short	(.L_1167 - .L_1166)


	//   ....[0]....
.L_1166:
        /*007c*/ 	.word	0x00004cf0


	//   ....[1]....
        /*0080*/ 	.word	0x00004d30


	//   ....[2]....
        /*0084*/ 	.word	0x00004da0


	//   ....[3]....
        /*0088*/ 	.word	0x00004dc0


	//   ....[4]....
        /*008c*/ 	.word	0x00004df0


	//   ....[5]....
        /*0090*/ 	.word	0x00004e20


	//   ....[6]....
        /*0094*/ 	.word	0x00004e50


	//   ....[7]....
        /*0098*/ 	.word	0x00004e80


	//   ....[8]....
        /*009c*/ 	.word	0x00004eb0


	//   ....[9]....
        /*00a0*/ 	.word	0x00004ed0


	//----- nvinfo : EIATTR_VRC_CTA_INIT_COUNT
	.align		4
.L_1167:
        /*00a4*/ 	.byte	0x02, 0x4a
	.zero		1
	.zero		1


	//----- nvinfo : EIATTR_EXIT_INSTR_OFFSETS
	.align		4
        /*00a8*/ 	.byte	0x04, 0x1c
        /*00aa*/ 	.short	(.L_1169 - .L_1168)


	//   ....[0]....
.L_1168:
        /*00ac*/ 	.word	0x00009380


	//   ....[1]....
        /*00b0*/ 	.word	0x000094b0


	//   ....[2]....
        /*00b4*/ 	.word	0x00009ae0


	//   ....[3]....
        /*00b8*/ 	.word	0x0000a0e0


	//----- nvinfo : EIATTR_MAX_THREADS
	.align		4
.L_1169:
        /*00bc*/ 	.byte	0x04, 0x05
        /*00be*/ 	.short	(.L_1171 - .L_1170)
.L_1170:
        /*00c0*/ 	.word	0x00000188
        /*00c4*/ 	.word	0x00000001
        /*00c8*/ 	.word	0x00000001


	//----- nvinfo : EIATTR_CRS_STACK_SIZE
	.align		4
.L_1171:
        /*00cc*/ 	.byte	0x04, 0x1e
        /*00ce*/ 	.short	(.L_1173 - .L_1172)
.L_1172:
        /*00d0*/ 	.word	0x00000000


	//----- nvinfo : EIATTR_CBANK_PARAM_SIZE
	.align		4
.L_1173:
        /*00d4*/ 	.byte	0x03, 0x19
        /*00d6*/ 	.short	0x00b8


	//----- nvinfo : EIATTR_PARAM_CBANK
	.align		4
        /*00d8*/ 	.byte	0x04, 0x0a
        /*00da*/ 	.short	(.L_1175 - .L_1174)
	.align		4
.L_1174:
        /*00dc*/ 	.word	index@(.nv.constant0._Z35group_norm_nhwc_bwd_one_pass_kernelI11Fp32IOFp16WLi128ELi98ELi392EEv26Group_norm_nhwc_bwd_params)
        /*00e0*/ 	.short	0x0380
        /*00e2*/ 	.short	0x00b8


	//----- nvinfo : EIATTR_SW_WAR
	.align		4
.L_1175:
        /*00e4*/ 	.byte	0x04, 0x36
        /*00e6*/ 	.short	(.L_1177 - .L_1176)
.L_1176:
        /*00e8*/ 	.word	0x00000008
.L_1177:


//--------------------- .nv.info._Z35group_norm_nhwc_bwd_one_pass_kernelI11Fp32IOFp16WLi256ELi98ELi392EEv26Group_norm_nhwc_bwd_params --------------------------
	.section	.nv.info._Z35group_norm_nhwc_bwd_one_pass_kernelI11Fp32IOFp16WLi256ELi98ELi392EEv26Group_norm_nhwc_bwd_params,"",@"SHT_CUDA_INFO"
	.sectionflags	@""
	.align	4


	//----- nvinfo : EIATTR_CUDA_API_VERSION
	.align		4
        /*0000*/ 	.byte	0x04, 0x37
        /*0002*/ 	.short	(.L_1179 - .L_1178)
.L_1178:
        /*0004*/ 	.word	0x00000082


	//----- nvinfo : EIATTR_KPARAM_INFO
	.align		4
.L_1179:
        /*0008*/ 	.byte	0x04, 0x17
        /*000a*/ 	.short	(.L_1181 - .L_1180)
.L_1180:
        /*000c*/ 	.word	0x00000000
        /*0010*/ 	.short	0x0000
        /*0012*/ 	.short	0x0000
        /*0014*/ 	.byte	0x00, 0xf0, 0xe1, 0x02


	//----- nvinfo : EIATTR_SPARSE_MMA_MASK
	.align		4
.L_1181:
        /*0018*/ 	.byte	0x03, 0x50
        /*001a*/ 	.short	0x0000


	//----- nvinfo : EIATTR_MAXREG_COUNT
	.align		4
        /*001c*/ 	.byte	0x03, 0x1b
        /*001e*/ 	.short	0x0080


	//----- nvinfo : EIATTR_NUM_BARRIERS
	.align		4
        /*0020*/ 	.byte	0x02, 0x4c
        /*0022*/ 	.byte	0x01
	.zero		1


	//----- nvinfo : EIATTR_ANNOTATIONS
	.align		4
        /*0024*/ 	.byte	0x04, 0x55
        /*0026*/ 	.short	(.L_1183 - .L_1182)


	//   ....[0]....
.L_1182:
        /* <DEDUP_REMOVED lines=62> */


	//----- nvinfo : EIATTR_MERCURY_ISA_VERSION
	.align		4
.L_1183:
        /*03f8*/ 	.byte	0x03, 0x5f
        /*03fa*/ 	.short	0x0101


	//----- nvinfo : EIATTR_INT_WARP_WIDE_INSTR_OFFSETS
	.align		4
        /*03fc*/ 	.byte	0x04, 0x31
        /*03fe*/ 	.short	(.L_1185 - .L_1184)


	//   ....[0]....
.L_1184:
        /*0400*/ 	.word	0x0000b460


	//   ....[1]....
        /*0404*/ 	.word	0x0000c690


	//   ....[2]....
        /*0408*/ 	.word	0x0000c6d0


	//   ....[3]....
        /*040c*/ 	.word	0x0000c710


	//   ....[4]....
        /*0410*/ 	.word	0x0000c750


	//   ....[5]....
        /*0414*/ 	.word	0x0000c970


	//----- nvinfo : EIATTR_COOP_GROUP_MASK_REGIDS
	.align		4
.L_1185:
        /*0418*/ 	.byte	0x04, 0x29
        /*041a*/ 	.short	(.L_1187 - .L_1186)


	//   ....[0]....
.L_1186:
        /*041c*/ 	.word	0xffffffff


	//   ....[1]....
        /*0420*/ 	.word	0xffffffff


	//   ....[2]....
        /*0424*/ 	.word	0xffffffff


	//   ....[3]....
        /*0428*/ 	.word	0xffffffff


	//   ....[4]....
        /*042c*/ 	.word	0xffffffff


	//   ....[5]....
        /*0430*/ 	.word	0xffffffff


	//   ....[6]....
        /*0434*/ 	.word	0xffffffff


	//   ....[7]....
        /*0438*/ 	.word	0xffffffff


	//   ....[8]....
        /*043c*/ 	.word	0xffffffff


	//   ....[9]....
        /*0440*/ 	.word	0xffffffff


	//----- nvinfo : EIATTR_COOP_GROUP_INSTR_OFFSETS
	.align		4
.L_1187:
        /*0444*/ 	.byte	0x04, 0x28
        /*0446*/ 	.short	(.L_1189 - .L_1188)


	//   ....[0]....
.L_1188:
        /*0448*/ 	.word	0x0000b440


	//   ....[1]....
        /*044c*/ 	.word	0x0000b450


	//   ....[2]....
        /*0450*/ 	.word	0x0000b4c0


	//   ....[3]....
        /*0454*/ 	.word	0x0000b4e0


	//   ....[4]....
        /*0458*/ 	.word	0x0000b510


	//   ....[5]....
        /*045c*/ 	.word	0x0000b540


	//   ....[6]....
        /*0460*/ 	.word	0x0000b570


	//   ....[7]....
        /*0464*/ 	.word	0x0000b5a0


	//   ....[8]....
        /*0468*/ 	.word	0x0000b5d0


	//   ....[9]....
        /*046c*/ 	.word	0x0000b600


	//----- nvinfo : EIATTR_VRC_CTA_INIT_COUNT
	.align		4
.L_1189:
        /*0470*/ 	.byte	0x02, 0x4a
	.zero		1
	.zero		1


	//----- nvinfo : EIATTR_EXIT_INSTR_OFFSETS
	.align		4
        /*0474*/ 	.byte	0x04, 0x1c
        /*0476*/ 	.short	(.L_1191 - .L_1190)


	//   ....[0]....
.L_1190:
        /*0478*/ 	.word	0x0000d410


	//   ....[1]....
        /*047c*/ 	.word	0x0000d540


	//   ....[2]....
        /*0480*/ 	.word	0x0000db80


	//   ....[3]....
        /*0484*/ 	.word	0x0000e180


	//----- nvinfo : EIATTR_MAX_THREADS
	.align		4
.L_1191:
        /*0488*/ 	.byte	0x04, 0x05
        /*048a*/ 	.short	(.L_1193 - .L_1192)
.L_1192:
        /*048c*/ 	.word	0x00000188
        /*0490*/ 	.word	0x00000001
        /*0494*/ 	.word	0x00000001


	//----- nvinfo : EIATTR_CRS_STACK_SIZE
	.align		4
.L_1193:
        /*0498*/ 	.byte	0x04, 0x1e
        /*049a*/ 	.short	(.L_1195 - .L_1194)
.L_1194:
        /*049c*/ 	.word	0x00000000


	//----- nvinfo : EIATTR_CBANK_PARAM_SIZE
	.align		4
.L_1195:
        /*04a0*/ 	.byte	0x03, 0x19
        /*04a2*/ 	.short	0x00b8


	//----- nvinfo : EIATTR_PARAM_CBANK
	.align		4
        /*04a4*/ 	.byte	0x04, 0x0a
        /*04a6*/ 	.short	(.L_1197 - .L_1196)
	.align		4
.L_1196:
        /*04a8*/ 	.word	index@(.nv.constant0._Z35group_norm_nhwc_bwd_one_pass_kernelI11Fp32IOFp16WLi256ELi98ELi392EEv26Group_norm_nhwc_bwd_params)
        /*04ac*/ 	.short	0x0380
        /*04ae*/ 	.short	0x00b8


	//----- nvinfo : EIATTR_SW_WAR
	.align		4
.L_1197:
        /*04b0*/ 	.byte	0x04, 0x36
        /*04b2*/ 	.short	(.L_1199 - .L_1198)
.L_1198:
        /*04b4*/ 	.word	0x00000008
.L_1199:


//--------------------- .nv.info._Z35group_norm_nhwc_bwd_one_pass_kernelI11Fp32IOFp16WLi512ELi98ELi392EEv26Group_norm_nhwc_bwd_params --------------------------
	.section	.nv.info._Z35group_norm_nhwc_bwd_one_pass_kernelI11Fp32IOFp16WLi512ELi98ELi392EEv26Group_norm_nhwc_bwd_params,"",@"SHT_CUDA_INFO"
	.sectionflags	@""
	.align	4


	//----- nvinfo : EIATTR_CUDA_API_VERSION
	.align		4
        /*0000*/ 	.byte	0x04, 0x37
        /*0002*/ 	.short	(.L_1201 - .L_1200)
.L_1200:
        /*0004*/ 	.word	0x00000082


	//----- nvinfo : EIATTR_KPARAM_INFO
	.align		4
.L_1201:
        /*0008*/ 	.byte	0x04, 0x17
        /*000a*/ 	.short	(.L_1203 - .L_1202)
.L_1202:
        /*000c*/ 	.word	0x00000000
        /*0010*/ 	.short	0x0000
        /*0012*/ 	.short	0x0000
        /*0014*/ 	.byte	0x00, 0xf0, 0xe1, 0x02


	//----- nvinfo : EIATTR_SPARSE_MMA_MASK
	.align		4
.L_1203:
        /*0018*/ 	.byte	0x03, 0x50
        /*001a*/ 	.short	0x0000


	//----- nvinfo : EIATTR_MAXREG_COUNT
	.align		4
        /*001c*/ 	.byte	0x03, 0x1b
        /*001e*/ 	.short	0x0080


	//----- nvinfo : EIATTR_NUM_BARRIERS
	.align		4
        /*0020*/ 	.byte	0x02, 0x4c
        /*0022*/ 	.byte	0x01
	.zero		1


	//----- nvinfo : EIATTR_ANNOTATIONS
	.align		4
        /*0024*/ 	.byte	0x04, 0x55
        /*0026*/ 	.short	(.L_1205 - .L_1204)


	//   ....[0]....
.L_1204:
        /* <DEDUP_REMOVED lines=683> */


	//----- nvinfo : EIATTR_MERCURY_ISA_VERSION
	.align		4
.L_1205:
        /*2ac8*/ 	.byte	0x03, 0x5f
        /*2aca*/ 	.short	0x0101


	//----- nvinfo : EIATTR_INT_WARP_WIDE_INSTR_OFFSETS
	.align		4
        /*2acc*/ 	.byte	0x04, 0x31
        /*2ace*/ 	.short	(.L_1207 - .L_1206)


	//   ....[0]....
.L_1206:
        /*2ad0*/ 	.word	0x0001b230


	//   ....[1]....
        /*2ad4*/ 	.word	0x0001c470


	//   ....[2]....
        /*2ad8*/ 	.word	0x0001c4b0


	//   ....[3]....
        /*2adc*/ 	.word	0x0001c4f0


	//   ....[4]....
        /*2ae0*/ 	.word	0x0001c530


	//   ....[5]....
        /*2ae4*/ 	.word	0x0001c750


	//----- nvinfo : EIATTR_COOP_GROUP_MASK_REGIDS
	.align		4
.L_1207:
        /*2ae8*/ 	.byte	0x04, 0x29
        /*2aea*/ 	.short	(.L_1209 - .L_1208)


	//   ....[0]....
.L_1208:
        /*2aec*/ 	.word	0xffffffff


	//   ....[1]....
        /*2af0*/ 	.word	0xffffffff


	//   ....[2]....
        /*2af4*/ 	.word	0xffffffff


	//   ....[3]....
        /*2af8*/ 	.word	0xffffffff


	//   ....[4]....
        /*2afc*/ 	.word	0xffffffff


	//   ....[5]....
        /*2b00*/ 	.word	0xffffffff


	//   ....[6]....
        /*2b04*/ 	.word	0xffffffff


	//   ....[7]....
        /*2b08*/ 	.word	0xffffffff


	//   ....[8]....
        /*2b0c*/ 	.word	0xffffffff


	//   ....[9]....
        /*2b10*/ 	.word	0xffffffff


	//----- nvinfo : EIATTR_COOP_GROUP_INSTR_OFFSETS
	.align		4
.L_1209:
        /*2b14*/ 	.byte	0x04, 0x28
        /*2b16*/ 	.short	(.L_1211 - .L_1210)


	//   ....[0]....
.L_1210:
        /*2b18*/ 	.word	0x0001b210


	//   ....[1]....
        /*2b1c*/ 	.word	0x0001b220


	//   ....[2]....
        /*2b20*/ 	.word	0x0001b290


	//   ....[3]....
        /*2b24*/ 	.word	0x0001b2b0


	//   ....[4]....
        /*2b28*/ 	.word	0x0001b2e0


	//   ....[5]....
        /*2b2c*/ 	.word	0x0001b310


	//   ....[6]....
        /*2b30*/ 	.word	0x0001b340


	//   ....[7]....
        /*2b34*/ 	.word	0x0001b370


	//   ....[8]....
        /*2b38*/ 	.word	0x0001b3a0


	//   ....[9]....
        /*2b3c*/ 	.word	0x0001b3d0


	//----- nvinfo : EIATTR_VRC_CTA_INIT_COUNT
	.align		4
.L_1211:
        /*2b40*/ 	.byte	0x02, 0x4a
	.zero		1
	.zero		1


	//----- nvinfo : EIATTR_EXIT_INSTR_OFFSETS
	.align		4
        /*2b44*/ 	.byte	0x04, 0x1c
        /*2b46*/ 	.short	(.L_1213 - .L_1212)


	//   ....[0]....
.L_1212:
        /*2b48*/ 	.word	0x0001d1f0


	//   ....[1]....
        /*2b4c*/ 	.word	0x0001d320


	//   ....[2]....
        /*2b50*/ 	.word	0x0001d950


	//   ....[3]....
        /*2b54*/ 	.word	0x0001df50


	//----- nvinfo : EIATTR_MAX_THREADS
	.align		4
.L_1213:
        /*2b58*/ 	.byte	0x04, 0x05
        /*2b5a*/ 	.short	(.L_1215 - .L_1214)
.L_1214:
        /*2b5c*/ 	.word	0x00000188
        /*2b60*/ 	.word	0x00000001
        /*2b64*/ 	.word	0x00000001


	//----- nvinfo : EIATTR_CRS_STACK_SIZE
	.align		4
.L_1215:
        /*2b68*/ 	.byte	0x04, 0x1e
        /*2b6a*/ 	.short	(.L_1217 - .L_1216)
.L_1216:
        /*2b6c*/ 	.word	0x00000000


	//----- nvinfo : EIATTR_CBANK_PARAM_SIZE
	.align		4
.L_1217:
        /*2b70*/ 	.byte	0x03, 0x19
        /*2b72*/ 	.short	0x00b8


	//----- nvinfo : EIATTR_PARAM_CBANK
	.align		4
        /*2b74*/ 	.byte	0x04, 0x0a
        /*2b76*/ 	.short	(.L_1219 - .L_1218)
	.align		4
.L_1218:
        /*2b78*/ 	.word	index@(.nv.constant0._Z35group_norm_nhwc_bwd_one_pass_kernelI11Fp32IOFp16WLi512ELi98ELi392EEv26Group_norm_nhwc_bwd_params)
        /*2b7c*/ 	.short	0x0380
        /*2b7e*/ 	.short	0x00b8


	//----- nvinfo : EIATTR_SW_WAR
	.align		4
.L_1219:
        /*2b80*/ 	.byte	0x04, 0x36
        /*2b82*/ 	.short	(.L_1221 - .L_1220)
.L_1220:
        /*2b84*/ 	.word	0x00000008
.L_1221:


//--------------------- .nv.info._Z35group_norm_nhwc_fwd_one_pass_kernelI11Bf16IOFp32WLi64ELi98ELi392EEv26Group_norm_nhwc_fwd_params --------------------------
	.section	.nv.info._Z35group_norm_nhwc_fwd_one_pass_kernelI11Bf16IOFp32WLi64ELi98ELi392EEv26Group_norm_nhwc_fwd_params,"",@"SHT_CUDA_INFO"
	.sectionflags	@""
	.align	4


	//----- nvinfo : EIATTR_CUDA_API_VERSION
	.align		4
        /*0000*/ 	.byte	0x04, 0x37
        /*0002*/ 	.short	(.L_1223 - .L_1222)
.L_1222:
        /*0004*/ 	.word	0x00000082


	//----- nvinfo : EIATTR_KPARAM_INFO
	.align		4
.L_1223:
        /*0008*/ 	.byte	0x04, 0x17
        /*000a*/ 	.short	(.L_1225 - .L_1224)
.L_1224:
        /*000c*/ 	.word	0x00000000
        /*0010*/ 	.short	0x0000
        /*0012*/ 	.short	0x0000
        /*0014*/ 	.byte	0x00, 0xf0, 0x81, 0x02


	//----- nvinfo : EIATTR_SPARSE_MMA_MASK
	.align		4
.L_1225:
        /*0018*/ 	.byte	0x03, 0x50
        /*001a*/ 	.short	0x0000


	//----- nvinfo : EIATTR_MAXREG_COUNT
	.align		4
        /*001c*/ 	.byte	0x03, 0x1b
        /*001e*/ 	.short	0x0080


	//----- nvinfo : EIATTR_NUM_BARRIERS
	.align		4
        /*0020*/ 	.byte	0x02, 0x4c
        /*0022*/ 	.byte	0x01
	.zero		1


	//----- nvinfo : EIATTR_MERCURY_ISA_VERSION
	.align		4
        /*0024*/ 	.byte	0x03, 0x5f
        /*0026*/ 	.short	0x0101


	//----- nvinfo : EIATTR_COOP_GROUP_MASK_REGIDS
	.align		4
        /*0028*/ 	.byte	0x04, 0x29
        /*002a*/ 	.short	(.L_1227 - .L_1226)


	//   ....[0]....
.L_1226:
        /*002c*/ 	.word	0xffffffff


	//   ....[1]....
        /*0030*/ 	.word	0xffffffff


	//   ....[2]....
        /*0034*/ 	.word	0xffffffff


	//   ....[3]....
        /*0038*/ 	.word	0xffffffff


	//   ....[4]....
        /*003c*/ 	.word	0xffffffff


	//   ....[5]....
        /*0040*/ 	.word	0xffffffff


	//   ....[6]....
        /*0044*/ 	.word	0xffffffff


	//   ....[7]....
        /*0048*/ 	.word	0xffffffff


	//   ....[8]....
        /*004c*/ 	.word	0xffffffff


	//   ....[9]....
        /*0050*/ 	.word	0xffffffff


	//----- nvinfo : EIATTR_COOP_GROUP_INSTR_OFFSETS
	.align		4
.L_1227:
        /*0054*/ 	.byte	0x04, 0x28
        /*0056*/ 	.short	(.L_1229 - .L_1228)


	//   ....[0]....
.L_1228:
        /*0058*/ 	.word	0x00001080


	//   ....[1]....
        /*005c*/ 	.word	0x00001090


	//   ....[2]....
        /*0060*/ 	.word	0x000010d0


	//   ....[3]....
        /*0064*/ 	.word	0x000010f0


	//   ....[4]....
        /*0068*/ 	.word	0x00001140


	//   ....[5]....
        /*006c*/ 	.word	0x00001150


	//   ....[6]....
        /*0070*/ 	.word	0x000011a0


	//   ....[7]....
        /*0074*/ 	.word	0x000011b0


	//   ....[8]....
        /*0078*/ 	.word	0x00001210


	//   ....[9]....
        /*007c*/ 	.word	0x00001220


	//----- nvinfo : EIATTR_VRC_CTA_INIT_COUNT
	.align		4
.L_1229:
        /*0080*/ 	.byte	0x02, 0x4a
	.zero		1
	.zero		1


	//----- nvinfo : EIATTR_EXIT_INSTR_OFFSETS
	.align		4
        /*0084*/ 	.byte	0x04, 0x1c
        /*0086*/ 	.short	(.L_1231 - .L_1230)


	//   ....[0]....
.L_1230:
        /*0088*/ 	.word	0x00000060


	//   ....[1]....
        /*008c*/ 	.word	0x00003e90


	//----- nvinfo : EIATTR_MAX_THREADS
	.align		4
.L_1231:
        /*0090*/ 	.byte	0x04, 0x05
        /*0092*/ 	.short	(.L_1233 - .L_1232)
.L_1232:
        /*0094*/ 	.word	0x00000188
        /*0098*/ 	.word	0x00000001
        /*009c*/ 	.word	0x00000001


	//----- nvinfo : EIATTR_CRS_STACK_SIZE
	.align		4
.L_1233:
        /*00a0*/ 	.byte	0x04, 0x1e
        /*00a2*/ 	.short	(.L_1235 - .L_1234)
.L_1234:
        /*00a4*/ 	.word	0x00000000


	//----- nvinfo : EIATTR_CBANK_PARAM_SIZE
	.align		4
.L_1235:
        /*00a8*/ 	.byte	0x03, 0x19
        /*00aa*/ 	.short	0x00a0


	//----- nvinfo : EIATTR_PARAM_CBANK
	.align		4
        /*00ac*/ 	.byte	0x04, 0x0a
        /*00ae*/ 	.short	(.L_1237 - .L_1236)
	.align		4
.L_1236:
        /*00b0*/ 	.word	index@(.nv.constant0._Z35group_norm_nhwc_fwd_one_pass_kernelI11Bf16IOFp32WLi64ELi98ELi392EEv26Group_norm_nhwc_fwd_params)
        /*00b4*/ 	.short	0x0380
        /*00b6*/ 	.short	0x00a0


	//----- nvinfo : EIATTR_SW_WAR
	.align		4
.L_1237:
        /*00b8*/ 	.byte	0x04, 0x36
        /*00ba*/ 	.short	(.L_1239 - .L_1238)
.L_1238:
        /*00bc*/ 	.word	0x00000008
.L_1239:


//--------------------- .nv.info._Z35group_norm_nhwc_fwd_one_pass_kernelI11Bf16IOFp32WLi128ELi98ELi392EEv26Group_norm_nhwc_fwd_params --------------------------
	.section	.nv.info._Z35group_norm_nhwc_fwd_one_pass_kernelI11Bf16IOFp32WLi128ELi98ELi392EEv26Group_norm_nhwc_fwd_params,"",@"SHT_CUDA_INFO"
	.sectionflags	@""
	.align	4


	//----- nvinfo : EIATTR_CUDA_API_VERSION
	.align		4
        /*0000*/ 	.byte	0x04, 0x37
        /*0002*/ 	.short	(.L_1241 - .L_1240)
.L_1240:
        /*0004*/ 	.word	0x00000082


	//----- nvinfo : EIATTR_KPARAM_INFO
	.align		4
.L_1241:
        /*0008*/ 	.byte	0x04, 0x17
        /*000a*/ 	.short	(.L_1243 - .L_1242)
.L_1242:
        /*000c*/ 	.word	0x00000000
        /*0010*/ 	.short	0x0000
        /*0012*/ 	.short	0x0000
        /*0014*/ 	.byte	0x00, 0xf0, 0x81, 0x02


	//----- nvinfo : EIATTR_SPARSE_MMA_MASK
	.align		4
.L_1243:
        /*0018*/ 	.byte	0x03, 0x50
        /*001a*/ 	.short	0x0000


	//----- nvinfo : EIATTR_MAXREG_COUNT
	.align		4
        /*001c*/ 	.byte	0x03, 0x1b
        /*001e*/ 	.short	0x0080


	//----- nvinfo : EIATTR_NUM_BARRIERS
	.align		4
        /*0020*/ 	.byte	0x02, 0x4c
        /*0022*/ 	.byte	0x01
	.zero		1


	//----- nvinfo : EIATTR_MERCURY_ISA_VERSION
	.align		4
        /*0024*/ 	.byte	0x03, 0x5f
        /*0026*/ 	.short	0x0101


	//----- nvinfo : EIATTR_COOP_GROUP_MASK_REGIDS
	.align		4
        /*0028*/ 	.byte	0x04, 0x29
        /*002a*/ 	.short	(.L_1245 - .L_1244)


	//   ....[0]....
.L_1244:
        /*002c*/ 	.word	0xffffffff


	//   ....[1]....
        /*0030*/ 	.word	0xffffffff


	//   ....[2]....
        /*0034*/ 	.word	0xffffffff


	//   ....[3]....
        /*0038*/ 	.word	0xffffffff


	//   ....[4]....
        /*003c*/ 	.word	0xffffffff


	//   ....[5]....
        /*0040*/ 	.word	0xffffffff


	//   ....[6]....
        /*0044*/ 	.word	0xffffffff


	//   ....[7]....
        /*0048*/ 	.word	0xffffffff


	//   ....[8]....
        /*004c*/ 	.word	0xffffffff


	//   ....[9]....
        /*0050*/ 	.word	0xffffffff


	//----- nvinfo : EIATTR_COOP_GROUP_INSTR_OFFSETS
	.align		4
.L_1245:
        /*0054*/ 	.byte	0x04, 0x28
        /*0056*/ 	.short	(.L_1247 - .L_1246)


	//   ....[0]....
.L_1246:
        /*0058*/ 	.word	0x00001c50


	//   ....[1]....
        /*005c*/ 	.word	0x00001c60


	//   ....[2]....
        /*0060*/ 	.word	0x00001cb0


	//   ....[3]....
        /*0064*/ 	.word	0x00001cc0


	//   ....[4]....
        /*0068*/ 	.word	0x00001d10


	//   ....[5]....
        /*006c*/ 	.word	0x00001d20


	//   ....[6]....
        /*0070*/ 	.word	0x00001d80


	//   ....[7]....
        /*0074*/ 	.word	0x00001d90


	//   ....[8]....
        /*0078*/ 	.word	0x00001df0


	//   ....[9]....
        /*007c*/ 	.word	0x00001e00


	//----- nvinfo : EIATTR_VRC_CTA_INIT_COUNT
	.align		4
.L_1247:
        /*0080*/ 	.byte	0x02, 0x4a
	.zero		1
	.zero		1


	//----- nvinfo : EIATTR_EXIT_INSTR_OFFSETS
	.align		4
        /*0084*/ 	.byte	0x04, 0x1c
        /*0086*/ 	.short	(.L_1249 - .L_1248)


	//   ....[0]....
.L_1248:
        /*0088*/ 	.word	0x00000060


	//   ....[1]....
        /*008c*/ 	.word	0x00006600


	//----- nvinfo : EIATTR_MAX_THREADS
	.align		4
.L_1249:
        /*0090*/ 	.byte	0x04, 0x05
        /*0092*/ 	.short	(.L_1251 - .L_1250)
.L_1250:
        /*0094*/ 	.word	0x00000188
        /*0098*/ 	.word	0x00000001
        /*009c*/ 	.word	0x00000001


	//----- nvinfo : EIATTR_CRS_STACK_SIZE
	.align		4
.L_1251:
        /*00a0*/ 	.byte	0x04, 0x1e
        /*00a2*/ 	.short	(.L_1253 - .L_1252)
.L_1252:
        /*00a4*/ 	.word	0x00000000


	//----- nvinfo : EIATTR_CBANK_PARAM_SIZE
	.align		4
.L_1253:
        /*00a8*/ 	.byte	0x03, 0x19
        /*00aa*/ 	.short	0x00a0


	//----- nvinfo : EIATTR_PARAM_CBANK
	.align		4
        /*00ac*/ 	.byte	0x04, 0x0a
        /*00ae*/ 	.short	(.L_1255 - .L_1254)
	.align		4
.L_1254:
        /*00b0*/ 	.word	index@(.nv.constant0._Z35group_norm_nhwc_fwd_one_pass_kernelI11Bf16IOFp32WLi128ELi98ELi392EEv26Group_norm_nhwc_fwd_params)
        /*00b4*/ 	.short	0x0380
        /*00b6*/ 	.short	0x00a0


	//----- nvinfo : EIATTR_SW_WAR
	.align		4
.L_1255:
        /*00b8*/ 	.byte	0x04, 0x36
        /*00ba*/ 	.short	(.L_1257 - .L_1256)
.L_1256:
        /*00bc*/ 	.word	0x00000008
.L_1257:


//--------------------- .nv.info._Z35group_norm_nhwc_fwd_one_pass_kernelI11Bf16IOFp32WLi256ELi98ELi392EEv26Group_norm_nhwc_fwd_params --------------------------
	.section	.nv.info._Z35group_norm_nhwc_fwd_one_pass_kernelI11Bf16IOFp32WLi256ELi98ELi392EEv26Group_norm_nhwc_fwd_params,"",@"SHT_CUDA_INFO"
	.sectionflags	@""
	.align	4


	//----- nvinfo : EIATTR_CUDA_API_VERSION
	.align		4
        /*0000*/ 	.byte	0x04, 0x37
        /*0002*/ 	.short	(.L_1259 - .L_1258)
.L_1258:
        /*0004*/ 	.word	0x00000082


	//----- nvinfo : EIATTR_KPARAM_INFO
	.align		4
.L_1259:
        /*0008*/ 	.byte	0x04, 0x17
        /*000a*/ 	.short	(.L_1261 - .L_1260)
.L_1260:
        /*000c*/ 	.word	0x00000000
        /*0010*/ 	.short	0x0000
        /*0012*/ 	.short	0x0000
        /*0014*/ 	.byte	0x00, 0xf0, 0x81, 0x02


	//----- nvinfo : EIATTR_SPARSE_MMA_MASK
	.align		4
.L_1261:
        /*0018*/ 	.byte	0x03, 0x50
        /*001a*/ 	.short	0x0000


	//----- nvinfo : EIATTR_MAXREG_COUNT
	.align		4
        /*001c*/ 	.byte	0x03, 0x1b
        /*001e*/ 	.short	0x0080


	//----- nvinfo : EIATTR_NUM_BARRIERS
	.align		4
        /*0020*/ 	.byte	0x02, 0x4c
        /*0022*/ 	.byte	0x01
	.zero		1


	//----- nvinfo : EIATTR_MERCURY_ISA_VERSION
	.align		4
        /*0024*/ 	.byte	0x03, 0x5f
        /*0026*/ 	.short	0x0101


	//----- nvinfo : EIATTR_COOP_GROUP_MASK_REGIDS
	.align		4
        /*0028*/ 	.byte	0x04, 0x29
        /*002a*/ 	.short	(.L_1263 - .L_1262)


	//   ....[0]....
.L_1262:
        /*002c*/ 	.word	0xffffffff


	//   ....[1]....
        /*0030*/ 	.word	0xffffffff


	//   ....[2]....
        /*0034*/ 	.word	0xffffffff


	//   ....[3]....
        /*0038*/ 	.word	0xffffffff


	//   ....[4]....
        /*003c*/ 	.word	0xffffffff


	//   ....[5]....
        /*0040*/ 	.word	0xffffffff


	//   ....[6]....
        /*0044*/ 	.word	0xffffffff


	//   ....[7]....
        /*0048*/ 	.word	0xffffffff


	//   ....[8]....
        /*004c*/ 	.word	0xffffffff


	//   ....[9]....
        /*0050*/ 	.word	0xffffffff


	//----- nvinfo : EIATTR_COOP_GROUP_INSTR_OFFSETS
	.align		4
.L_1263:
        /*0054*/ 	.byte	0x04, 0x28
        /*0056*/ 	.short	(.L_1265 - .L_1264)


	//   ....[0]....
.L_1264:
        /*0058*/ 	.word	0x00003460


	//   ....[1]....
        /*005c*/ 	.word	0x00003470


	//   ....[2]....
        /*0060*/ 	.word	0x000034b0


	//   ....[3]....
        /*0064*/ 	.word	0x000034c0


	//   ....[4]....
        /*0068*/ 	.word	0x00003520


	//   ....[5]....
        /*006c*/ 	.word	0x00003530


	//   ....[6]....
        /*0070*/ 	.word	0x00003590


	//   ....[7]....
        /*0074*/ 	.word	0x000035a0


	//   ....[8]....
        /*0078*/ 	.word	0x00003600


	//   ....[9]....
        /*007c*/ 	.word	0x00003610


	//----- nvinfo : EIATTR_VRC_CTA_INIT_COUNT
	.align		4
.L_1265:
        /*0080*/ 	.byte	0x02, 0x4a
	.zero		1
	.zero		1


	//----- nvinfo : EIATTR_EXIT_INSTR_OFFSETS
	.align		4
        /*0084*/ 	.byte	0x04, 0x1c
        /*0086*/ 	.short	(.L_1267 - .L_1266)


	//   ....[0]....
.L_1266:
        /*0088*/ 	.word	0x00000060


	//   ....[1]....
        /*008c*/ 	.word	0x0000bb00


	//----- nvinfo : EIATTR_MAX_THREADS
	.align		4
.L_1267:
        /*0090*/ 	.byte	0x04, 0x05
        /*0092*/ 	.short	(.L_1269 - .L_1268)
.L_1268:
        /*0094*/ 	.word	0x00000188
        /*0098*/ 	.word	0x00000001
        /*009c*/ 	.word	0x00000001


	//----- nvinfo : EIATTR_CRS_STACK_SIZE
	.align		4
.L_1269:
        /*00a0*/ 	.byte	0x04, 0x1e
        /*00a2*/ 	.short	(.L_1271 - .L_1270)
.L_1270:
        /*00a4*/ 	.word	0x00000000


	//----- nvinfo : EIATTR_CBANK_PARAM_SIZE
	.align		4
.L_1271:
        /*00a8*/ 	.byte	0x03, 0x19
        /*00aa*/ 	.short	0x00a0


	//----- nvinfo : EIATTR_PARAM_CBANK
	.align		4
        /*00ac*/ 	.byte	0x04, 0x0a
        /*00ae*/ 	.short	(.L_1273 - .L_1272)
	.align		4
.L_1272:
        /*00b0*/ 	.word	index@(.nv.constant0._Z35group_norm_nhwc_fwd_one_pass_kernelI11Bf16IOFp32WLi256ELi98ELi392EEv26Group_norm_nhwc_fwd_params)
        /*00b4*/ 	.short	0x0380
        /*00b6*/ 	.short	0x00a0


	//----- nvinfo : EIATTR_SW_WAR
	.align		4
.L_1273:
        /*00b8*/ 	.byte	0x04, 0x36
        /*00ba*/ 	.short	(.L_1275 - .L_1274)
.L_1274:
        /*00bc*/ 	.word	0x00000008
.L_1275:


//--------------------- .nv.info._Z35group_norm_nhwc_fwd_one_pass_kernelI11Bf16IOFp32WLi512ELi98ELi392EEv26Group_norm_nhwc_fwd_params --------------------------
	.section	.nv.info._Z35group_norm_nhwc_fwd_one_pass_kernelI11Bf16IOFp32WLi512ELi98ELi392EEv26Group_norm_nhwc_fwd_params,"",@"SHT_CUDA_INFO"
	.sectionflags	@""
	.align	4


	//----- nvinfo : EIATTR_CUDA_API_VERSION
	.align		4
        /*0000*/ 	.byte	0x04, 0x37
        /*0002*/ 	.short	(.L_1277 - .L_1276)
.L_1276:
        /*0004*/ 	.word	0x00000082


	//----- nvinfo : EIATTR_KPARAM_INFO
	.align		4
.L_1277:
        /*0008*/ 	.byte	0x04, 0x17
        /*000a*/ 	.short	(.L_1279 - .L_1278)
.L_1278:
        /*000c*/ 	.word	0x00000000
        /*0010*/ 	.short	0x0000
        /*0012*/ 	.short	0x0000
        /*0014*/ 	.byte	0x00, 0xf0, 0x81, 0x02


	//----- nvinfo : EIATTR_SPARSE_MMA_MASK
	.align		4
.L_1279:
        /*0018*/ 	.byte	0x03, 0x50
        /*001a*/ 	.short	0x0000


	//----- nvinfo : EIATTR_MAXREG_COUNT
	.align		4
        /*001c*/ 	.byte	0x03, 0x1b
        /*001e*/ 	.short	0x0080


	//----- nvinfo : EIATTR_NUM_BARRIERS
	.align		4
        /*0020*/ 	.byte	0x02, 0x4c
        /*0022*/ 	.byte	0x01
	.zero		1


	//----- nvinfo : EIATTR_ANNOTATIONS
	.align		4
        /*0024*/ 	.byte	0x04, 0x55
        /*0026*/ 	.short	(.L_1281 - .L_1280)


	//   ....[0]....
.L_1280:
        /* <DEDUP_REMOVED lines=145> */


	//----- nvinfo : EIATTR_MERCURY_ISA_VERSION
	.align		4
.L_1281:
        /*0928*/ 	.byte	0x03, 0x5f
        /*092a*/ 	.short	0x0101


	//----- nvinfo : EIATTR_COOP_GROUP_MASK_REGIDS
	.align		4
        /*092c*/ 	.byte	0x04, 0x29
        /*092e*/ 	.short	(.L_1283 - .L_1282)


	//   ....[0]....
.L_1282:
        /*0930*/ 	.word	0xffffffff


	//   ....[1]....
        /*0934*/ 	.word	0xffffffff


	//   ....[2]....
        /*0938*/ 	.word	0xffffffff


	//   ....[3]....
        /*093c*/ 	.word	0xffffffff


	//   ....[4]....
        /*0940*/ 	.word	0xffffffff


	//   ....[5]....
        /*0944*/ 	.word	0xffffffff


	//   ....[6]....
        /*0948*/ 	.word	0xffffffff


	//   ....[7]....
        /*094c*/ 	.word	0xffffffff


	//   ....[8]....
        /*0950*/ 	.word	0xffffffff


	//   ....[9]....
        /*0954*/ 	.word	0xffffffff


	//----- nvinfo : EIATTR_COOP_GROUP_INSTR_OFFSETS
	.align		4
.L_1283:
        /*0958*/ 	.byte	0x04, 0x28
        /*095a*/ 	.short	(.L_1285 - .L_1284)


	//   ....[0]....
.L_1284:
        /*095c*/ 	.word	0x00009210


	//   ....[1]....
        /*0960*/ 	.word	0x00009220


	//   ....[2]....
        /*0964*/ 	.word	0x00009260


	//   ....[3]....
        /*0968*/ 	.word	0x00009270


	//   ....[4]....
        /*096c*/ 	.word	0x000092d0


	//   ....[5]....
        /*0970*/ 	.word	0x000092e0


	//   ....[6]....
        /*0974*/ 	.word	0x00009340


	//   ....[7]....
        /*0978*/ 	.word	0x00009350


	//   ....[8]....
        /*097c*/ 	.word	0x000093b0


	//   ....[9]....
        /*0980*/ 	.word	0x000093c0


	//----- nvinfo : EIATTR_VRC_CTA_INIT_COUNT
	.align		4
.L_1285:
        /*0984*/ 	.byte	0x02, 0x4a
	.zero		1
	.zero		1


	//----- nvinfo : EIATTR_EXIT_INSTR_OFFSETS
	.align		4
        /*0988*/ 	.byte	0x04, 0x1c
        /*098a*/ 	.short	(.L_1287 - .L_1286)


	//   ....[0]....
.L_1286:
        /*098c*/ 	.word	0x00000070


	//   ....[1]....
        /*0990*/ 	.word	0x0000be90


	//----- nvinfo : EIATTR_MAX_THREADS
	.align		4
.L_1287:
        /*0994*/ 	.byte	0x04, 0x05
        /*0996*/ 	.short	(.L_1289 - .L_1288)
.L_1288:
        /*0998*/ 	.word	0x00000188
        /*099c*/ 	.word	0x00000001
        /*09a0*/ 	.word	0x00000001


	//----- nvinfo : EIATTR_CRS_STACK_SIZE
	.align		4
.L_1289:
        /*09a4*/ 	.byte	0x04, 0x1e
        /*09a6*/ 	.short	(.L_1291 - .L_1290)
.L_1290:
        /*09a8*/ 	.word	0x00000000


	//----- nvinfo : EIATTR_CBANK_PARAM_SIZE
	.align		4
.L_1291:
        /*09ac*/ 	.byte	0x03, 0x19
        /*09ae*/ 	.short	0x00a0


	//----- nvinfo : EIATTR_PARAM_CBANK
	.align		4
        /*09b0*/ 	.byte	0x04, 0x0a
        /*09b2*/ 	.short	(.L_1293 - .L_1292)
	.align		4
.L_1292:
        /*09b4*/ 	.word	index@(.nv.constant0._Z35group_norm_nhwc_fwd_one_pass_kernelI11Bf16IOFp32WLi512ELi98ELi392EEv26Group_norm_nhwc_fwd_params)
        /*09b8*/ 	.short	0x0380
        /*09ba*/ 	.short	0x00a0


	//----- nvinfo : EIATTR_SW_WAR
	.align		4
.L_1293:
        /*09bc*/ 	.byte	0x04, 0x36
        /*09be*/ 	.short	(.L_1295 - .L_1294)
.L_1294:
        /*09c0*/ 	.word	0x00000008
.L_1295:


//--------------------- .nv.info._Z35group_norm_nhwc_fwd_one_pass_kernelI11Bf16IOBf16WLi64ELi98ELi392EEv26Group_norm_nhwc_fwd_params --------------------------
	.section	.nv.info._Z35group_norm_nhwc_fwd_one_pass_kernelI11Bf16IOBf16WLi64ELi98ELi392EEv26Group_norm_nhwc_fwd_params,"",@"SHT_CUDA_INFO"
	.sectionflags	@""
	.align	4


	//----- nvinfo : EIATTR_CUDA_API_VERSION
	.align		4
        /*0000*/ 	.byte	0x04, 0x37
        /*0002*/ 	.short	(.L_1297 - .L_1296)
.L_1296:
        /*0004*/ 	.word	0x00000082


	//----- nvinfo : EIATTR_KPARAM_INFO
	.align		4
.L_1297:
        /*0008*/ 	.byte	0x04, 0x17
        /*000a*/ 	.short	(.L_1299 - .L_1298)
.L_1298:
        /*000c*/ 	.word	0x00000000
        /*0010*/ 	.short	0x0000
        /*0012*/ 	.short	0x0000
        /*0014*/ 	.byte	0x00, 0xf0, 0x81, 0x02


	//----- nvinfo : EIATTR_SPARSE_MMA_MASK
	.align		4
.L_1299:
        /*0018*/ 	.byte	0x03, 0x50
        /*001a*/ 	.short	0x0000


	//----- nvinfo : EIATTR_MAXREG_COUNT
	.align		4
        /*001c*/ 	.byte	0x03, 0x1b
        /*001e*/ 	.short	0x0080


	//----- nvinfo : EIATTR_NUM_BARRIERS
	.align		4
        /*0020*/ 	.byte	0x02, 0x4c
        /*0022*/ 	.byte	0x01
	.zero		1


	//----- nvinfo : EIATTR_MERCURY_ISA_VERSION
	.align		4
        /*0024*/ 	.byte	0x03, 0x5f
        /*0026*/ 	.short	0x0101


	//----- nvinfo : EIATTR_COOP_GROUP_MASK_REGIDS
	.align		4
        /*0028*/ 	.byte	0x04, 0x29
        /*002a*/ 	.short	(.L_1301 - .L_1300)


	//   ....[0]....
.L_1300:
        /*002c*/ 	.word	0xffffffff


	//   ....[1]....
        /*0030*/ 	.word	0xffffffff


	//   ....[2]....
        /*0034*/ 	.word	0xffffffff


	//   ....[3]....
        /*0038*/ 	.word	0xffffffff


	//   ....[4]....
        /*003c*/ 	.word	0xffffffff


	//   ....[5]....
        /*0040*/ 	.word	0xffffffff


	//   ....[6]....
        /*0044*/ 	.word	0xffffffff


	//   ....[7]....
        /*0048*/ 	.word	0xffffffff


	//   ....[8]....
        /*004c*/ 	.word	0xffffffff


	//   ....[9]....
        /*0050*/ 	.word	0xffffffff


	//----- nvinfo : EIATTR_COOP_GROUP_INSTR_OFFSETS
	.align		4
.L_1301:
        /*0054*/ 	.byte	0x04, 0x28
        /*0056*/ 	.short	(.L_1303 - .L_1302)


	//   ....[0]....
.L_1302:
        /*0058*/ 	.word	0x00001070


	//   ....[1]....
        /*005c*/ 	.word	0x00001080


	//   ....[2]....
        /*0060*/ 	.word	0x000010c0


	//   ....[3]....
        /*0064*/ 	.word	0x000010e0


	//   ....[4]....
        /*0068*/ 	.word	0x00001130


	//   ....[5]....
        /*006c*/ 	.word	0x00001140


	//   ....[6]....
        /*0070*/ 	.word	0x00001190


	//   ....[7]....
        /*0074*/ 	.word	0x000011a0


	//   ....[8]....
        /*0078*/ 	.word	0x00001200


	//   ....[9]....
        /*007c*/ 	.word	0x00001210


	//----- nvinfo : EIATTR_VRC_CTA_INIT_COUNT
	.align		4
.L_1303:
        /*0080*/ 	.byte	0x02, 0x4a
	.zero		1
	.zero		1


	//----- nvinfo : EIATTR_EXIT_INSTR_OFFSETS
	.align		4
        /*0084*/ 	.byte	0x04, 0x1c
        /*0086*/ 	.short	(.L_1305 - .L_1304)


	//   ....[0]....
.L_1304:
        /*0088*/ 	.word	0x00000060


	//   ....[1]....
        /*008c*/ 	.word	0x00003ee0


	//----- nvinfo : EIATTR_MAX_THREADS
	.align		4
.L_1305:
        /*0090*/ 	.byte	0x04, 0x05
        /*0092*/ 	.short	(.L_1307 - .L_1306)
.L_1306:
        /*0094*/ 	.word	0x00000188
        /*0098*/ 	.word	0x00000001
        /*009c*/ 	.word	0x00000001


	//----- nvinfo : EIATTR_CRS_STACK_SIZE
	.align		4
.L_1307:
        /*00a0*/ 	.byte	0x04, 0x1e
        /*00a2*/ 	.short	(.L_1309 - .L_1308)
.L_1308:
        /*00a4*/ 	.word	0x00000000


	//----- nvinfo : EIATTR_CBANK_PARAM_SIZE
	.align		4
.L_1309:
        /*00a8*/ 	.byte	0x03, 0x19
        /*00aa*/ 	.short	0x00a0


	//----- nvinfo : EIATTR_PARAM_CBANK
	.align		4
        /*00ac*/ 	.byte	0x04, 0x0a
        /*00ae*/ 	.short	(.L_1311 - .L_1310)
	.align		4
.L_1310:
        /*00b0*/ 	.word	index@(.nv.constant0._Z35group_norm_nhwc_fwd_one_pass_kernelI11Bf16IOBf16WLi64ELi98ELi392EEv26Group_norm_nhwc_fwd_params)
        /*00b4*/ 	.short	0x0380
        /*00b6*/ 	.short	0x00a0


	//----- nvinfo : EIATTR_SW_WAR
	.align		4
.L_1311:
        /*00b8*/ 	.byte	0x04, 0x36
        /*00ba*/ 	.short	(.L_1313 - .L_1312)
.L_1312:
        /*00bc*/ 	.word	0x00000008
.L_1313:


//--------------------- .nv.info._Z35group_norm_nhwc_fwd_one_pass_kernelI11Bf16IOBf16WLi128ELi98ELi392EEv26Group_norm_nhwc_fwd_params --------------------------
	.section	.nv.info._Z35group_norm_nhwc_fwd_one_pass_kernelI11Bf16IOBf16WLi128ELi98ELi392EEv26Group_norm_nhwc_fwd_params,"",@"SHT_CUDA_INFO"
	.sectionflags	@""
	.align	4


	//----- nvinfo : EIATTR_CUDA_API_VERSION
	.align		4
        /*0000*/ 	.byte	0x04, 0x37
        /*0002*/ 	.short	(.L_1315 - .L_1314)
.L_1314:
        /*0004*/ 	.word	0x00000082


	//----- nvinfo : EIATTR_KPARAM_INFO
	.align		4
.L_1315:
        /*0008*/ 	.byte	0x04, 0x17
        /*000a*/ 	.short	(.L_1317 - .L_1316)
.L_1316:
        /*000c*/ 	.word	0x00000000
        /*0010*/ 	.short	0x0000
        /*0012*/ 	.short	0x0000
        /*0014*/ 	.byte	0x00, 0xf0, 0x81, 0x02


	//----- nvinfo : EIATTR_SPARSE_MMA_MASK
	.align		4
.L_1317:
        /*0018*/ 	.byte	0x03, 0x50
        /*001a*/ 	.short	0x0000


	//----- nvinfo : EIATTR_MAXREG_COUNT
	.align		4
        /*001c*/ 	.byte	0x03, 0x1b
        /*001e*/ 	.short	0x0080


	//----- nvinfo : EIATTR_NUM_BARRIERS
	.align		4
        /*0020*/ 	.byte	0x02, 0x4c
        /*0022*/ 	.byte	0x01
	.zero		1


	//----- nvinfo : EIATTR_MERCURY_ISA_VERSION
	.align		4
        /*0024*/ 	.byte	0x03, 0x5f
        /*0026*/ 	.short	0x0101


	//----- nvinfo : EIATTR_COOP_GROUP_MASK_REGIDS
	.align		4
        /*0028*/ 	.byte	0x04, 0x29
        /*002a*/ 	.short	(.L_1319 - .L_1318)


	//   ....[0]....
.L_1318:
        /*002c*/ 	.word	0xffffffff


	//   ....[1]....
        /*0030*/ 	.word	0xffffffff


	//   ....[2]....
        /*0034*/ 	.word	0xffffffff


	//   ....[3]....
        /*0038*/ 	.word	0xffffffff


	//   ....[4]....
        /*003c*/ 	.word	0xffffffff


	//   ....[5]....
        /*0040*/ 	.word	0xffffffff


	//   ....[6]....
        /*0044*/ 	.word	0xffffffff


	//   ....[7]....
        /*0048*/ 	.word	0xffffffff


	//   ....[8]....
        /*004c*/ 	.word	0xffffffff


	//   ....[9]....
        /*0050*/ 	.word	0xffffffff


	//----- nvinfo : EIATTR_COOP_GROUP_INSTR_OFFSETS
	.align		4
.L_1319:
        /*0054*/ 	.byte	0x04, 0x28
        /*0056*/ 	.short	(.L_1321 - .L_1320)


	//   ....[0]....
.L_1320:
        /*0058*/ 	.word	0x00001c50


	//   ....[1]....
        /*005c*/ 	.word	0x00001c60


	//   ....[2]....
        /*0060*/ 	.word	0x00001cb0


	//   ....[3]....
        /*0064*/ 	.word	0x00001cc0


	//   ....[4]....
        /*0068*/ 	.word	0x00001d10


	//   ....[5]....
        /*006c*/ 	.word	0x00001d20


	//   ....[6]....
        /*0070*/ 	.word	0x00001d80


	//   ....[7]....
        /*0074*/ 	.word	0x00001d90


	//   ....[8]....
        /*0078*/ 	.word	0x00001df0


	//   ....[9]....
        /*007c*/ 	.word	0x00001e00


	//----- nvinfo : EIATTR_VRC_CTA_INIT_COUNT
	.align		4
.L_1321:
        /*0080*/ 	.byte	0x02, 0x4a
	.zero		1
	.zero		1


	//----- nvinfo : EIATTR_EXIT_INSTR_OFFSETS
	.align		4
        /*0084*/ 	.byte	0x04, 0x1c
        /*0086*/ 	.short	(.L_1323 - .L_1322)


	//   ....[0]....
.L_1322:
        /*0088*/ 	.word	0x00000060


	//   ....[1]....
        /*008c*/ 	.word	0x00006660


	//----- nvinfo : EIATTR_MAX_THREADS
	.align		4
.L_1323:
        /*0090*/ 	.byte	0x04, 0x05
        /*0092*/ 	.short	(.L_1325 - .L_1324)
.L_1324:
        /*0094*/ 	.word	0x00000188
        /*0098*/ 	.word	0x00000001
        /*009c*/ 	.word	0x00000001


	//----- nvinfo : EIATTR_CRS_STACK_SIZE
	.align		4
.L_1325:
        /*00a0*/ 	.byte	0x04, 0x1e
        /*00a2*/ 	.short	(.L_1327 - .L_1326)
.L_1326:
        /*00a4*/ 	.word	0x00000000


	//----- nvinfo : EIATTR_CBANK_PARAM_SIZE
	.align		4
.L_1327:
        /*00a8*/ 	.byte	0x03, 0x19
        /*00aa*/ 	.short	0x00a0


	//----- nvinfo : EIATTR_PARAM_CBANK
	.align		4
        /*00ac*/ 	.byte	0x04, 0x0a
        /*00ae*/ 	.short	(.L_1329 - .L_1328)
	.align		4
.L_1328:
        /*00b0*/ 	.word	index@(.nv.constant0._Z35group_norm_nhwc_fwd_one_pass_kernelI11Bf16IOBf16WLi128ELi98ELi392EEv26Group_norm_nhwc_fwd_params)
        /*00b4*/ 	.short	0x0380
        /*00b6*/ 	.short	0x00a0


	//----- nvinfo : EIATTR_SW_WAR
	.align		4
.L_1329:
        /*00b8*/ 	.byte	0x04, 0x36
        /*00ba*/ 	.short	(.L_1331 - .L_1330)
.L_1330:
        /*00bc*/ 	.word	0x00000008
.L_1331:


//--------------------- .nv.info._Z35group_norm_nhwc_fwd_one_pass_kernelI11Bf16IOBf16WLi256ELi98ELi392EEv26Group_norm_nhwc_fwd_params --------------------------
	.section	.nv.info._Z35group_norm_nhwc_fwd_one_pass_kernelI11Bf16IOBf16WLi256ELi98ELi392EEv26Group_norm_nhwc_fwd_params,"",@"SHT_CUDA_INFO"
	.sectionflags	@""
	.align	4


	//----- nvinfo : EIATTR_CUDA_API_VERSION
	.align		4
        /*0000*/ 	.byte	0x04, 0x37
        /*0002*/ 	.short	(.L_1333 - .L_1332)
.L_1332:
        /*0004*/ 	.word	0x00000082


	//----- nvinfo : EIATTR_KPARAM_INFO
	.align		4
.L_1333:
        /*0008*/ 	.byte	0x04, 0x17
        /*000a*/ 	.short	(.L_1335 - .L_1334)
.L_1334:
        /*000c*/ 	.word	0x00000000
        /*0010*/ 	.short	0x0000
        /*0012*/ 	.short	0x0000
        /*0014*/ 	.byte	0x00, 0xf0, 0x81, 0x02


	//----- nvinfo : EIATTR_SPARSE_MMA_MASK
	.align		4
.L_1335:
        /*0018*/ 	.byte	0x03, 0x50
        /*001a*/ 	.short	0x0000


	//----- nvinfo : EIATTR_MAXREG_COUNT
	.align		4
        /*001c*/ 	.byte	0x03, 0x1b
        /*001e*/ 	.short	0x0080


	//----- nvinfo : EIATTR_NUM_BARRIERS
	.align		4
        /*0020*/ 	.byte	0x02, 0x4c
        /*0022*/ 	.byte	0x01
	.zero		1


	//----- nvinfo : EIATTR_MERCURY_ISA_VERSION
	.align		4
        /*0024*/ 	.byte	0x03, 0x5f
        /*0026*/ 	.short	0x0101


	//----- nvinfo : EIATTR_COOP_GROUP_MASK_REGIDS
	.align		4
        /*0028*/ 	.byte	0x04, 0x29
        /*002a*/ 	.short	(.L_1337 - .L_1336)


	//   ....[0]....
.L_1336:
        /*002c*/ 	.word	0xffffffff


	//   ....[1]....
        /*0030*/ 	.word	0xffffffff


	//   ....[2]....
        /*0034*/ 	.word	0xffffffff


	//   ....[3]....
        /*0038*/ 	.word	0xffffffff


	//   ....[4]....
        /*003c*/ 	.word	0xffffffff


	//   ....[5]....
        /*0040*/ 	.word	0xffffffff


	//   ....[6]....
        /*0044*/ 	.word	0xffffffff


	//   ....[7]....
        /*0048*/ 	.word	0xffffffff


	//   ....[8]....
        /*004c*/ 	.word	0xffffffff


	//   ....[9]....
        /*0050*/ 	.word	0xffffffff


	//----- nvinfo : EIATTR_COOP_GROUP_INSTR_OFFSETS
	.align		4
.L_1337:
        /*0054*/ 	.byte	0x04, 0x28
        /*0056*/ 	.short	(.L_1339 - .L_1338)


	//   ....[0]....
.L_1338:
        /*0058*/ 	.word	0x00003460


	//   ....[1]....
        /*005c*/ 	.word	0x00003470


	//   ....[2]....
        /*0060*/ 	.word	0x000034b0


	//   ....[3]....
        /*0064*/ 	.word	0x000034c0


	//   ....[4]....
        /*0068*/ 	.word	0x00003520


	//   ....[5]....
        /*006c*/ 	.word	0x00003530


	//   ....[6]....
        /*0070*/ 	.word	0x00003590


	//   ....[7]....
        /*0074*/ 	.word	0x000035a0


	//   ....[8]....
        /*0078*/ 	.word	0x00003600


	//   ....[9]....
        /*007c*/ 	.word	0x00003610


	//----- nvinfo : EIATTR_VRC_CTA_INIT_COUNT
	.align		4
.L_1339:
        /*0080*/ 	.byte	0x02, 0x4a
	.zero		1
	.zero		1


	//----- nvinfo : EIATTR_EXIT_INSTR_OFFSETS
	.align		4
        /*0084*/ 	.byte	0x04, 0x1c
        /*0086*/ 	.short	(.L_1341 - .L_1340)


	//   ....[0]....
.L_1340:
        /*0088*/ 	.word	0x00000060


	//   ....[1]....
        /*008c*/ 	.word	0x0000bb60


	//----- nvinfo : EIATTR_MAX_THREADS
	.align		4
.L_1341:
        /*0090*/ 	.byte	0x04, 0x05
        /*0092*/ 	.short	(.L_1343 - .L_1342)
.L_1342:
        /*0094*/ 	.word	0x00000188
        /*0098*/ 	.word	0x00000001
        /*009c*/ 	.word	0x00000001


	//----- nvinfo : EIATTR_CRS_STACK_SIZE
	.align		4
.L_1343:
        /*00a0*/ 	.byte	0x04, 0x1e
        /*00a2*/ 	.short	(.L_1345 - .L_1344)
.L_1344:
        /*00a4*/ 	.word	0x00000000


	//----- nvinfo : EIATTR_CBANK_PARAM_SIZE
	.align		4
.L_1345:
        /*00a8*/ 	.byte	0x03, 0x19
        /*00aa*/ 	.short	0x00a0


	//----- nvinfo : EIATTR_PARAM_CBANK
	.align		4
        /*00ac*/ 	.byte	0x04, 0x0a
        /*00ae*/ 	.short	(.L_1347 - .L_1346)
	.align		4
.L_1346:
        /*00b0*/ 	.word	index@(.nv.constant0._Z35group_norm_nhwc_fwd_one_pass_kernelI11Bf16IOBf16WLi256ELi98ELi392EEv26Group_norm_nhwc_fwd_params)
        /*00b4*/ 	.short	0x0380
        /*00b6*/ 	.short	0x00a0


	//----- nvinfo : EIATTR_SW_WAR
	.align		4
.L_1347:
        /*00b8*/ 	.byte	0x04, 0x36
        /*00ba*/ 	.short	(.L_1349 - .L_1348)
.L_1348:
        /*00bc*/ 	.word	0x00000008
.L_1349:


//--------------------- .nv.info._Z35group_norm_nhwc_fwd_one_pass_kernelI11Bf16IOBf16WLi512ELi98ELi392EEv26Group_norm_nhwc_fwd_params --------------------------
	.section	.nv.info._Z35group_norm_nhwc_fwd_one_pass_kernelI11Bf16IOBf16WLi512ELi98ELi392EEv26Group_norm_nhwc_fwd_params,"",@"SHT_CUDA_INFO"
	.sectionflags	@""
	.align	4


	//----- nvinfo : EIATTR_CUDA_API_VERSION
	.align		4
        /*0000*/ 	.byte	0x04, 0x37
        /*0002*/ 	.short	(.L_1351 - .L_1350)
.L_1350:
        /*0004*/ 	.word	0x00000082


	//----- nvinfo : EIATTR_KPARAM_INFO
	.align		4
.L_1351:
        /*0008*/ 	.byte	0x04, 0x17
        /*000a*/ 	.short	(.L_1353 - .L_1352)
.L_1352:
        /*000c*/ 	.word	0x00000000
        /*0010*/ 	.short	0x0000
        /*0012*/ 	.short	0x0000
        /*0014*/ 	.byte	0x00, 0xf0, 0x81, 0x02


	//----- nvinfo : EIATTR_SPARSE_MMA_MASK
	.align		4
.L_1353:
        /*0018*/ 	.byte	0x03, 0x50
        /*001a*/ 	.short	0x0000


	//----- nvinfo : EIATTR_MAXREG_COUNT
	.align		4
        /*001c*/ 	.byte	0x03, 0x1b
        /*001e*/ 	.short	0x0080


	//----- nvinfo : EIATTR_NUM_BARRIERS
	.align		4
        /*0020*/ 	.byte	0x02, 0x4c
        /*0022*/ 	.byte	0x01
	.zero		1


	//----- nvinfo : EIATTR_ANNOTATIONS
	.align		4
        /*0024*/ 	.byte	0x04, 0x55
        /*0026*/ 	.short	(.L_1355 - .L_1354)


	//   ....[0]....
.L_1354:
        /* <DEDUP_REMOVED lines=145> */


	//----- nvinfo : EIATTR_MERCURY_ISA_VERSION
	.align		4
.L_1355:
        /*0928*/ 	.byte	0x03, 0x5f
        /*092a*/ 	.short	0x0101


	//----- nvinfo : EIATTR_COOP_GROUP_MASK_REGIDS
	.align		4
        /*092c*/ 	.byte	0x04, 0x29
        /*092e*/ 	.short	(.L_1357 - .L_1356)


	//   ....[0]....
.L_1356:
        /*0930*/ 	.word	0xffffffff


	//   ....[1]....
        /*0934*/ 	.word	0xffffffff


	//   ....[2]....
        /*0938*/ 	.word	0xffffffff


	//   ....[3]....
        /*093c*/ 	.word	0xffffffff


	//   ....[4]....
        /*0940*/ 	.word	0xffffffff


	//   ....[5]....
        /*0944*/ 	.word	0xffffffff


	//   ....[6]....
        /*0948*/ 	.word	0xffffffff


	//   ....[7]....
        /*094c*/ 	.word	0xffffffff


	//   ....[8]....
        /*0950*/ 	.word	0xffffffff


	//   ....[9]....
        /*0954*/ 	.word	0xffffffff


	//----- nvinfo : EIATTR_COOP_GROUP_INSTR_OFFSETS
	.align		4
.L_1357:
        /*0958*/ 	.byte	0x04, 0x28
        /*095a*/ 	.short	(.L_1359 - .L_1358)


	//   ....[0]....
.L_1358:
        /*095c*/ 	.word	0x00009210


	//   ....[1]....
        /*0960*/ 	.word	0x00009220


	//   ....[2]....
        /*0964*/ 	.word	0x00009260


	//   ....[3]....
        /*0968*/ 	.word	0x00009270


	//   ....[4]....
        /*096c*/ 	.word	0x000092d0


	//   ....[5]....
        /*0970*/ 	.word	0x000092e0


	//   ....[6]....
        /*0974*/ 	.word	0x00009340


	//   ....[7]....
        /*0978*/ 	.word	0x00009350


	//   ....[8]....
        /*097c*/ 	.word	0x000093b0


	//   ....[9]....
        /*0980*/ 	.word	0x000093c0


	//----- nvinfo : EIATTR_VRC_CTA_INIT_COUNT
	.align		4
.L_1359:
        /*0984*/ 	.byte	0x02, 0x4a
	.zero		1
	.zero		1


	//----- nvinfo : EIATTR_EXIT_INSTR_OFFSETS
	.align		4
        /*0988*/ 	.byte	0x04, 0x1c
        /*098a*/ 	.short	(.L_1361 - .L_1360)


	//   ....[0]....
.L_1360:
        /*098c*/ 	.word	0x00000070


	//   ....[1]....
        /*0990*/ 	.word	0x0000bef0


	//----- nvinfo : EIATTR_MAX_THREADS
	.align		4
.L_1361:
        /*0994*/ 	.byte	0x04, 0x05
        /*0996*/ 	.short	(.L_1363 - .L_1362)
.L_1362:
        /*0998*/ 	.word	0x00000188
        /*099c*/ 	.word	0x00000001
        /*09a0*/ 	.word	0x00000001


	//----- nvinfo : EIATTR_CRS_STACK_SIZE
	.align		4
.L_1363:
        /*09a4*/ 	.byte	0x04, 0x1e
        /*09a6*/ 	.short	(.L_1365 - .L_1364)
.L_1364:
        /*09a8*/ 	.word	0x00000000


	//----- nvinfo : EIATTR_CBANK_PARAM_SIZE
	.align		4
.L_1365:
        /*09ac*/ 	.byte	0x03, 0x19
        /*09ae*/ 	.short	0x00a0


	//----- nvinfo : EIATTR_PARAM_CBANK
	.align		4
        /*09b0*/ 	.byte	0x04, 0x0a
        /*09b2*/ 	.short	(.L_1367 - .L_1366)
	.align		4
.L_1366:
        /*09b4*/ 	.word	index@(.nv.constant0._Z35group_norm_nhwc_fwd_one_pass_kernelI11Bf16IOBf16WLi512ELi98ELi392EEv26Group_norm_nhwc_fwd_params)
        /*09b8*/ 	.short	0x0380
        /*09ba*/ 	.short	0x00a0


	//----- nvinfo : EIATTR_SW_WAR
	.align		4
.L_1367:
        /*09bc*/ 	.byte	0x04, 0x36
        /*09be*/ 	.short	(.L_1369 - .L_1368)
.L_1368:
        /*09c0*/ 	.word	0x00000008
.L_1369:


//--------------------- .nv.info._Z35group_norm_nhwc_fwd_one_pass_kernelI11Bf16IOFp16WLi64ELi98ELi392EEv26Group_norm_nhwc_fwd_params --------------------------
	.section	.nv.info._Z35group_norm_nhwc_fwd_one_pass_kernelI11Bf16IOFp16WLi64ELi98ELi392EEv26Group_norm_nhwc_fwd_params,"",@"SHT_CUDA_INFO"
	.sectionflags	@""
	.align	4


	//----- nvinfo : EIATTR_CUDA_API_VERSION
	.align		4
        /*0000*/ 	.byte	0x04, 0x37
        /*0002*/ 	.short	(.L_1371 - .L_1370)
.L_1370:
        /*0004*/ 	.word	0x00000082


	//----- nvinfo : EIATTR_KPARAM_INFO
	.align		4
.L_1371:
        /*0008*/ 	.byte	0x04, 0x17
        /*000a*/ 	.short	(.L_1373 - .L_1372)
.L_1372:
        /*000c*/ 	.word	0x00000000
        /*0010*/ 	.short	0x0000
        /*0012*/ 	.short	0x0000
        /*0014*/ 	.byte	0x00, 0xf0, 0x81, 0x02


	//----- nvinfo : EIATTR_SPARSE_MMA_MASK
	.align		4
.L_1373:
        /*0018*/ 	.byte	0x03, 0x50
        /*001a*/ 	.short	0x0000


	//----- nvinfo : EIATTR_MAXREG_COUNT
	.align		4
        /*001c*/ 	.byte	0x03, 0x1b
        /*001e*/ 	.short	0x0080


	//----- nvinfo : EIATTR_NUM_BARRIERS
	.align		4
        /*0020*/ 	.byte	0x02, 0x4c
        /*0022*/ 	.byte	0x01
	.zero		1


	//----- nvinfo : EIATTR_MERCURY_ISA_VERSION
	.align		4
        /*0024*/ 	.byte	0x03, 0x5f
        /*0026*/ 	.short	0x0101


	//----- nvinfo : EIATTR_COOP_GROUP_MASK_REGIDS
	.align		4
        /*0028*/ 	.byte	0x04, 0x29
        /*002a*/ 	.short	(.L_1375 - .L_1374)


	//   ....[0]....
.L_1374:
        /*002c*/ 	.word	0xffffffff


	//   ....[1]....
        /*0030*/ 	.word	0xffffffff


	//   ....[2]....
        /*0034*/ 	.word	0xffffffff


	//   ....[3]....
        /*0038*/ 	.word	0xffffffff


	//   ....[4]....
        /*003c*/ 	.word	0xffffffff


	//   ....[5]....
        /*0040*/ 	.word	0xffffffff


	//   ....[6]....
        /*0044*/ 	.word	0xffffffff


	//   ....[7]....
        /*0048*/ 	.word	0xffffffff


	//   ....[8]....
        /*004c*/ 	.word	0xffffffff


	//   ....[9]....
        /*0050*/ 	.word	0xffffffff


	//----- nvinfo : EIATTR_COOP_GROUP_INSTR_OFFSETS
	.align		4
.L_1375:
        /*0054*/ 	.byte	0x04, 0x28
        /*0056*/ 	.short	(.L_1377 - .L_1376)


	//   ....[0]....
.L_1376:
        /*0058*/ 	.word	0x00001070


	//   ....[1]....
        /*005c*/ 	.word	0x00001080


	//   ....[2]....
        /*0060*/ 	.word	0x000010c0


	//   ....[3]....
        /*0064*/ 	.word	0x000010e0


	//   ....[4]....
        /*0068*/ 	.word	0x00001130


	//   ....[5]....
        /*006c*/ 	.word	0x00001140


	//   ....[6]....
        /*0070*/ 	.word	0x00001190


	//   ....[7]....
        /*0074*/ 	.word	0x000011a0


	//   ....[8]....
        /*0078*/ 	.word	0x00001200


	//   ....[9]....
        /*007c*/ 	.word	0x00001210


	//----- nvinfo : EIATTR_VRC_CTA_INIT_COUNT
	.align		4
.L_1377:
        /*0080*/ 	.byte	0x02, 0x4a
	.zero		1
	.zero		1


	//----- nvinfo : EIATTR_EXIT_INSTR_OFFSETS
	.align		4
        /*0084*/ 	.byte	0x04, 0x1c
        /*0086*/ 	.short	(.L_1379 - .L_1378)


	//   ....[0]....
.L_1378:
        /*0088*/ 	.word	0x00000060


	//   ....[1]....
        /*008c*/ 	.word	0x00003ee0


	//----- nvinfo : EIATTR_MAX_THREADS
	.align		4
.L_1379:
        /*0090*/ 	.byte	0x04, 0x05
        /*0092*/ 	.short	(.L_1381 - .L_1380)
.L_1380:
        /*0094*/ 	.word	0x00000188
        /*0098*/ 	.word	0x00000001
        /*009c*/ 	.word	0x00000001


	//----- nvinfo : EIATTR_CRS_STACK_SIZE
	.align		4
.L_1381:
        /*00a0*/ 	.byte	0x04, 0x1e
        /*00a2*/ 	.short	(.L_1383 - .L_1382)
.L_1382:
        /*00a4*/ 	.word	0x00000000


	//----- nvinfo : EIATTR_CBANK_PARAM_SIZE
	.align		4
.L_1383:
        /*00a8*/ 	.byte	0x03, 0x19
        /*00aa*/ 	.short	0x00a0


	//----- nvinfo : EIATTR_PARAM_CBANK
	.align		4
        /*00ac*/ 	.byte	0x04, 0x0a
        /*00ae*/ 	.short	(.L_1385 - .L_1384)
	.align		4
.L_1384:
        /*00b0*/ 	.word	index@(.nv.constant0._Z35group_norm_nhwc_fwd_one_pass_kernelI11Bf16IOFp16WLi64ELi98ELi392EEv26Group_norm_nhwc_fwd_params)
        /*00b4*/ 	.short	0x0380
        /*00b6*/ 	.short	0x00a0


	//----- nvinfo : EIATTR_SW_WAR
	.align		4
.L_1385:
        /*00b8*/ 	.byte	0x04, 0x36
        /*00ba*/ 	.short	(.L_1387 - .L_1386)
.L_1386:
        /*00bc*/ 	.word	0x00000008
.L_1387:


//--------------------- .nv.info._Z35group_norm_nhwc_fwd_one_pass_kernelI11Bf16IOFp16WLi128ELi98ELi392EEv26Group_norm_nhwc_fwd_params --------------------------
	.section	.nv.info._Z35group_norm_nhwc_fwd_one_pass_kernelI11Bf16IOFp16WLi128ELi98ELi392EEv26Group_norm_nhwc_fwd_params,"",@"SHT_CUDA_INFO"
	.sectionflags	@""
	.align	4


	//----- nvinfo : EIATTR_CUDA_API_VERSION
	.align		4
        /*0000*/ 	.byte	0x04, 0x37
        /*0002*/ 	.short	(.L_1389 - .L_1388)
.L_1388:
        /*0004*/ 	.word	0x00000082


	//----- nvinfo : EIATTR_KPARAM_INFO
	.align		4
.L_1389:
        /*0008*/ 	.byte	0x04, 0x17
        /*000a*/ 	.short	(.L_1391 - .L_1390)
.L_1390:
        /*000c*/ 	.word	0x00000000
        /*0010*/ 	.short	0x0000
        /*0012*/ 	.short	0x0000
        /*0014*/ 	.byte	0x00, 0xf0, 0x81, 0x02


	//----- nvinfo : EIATTR_SPARSE_MMA_MASK
	.align		4
.L_1391:
        /*0018*/ 	.byte	0x03, 0x50
        /*001a*/ 	.short	0x0000


	//----- nvinfo : EIATTR_MAXREG_COUNT
	.align		4
        /*001c*/ 	.byte	0x03, 0x1b
        /*001e*/ 	.short	0x0080


	//----- nvinfo : EIATTR_NUM_BARRIERS
	.align		4
        /*0020*/ 	.byte	0x02, 0x4c
        /*0022*/ 	.byte	0x01
	.zero		1


	//----- nvinfo : EIATTR_MERCURY_ISA_VERSION
	.align		4
        /*0024*/ 	.byte	0x03, 0x5f
        /*0026*/ 	.short	0x0101


	//----- nvinfo : EIATTR_COOP_GROUP_MASK_REGIDS
	.align		4
        /*0028*/ 	.byte	0x04, 0x29
        /*002a*/ 	.short	(.L_1393 - .L_1392)


	//   ....[0]....
.L_1392:
        /*002c*/ 	.word	0xffffffff


	//   ....[1]....
        /*0030*/ 	.word	0xffffffff


	//   ....[2]....
        /*0034*/ 	.word	0xffffffff


	//   ....[3]....
        /*0038*/ 	.word	0xffffffff


	//   ....[4]....
        /*003c*/ 	.word	0xffffffff


	//   ....[5]....
        /*0040*/ 	.word	0xffffffff


	//   ....[6]....
        /*0044*/ 	.word	0xffffffff


	//   ....[7]....
        /*0048*/ 	.word	0xffffffff


	//   ....[8]....
        /*004c*/ 	.word	0xffffffff


	//   ....[9]....
        /*0050*/ 	.word	0xffffffff


	//----- nvinfo : EIATTR_COOP_GROUP_INSTR_OFFSETS
	.align		4
.L_1393:
        /*0054*/ 	.byte	0x04, 0x28
        /*0056*/ 	.short	(.L_1395 - .L_1394)


	//   ....[0]....
.L_1394:
        /*0058*/ 	.word	0x00001c50


	//   ....[1]....
        /*005c*/ 	.word	0x00001c60


	//   ....[2]....
        /*0060*/ 	.word	0x00001cb0


	//   ....[3]....
        /*0064*/ 	.word	0x00001cc0


	//   ....[4]....
        /*0068*/ 	.word	0x00001d10


	//   ....[5]....
        /*006c*/ 	.word	0x00001d20


	//   ....[6]....
        /*0070*/ 	.word	0x00001d80


	//   ....[7]....
        /*0074*/ 	.word	0x00001d90


	//   ....[8]....
        /*0078*/ 	.word	0x00001df0


	//   ....[9]....
        /*007c*/ 	.word	0x00001e00


	//----- nvinfo : EIATTR_VRC_CTA_INIT_COUNT
	.align		4
.L_1395:
        /*0080*/ 	.byte	0x02, 0x4a
	.zero		1
	.zero		1


	//----- nvinfo : EIATTR_EXIT_INSTR_OFFSETS
	.align		4
        /*0084*/ 	.byte	0x04, 0x1c
        /*0086*/ 	.short	(.L_1397 - .L_1396)


	//   ....[0]....
.L_1396:
        /*0088*/ 	.word	0x00000060


	//   ....[1]....
        /*008c*/ 	.word	0x00006660


	//----- nvinfo : EIATTR_MAX_THREADS
	.align		4
.L_1397:
        /*0090*/ 	.byte	0x04, 0x05
        /*0092*/ 	.short	(.L_1399 - .L_1398)
.L_1398:
        /*0094*/ 	.word	0x00000188
        /*0098*/ 	.word	0x00000001
        /*009c*/ 	.word	0x00000001


	//----- nvinfo : EIATTR_CRS_STACK_SIZE
	.align		4
.L_1399:
        /*00a0*/ 	.byte	0x04, 0x1e
        /*00a2*/ 	.short	(.L_1401 - .L_1400)
.L_1400:
        /*00a4*/ 	.word	0x00000000


	//----- nvinfo : EIATTR_CBANK_PARAM_SIZE
	.align		4
.L_1401:
        /*00a8*/ 	.byte	0x03, 0x19
        /*00aa*/ 	.short	0x00a0


	//----- nvinfo : EIATTR_PARAM_CBANK
	.align		4
        /*00ac*/ 	.byte	0x04, 0x0a
        /*00ae*/ 	.short	(.L_1403 - .L_1402)
	.align		4
.L_1402:
        /*00b0*/ 	.word	index@(.nv.constant0._Z35group_norm_nhwc_fwd_one_pass_kernelI11Bf16IOFp16WLi128ELi98ELi392EEv26Group_norm_nhwc_fwd_params)
        /*00b4*/ 	.short	0x0380
        /*00b6*/ 	.short	0x00a0


	//----- nvinfo : EIATTR_SW_WAR
	.align		4
.L_1403:
        /*00b8*/ 	.byte	0x04, 0x36
        /*00ba*/ 	.short	(.L_1405 - .L_1404)
.L_1404:
        /*00bc*/ 	.word	0x00000008
.L_1405:


//--------------------- .nv.info._Z35group_norm_nhwc_fwd_one_pass_kernelI11Bf16IOFp16WLi256ELi98ELi392EEv26Group_norm_nhwc_fwd_params --------------------------
	.section	.nv.info._Z35group_norm_nhwc_fwd_one_pass_kernelI11Bf16IOFp16WLi256ELi98ELi392EEv26Group_norm_nhwc_fwd_params,"",@"SHT_CUDA_INFO"
	.sectionflags	@""
	.align	4


	//----- nvinfo : EIATTR_CUDA_API_VERSION
	.align		4
        /*0000*/ 	.byte	0x04, 0x37
        /*0002*/ 	.short	(.L_1407 - .L_1406)
.L_1406:
        /*0004*/ 	.word	0x00000082


	//----- nvinfo : EIATTR_KPARAM_INFO
	.align		4
.L_1407:
        /*0008*/ 	.byte	0x04, 0x17
        /*000a*/ 	.short	(.L_1409 - .L_1408)
.L_1408:
        /*000c*/ 	.word	0x00000000
        /*0010*/ 	.short	0x0000
        /*0012*/ 	.short	0x0000
        /*0014*/ 	.byte	0x00, 0xf0, 0x81, 0x02


	//----- nvinfo : EIATTR_SPARSE_MMA_MASK
	.align		4
.L_1409:
        /*0018*/ 	.byte	0x03, 0x50
        /*001a*/ 	.short	0x0000


	//----- nvinfo : EIATTR_MAXREG_COUNT
	.align		4
        /*001c*/ 	.byte	0x03, 0x1b
        /*001e*/ 	.short	0x0080


	//----- nvinfo : EIATTR_NUM_BARRIERS
	.align		4
        /*0020*/ 	.byte	0x02, 0x4c
        /*0022*/ 	.byte	0x01
	.zero		1


	//----- nvinfo : EIATTR_MERCURY_ISA_VERSION
	.align		4
        /*0024*/ 	.byte	0x03, 0x5f
        /*0026*/ 	.short	0x0101


	//----- nvinfo : EIATTR_COOP_GROUP_MASK_REGIDS
	.align		4
        /*0028*/ 	.byte	0x04, 0x29
        /*002a*/ 	.short	(.L_1411 - .L_1410)


	//   ....[0]....
.L_1410:
        /*002c*/ 	.word	0xffffffff


	//   ....[1]....
        /*0030*/ 	.word	0xffffffff


	//   ....[2]....
        /*0034*/ 	.word	0xffffffff


	//   ....[3]....
        /*0038*/ 	.word	0xffffffff


	//   ....[4]....
        /*003c*/ 	.word	0xffffffff


	//   ....[5]....
        /*0040*/ 	.word	0xffffffff


	//   ....[6]....
        /*0044*/ 	.word	0xffffffff


	//   ....[7]....
        /*0048*/ 	.word	0xffffffff


	//   ....[8]....
        /*004c*/ 	.word	0xffffffff


	//   ....[9]....
        /*0050*/ 	.word	0xffffffff


	//----- nvinfo : EIATTR_COOP_GROUP_INSTR_OFFSETS
	.align		4
.L_1411:
        /*0054*/ 	.byte	0x04, 0x28
        /*0056*/ 	.short	(.L_1413 - .L_1412)


	//   ....[0]....
.L_1412:
        /*0058*/ 	.word	0x00003460


	//   ....[1]....
        /*005c*/ 	.word	0x00003470


	//   ....[2]....
        /*0060*/ 	.word	0x000034b0


	//   ....[3]....
        /*0064*/ 	.word	0x000034c0


	//   ....[4]....
        /*0068*/ 	.word	0x00003520


	//   ....[5]....
        /*006c*/ 	.word	0x00003530


	//   ....[6]....
        /*0070*/ 	.word	0x00003590


	//   ....[7]....
        /*0074*/ 	.word	0x000035a0


	//   ....[8]....
        /*0078*/ 	.word	0x00003600


	//   ....[9]....
        /*007c*/ 	.word	0x00003610


	//----- nvinfo : EIATTR_VRC_CTA_INIT_COUNT
	.align		4
.L_1413:
        /*0080*/ 	.byte	0x02, 0x4a
	.zero		1
	.zero		1


	//----- nvinfo : EIATTR_EXIT_INSTR_OFFSETS
	.align		4
        /*0084*/ 	.byte	0x04, 0x1c
        /*0086*/ 	.short	(.L_1415 - .L_1414)


	//   ....[0]....
.L_1414:
        /*0088*/ 	.word	0x00000060


	//   ....[1]....
        /*008c*/ 	.word	0x0000bb60


	//----- nvinfo : EIATTR_MAX_THREADS
	.align		4
.L_1415:
        /*0090*/ 	.byte	0x04, 0x05
        /*0092*/ 	.short	(.L_1417 - .L_1416)
.L_1416:
        /*0094*/ 	.word	0x00000188
        /*0098*/ 	.word	0x00000001
        /*009c*/ 	.word	0x00000001


	//----- nvinfo : EIATTR_CRS_STACK_SIZE
	.align		4
.L_1417:
        /*00a0*/ 	.byte	0x04, 0x1e
        /*00a2*/ 	.short	(.L_1419 - .L_1418)
.L_1418:
        /*00a4*/ 	.word	0x00000000


	//----- nvinfo : EIATTR_CBANK_PARAM_SIZE
	.align		4
.L_1419:
        /*00a8*/ 	.byte	0x03, 0x19
        /*00aa*/ 	.short	0x00a0


	//----- nvinfo : EIATTR_PARAM_CBANK
	.align		4
        /*00ac*/ 	.byte	0x04, 0x0a
        /*00ae*/ 	.short	(.L_1421 - .L_1420)
	.align		4
.L_1420:
        /*00b0*/ 	.word	index@(.nv.constant0._Z35group_norm_nhwc_fwd_one_pass_kernelI11Bf16IOFp16WLi256ELi98ELi392EEv26Group_norm_nhwc_fwd_params)
        /*00b4*/ 	.short	0x0380
        /*00b6*/ 	.short	0x00a0


	//----- nvinfo : EIATTR_SW_WAR
	.align		4
.L_1421:
        /*00b8*/ 	.byte	0x04, 0x36
        /*00ba*/ 	.short	(.L_1423 - .L_1422)
.L_1422:
        /*00bc*/ 	.word	0x00000008
.L_1423:


//--------------------- .nv.info._Z35group_norm_nhwc_fwd_one_pass_kernelI11Bf16IOFp16WLi512ELi98ELi392EEv26Group_norm_nhwc_fwd_params --------------------------
	.section	.nv.info._Z35group_norm_nhwc_fwd_one_pass_kernelI11Bf16IOFp16WLi512ELi98ELi392EEv26Group_norm_nhwc_fwd_params,"",@"SHT_CUDA_INFO"
	.sectionflags	@""
	.align	4


	//----- nvinfo : EIATTR_CUDA_API_VERSION
	.align		4
        /*0000*/ 	.byte	0x04, 0x37
        /*0002*/ 	.short	(.L_1425 - .L_1424)
.L_1424:
        /*0004*/ 	.word	0x00000082


	//----- nvinfo : EIATTR_KPARAM_INFO
	.align		4
.L_1425:
        /*0008*/ 	.byte	0x04, 0x17
        /*000a*/ 	.short	(.L_1427 - .L_1426)
.L_1426:
        /*000c*/ 	.word	0x00000000
        /*0010*/ 	.short	0x0000
        /*0012*/ 	.short	0x0000
        /*0014*/ 	.byte	0x00, 0xf0, 0x81, 0x02


	//----- nvinfo : EIATTR_SPARSE_MMA_MASK
	.align		4
.L_1427:
        /*0018*/ 	.byte	0x03, 0x50
        /*001a*/ 	.short	0x0000


	//----- nvinfo : EIATTR_MAXREG_COUNT
	.align		4
        /*001c*/ 	.byte	0x03, 0x1b
        /*001e*/ 	.short	0x0080


	//----- nvinfo : EIATTR_NUM_BARRIERS
	.align		4
        /*0020*/ 	.byte	0x02, 0x4c
        /*0022*/ 	.byte	0x01
	.zero		1


	//----- nvinfo : EIATTR_ANNOTATIONS
	.align		4
        /*0024*/ 	.byte	0x04, 0x55
        /*0026*/ 	.short	(.L_1429 - .L_1428)


	//   ....[0]....
.L_1428:
        /* <DEDUP_REMOVED lines=145> */


	//----- nvinfo : EIATTR_MERCURY_ISA_VERSION
	.align		4
.L_1429:
        /*0928*/ 	.byte	0x03, 0x5f
        /*092a*/ 	.short	0x0101


	//----- nvinfo : EIATTR_COOP_GROUP_MASK_REGIDS
	.align		4
        /*092c*/ 	.byte	0x04, 0x29
        /*092e*/ 	.short	(.L_1431 - .L_1430)


	//   ....[0]....
.L_1430:
        /*0930*/ 	.word	0xffffffff


	//   ....[1]....
        /*0934*/ 	.word	0xffffffff


	//   ....[2]....
        /*0938*/ 	.word	0xffffffff


	//   ....[3]....
        /*093c*/ 	.word	0xffffffff


	//   ....[4]....
        /*0940*/ 	.word	0xffffffff


	//   ....[5]....
        /*0944*/ 	.word	0xffffffff


	//   ....[6]....
        /*0948*/ 	.word	0xffffffff


	//   ....[7]....
        /*094c*/ 	.word	0xffffffff


	//   ....[8]....
        /*0950*/ 	.word	0xffffffff


	//   ....[9]....
        /*0954*/ 	.word	0xffffffff


	//----- nvinfo : EIATTR_COOP_GROUP_INSTR_OFFSETS
	.align		4
.L_1431:
        /*0958*/ 	.byte	0x04, 0x28
        /*095a*/ 	.short	(.L_1433 - .L_1432)


	//   ....[0]....
.L_1432:
        /*095c*/ 	.word	0x00009210


	//   ....[1]....
        /*0960*/ 	.word	0x00009220


	//   ....[2]....
        /*0964*/ 	.word	0x00009260


	//   ....[3]....
        /*0968*/ 	.word	0x00009270


	//   ....[4]....
        /*096c*/ 	.word	0x000092d0


	//   ....[5]....
        /*0970*/ 	.word	0x000092e0


	//   ....[6]....
        /*0974*/ 	.word	0x00009340


	//   ....[7]....
        /*0978*/ 	.word	0x00009350


	//   ....[8]....
        /*097c*/ 	.word	0x000093b0


	//   ....[9]....
        /*0980*/ 	.word	0x000093c0


	//----- nvinfo : EIATTR_VRC_CTA_INIT_COUNT
	.align		4
.L_1433:
        /*0984*/ 	.byte	0x02, 0x4a
	.zero		1
	.zero		1


	//----- nvinfo : EIATTR_EXIT_INSTR_OFFSETS
	.align		4
        /*0988*/ 	.byte	0x04, 0x1c
        /*098a*/ 	.short	(.L_1435 - .L_1434)


	//   ....[0]....
.L_1434:
        /*098c*/ 	.word	0x00000070


	//   ....[1]....
        /*0990*/ 	.word	0x0000bef0


	//----- nvinfo : EIATTR_MAX_THREADS
	.align		4
.L_1435:
        /*0994*/ 	.byte	0x04, 0x05
        /*0996*/ 	.short	(.L_1437 - .L_1436)
.L_1436:
        /*0998*/ 	.word	0x00000188
        /*099c*/ 	.word	0x00000001
        /*09a0*/ 	.word	0x00000001


	//----- nvinfo : EIATTR_CRS_STACK_SIZE
	.align		4
.L_1437:
        /*09a4*/ 	.byte	0x04, 0x1e
        /*09a6*/ 	.short	(.L_1439 - .L_1438)
.L_1438:
        /*09a8*/ 	.word	0x00000000


	//----- nvinfo : EIATTR_CBANK_PARAM_SIZE
	.align		4
.L_1439:
        /*09ac*/ 	.byte	0x03, 0x19
        /*09ae*/ 	.short	0x00a0


	//----- nvinfo : EIATTR_PARAM_CBANK
	.align		4
        /*09b0*/ 	.byte	0x04, 0x0a
        /*09b2*/ 	.short	(.L_1441 - .L_1440)
	.align		4
.L_1440:
        /*09b4*/ 	.word	index@(.nv.constant0._Z35group_norm_nhwc_fwd_one_pass_kernelI11Bf16IOFp16WLi512ELi98ELi392EEv26Group_norm_nhwc_fwd_params)
        /*09b8*/ 	.short	0x0380
        /*09ba*/ 	.short	0x00a0


	//----- nvinfo : EIATTR_SW_WAR
	.align		4
.L_1441:
        /*09bc*/ 	.byte	0x04, 0x36
        /*09be*/ 	.short	(.L_1443 - .L_1442)
.L_1442:
        /*09c0*/ 	.word	0x00000008
.L_1443:


//--------------------- .nv.info._Z35group_norm_nhwc_fwd_one_pass_kernelI11Fp16IOFp32WLi64ELi98ELi392EEv26Group_norm_nhwc_fwd_params --------------------------
	.section	.nv.info._Z35group_norm_nhwc_fwd_one_pass_kernelI11Fp16IOFp32WLi64ELi98ELi392EEv26Group_norm_nhwc_fwd_params,"",@"SHT_CUDA_INFO"
	.sectionflags	@""
	.align	4


	//----- nvinfo : EIATTR_CUDA_API_VERSION
	.align		4
        /*0000*/ 	.byte	0x04, 0x37
        /*0002*/ 	.short	(.L_1445 - .L_1444)
.L_1444:
        /*0004*/ 	.word	0x00000082


	//----- nvinfo : EIATTR_KPARAM_INFO
	.align		4
.L_1445:
        /*0008*/ 	.byte	0x04, 0x17
        /*000a*/ 	.short	(.L_1447 - .L_1446)
.L_1446:
        /*000c*/ 	.word	0x00000000
        /*0010*/ 	.short	0x0000
        /*0012*/ 	.short	0x0000
        /*0014*/ 	.byte	0x00, 0xf0, 0x81, 0x02


	//----- nvinfo : EIATTR_SPARSE_MMA_MASK
	.align		4
.L_1447:
        /*0018*/ 	.byte	0x03, 0x50
        /*001a*/ 	.short	0x0000


	//----- nvinfo : EIATTR_MAXREG_COUNT
	.align		4
        /*001c*/ 	.byte	0x03, 0x1b
        /*001e*/ 	.short	0x0080


	//----- nvinfo : EIATTR_NUM_BARRIERS
	.align		4
        /*0020*/ 	.byte	0x02, 0x4c
        /*0022*/ 	.byte	0x01
	.zero		1


	//----- nvinfo : EIATTR_MERCURY_ISA_VERSION
	.align		4
        /*0024*/ 	.byte	0x03, 0x5f
        /*0026*/ 	.short	0x0101


	//----- nvinfo : EIATTR_COOP_GROUP_MASK_REGIDS
	.align		4
        /*0028*/ 	.byte	0x04, 0x29
        /*002a*/ 	.short	(.L_1449 - .L_1448)


	//   ....[0]....
.L_1448:
        /*002c*/ 	.word	0xffffffff


	//   ....[1]....
        /*0030*/ 	.word	0xffffffff


	//   ....[2]....
        /*0034*/ 	.word	0xffffffff


	//   ....[3]....
        /*0038*/ 	.word	0xffffffff


	//   ....[4]....
        /*003c*/ 	.word	0xffffffff


	//   ....[5]....
        /*0040*/ 	.word	0xffffffff


	//   ....[6]....
        /*0044*/ 	.word	0xffffffff


	//   ....[7]....
        /*0048*/ 	.word	0xffffffff


	//   ....[8]....
        /*004c*/ 	.word	0xffffffff


	//   ....[9]....
        /*0050*/ 	.word	0xffffffff


	//----- nvinfo : EIATTR_COOP_GROUP_INSTR_OFFSETS
	.align		4
.L_1449:
        /*0054*/ 	.byte	0x04, 0x28
        /*0056*/ 	.short	(.L_1451 - .L_1450)


	//   ....[0]....
.L_1450:
        /*0058*/ 	.word	0x00001000


	//   ....[1]....
        /*005c*/ 	.word	0x00001010


	//   ....[2]....
        /*0060*/ 	.word	0x00001050


	//   ....[3]....
        /*0064*/ 	.word	0x00001070


	//   ....[4]....
        /*0068*/ 	.word	0x000010c0


	//   ....[5]....
        /*006c*/ 	.word	0x000010d0


	//   ....[6]....
        /*0070*/ 	.word	0x00001120


	//   ....[7]....
        /*0074*/ 	.word	0x00001130


	//   ....[8]....
        /*0078*/ 	.word	0x00001190


	//   ....[9]....
        /*007c*/ 	.word	0x000011a0


	//----- nvinfo : EIATTR_VRC_CTA_INIT_COUNT
	.align		4
.L_1451:
        /*0080*/ 	.byte	0x02, 0x4a
	.zero		1
	.zero		1


	//----- nvinfo : EIATTR_EXIT_INSTR_OFFSETS
	.align		4
        /*0084*/ 	.byte	0x04, 0x1c
        /*0086*/ 	.short	(.L_1453 - .L_1452)


	//   ....[0]....
.L_1452:
        /*0088*/ 	.word	0x00000060


	//   ....[1]....
        /*008c*/ 	.word	0x00003e10


	//----- nvinfo : EIATTR_MAX_THREADS
	.align		4
.L_1453:
        /*0090*/ 	.byte	0x04, 0x05
        /*0092*/ 	.short	(.L_1455 - .L_1454)
.L_1454:
        /*0094*/ 	.word	0x00000188
        /*0098*/ 	.word	0x00000001
        /*009c*/ 	.word	0x00000001


	//----- nvinfo : EIATTR_CRS_STACK_SIZE
	.align		4
.L_1455:
        /*00a0*/ 	.byte	0x04, 0x1e
        /*00a2*/ 	.short	(.L_1457 - .L_1456)
.L_1456:
        /*00a4*/ 	.word	0x00000000


	//----- nvinfo : EIATTR_CBANK_PARAM_SIZE
	.align		4
.L_1457:
        /*00a8*/ 	.byte	0x03, 0x19
        /*00aa*/ 	.short	0x00a0


	//----- nvinfo : EIATTR_PARAM_CBANK
	.align		4
        /*00ac*/ 	.byte	0x04, 0x0a
        /*00ae*/ 	.short	(.L_1459 - .L_1458)
	.align		4
.L_1458:
        /*00b0*/ 	.word	index@(.nv.constant0._Z35group_norm_nhwc_fwd_one_pass_kernelI11Fp16IOFp32WLi64ELi98ELi392EEv26Group_norm_nhwc_fwd_params)
        /*00b4*/ 	.short	0x0380
        /*00b6*/ 	.short	0x00a0


	//----- nvinfo : EIATTR_SW_WAR
	.align		4
.L_1459:
        /*00b8*/ 	.byte	0x04, 0x36
        /*00ba*/ 	.short	(.L_1461 - .L_1460)
.L_1460:
        /*00bc*/ 	.word	0x00000008
.L_1461:


//--------------------- .nv.info._Z35group_norm_nhwc_fwd_one_pass_kernelI11Fp16IOFp32WLi128ELi98ELi392EEv26Group_norm_nhwc_fwd_params --------------------------
	.section	.nv.info._Z35group_norm_nhwc_fwd_one_pass_kernelI11Fp16IOFp32WLi128ELi98ELi392EEv26Group_norm_nhwc_fwd_params,"",@"SHT_CUDA_INFO"
	.sectionflags	@""
	.align	4


	//----- nvinfo : EIATTR_CUDA_API_VERSION
	.align		4
        /*0000*/ 	.byte	0x04, 0x37
        /*0002*/ 	.short	(.L_1463 - .L_1462)
.L_1462:
        /*0004*/ 	.word	0x00000082


	//----- nvinfo : EIATTR_KPARAM_INFO
	.align		4
.L_1463:
        /*0008*/ 	.byte	0x04, 0x17
        /*000a*/ 	.short	(.L_1465 - .L_1464)
.L_1464:
        /*000c*/ 	.word	0x00000000
        /*0010*/ 	.short	0x0000
        /*0012*/ 	.short	0x0000
        /*0014*/ 	.byte	0x00, 0xf0, 0x81, 0x02


	//----- nvinfo : EIATTR_SPARSE_MMA_MASK
	.align		4
.L_1465:
        /*0018*/ 	.byte	0x03, 0x50
        /*001a*/ 	.short	0x0000


	//----- nvinfo : EIATTR_MAXREG_COUNT
	.align		4
        /*001c*/ 	.byte	0x03, 0x1b
        /*001e*/ 	.short	0x0080


	//----- nvinfo : EIATTR_NUM_BARRIERS
	.align		4
        /*0020*/ 	.byte	0x02, 0x4c
        /*0022*/ 	.byte	0x01
	.zero		1


	//----- nvinfo : EIATTR_MERCURY_ISA_VERSION
	.align		4
        /*0024*/ 	.byte	0x03, 0x5f
        /*0026*/ 	.short	0x0101


	//----- nvinfo : EIATTR_COOP_GROUP_MASK_REGIDS
	.align		4
        /*0028*/ 	.byte	0x04, 0x29
        /*002a*/ 	.short	(.L_1467 - .L_1466)


	//   ....[0]....
.L_1466:
        /*002c*/ 	.word	0xffffffff


	//   ....[1]....
        /*0030*/ 	.word	0xffffffff


	//   ....[2]....
        /*0034*/ 	.word	0xffffffff


	//   ....[3]....
        /*0038*/ 	.word	0xffffffff


	//   ....[4]....
        /*003c*/ 	.word	0xffffffff


	//   ....[5]....
        /*0040*/ 	.word	0xffffffff


	//   ....[6]....
        /*0044*/ 	.word	0xffffffff


	//   ....[7]....
        /*0048*/ 	.word	0xffffffff


	//   ....[8]....
        /*004c*/ 	.word	0xffffffff


	//   ....[9]....
        /*0050*/ 	.word	0xffffffff


	//----- nvinfo : EIATTR_COOP_GROUP_INSTR_OFFSETS
	.align		4
.L_1467:
        /*0054*/ 	.byte	0x04, 0x28
        /*0056*/ 	.short	(.L_1469 - .L_1468)


	//   ....[0]....
.L_1468:
        /*0058*/ 	.word	0x00001b50


	//   ....[1]....
        /*005c*/ 	.word	0x00001b60


	//   ....[2]....
        /*0060*/ 	.word	0x00001bb0


	//   ....[3]....
        /*0064*/ 	.word	0x00001bc0


	//   ....[4]....
        /*0068*/ 	.word	0x00001c10


	//   ....[5]....
        /*006c*/ 	.word	0x00001c20


	//   ....[6]....
        /*0070*/ 	.word	0x00001c80


	//   ....[7]....
        /*0074*/ 	.word	0x00001c90


	//   ....[8]....
        /*0078*/ 	.word	0x00001cf0


	//   ....[9]....
        /*007c*/ 	.word	0x00001d00


	//----- nvinfo : EIATTR_VRC_CTA_INIT_COUNT
	.align		4
.L_1469:
        /*0080*/ 	.byte	0x02, 0x4a
	.zero		1
	.zero		1


	//----- nvinfo : EIATTR_EXIT_INSTR_OFFSETS
	.align		4
        /*0084*/ 	.byte	0x04, 0x1c
        /*0086*/ 	.short	(.L_1471 - .L_1470)


	//   ....[0]....
.L_1470:
        /*0088*/ 	.word	0x00000060


	//   ....[1]....
        /*008c*/ 	.word	0x00006500


	//----- nvinfo : EIATTR_MAX_THREADS
	.align		4
.L_1471:
        /*0090*/ 	.byte	0x04, 0x05
        /*0092*/ 	.short	(.L_1473 - .L_1472)
.L_1472:
        /*0094*/ 	.word	0x00000188
        /*0098*/ 	.word	0x00000001
        /*009c*/ 	.word	0x00000001


	//----- nvinfo : EIATTR_CRS_STACK_SIZE
	.align		4
.L_1473:
        /*00a0*/ 	.byte	0x04, 0x1e
        /*00a2*/ 	.short	(.L_1475 - .L_1474)
.L_1474:
        /*00a4*/ 	.word	0x00000000


	//----- nvinfo : EIATTR_CBANK_PARAM_SIZE
	.align		4
.L_1475:
        /*00a8*/ 	.byte	0x03, 0x19
        /*00aa*/ 	.short	0x00a0


	//----- nvinfo : EIATTR_PARAM_CBANK
	.align		4
        /*00ac*/ 	.byte	0x04, 0x0a
        /*00ae*/ 	.short	(.L_1477 - .L_1476)
	.align		4
.L_1476:
        /*00b0*/ 	.word	index@(.nv.constant0._Z35group_norm_nhwc_fwd_one_pass_kernelI11Fp16IOFp32WLi128ELi98ELi392EEv26Group_norm_nhwc_fwd_params)
        /*00b4*/ 	.short	0x0380
        /*00b6*/ 	.short	0x00a0


	//----- nvinfo : EIATTR_SW_WAR
	.align		4
.L_1477:
        /*00b8*/ 	.byte	0x04, 0x36
        /*00ba*/ 	.short	(.L_1479 - .L_1478)
.L_1478:
        /*00bc*/ 	.word	0x00000008
.L_1479:


//--------------------- .nv.info._Z35group_norm_nhwc_fwd_one_pass_kernelI11Fp16IOFp32WLi256ELi98ELi392EEv26Group_norm_nhwc_fwd_params --------------------------
	.section	.nv.info._Z35group_norm_nhwc_fwd_one_pass_kernelI11Fp16IOFp32WLi256ELi98ELi392EEv26Group_norm_nhwc_fwd_params,"",@"SHT_CUDA_INFO"
	.sectionflags	@""
	.align	4


	//----- nvinfo : EIATTR_CUDA_API_VERSION
	.align		4
        /*0000*/ 	.byte	0x04, 0x37
        /*0002*/ 	.short	(.L_1481 - .L_1480)
.L_1480:
        /*0004*/ 	.word	0x00000082


	//----- nvinfo : EIATTR_KPARAM_INFO
	.align		4
.L_1481:
        /*0008*/ 	.byte	0x04, 0x17
        /*000a*/ 	.short	(.L_1483 - .L_1482)
.L_1482:
        /*000c*/ 	.word	0x00000000
        /*0010*/ 	.short	0x0000
        /*0012*/ 	.short	0x0000
        /*0014*/ 	.byte	0x00, 0xf0, 0x81, 0x02


	//----- nvinfo : EIATTR_SPARSE_MMA_MASK
	.align		4
.L_1483:
        /*0018*/ 	.byte	0x03, 0x50
        /*001a*/ 	.short	0x0000


	//----- nvinfo : EIATTR_MAXREG_COUNT
	.align		4
        /*001c*/ 	.byte	0x03, 0x1b
        /*001e*/ 	.short	0x0080


	//----- nvinfo : EIATTR_NUM_BARRIERS
	.align		4
        /*0020*/ 	.byte	0x02, 0x4c
        /*0022*/ 	.byte	0x01
	.zero		1


	//----- nvinfo : EIATTR_MERCURY_ISA_VERSION
	.align		4
        /*0024*/ 	.byte	0x03, 0x5f
        /*0026*/ 	.short	0x0101


	//----- nvinfo : EIATTR_COOP_GROUP_MASK_REGIDS
	.align		4
        /*0028*/ 	.byte	0x04, 0x29
        /*002a*/ 	.short	(.L_1485 - .L_1484)


	//   ....[0]....
.L_1484:
        /*002c*/ 	.word	0xffffffff


	//   ....[1]....
        /*0030*/ 	.word	0xffffffff


	//   ....[2]....
        /*0034*/ 	.word	0xffffffff


	//   ....[3]....
        /*0038*/ 	.word	0xffffffff


	//   ....[4]....
        /*003c*/ 	.word	0xffffffff


	//   ....[5]....
        /*0040*/ 	.word	0xffffffff


	//   ....[6]....
        /*0044*/ 	.word	0xffffffff


	//   ....[7]....
        /*0048*/ 	.word	0xffffffff


	//   ....[8]....
        /*004c*/ 	.word	0xffffffff


	//   ....[9]....
        /*0050*/ 	.word	0xffffffff


	//----- nvinfo : EIATTR_COOP_GROUP_INSTR_OFFSETS
	.align		4
.L_1485:
        /*0054*/ 	.byte	0x04, 0x28
        /*0056*/ 	.short	(.L_1487 - .L_1486)


	//   ....[0]....
.L_1486:
        /*0058*/ 	.word	0x00003250


	//   ....[1]....
        /*005c*/ 	.word	0x00003260


	//   ....[2]....
        /*0060*/ 	.word	0x000032a0


	//   ....[3]....
        /*0064*/ 	.word	0x000032b0


	//   ....[4]....
        /*0068*/ 	.word	0x00003310


	//   ....[5]....
        /*006c*/ 	.word	0x00003320


	//   ....[6]....
        /*0070*/ 	.word	0x00003380


	//   ....[7]....
        /*0074*/ 	.word	0x00003390


	//   ....[8]....
        /*0078*/ 	.word	0x000033f0


	//   ....[9]....
        /*007c*/ 	.word	0x00003400


	//----- nvinfo : EIATTR_VRC_CTA_INIT_COUNT
	.align		4
.L_1487:
        /*0080*/ 	.byte	0x02, 0x4a
	.zero		1
	.zero		1


	//----- nvinfo : EIATTR_EXIT_INSTR_OFFSETS
	.align		4
        /*0084*/ 	.byte	0x04, 0x1c
        /*0086*/ 	.short	(.L_1489 - .L_1488)


	//   ....[0]....
.L_1488:
        /*0088*/ 	.word	0x00000060


	//   ....[1]....
        /*008c*/ 	.word	0x0000b8f0


	//----- nvinfo : EIATTR_MAX_THREADS
	.align		4
.L_1489:
        /*0090*/ 	.byte	0x04, 0x05
        /*0092*/ 	.short	(.L_1491 - .L_1490)
.L_1490:
        /*0094*/ 	.word	0x00000188
        /*0098*/ 	.word	0x00000001
        /*009c*/ 	.word	0x00000001


	//----- nvinfo : EIATTR_CRS_STACK_SIZE
	.align		4
.L_1491:
        /*00a0*/ 	.byte	0x04, 0x1e
        /*00a2*/ 	.short	(.L_1493 - .L_1492)
.L_1492:
        /*00a4*/ 	.word	0x00000000


	//----- nvinfo : EIATTR_CBANK_PARAM_SIZE
	.align		4
.L_1493:
        /*00a8*/ 	.byte	0x03, 0x19
        /*00aa*/ 	.short	0x00a0


	//----- nvinfo : EIATTR_PARAM_CBANK
	.align		4
        /*00ac*/ 	.byte	0x04, 0x0a
        /*00ae*/ 	.short	(.L_1495 - .L_1494)
	.align		4
.L_1494:
        /*00b0*/ 	.word	index@(.nv.constant0._Z35group_norm_nhwc_fwd_one_pass_kernelI11Fp16IOFp32WLi256ELi98ELi392EEv26Group_norm_nhwc_fwd_params)
        /*00b4*/ 	.short	0x0380
        /*00b6*/ 	.short	0x00a0


	//----- nvinfo : EIATTR_SW_WAR
	.align		4
.L_1495:
        /*00b8*/ 	.byte	0x04, 0x36
        /*00ba*/ 	.short	(.L_1497 - .L_1496)
.L_1496:
        /*00bc*/ 	.word	0x00000008
.L_1497:


//--------------------- .nv.info._Z35group_norm_nhwc_fwd_one_pass_kernelI11Fp16IOFp32WLi512ELi98ELi392EEv26Group_norm_nhwc_fwd_params --------------------------
	.section	.nv.info._Z35group_norm_nhwc_fwd_one_pass_kernelI11Fp16IOFp32WLi512ELi98ELi392EEv26Group_norm_nhwc_fwd_params,"",@"SHT_CUDA_INFO"
	.sectionflags	@""
	.align	4


	//----- nvinfo : EIATTR_CUDA_API_VERSION
	.align		4
        /*0000*/ 	.byte	0x04, 0x37
        /*0002*/ 	.short	(.L_1499 - .L_1498)
.L_1498:
        /*0004*/ 	.word	0x00000082


	//----- nvinfo : EIATTR_KPARAM_INFO
	.align		4
.L_1499:
        /*0008*/ 	.byte	0x04, 0x17
        /*000a*/ 	.short	(.L_1501 - .L_1500)
.L_1500:
        /*000c*/ 	.word	0x00000000
        /*0010*/ 	.short	0x0000
        /*0012*/ 	.short	0x0000
        /*0014*/ 	.byte	0x00, 0xf0, 0x81, 0x02


	//----- nvinfo : EIATTR_SPARSE_MMA_MASK
	.align		4
.L_1501:
        /*0018*/ 	.byte	0x03, 0x50
        /*001a*/ 	.short	0x0000


	//----- nvinfo : EIATTR_MAXREG_COUNT
	.align		4
        /*001c*/ 	.byte	0x03, 0x1b
        /*001e*/ 	.short	0x0080


	//----- nvinfo : EIATTR_NUM_BARRIERS
	.align		4
        /*0020*/ 	.byte	0x02, 0x4c
        /*0022*/ 	.byte	0x01
	.zero		1


	//----- nvinfo : EIATTR_MERCURY_ISA_VERSION
	.align		4
        /*0024*/ 	.byte	0x03, 0x5f
        /*0026*/ 	.short	0x0101


	//----- nvinfo : EIATTR_COOP_GROUP_MASK_REGIDS
	.align		4
        /*0028*/ 	.byte	0x04, 0x29
        /*002a*/ 	.short	(.L_1503 - .L_1502)


	//   ....[0]....
.L_1502:
        /*002c*/ 	.word	0xffffffff


	//   ....[1]....
        /*0030*/ 	.word	0xffffffff


	//   ....[2]....
        /*0034*/ 	.word	0xffffffff


	//   ....[3]....
        /*0038*/ 	.word	0xffffffff


	//   ....[4]....
        /*003c*/ 	.word	0xffffffff


	//   ....[5]....
        /*0040*/ 	.word	0xffffffff


	//   ....[6]....
        /*0044*/ 	.word	0xffffffff


	//   ....[7]....
        /*0048*/ 	.word	0xffffffff


	//   ....[8]....
        /*004c*/ 	.word	0xffffffff


	//   ....[9]....
        /*0050*/ 	.word	0xffffffff


	//----- nvinfo : EIATTR_COOP_GROUP_INSTR_OFFSETS
	.align		4
.L_1503:
        /*0054*/ 	.byte	0x04, 0x28
        /*0056*/ 	.short	(.L_1505 - .L_1504)


	//   ....[0]....
.L_1504:
        /*0058*/ 	.word	0x00007e70


	//   ....[1]....
        /*005c*/ 	.word	0x00007e80


	//   ....[2]....
        /*0060*/ 	.word	0x00007ed0


	//   ....[3]....
        /*0064*/ 	.word	0x00007ee0


	//   ....[4]....
        /*0068*/ 	.word	0x00007f30


	//   ....[5]....
        /*006c*/ 	.word	0x00007f40


	//   ....[6]....
        /*0070*/ 	.word	0x00007fa0


	//   ....[7]....
        /*0074*/ 	.word	0x00007fb0


	//   ....[8]....
        /*0078*/ 	.word	0x00008010


	//   ....[9]....
        /*007c*/ 	.word	0x00008020


	//----- nvinfo : EIATTR_VRC_CTA_INIT_COUNT
	.align		4
.L_1505:
        /*0080*/ 	.byte	0x02, 0x4a
	.zero		1
	.zero		1


	//----- nvinfo : EIATTR_EXIT_INSTR_OFFSETS
	.align		4
        /*0084*/ 	.byte	0x04, 0x1c
        /*0086*/ 	.short	(.L_1507 - .L_1506)


	//   ....[0]....
.L_1506:
        /*0088*/ 	.word	0x00000070


	//   ....[1]....
        /*008c*/ 	.word	0x0000aa00


	//----- nvinfo : EIATTR_MAX_THREADS
	.align		4
.L_1507:
        /*0090*/ 	.byte	0x04, 0x05
        /*0092*/ 	.short	(.L_1509 - .L_1508)
.L_1508:
        /*0094*/ 	.word	0x00000188
        /*0098*/ 	.word	0x00000001
        /*009c*/ 	.word	0x00000001


	//----- nvinfo : EIATTR_CRS_STACK_SIZE
	.align		4
.L_1509:
        /*00a0*/ 	.byte	0x04, 0x1e
        /*00a2*/ 	.short	(.L_1511 - .L_1510)
.L_1510:
        /*00a4*/ 	.word	0x00000000


	//----- nvinfo : EIATTR_CBANK_PARAM_SIZE
	.align		4
.L_1511:
        /*00a8*/ 	.byte	0x03, 0x19
        /*00aa*/ 	.short	0x00a0


	//----- nvinfo : EIATTR_PARAM_CBANK
	.align		4
        /*00ac*/ 	.byte	0x04, 0x0a
        /*00ae*/ 	.short	(.L_1513 - .L_1512)
	.align		4
.L_1512:
        /*00b0*/ 	.word	index@(.nv.constant0._Z35group_norm_nhwc_fwd_one_pass_kernelI11Fp16IOFp32WLi512ELi98ELi392EEv26Group_norm_nhwc_fwd_params)
        /*00b4*/ 	.short	0x0380
        /*00b6*/ 	.short	0x00a0


	//----- nvinfo : EIATTR_SW_WAR
	.align		4
.L_1513:
        /*00b8*/ 	.byte	0x04, 0x36
        /*00ba*/ 	.short	(.L_1515 - .L_1514)
.L_1514:
        /*00bc*/ 	.word	0x00000008
.L_1515:


//--------------------- .nv.info._Z35group_norm_nhwc_fwd_one_pass_kernelI11Fp16IOBf16WLi64ELi98ELi392EEv26Group_norm_nhwc_fwd_params --------------------------
	.section	.nv.info._Z35group_norm_nhwc_fwd_one_pass_kernelI11Fp16IOBf16WLi64ELi98ELi392EEv26Group_norm_nhwc_fwd_params,"",@"SHT_CUDA_INFO"
	.sectionflags	@""
	.align	4


	//----- nvinfo : EIATTR_CUDA_API_VERSION
	.align		4
        /*0000*/ 	.byte	0x04, 0x37
        /*0002*/ 	.short	(.L_1517 - .L_1516)
.L_1516:
        /*0004*/ 	.word	0x00000082


	//----- nvinfo : EIATTR_KPARAM_INFO
	.align		4
.L_1517:
        /*0008*/ 	.byte	0x04, 0x17
        /*000a*/ 	.short	(.L_1519 - .L_1518)
.L_1518:
        /*000c*/ 	.word	0x00000000
        /*0010*/ 	.short	0x0000
        /*0012*/ 	.short	0x0000
        /*0014*/ 	.byte	0x00, 0xf0, 0x81, 0x02


	//----- nvinfo : EIATTR_SPARSE_MMA_MASK
	.align		4
.L_1519:
        /*0018*/ 	.byte	0x03, 0x50
        /*001a*/ 	.short	0x0000


	//----- nvinfo : EIATTR_MAXREG_COUNT
	.align		4
        /*001c*/ 	.byte	0x03, 0x1b
        /*001e*/ 	.short	0x0080


	//----- nvinfo : EIATTR_NUM_BARRIERS
	.align		4
        /*0020*/ 	.byte	0x02, 0x4c
        /*0022*/ 	.byte	0x01
	.zero		1


	//----- nvinfo : EIATTR_MERCURY_ISA_VERSION
	.align		4
        /*0024*/ 	.byte	0x03, 0x5f
        /*0026*/ 	.short	0x0101


	//----- nvinfo : EIATTR_COOP_GROUP_MASK_REGIDS
	.align		4
        /*0028*/ 	.byte	0x04, 0x29
        /*002a*/ 	.short	(.L_1521 - .L_1520)


	//   ....[0]....
.L_1520:
        /*002c*/ 	.word	0xffffffff


	//   ....[1]....
        /*0030*/ 	.word	0xffffffff


	//   ....[2]....
        /*0034*/ 	.word	0xffffffff


	//   ....[3]....
        /*0038*/ 	.word	0xffffffff


	//   ....[4]....
        /*003c*/ 	.word	0xffffffff


	//   ....[5]....
        /*0040*/ 	.word	0xffffffff


	//   ....[6]....
        /*0044*/ 	.word	0xffffffff


	//   ....[7]....
        /*0048*/ 	.word	0xffffffff


	//   ....[8]....
        /*004c*/ 	.word	0xffffffff


	//   ....[9]....
        /*0050*/ 	.word	0xffffffff


	//----- nvinfo : EIATTR_COOP_GROUP_INSTR_OFFSETS
	.align		4
.L_1521:
        /*0054*/ 	.byte	0x04, 0x28
        /*0056*/ 	.short	(.L_1523 - .L_1522)


	//   ....[0]....
.L_1522:
        /*0058*/ 	.word	0x00001000


	//   ....[1]....
        /*005c*/ 	.word	0x00001010


	//   ....[2]....
        /*0060*/ 	.word	0x00001050


	//   ....[3]....
        /*0064*/ 	.word	0x00001060


	//   ....[4]....
        /*0068*/ 	.word	0x000010c0


	//   ....[5]....
        /*006c*/ 	.word	0x000010d0


	//   ....[6]....
        /*0070*/ 	.word	0x00001120


	//   ....[7]....
        /*0074*/ 	.word	0x00001130


	//   ....[8]....
        /*0078*/ 	.word	0x00001180


	//   ....[9]....
        /*007c*/ 	.word	0x00001190


	//----- nvinfo : EIATTR_VRC_CTA_INIT_COUNT
	.align		4
.L_1523:
        /*0080*/ 	.byte	0x02, 0x4a
	.zero		1
	.zero		1


	//----- nvinfo : EIATTR_EXIT_INSTR_OFFSETS
	.align		4
        /*0084*/ 	.byte	0x04, 0x1c
        /*0086*/ 	.short	(.L_1525 - .L_1524)


	//   ....[0]....
.L_1524:
        /*0088*/ 	.word	0x00000060


	//   ....[1]....
        /*008c*/ 	.word	0x00003e50


	//----- nvinfo : EIATTR_MAX_THREADS
	.align		4
.L_1525:
        /*0090*/ 	.byte	0x04, 0x05
        /*0092*/ 	.short	(.L_1527 - .L_1526)
.L_1526:
        /*0094*/ 	.word	0x00000188
        /*0098*/ 	.word	0x00000001
        /*009c*/ 	.word	0x00000001


	//----- nvinfo : EIATTR_CRS_STACK_SIZE
	.align		4
.L_1527:
        /*00a0*/ 	.byte	0x04, 0x1e
        /*00a2*/ 	.short	(.L_1529 - .L_1528)
.L_1528:
        /*00a4*/ 	.word	0x00000000


	//----- nvinfo : EIATTR_CBANK_PARAM_SIZE
	.align		4
.L_1529:
        /*00a8*/ 	.byte	0x03, 0x19
        /*00aa*/ 	.short	0x00a0


	//----- nvinfo : EIATTR_PARAM_CBANK
	.align		4
        /*00ac*/ 	.byte	0x04, 0x0a
        /*00ae*/ 	.short	(.L_1531 - .L_1530)
	.align		4
.L_1530:
        /*00b0*/ 	.word	index@(.nv.constant0._Z35group_norm_nhwc_fwd_one_pass_kernelI11Fp16IOBf16WLi64ELi98ELi392EEv26Group_norm_nhwc_fwd_params)
        /*00b4*/ 	.short	0x0380
        /*00b6*/ 	.short	0x00a0


	//----- nvinfo : EIATTR_SW_WAR
	.align		4
.L_1531:
        /*00b8*/ 	.byte	0x04, 0x36
        /*00ba*/ 	.short	(.L_1533 - .L_1532)
.L_1532:
        /*00bc*/ 	.word	0x00000008
.L_1533:


//--------------------- .nv.info._Z35group_norm_nhwc_fwd_one_pass_kernelI11Fp16IOBf16WLi128ELi98ELi392EEv26Group_norm_nhwc_fwd_params --------------------------
	.section	.nv.info._Z35group_norm_nhwc_fwd_one_pass_kernelI11Fp16IOBf16WLi128ELi98ELi392EEv26Group_norm_nhwc_fwd_params,"",@"SHT_CUDA_INFO"
	.sectionflags	@""
	.align	4


	//----- nvinfo : EIATTR_CUDA_API_VERSION
	.align		4
        /*0000*/ 	.byte	0x04, 0x37
        /*0002*/ 	.short	(.L_1535 - .L_1534)
.L_1534:
        /*0004*/ 	.word	0x00000082


	//----- nvinfo : EIATTR_KPARAM_INFO
	.align		4
.L_1535:
        /*0008*/ 	.byte	0x04, 0x17
        /*000a*/ 	.short	(.L_1537 - .L_1536)
.L_1536:
        /*000c*/ 	.word	0x00000000
        /*0010*/ 	.short	0x0000
        /*0012*/ 	.short	0x0000
        /*0014*/ 	.byte	0x00, 0xf0, 0x81, 0x02


	//----- nvinfo : EIATTR_SPARSE_MMA_MASK
	.align		4
.L_1537:
        /*0018*/ 	.byte	0x03, 0x50
        /*001a*/ 	.short	0x0000


	//----- nvinfo : EIATTR_MAXREG_COUNT
	.align		4
        /*001c*/ 	.byte	0x03, 0x1b
        /*001e*/ 	.short	0x0080


	//----- nvinfo : EIATTR_NUM_BARRIERS
	.align		4
        /*0020*/ 	.byte	0x02, 0x4c
        /*0022*/ 	.byte	0x01
	.zero		1


	//----- nvinfo : EIATTR_MERCURY_ISA_VERSION
	.align		4
        /*0024*/ 	.byte	0x03, 0x5f
        /*0026*/ 	.short	0x0101


	//----- nvinfo : EIATTR_COOP_GROUP_MASK_REGIDS
	.align		4
        /*0028*/ 	.byte	0x04, 0x29
        /*002a*/ 	.short	(.L_1539 - .L_1538)


	//   ....[0]....
.L_1538:
        /*002c*/ 	.word	0xffffffff


	//   ....[1]....
        /*0030*/ 	.word	0xffffffff


	//   ....[2]....
        /*0034*/ 	.word	0xffffffff


	//   ....[3]....
        /*0038*/ 	.word	0xffffffff


	//   ....[4]....
        /*003c*/ 	.word	0xffffffff


	//   ....[5]....
        /*0040*/ 	.word	0xffffffff


	//   ....[6]....
        /*0044*/ 	.word	0xffffffff


	//   ....[7]....
        /*0048*/ 	.word	0xffffffff


	//   ....[8]....
        /*004c*/ 	.word	0xffffffff


	//   ....[9]....
        /*0050*/ 	.word	0xffffffff


	//----- nvinfo : EIATTR_COOP_GROUP_INSTR_OFFSETS
	.align		4
.L_1539:
        /*0054*/ 	.byte	0x04, 0x28
        /*0056*/ 	.short	(.L_1541 - .L_1540)


	//   ....[0]....
.L_1540:
        /*0058*/ 	.word	0x00001b50


	//   ....[1]....
        /*005c*/ 	.word	0x00001b60


	//   ....[2]....
        /*0060*/ 	.word	0x00001bb0


	//   ....[3]....
        /*0064*/ 	.word	0x00001bc0


	//   ....[4]....
        /*0068*/ 	.word	0x00001c10


	//   ....[5]....
        /*006c*/ 	.word	0x00001c20


	//   ....[6]....
        /*0070*/ 	.word	0x00001c80


	//   ....[7]....
        /*0074*/ 	.word	0x00001c90


	//   ....[8]....
        /*0078*/ 	.word	0x00001cf0


	//   ....[9]....
        /*007c*/ 	.word	0x00001d00


	//----- nvinfo : EIATTR_VRC_CTA_INIT_COUNT
	.align		4
.L_1541:
        /*0080*/ 	.byte	0x02, 0x4a
	.zero		1
	.zero		1


	//----- nvinfo : EIATTR_EXIT_INSTR_OFFSETS
	.align		4
        /*0084*/ 	.byte	0x04, 0x1c
        /*0086*/ 	.short	(.L_1543 - .L_1542)


	//   ....[0]....
.L_1542:
        /*0088*/ 	.word	0x00000060


	//   ....[1]....
        /*008c*/ 	.word	0x00006560


	//----- nvinfo : EIATTR_MAX_THREADS
	.align		4
.L_1543:
        /*0090*/ 	.byte	0x04, 0x05
        /*0092*/ 	.short	(.L_1545 - .L_1544)
.L_1544:
        /*0094*/ 	.word	0x00000188
        /*0098*/ 	.word	0x00000001
        /*009c*/ 	.word	0x00000001


	//----- nvinfo : EIATTR_CRS_STACK_SIZE
	.align		4
.L_1545:
        /*00a0*/ 	.byte	0x04, 0x1e
        /*00a2*/ 	.short	(.L_1547 - .L_1546)
.L_1546:
        /*00a4*/ 	.word	0x00000000


	//----- nvinfo : EIATTR_CBANK_PARAM_SIZE
	.align		4
.L_1547:
        /*00a8*/ 	.byte	0x03, 0x19
        /*00aa*/ 	.short	0x00a0


	//----- nvinfo : EIATTR_PARAM_CBANK
	.align		4
        /*00ac*/ 	.byte	0x04, 0x0a
        /*00ae*/ 	.short	(.L_1549 - .L_1548)
	.align		4
.L_1548:
        /*00b0*/ 	.word	index@(.nv.constant0._Z35group_norm_nhwc_fwd_one_pass_kernelI11Fp16IOBf16WLi128ELi98ELi392EEv26Group_norm_nhwc_fwd_params)
        /*00b4*/ 	.short	0x0380
        /*00b6*/ 	.short	0x00a0


	//----- nvinfo : EIATTR_SW_WAR
	.align		4
.L_1549:
        /*00b8*/ 	.byte	0x04, 0x36
        /*00ba*/ 	.short	(.L_1551 - .L_1550)
.L_1550:
        /*00bc*/ 	.word	0x00000008
.L_1551:


//--------------------- .nv.info._Z35group_norm_nhwc_fwd_one_pass_kernelI11Fp16IOBf16WLi256ELi98ELi392EEv26Group_norm_nhwc_fwd_params --------------------------
	.section	.nv.info._Z35group_norm_nhwc_fwd_one_pass_kernelI11Fp16IOBf16WLi256ELi98ELi392EEv26Group_norm_nhwc_fwd_params,"",@"SHT_CUDA_INFO"
	.sectionflags	@""
	.align	4


	//----- nvinfo : EIATTR_CUDA_API_VERSION
	.align		4
        /*0000*/ 	.byte	0x04, 0x37
        /*0002*/ 	.short	(.L_1553 - .L_1552)
.L_1552:
        /*0004*/ 	.word	0x00000082


	//----- nvinfo : EIATTR_KPARAM_INFO
	.align		4
.L_1553:
        /*0008*/ 	.byte	0x04, 0x17
        /*000a*/ 	.short	(.L_1555 - .L_1554)
.L_1554:
        /*000c*/ 	.word	0x00000000
        /*0010*/ 	.short	0x0000
        /*0012*/ 	.short	0x0000
        /*0014*/ 	.byte	0x00, 0xf0, 0x81, 0x02


	//----- nvinfo : EIATTR_SPARSE_MMA_MASK
	.align		4
.L_1555:
        /*0018*/ 	.byte	0x03, 0x50
        /*001a*/ 	.short	0x0000


	//----- nvinfo : EIATTR_MAXREG_COUNT
	.align		4
        /*001c*/ 	.byte	0x03, 0x1b
        /*001e*/ 	.short	0x0080


	//----- nvinfo : EIATTR_NUM_BARRIERS
	.align		4
        /*0020*/ 	.byte	0x02, 0x4c
        /*0022*/ 	.byte	0x01
	.zero		1


	//----- nvinfo : EIATTR_MERCURY_ISA_VERSION
	.align		4
        /*0024*/ 	.byte	0x03, 0x5f
        /*0026*/ 	.short	0x0101


	//----- nvinfo : EIATTR_COOP_GROUP_MASK_REGIDS
	.align		4
        /*0028*/ 	.byte	0x04, 0x29
        /*002a*/ 	.short	(.L_1557 - .L_1556)


	//   ....[0]....
.L_1556:
        /*002c*/ 	.word	0xffffffff


	//   ....[1]....
        /*0030*/ 	.word	0xffffffff


	//   ....[2]....
        /*0034*/ 	.word	0xffffffff


	//   ....[3]....
        /*0038*/ 	.word	0xffffffff


	//   ....[4]....
        /*003c*/ 	.word	0xffffffff


	//   ....[5]....
        /*0040*/ 	.word	0xffffffff


	//   ....[6]....
        /*0044*/ 	.word	0xffffffff


	//   ....[7]....
        /*0048*/ 	.word	0xffffffff


	//   ....[8]....
        /*004c*/ 	.word	0xffffffff


	//   ....[9]....
        /*0050*/ 	.word	0xffffffff


	//----- nvinfo : EIATTR_COOP_GROUP_INSTR_OFFSETS
	.align		4
.L_1557:
        /*0054*/ 	.byte	0x04, 0x28
        /*0056*/ 	.short	(.L_1559 - .L_1558)


	//   ....[0]....
.L_1558:
        /*0058*/ 	.word	0x00003270


	//   ....[1]....
        /*005c*/ 	.word	0x00003280


	//   ....[2]....
        /*0060*/ 	.word	0x000032c0


	//   ....[3]....
        /*0064*/ 	.word	0x000032d0


	//   ....[4]....
        /*0068*/ 	.word	0x00003330


	//   ....[5]....
        /*006c*/ 	.word	0x00003340


	//   ....[6]....
        /*0070*/ 	.word	0x000033a0


	//   ....[7]....
        /*0074*/ 	.word	0x000033b0


	//   ....[8]....
        /*0078*/ 	.word	0x00003410


	//   ....[9]....
        /*007c*/ 	.word	0x00003420


	//----- nvinfo : EIATTR_VRC_CTA_INIT_COUNT
	.align		4
.L_1559:
        /*0080*/ 	.byte	0x02, 0x4a
	.zero		1
	.zero		1


	//----- nvinfo : EIATTR_EXIT_INSTR_OFFSETS
	.align		4
        /*0084*/ 	.byte	0x04, 0x1c
        /*0086*/ 	.short	(.L_1561 - .L_1560)


	//   ....[0]....
.L_1560:
        /*0088*/ 	.word	0x00000060


	//   ....[1]....
        /*008c*/ 	.word	0x0000b970


	//----- nvinfo : EIATTR_MAX_THREADS
	.align		4
.L_1561:
        /*0090*/ 	.byte	0x04, 0x05
        /*0092*/ 	.short	(.L_1563 - .L_1562)
.L_1562:
        /*0094*/ 	.word	0x00000188
        /*0098*/ 	.word	0x00000001
        /*009c*/ 	.word	0x00000001


	//----- nvinfo : EIATTR_CRS_STACK_SIZE
	.align		4
.L_1563:
        /*00a0*/ 	.byte	0x04, 0x1e
        /*00a2*/ 	.short	(.L_1565 - .L_1564)
.L_1564:
        /*00a4*/ 	.word	0x00000000


	//----- nvinfo : EIATTR_CBANK_PARAM_SIZE
	.align		4
.L_1565:
        /*00a8*/ 	.byte	0x03, 0x19
        /*00aa*/ 	.short	0x00a0


	//----- nvinfo : EIATTR_PARAM_CBANK
	.align		4
        /*00ac*/ 	.byte	0x04, 0x0a
        /*00ae*/ 	.short	(.L_1567 - .L_1566)
	.align		4
.L_1566:
        /*00b0*/ 	.word	index@(.nv.constant0._Z35group_norm_nhwc_fwd_one_pass_kernelI11Fp16IOBf16WLi256ELi98ELi392EEv26Group_norm_nhwc_fwd_params)
        /*00b4*/ 	.short	0x0380
        /*00b6*/ 	.short	0x00a0


	//----- nvinfo : EIATTR_SW_WAR
	.align		4
.L_1567:
        /*00b8*/ 	.byte	0x04, 0x36
        /*00ba*/ 	.short	(.L_1569 - .L_1568)
.L_1568:
        /*00bc*/ 	.word	0x00000008
.L_1569:


//--------------------- .nv.info._Z35group_norm_nhwc_fwd_one_pass_kernelI11Fp16IOBf16WLi512ELi98ELi392EEv26Group_norm_nhwc_fwd_params --------------------------
	.section	.nv.info._Z35group_norm_nhwc_fwd_one_pass_kernelI11Fp16IOBf16WLi512ELi98ELi392EEv26Group_norm_nhwc_fwd_params,"",@"SHT_CUDA_INFO"
	.sectionflags	@""
	.align	4


	//----- nvinfo : EIATTR_CUDA_API_VERSION
	.align		4
        /*0000*/ 	.byte	0x04, 0x37
        /*0002*/ 	.short	(.L_1571 - .L_1570)
.L_1570:
        /*0004*/ 	.word	0x00000082


	//----- nvinfo : EIATTR_KPARAM_INFO
	.align		4
.L_1571:
        /*0008*/ 	.byte	0x04, 0x17
        /*000a*/ 	.short	(.L_1573 - .L_1572)
.L_1572:
        /*000c*/ 	.word	0x00000000
        /*0010*/ 	.short	0x0000
        /*0012*/ 	.short	0x0000
        /*0014*/ 	.byte	0x00, 0xf0, 0x81, 0x02


	//----- nvinfo : EIATTR_SPARSE_MMA_MASK
	.align		4
.L_1573:
        /*0018*/ 	.byte	0x03, 0x50
        /*001a*/ 	.short	0x0000


	//----- nvinfo : EIATTR_MAXREG_COUNT
	.align		4
        /*001c*/ 	.byte	0x03, 0x1b
        /*001e*/ 	.short	0x0080


	//----- nvinfo : EIATTR_NUM_BARRIERS
	.align		4
        /*0020*/ 	.byte	0x02, 0x4c
        /*0022*/ 	.byte	0x01
	.zero		1


	//----- nvinfo : EIATTR_MERCURY_ISA_VERSION
	.align		4
        /*0024*/ 	.byte	0x03, 0x5f
        /*0026*/ 	.short	0x0101


	//----- nvinfo : EIATTR_COOP_GROUP_MASK_REGIDS
	.align		4
        /*0028*/ 	.byte	0x04, 0x29
        /*002a*/ 	.short	(.L_1575 - .L_1574)


	//   ....[0]....
.L_1574:
        /*002c*/ 	.word	0xffffffff


	//   ....[1]....
        /*0030*/ 	.word	0xffffffff


	//   ....[2]....
        /*0034*/ 	.word	0xffffffff


	//   ....[3]....
        /*0038*/ 	.word	0xffffffff


	//   ....[4]....
        /*003c*/ 	.word	0xffffffff


	//   ....[5]....
        /*0040*/ 	.word	0xffffffff


	//   ....[6]....
        /*0044*/ 	.word	0xffffffff


	//   ....[7]....
        /*0048*/ 	.word	0xffffffff


	//   ....[8]....
        /*004c*/ 	.word	0xffffffff


	//   ....[9]....
        /*0050*/ 	.word	0xffffffff


	//----- nvinfo : EIATTR_COOP_GROUP_INSTR_OFFSETS
	.align		4
.L_1575:
        /*0054*/ 	.byte	0x04, 0x28
        /*0056*/ 	.short	(.L_1577 - .L_1576)


	//   ....[0]....
.L_1576:
        /*0058*/ 	.word	0x00007e70


	//   ....[1]....
        /*005c*/ 	.word	0x00007e80


	//   ....[2]....
        /*0060*/ 	.word	0x00007ed0


	//   ....[3]....
        /*0064*/ 	.word	0x00007ee0


	//   ....[4]....
        /*0068*/ 	.word	0x00007f30


	//   ....[5]....
        /*006c*/ 	.word	0x00007f40


	//   ....[6]....
        /*0070*/ 	.word	0x00007fa0


	//   ....[7]....
        /*0074*/ 	.word	0x00007fb0


	//   ....[8]....
        /*0078*/ 	.word	0x00008010


	//   ....[9]....
        /*007c*/ 	.word	0x00008020


	//----- nvinfo : EIATTR_VRC_CTA_INIT_COUNT
	.align		4
.L_1577:
        /*0080*/ 	.byte	0x02, 0x4a
	.zero		1
	.zero		1


	//----- nvinfo : EIATTR_EXIT_INSTR_OFFSETS
	.align		4
        /*0084*/ 	.byte	0x04, 0x1c
        /*0086*/ 	.short	(.L_1579 - .L_1578)


	//   ....[0]....
.L_1578:
        /*0088*/ 	.word	0x00000070


	//   ....[1]....
        /*008c*/ 	.word	0x0000aa60


	//----- nvinfo : EIATTR_MAX_THREADS
	.align		4
.L_1579:
        /*0090*/ 	.byte	0x04, 0x05
        /*0092*/ 	.short	(.L_1581 - .L_1580)
.L_1580:
        /*0094*/ 	.word	0x00000188
        /*0098*/ 	.word	0x00000001
        /*009c*/ 	.word	0x00000001


	//----- nvinfo : EIATTR_CRS_STACK_SIZE
	.align		4
.L_1581:
        /*00a0*/ 	.byte	0x04, 0x1e
        /*00a2*/ 	.short	(.L_1583 - .L_1582)
.L_1582:
        /*00a4*/ 	.word	0x00000000


	//----- nvinfo : EIATTR_CBANK_PARAM_SIZE
	.align		4
.L_1583:
        /*00a8*/ 	.byte	0x03, 0x19
        /*00aa*/ 	.short	0x00a0


	//----- nvinfo : EIATTR_PARAM_CBANK
	.align		4
        /*00ac*/ 	.byte	0x04, 0x0a
        /*00ae*/ 	.short	(.L_1585 - .L_1584)
	.align		4
.L_1584:
        /*00b0*/ 	.word	index@(.nv.constant0._Z35group_norm_nhwc_fwd_one_pass_kernelI11Fp16IOBf16WLi512ELi98ELi392EEv26Group_norm_nhwc_fwd_params)
        /*00b4*/ 	.short	0x0380
        /*00b6*/ 	.short	0x00a0


	//----- nvinfo : EIATTR_SW_WAR
	.align		4
.L_1585:
        /*00b8*/ 	.byte	0x04, 0x36
        /*00ba*/ 	.short	(.L_1587 - .L_1586)
.L_1586:
        /*00bc*/ 	.word	0x00000008
.L_1587:


//--------------------- .nv.info._Z35group_norm_nhwc_fwd_one_pass_kernelI11Fp16IOFp16WLi64ELi98ELi392EEv26Group_norm_nhwc_fwd_params --------------------------
	.section	.nv.info._Z35group_norm_nhwc_fwd_one_pass_kernelI11Fp16IOFp16WLi64ELi98ELi392EEv26Group_norm_nhwc_fwd_params,"",@"SHT_CUDA_INFO"
	.sectionflags	@""
	.align	4


	//----- nvinfo : EIATTR_CUDA_API_VERSION
	.align		4
        /*0000*/ 	.byte	0x04, 0x37
        /*0002*/ 	.short	(.L_1589 - .L_1588)
.L_1588:
        /*0004*/ 	.word	0x00000082


	//----- nvinfo : EIATTR_KPARAM_INFO
	.align		4
.L_1589:
        /*0008*/ 	.byte	0x04, 0x17
        /*000a*/ 	.short	(.L_1591 - .L_1590)
.L_1590:
        /*000c*/ 	.word	0x00000000
        /*0010*/ 	.short	0x0000
        /*0012*/ 	.short	0x0000
        /*0014*/ 	.byte	0x00, 0xf0, 0x81, 0x02


	//----- nvinfo : EIATTR_SPARSE_MMA_MASK
	.align		4
.L_1591:
        /*0018*/ 	.byte	0x03, 0x50
        /*001a*/ 	.short	0x0000


	//----- nvinfo : EIATTR_MAXREG_COUNT
	.align		4
        /*001c*/ 	.byte	0x03, 0x1b
        /*001e*/ 	.short	0x0080


	//----- nvinfo : EIATTR_NUM_BARRIERS
	.align		4
        /*0020*/ 	.byte	0x02, 0x4c
        /*0022*/ 	.byte	0x01
	.zero		1


	//----- nvinfo : EIATTR_MERCURY_ISA_VERSION
	.align		4
        /*0024*/ 	.byte	0x03, 0x5f
        /*0026*/ 	.short	0x0101


	//----- nvinfo : EIATTR_COOP_GROUP_MASK_REGIDS
	.align		4
        /*0028*/ 	.byte	0x04, 0x29
        /*002a*/ 	.short	(.L_1593 - .L_1592)


	//   ....[0]....
.L_1592:
        /*002c*/ 	.word	0xffffffff


	//   ....[1]....
        /*0030*/ 	.word	0xffffffff


	//   ....[2]....
        /*0034*/ 	.word	0xffffffff


	//   ....[3]....
        /*0038*/ 	.word	0xffffffff


	//   ....[4]....
        /*003c*/ 	.word	0xffffffff


	//   ....[5]....
        /*0040*/ 	.word	0xffffffff


	//   ....[6]....
        /*0044*/ 	.word	0xffffffff


	//   ....[7]....
        /*0048*/ 	.word	0xffffffff


	//   ....[8]....
        /*004c*/ 	.word	0xffffffff


	//   ....[9]....
        /*0050*/ 	.word	0xffffffff


	//----- nvinfo : EIATTR_COOP_GROUP_INSTR_OFFSETS
	.align		4
.L_1593:
        /*0054*/ 	.byte	0x04, 0x28
        /*0056*/ 	.short	(.L_1595 - .L_1594)


	//   ....[0]....
.L_1594:
        /*0058*/ 	.word	0x00001000


	//   ....[1]....
        /*005c*/ 	.word	0x00001010


	//   ....[2]....
        /*0060*/ 	.word	0x00001050


	//   ....[3]....
        /*0064*/ 	.word	0x00001060


	//   ....[4]....
        /*0068*/ 	.word	0x000010c0


	//   ....[5]....
        /*006c*/ 	.word	0x000010d0


	//   ....[6]....
        /*0070*/ 	.word	0x00001120


	//   ....[7]....
        /*0074*/ 	.word	0x00001130


	//   ....[8]....
        /*0078*/ 	.word	0x00001180


	//   ....[9]....
        /*007c*/ 	.word	0x00001190


	//----- nvinfo : EIATTR_VRC_CTA_INIT_COUNT
	.align		4
.L_1595:
        /*0080*/ 	.byte	0x02, 0x4a
	.zero		1
	.zero		1


	//----- nvinfo : EIATTR_EXIT_INSTR_OFFSETS
	.align		4
        /*0084*/ 	.byte	0x04, 0x1c
        /*0086*/ 	.short	(.L_1597 - .L_1596)


	//   ....[0]....
.L_1596:
        /*0088*/ 	.word	0x00000060


	//   ....[1]....
        /*008c*/ 	.word	0x00003e50


	//----- nvinfo : EIATTR_MAX_THREADS
	.align		4
.L_1597:
        /*0090*/ 	.byte	0x04, 0x05
        /*0092*/ 	.short	(.L_1599 - .L_1598)
.L_1598:
        /*0094*/ 	.word	0x00000188
        /*0098*/ 	.word	0x00000001
        /*009c*/ 	.word	0x00000001


	//----- nvinfo : EIATTR_CRS_STACK_SIZE
	.align		4
.L_1599:
        /*00a0*/ 	.byte	0x04, 0x1e
        /*00a2*/ 	.short	(.L_1601 - .L_1600)
.L_1600:
        /*00a4*/ 	.word	0x00000000


	//----- nvinfo : EIATTR_CBANK_PARAM_SIZE
	.align		4
.L_1601:
        /*00a8*/ 	.byte	0x03, 0x19
        /*00aa*/ 	.short	0x00a0


	//----- nvinfo : EIATTR_PARAM_CBANK
	.align		4
        /*00ac*/ 	.byte	0x04, 0x0a
        /*00ae*/ 	.short	(.L_1603 - .L_1602)
	.align		4
.L_1602:
        /*00b0*/ 	.word	index@(.nv.constant0._Z35group_norm_nhwc_fwd_one_pass_kernelI11Fp16IOFp16WLi64ELi98ELi392EEv26Group_norm_nhwc_fwd_params)
        /*00b4*/ 	.short	0x0380
        /*00b6*/ 	.short	0x00a0


	//----- nvinfo : EIATTR_SW_WAR
	.align		4
.L_1603:
        /*00b8*/ 	.byte	0x04, 0x36
        /*00ba*/ 	.short	(.L_1605 - .L_1604)
.L_1604:
        /*00bc*/ 	.word	0x00000008
.L_1605:


//--------------------- .nv.info._Z35group_norm_nhwc_fwd_one_pass_kernelI11Fp16IOFp16WLi128ELi98ELi392EEv26Group_norm_nhwc_fwd_params --------------------------
	.section	.nv.info._Z35group_norm_nhwc_fwd_one_pass_kernelI11Fp16IOFp16WLi128ELi98ELi392EEv26Group_norm_nhwc_fwd_params,"",@"SHT_CUDA_INFO"
	.sectionflags	@""
	.align	4


	//----- nvinfo : EIATTR_CUDA_API_VERSION
	.align		4
        /*0000*/ 	.byte	0x04, 0x37
        /*0002*/ 	.short	(.L_1607 - .L_1606)
.L_1606:
        /*0004*/ 	.word	0x00000082


	//----- nvinfo : EIATTR_KPARAM_INFO
	.align		4
.L_1607:
        /*0008*/ 	.byte	0x04, 0x17
        /*000a*/ 	.short	(.L_1609 - .L_1608)
.L_1608:
        /*000c*/ 	.word	0x00000000
        /*0010*/ 	.short	0x0000
        /*0012*/ 	.short	0x0000
        /*0014*/ 	.byte	0x00, 0xf0, 0x81, 0x02


	//----- nvinfo : EIATTR_SPARSE_MMA_MASK
	.align		4
.L_1609:
        /*0018*/ 	.byte	0x03, 0x50
        /*001a*/ 	.short	0x0000


	//----- nvinfo : EIATTR_MAXREG_COUNT
	.align		4
        /*001c*/ 	.byte	0x03, 0x1b
        /*001e*/ 	.short	0x0080


	//----- nvinfo : EIATTR_NUM_BARRIERS
	.align		4
        /*0020*/ 	.byte	0x02, 0x4c
        /*0022*/ 	.byte	0x01
	.zero		1


	//----- nvinfo : EIATTR_MERCURY_ISA_VERSION
	.align		4
        /*0024*/ 	.byte	0x03, 0x5f
        /*0026*/ 	.short	0x0101


	//----- nvinfo : EIATTR_COOP_GROUP_MASK_REGIDS
	.align		4
        /*0028*/ 	.byte	0x04, 0x29
        /*002a*/ 	.short	(.L_1611 - .L_1610)


	//   ....[0]....
.L_1610:
        /*002c*/ 	.word	0xffffffff


	//   ....[1]....
        /*0030*/ 	.word	0xffffffff


	//   ....[2]....
        /*0034*/ 	.word	0xffffffff


	//   ....[3]....
        /*0038*/ 	.word	0xffffffff


	//   ....[4]....
        /*003c*/ 	.word	0xffffffff


	//   ....[5]....
        /*0040*/ 	.word	0xffffffff


	//   ....[6]....
        /*0044*/ 	.word	0xffffffff


	//   ....[7]....
        /*0048*/ 	.word	0xffffffff


	//   ....[8]....
        /*004c*/ 	.word	0xffffffff


	//   ....[9]....
        /*0050*/ 	.word	0xffffffff


	//----- nvinfo : EIATTR_COOP_GROUP_INSTR_OFFSETS
	.align		4
.L_1611:
        /*0054*/ 	.byte	0x04, 0x28
        /*0056*/ 	.short	(.L_1613 - .L_1612)


	//   ....[0]....
.L_1612:
        /*0058*/ 	.word	0x00001b50


	//   ....[1]....
        /*005c*/ 	.word	0x00001b60


	//   ....[2]....
        /*0060*/ 	.word	0x00001bb0


	//   ....[3]....
        /*0064*/ 	.word	0x00001bc0


	//   ....[4]....
        /*0068*/ 	.word	0x00001c10


	//   ....[5]....
        /*006c*/ 	.word	0x00001c20


	//   ....[6]....
        /*0070*/ 	.word	0x00001c80


	//   ....[7]....
        /*0074*/ 	.word	0x00001c90


	//   ....[8]....
        /*0078*/ 	.word	0x00001cf0


	//   ....[9]....
        /*007c*/ 	.word	0x00001d00


	//----- nvinfo : EIATTR_VRC_CTA_INIT_COUNT
	.align		4
.L_1613:
        /*0080*/ 	.byte	0x02, 0x4a
	.zero		1
	.zero		1


	//----- nvinfo : EIATTR_EXIT_INSTR_OFFSETS
	.align		4
        /*0084*/ 	.byte	0x04, 0x1c
        /*0086*/ 	.short	(.L_1615 - .L_1614)


	//   ....[0]....
.L_1614:
        /*0088*/ 	.word	0x00000060


	//   ....[1]....
        /*008c*/ 	.word	0x00006560


	//----- nvinfo : EIATTR_MAX_THREADS
	.align		4
.L_1615:
        /*0090*/ 	.byte	0x04, 0x05
        /*0092*/ 	.short	(.L_1617 - .L_1616)
.L_1616:
        /*0094*/ 	.word	0x00000188
        /*0098*/ 	.word	0x00000001
        /*009c*/ 	.word	0x00000001


	//----- nvinfo : EIATTR_CRS_STACK_SIZE
	.align		4
.L_1617:
        /*00a0*/ 	.byte	0x04, 0x1e
        /*00a2*/ 	.short	(.L_1619 - .L_1618)
.L_1618:
        /*00a4*/ 	.word	0x00000000


	//----- nvinfo : EIATTR_CBANK_PARAM_SIZE
	.align		4
.L_1619:
        /*00a8*/ 	.byte	0x03, 0x19
        /*00aa*/ 	.short	0x00a0


	//----- nvinfo : EIATTR_PARAM_CBANK
	.align		4
        /*00ac*/ 	.byte	0x04, 0x0a
        /*00ae*/ 	.short	(.L_1621 - .L_1620)
	.align		4
.L_1620:
        /*00b0*/ 	.word	index@(.nv.constant0._Z35group_norm_nhwc_fwd_one_pass_kernelI11Fp16IOFp16WLi128ELi98ELi392EEv26Group_norm_nhwc_fwd_params)
        /*00b4*/ 	.short	0x0380
        /*00b6*/ 	.short	0x00a0


	//----- nvinfo : EIATTR_SW_WAR
	.align		4
.L_1621:
        /*00b8*/ 	.byte	0x04, 0x36
        /*00ba*/ 	.short	(.L_1623 - .L_1622)
.L_1622:
        /*00bc*/ 	.word	0x00000008
.L_1623:


//--------------------- .nv.info._Z35group_norm_nhwc_fwd_one_pass_kernelI11Fp16IOFp16WLi256ELi98ELi392EEv26Group_norm_nhwc_fwd_params --------------------------
	.section	.nv.info._Z35group_norm_nhwc_fwd_one_pass_kernelI11Fp16IOFp16WLi256ELi98ELi392EEv26Group_norm_nhwc_fwd_params,"",@"SHT_CUDA_INFO"
	.sectionflags	@""
	.align	4


	//----- nvinfo : EIATTR_CUDA_API_VERSION
	.align		4
        /*0000*/ 	.byte	0x04, 0x37
        /*0002*/ 	.short	(.L_1625 - .L_1624)
.L_1624:
        /*0004*/ 	.word	0x00000082


	//----- nvinfo : EIATTR_KPARAM_INFO
	.align		4
.L_1625:
        /*0008*/ 	.byte	0x04, 0x17
        /*000a*/ 	.short	(.L_1627 - .L_1626)
.L_1626:
        /*000c*/ 	.word	0x00000000
        /*0010*/ 	.short	0x0000
        /*0012*/ 	.short	0x0000
        /*0014*/ 	.byte	0x00, 0xf0, 0x81, 0x02


	//----- nvinfo : EIATTR_SPARSE_MMA_MASK
	.align		4
.L_1627:
        /*0018*/ 	.byte	0x03, 0x50
        /*001a*/ 	.short	0x0000


	//----- nvinfo : EIATTR_MAXREG_COUNT
	.align		4
        /*001c*/ 	.byte	0x03, 0x1b
        /*001e*/ 	.short	0x0080


	//----- nvinfo : EIATTR_NUM_BARRIERS
	.align		4
        /*0020*/ 	.byte	0x02, 0x4c
        /*0022*/ 	.byte	0x01
	.zero		1


	//----- nvinfo : EIATTR_MERCURY_ISA_VERSION
	.align		4
        /*0024*/ 	.byte	0x03, 0x5f
        /*0026*/ 	.short	0x0101


	//----- nvinfo : EIATTR_COOP_GROUP_MASK_REGIDS
	.align		4
        /*0028*/ 	.byte	0x04, 0x29
        /*002a*/ 	.short	(.L_1629 - .L_1628)


	//   ....[0]....
.L_1628:
        /*002c*/ 	.word	0xffffffff


	//   ....[1]....
        /*0030*/ 	.word	0xffffffff


	//   ....[2]....
        /*0034*/ 	.word	0xffffffff


	//   ....[3]....
        /*0038*/ 	.word	0xffffffff


	//   ....[4]....
        /*003c*/ 	.word	0xffffffff


	//   ....[5]....
        /*0040*/ 	.word	0xffffffff


	//   ....[6]....
        /*0044*/ 	.word	0xffffffff


	//   ....[7]....
        /*0048*/ 	.word	0xffffffff


	//   ....[8]....
        /*004c*/ 	.word	0xffffffff


	//   ....[9]....
        /*0050*/ 	.word	0xffffffff


	//----- nvinfo : EIATTR_COOP_GROUP_INSTR_OFFSETS
	.align		4
.L_1629:
        /*0054*/ 	.byte	0x04, 0x28
        /*0056*/ 	.short	(.L_1631 - .L_1630)


	//   ....[0]....
.L_1630:
        /*0058*/ 	.word	0x00003270


	//   ....[1]....
        /*005c*/ 	.word	0x00003280


	//   ....[2]....
        /*0060*/ 	.word	0x000032c0


	//   ....[3]....
        /*0064*/ 	.word	0x000032d0


	//   ....[4]....
        /*0068*/ 	.word	0x00003330


	//   ....[5]....
        /*006c*/ 	.word	0x00003340


	//   ....[6]....
        /*0070*/ 	.word	0x000033a0


	//   ....[7]....
        /*0074*/ 	.word	0x000033b0


	//   ....[8]....
        /*0078*/ 	.word	0x00003410


	//   ....[9]....
        /*007c*/ 	.word	0x00003420


	//----- nvinfo : EIATTR_VRC_CTA_INIT_COUNT
	.align		4
.L_1631:
        /*0080*/ 	.byte	0x02, 0x4a
	.zero		1
	.zero		1


	//----- nvinfo : EIATTR_EXIT_INSTR_OFFSETS
	.align		4
        /*0084*/ 	.byte	0x04, 0x1c
        /*0086*/ 	.short	(.L_1633 - .L_1632)


	//   ....[0]....
.L_1632:
        /*0088*/ 	.word	0x00000060


	//   ....[1]....
        /*008c*/ 	.word	0x0000b970


	//----- nvinfo : EIATTR_MAX_THREADS
	.align		4
.L_1633:
        /*0090*/ 	.byte	0x04, 0x05
        /*0092*/ 	.short	(.L_1635 - .L_1634)
.L_1634:
        /*0094*/ 	.word	0x00000188
        /*0098*/ 	.word	0x00000001
        /*009c*/ 	.word	0x00000001


	//----- nvinfo : EIATTR_CRS_STACK_SIZE
	.align		4
.L_1635:
        /*00a0*/ 	.byte	0x04, 0x1e
        /*00a2*/ 	.short	(.L_1637 - .L_1636)
.L_1636:
        /*00a4*/ 	.word	0x00000000


	//----- nvinfo : EIATTR_CBANK_PARAM_SIZE
	.align		4
.L_1637:
        /*00a8*/ 	.byte	0x03, 0x19
        /*00aa*/ 	.short	0x00a0


	//----- nvinfo : EIATTR_PARAM_CBANK
	.align		4
        /*00ac*/ 	.byte	0x04, 0x0a
        /*00ae*/ 	.short	(.L_1639 - .L_1638)
	.align		4
.L_1638:
        /*00b0*/ 	.word	index@(.nv.constant0._Z35group_norm_nhwc_fwd_one_pass_kernelI11Fp16IOFp16WLi256ELi98ELi392EEv26Group_norm_nhwc_fwd_params)
        /*00b4*/ 	.short	0x0380
        /*00b6*/ 	.short	0x00a0


	//----- nvinfo : EIATTR_SW_WAR
	.align		4
.L_1639:
        /*00b8*/ 	.byte	0x04, 0x36
        /*00ba*/ 	.short	(.L_1641 - .L_1640)
.L_1640:
        /*00bc*/ 	.word	0x00000008
.L_1641:


//--------------------- .nv.info._Z35group_norm_nhwc_fwd_one_pass_kernelI11Fp16IOFp16WLi512ELi98ELi392EEv26Group_norm_nhwc_fwd_params --------------------------
	.section	.nv.info._Z35group_norm_nhwc_fwd_one_pass_kernelI11Fp16IOFp16WLi512ELi98ELi392EEv26Group_norm_nhwc_fwd_params,"",@"SHT_CUDA_INFO"
	.sectionflags	@""
	.align	4


	//----- nvinfo : EIATTR_CUDA_API_VERSION
	.align		4
        /*0000*/ 	.byte	0x04, 0x37
        /*0002*/ 	.short	(.L_1643 - .L_1642)
.L_1642:
        /*0004*/ 	.word	0x00000082


	//----- nvinfo : EIATTR_KPARAM_INFO
	.align		4
.L_1643:
        /*0008*/ 	.byte	0x04, 0x17
        /*000a*/ 	.short	(.L_1645 - .L_1644)
.L_1644:
        /*000c*/ 	.word	0x00000000
        /*0010*/ 	.short	0x0000
        /*0012*/ 	.short	0x0000
        /*0014*/ 	.byte	0x00, 0xf0, 0x81, 0x02


	//----- nvinfo : EIATTR_SPARSE_MMA_MASK
	.align		4
.L_1645:
        /*0018*/ 	.byte	0x03, 0x50
        /*001a*/ 	.short	0x0000


	//----- nvinfo : EIATTR_MAXREG_COUNT
	.align		4
        /*001c*/ 	.byte	0x03, 0x1b
        /*001e*/ 	.short	0x0080


	//----- nvinfo : EIATTR_NUM_BARRIERS
	.align		4
        /*0020*/ 	.byte	0x02, 0x4c
        /*0022*/ 	.byte	0x01
	.zero		1


	//----- nvinfo : EIATTR_MERCURY_ISA_VERSION
	.align		4
        /*0024*/ 	.byte	0x03, 0x5f
        /*0026*/ 	.short	0x0101


	//----- nvinfo : EIATTR_COOP_GROUP_MASK_REGIDS
	.align		4
        /*0028*/ 	.byte	0x04, 0x29
        /*002a*/ 	.short	(.L_1647 - .L_1646)


	//   ....[0]....
.L_1646:
        /*002c*/ 	.word	0xffffffff


	//   ....[1]....
        /*0030*/ 	.word	0xffffffff


	//   ....[2]....
        /*0034*/ 	.word	0xffffffff


	//   ....[3]....
        /*0038*/ 	.word	0xffffffff


	//   ....[4]....
        /*003c*/ 	.word	0xffffffff


	//   ....[5]....
        /*0040*/ 	.word	0xffffffff


	//   ....[6]....
        /*0044*/ 	.word	0xffffffff


	//   ....[7]....
        /*0048*/ 	.word	0xffffffff


	//   ....[8]....
        /*004c*/ 	.word	0xffffffff


	//   ....[9]....
        /*0050*/ 	.word	0xffffffff


	//----- nvinfo : EIATTR_COOP_GROUP_INSTR_OFFSETS
	.align		4
.L_1647:
        /*0054*/ 	.byte	0x04, 0x28
        /*0056*/ 	.short	(.L_1649 - .L_1648)


	//   ....[0]....
.L_1648:
        /*0058*/ 	.word	0x00007e70


	//   ....[1]....
        /*005c*/ 	.word	0x00007e80


	//   ....[2]....
        /*0060*/ 	.word	0x00007ed0


	//   ....[3]....
        /*0064*/ 	.word	0x00007ee0


	//   ....[4]....
        /*0068*/ 	.word	0x00007f30


	//   ....[5]....
        /*006c*/ 	.word	0x00007f40


	//   ....[6]....
        /*0070*/ 	.word	0x00007fa0


	//   ....[7]....
        /*0074*/ 	.word	0x00007fb0


	//   ....[8]....
        /*0078*/ 	.word	0x00008010


	//   ....[9]....
        /*007c*/ 	.word	0x00008020


	//----- nvinfo : EIATTR_VRC_CTA_INIT_COUNT
	.align		4
.L_1649:
        /*0080*/ 	.byte	0x02, 0x4a
	.zero		1
	.zero		1


	//----- nvinfo : EIATTR_EXIT_INSTR_OFFSETS
	.align		4
        /*0084*/ 	.byte	0x04, 0x1c
        /*0086*/ 	.short	(.L_1651 - .L_1650)


	//   ....[0]....
.L_1650:
        /*0088*/ 	.word	0x00000070


	//   ....[1]....
        /*008c*/ 	.word	0x0000aa60


	//----- nvinfo : EIATTR_MAX_THREADS
	.align		4
.L_1651:
        /*0090*/ 	.byte	0x04, 0x05
        /*0092*/ 	.short	(.L_1653 - .L_1652)
.L_1652:
        /*0094*/ 	.word	0x00000188
        /*0098*/ 	.word	0x00000001
        /*009c*/ 	.word	0x00000001


	//----- nvinfo : EIATTR_CRS_STACK_SIZE
	.align		4
.L_1653:
        /*00a0*/ 	.byte	0x04, 0x1e
        /*00a2*/ 	.short	(.L_1655 - .L_1654)
.L_1654:
        /*00a4*/ 	.word	0x00000000


	//----- nvinfo : EIATTR_CBANK_PARAM_SIZE
	.align		4
.L_1655:
        /*00a8*/ 	.byte	0x03, 0x19
        /*00aa*/ 	.short	0x00a0


	//----- nvinfo : EIATTR_PARAM_CBANK
	.align		4
        /*00ac*/ 	.byte	0x04, 0x0a
        /*00ae*/ 	.short	(.L_1657 - .L_1656)
	.align		4
.L_1656:
        /*00b0*/ 	.word	index@(.nv.constant0._Z35group_norm_nhwc_fwd_one_pass_kernelI11Fp16IOFp16WLi512ELi98ELi392EEv26Group_norm_nhwc_fwd_params)
        /*00b4*/ 	.short	0x0380
        /*00b6*/ 	.short	0x00a0


	//----- nvinfo : EIATTR_SW_WAR
	.align		4
.L_1657:
        /*00b8*/ 	.byte	0x04, 0x36
        /*00ba*/ 	.short	(.L_1659 - .L_1658)
.L_1658:
        /*00bc*/ 	.word	0x00000008
.L_1659:


//--------------------- .nv.info._Z35group_norm_nhwc_fwd_one_pass_kernelI11Fp32IOFp32WLi64ELi98ELi392EEv26Group_norm_nhwc_fwd_params --------------------------
	.section	.nv.info._Z35group_norm_nhwc_fwd_one_pass_kernelI11Fp32IOFp32WLi64ELi98ELi392EEv26Group_norm_nhwc_fwd_params,"",@"SHT_CUDA_INFO"
	.sectionflags	@""
	.align	4


	//----- nvinfo : EIATTR_CUDA_API_VERSION
	.align		4
        /*0000*/ 	.byte	0x04, 0x37
        /*0002*/ 	.short	(.L_1661 - .L_1660)
.L_1660:
        /*0004*/ 	.word	0x00000082


	//----- nvinfo : EIATTR_KPARAM_INFO
	.align		4
.L_1661:
        /*0008*/ 	.byte	0x04, 0x17
        /*000a*/ 	.short	(.L_1663 - .L_1662)
.L_1662:
        /*000c*/ 	.word	0x00000000
        /*0010*/ 	.short	0x0000
        /*0012*/ 	.short	0x0000
        /*0014*/ 	.byte	0x00, 0xf0, 0x81, 0x02


	//----- nvinfo : EIATTR_SPARSE_MMA_MASK
	.align		4
.L_1663:
        /*0018*/ 	.byte	0x03, 0x50
        /*001a*/ 	.short	0x0000


	//----- nvinfo : EIATTR_MAXREG_COUNT
	.align		4
        /*001c*/ 	.byte	0x03, 0x1b
        /*001e*/ 	.short	0x0080


	//----- nvinfo : EIATTR_NUM_BARRIERS
	.align		4
        /*0020*/ 	.byte	0x02, 0x4c
        /*0022*/ 	.byte	0x01
	.zero		1


	//----- nvinfo : EIATTR_MERCURY_ISA_VERSION
	.align		4
        /*0024*/ 	.byte	0x03, 0x5f
        /*0026*/ 	.short	0x0101


	//----- nvinfo : EIATTR_COOP_GROUP_MASK_REGIDS
	.align		4
        /*0028*/ 	.byte	0x04, 0x29
        /*002a*/ 	.short	(.L_1665 - .L_1664)


	//   ....[0]....
.L_1664:
        /*002c*/ 	.word	0xffffffff


	//   ....[1]....
        /*0030*/ 	.word	0xffffffff


	//   ....[2]....
        /*0034*/ 	.word	0xffffffff


	//   ....[3]....
        /*0038*/ 	.word	0xffffffff


	//   ....[4]....
        /*003c*/ 	.word	0xffffffff


	//   ....[5]....
        /*0040*/ 	.word	0xffffffff


	//   ....[6]....
        /*0044*/ 	.word	0xffffffff


	//   ....[7]....
        /*0048*/ 	.word	0xffffffff


	//   ....[8]....
        /*004c*/ 	.word	0xffffffff


	//   ....[9]....
        /*0050*/ 	.word	0xffffffff


	//----- nvinfo : EIATTR_COOP_GROUP_INSTR_OFFSETS
	.align		4
.L_1665:
        /*0054*/ 	.byte	0x04, 0x28
        /*0056*/ 	.short	(.L_1667 - .L_1666)


	//   ....[0]....
.L_1666:
        /*0058*/ 	.word	0x00000f00


	//   ....[1]....
        /*005c*/ 	.word	0x00000f10


	//   ....[2]....
        /*0060*/ 	.word	0x00000f50


	//   ....[3]....
        /*0064*/ 	.word	0x00000f60


	//   ....[4]....
        /*0068*/ 	.word	0x00000fc0


	//   ....[5]....
        /*006c*/ 	.word	0x00000fd0


	//   ....[6]....
        /*0070*/ 	.word	0x00001020


	//   ....[7]....
        /*0074*/ 	.word	0x00001030


	//   ....[8]....
        /*0078*/ 	.word	0x00001090


	//   ....[9]....
        /*007c*/ 	.word	0x000010a0


	//----- nvinfo : EIATTR_VRC_CTA_INIT_COUNT
	.align		4
.L_1667:
        /*0080*/ 	.byte	0x02, 0x4a
	.zero		1
	.zero		1


	//----- nvinfo : EIATTR_EXIT_INSTR_OFFSETS
	.align		4
        /*0084*/ 	.byte	0x04, 0x1c
        /*0086*/ 	.short	(.L_1669 - .L_1668)


	//   ....[0]....
.L_1668:
        /*0088*/ 	.word	0x00000060


	//   ....[1]....
        /*008c*/ 	.word	0x00003c00


	//----- nvinfo : EIATTR_MAX_THREADS
	.align		4
.L_1669:
        /*0090*/ 	.byte	0x04, 0x05
        /*0092*/ 	.short	(.L_1671 - .L_1670)
.L_1670:
        /*0094*/ 	.word	0x00000188
        /*0098*/ 	.word	0x00000001
        /*009c*/ 	.word	0x00000001


	//----- nvinfo : EIATTR_CRS_STACK_SIZE
	.align		4
.L_1671:
        /*00a0*/ 	.byte	0x04, 0x1e
        /*00a2*/ 	.short	(.L_1673 - .L_1672)
.L_1672:
        /*00a4*/ 	.word	0x00000000


	//----- nvinfo : EIATTR_CBANK_PARAM_SIZE
	.align		4
.L_1673:
        /*00a8*/ 	.byte	0x03, 0x19
        /*00aa*/ 	.short	0x00a0


	//----- nvinfo : EIATTR_PARAM_CBANK
	.align		4
        /*00ac*/ 	.byte	0x04, 0x0a
        /*00ae*/ 	.short	(.L_1675 - .L_1674)
	.align		4
.L_1674:
        /*00b0*/ 	.word	index@(.nv.constant0._Z35group_norm_nhwc_fwd_one_pass_kernelI11Fp32IOFp32WLi64ELi98ELi392EEv26Group_norm_nhwc_fwd_params)
        /*00b4*/ 	.short	0x0380
        /*00b6*/ 	.short	0x00a0


	//----- nvinfo : EIATTR_SW_WAR
	.align		4
.L_1675:
        /*00b8*/ 	.byte	0x04, 0x36
        /*00ba*/ 	.short	(.L_1677 - .L_1676)
.L_1676:
        /*00bc*/ 	.word	0x00000008
.L_1677:


//--------------------- .nv.info._Z35group_norm_nhwc_fwd_one_pass_kernelI11Fp32IOFp32WLi128ELi98ELi392EEv26Group_norm_nhwc_fwd_params --------------------------
	.section	.nv.info._Z35group_norm_nhwc_fwd_one_pass_kernelI11Fp32IOFp32WLi128ELi98ELi392EEv26Group_norm_nhwc_fwd_params,"",@"SHT_CUDA_INFO"
	.sectionflags	@""
	.align	4


	//----- nvinfo : EIATTR_CUDA_API_VERSION
	.align		4
        /*0000*/ 	.byte	0x04, 0x37
        /*0002*/ 	.short	(.L_1679 - .L_1678)
.L_1678:
        /*0004*/ 	.word	0x00000082


	//----- nvinfo : EIATTR_KPARAM_INFO
	.align		4
.L_1679:
        /*0008*/ 	.byte	0x04, 0x17
        /*000a*/ 	.short	(.L_1681 - .L_1680)
.L_1680:
        /*000c*/ 	.word	0x00000000
        /*0010*/ 	.short	0x0000
        /*0012*/ 	.short	0x0000
        /*0014*/ 	.byte	0x00, 0xf0, 0x81, 0x02


	//----- nvinfo : EIATTR_SPARSE_MMA_MASK
	.align		4
.L_1681:
        /*0018*/ 	.byte	0x03, 0x50
        /*001a*/ 	.short	0x0000


	//----- nvinfo : EIATTR_MAXREG_COUNT
	.align		4
        /*001c*/ 	.byte	0x03, 0x1b
        /*001e*/ 	.short	0x0080


	//----- nvinfo : EIATTR_NUM_BARRIERS
	.align		4
        /*0020*/ 	.byte	0x02, 0x4c
        /*0022*/ 	.byte	0x01
	.zero		1


	//----- nvinfo : EIATTR_MERCURY_ISA_VERSION
	.align		4
        /*0024*/ 	.byte	0x03, 0x5f
        /*0026*/ 	.short	0x0101


	//----- nvinfo : EIATTR_COOP_GROUP_MASK_REGIDS
	.align		4
        /*0028*/ 	.byte	0x04, 0x29
        /*002a*/ 	.short	(.L_1683 - .L_1682)


	//   ....[0]....
.L_1682:
        /*002c*/ 	.word	0xffffffff


	//   ....[1]....
        /*0030*/ 	.word	0xffffffff


	//   ....[2]....
        /*0034*/ 	.word	0xffffffff


	//   ....[3]....
        /*0038*/ 	.word	0xffffffff


	//   ....[4]....
        /*003c*/ 	.word	0xffffffff


	//   ....[5]....
        /*0040*/ 	.word	0xffffffff


	//   ....[6]....
        /*0044*/ 	.word	0xffffffff


	//   ....[7]....
        /*0048*/ 	.word	0xffffffff


	//   ....[8]....
        /*004c*/ 	.word	0xffffffff


	//   ....[9]....
        /*0050*/ 	.word	0xffffffff


	//----- nvinfo : EIATTR_COOP_GROUP_INSTR_OFFSETS
	.align		4
.L_1683:
        /*0054*/ 	.byte	0x04, 0x28
        /*0056*/ 	.short	(.L_1685 - .L_1684)


	//   ....[0]....
.L_1684:
        /*0058*/ 	.word	0x00001950


	//   ....[1]....
        /*005c*/ 	.word	0x00001960


	//   ....[2]....
        /*0060*/ 	.word	0x000019b0


	//   ....[3]....
        /*0064*/ 	.word	0x000019c0


	//   ....[4]....
        /*0068*/ 	.word	0x00001a10


	//   ....[5]....
        /*006c*/ 	.word	0x00001a20


	//   ....[6]....
        /*0070*/ 	.word	0x00001a80


	//   ....[7]....
        /*0074*/ 	.word	0x00001a90


	//   ....[8]....
        /*0078*/ 	.word	0x00001af0


	//   ....[9]....
        /*007c*/ 	.word	0x00001b00


	//----- nvinfo : EIATTR_VRC_CTA_INIT_COUNT
	.align		4
.L_1685:
        /*0080*/ 	.byte	0x02, 0x4a
	.zero		1
	.zero		1


	//----- nvinfo : EIATTR_EXIT_INSTR_OFFSETS
	.align		4
        /*0084*/ 	.byte	0x04, 0x1c
        /*0086*/ 	.short	(.L_1687 - .L_1686)


	//   ....[0]....
.L_1686:
        /*0088*/ 	.word	0x00000060


	//   ....[1]....
        /*008c*/ 	.word	0x00006100


	//----- nvinfo : EIATTR_MAX_THREADS
	.align		4
.L_1687:
        /*0090*/ 	.byte	0x04, 0x05
        /*0092*/ 	.short	(.L_1689 - .L_1688)
.L_1688:
        /*0094*/ 	.word	0x00000188
        /*0098*/ 	.word	0x00000001
        /*009c*/ 	.word	0x00000001


	//----- nvinfo : EIATTR_CRS_STACK_SIZE
	.align		4
.L_1689:
        /*00a0*/ 	.byte	0x04, 0x1e
        /*00a2*/ 	.short	(.L_1691 - .L_1690)
.L_1690:
        /*00a4*/ 	.word	0x00000000


	//----- nvinfo : EIATTR_CBANK_PARAM_SIZE
	.align		4
.L_1691:
        /*00a8*/ 	.byte	0x03, 0x19
        /*00aa*/ 	.short	0x00a0


	//----- nvinfo : EIATTR_PARAM_CBANK
	.align		4
        /*00ac*/ 	.byte	0x04, 0x0a
        /*00ae*/ 	.short	(.L_1693 - .L_1692)
	.align		4
.L_1692:
        /*00b0*/ 	.word	index@(.nv.constant0._Z35group_norm_nhwc_fwd_one_pass_kernelI11Fp32IOFp32WLi128ELi98ELi392EEv26Group_norm_nhwc_fwd_params)
        /*00b4*/ 	.short	0x0380
        /*00b6*/ 	.short	0x00a0


	//----- nvinfo : EIATTR_SW_WAR
	.align		4
.L_1693:
        /*00b8*/ 	.byte	0x04, 0x36
        /*00ba*/ 	.short	(.L_1695 - .L_1694)
.L_1694:
        /*00bc*/ 	.word	0x00000008
.L_1695:


//--------------------- .nv.info._Z35group_norm_nhwc_fwd_one_pass_kernelI11Fp32IOFp32WLi256ELi98ELi392EEv26Group_norm_nhwc_fwd_params --------------------------
	.section	.nv.info._Z35group_norm_nhwc_fwd_one_pass_kernelI11Fp32IOFp32WLi256ELi98ELi392EEv26Group_norm_nhwc_fwd_params,"",@"SHT_CUDA_INFO"
	.sectionflags	@""
	.align	4


	//----- nvinfo : EIATTR_CUDA_API_VERSION
	.align		4
        /*0000*/ 	.byte	0x04, 0x37
        /*0002*/ 	.short	(.L_1697 - .L_1696)
.L_1696:
        /*0004*/ 	.word	0x00000082


	//----- nvinfo : EIATTR_KPARAM_INFO
	.align		4
.L_1697:
        /*0008*/ 	.byte	0x04, 0x17
        /*000a*/ 	.short	(.L_1699 - .L_1698)
.L_1698:
        /*000c*/ 	.word	0x00000000
        /*0010*/ 	.short	0x0000
        /*0012*/ 	.short	0x0000
        /*0014*/ 	.byte	0x00, 0xf0, 0x81, 0x02


	//----- nvinfo : EIATTR_SPARSE_MMA_MASK
	.align		4
.L_1699:
        /*0018*/ 	.byte	0x03, 0x50
        /*001a*/ 	.short	0x0000


	//----- nvinfo : EIATTR_MAXREG_COUNT
	.align		4
        /*001c*/ 	.byte	0x03, 0x1b
        /*001e*/ 	.short	0x0080


	//----- nvinfo : EIATTR_NUM_BARRIERS
	.align		4
        /*0020*/ 	.byte	0x02, 0x4c
        /*0022*/ 	.byte	0x01
	.zero		1


	//----- nvinfo : EIATTR_MERCURY_ISA_VERSION
	.align		4
        /*0024*/ 	.byte	0x03, 0x5f
        /*0026*/ 	.short	0x0101


	//----- nvinfo : EIATTR_COOP_GROUP_MASK_REGIDS
	.align		4
        /*0028*/ 	.byte	0x04, 0x29
        /*002a*/ 	.short	(.L_1701 - .L_1700)


	//   ....[0]....
.L_1700:
        /*002c*/ 	.word	0xffffffff


	//   ....[1]....
        /*0030*/ 	.word	0xffffffff


	//   ....[2]....
        /*0034*/ 	.word	0xffffffff


	//   ....[3]....
        /*0038*/ 	.word	0xffffffff


	//   ....[4]....
        /*003c*/ 	.word	0xffffffff


	//   ....[5]....
        /*0040*/ 	.word	0xffffffff


	//   ....[6]....
        /*0044*/ 	.word	0xffffffff


	//   ....[7]....
        /*0048*/ 	.word	0xffffffff


	//   ....[8]....
        /*004c*/ 	.word	0xffffffff


	//   ....[9]....
        /*0050*/ 	.word	0xffffffff


	//----- nvinfo : EIATTR_COOP_GROUP_INSTR_OFFSETS
	.align		4
.L_1701:
        /*0054*/ 	.byte	0x04, 0x28
        /*0056*/ 	.short	(.L_1703 - .L_1702)


	//   ....[0]....
.L_1702:
        /*0058*/ 	.word	0x00002e80


	//   ....[1]....
        /*005c*/ 	.word	0x00002e90


	//   ....[2]....
        /*0060*/ 	.word	0x00002ed0


	//   ....[3]....
        /*0064*/ 	.word	0x00002ee0


	//   ....[4]....
        /*0068*/ 	.word	0x00002f40


	//   ....[5]....
        /*006c*/ 	.word	0x00002f50


	//   ....[6]....
        /*0070*/ 	.word	0x00002fb0


	//   ....[7]....
        /*0074*/ 	.word	0x00002fc0


	//   ....[8]....
        /*0078*/ 	.word	0x00003020


	//   ....[9]....
        /*007c*/ 	.word	0x00003030


	//----- nvinfo : EIATTR_VRC_CTA_INIT_COUNT
	.align		4
.L_1703:
        /*0080*/ 	.byte	0x02, 0x4a
	.zero		1
	.zero		1


	//----- nvinfo : EIATTR_EXIT_INSTR_OFFSETS
	.align		4
        /*0084*/ 	.byte	0x04, 0x1c
        /*0086*/ 	.short	(.L_1705 - .L_1704)


	//   ....[0]....
.L_1704:
        /*0088*/ 	.word	0x00000060


	//   ....[1]....
        /*008c*/ 	.word	0x0000b120


	//----- nvinfo : EIATTR_MAX_THREADS
	.align		4
.L_1705:
        /*0090*/ 	.byte	0x04, 0x05
        /*0092*/ 	.short	(.L_1707 - .L_1706)
.L_1706:
        /*0094*/ 	.word	0x00000188
        /*0098*/ 	.word	0x00000001
        /*009c*/ 	.word	0x00000001


	//----- nvinfo : EIATTR_CRS_STACK_SIZE
	.align		4
.L_1707:
        /*00a0*/ 	.byte	0x04, 0x1e
        /*00a2*/ 	.short	(.L_1709 - .L_1708)
.L_1708:
        /*00a4*/ 	.word	0x00000000


	//----- nvinfo : EIATTR_CBANK_PARAM_SIZE
	.align		4
.L_1709:
        /*00a8*/ 	.byte	0x03, 0x19
        /*00aa*/ 	.short	0x00a0


	//----- nvinfo : EIATTR_PARAM_CBANK
	.align		4
        /*00ac*/ 	.byte	0x04, 0x0a
        /*00ae*/ 	.short	(.L_1711 - .L_1710)
	.align		4
.L_1710:
        /*00b0*/ 	.word	index@(.nv.constant0._Z35group_norm_nhwc_fwd_one_pass_kernelI11Fp32IOFp32WLi256ELi98ELi392EEv26Group_norm_nhwc_fwd_params)
        /*00b4*/ 	.short	0x0380
        /*00b6*/ 	.short	0x00a0


	//----- nvinfo : EIATTR_SW_WAR
	.align		4
.L_1711:
        /*00b8*/ 	.byte	0x04, 0x36
        /*00ba*/ 	.short	(.L_1713 - .L_1712)
.L_1712:
        /*00bc*/ 	.word	0x00000008
.L_1713:


//--------------------- .nv.info._Z35group_norm_nhwc_fwd_one_pass_kernelI11Fp32IOFp32WLi512ELi98ELi392EEv26Group_norm_nhwc_fwd_params --------------------------
	.section	.nv.info._Z35group_norm_nhwc_fwd_one_pass_kernelI11Fp32IOFp32WLi512ELi98ELi392EEv26Group_norm_nhwc_fwd_params,"",@"SHT_CUDA_INFO"
	.sectionflags	@""
	.align	4


	//----- nvinfo : EIATTR_CUDA_API_VERSION
	.align		4
        /*0000*/ 	.byte	0x04, 0x37
        /*0002*/ 	.short	(.L_1715 - .L_1714)
.L_1714:
        /*0004*/ 	.word	0x00000082


	//----- nvinfo : EIATTR_KPARAM_INFO
	.align		4
.L_1715:
        /*0008*/ 	.byte	0x04, 0x17
        /*000a*/ 	.short	(.L_1717 - .L_1716)
.L_1716:
        /*000c*/ 	.word	0x00000000
        /*0010*/ 	.short	0x0000
        /*0012*/ 	.short	0x0000
        /*0014*/ 	.byte	0x00, 0xf0, 0x81, 0x02


	//----- nvinfo : EIATTR_SPARSE_MMA_MASK
	.align		4
.L_1717:
        /*0018*/ 	.byte	0x03, 0x50
        /*001a*/ 	.short	0x0000


	//----- nvinfo : EIATTR_MAXREG_COUNT
	.align		4
        /*001c*/ 	.byte	0x03, 0x1b
        /*001e*/ 	.short	0x0080


	//----- nvinfo : EIATTR_NUM_BARRIERS
	.align		4
        /*0020*/ 	.byte	0x02, 0x4c
        /*0022*/ 	.byte	0x01
	.zero		1


	//----- nvinfo : EIATTR_ANNOTATIONS
	.align		4
        /*0024*/ 	.byte	0x04, 0x55
        /*0026*/ 	.short	(.L_1719 - .L_1718)


	//   ....[0]....
.L_1718:
        /* <DEDUP_REMOVED lines=66> */


	//----- nvinfo : EIATTR_MERCURY_ISA_VERSION
	.align		4
.L_1719:
        /*0438*/ 	.byte	0x03, 0x5f
        /*043a*/ 	.short	0x0101


	//----- nvinfo : EIATTR_COOP_GROUP_MASK_REGIDS
	.align		4
        /*043c*/ 	.byte	0x04, 0x29
        /*043e*/ 	.short	(.L_1721 - .L_1720)


	//   ....[0]....
.L_1720:
        /*0440*/ 	.word	0xffffffff


	//   ....[1]....
        /*0444*/ 	.word	0xffffffff


	//   ....[2]....
        /*0448*/ 	.word	0xffffffff


	//   ....[3]....
        /*044c*/ 	.word	0xffffffff


	//   ....[4]....
        /*0450*/ 	.word	0xffffffff


	//   ....[5]....
        /*0454*/ 	.word	0xffffffff


	//   ....[6]....
        /*0458*/ 	.word	0xffffffff


	//   ....[7]....
        /*045c*/ 	.word	0xffffffff


	//   ....[8]....
        /*0460*/ 	.word	0xffffffff


	//   ....[9]....
        /*0464*/ 	.word	0xffffffff


	//----- nvinfo : EIATTR_COOP_GROUP_INSTR_OFFSETS
	.align		4
.L_1721:
        /*0468*/ 	.byte	0x04, 0x28
        /*046a*/ 	.short	(.L_1723 - .L_1722)


	//   ....[0]....
.L_1722:
        /*046c*/ 	.word	0x00007e80


	//   ....[1]....
        /*0470*/ 	.word	0x00007e90


	//   ....[2]....
        /*0474*/ 	.word	0x00007ef0


	//   ....[3]....
        /*0478*/ 	.word	0x00007f00


	//   ....[4]....
        /*047c*/ 	.word	0x00007f50


	//   ....[5]....
        /*0480*/ 	.word	0x00007f60


	//   ....[6]....
        /*0484*/ 	.word	0x00007fc0


	//   ....[7]....
        /*0488*/ 	.word	0x00007fd0


	//   ....[8]....
        /*048c*/ 	.word	0x00008030


	//   ....[9]....
        /*0490*/ 	.word	0x00008040


	//----- nvinfo : EIATTR_VRC_CTA_INIT_COUNT
	.align		4
.L_1723:
        /*0494*/ 	.byte	0x02, 0x4a
	.zero		1
	.zero		1


	//----- nvinfo : EIATTR_EXIT_INSTR_OFFSETS
	.align		4
        /*0498*/ 	.byte	0x04, 0x1c
        /*049a*/ 	.short	(.L_1725 - .L_1724)


	//   ....[0]....
.L_1724:
        /*049c*/ 	.word	0x00000080


	//   ....[1]....
        /*04a0*/ 	.word	0x00010800


	//----- nvinfo : EIATTR_MAX_THREADS
	.align		4
.L_1725:
        /*04a4*/ 	.byte	0x04, 0x05
        /*04a6*/ 	.short	(.L_1727 - .L_1726)
.L_1726:
        /*04a8*/ 	.word	0x00000188
        /*04ac*/ 	.word	0x00000001
        /*04b0*/ 	.word	0x00000001


	//----- nvinfo : EIATTR_CRS_STACK_SIZE
	.align		4
.L_1727:
        /*04b4*/ 	.byte	0x04, 0x1e
        /*04b6*/ 	.short	(.L_1729 - .L_1728)
.L_1728:
        /*04b8*/ 	.word	0x00000000


	//----- nvinfo : EIATTR_CBANK_PARAM_SIZE
	.align		4
.L_1729:
        /*04bc*/ 	.byte	0x03, 0x19
        /*04be*/ 	.short	0x00a0


	//----- nvinfo : EIATTR_PARAM_CBANK
	.align		4
        /*04c0*/ 	.byte	0x04, 0x0a
        /*04c2*/ 	.short	(.L_1731 - .L_1730)
	.align		4
.L_1730:
        /*04c4*/ 	.word	index@(.nv.constant0._Z35group_norm_nhwc_fwd_one_pass_kernelI11Fp32IOFp32WLi512ELi98ELi392EEv26Group_norm_nhwc_fwd_params)
        /*04c8*/ 	.short	0x0380
        /*04ca*/ 	.short	0x00a0


	//----- nvinfo : EIATTR_SW_WAR
	.align		4
.L_1731:
        /*04cc*/ 	.byte	0x04, 0x36
        /*04ce*/ 	.short	(.L_1733 - .L_1732)
.L_1732:
        /*04d0*/ 	.word	0x00000008
.L_1733:


//--------------------- .nv.info._Z35group_norm_nhwc_fwd_one_pass_kernelI11Fp32IOBf16WLi64ELi98ELi392EEv26Group_norm_nhwc_fwd_params --------------------------
	.section	.nv.info._Z35group_norm_nhwc_fwd_one_pass_kernelI11Fp32IOBf16WLi64ELi98ELi392EEv26Group_norm_nhwc_fwd_params,"",@"SHT_CUDA_INFO"
	.sectionflags	@""
	.align	4


	//----- nvinfo : EIATTR_CUDA_API_VERSION
	.align		4
        /*0000*/ 	.byte	0x04, 0x37
        /*0002*/ 	.short	(.L_1735 - .L_1734)
.L_1734:
        /*0004*/ 	.word	0x00000082


	//----- nvinfo : EIATTR_KPARAM_INFO
	.align		4
.L_1735:
        /*0008*/ 	.byte	0x04, 0x17
        /*000a*/ 	.short	(.L_1737 - .L_1736)
.L_1736:
        /*000c*/ 	.word	0x00000000
        /*0010*/ 	.short	0x0000
        /*0012*/ 	.short	0x0000
        /*0014*/ 	.byte	0x00, 0xf0, 0x81, 0x02


	//----- nvinfo : EIATTR_SPARSE_MMA_MASK
	.align		4
.L_1737:
        /*0018*/ 	.byte	0x03, 0x50
        /*001a*/ 	.short	0x0000


	//----- nvinfo : EIATTR_MAXREG_COUNT
	.align		4
        /*001c*/ 	.byte	0x03, 0x1b
        /*001e*/ 	.short	0x0080


	//----- nvinfo : EIATTR_NUM_BARRIERS
	.align		4
        /*0020*/ 	.byte	0x02, 0x4c
        /*0022*/ 	.byte	0x01
	.zero		1


	//----- nvinfo : EIATTR_MERCURY_ISA_VERSION
	.align		4
        /*0024*/ 	.byte	0x03, 0x5f
        /*0026*/ 	.short	0x0101


	//----- nvinfo : EIATTR_COOP_GROUP_MASK_REGIDS
	.align		4
        /*0028*/ 	.byte	0x04, 0x29
        /*002a*/ 	.short	(.L_1739 - .L_1738)


	//   ....[0]....
.L_1738:
        /*002c*/ 	.word	0xffffffff


	//   ....[1]....
        /*0030*/ 	.word	0xffffffff


	//   ....[2]....
        /*0034*/ 	.word	0xffffffff


	//   ....[3]....
        /*0038*/ 	.word	0xffffffff


	//   ....[4]....
        /*003c*/ 	.word	0xffffffff


	//   ....[5]....
        /*0040*/ 	.word	0xffffffff


	//   ....[6]....
        /*0044*/ 	.word	0xffffffff


	//   ....[7]....
        /*0048*/ 	.word	0xffffffff


	//   ....[8]....
        /*004c*/ 	.word	0xffffffff


	//   ....[9]....
        /*0050*/ 	.word	0xffffffff


	//----- nvinfo : EIATTR_COOP_GROUP_INSTR_OFFSETS
	.align		4
.L_1739:
        /*0054*/ 	.byte	0x04, 0x28
        /*0056*/ 	.short	(.L_1741 - .L_1740)


	//   ....[0]....
.L_1740:
        /*0058*/ 	.word	0x00000ef0


	//   ....[1]....
        /*005c*/ 	.word	0x00000f00


	//   ....[2]....
        /*0060*/ 	.word	0x00000f40


	//   ....[3]....
        /*0064*/ 	.word	0x00000f50


	//   ....[4]....
        /*0068*/ 	.word	0x00000fb0


	//   ....[5]....
        /*006c*/ 	.word	0x00000fc0


	//   ....[6]....
        /*0070*/ 	.word	0x00001010


	//   ....[7]....
        /*0074*/ 	.word	0x00001020


	//   ....[8]....
        /*0078*/ 	.word	0x00001080


	//   ....[9]....
        /*007c*/ 	.word	0x00001090


	//----- nvinfo : EIATTR_VRC_CTA_INIT_COUNT
	.align		4
.L_1741:
        /*0080*/ 	.byte	0x02, 0x4a
	.zero		1
	.zero		1


	//----- nvinfo : EIATTR_EXIT_INSTR_OFFSETS
	.align		4
        /*0084*/ 	.byte	0x04, 0x1c
        /*0086*/ 	.short	(.L_1743 - .L_1742)


	//   ....[0]....
.L_1742:
        /*0088*/ 	.word	0x00000060


	//   ....[1]....
        /*008c*/ 	.word	0x00003c60


	//----- nvinfo : EIATTR_MAX_THREADS
	.align		4
.L_1743:
        /*0090*/ 	.byte	0x04, 0x05
        /*0092*/ 	.short	(.L_1745 - .L_1744)
.L_1744:
        /*0094*/ 	.word	0x00000188
        /*0098*/ 	.word	0x00000001
        /*009c*/ 	.word	0x00000001


	//----- nvinfo : EIATTR_CRS_STACK_SIZE
	.align		4
.L_1745:
        /*00a0*/ 	.byte	0x04, 0x1e
        /*00a2*/ 	.short	(.L_1747 - .L_1746)
.L_1746:
        /*00a4*/ 	.word	0x00000000


	//----- nvinfo : EIATTR_CBANK_PARAM_SIZE
	.align		4
.L_1747:
        /*00a8*/ 	.byte	0x03, 0x19
        /*00aa*/ 	.short	0x00a0


	//----- nvinfo : EIATTR_PARAM_CBANK
	.align		4
        /*00ac*/ 	.byte	0x04, 0x0a
        /*00ae*/ 	.short	(.L_1749 - .L_1748)
	.align		4
.L_1748:
        /*00b0*/ 	.word	index@(.nv.constant0._Z35group_norm_nhwc_fwd_one_pass_kernelI11Fp32IOBf16WLi64ELi98ELi392EEv26Group_norm_nhwc_fwd_params)
        /*00b4*/ 	.short	0x0380
        /*00b6*/ 	.short	0x00a0


	//----- nvinfo : EIATTR_SW_WAR
	.align		4
.L_1749:
        /*00b8*/ 	.byte	0x04, 0x36
        /*00ba*/ 	.short	(.L_1751 - .L_1750)
.L_1750:
        /*00bc*/ 	.word	0x00000008
.L_1751:


//--------------------- .nv.info._Z35group_norm_nhwc_fwd_one_pass_kernelI11Fp32IOBf16WLi128ELi98ELi392EEv26Group_norm_nhwc_fwd_params --------------------------
	.section	.nv.info._Z35group_norm_nhwc_fwd_one_pass_kernelI11Fp32IOBf16WLi128ELi98ELi392EEv26Group_norm_nhwc_fwd_params,"",@"SHT_CUDA_INFO"
	.sectionflags	@""
	.align	4


	//----- nvinfo : EIATTR_CUDA_API_VERSION
	.align		4
        /*0000*/ 	.byte	0x04, 0x37
        /*0002*/ 	.short	(.L_1753 - .L_1752)
.L_1752:
        /*0004*/ 	.word	0x00000082


	//----- nvinfo : EIATTR_KPARAM_INFO
	.align		4
.L_1753:
        /*0008*/ 	.byte	0x04, 0x17
        /*000a*/ 	.short	(.L_1755 - .L_1754)
.L_1754:
        /*000c*/ 	.word	0x00000000
        /*0010*/ 	.short	0x0000
        /*0012*/ 	.short	0x0000
        /*0014*/ 	.byte	0x00, 0xf0, 0x81, 0x02


	//----- nvinfo : EIATTR_SPARSE_MMA_MASK
	.align		4
.L_1755:
        /*0018*/ 	.byte	0x03, 0x50
        /*001a*/ 	.short	0x0000


	//----- nvinfo : EIATTR_MAXREG_COUNT
	.align		4
        /*001c*/ 	.byte	0x03, 0x1b
        /*001e*/ 	.short	0x0080


	//----- nvinfo : EIATTR_NUM_BARRIERS
	.align		4
        /*0020*/ 	.byte	0x02, 0x4c
        /*0022*/ 	.byte	0x01
	.zero		1


	//----- nvinfo : EIATTR_MERCURY_ISA_VERSION
	.align		4
        /*0024*/ 	.byte	0x03, 0x5f
        /*0026*/ 	.short	0x0101


	//----- nvinfo : EIATTR_COOP_GROUP_MASK_REGIDS
	.align		4
        /*0028*/ 	.byte	0x04, 0x29
        /*002a*/ 	.short	(.L_1757 - .L_1756)


	//   ....[0]....
.L_1756:
        /*002c*/ 	.word	0xffffffff


	//   ....[1]....
        /*0030*/ 	.word	0xffffffff


	//   ....[2]....
        /*0034*/ 	.word	0xffffffff


	//   ....[3]....
        /*0038*/ 	.word	0xffffffff


	//   ....[4]....
        /*003c*/ 	.word	0xffffffff


	//   ....[5]....
        /*0040*/ 	.word	0xffffffff


	//   ....[6]....
        /*0044*/ 	.word	0xffffffff


	//   ....[7]....
        /*0048*/ 	.word	0xffffffff


	//   ....[8]....
        /*004c*/ 	.word	0xffffffff


	//   ....[9]....
        /*0050*/ 	.word	0xffffffff


	//----- nvinfo : EIATTR_COOP_GROUP_INSTR_OFFSETS
	.align		4
.L_1757:
        /*0054*/ 	.byte	0x04, 0x28
        /*0056*/ 	.short	(.L_1759 - .L_1758)


	//   ....[0]....
.L_1758:
        /*0058*/ 	.word	0x00001950


	//   ....[1]....
        /*005c*/ 	.word	0x00001960


	//   ....[2]....
        /*0060*/ 	.word	0x000019b0


	//   ....[3]....
        /*0064*/ 	.word	0x000019c0


	//   ....[4]....
        /*0068*/ 	.word	0x00001a10


	//   ....[5]....
        /*006c*/ 	.word	0x00001a20


	//   ....[6]....
        /*0070*/ 	.word	0x00001a80


	//   ....[7]....
        /*0074*/ 	.word	0x00001a90


	//   ....[8]....
        /*0078*/ 	.word	0x00001af0


	//   ....[9]....
        /*007c*/ 	.word	0x00001b00


	//----- nvinfo : EIATTR_VRC_CTA_INIT_COUNT
	.align		4
.L_1759:
        /*0080*/ 	.byte	0x02, 0x4a
	.zero		1
	.zero		1


	//----- nvinfo : EIATTR_EXIT_INSTR_OFFSETS
	.align		4
        /*0084*/ 	.byte	0x04, 0x1c
        /*0086*/ 	.short	(.L_1761 - .L_1760)


	//   ....[0]....
.L_1760:
        /*0088*/ 	.word	0x00000060


	//   ....[1]....
        /*008c*/ 	.word	0x00006160


	//----- nvinfo : EIATTR_MAX_THREADS
	.align		4
.L_1761:
        /*0090*/ 	.byte	0x04, 0x05
        /*0092*/ 	.short	(.L_1763 - .L_1762)
.L_1762:
        /*0094*/ 	.word	0x00000188
        /*0098*/ 	.word	0x00000001
        /*009c*/ 	.word	0x00000001


	//----- nvinfo : EIATTR_CRS_STACK_SIZE
	.align		4
.L_1763:
        /*00a0*/ 	.byte	0x04, 0x1e
        /*00a2*/ 	.short	(.L_1765 - .L_1764)
.L_1764:
        /*00a4*/ 	.word	0x00000000


	//----- nvinfo : EIATTR_CBANK_PARAM_SIZE
	.align		4
.L_1765:
        /*00a8*/ 	.byte	0x03, 0x19
        /*00aa*/ 	.short	0x00a0


	//----- nvinfo : EIATTR_PARAM_CBANK
	.align		4
        /*00ac*/ 	.byte	0x04, 0x0a
        /*00ae*/ 	.short	(.L_1767 - .L_1766)
	.align		4
.L_1766:
        /*00b0*/ 	.word	index@(.nv.constant0._Z35group_norm_nhwc_fwd_one_pass_kernelI11Fp32IOBf16WLi128ELi98ELi392EEv26Group_norm_nhwc_fwd_params)
        /*00b4*/ 	.short	0x0380
        /*00b6*/ 	.short	0x00a0


	//----- nvinfo : EIATTR_SW_WAR
	.align		4
.L_1767:
        /*00b8*/ 	.byte	0x04, 0x36
        /*00ba*/ 	.short	(.L_1769 - .L_1768)
.L_1768:
        /*00bc*/ 	.word	0x00000008
.L_1769:


//--------------------- .nv.info._Z35group_norm_nhwc_fwd_one_pass_kernelI11Fp32IOBf16WLi256ELi98ELi392EEv26Group_norm_nhwc_fwd_params --------------------------
	.section	.nv.info._Z35group_norm_nhwc_fwd_one_pass_kernelI11Fp32IOBf16WLi256ELi98ELi392EEv26Group_norm_nhwc_fwd_params,"",@"SHT_CUDA_INFO"
	.sectionflags	@""
	.align	4


	//----- nvinfo : EIATTR_CUDA_API_VERSION
	.align		4
        /*0000*/ 	.byte	0x04, 0x37
        /*0002*/ 	.short	(.L_1771 - .L_1770)
.L_1770:
        /*0004*/ 	.word	0x00000082


	//----- nvinfo : EIATTR_KPARAM_INFO
	.align		4
.L_1771:
        /*0008*/ 	.byte	0x04, 0x17
        /*000a*/ 	.short	(.L_1773 - .L_1772)
.L_1772:
        /*000c*/ 	.word	0x00000000
        /*0010*/ 	.short	0x0000
        /*0012*/ 	.short	0x0000
        /*0014*/ 	.byte	0x00, 0xf0, 0x81, 0x02


	//----- nvinfo : EIATTR_SPARSE_MMA_MASK
	.align		4
.L_1773:
        /*0018*/ 	.byte	0x03, 0x50
        /*001a*/ 	.short	0x0000


	//----- nvinfo : EIATTR_MAXREG_COUNT
	.align		4
        /*001c*/ 	.byte	0x03, 0x1b
        /*001e*/ 	.short	0x0080


	//----- nvinfo : EIATTR_NUM_BARRIERS
	.align		4
        /*0020*/ 	.byte	0x02, 0x4c
        /*0022*/ 	.byte	0x01
	.zero		1


	//----- nvinfo : EIATTR_MERCURY_ISA_VERSION
	.align		4
        /*0024*/ 	.byte	0x03, 0x5f
        /*0026*/ 	.short	0x0101


	//----- nvinfo : EIATTR_COOP_GROUP_MASK_REGIDS
	.align		4
        /*0028*/ 	.byte	0x04, 0x29
        /*002a*/ 	.short	(.L_1775 - .L_1774)


	//   ....[0]....
.L_1774:
        /*002c*/ 	.word	0xffffffff


	//   ....[1]....
        /*0030*/ 	.word	0xffffffff


	//   ....[2]....
        /*0034*/ 	.word	0xffffffff


	//   ....[3]....
        /*0038*/ 	.word	0xffffffff


	//   ....[4]....
        /*003c*/ 	.word	0xffffffff


	//   ....[5]....
        /*0040*/ 	.word	0xffffffff


	//   ....[6]....
        /*0044*/ 	.word	0xffffffff


	//   ....[7]....
        /*0048*/ 	.word	0xffffffff


	//   ....[8]....
        /*004c*/ 	.word	0xffffffff


	//   ....[9]....
        /*0050*/ 	.word	0xffffffff


	//----- nvinfo : EIATTR_COOP_GROUP_INSTR_OFFSETS
	.align		4
.L_1775:
        /*0054*/ 	.byte	0x04, 0x28
        /*0056*/ 	.short	(.L_1777 - .L_1776)


	//   ....[0]....
.L_1776:
        /*0058*/ 	.word	0x00002e80


	//   ....[1]....
        /*005c*/ 	.word	0x00002e90


	//   ....[2]....
        /*0060*/ 	.word	0x00002ed0


	//   ....[3]....
        /*0064*/ 	.word	0x00002ee0


	//   ....[4]....
        /*0068*/ 	.word	0x00002f40


	//   ....[5]....
        /*006c*/ 	.word	0x00002f50


	//   ....[6]....
        /*0070*/ 	.word	0x00002fb0


	//   ....[7]....
        /*0074*/ 	.word	0x00002fc0


	//   ....[8]....
        /*0078*/ 	.word	0x00003020


	//   ....[9]....
        /*007c*/ 	.word	0x00003030


	//----- nvinfo : EIATTR_VRC_CTA_INIT_COUNT
	.align		4
.L_1777:
        /*0080*/ 	.byte	0x02, 0x4a
	.zero		1
	.zero		1


	//----- nvinfo : EIATTR_EXIT_INSTR_OFFSETS
	.align		4
        /*0084*/ 	.byte	0x04, 0x1c
        /*0086*/ 	.short	(.L_1779 - .L_1778)


	//   ....[0]....
.L_1778:
        /*0088*/ 	.word	0x00000060


	//   ....[1]....
        /*008c*/ 	.word	0x0000b180


	//----- nvinfo : EIATTR_MAX_THREADS
	.align		4
.L_1779:
        /*0090*/ 	.byte	0x04, 0x05
        /*0092*/ 	.short	(.L_1781 - .L_1780)
.L_1780:
        /*0094*/ 	.word	0x00000188
        /*0098*/ 	.word	0x00000001
        /*009c*/ 	.word	0x00000001


	//----- nvinfo : EIATTR_CRS_STACK_SIZE
	.align		4
.L_1781:
        /*00a0*/ 	.byte	0x04, 0x1e
        /*00a2*/ 	.short	(.L_1783 - .L_1782)
.L_1782:
        /*00a4*/ 	.word	0x00000000


	//----- nvinfo : EIATTR_CBANK_PARAM_SIZE
	.align		4
.L_1783:
        /*00a8*/ 	.byte	0x03, 0x19
        /*00aa*/ 	.short	0x00a0


	//----- nvinfo : EIATTR_PARAM_CBANK
	.align		4
        /*00ac*/ 	.byte	0x04, 0x0a
        /*00ae*/ 	.short	(.L_1785 - .L_1784)
	.align		4
.L_1784:
        /*00b0*/ 	.word	index@(.nv.constant0._Z35group_norm_nhwc_fwd_one_pass_kernelI11Fp32IOBf16WLi256ELi98ELi392EEv26Group_norm_nhwc_fwd_params)
        /*00b4*/ 	.short	0x0380
        /*00b6*/ 	.short	0x00a0


	//----- nvinfo : EIATTR_SW_WAR
	.align		4
.L_1785:
        /*00b8*/ 	.byte	0x04, 0x36
        /*00ba*/ 	.short	(.L_1787 - .L_1786)
.L_1786:
        /*00bc*/ 	.word	0x00000008
.L_1787:


//--------------------- .nv.info._Z35group_norm_nhwc_fwd_one_pass_kernelI11Fp32IOBf16WLi512ELi98ELi392EEv26Group_norm_nhwc_fwd_params --------------------------
	.section	.nv.info._Z35group_norm_nhwc_fwd_one_pass_kernelI11Fp32IOBf16WLi512ELi98ELi392EEv26Group_norm_nhwc_fwd_params,"",@"SHT_CUDA_INFO"
	.sectionflags	@""
	.align	4


	//----- nvinfo : EIATTR_CUDA_API_VERSION
	.align		4
        /*0000*/ 	.byte	0x04, 0x37
        /*0002*/ 	.short	(.L_1789 - .L_1788)
.L_1788:
        /*0004*/ 	.word	0x00000082


	//----- nvinfo : EIATTR_KPARAM_INFO
	.align		4
.L_1789:
        /*0008*/ 	.byte	0x04, 0x17
        /*000a*/ 	.short	(.L_1791 - .L_1790)
.L_1790:
        /*000c*/ 	.word	0x00000000
        /*0010*/ 	.short	0x0000
        /*0012*/ 	.short	0x0000
        /*0014*/ 	.byte	0x00, 0xf0, 0x81, 0x02


	//----- nvinfo : EIATTR_SPARSE_MMA_MASK
	.align		4
.L_1791:
        /*0018*/ 	.byte	0x03, 0x50
        /*001a*/ 	.short	0x0000


	//----- nvinfo : EIATTR_MAXREG_COUNT
	.align		4
        /*001c*/ 	.byte	0x03, 0x1b
        /*001e*/ 	.short	0x0080


	//----- nvinfo : EIATTR_NUM_BARRIERS
	.align		4
        /*0020*/ 	.byte	0x02, 0x4c
        /*0022*/ 	.byte	0x01
	.zero		1


	//----- nvinfo : EIATTR_ANNOTATIONS
	.align		4
        /*0024*/ 	.byte	0x04, 0x55
        /*0026*/ 	.short	(.L_1793 - .L_1792)


	//   ....[0]....
.L_1792:
        /* <DEDUP_REMOVED lines=123> */


	//----- nvinfo : EIATTR_MERCURY_ISA_VERSION
	.align		4
.L_1793:
        /*07c8*/ 	.byte	0x03, 0x5f
        /*07ca*/ 	.short	0x0101


	//----- nvinfo : EIATTR_COOP_GROUP_MASK_REGIDS
	.align		4
        /*07cc*/ 	.byte	0x04, 0x29
        /*07ce*/ 	.short	(.L_1795 - .L_1794)


	//   ....[0]....
.L_1794:
        /*07d0*/ 	.word	0xffffffff


	//   ....[1]....
        /*07d4*/ 	.word	0xffffffff


	//   ....[2]....
        /*07d8*/ 	.word	0xffffffff


	//   ....[3]....
        /*07dc*/ 	.word	0xffffffff


	//   ....[4]....
        /*07e0*/ 	.word	0xffffffff


	//   ....[5]....
        /*07e4*/ 	.word	0xffffffff


	//   ....[6]....
        /*07e8*/ 	.word	0xffffffff


	//   ....[7]....
        /*07ec*/ 	.word	0xffffffff


	//   ....[8]....
        /*07f0*/ 	.word	0xffffffff


	//   ....[9]....
        /*07f4*/ 	.word	0xffffffff


	//----- nvinfo : EIATTR_COOP_GROUP_INSTR_OFFSETS
	.align		4
.L_1795:
        /*07f8*/ 	.byte	0x04, 0x28
        /*07fa*/ 	.short	(.L_1797 - .L_1796)


	//   ....[0]....
.L_1796:
        /*07fc*/ 	.word	0x000083c0


	//   ....[1]....
        /*0800*/ 	.word	0x000083d0


	//   ....[2]....
        /*0804*/ 	.word	0x00008430


	//   ....[3]....
        /*0808*/ 	.word	0x00008440


	//   ....[4]....
        /*080c*/ 	.word	0x00008490


	//   ....[5]....
        /*0810*/ 	.word	0x000084a0


	//   ....[6]....
        /*0814*/ 	.word	0x00008500


	//   ....[7]....
        /*0818*/ 	.word	0x00008510


	//   ....[8]....
        /*081c*/ 	.word	0x00008570


	//   ....[9]....
        /*0820*/ 	.word	0x00008580


	//----- nvinfo : EIATTR_VRC_CTA_INIT_COUNT
	.align		4
.L_1797:
        /*0824*/ 	.byte	0x02, 0x4a
	.zero		1
	.zero		1


	//----- nvinfo : EIATTR_EXIT_INSTR_OFFSETS
	.align		4
        /*0828*/ 	.byte	0x04, 0x1c
        /*082a*/ 	.short	(.L_1799 - .L_1798)


	//   ....[0]....
.L_1798:
        /*082c*/ 	.word	0x00000080


	//   ....[1]....
        /*0830*/ 	.word	0x00011010


	//----- nvinfo : EIATTR_MAX_THREADS
	.align		4
.L_1799:
        /*0834*/ 	.byte	0x04, 0x05
        /*0836*/ 	.short	(.L_1801 - .L_1800)
.L_1800:
        /*0838*/ 	.word	0x00000188
        /*083c*/ 	.word	0x00000001
        /*0840*/ 	.word	0x00000001


	//----- nvinfo : EIATTR_CRS_STACK_SIZE
	.align		4
.L_1801:
        /*0844*/ 	.byte	0x04, 0x1e
        /*0846*/ 	.short	(.L_1803 - .L_1802)
.L_1802:
        /*0848*/ 	.word	0x00000000


	//----- nvinfo : EIATTR_CBANK_PARAM_SIZE
	.align		4
.L_1803:
        /*084c*/ 	.byte	0x03, 0x19
        /*084e*/ 	.short	0x00a0


	//----- nvinfo : EIATTR_PARAM_CBANK
	.align		4
        /*0850*/ 	.byte	0x04, 0x0a
        /*0852*/ 	.short	(.L_1805 - .L_1804)
	.align		4
.L_1804:
        /*0854*/ 	.word	index@(.nv.constant0._Z35group_norm_nhwc_fwd_one_pass_kernelI11Fp32IOBf16WLi512ELi98ELi392EEv26Group_norm_nhwc_fwd_params)
        /*0858*/ 	.short	0x0380
        /*085a*/ 	.short	0x00a0


	//----- nvinfo : EIATTR_SW_WAR
	.align		4
.L_1805:
        /*085c*/ 	.byte	0x04, 0x36
        /*085e*/ 	.short	(.L_1807 - .L_1806)
.L_1806:
        /*0860*/ 	.word	0x00000008
.L_1807:


//--------------------- .nv.info._Z35group_norm_nhwc_fwd_one_pass_kernelI11Fp32IOFp16WLi64ELi98ELi392EEv26Group_norm_nhwc_fwd_params --------------------------
	.section	.nv.info._Z35group_norm_nhwc_fwd_one_pass_kernelI11Fp32IOFp16WLi64ELi98ELi392EEv26Group_norm_nhwc_fwd_params,"",@"SHT_CUDA_INFO"
	.sectionflags	@""
	.align	4


	//----- nvinfo : EIATTR_CUDA_API_VERSION
	.align		4
        /*0000*/ 	.byte	0x04, 0x37
        /*0002*/ 	.short	(.L_1809 - .L_1808)
.L_1808:
        /*0004*/ 	.word	0x00000082


	//----- nvinfo : EIATTR_KPARAM_INFO
	.align		4
.L_1809:
        /*0008*/ 	.byte	0x04, 0x17
        /*000a*/ 	.short	(.L_1811 - .L_1810)
.L_1810:
        /*000c*/ 	.word	0x00000000
        /*0010*/ 	.short	0x0000
        /*0012*/ 	.short	0x0000
        /*0014*/ 	.byte	0x00, 0xf0, 0x81, 0x02


	//----- nvinfo : EIATTR_SPARSE_MMA_MASK
	.align		4
.L_1811:
        /*0018*/ 	.byte	0x03, 0x50
        /*001a*/ 	.short	0x0000


	//----- nvinfo : EIATTR_MAXREG_COUNT
	.align		4
        /*001c*/ 	.byte	0x03, 0x1b
        /*001e*/ 	.short	0x0080


	//----- nvinfo : EIATTR_NUM_BARRIERS
	.align		4
        /*0020*/ 	.byte	0x02, 0x4c
        /*0022*/ 	.byte	0x01
	.zero		1


	//----- nvinfo : EIATTR_MERCURY_ISA_VERSION
	.align		4
        /*0024*/ 	.byte	0x03, 0x5f
        /*0026*/ 	.short	0x0101


	//----- nvinfo : EIATTR_COOP_GROUP_MASK_REGIDS
	.align		4
        /*0028*/ 	.byte	0x04, 0x29
        /*002a*/ 	.short	(.L_1813 - .L_1812)


	//   ....[0]....
.L_1812:
        /*002c*/ 	.word	0xffffffff


	//   ....[1]....
        /*0030*/ 	.word	0xffffffff


	//   ....[2]....
        /*0034*/ 	.word	0xffffffff


	//   ....[3]....
        /*0038*/ 	.word	0xffffffff


	//   ....[4]....
        /*003c*/ 	.word	0xffffffff


	//   ....[5]....
        /*0040*/ 	.word	0xffffffff


	//   ....[6]....
        /*0044*/ 	.word	0xffffffff


	//   ....[7]....
        /*0048*/ 	.word	0xffffffff


	//   ....[8]....
        /*004c*/ 	.word	0xffffffff


	//   ....[9]....
        /*0050*/ 	.word	0xffffffff


	//----- nvinfo : EIATTR_COOP_GROUP_INSTR_OFFSETS
	.align		4
.L_1813:
        /*0054*/ 	.byte	0x04, 0x28
        /*0056*/ 	.short	(.L_1815 - .L_1814)


	//   ....[0]....
.L_1814:
        /*0058*/ 	.word	0x00000ef0


	//   ....[1]....
        /*005c*/ 	.word	0x00000f00


	//   ....[2]....
        /*0060*/ 	.word	0x00000f40


	//   ....[3]....
        /*0064*/ 	.word	0x00000f50


	//   ....[4]....
        /*0068*/ 	.word	0x00000fb0


	//   ....[5]....
        /*006c*/ 	.word	0x00000fc0


	//   ....[6]....
        /*0070*/ 	.word	0x00001010


	//   ....[7]....
        /*0074*/ 	.word	0x00001020


	//   ....[8]....
        /*0078*/ 	.word	0x00001080


	//   ....[9]....
        /*007c*/ 	.word	0x00001090


	//----- nvinfo : EIATTR_VRC_CTA_INIT_COUNT
	.align		4
.L_1815:
        /*0080*/ 	.byte	0x02, 0x4a
	.zero		1
	.zero		1


	//----- nvinfo : EIATTR_EXIT_INSTR_OFFSETS
	.align		4
        /*0084*/ 	.byte	0x04, 0x1c
        /*0086*/ 	.short	(.L_1817 - .L_1816)


	//   ....[0]....
.L_1816:
        /*0088*/ 	.word	0x00000060


	//   ....[1]....
        /*008c*/ 	.word	0x00003c60


	//----- nvinfo : EIATTR_MAX_THREADS
	.align		4
.L_1817:
        /*0090*/ 	.byte	0x04, 0x05
        /*0092*/ 	.short	(.L_1819 - .L_1818)
.L_1818:
        /*0094*/ 	.word	0x00000188
        /*0098*/ 	.word	0x00000001
        /*009c*/ 	.word	0x00000001


	//----- nvinfo : EIATTR_CRS_STACK_SIZE
	.align		4
.L_1819:
        /*00a0*/ 	.byte	0x04, 0x1e
        /*00a2*/ 	.short	(.L_1821 - .L_1820)
.L_1820:
        /*00a4*/ 	.word	0x00000000


	//----- nvinfo : EIATTR_CBANK_PARAM_SIZE
	.align		4
.L_1821:
        /*00a8*/ 	.byte	0x03, 0x19
        /*00aa*/ 	.short	0x00a0


	//----- nvinfo : EIATTR_PARAM_CBANK
	.align		4
        /*00ac*/ 	.byte	0x04, 0x0a
        /*00ae*/ 	.short	(.L_1823 - .L_1822)
	.align		4
.L_1822:
        /*00b0*/ 	.word	index@(.nv.constant0._Z35group_norm_nhwc_fwd_one_pass_kernelI11Fp32IOFp16WLi64ELi98ELi392EEv26Group_norm_nhwc_fwd_params)
        /*00b4*/ 	.short	0x0380
        /*00b6*/ 	.short	0x00a0


	//----- nvinfo : EIATTR_SW_WAR
	.align		4
.L_1823:
        /*00b8*/ 	.byte	0x04, 0x36
        /*00ba*/ 	.short	(.L_1825 - .L_1824)
.L_1824:
        /*00bc*/ 	.word	0x00000008
.L_1825:


//--------------------- .nv.info._Z35group_norm_nhwc_fwd_one_pass_kernelI11Fp32IOFp16WLi128ELi98ELi392EEv26Group_norm_nhwc_fwd_params --------------------------
	.section	.nv.info._Z35group_norm_nhwc_fwd_one_pass_kernelI11Fp32IOFp16WLi128ELi98ELi392EEv26Group_norm_nhwc_fwd_params,"",@"SHT_CUDA_INFO"
	.sectionflags	@""
	.align	4


	//----- nvinfo : EIATTR_CUDA_API_VERSION
	.align		4
        /*0000*/ 	.byte	0x04, 0x37
        /*0002*/ 	.short	(.L_1827 - .L_1826)
.L_1826:
        /*0004*/ 	.word	0x00000082


	//----- nvinfo : EIATTR_KPARAM_INFO
	.align		4
.L_1827:
        /*0008*/ 	.byte	0x04, 0x17
        /*000a*/ 	.short	(.L_1829 - .L_1828)
.L_1828:
        /*000c*/ 	.word	0x00000000
        /*0010*/ 	.short	0x0000
        /*0012*/ 	.short	0x0000
        /*0014*/ 	.byte	0x00, 0xf0, 0x81, 0x02


	//----- nvinfo : EIATTR_SPARSE_MMA_MASK
	.align		4
.L_1829:
        /*0018*/ 	.byte	0x03, 0x50
        /*001a*/ 	.short	0x0000


	//----- nvinfo : EIATTR_MAXREG_COUNT
	.align		4
        /*001c*/ 	.byte	0x03, 0x1b
        /*001e*/ 	.short	0x0080


	//----- nvinfo : EIATTR_NUM_BARRIERS
	.align		4
        /*0020*/ 	.byte	0x02, 0x4c
        /*0022*/ 	.byte	0x01
	.zero		1


	//----- nvinfo : EIATTR_MERCURY_ISA_VERSION
	.align		4
        /*0024*/ 	.byte	0x03, 0x5f
        /*0026*/ 	.short	0x0101


	//----- nvinfo : EIATTR_COOP_GROUP_MASK_REGIDS
	.align		4
        /*0028*/ 	.byte	0x04, 0x29
        /*002a*/ 	.short	(.L_1831 - .L_1830)


	//   ....[0]....
.L_1830:
        /*002c*/ 	.word	0xffffffff


	//   ....[1]....
        /*0030*/ 	.word	0xffffffff


	//   ....[2]....
        /*0034*/ 	.word	0xffffffff


	//   ....[3]....
        /*0038*/ 	.word	0xffffffff


	//   ....[4]....
        /*003c*/ 	.word	0xffffffff


	//   ....[5]....
        /*0040*/ 	.word	0xffffffff


	//   ....[6]....
        /*0044*/ 	.word	0xffffffff


	//   ....[7]....
        /*0048*/ 	.word	0xffffffff


	//   ....[8]....
        /*004c*/ 	.word	0xffffffff


	//   ....[9]....
        /*0050*/ 	.word	0xffffffff


	//----- nvinfo : EIATTR_COOP_GROUP_INSTR_OFFSETS
	.align		4
.L_1831:
        /*0054*/ 	.byte	0x04, 0x28
        /*0056*/ 	.short	(.L_1833 - .L_1832)


	//   ....[0]....
.L_1832:
        /*0058*/ 	.word	0x00001950


	//   ....[1]....
        /*005c*/ 	.word	0x00001960


	//   ....[2]....
        /*0060*/ 	.word	0x000019b0


	//   ....[3]....
        /*0064*/ 	.word	0x000019c0


	//   ....[4]....
        /*0068*/ 	.word	0x00001a10


	//   ....[5]....
        /*006c*/ 	.word	0x00001a20


	//   ....[6]....
        /*0070*/ 	.word	0x00001a80


	//   ....[7]....
        /*0074*/ 	.word	0x00001a90


	//   ....[8]....
        /*0078*/ 	.word	0x00001af0


	//   ....[9]....
        /*007c*/ 	.word	0x00001b00


	//----- nvinfo : EIATTR_VRC_CTA_INIT_COUNT
	.align		4
.L_1833:
        /*0080*/ 	.byte	0x02, 0x4a
	.zero		1
	.zero		1


	//----- nvinfo : EIATTR_EXIT_INSTR_OFFSETS
	.align		4
        /*0084*/ 	.byte	0x04, 0x1c
        /*0086*/ 	.short	(.L_1835 - .L_1834)


	//   ....[0]....
.L_1834:
        /*0088*/ 	.word	0x00000060


	//   ....[1]....
        /*008c*/ 	.word	0x00006160


	//----- nvinfo : EIATTR_MAX_THREADS
	.align		4
.L_1835:
        /*0090*/ 	.byte	0x04, 0x05
        /*0092*/ 	.short	(.L_1837 - .L_1836)
.L_1836:
        /*0094*/ 	.word	0x00000188
        /*0098*/ 	.word	0x00000001
        /*009c*/ 	.word	0x00000001


	//----- nvinfo : EIATTR_CRS_STACK_SIZE
	.align		4
.L_1837:
        /*00a0*/ 	.byte	0x04, 0x1e
        /*00a2*/ 	.short	(.L_1839 - .L_1838)
.L_1838:
        /*00a4*/ 	.word	0x00000000


	//----- nvinfo : EIATTR_CBANK_PARAM_SIZE
	.align		4
.L_1839:
        /*00a8*/ 	.byte	0x03, 0x19
        /*00aa*/ 	.short	0x00a0


	//----- nvinfo : EIATTR_PARAM_CBANK
	.align		4
        /*00ac*/ 	.byte	0x04, 0x0a
        /*00ae*/ 	.short	(.L_1841 - .L_1840)
	.align		4
.L_1840:
        /*00b0*/ 	.word	index@(.nv.constant0._Z35group_norm_nhwc_fwd_one_pass_kernelI11Fp32IOFp16WLi128ELi98ELi392EEv26Group_norm_nhwc_fwd_params)
        /*00b4*/ 	.short	0x0380
        /*00b6*/ 	.short	0x00a0


	//----- nvinfo : EIATTR_SW_WAR
	.align		4
.L_1841:
        /*00b8*/ 	.byte	0x04, 0x36
        /*00ba*/ 	.short	(.L_1843 - .L_1842)
.L_1842:
        /*00bc*/ 	.word	0x00000008
.L_1843:


//--------------------- .nv.info._Z35group_norm_nhwc_fwd_one_pass_kernelI11Fp32IOFp16WLi256ELi98ELi392EEv26Group_norm_nhwc_fwd_params --------------------------
	.section	.nv.info._Z35group_norm_nhwc_fwd_one_pass_kernelI11Fp32IOFp16WLi256ELi98ELi392EEv26Group_norm_nhwc_fwd_params,"",@"SHT_CUDA_INFO"
	.sectionflags	@""
	.align	4


	//----- nvinfo : EIATTR_CUDA_API_VERSION
	.align		4
        /*0000*/ 	.byte	0x04, 0x37
        /*0002*/ 	.short	(.L_1845 - .L_1844)
.L_1844:
        /*0004*/ 	.word	0x00000082


	//----- nvinfo : EIATTR_KPARAM_INFO
	.align		4
.L_1845:
        /*0008*/ 	.byte	0x04, 0x17
        /*000a*/ 	.short	(.L_1847 - .L_1846)
.L_1846:
        /*000c*/ 	.word	0x00000000
        /*0010*/ 	.short	0x0000
        /*0012*/ 	.short	0x0000
        /*0014*/ 	.byte	0x00, 0xf0, 0x81, 0x02


	//----- nvinfo : EIATTR_SPARSE_MMA_MASK
	.align		4
.L_1847:
        /*0018*/ 	.byte	0x03, 0x50
        /*001a*/ 	.short	0x0000


	//----- nvinfo : EIATTR_MAXREG_COUNT
	.align		4
        /*001c*/ 	.byte	0x03, 0x1b
        /*001e*/ 	.short	0x0080


	//----- nvinfo : EIATTR_NUM_BARRIERS
	.align		4
        /*0020*/ 	.byte	0x02, 0x4c
        /*0022*/ 	.byte	0x01
	.zero		1


	//----- nvinfo : EIATTR_MERCURY_ISA_VERSION
	.align		4
        /*0024*/ 	.byte	0x03, 0x5f
        /*0026*/ 	.short	0x0101


	//----- nvinfo : EIATTR_COOP_GROUP_MASK_REGIDS
	.align		4
        /*0028*/ 	.byte	0x04, 0x29
        /*002a*/ 	.short	(.L_1849 - .L_1848)


	//   ....[0]....
.L_1848:
        /*002c*/ 	.word	0xffffffff


	//   ....[1]....
        /*0030*/ 	.word	0xffffffff


	//   ....[2]....
        /*0034*/ 	.word	0xffffffff


	//   ....[3]....
        /*0038*/ 	.word	0xffffffff


	//   ....[4]....
        /*003c*/ 	.word	0xffffffff


	//   ....[5]....
        /*0040*/ 	.word	0xffffffff


	//   ....[6]....
        /*0044*/ 	.word	0xffffffff


	//   ....[7]....
        /*0048*/ 	.word	0xffffffff


	//   ....[8]....
        /*004c*/ 	.word	0xffffffff


	//   ....[9]....
        /*0050*/ 	.word	0xffffffff


	//----- nvinfo : EIATTR_COOP_GROUP_INSTR_OFFSETS
	.align		4
.L_1849:
        /*0054*/ 	.byte	0x04, 0x28
        /*0056*/ 	.short	(.L_1851 - .L_1850)


	//   ....[0]....
.L_1850:
        /*0058*/ 	.word	0x00002e80


	//   ....[1]....
        /*005c*/ 	.word	0x00002e90


	//   ....[2]....
        /*0060*/ 	.word	0x00002ed0


	//   ....[3]....
        /*0064*/ 	.word	0x00002ee0


	//   ....[4]....
        /*0068*/ 	.word	0x00002f40


	//   ....[5]....
        /*006c*/ 	.word	0x00002f50


	//   ....[6]....
        /*0070*/ 	.word	0x00002fb0


	//   ....[7]....
        /*0074*/ 	.word	0x00002fc0


	//   ....[8]....
        /*0078*/ 	.word	0x00003020


	//   ....[9]....
        /*007c*/ 	.word	0x00003030


	//----- nvinfo : EIATTR_VRC_CTA_INIT_COUNT
	.align		4
.L_1851:
        /*0080*/ 	.byte	0x02, 0x4a
	.zero		1
	.zero		1


	//----- nvinfo : EIATTR_EXIT_INSTR_OFFSETS
	.align		4
        /*0084*/ 	.byte	0x04, 0x1c
        /*0086*/ 	.short	(.L_1853 - .L_1852)


	//   ....[0]....
.L_1852:
        /*0088*/ 	.word	0x00000060


	//   ....[1]....
        /*008c*/ 	.word	0x0000b180


	//----- nvinfo : EIATTR_MAX_THREADS
	.align		4
.L_1853:
        /*0090*/ 	.byte	0x04, 0x05
        /*0092*/ 	.short	(.L_1855 - .L_1854)
.L_1854:
        /*0094*/ 	.word	0x00000188
        /*0098*/ 	.word	0x00000001
        /*009c*/ 	.word	0x00000001


	//----- nvinfo : EIATTR_CRS_STACK_SIZE
	.align		4
.L_1855:
        /*00a0*/ 	.byte	0x04, 0x1e
        /*00a2*/ 	.short	(.L_1857 - .L_1856)
.L_1856:
        /*00a4*/ 	.word	0x00000000


	//----- nvinfo : EIATTR_CBANK_PARAM_SIZE
	.align		4
.L_1857:
        /*00a8*/ 	.byte	0x03, 0x19
        /*00aa*/ 	.short	0x00a0


	//----- nvinfo : EIATTR_PARAM_CBANK
	.align		4
        /*00ac*/ 	.byte	0x04, 0x0a
        /*00ae*/ 	.short	(.L_1859 - .L_1858)
	.align		4
.L_1858:
        /*00b0*/ 	.word	index@(.nv.constant0._Z35group_norm_nhwc_fwd_one_pass_kernelI11Fp32IOFp16WLi256ELi98ELi392EEv26Group_norm_nhwc_fwd_params)
        /*00b4*/ 	.short	0x0380
        /*00b6*/ 	.short	0x00a0


	//----- nvinfo : EIATTR_SW_WAR
	.align		4
.L_1859:
        /*00b8*/ 	.byte	0x04, 0x36
        /*00ba*/ 	.short	(.L_1861 - .L_1860)
.L_1860:
        /*00bc*/ 	.word	0x00000008
.L_1861:


//--------------------- .nv.info._Z35group_norm_nhwc_fwd_one_pass_kernelI11Fp32IOFp16WLi512ELi98ELi392EEv26Group_norm_nhwc_fwd_params --------------------------
	.section	.nv.info._Z35group_norm_nhwc_fwd_one_pass_kernelI11Fp32IOFp16WLi512ELi98ELi392EEv26Group_norm_nhwc_fwd_params,"",@"SHT_CUDA_INFO"
	.sectionflags	@""
	.align	4


	//----- nvinfo : EIATTR_CUDA_API_VERSION
	.align		4
        /*0000*/ 	.byte	0x04, 0x37
        /*0002*/ 	.short	(.L_1863 - .L_1862)
.L_1862:
        /*0004*/ 	.word	0x00000082


	//----- nvinfo : EIATTR_KPARAM_INFO
	.align		4
.L_1863:
        /*0008*/ 	.byte	0x04, 0x17
        /*000a*/ 	.short	(.L_1865 - .L_1864)
.L_1864:
        /*000c*/ 	.word	0x00000000
        /*0010*/ 	.short	0x0000
        /*0012*/ 	.short	0x0000
        /*0014*/ 	.byte	0x00, 0xf0, 0x81, 0x02


	//----- nvinfo : EIATTR_SPARSE_MMA_MASK
	.align		4
.L_1865:
        /*0018*/ 	.byte	0x03, 0x50
        /*001a*/ 	.short	0x0000


	//----- nvinfo : EIATTR_MAXREG_COUNT
	.align		4
        /*001c*/ 	.byte	0x03, 0x1b
        /*001e*/ 	.short	0x0080


	//----- nvinfo : EIATTR_NUM_BARRIERS
	.align		4
        /*0020*/ 	.byte	0x02, 0x4c
        /*0022*/ 	.byte	0x01
	.zero		1


	//----- nvinfo : EIATTR_ANNOTATIONS
	.align		4
        /*0024*/ 	.byte	0x04, 0x55
        /*0026*/ 	.short	(.L_1867 - .L_1866)


	//   ....[0]....
.L_1866:
        /* <DEDUP_REMOVED lines=123> */


	//----- nvinfo : EIATTR_MERCURY_ISA_VERSION
	.align		4
.L_1867:
        /*07c8*/ 	.byte	0x03, 0x5f
        /*07ca*/ 	.short	0x0101


	//----- nvinfo : EIATTR_COOP_GROUP_MASK_REGIDS
	.align		4
        /*07cc*/ 	.byte	0x04, 0x29
        /*07ce*/ 	.short	(.L_1869 - .L_1868)


	//   ....[0]....
.L_1868:
        /*07d0*/ 	.word	0xffffffff


	//   ....[1]....
        /*07d4*/ 	.word	0xffffffff


	//   ....[2]....
        /*07d8*/ 	.word	0xffffffff


	//   ....[3]....
        /*07dc*/ 	.word	0xffffffff


	//   ....[4]....
        /*07e0*/ 	.word	0xffffffff


	//   ....[5]....
        /*07e4*/ 	.word	0xffffffff


	//   ....[6]....
        /*07e8*/ 	.word	0xffffffff


	//   ....[7]....
        /*07ec*/ 	.word	0xffffffff


	//   ....[8]....
        /*07f0*/ 	.word	0xffffffff


	//   ....[9]....
        /*07f4*/ 	.word	0xffffffff


	//----- nvinfo : EIATTR_COOP_GROUP_INSTR_OFFSETS
	.align		4
.L_1869:
        /*07f8*/ 	.byte	0x04, 0x28
        /*07fa*/ 	.short	(.L_1871 - .L_1870)


	//   ....[0]....
.L_1870:
        /*07fc*/ 	.word	0x000083c0


	//   ....[1]....
        /*0800*/ 	.word	0x000083d0


	//   ....[2]....
        /*0804*/ 	.word	0x00008430


	//   ....[3]....
        /*0808*/ 	.word	0x00008440


	//   ....[4]....
        /*080c*/ 	.word	0x00008490


	//   ....[5]....
        /*0810*/ 	.word	0x000084a0


	//   ....[6]....
        /*0814*/ 	.word	0x00008500


	//   ....[7]....
        /*0818*/ 	.word	0x00008510


	//   ....[8]....
        /*081c*/ 	.word	0x00008570


	//   ....[9]....
        /*0820*/ 	.word	0x00008580


	//----- nvinfo : EIATTR_VRC_CTA_INIT_COUNT
	.align		4
.L_1871:
        /*0824*/ 	.byte	0x02, 0x4a
	.zero		1
	.zero		1


	//----- nvinfo : EIATTR_EXIT_INSTR_OFFSETS
	.align		4
        /*0828*/ 	.byte	0x04, 0x1c
        /*082a*/ 	.short	(.L_1873 - .L_1872)


	//   ....[0]....
.L_1872:
        /*082c*/ 	.word	0x00000080


	//   ....[1]....
        /*0830*/ 	.word	0x00011010


	//----- nvinfo : EIATTR_MAX_THREADS
	.align		4
.L_1873:
        /*0834*/ 	.byte	0x04, 0x05
        /*0836*/ 	.short	(.L_1875 - .L_1874)
.L_1874:
        /*0838*/ 	.word	0x00000188
        /*083c*/ 	.word	0x00000001
        /*0840*/ 	.word	0x00000001


	//----- nvinfo : EIATTR_CRS_STACK_SIZE
	.align		4
.L_1875:
        /*0844*/ 	.byte	0x04, 0x1e
        /*0846*/ 	.short	(.L_1877 - .L_1876)
.L_1876:
        /*0848*/ 	.word	0x00000000


	//----- nvinfo : EIATTR_CBANK_PARAM_SIZE
	.align		4
.L_1877:
        /*084c*/ 	.byte	0x03, 0x19
        /*084e*/ 	.short	0x00a0


	//----- nvinfo : EIATTR_PARAM_CBANK
	.align		4
        /*0850*/ 	.byte	0x04, 0x0a
        /*0852*/ 	.short	(.L_1879 - .L_1878)
	.align		4
.L_1878:
        /*0854*/ 	.word	index@(.nv.constant0._Z35group_norm_nhwc_fwd_one_pass_kernelI11Fp32IOFp16WLi512ELi98ELi392EEv26Group_norm_nhwc_fwd_params)
        /*0858*/ 	.short	0x0380
        /*085a*/ 	.short	0x00a0


	//----- nvinfo : EIATTR_SW_WAR
	.align		4
.L_1879:
        /*085c*/ 	.byte	0x04, 0x36
        /*085e*/ 	.short	(.L_1881 - .L_1880)
.L_1880:
        /*0860*/ 	.word	0x00000008
.L_1881:


//--------------------- .nv.callgraph             --------------------------
	.section	.nv.callgraph,"",@"SHT_CUDA_CALLGRAPH"
	.align	4
	.sectionentsize	8
	.align		4
        /*0000*/ 	.word	0x00000000
	.align		4
        /*0004*/ 	.word	0xffffffff
	.align		4
        /*0008*/ 	.word	0x00000000
	.align		4
        /*000c*/ 	.word	0xfffffffe
	.align		4
        /*0010*/ 	.word	0x00000000
	.align		4
        /*0014*/ 	.word	0xfffffffd
	.align		4
        /*0018*/ 	.word	0x00000000
	.align		4
        /*001c*/ 	.word	0xfffffffc


//--------------------- .nv.constant4             --------------------------
	.section	.nv.constant4,"a",@progbits
	.align	8
	.align		8
.nv.constant4:
        /*0000*/ 	.dword	_ZN61_INTERNAL_34f6485a_30_group_norm_nhwc_one_pass_98_cu_fe19efeb4cuda3std3__45__cpo5beginE
	.align		8
        /*0008*/ 	.dword	_ZN61_INTERNAL_34f6485a_30_group_norm_nhwc_one_pass_98_cu_fe19efeb4cuda3std3__45__cpo3endE
	.align		8
        /*0010*/ 	.dword	_ZN61_INTERNAL_34f6485a_30_group_norm_nhwc_one_pass_98_cu_fe19efeb4cuda3std3__45__cpo6cbeginE
	.align		8
        /*0018*/ 	.dword	_ZN61_INTERNAL_34f6485a_30_group_norm_nhwc_one_pass_98_cu_fe19efeb4cuda3std3__45__cpo4cendE
	.align		8
        /*0020*/ 	.dword	_ZN61_INTERNAL_34f6485a_30_group_norm_nhwc_one_pass_98_cu_fe19efeb4cuda3std3__45__cpo6rbeginE
	.align		8
        /*0028*/ 	.dword	_ZN61_INTERNAL_34f6485a_30_group_norm_nhwc_one_pass_98_cu_fe19efeb4cuda3std3__45__cpo4rendE
	.align		8
        /*0030*/ 	.dword	_ZN61_INTERNAL_34f6485a_30_group_norm_nhwc_one_pass_98_cu_fe19efeb4cuda3std3__45__cpo7crbeginE
	.align		8
        /*0038*/ 	.dword	_ZN61_INTERNAL_34f6485a_30_group_norm_nhwc_one_pass_98_cu_fe19efeb4cuda3std3__45__cpo5crendE
	.align		8
        /*0040*/ 	.dword	_ZN61_INTERNAL_34f6485a_30_group_norm_nhwc_one_pass_98_cu_fe19efeb4cuda3std3__463_GLOBAL__N__34f6485a_30_group_norm_nhwc_one_pass_98_cu_fe19efeb6ignoreE
	.align		8
        /*0048*/ 	.dword	_ZN61_INTERNAL_34f6485a_30_group_norm_nhwc_one_pass_98_cu_fe19efeb4cuda3std3__419piecewise_constructE
	.align		8
        /*0050*/ 	.dword	_ZN61_INTERNAL_34f6485a_30_group_norm_nhwc_one_pass_98_cu_fe19efeb4cuda3std3__48in_placeE
	.align		8
        /*0058*/ 	.dword	_ZN61_INTERNAL_34f6485a_30_group_norm_nhwc_one_pass_98_cu_fe19efeb4cuda3std3__420unreachable_sentinelE
	.align		8
        /*0060*/ 	.dword	_ZN61_INTERNAL_34f6485a_30_group_norm_nhwc_one_pass_98_cu_fe19efeb4cuda3std3__47nulloptE
	.align		8
        /*0068*/ 	.dword	_ZN61_INTERNAL_34f6485a_30_group_norm_nhwc_one_pass_98_cu_fe19efeb4cuda3std3__48unexpectE
	.align		8
        /*0070*/ 	.dword	_ZN61_INTERNAL_34f6485a_30_group_norm_nhwc_one_pass_98_cu_fe19efeb4cuda3std6ranges3__45__cpo4swapE
	.align		8
        /*0078*/ 	.dword	_ZN61_INTERNAL_34f6485a_30_group_norm_nhwc_one_pass_98_cu_fe19efeb4cuda3std6ranges3__45__cpo9iter_moveE
	.align		8
        /*0080*/ 	.dword	_ZN61_INTERNAL_34f6485a_30_group_norm_nhwc_one_pass_98_cu_fe19efeb4cuda3std6ranges3__45__cpo5beginE
	.align		8
        /*0088*/ 	.dword	_ZN61_INTERNAL_34f6485a_30_group_norm_nhwc_one_pass_98_cu_fe19efeb4cuda3std6ranges3__45__cpo3endE
	.align		8
        /*0090*/ 	.dword	_ZN61_INTERNAL_34f6485a_30_group_norm_nhwc_one_pass_98_cu_fe19efeb4cuda3std6ranges3__45__cpo6cbeginE
	.align		8
        /*0098*/ 	.dword	_ZN61_INTERNAL_34f6485a_30_group_norm_nhwc_one_pass_98_cu_fe19efeb4cuda3std6ranges3__45__cpo4cendE
	.align		8
        /*00a0*/ 	.dword	_ZN61_INTERNAL_34f6485a_30_group_norm_nhwc_one_pass_98_cu_fe19efeb4cuda3std6ranges3__45__cpo7advanceE
	.align		8
        /*00a8*/ 	.dword	_ZN61_INTERNAL_34f6485a_30_group_norm_nhwc_one_pass_98_cu_fe19efeb4cuda3std6ranges3__45__cpo9iter_swapE
	.align		8
        /*00b0*/ 	.dword	_ZN61_INTERNAL_34f6485a_30_group_norm_nhwc_one_pass_98_cu_fe19efeb4cuda3std6ranges3__45__cpo4nextE
	.align		8
        /*00b8*/ 	.dword	_ZN61_INTERNAL_34f6485a_30_group_norm_nhwc_one_pass_98_cu_fe19efeb4cuda3std6ranges3__45__cpo4prevE
	.align		8
        /*00c0*/ 	.dword	_ZN61_INTERNAL_34f6485a_30_group_norm_nhwc_one_pass_98_cu_fe19efeb4cuda3std6ranges3__45__cpo4dataE
	.align		8
        /*00c8*/ 	.dword	_ZN61_INTERNAL_34f6485a_30_group_norm_nhwc_one_pass_98_cu_fe19efeb4cuda3std6ranges3__45__cpo5cdataE
	.align		8
        /*00d0*/ 	.dword	_ZN61_INTERNAL_34f6485a_30_group_norm_nhwc_one_pass_98_cu_fe19efeb4cuda3std6ranges3__45__cpo4sizeE
	.align		8
        /*00d8*/ 	.dword	_ZN61_INTERNAL_34f6485a_30_group_norm_nhwc_one_pass_98_cu_fe19efeb4cuda3std6ranges3__45__cpo5ssizeE
	.align		8
        /*00e0*/ 	.dword	_ZN61_INTERNAL_34f6485a_30_group_norm_nhwc_one_pass_98_cu_fe19efeb4cuda3std6ranges3__45__cpo8distanceE
	.align		8
        /*00e8*/ 	.dword	_ZN61_INTERNAL_34f6485a_30_group_norm_nhwc_one_pass_98_cu_fe19efeb6thrust24THRUST_300001_SM_1030_NS6system6detail10sequential3seqE
	.align		8
        /*00f0*/ 	.dword	_ZN61_INTERNAL_34f6485a_30_group_norm_nhwc_one_pass_98_cu_fe19efeb6thrust24THRUST_300001_SM_1030_NS12placeholders2_1E
	.align		8
        /*00f8*/ 	.dword	_ZN61_INTERNAL_34f6485a_30_group_norm_nhwc_one_pass_98_cu_fe19efeb6thrust24THRUST_300001_SM_1030_NS12placeholders2_2E
	.align		8
        /*0100*/ 	.dword	_ZN61_INTERNAL_34f6485a_30_group_norm_nhwc_one_pass_98_cu_fe19efeb6thrust24THRUST_300001_SM_1030_NS12placeholders2_3E
	.align		8
        /*0108*/ 	.dword	_ZN61_INTERNAL_34f6485a_30_group_norm_nhwc_one_pass_98_cu_fe19efeb6thrust24THRUST_300001_SM_1030_NS12placeholders2_4E
	.align		8
        /*0110*/ 	.dword	_ZN61_INTERNAL_34f6485a_30_group_norm_nhwc_one_pass_98_cu_fe19efeb6thrust24THRUST_300001_SM_1030_NS12placeholders2_5E
	.align		8
        /*0118*/ 	.dword	_ZN61_INTERNAL_34f6485a_30_group_norm_nhwc_one_pass_98_cu_fe19efeb6thrust24THRUST_300001_SM_1030_NS12placeholders2_6E
	.align		8
        /*0120*/ 	.dword	_ZN61_INTERNAL_34f6485a_30_group_norm_nhwc_one_pass_98_cu_fe19efeb6thrust24THRUST_300001_SM_1030_NS12placeholders2_7E
	.align		8
        /*0128*/ 	.dword	_ZN61_INTERNAL_34f6485a_30_group_norm_nhwc_one_pass_98_cu_fe19efeb6thrust24THRUST_300001_SM_1030_NS12placeholders2_8E
	.align		8
        /*0130*/ 	.dword	_ZN61_INTERNAL_34f6485a_30_group_norm_nhwc_one_pass_98_cu_fe19efeb6thrust24THRUST_300001_SM_1030_NS12placeholders2_9E
	.align		8
        /*0138*/ 	.dword	_ZN61_INTERNAL_34f6485a_30_group_norm_nhwc_one_pass_98_cu_fe19efeb6thrust24THRUST_300001_SM_1030_NS12placeholders3_10E


//--------------------- .text._ZN3cub18CUB_300001_SM_10306detail11EmptyKernelIvEEvv --------------------------
	.section	.text._ZN3cub18CUB_300001_SM_10306detail11EmptyKernelIvEEvv,"ax",@progbits
	.align	128
        .global         _ZN3cub18CUB_300001_SM_10306detail11EmptyKernelIvEEvv
        .type           _ZN3cub18CUB_300001_SM_10306detail11EmptyKernelIvEEvv,@function
        .size           _ZN3cub18CUB_300001_SM_10306detail11EmptyKernelIvEEvv,(.L_x_4735 - _ZN3cub18CUB_300001_SM_10306detail11EmptyKernelIvEEvv)
        .other          _ZN3cub18CUB_300001_SM_10306detail11EmptyKernelIvEEvv,@"STO_CUDA_ENTRY STV_DEFAULT"
_ZN3cub18CUB_300001_SM_10306detail11EmptyKernelIvEEvv:
.text._ZN3cub18CUB_300001_SM_10306detail11EmptyKernelIvEEvv:
[----:B------:R-:W-:Y:S01]  /*0000*/  LDC R1, c[0x0][0x37c] ;  /* 0x0000df00ff017b82 */ /* 0x000fe20000000800 */
[----:B------:R-:W-:Y:S05]  /*0010*/  EXIT ;  /* 0x000000000000794d */ /* 0x000fea0003800000 */
.L_x_0:
[----:B------:R-:W-:-:S00]  /*0020*/  BRA `(.L_x_0) ;  /* 0xfffffffc00fc7947 */ /* 0x000fc0000383ffff */
[----:B------:R-:W-:-:S00]  /*0030*/  NOP ;  /* 0x0000000000007918 */ /* 0x000fc00000000000 */
        /* <DEDUP_REMOVED lines=12> */
.L_x_4735:


//--------------------- .text._Z35group_norm_nhwc_bwd_one_pass_kernelI11Bf16IOFp32WLi64ELi98ELi392EEv26Group_norm_nhwc_bwd_params --------------------------
	.section	.text._Z35group_norm_nhwc_bwd_one_pass_kernelI11Bf16IOFp32WLi64ELi98ELi392EEv26Group_norm_nhwc_bwd_params,"ax",@progbits
	.align	128
        .global         _Z35group_norm_nhwc_bwd_one_pass_kernelI11Bf16IOFp32WLi64ELi98ELi392EEv26Group_norm_nhwc_bwd_params
        .type           _Z35group_norm_nhwc_bwd_one_pass_kernelI11Bf16IOFp32WLi64ELi98ELi392EEv26Group_norm_nhwc_bwd_params,@function
        .size           _Z35group_norm_nhwc_bwd_one_pass_kernelI11Bf16IOFp32WLi64ELi98ELi392EEv26Group_norm_nhwc_bwd_params,(.L_x_4736 - _Z35group_norm_nhwc_bwd_one_pass_kernelI11Bf16IOFp32WLi64ELi98ELi392EEv26Group_norm_nhwc_bwd_params)
        .other          _Z35group_norm_nhwc_bwd_one_pass_kernelI11Bf16IOFp32WLi64ELi98ELi392EEv26Group_norm_nhwc_bwd_params,@"STO_CUDA_ENTRY STV_DEFAULT"
_Z35group_norm_nhwc_bwd_one_pass_kernelI11Bf16IOFp32WLi64ELi98ELi392EEv26Group_norm_nhwc_bwd_params:
.text._Z35group_norm_nhwc_bwd_one_pass_kernelI11Bf16IOFp32WLi64ELi98ELi392EEv26Group_norm_nhwc_bwd_params:
[----:B------:R-:W-:Y:S01]  /*0000*/  LDC R1, c[0x0][0x37c] ;  /* 0x0000df00ff017b82 */ /* 0x000fe20000000800 */
[----:B------:R-:W0:Y:S01]  /*0010*/  S2R R0, SR_CTAID.Y ;  /* 0x0000000000007919 */ /* 0x000e220000002600 */
[----:B------:R-:W1:Y:S06]  /*0020*/  LDCU UR4, c[0x0][0x410] ;  /* 0x00008200ff0477ac */ /* 0x000e6c0008000800 */
[----:B------:R-:W2:Y:S01]  /*0030*/  S2UR UR10, SR_CTAID.X ;  /* 0x00000000000a79c3 */ /* 0x000ea20000002500 */
[----:B------:R-:W3:Y:S01]  /*0040*/  S2R R2, SR_TID.X ;  /* 0x0000000000027919 */ /* 0x000ee20000002100 */
[----:B------:R-:W1:Y:S01]  /*0050*/  LDCU UR5, c[0x0][0x3e0] ;  /* 0x00007c00ff0577ac */ /* 0x000e620008000800 */
[----:B------:R-:W4:Y:S01]  /*0060*/  LDCU.64 UR8, c[0x0][0x358] ;  /* 0x00006b00ff0877ac */ /* 0x000f220008000a00 */
[----:B-1----:R-:W-:-:S06]  /*0070*/  UIMAD UR4, UR4, UR5, URZ ;  /* 0x00000005040472a4 */ /* 0x002fcc000f8e02ff */
[----:B0-----:R-:W-:-:S13]  /*0080*/  ISETP.GE.AND P0, PT, R0, UR4, PT ;  /* 0x0000000400007c0c */ /* 0x001fda000bf06270 */
[----:B--234-:R-:W-:Y:S05]  /*0090*/  @P0 BRA `(.L_x_1) ;  /* 0x0000005800a40947 */ /* 0x01cfea0003800000 */
[C---:B------:R-:W-:Y:S01]  /*00a0*/  LOP3.LUT R10, R2.reuse, 0xffff, RZ, 0xc0, !PT ;  /* 0x0000ffff020a7812 */ /* 0x040fe200078ec0ff */
[----:B------:R-:W0:Y:S01]  /*00b0*/  LDC R13, c[0x0][0x41c] ;  /* 0x00010700ff0d7b82 */ /* 0x000e220000000800 */
[----:B------:R-:W1:Y:S01]  /*00c0*/  S2R R5, SR_LANEID ;  /* 0x0000000000057919 */ /* 0x000e620000000000 */
[----:B------:R-:W-:Y:S01]  /*00d0*/  UMOV UR5, 0x400 ;  /* 0x0000040000057882 */ /* 0x000fe20000000000 */
[----:B------:R-:W-:Y:S01]  /*00e0*/  LOP3.LUT R7, R2, 0x3e0, RZ, 0xc0, !PT ;  /* 0x000003e002077812 */ /* 0x000fe200078ec0ff */
[----:B------:R-:W-:Y:S01]  /*00f0*/  IMAD R10, R10, 0x53a, RZ ;  /* 0x0000053a0a0a7824 */ /* 0x000fe200078e02ff */
[----:B------:R-:W-:Y:S01]  /*0100*/  UIADD3 UR6, UPT, UPT, UR5, 0x90, URZ ;  /* 0x0000009005067890 */ /* 0x000fe2000fffe0ff */
[----:B------:R-:W-:Y:S01]  /*0110*/  SHF.R.U32.HI R9, RZ, 0x2, R2 ;  /* 0x00000002ff097819 */ /* 0x000fe20000011602 */
[----:B------:R-:W-:Y:S01]  /*0120*/  HFMA2 R6, -RZ, RZ, 0, 0 ;  /* 0x00000000ff067431 */ /* 0x000fe200000001ff */
[----:B------:R-:W2:Y:S01]  /*0130*/  S2UR UR7, SR_CgaCtaId ;  /* 0x00000000000779c3 */ /* 0x000ea20000008800 */
[----:B------:R-:W-:Y:S01]  /*0140*/  SHF.R.U32.HI R14, RZ, 0x10, R10 ;  /* 0x00000010ff0e7819 */ /* 0x000fe2000001160a */
[----:B------:R-:W3:Y:S01]  /*0150*/  LDCU.U8 UR11, c[0x0][0x414] ;  /* 0x00008280ff0b77ac */ /* 0x000ee20008000000 */
[----:B------:R-:W-:-:S02]  /*0160*/  ISETP.GT.U32.AND P0, PT, R7, 0x168, PT ;  /* 0x000001680700780c */ /* 0x000fc40003f04070 */
[----:B------:R-:W-:Y:S02]  /*0170*/  PRMT R24, R14, 0x9910, RZ ;  /* 0x000099100e187816 */ /* 0x000fe400000000ff */
[----:B------:R-:W-:Y:S01]  /*0180*/  IADD3 R18, PT, PT, -R7, 0x187, RZ ;  /* 0x0000018707127810 */ /* 0x000fe20007ffe1ff */
[----:B------:R-:W4:Y:S01]  /*0190*/  LDC R3, c[0x0][0x374] ;  /* 0x0000dd00ff037b82 */ /* 0x000f220000000800 */
[----:B------:R-:W-:Y:S01]  /*01a0*/  LOP3.LUT R7, R9, 0xf8, RZ, 0xc0, !PT ;  /* 0x000000f809077812 */ /* 0x000fe200078ec0ff */
[----:B------:R-:W-:Y:S01]  /*01b0*/  IMAD R24, R24, 0x31, RZ ;  /* 0x0000003118187824 */ /* 0x000fe200078e02ff */
[----:B------:R-:W-:Y:S02]  /*01c0*/  MOV R8, R0 ;  /* 0x0000000000087202 */ /* 0x000fe40000000f00 */
[----:B------:R-:W-:Y:S02]  /*01d0*/  SEL R18, R18, 0x1f, P0 ;  /* 0x0000001f12127807 */ /* 0x000fe40000000000 */
[----:B------:R-:W-:Y:S01]  /*01e0*/  IADD3 R24, PT, PT, RZ, -R24, RZ ;  /* 0x80000018ff187210 */ /* 0x000fe20007ffe0ff */
[----:B------:R-:W5:Y:S01]  /*01f0*/  LDC R4, c[0x0][0x370] ;  /* 0x0000dc00ff047b82 */ /* 0x000f620000000800 */
[----:B0-----:R-:W-:-:S02]  /*0200*/  IMAD R13, R13, UR10, R14 ;  /* 0x0000000a0d0d7c24 */ /* 0x001fc4000f8e020e */
[----:B------:R-:W-:-:S03]  /*0210*/  PRMT R25, R24, 0x7710, RZ ;  /* 0x0000771018197816 */ /* 0x000fc600000000ff */
[----:B------:R-:W-:Y:S02]  /*0220*/  IADD3 R22, PT, PT, R13, 0x8, RZ ;  /* 0x000000080d167810 */ /* 0x000fe40007ffe0ff */
[----:B------:R-:W-:Y:S01]  /*0230*/  IADD3 R24, PT, PT, R25, R2, RZ ;  /* 0x0000000219187210 */ /* 0x000fe20007ffe0ff */
[----:B--2---:R-:W-:Y:S01]  /*0240*/  ULEA UR6, UR7, UR6, 0x18 ;  /* 0x0000000607067291 */ /* 0x004fe2000f8ec0ff */
[C---:B------:R-:W-:Y:S01]  /*0250*/  IADD3 R23, PT, PT, R13.reuse, 0x10, RZ ;  /* 0x000000100d177810 */ /* 0x040fe20007ffe0ff */
[----:B------:R-:W-:Y:S01]  /*0260*/  ULEA UR5, UR7, UR5, 0x18 ;  /* 0x0000000507057291 */ /* 0x000fe2000f8ec0ff */
[C---:B------:R-:W-:Y:S02]  /*0270*/  IADD3 R56, PT, PT, R13.reuse, 0x18, RZ ;  /* 0x000000180d387810 */ /* 0x040fe40007ffe0ff */
[C---:B------:R-:W-:Y:S02]  /*0280*/  IADD3 R57, PT, PT, R13.reuse, 0x20, RZ ;  /* 0x000000200d397810 */ /* 0x040fe40007ffe0ff */
[----:B------:R-:W-:Y:S01]  /*0290*/  IADD3 R58, PT, PT, R13, 0x28, RZ ;  /* 0x000000280d3a7810 */ /* 0x000fe20007ffe0ff */
[--C-:B----4-:R-:W-:Y:S01]  /*02a0*/  IMAD R9, R3, UR10, R0.reuse ;  /* 0x0000000a03097c24 */ /* 0x110fe2000f8e0200 */
[----:B------:R-:W-:Y:S01]  /*02b0*/  IADD3 R59, PT, PT, R13, 0x30, RZ ;  /* 0x000000300d3b7810 */ /* 0x000fe20007ffe0ff */
[--C-:B------:R-:W-:Y:S01]  /*02c0*/  IMAD R10, R3, 0x7, R0.reuse ;  /* 0x00000007030a7824 */ /* 0x100fe200078e0200 */
[----:B------:R-:W-:Y:S01]  /*02d0*/  IADD3 R60, PT, PT, R13, 0x38, RZ ;  /* 0x000000380d3c7810 */ /* 0x000fe20007ffe0ff */
[C-C-:B------:R-:W-:Y:S01]  /*02e0*/  IMAD R11, R3.reuse, 0x6, R0.reuse ;  /* 0x00000006030b7824 */ /* 0x140fe200078e0200 */
[----:B------:R-:W-:Y:S01]  /*02f0*/  SHF.L.U32 R24, R24, 0x1, RZ ;  /* 0x0000000118187819 */ /* 0x000fe200000006ff */
[C-C-:B------:R-:W-:Y:S01]  /*0300*/  IMAD R12, R3.reuse, 0x5, R0.reuse ;  /* 0x00000005030c7824 */ /* 0x140fe200078e0200 */
[CC--:B------:R-:W-:Y:S01]  /*0310*/  LEA R14, R3.reuse, R0.reuse, 0x2 ;  /* 0x00000000030e7211 */ /* 0x0c0fe200078e10ff */
[C---:B------:R-:W-:Y:S01]  /*0320*/  IMAD R15, R3.reuse, 0x3, R0 ;  /* 0x00000003030f7824 */ /* 0x040fe200078e0200 */
[----:B------:R-:W-:-:S02]  /*0330*/  LEA R16, R3, R0, 0x1 ;  /* 0x0000000003107211 */ /* 0x000fc400078e08ff */
[C---:B-----5:R-:W-:Y:S02]  /*0340*/  LOP3.LUT R17, R4.reuse, 0x7, RZ, 0xc0, !PT ;  /* 0x0000000704117812 */ /* 0x060fe400078ec0ff */
[----:B------:R-:W-:Y:S02]  /*0350*/  LOP3.LUT R19, R4, 0x7ffffff8, RZ, 0xc0, !PT ;  /* 0x7ffffff804137812 */ /* 0x000fe400078ec0ff */
[----:B------:R-:W-:Y:S02]  /*0360*/  LEA R20, R2, UR6, 0x4 ;  /* 0x0000000602147c11 */ /* 0x000fe4000f8e20ff */
[----:B------:R-:W-:Y:S02]  /*0370*/  SHF.R.S32.HI R21, RZ, 0x1f, R13 ;  /* 0x0000001fff157819 */ /* 0x000fe4000001140d */
[----:B------:R-:W-:Y:S02]  /*0380*/  SHF.R.S32.HI R61, RZ, 0x1f, R22 ;  /* 0x0000001fff3d7819 */ /* 0x000fe40000011416 */
[----:B------:R-:W-:-:S02]  /*0390*/  SHF.R.S32.HI R63, RZ, 0x1f, R23 ;  /* 0x0000001fff3f7819 */ /* 0x000fc40000011417 */
[----:B------:R-:W-:Y:S02]  /*03a0*/  SHF.R.S32.HI R65, RZ, 0x1f, R56 ;  /* 0x0000001fff417819 */ /* 0x000fe40000011438 */
[----:B------:R-:W-:Y:S02]  /*03b0*/  SHF.R.S32.HI R67, RZ, 0x1f, R57 ;  /* 0x0000001fff437819 */ /* 0x000fe40000011439 */
[----:B------:R-:W-:Y:S02]  /*03c0*/  SHF.R.S32.HI R77, RZ, 0x1f, R58 ;  /* 0x0000001fff4d7819 */ /* 0x000fe4000001143a */
[----:B------:R-:W-:Y:S02]  /*03d0*/  SHF.R.S32.HI R79, RZ, 0x1f, R59 ;  /* 0x0000001fff4f7819 */ /* 0x000fe4000001143b */
[----:B------:R-:W-:Y:S02]  /*03e0*/  SHF.R.S32.HI R81, RZ, 0x1f, R60 ;  /* 0x0000001fff517819 */ /* 0x000fe4000001143c */
[----:B-1-3--:R-:W-:-:S07]  /*03f0*/  LOP3.LUT R62, R24, 0xffff, RZ, 0xc0, !PT ;  /* 0x0000ffff183e7812 */ /* 0x00afce00078ec0ff */
.L_x_42:
[----:B0-----:R-:W0:Y:S01]  /*0400*/  LDC R31, c[0x0][0x410] ;  /* 0x00010400ff1f7b82 */ /* 0x001e220000000800 */
[----:B-1----:R-:W1:Y:S01]  /*0410*/  LDCU.128 UR12, c[0x0][0x400] ;  /* 0x00008000ff0c77ac */ /* 0x002e620008000c00 */
[----:B------:R-:W-:Y:S02]  /*0420*/  ISETP.GE.AND P2, PT, R8, RZ, PT ;  /* 0x000000ff0800720c */ /* 0x000fe40003f46270 */
[----:B------:R-:W-:Y:S02]  /*0430*/  MOV R64, RZ ;  /* 0x000000ff00407202 */ /* 0x000fe40000000f00 */
[----:B------:R-:W-:Y:S02]  /*0440*/  MOV R66, RZ ;  /* 0x000000ff00427202 */ /* 0x000fe40000000f00 */
[----:B-1----:R-:W-:-:S04]  /*0450*/  ISETP.GE.U32.AND P0, PT, R13, UR12, PT ;  /* 0x0000000c0d007c0c */ /* 0x002fc8000bf06070 */
[----:B------:R-:W-:Y:S02]  /*0460*/  ISETP.GE.AND.EX P0, PT, R21, UR13, PT, P0 ;  /* 0x0000000d15007c0c */ /* 0x000fe4000bf06300 */
[----:B0-----:R-:W-:-:S04]  /*0470*/  IABS R27, R31 ;  /* 0x0000001f001b7213 */ /* 0x001fc80000000000 */
[----:B------:R-:W0:Y:S07]  /*0480*/  I2F.RP R26, R27 ;  /* 0x0000001b001a7306 */ /* 0x000e2e0000209400 */
[----:B------:R-:W1:Y:S01]  /*0490*/  @!P0 LDC.64 R42, c[0x0][0x398] ;  /* 0x0000e600ff2a8b82 */ /* 0x000e620000000a00 */
[----:B0-----:R-:W0:Y:S07]  /*04a0*/  MUFU.RCP R26, R26 ;  /* 0x0000001a001a7308 */ /* 0x001e2e0000001000 */
[----:B------:R-:W2:Y:S01]  /*04b0*/  @!P0 LDC.64 R36, c[0x0][0x3a0] ;  /* 0x0000e800ff248b82 */ /* 0x000ea20000000a00 */
[----:B0-----:R-:W-:-:S04]  /*04c0*/  IADD3 R24, PT, PT, R26, 0xffffffe, RZ ;  /* 0x0ffffffe1a187810 */ /* 0x001fc80007ffe0ff */
[----:B------:R0:W3:Y:S02]  /*04d0*/  F2I.FTZ.U32.TRUNC.NTZ R25, R24 ;  /* 0x0000001800197305 */ /* 0x0000e4000021f000 */
[----:B0-----:R-:W-:Y:S02]  /*04e0*/  MOV R24, RZ ;  /* 0x000000ff00187202 */ /* 0x001fe40000000f00 */
[----:B---3--:R-:W-:-:S05]  /*04f0*/  IADD3 R28, PT, PT, RZ, -R25, RZ ;  /* 0x80000019ff1c7210 */ /* 0x008fca0007ffe0ff */
[----:B------:R-:W-:Y:S01]  /*0500*/  IMAD R29, R28, R27, RZ ;  /* 0x0000001b1c1d7224 */ /* 0x000fe200078e02ff */
[----:B------:R-:W-:-:S03]  /*0510*/  IABS R28, R8 ;  /* 0x00000008001c7213 */ /* 0x000fc60000000000 */
[----:B------:R-:W-:Y:S01]  /*0520*/  IMAD.HI.U32 R25, R25, R29, R24 ;  /* 0x0000001d19197227 */ /* 0x000fe200078e0018 */
[----:B------:R-:W-:-:S04]  /*0530*/  LOP3.LUT R24, R8, R31, RZ, 0x3c, !PT ;  /* 0x0000001f08187212 */ /* 0x000fc800078e3cff */
[----:B------:R-:W-:Y:S01]  /*0540*/  ISETP.GE.AND P1, PT, R24, RZ, PT ;  /* 0x000000ff1800720c */ /* 0x000fe20003f26270 */
[----:B------:R-:W-:-:S05]  /*0550*/  IMAD.HI.U32 R25, R25, R28, RZ ;  /* 0x0000001c19197227 */ /* 0x000fca00078e00ff */
[----:B------:R-:W-:-:S05]  /*0560*/  IADD3 R26, PT, PT, -R25, RZ, RZ ;  /* 0x000000ff191a7210 */ /* 0x000fca0007ffe1ff */
[C---:B------:R-:W-:Y:S02]  /*0570*/  IMAD R26, R27.reuse, R26, R28 ;  /* 0x0000001a1b1a7224 */ /* 0x040fe400078e021c */
[----:B------:R-:W0:Y:S03]  /*0580*/  @!P0 LDC.64 R28, c[0x0][0x3f8] ;  /* 0x0000fe00ff1c8b82 */ /* 0x000e260000000a00 */
[----:B------:R-:W-:-:S13]  /*0590*/  ISETP.GT.U32.AND P4, PT, R27, R26, PT ;  /* 0x0000001a1b00720c */ /* 0x000fda0003f84070 */
[-C--:B------:R-:W-:Y:S02]  /*05a0*/  @!P4 IADD3 R26, PT, PT, R26, -R27.reuse, RZ ;  /* 0x8000001b1a1ac210 */ /* 0x080fe40007ffe0ff */
[----:B------:R-:W-:Y:S02]  /*05b0*/  @!P4 IADD3 R25, PT, PT, R25, 0x1, RZ ;  /* 0x000000011919c810 */ /* 0x000fe40007ffe0ff */
[CC--:B------:R-:W-:Y:S02]  /*05c0*/  ISETP.GE.U32.AND P3, PT, R26.reuse, R27.reuse, PT ;  /* 0x0000001b1a00720c */ /* 0x0c0fe40003f66070 */
[----:B------:R-:W-:Y:S02]  /*05d0*/  ISETP.GT.U32.AND P4, PT, R27, R26, PT ;  /* 0x0000001a1b00720c */ /* 0x000fe40003f84070 */
[----:B------:R-:W-:-:S04]  /*05e0*/  IADD3 R27, PT, PT, R26, -R27, RZ ;  /* 0x8000001b1a1b7210 */ /* 0x000fc80007ffe0ff */
[----:B------:R-:W-:Y:S02]  /*05f0*/  SEL R26, R27, R26, !P4 ;  /* 0x0000001a1b1a7207 */ /* 0x000fe40006000000 */
[----:B------:R-:W-:Y:S02]  /*0600*/  LOP3.LUT R27, RZ, R31, RZ, 0x33, !PT ;  /* 0x0000001fff1b7212 */ /* 0x000fe400078e33ff */
[----:B------:R-:W-:Y:S02]  /*0610*/  @!P2 IADD3 R26, PT, PT, -R26, RZ, RZ ;  /* 0x000000ff1a1aa210 */ /* 0x000fe40007ffe1ff */
[----:B------:R-:W-:Y:S02]  /*0620*/  @P3 IADD3 R25, PT, PT, R25, 0x1, RZ ;  /* 0x0000000119193810 */ /* 0x000fe40007ffe0ff */
[----:B------:R-:W-:Y:S02]  /*0630*/  ISETP.NE.AND P3, PT, R31, RZ, PT ;  /* 0x000000ff1f00720c */ /* 0x000fe40003f65270 */
[----:B------:R-:W-:-:S02]  /*0640*/  ISETP.GE.U32.AND P4, PT, R22, UR12, PT ;  /* 0x0000000c16007c0c */ /* 0x000fc4000bf86070 */
[----:B------:R-:W-:Y:S02]  /*0650*/  SEL R109, R27, R26, !P3 ;  /* 0x0000001a1b6d7207 */ /* 0x000fe40005800000 */
[----:B------:R-:W-:Y:S02]  /*0660*/  @!P1 IADD3 R25, PT, PT, -R25, RZ, RZ ;  /* 0x000000ff19199210 */ /* 0x000fe40007ffe1ff */
[----:B------:R-:W-:Y:S01]  /*0670*/  ISETP.GE.AND.EX P4, PT, R61, UR13, PT, P4 ;  /* 0x0000000d3d007c0c */ /* 0x000fe2000bf86340 */
[----:B------:R-:W-:Y:S01]  /*0680*/  IMAD R39, R109, 0x62, RZ ;  /* 0x000000626d277824 */ /* 0x000fe200078e02ff */
[----:B------:R-:W-:Y:S02]  /*0690*/  SEL R27, R27, R25, !P3 ;  /* 0x000000191b1b7207 */ /* 0x000fe40005800000 */
[----:B------:R-:W-:Y:S02]  /*06a0*/  ISETP.GE.U32.AND P3, PT, R23, UR12, PT ;  /* 0x0000000c17007c0c */ /* 0x000fe4000bf66070 */
[----:B------:R-:W-:-:S02]  /*06b0*/  SHF.R.S32.HI R24, RZ, 0x1f, R27 ;  /* 0x0000001fff187819 */ /* 0x000fc4000001141b */
[----:B------:R-:W-:Y:S02]  /*06c0*/  IADD3 R110, P1, PT, R39, R62, RZ ;  /* 0x0000003e276e7210 */ /* 0x000fe40007f3e0ff */
[----:B------:R-:W-:Y:S01]  /*06d0*/  ISETP.GE.AND.EX P3, PT, R63, UR13, PT, P3 ;  /* 0x0000000d3f007c0c */ /* 0x000fe2000bf66330 */
[----:B------:R-:W-:Y:S01]  /*06e0*/  IMAD R26, R24, UR14, RZ ;  /* 0x0000000e181a7c24 */ /* 0x000fe2000f8e02ff */
[----:B------:R-:W-:Y:S01]  /*06f0*/  LEA.HI.X.SX32 R111, R39, RZ, 0x1, P1 ;  /* 0x000000ff276f7211 */ /* 0x000fe200008f0eff */
[----:B------:R-:W3:Y:S01]  /*0700*/  @!P4 LDC.64 R24, c[0x0][0x3f8] ;  /* 0x0000fe00ff18cb82 */ /* 0x000ee20000000a00 */
[----:B------:R-:W-:Y:S01]  /*0710*/  ISETP.GE.U32.AND P2, PT, R56, UR12, PT ;  /* 0x0000000c38007c0c */ /* 0x000fe2000bf46070 */
[C---:B------:R-:W-:Y:S02]  /*0720*/  IMAD R113, R27.reuse, UR15, R26 ;  /* 0x0000000f1b717c24 */ /* 0x040fe4000f8e021a */
[----:B------:R-:W-:Y:S01]  /*0730*/  IMAD.WIDE.U32 R110, R27, UR14, R110 ;  /* 0x0000000e1b6e7c25 */ /* 0x000fe2000f8e006e */
[----:B------:R-:W-:-:S03]  /*0740*/  ISETP.GE.AND.EX P2, PT, R65, UR13, PT, P2 ;  /* 0x0000000d41007c0c */ /* 0x000fc6000bf46320 */
[----:B0-----:R-:W-:Y:S01]  /*0750*/  @!P0 IMAD R26, R21, R28, RZ ;  /* 0x0000001c151a8224 */ /* 0x001fe200078e02ff */
[----:B------:R-:W-:Y:S01]  /*0760*/  IADD3 R113, PT, PT, R111, R113, RZ ;  /* 0x000000716f717210 */ /* 0x000fe20007ffe0ff */
[----:B------:R-:W0:Y:S01]  /*0770*/  @!P3 LDC.64 R32, c[0x0][0x3f8] ;  /* 0x0000fe00ff20bb82 */ /* 0x000e220000000a00 */
[----:B------:R-:W-:Y:S01]  /*0780*/  @!P0 MOV R112, R110 ;  /* 0x0000006e00708202 */ /* 0x000fe20000000f00 */
[----:B------:R-:W-:-:S04]  /*0790*/  @!P0 IMAD R29, R13, R29, R26 ;  /* 0x0000001d0d1d8224 */ /* 0x000fc800078e021a */
[----:B------:R-:W-:Y:S02]  /*07a0*/  @!P0 IMAD.WIDE.U32 R26, R13, R28, R112 ;  /* 0x0000001c0d1a8225 */ /* 0x000fe400078e0070 */
[----:B------:R-:W4:Y:S03]  /*07b0*/  @!P4 LDC.64 R34, c[0x0][0x3a0] ;  /* 0x0000e800ff22cb82 */ /* 0x000f260000000a00 */
[----:B------:R-:W-:Y:S02]  /*07c0*/  @!P0 IADD3 R27, PT, PT, R27, R29, RZ ;  /* 0x0000001d1b1b8210 */ /* 0x000fe40007ffe0ff */
[C---:B------:R-:W-:Y:S02]  /*07d0*/  @!P0 SHF.L.U32 R41, R26.reuse, 0x1, RZ ;  /* 0x000000011a298819 */ /* 0x040fe400000006ff */
[----:B------:R-:W-:Y:S01]  /*07e0*/  @!P0 SHF.L.U64.HI R26, R26, 0x1, R27 ;  /* 0x000000011a1a8819 */ /* 0x000fe2000001021b */
[----:B---3--:R-:W-:Y:S01]  /*07f0*/  @!P4 IMAD R27, R61, R24, RZ ;  /* 0x000000183d1bc224 */ /* 0x008fe200078e02ff */
[C---:B-1----:R-:W-:Y:S01]  /*0800*/  @!P0 IADD3 R40, P5, PT, R41.reuse, R42, RZ ;  /* 0x0000002a29288210 */ /* 0x042fe20007fbe0ff */
[----:B------:R-:W1:Y:S01]  /*0810*/  @!P4 LDC.64 R30, c[0x0][0x398] ;  /* 0x0000e600ff1ecb82 */ /* 0x000e620000000a00 */
[----:B--2---:R-:W-:-:S02]  /*0820*/  @!P0 IADD3 R36, P1, PT, R41, R36, RZ ;  /* 0x0000002429248210 */ /* 0x004fc40007f3e0ff */
[----:B------:R-:W-:Y:S01]  /*0830*/  @!P0 IADD3.X R41, PT, PT, R26, R43, RZ, P5, !PT ;  /* 0x0000002b1a298210 */ /* 0x000fe20002ffe4ff */
[----:B------:R-:W-:Y:S01]  /*0840*/  @!P4 IMAD R43, R22, R25, R27 ;  /* 0x00000019162bc224 */ /* 0x000fe200078e021b */
[----:B------:R-:W-:Y:S02]  /*0850*/  @!P0 IADD3.X R37, PT, PT, R26, R37, RZ, P1, !PT ;  /* 0x000000251a258210 */ /* 0x000fe40000ffe4ff */
[----:B------:R-:W-:Y:S01]  /*0860*/  @!P4 MOV R26, R110 ;  /* 0x0000006e001ac202 */ /* 0x000fe20000000f00 */
[----:B------:R-:W2:Y:S01]  /*0870*/  @!P2 LDC.64 R28, c[0x0][0x3f8] ;  /* 0x0000fe00ff1cab82 */ /* 0x000ea20000000a00 */
[----:B------:R-:W-:Y:S01]  /*0880*/  @!P4 MOV R27, R113 ;  /* 0x00000071001bc202 */ /* 0x000fe20000000f00 */
[----:B------:R3:W2:Y:S02]  /*0890*/  @!P0 LDG.E R64, desc[UR8][R36.64] ;  /* 0x0000000824408981 */ /* 0x0006a4000c1e1900 */
[----:B------:R-:W-:Y:S02]  /*08a0*/  @!P4 IMAD.WIDE.U32 R24, R22, R24, R26 ;  /* 0x000000181618c225 */ /* 0x000fe400078e001a */
[----:B------:R1:W2:Y:S03]  /*08b0*/  @!P0 LDG.E R66, desc[UR8][R40.64] ;  /* 0x0000000828428981 */ /* 0x0002a6000c1e1900 */
[----:B------:R-:W-:-:S02]  /*08c0*/  @!P4 IADD3 R27, PT, PT, R25, R43, RZ ;  /* 0x0000002b191bc210 */ /* 0x000fc40007ffe0ff */
[C---:B------:R-:W-:Y:S02]  /*08d0*/  @!P4 SHF.L.U32 R25, R24.reuse, 0x1, RZ ;  /* 0x000000011819c819 */ /* 0x040fe400000006ff */
[----:B------:R-:W-:Y:S01]  /*08e0*/  @!P4 SHF.L.U64.HI R38, R24, 0x1, R27 ;  /* 0x000000011826c819 */ /* 0x000fe2000001021b */
[----:B0-----:R-:W-:Y:S01]  /*08f0*/  @!P3 IMAD R24, R63, R32, RZ ;  /* 0x000000203f18b224 */ /* 0x001fe200078e02ff */
[----:B---3--:R-:W-:Y:S01]  /*0900*/  @!P3 MOV R36, R110 ;  /* 0x0000006e0024b202 */ /* 0x008fe20000000f00 */
[----:B------:R-:W0:Y:S01]  /*0910*/  @!P3 LDC.64 R26, c[0x0][0x3a0] ;  /* 0x0000e800ff1abb82 */ /* 0x000e220000000a00 */
[----:B------:R-:W-:Y:S01]  /*0920*/  @!P3 MOV R37, R113 ;  /* 0x000000710025b202 */ /* 0x000fe20000000f00 */
[----:B------:R-:W-:Y:S01]  /*0930*/  @!P3 IMAD R45, R23, R33, R24 ;  /* 0x00000021172db224 */ /* 0x000fe200078e0218 */
[----:B----4-:R-:W-:Y:S02]  /*0940*/  @!P4 IADD3 R42, P0, PT, R25, R34, RZ ;  /* 0x00000022192ac210 */ /* 0x010fe40007f1e0ff */
[----:B------:R-:W-:Y:S01]  /*0950*/  ISETP.GE.U32.AND P1, PT, R57, UR12, PT ;  /* 0x0000000c39007c0c */ /* 0x000fe2000bf26070 */
[----:B------:R-:W-:Y:S01]  /*0960*/  @!P3 IMAD.WIDE.U32 R32, R23, R32, R36 ;  /* 0x000000201720b225 */ /* 0x000fe200078e0024 */
[----:B-1----:R-:W-:-:S02]  /*0970*/  @!P4 IADD3 R34, P5, PT, R25, R30, RZ ;  /* 0x0000001e1922c210 */ /* 0x002fc40007fbe0ff */
[----:B------:R-:W1:Y:S01]  /*0980*/  @!P3 LDC.64 R24, c[0x0][0x398] ;  /* 0x0000e600ff18bb82 */ /* 0x000e620000000a00 */
[----:B------:R-:W-:Y:S02]  /*0990*/  ISETP.GE.AND.EX P1, PT, R67, UR13, PT, P1 ;  /* 0x0000000d43007c0c */ /* 0x000fe4000bf26310 */
[----:B------:R-:W-:Y:S02]  /*09a0*/  @!P3 IADD3 R33, PT, PT, R33, R45, RZ ;  /* 0x0000002d2121b210 */ /* 0x000fe40007ffe0ff */
[C---:B------:R-:W-:Y:S02]  /*09b0*/  @!P3 SHF.L.U32 R41, R32.reuse, 0x1, RZ ;  /* 0x000000012029b819 */ /* 0x040fe400000006ff */
[----:B------:R-:W-:Y:S01]  /*09c0*/  @!P3 SHF.L.U64.HI R36, R32, 0x1, R33 ;  /* 0x000000012024b819 */ /* 0x000fe20000010221 */
[----:B--2---:R-:W-:Y:S01]  /*09d0*/  @!P2 IMAD R37, R65, R28, RZ ;  /* 0x0000001c4125a224 */ /* 0x004fe200078e02ff */
[----:B------:R-:W-:Y:S02]  /*09e0*/  @!P2 MOV R32, R110 ;  /* 0x0000006e0020a202 */ /* 0x000fe40000000f00 */
[----:B------:R-:W-:-:S02]  /*09f0*/  @!P2 MOV R33, R113 ;  /* 0x000000710021a202 */ /* 0x000fc40000000f00 */
[----:B------:R-:W-:Y:S02]  /*0a00*/  @!P4 IADD3.X R43, PT, PT, R38, R35, RZ, P0, !PT ;  /* 0x00000023262bc210 */ /* 0x000fe400007fe4ff */
[----:B------:R-:W-:Y:S02]  /*0a10*/  MOV R76, RZ ;  /* 0x000000ff004c7202 */ /* 0x000fe40000000f00 */
[----:B------:R-:W-:Y:S01]  /*0a20*/  ISETP.GE.U32.AND P0, PT, R58, UR12, PT ;  /* 0x0000000c3a007c0c */ /* 0x000fe2000bf06070 */
[----:B------:R-:W-:Y:S01]  /*0a30*/  @!P2 IMAD R37, R56, R29, R37 ;  /* 0x0000001d3825a224 */ /* 0x000fe200078e0225 */
[----:B------:R-:W-:Y:S01]  /*0a40*/  @!P4 IADD3.X R35, PT, PT, R38, R31, RZ, P5, !PT ;  /* 0x0000001f2623c210 */ /* 0x000fe20002ffe4ff */
[----:B------:R-:W-:Y:S01]  /*0a50*/  @!P2 IMAD.WIDE.U32 R32, R56, R28, R32 ;  /* 0x0000001c3820a225 */ /* 0x000fe200078e0020 */
[----:B------:R-:W2:Y:S01]  /*0a60*/  @!P2 LDC.64 R30, c[0x0][0x3a0] ;  /* 0x0000e800ff1eab82 */ /* 0x000ea20000000a00 */
[----:B------:R-:W-:Y:S01]  /*0a70*/  ISETP.GE.AND.EX P0, PT, R77, UR13, PT, P0 ;  /* 0x0000000d4d007c0c */ /* 0x000fe2000bf06300 */
[----:B------:R0:W3:Y:S01]  /*0a80*/  @!P4 LDG.E R76, desc[UR8][R42.64] ;  /* 0x000000082a4cc981 */ /* 0x0000e2000c1e1900 */
[----:B------:R-:W-:-:S05]  /*0a90*/  MOV R78, RZ ;  /* 0x000000ff004e7202 */ /* 0x000fca0000000f00 */
[----:B------:R-:W4:Y:S01]  /*0aa0*/  @!P1 LDC.64 R28, c[0x0][0x3f8] ;  /* 0x0000fe00ff1c9b82 */ /* 0x000f220000000a00 */
[----:B------:R1:W3:Y:S01]  /*0ab0*/  @!P4 LDG.E R78, desc[UR8][R34.64] ;  /* 0x00000008224ec981 */ /* 0x0002e2000c1e1900 */
[C---:B0-----:R-:W-:Y:S02]  /*0ac0*/  @!P3 IADD3 R42, P5, PT, R41.reuse, R26, RZ ;  /* 0x0000001a292ab210 */ /* 0x041fe40007fbe0ff */
[----:B-1----:R-:W-:Y:S02]  /*0ad0*/  @!P3 IADD3 R40, P4, PT, R41, R24, RZ ;  /* 0x000000182928b210 */ /* 0x002fe40007f9e0ff */
[C---:B------:R-:W-:Y:S02]  /*0ae0*/  @!P3 IADD3.X R43, PT, PT, R36.reuse, R27, RZ, P5, !PT ;  /* 0x0000001b242bb210 */ /* 0x040fe40002ffe4ff */
[----:B------:R-:W0:Y:S01]  /*0af0*/  @!P2 LDC.64 R26, c[0x0][0x398] ;  /* 0x0000e600ff1aab82 */ /* 0x000e220000000a00 */
[----:B------:R-:W-:Y:S02]  /*0b00*/  @!P2 IADD3 R33, PT, PT, R33, R37, RZ ;  /* 0x000000252121a210 */ /* 0x000fe40007ffe0ff */
[----:B------:R-:W-:-:S05]  /*0b10*/  @!P3 IADD3.X R41, PT, PT, R36, R25, RZ, P4, !PT ;  /* 0x000000192429b210 */ /* 0x000fca00027fe4ff */
[----:B------:R-:W1:Y:S01]  /*0b20*/  LDC.64 R34, c[0x0][0x3b8] ;  /* 0x0000ee00ff227b82 */ /* 0x000e620000000a00 */
[C---:B------:R-:W-:Y:S02]  /*0b30*/  @!P2 SHF.L.U32 R45, R32.reuse, 0x1, RZ ;  /* 0x00000001202da819 */ /* 0x040fe400000006ff */
[----:B------:R-:W-:-:S05]  /*0b40*/  @!P2 SHF.L.U64.HI R38, R32, 0x1, R33 ;  /* 0x000000012026a819 */ /* 0x000fca0000010221 */
[----:B------:R-:W1:Y:S01]  /*0b50*/  @!P0 LDC.64 R24, c[0x0][0x3f8] ;  /* 0x0000fe00ff188b82 */ /* 0x000e620000000a00 */
[----:B------:R-:W-:Y:S02]  /*0b60*/  MOV R80, RZ ;  /* 0x000000ff00507202 */ /* 0x000fe40000000f00 */
[----:B--2---:R-:W-:-:S05]  /*0b70*/  @!P2 IADD3 R46, P6, PT, R45, R30, RZ ;  /* 0x0000001e2d2ea210 */ /* 0x004fca0007fde0ff */
[----:B------:R-:W2:Y:S01]  /*0b80*/  @!P1 LDC.64 R32, c[0x0][0x3a0] ;  /* 0x0000e800ff209b82 */ /* 0x000ea20000000a00 */
[----:B----4-:R-:W-:Y:S01]  /*0b90*/  @!P1 IMAD R30, R67, R28, RZ ;  /* 0x0000001c431e9224 */ /* 0x010fe200078e02ff */
[----:B------:R-:W-:Y:S01]  /*0ba0*/  CS2R R82, SRZ ;  /* 0x0000000000527805 */ /* 0x000fe2000001ff00 */
[----:B------:R4:W3:Y:S01]  /*0bb0*/  @!P3 LDG.E R80, desc[UR8][R42.64] ;  /* 0x000000082a50b981 */ /* 0x0008e2000c1e1900 */
[----:B------:R-:W-:-:S04]  /*0bc0*/  @!P2 IADD3.X R47, PT, PT, R38, R31, RZ, P6, !PT ;  /* 0x0000001f262fa210 */ /* 0x000fc800037fe4ff */
[----:B------:R-:W2:Y:S01]  /*0bd0*/  @!P1 LDC.64 R36, c[0x0][0x398] ;  /* 0x0000e600ff249b82 */ /* 0x000ea20000000a00 */
[----:B------:R-:W-:Y:S01]  /*0be0*/  @!P1 MOV R31, R113 ;  /* 0x00000071001f9202 */ /* 0x000fe20000000f00 */
[----:B------:R1:W3:Y:S01]  /*0bf0*/  @!P3 LDG.E R82, desc[UR8][R40.64] ;  /* 0x000000082852b981 */ /* 0x0002e2000c1e1900 */
[----:B----4-:R-:W-:Y:S01]  /*0c00*/  @!P1 IMAD R43, R57, R29, R30 ;  /* 0x0000001d392b9224 */ /* 0x010fe200078e021e */
[----:B------:R-:W-:Y:S02]  /*0c10*/  @!P1 MOV R30, R110 ;  /* 0x0000006e001e9202 */ /* 0x000fe40000000f00 */
[----:B------:R-:W-:Y:S02]  /*0c20*/  ISETP.GE.U32.AND P4, PT, R59, UR12, PT ;  /* 0x0000000c3b007c0c */ /* 0x000fe4000bf86070 */
[----:B------:R-:W-:Y:S02]  /*0c30*/  CS2R R84, SRZ ;  /* 0x0000000000547805 */ /* 0x000fe4000001ff00 */
[----:B0-----:R-:W-:Y:S01]  /*0c40*/  @!P2 IADD3 R44, P3, PT, R45, R26, RZ ;  /* 0x0000001a2d2ca210 */ /* 0x001fe20007f7e0ff */
[----:B------:R-:W-:Y:S01]  /*0c50*/  @!P1 IMAD.WIDE.U32 R28, R57, R28, R30 ;  /* 0x0000001c391c9225 */ /* 0x000fe200078e001e */
[----:B------:R-:W-:Y:S01]  /*0c60*/  ISETP.GE.AND.EX P4, PT, R79, UR13, PT, P4 ;  /* 0x0000000d4f007c0c */ /* 0x000fe2000bf86340 */
[----:B------:R0:W4:Y:S01]  /*0c70*/  @!P2 LDG.E R83, desc[UR8][R46.64] ;  /* 0x000000082e53a981 */ /* 0x000122000c1e1900 */
[----:B------:R-:W-:Y:S01]  /*0c80*/  ISETP.GE.U32.AND P5, PT, R60, UR12, PT ;  /* 0x0000000c3c007c0c */ /* 0x000fe2000bfa6070 */
[----:B-1----:R-:W-:Y:S01]  /*0c90*/  IMAD.WIDE R74, R8, 0x8, R34 ;  /* 0x00000008084a7825 */ /* 0x002fe200078e0222 */
[----:B------:R-:W-:Y:S01]  /*0ca0*/  @!P2 IADD3.X R45, PT, PT, R38, R27, RZ, P3, !PT ;  /* 0x0000001b262da210 */ /* 0x000fe20001ffe4ff */
[----:B------:R-:W1:Y:S01]  /*0cb0*/  @!P0 LDC.64 R30, c[0x0][0x3a0] ;  /* 0x0000e800ff1e8b82 */ /* 0x000e620000000a00 */
[----:B------:R-:W-:Y:S01]  /*0cc0*/  @!P0 MOV R34, R110 ;  /* 0x0000006e00228202 */ /* 0x000fe20000000f00 */
[----:B------:R-:W-:Y:S01]  /*0cd0*/  @!P0 IMAD R26, R77, R24, RZ ;  /* 0x000000184d1a8224 */ /* 0x000fe200078e02ff */
[----:B------:R-:W-:Y:S01]  /*0ce0*/  @!P0 MOV R35, R113 ;  /* 0x0000007100238202 */ /* 0x000fe20000000f00 */
[----:B------:R2:W4:Y:S01]  /*0cf0*/  @!P2 LDG.E R84, desc[UR8][R44.64] ;  /* 0x000000082c54a981 */ /* 0x000522000c1e1900 */
[----:B------:R-:W-:-:S02]  /*0d00*/  @!P1 IADD3 R27, PT, PT, R29, R43, RZ ;  /* 0x0000002b1d1b9210 */ /* 0x000fc40007ffe0ff */
[----:B------:R-:W-:Y:S01]  /*0d10*/  @!P1 SHF.L.U32 R41, R28, 0x1, RZ ;  /* 0x000000011c299819 */ /* 0x000fe200000006ff */
[C---:B0-----:R-:W-:Y:S01]  /*0d20*/  @!P0 IMAD R47, R58.reuse, R25, R26 ;  /* 0x000000193a2f8224 */ /* 0x041fe200078e021a */
[----:B------:R-:W-:Y:S01]  /*0d30*/  ISETP.GE.AND.EX P5, PT, R81, UR13, PT, P5 ;  /* 0x0000000d51007c0c */ /* 0x000fe2000bfa6350 */
[----:B------:R-:W-:Y:S01]  /*0d40*/  @!P0 IMAD.WIDE.U32 R24, R58, R24, R34 ;  /* 0x000000183a188225 */ /* 0x000fe200078e0022 */
[----:B------:R-:W-:Y:S01]  /*0d50*/  @!P1 SHF.L.U64.HI R38, R28, 0x1, R27 ;  /* 0x000000011c269819 */ /* 0x000fe2000001021b */
[----:B------:R-:W4:Y:S01]  /*0d60*/  LDG.E.64 R74, desc[UR8][R74.64] ;  /* 0x000000084a4a7981 */ /* 0x000f22000c1e1b00 */
[----:B--2---:R-:W-:Y:S01]  /*0d70*/  @!P1 IADD3 R42, P2, PT, R41, R32, RZ ;  /* 0x00000020292a9210 */ /* 0x004fe20007f5e0ff */
[----:B------:R-:W0:Y:S01]  /*0d80*/  @!P0 LDC.64 R26, c[0x0][0x398] ;  /* 0x0000e600ff1a8b82 */ /* 0x000e220000000a00 */
[----:B------:R-:W-:Y:S02]  /*0d90*/  @!P0 IADD3 R25, PT, PT, R25, R47, RZ ;  /* 0x0000002f19198210 */ /* 0x000fe40007ffe0ff */
[----:B------:R-:W-:-:S02]  /*0da0*/  @!P1 IADD3.X R43, PT, PT, R38, R33, RZ, P2, !PT ;  /* 0x00000021262b9210 */ /* 0x000fc400017fe4ff */
[----:B------:R-:W-:-:S03]  /*0db0*/  @!P1 IADD3 R36, P2, PT, R41, R36, RZ ;  /* 0x0000002429249210 */ /* 0x000fc60007f5e0ff */
[----:B------:R-:W2:Y:S01]  /*0dc0*/  @!P4 LDC.64 R28, c[0x0][0x3f8] ;  /* 0x0000fe00ff1ccb82 */ /* 0x000ea20000000a00 */
[----:B------:R-:W-:Y:S02]  /*0dd0*/  @!P1 IADD3.X R37, PT, PT, R38, R37, RZ, P2, !PT ;  /* 0x0000002526259210 */ /* 0x000fe400017fe4ff */
[----:B------:R-:W-:Y:S02]  /*0de0*/  CS2R R86, SRZ ;  /* 0x0000000000567805 */ /* 0x000fe4000001ff00 */
[C---:B------:R-:W-:Y:S01]  /*0df0*/  @!P0 SHF.L.U32 R45, R24.reuse, 0x1, RZ ;  /* 0x00000001182d8819 */ /* 0x040fe200000006ff */
[----:B------:R1:W4:Y:S01]  /*0e00*/  @!P1 LDG.E R85, desc[UR8][R42.64] ;  /* 0x000000082a559981 */ /* 0x000322000c1e1900 */
[----:B------:R-:W-:Y:S02]  /*0e10*/  @!P0 SHF.L.U64.HI R38, R24, 0x1, R25 ;  /* 0x0000000118268819 */ /* 0x000fe40000010219 */
[----:B------:R-:W2:Y:S01]  /*0e20*/  @!P5 LDC.64 R24, c[0x0][0x3f8] ;  /* 0x0000fe00ff18db82 */ /* 0x000ea20000000a00 */
[----:B------:R2:W4:Y:S07]  /*0e30*/  @!P1 LDG.E R86, desc[UR8][R36.64] ;  /* 0x0000000824569981 */ /* 0x00052e000c1e1900 */
[----:B------:R-:W2:Y:S08]  /*0e40*/  @!P4 LDC.64 R34, c[0x0][0x3a0] ;  /* 0x0000e800ff22cb82 */ /* 0x000eb00000000a00 */
[----:B------:R-:W2:Y:S01]  /*0e50*/  @!P4 LDC.64 R32, c[0x0][0x398] ;  /* 0x0000e600ff20cb82 */ /* 0x000ea20000000a00 */
[----:B-1----:R-:W-:-:S02]  /*0e60*/  @!P4 MOV R42, R110 ;  /* 0x0000006e002ac202 */ /* 0x002fc40000000f00 */
[----:B------:R-:W-:Y:S02]  /*0e70*/  @!P4 MOV R43, R113 ;  /* 0x00000071002bc202 */ /* 0x000fe40000000f00 */
[C---:B0-----:R-:W-:Y:S02]  /*0e80*/  @!P0 IADD3 R26, P1, PT, R45.reuse, R26, RZ ;  /* 0x0000001a2d1a8210 */ /* 0x041fe40007f3e0ff */
[----:B------:R-:W-:Y:S01]  /*0e90*/  @!P0 IADD3 R40, P2, PT, R45, R30, RZ ;  /* 0x0000001e2d288210 */ /* 0x000fe20007f5e0ff */
[-C--:B--2---:R-:W-:Y:S01]  /*0ea0*/  @!P4 IMAD.WIDE.U32 R42, R59, R28.reuse, R42 ;  /* 0x0000001c3b2ac225 */ /* 0x084fe200078e002a */
[C---:B------:R-:W-:Y:S02]  /*0eb0*/  @!P0 IADD3.X R27, PT, PT, R38.reuse, R27, RZ, P1, !PT ;  /* 0x0000001b261b8210 */ /* 0x040fe40000ffe4ff */
[----:B------:R-:W-:Y:S02]  /*0ec0*/  CS2R R88, SRZ ;  /* 0x0000000000587805 */ /* 0x000fe4000001ff00 */
[----:B------:R-:W-:Y:S01]  /*0ed0*/  @!P0 IADD3.X R41, PT, PT, R38, R31, RZ, P2, !PT ;  /* 0x0000001f26298210 */ /* 0x000fe200017fe4ff */
[----:B------:R-:W-:Y:S01]  /*0ee0*/  @!P4 IMAD R30, R79, R28, RZ ;  /* 0x0000001c4f1ec224 */ /* 0x000fe200078e02ff */
[----:B------:R-:W-:Y:S01]  /*0ef0*/  ISETP.NE.AND P1, PT, RZ, UR11, PT ;  /* 0x0000000bff007c0c */ /* 0x000fe2000bf25270 */
[----:B------:R-:W-:Y:S01]  /*0f00*/  @!P5 IMAD R36, R81, R24, RZ ;  /* 0x000000185124d224 */ /* 0x000fe200078e02ff */
[----:B------:R-:W-:Y:S01]  /*0f10*/  @!P4 SHF.L.U32 R37, R42, 0x1, RZ ;  /* 0x000000012a25c819 */ /* 0x000fe200000006ff */
[----:B------:R-:W-:Y:S01]  /*0f20*/  @!P4 IMAD R45, R59, R29, R30 ;  /* 0x0000001d3b2dc224 */ /* 0x000fe200078e021e */
[----:B------:R0:W2:Y:S01]  /*0f30*/  @!P0 LDG.E R87, desc[UR8][R40.64] ;  /* 0x0000000828578981 */ /* 0x0000a2000c1e1900 */
[----:B------:R-:W1:Y:S03]  /*0f40*/  @!P5 LDC.64 R28, c[0x0][0x3a0] ;  /* 0x0000e800ff1cdb82 */ /* 0x000e660000000a00 */
[----:B------:R0:W2:Y:S01]  /*0f50*/  @!P0 LDG.E R88, desc[UR8][R26.64] ;  /* 0x000000081a588981 */ /* 0x0000a2000c1e1900 */
[----:B------:R-:W-:-:S02]  /*0f60*/  @!P4 IADD3 R34, P0, PT, R37, R34, RZ ;  /* 0x000000222522c210 */ /* 0x000fc40007f1e0ff */
[----:B------:R-:W-:Y:S02]  /*0f70*/  @!P4 IADD3 R32, P2, PT, R37, R32, RZ ;  /* 0x000000202520c210 */ /* 0x000fe40007f5e0ff */
[----:B------:R-:W1:Y:S01]  /*0f80*/  @!P5 LDC.64 R30, c[0x0][0x398] ;  /* 0x0000e600ff1edb82 */ /* 0x000e620000000a00 */
[----:B0-----:R-:W-:Y:S01]  /*0f90*/  @!P5 IMAD R41, R60, R25, R36 ;  /* 0x000000193c29d224 */ /* 0x001fe200078e0224 */
[----:B------:R-:W-:Y:S02]  /*0fa0*/  @!P5 MOV R36, R110 ;  /* 0x0000006e0024d202 */ /* 0x000fe40000000f00 */
[----:B------:R-:W-:-:S04]  /*0fb0*/  @!P5 MOV R37, R113 ;  /* 0x000000710025d202 */ /* 0x000fc80000000f00 */
[----:B------:R-:W0:Y:S01]  /*0fc0*/  LDC.64 R26, c[0x0][0x3a8] ;  /* 0x0000ea00ff1a7b82 */ /* 0x000e220000000a00 */
[----:B------:R-:W-:-:S07]  /*0fd0*/  @!P5 IMAD.WIDE.U32 R36, R60, R24, R36 ;  /* 0x000000183c24d225 */ /* 0x000fce00078e0024 */
[----:B------:R-:W0:Y:S01]  /*0fe0*/  @P1 LDC.64 R24, c[0x0][0x3b0] ;  /* 0x0000ec00ff181b82 */ /* 0x000e220000000a00 */
[----:B------:R-:W-:Y:S02]  /*0ff0*/  @!P4 IADD3 R43, PT, PT, R43, R45, RZ ;  /* 0x0000002d2b2bc210 */ /* 0x000fe40007ffe0ff */
[----:B------:R-:W-:Y:S02]  /*1000*/  @!P5 IADD3 R41, PT, PT, R37, R41, RZ ;  /* 0x000000292529d210 */ /* 0x000fe40007ffe0ff */
[----:B------:R-:W-:Y:S02]  /*1010*/  @!P4 SHF.L.U64.HI R42, R42, 0x1, R43 ;  /* 0x000000012a2ac819 */ /* 0x000fe4000001022b */
[----:B------:R-:W-:Y:S02]  /*1020*/  @!P5 SHF.L.U32 R37, R36, 0x1, RZ ;  /* 0x000000012425d819 */ /* 0x000fe400000006ff */
[C---:B------:R-:W-:Y:S02]  /*1030*/  @!P4 IADD3.X R35, PT, PT, R42.reuse, R35, RZ, P0, !PT ;  /* 0x000000232a23c210 */ /* 0x040fe400007fe4ff */
[----:B------:R-:W-:-:S02]  /*1040*/  @!P4 IADD3.X R33, PT, PT, R42, R33, RZ, P2, !PT ;  /* 0x000000212a21c210 */ /* 0x000fc400017fe4ff */
[----:B------:R-:W-:Y:S02]  /*1050*/  @!P5 SHF.L.U64.HI R36, R36, 0x1, R41 ;  /* 0x000000012424d819 */ /* 0x000fe40000010229 */
[----:B------:R-:W-:Y:S02]  /*1060*/  CS2R R90, SRZ ;  /* 0x00000000005a7805 */ /* 0x000fe4000001ff00 */
[C---:B-1----:R-:W-:Y:S02]  /*1070*/  @!P5 IADD3 R28, P0, PT, R37.reuse, R28, RZ ;  /* 0x0000001c251cd210 */ /* 0x042fe40007f1e0ff */
[----:B------:R-:W-:Y:S02]  /*1080*/  MOV R92, RZ ;  /* 0x000000ff005c7202 */ /* 0x000fe40000000f00 */
[----:B------:R-:W-:Y:S02]  /*1090*/  CS2R R68, SRZ ;  /* 0x0000000000447805 */ /* 0x000fe4000001ff00 */
[----:B------:R-:W-:Y:S01]  /*10a0*/  @!P5 IADD3 R30, P2, PT, R37, R30, RZ ;  /* 0x0000001e251ed210 */ /* 0x000fe20007f5e0ff */
[----:B------:R-:W2:Y:S01]  /*10b0*/  @!P4 LDG.E R89, desc[UR8][R34.64] ;  /* 0x000000082259c981 */ /* 0x000ea2000c1e1900 */
[----:B------:R-:W-:-:S02]  /*10c0*/  IADD3 R39, PT, PT, R39, R62, RZ ;  /* 0x0000003e27277210 */ /* 0x000fc40007ffe0ff */
[C---:B------:R-:W-:Y:S01]  /*10d0*/  @!P5 IADD3.X R29, PT, PT, R36.reuse, R29, RZ, P0, !PT ;  /* 0x0000001d241dd210 */ /* 0x040fe200007fe4ff */
[----:B------:R-:W2:Y:S01]  /*10e0*/  @!P4 LDG.E R90, desc[UR8][R32.64] ;  /* 0x00000008205ac981 */ /* 0x000ea2000c1e1900 */
[----:B------:R-:W-:Y:S01]  /*10f0*/  @!P5 IADD3.X R31, PT, PT, R36, R31, RZ, P2, !PT ;  /* 0x0000001f241fd210 */ /* 0x000fe200017fe4ff */
[C---:B0-----:R-:W-:Y:S02]  /*1100*/  @P1 IMAD.WIDE R24, R39.reuse, 0x4, R24 ;  /* 0x0000000427181825 */ /* 0x041fe400078e0218 */
[----:B------:R0:W2:Y:S02]  /*1110*/  @!P5 LDG.E R91, desc[UR8][R28.64] ;  /* 0x000000081c5bd981 */ /* 0x0000a4000c1e1900 */
[----:B------:R-:W-:Y:S02]  /*1120*/  IMAD.WIDE R26, R39, 0x4, R26 ;  /* 0x00000004271a7825 */ /* 0x000fe400078e021a */
[----:B------:R-:W2:Y:S04]  /*1130*/  @!P5 LDG.E R92, desc[UR8][R30.64] ;  /* 0x000000081e5cd981 */ /* 0x000ea8000c1e1900 */
[----:B------:R1:W5:Y:S04]  /*1140*/  @P1 LDG.E.64 R68, desc[UR8][R24.64] ;  /* 0x0000000818441981 */ /* 0x000368000c1e1b00 */
[----:B------:R1:W5:Y:S01]  /*1150*/  LDG.E.64 R70, desc[UR8][R26.64] ;  /* 0x000000081a467981 */ /* 0x000362000c1e1b00 */
[----:B------:R-:W-:Y:S01]  /*1160*/  MOV R108, 0x3f800000 ;  /* 0x3f800000006c7802 */ /* 0x000fe20000000f00 */
[----:B------:R-:W-:Y:S01]  /*1170*/  UISETP.NE.AND UP0, UPT, UR11, URZ, UPT ;  /* 0x000000ff0b00728c */ /* 0x000fe2000bf05270 */
[----:B------:R-:W-:-:S02]  /*1180*/  PRMT R106, R64, 0x7632, R106 ;  /* 0x00007632406a7816 */ /* 0x000fc4000000006a */
[----:B------:R-:W-:Y:S02]  /*1190*/  PRMT R107, R66, 0x7632, R107 ;  /* 0x00007632426b7816 */ /* 0x000fe4000000006b */
[----:B---3--:R-:W-:Y:S02]  /*11a0*/  PRMT R104, R76, 0x7632, R104 ;  /* 0x000076324c687816 */ /* 0x008fe40000000068 */
[----:B------:R-:W-:Y:S01]  /*11b0*/  PRMT R105, R78, 0x7632, R105 ;  /* 0x000076324e697816 */ /* 0x000fe20000000069 */
[----:B----4-:R-:W-:-:S05]  /*11c0*/  FFMA.FTZ R75, -R74, R74, R75 ;  /* 0x0000004a4a4b7223 */ /* 0x010fca000001014b */
[----:B------:R-:W-:-:S13]  /*11d0*/  FSETP.GTU.FTZ.AND P0, PT, R75, RZ, PT ;  /* 0x000000ff4b00720b */ /* 0x000fda0003f1c000 */
[----:B0-----:R-:W0:Y:S01]  /*11e0*/  @P0 LDC R28, c[0x0][0x3c0] ;  /* 0x0000f000ff1c0b82 */ /* 0x001e220000000800 */
[----:B------:R-:W-:Y:S02]  /*11f0*/  PRMT R102, R80, 0x7632, R102 ;  /* 0x0000763250667816 */ /* 0x000fe40000000066 */
[----:B------:R-:W-:Y:S02]  /*1200*/  PRMT R103, R82, 0x7632, R103 ;  /* 0x0000763252677816 */ /* 0x000fe40000000067 */
[----:B------:R-:W-:Y:S02]  /*1210*/  PRMT R100, R83, 0x7632, R100 ;  /* 0x0000763253647816 */ /* 0x000fe40000000064 */
[----:B------:R-:W-:Y:S01]  /*1220*/  PRMT R101, R84, 0x7632, R101 ;  /* 0x0000763254657816 */ /* 0x000fe20000000065 */
[----:B0-----:R-:W-:-:S04]  /*1230*/  @P0 FADD.FTZ R28, R75, R28 ;  /* 0x0000001c4b1c0221 */ /* 0x001fc80000010000 */
[----:B------:R1:W0:Y:S01]  /*1240*/  @P0 MUFU.RSQ R108, R28 ;  /* 0x0000001c006c0308 */ /* 0x0002220000001400 */
[----:B------:R-:W-:Y:S02]  /*1250*/  PRMT R98, R85, 0x7632, R98 ;  /* 0x0000763255627816 */ /* 0x000fe40000000062 */
[----:B------:R-:W-:Y:S02]  /*1260*/  PRMT R99, R86, 0x7632, R99 ;  /* 0x0000763256637816 */ /* 0x000fe40000000063 */
[----:B--2---:R-:W-:Y:S02]  /*1270*/  PRMT R96, R87, 0x7632, R96 ;  /* 0x0000763257607816 */ /* 0x004fe40000000060 */
[----:B------:R-:W-:Y:S02]  /*1280*/  PRMT R97, R88, 0x7632, R97 ;  /* 0x0000763258617816 */ /* 0x000fe40000000061 */
[----:B------:R-:W-:Y:S02]  /*1290*/  PRMT R94, R89, 0x7632, R94 ;  /* 0x00007632595e7816 */ /* 0x000fe4000000005e */
[----:B------:R-:W-:-:S02]  /*12a0*/  PRMT R95, R90, 0x7632, R95 ;  /* 0x000076325a5f7816 */ /* 0x000fc4000000005f */
[----:B------:R-:W-:Y:S02]  /*12b0*/  PRMT R75, R91, 0x7632, R75 ;  /* 0x000076325b4b7816 */ /* 0x000fe4000000004b */
[----:B------:R-:W-:Y:S01]  /*12c0*/  PRMT R93, R92, 0x7632, R93 ;  /* 0x000076325c5d7816 */ /* 0x000fe2000000005d */
[----:B01----:R-:W-:Y:S06]  /*12d0*/  BRA.U UP0, `(.L_x_2) ;  /* 0x0000000900447547 */ /* 0x003fec000b800000 */
[----:B------:R-:W-:Y:S02]  /*12e0*/  SHF.L.U32 R27, R64, 0x10, RZ ;  /* 0x00000010401b7819 */ /* 0x000fe400000006ff */
[----:B------:R-:W-:Y:S02]  /*12f0*/  SHF.L.U32 R25, R66, 0x10, RZ ;  /* 0x0000001042197819 */ /* 0x000fe400000006ff */
[----:B------:R-:W-:Y:S01]  /*1300*/  SHF.L.U32 R29, R106, 0x10, RZ ;  /* 0x000000106a1d7819 */ /* 0x000fe200000006ff */
[----:B------:R-:W-:Y:S01]  /*1310*/  FADD.FTZ R27, -R74, R27 ;  /* 0x0000001b4a1b7221 */ /* 0x000fe20000010100 */
[----:B------:R-:W-:Y:S01]  /*1320*/  SHF.L.U32 R24, R107, 0x10, RZ ;  /* 0x000000106b187819 */ /* 0x000fe200000006ff */
[----:B-----5:R-:W-:Y:S01]  /*1330*/  FMUL.FTZ R31, R70, R25 ;  /* 0x00000019461f7220 */ /* 0x020fe20000410000 */
[----:B------:R-:W-:Y:S01]  /*1340*/  SHF.L.U32 R33, R104, 0x10, RZ ;  /* 0x0000001068217819 */ /* 0x000fe200000006ff */
[----:B------:R-:W-:Y:S01]  /*1350*/  FMUL.FTZ R26, R27, R108 ;  /* 0x0000006c1b1a7220 */ /* 0x000fe20000410000 */
[----:B------:R-:W-:Y:S01]  /*1360*/  FADD.FTZ R29, -R74, R29 ;  /* 0x0000001d4a1d7221 */ /* 0x000fe20000010100 */
[----:B------:R-:W-:Y:S01]  /*1370*/  FADD.FTZ R27, RZ, R31 ;  /* 0x0000001fff1b7221 */ /* 0x000fe20000010000 */
[----:B------:R-:W-:Y:S01]  /*1380*/  FMUL.FTZ R28, R71, R24 ;  /* 0x00000018471c7220 */ /* 0x000fe20000410000 */
[----:B------:R-:W-:Y:S01]  /*1390*/  FFMA.FTZ R30, R26, R31, RZ ;  /* 0x0000001f1a1e7223 */ /* 0x000fe200000100ff */
[----:B------:R-:W-:Y:S01]  /*13a0*/  SHF.L.U32 R31, R76, 0x10, RZ ;  /* 0x000000104c1f7819 */ /* 0x000fe200000006ff */
[----:B------:R-:W-:Y:S01]  /*13b0*/  FMUL.FTZ R29, R29, R108 ;  /* 0x0000006c1d1d7220 */ /* 0x000fe20000410000 */
[----:B------:R-:W-:Y:S01]  /*13c0*/  SHF.L.U32 R35, R78, 0x10, RZ ;  /* 0x000000104e237819 */ /* 0x000fe200000006ff */
[----:B------:R-:W-:Y:S01]  /*13d0*/  FADD.FTZ R33, -R74, R33 ;  /* 0x000000214a217221 */ /* 0x000fe20000010100 */
[----:B------:R-:W-:Y:S01]  /*13e0*/  FADD.FTZ R27, R28, R27 ;  /* 0x0000001b1c1b7221 */ /* 0x000fe20000010000 */
[----:B------:R-:W-:Y:S01]  /*13f0*/  FADD.FTZ R31, -R74, R31 ;  /* 0x0000001f4a1f7221 */ /* 0x000fe20000010100 */
[----:B------:R-:W-:Y:S01]  /*1400*/  FFMA.FTZ R30, R29, R28, R30 ;  /* 0x0000001c1d1e7223 */ /* 0x000fe2000001001e */
[----:B------:R-:W-:Y:S01]  /*1410*/  SHF.L.U32 R28, R105, 0x10, RZ ;  /* 0x00000010691c7819 */ /* 0x000fe200000006ff */
[----:B------:R-:W-:Y:S01]  /*1420*/  FFMA.FTZ R26, R25, R26, RZ ;  /* 0x0000001a191a7223 */ /* 0x000fe200000100ff */
[----:B------:R-:W-:Y:S01]  /*1430*/  FADD.FTZ R32, RZ, R25 ;  /* 0x00000019ff207221 */ /* 0x000fe20000010000 */
[-C--:B------:R-:W-:Y:S01]  /*1440*/  FMUL.FTZ R31, R31, R108.reuse ;  /* 0x0000006c1f1f7220 */ /* 0x080fe20000410000 */
[----:B------:R-:W-:Y:S01]  /*1450*/  SHF.L.U32 R37, R80, 0x10, RZ ;  /* 0x0000001050257819 */ /* 0x000fe200000006ff */
[----:B------:R-:W-:Y:S01]  /*1460*/  FFMA.FTZ R29, R24, R29, RZ ;  /* 0x0000001d181d7223 */ /* 0x000fe200000100ff */
[----:B------:R-:W-:Y:S01]  /*1470*/  FADD.FTZ R25, RZ, R24 ;  /* 0x00000018ff197221 */ /* 0x000fe20000010000 */
[----:B------:R-:W-:Y:S01]  /*1480*/  FMUL.FTZ R33, R33, R108 ;  /* 0x0000006c21217220 */ /* 0x000fe20000410000 */
[----:B------:R-:W-:Y:S01]  /*1490*/  FMUL.FTZ R24, R70, R35 ;  /* 0x0000002346187220 */ /* 0x000fe20000410000 */
[C---:B------:R-:W-:Y:S01]  /*14a0*/  FADD.FTZ R32, R35.reuse, R32 ;  /* 0x0000002023207221 */ /* 0x040fe20000010000 */
[----:B------:R-:W-:Y:S01]  /*14b0*/  FFMA.FTZ R26, R35, R31, R26 ;  /* 0x0000001f231a7223 */ /* 0x000fe2000001001a */
[C---:B------:R-:W-:Y:S01]  /*14c0*/  FADD.FTZ R25, R28.reuse, R25 ;  /* 0x000000191c197221 */ /* 0x040fe20000010000 */
[----:B------:R-:W-:Y:S01]  /*14d0*/  FFMA.FTZ R29, R28, R33, R29 ;  /* 0x000000211c1d7223 */ /* 0x000fe2000001001d */
[----:B------:R-:W-:Y:S01]  /*14e0*/  SHF.L.U32 R35, R82, 0x10, RZ ;  /* 0x0000001052237819 */ /* 0x000fe200000006ff */
[----:B------:R-:W-:Y:S01]  /*14f0*/  FMUL.FTZ R28, R71, R28 ;  /* 0x0000001c471c7220 */ /* 0x000fe20000410000 */
[----:B------:R-:W-:Y:S01]  /*1500*/  FADD.FTZ R27, R27, R24 ;  /* 0x000000181b1b7221 */ /* 0x000fe20000010000 */
[----:B------:R-:W-:Y:S01]  /*1510*/  FFMA.FTZ R30, R31, R24, R30 ;  /* 0x000000181f1e7223 */ /* 0x000fe2000001001e */
[----:B------:R-:W-:Y:S01]  /*1520*/  FADD.FTZ R37, -R74, R37 ;  /* 0x000000254a257221 */ /* 0x000fe20000010100 */
[----:B------:R-:W-:Y:S01]  /*1530*/  SHF.L.U32 R31, R102, 0x10, RZ ;  /* 0x00000010661f7819 */ /* 0x000fe200000006ff */
[----:B------:R-:W-:Y:S01]  /*1540*/  FADD.FTZ R27, R28, R27 ;  /* 0x0000001b1c1b7221 */ /* 0x000fe20000010000 */
[----:B------:R-:W-:Y:S01]  /*1550*/  FFMA.FTZ R30, R33, R28, R30 ;  /* 0x0000001c211e7223 */ /* 0x000fe2000001001e */
[----:B------:R-:W-:Y:S01]  /*1560*/  FMUL.FTZ R37, R37, R108 ;  /* 0x0000006c25257220 */ /* 0x000fe20000410000 */
[----:B------:R-:W-:Y:S01]  /*1570*/  FMUL.FTZ R24, R70, R35 ;  /* 0x0000002346187220 */ /* 0x000fe20000410000 */
[----:B------:R-:W-:Y:S01]  /*1580*/  FADD.FTZ R31, -R74, R31 ;  /* 0x0000001f4a1f7221 */ /* 0x000fe20000010100 */
[----:B------:R-:W-:Y:S01]  /*1590*/  SHF.L.U32 R33, R83, 0x10, RZ ;  /* 0x0000001053217819 */ /* 0x000fe200000006ff */
[----:B------:R-:W-:Y:S01]  /*15a0*/  FADD.FTZ R32, R32, R35 ;  /* 0x0000002320207221 */ /* 0x000fe20000010000 */
[----:B------:R-:W-:Y:S01]  /*15b0*/  FADD.FTZ R27, R27, R24 ;  /* 0x000000181b1b7221 */ /* 0x000fe20000010000 */
[----:B------:R-:W-:Y:S01]  /*15c0*/  FFMA.FTZ R30, R37, R24, R30 ;  /* 0x00000018251e7223 */ /* 0x000fe2000001001e */
[----:B------:R-:W-:Y:S01]  /*15d0*/  SHF.L.U32 R24, R103, 0x10, RZ ;  /* 0x0000001067187819 */ /* 0x000fe200000006ff */
[----:B------:R-:W-:Y:S01]  /*15e0*/  FMUL.FTZ R31, R31, R108 ;  /* 0x0000006c1f1f7220 */ /* 0x000fe20000410000 */
[----:B------:R-:W-:Y:S01]  /*15f0*/  FFMA.FTZ R26, R35, R37, R26 ;  /* 0x00000025231a7223 */ /* 0x000fe2000001001a */
[----:B------:R-:W-:Y:S01]  /*1600*/  FADD.FTZ R37, -R74, R33 ;  /* 0x000000214a257221 */ /* 0x000fe20000010100 */
[----:B------:R-:W-:Y:S01]  /*1610*/  SHF.L.U32 R35, R84, 0x10, RZ ;  /* 0x0000001054237819 */ /* 0x000fe200000006ff */
[----:B------:R-:W-:Y:S01]  /*1620*/  FADD.FTZ R25, R25, R24 ;  /* 0x0000001819197221 */ /* 0x000fe20000010000 */
[----:B------:R-:W-:Y:S01]  /*1630*/  FFMA.FTZ R29, R24, R31, R29 ;  /* 0x0000001f181d7223 */ /* 0x000fe2000001001d */
[----:B------:R-:W-:Y:S01]  /*1640*/  FMUL.FTZ R24, R71, R24 ;  /* 0x0000001847187220 */ /* 0x000fe20000410000 */
[----:B------:R-:W-:Y:S01]  /*1650*/  SHF.L.U32 R33, R100, 0x10, RZ ;  /* 0x0000001064217819 */ /* 0x000fe200000006ff */
[----:B------:R-:W-:Y:S01]  /*1660*/  FMUL.FTZ R37, R37, R108 ;  /* 0x0000006c25257220 */ /* 0x000fe20000410000 */
[----:B------:R-:W-:Y:S01]  /*1670*/  FMUL.FTZ R28, R70, R35 ;  /* 0x00000023461c7220 */ /* 0x000fe20000410000 */
[----:B------:R-:W-:Y:S01]  /*1680*/  FADD.FTZ R27, R24, R27 ;  /* 0x0000001b181b7221 */ /* 0x000fe20000010000 */
[----:B------:R-:W-:Y:S01]  /*1690*/  FFMA.FTZ R30, R31, R24, R30 ;  /* 0x000000181f1e7223 */ /* 0x000fe2000001001e */
[----:B------:R-:W-:Y:S01]  /*16a0*/  SHF.L.U32 R24, R101, 0x10, RZ ;  /* 0x0000001065187819 */ /* 0x000fe200000006ff */
[----:B------:R-:W-:Y:S01]  /*16b0*/  FADD.FTZ R33, -R74, R33 ;  /* 0x000000214a217221 */ /* 0x000fe20000010100 */
[----:B------:R-:W-:Y:S01]  /*16c0*/  FADD.FTZ R27, R27, R28 ;  /* 0x0000001c1b1b7221 */ /* 0x000fe20000010000 */
[----:B------:R-:W-:Y:S01]  /*16d0*/  FFMA.FTZ R30, R37, R28, R30 ;  /* 0x0000001c251e7223 */ /* 0x000fe2000001001e */
[----:B------:R-:W-:Y:S01]  /*16e0*/  SHF.L.U32 R31, R85, 0x10, RZ ;  /* 0x00000010551f7819 */ /* 0x000fe200000006ff */
[----:B------:R-:W-:Y:S01]  /*16f0*/  FMUL.FTZ R33, R33, R108 ;  /* 0x0000006c21217220 */ /* 0x000fe20000410000 */
[----:B------:R-:W-:Y:S01]  /*1700*/  FMUL.FTZ R28, R71, R24 ;  /* 0x00000018471c7220 */ /* 0x000fe20000410000 */
[----:B------:R-:W-:Y:S01]  /*1710*/  FADD.FTZ R32, R32, R35 ;  /* 0x0000002320207221 */ /* 0x000fe20000010000 */
[----:B------:R-:W-:Y:S01]  /*1720*/  FFMA.FTZ R26, R35, R37, R26 ;  /* 0x00000025231a7223 */ /* 0x000fe2000001001a */
[----:B------:R-:W-:Y:S01]  /*1730*/  SHF.L.U32 R35, R98, 0x10, RZ ;  /* 0x0000001062237819 */ /* 0x000fe200000006ff */
[----:B------:R-:W-:Y:S01]  /*1740*/  FFMA.FTZ R29, R24, R33, R29 ;  /* 0x00000021181d7223 */ /* 0x000fe2000001001d */
[----:B------:R-:W-:Y:S01]  /*1750*/  FFMA.FTZ R30, R33, R28, R30 ;  /* 0x0000001c211e7223 */ /* 0x000fe2000001001e */
[----:B------:R-:W-:Y:S01]  /*1760*/  FADD.FTZ R33, -R74, R31 ;  /* 0x0000001f4a217221 */ /* 0x000fe20000010100 */
[----:B------:R-:W-:Y:S01]  /*1770*/  SHF.L.U32 R31, R86, 0x10, RZ ;  /* 0x00000010561f7819 */ /* 0x000fe200000006ff */
[----:B------:R-:W-:Y:S01]  /*1780*/  FADD.FTZ R35, -R74, R35 ;  /* 0x000000234a237221 */ /* 0x000fe20000010100 */
[----:B------:R-:W-:Y:S01]  /*1790*/  SHF.L.U32 R37, R87, 0x10, RZ ;  /* 0x0000001057257819 */ /* 0x000fe200000006ff */
[----:B------:R-:W-:Y:S01]  /*17a0*/  FADD.FTZ R25, R25, R24 ;  /* 0x0000001819197221 */ /* 0x000fe20000010000 */
[----:B------:R-:W-:Y:S01]  /*17b0*/  FADD.FTZ R27, R28, R27 ;  /* 0x0000001b1c1b7221 */ /* 0x000fe20000010000 */
[----:B------:R-:W-:Y:S01]  /*17c0*/  SHF.L.U32 R24, R99, 0x10, RZ ;  /* 0x0000001063187819 */ /* 0x000fe200000006ff */
[-C--:B------:R-:W-:Y:S01]  /*17d0*/  FMUL.FTZ R33, R33, R108.reuse ;  /* 0x0000006c21217220 */ /* 0x080fe20000410000 */
[----:B------:R-:W-:Y:S01]  /*17e0*/  FMUL.FTZ R28, R70, R31 ;  /* 0x0000001f461c7220 */ /* 0x000fe20000410000 */
[----:B------:R-:W-:Y:S01]  /*17f0*/  FMUL.FTZ R35, R35, R108 ;  /* 0x0000006c23237220 */ /* 0x000fe20000410000 */
[----:B------:R-:W-:Y:S01]  /*1800*/  FADD.FTZ R37, -R74, R37 ;  /* 0x000000254a257221 */ /* 0x000fe20000010100 */
[----:B------:R-:W-:Y:S01]  /*1810*/  FFMA.FTZ R26, R31, R33, R26 ;  /* 0x000000211f1a7223 */ /* 0x000fe2000001001a */
[----:B------:R-:W-:Y:S01]  /*1820*/  FFMA.FTZ R30, R33, R28, R30 ;  /* 0x0000001c211e7223 */ /* 0x000fe2000001001e */
[----:B------:R-:W-:Y:S01]  /*1830*/  FADD.FTZ R25, R25, R24 ;  /* 0x0000001819197221 */ /* 0x000fe20000010000 */
[----:B------:R-:W-:Y:S01]  /*1840*/  FFMA.FTZ R29, R24, R35, R29 ;  /* 0x00000023181d7223 */ /* 0x000fe2000001001d */
[----:B------:R-:W-:Y:S01]  /*1850*/  SHF.L.U32 R33, R88, 0x10, RZ ;  /* 0x0000001058217819 */ /* 0x000fe200000006ff */
[----:B------:R-:W-:Y:S01]  /*1860*/  FADD.FTZ R32, R32, R31 ;  /* 0x0000001f20207221 */ /* 0x000fe20000010000 */
[----:B------:R-:W-:Y:S01]  /*1870*/  FMUL.FTZ R24, R71, R24 ;  /* 0x0000001847187220 */ /* 0x000fe20000410000 */
[----:B------:R-:W-:Y:S01]  /*1880*/  FADD.FTZ R27, R27, R28 ;  /* 0x0000001c1b1b7221 */ /* 0x000fe20000010000 */
[----:B------:R-:W-:Y:S01]  /*1890*/  FMUL.FTZ R37, R37, R108 ;  /* 0x0000006c25257220 */ /* 0x000fe20000410000 */
[----:B------:R-:W-:Y:S01]  /*18a0*/  SHF.L.U32 R31, R96, 0x10, RZ ;  /* 0x00000010601f7819 */ /* 0x000fe200000006ff */
[----:B------:R-:W-:Y:S01]  /*18b0*/  FFMA.FTZ R30, R35, R24, R30 ;  /* 0x00000018231e7223 */ /* 0x000fe2000001001e */
[----:B------:R-:W-:Y:S01]  /*18c0*/  FADD.FTZ R27, R24, R27 ;  /* 0x0000001b181b7221 */ /* 0x000fe20000010000 */
[----:B------:R-:W-:Y:S01]  /*18d0*/  FMUL.FTZ R28, R70, R33 ;  /* 0x00000021461c7220 */ /* 0x000fe20000410000 */
[----:B------:R-:W-:Y:S01]  /*18e0*/  FADD.FTZ R32, R32, R33 ;  /* 0x0000002120207221 */ /* 0x000fe20000010000 */
[----:B------:R-:W-:Y:S01]  /*18f0*/  FFMA.FTZ R26, R33, R37, R26 ;  /* 0x00000025211a7223 */ /* 0x000fe2000001001a */
[----:B------:R-:W-:Y:S01]  /*1900*/  SHF.L.U32 R24, R97, 0x10, RZ ;  /* 0x0000001061187819 */ /* 0x000fe200000006ff */
[----:B------:R-:W-:Y:S01]  /*1910*/  FADD.FTZ R31, -R74, R31 ;  /* 0x0000001f4a1f7221 */ /* 0x000fe20000010100 */
[----:B------:R-:W-:Y:S01]  /*1920*/  SHF.L.U32 R33, R89, 0x10, RZ ;  /* 0x0000001059217819 */ /* 0x000fe200000006ff */
[----:B------:R-:W-:Y:S01]  /*1930*/  FFMA.FTZ R30, R37, R28, R30 ;  /* 0x0000001c251e7223 */ /* 0x000fe2000001001e */
[----:B------:R-:W-:Y:S01]  /*1940*/  FADD.FTZ R27, R27, R28 ;  /* 0x0000001c1b1b7221 */ /* 0x000fe20000010000 */
[----:B------:R-:W-:Y:S01]  /*1950*/  SHF.L.U32 R37, R90, 0x10, RZ ;  /* 0x000000105a257819 */ /* 0x000fe200000006ff */
[----:B------:R-:W-:Y:S01]  /*1960*/  FMUL.FTZ R28, R71, R24 ;  /* 0x00000018471c7220 */ /* 0x000fe20000410000 */
[----:B------:R-:W-:Y:S01]  /*1970*/  FMUL.FTZ R31, R31, R108 ;  /* 0x0000006c1f1f7220 */ /* 0x000fe20000410000 */
[----:B------:R-:W-:Y:S01]  /*1980*/  SHF.L.U32 R35, R94, 0x10, RZ ;  /* 0x000000105e237819 */ /* 0x000fe200000006ff */
[----:B------:R-:W-:Y:S01]  /*1990*/  FADD.FTZ R33, -R74, R33 ;  /* 0x000000214a217221 */ /* 0x000fe20000010100 */
[----:B------:R-:W-:Y:S01]  /*19a0*/  FADD.FTZ R27, R28, R27 ;  /* 0x0000001b1c1b7221 */ /* 0x000fe20000010000 */
[----:B------:R-:W-:Y:S01]  /*19b0*/  FFMA.FTZ R30, R31, R28, R30 ;  /* 0x0000001c1f1e7223 */ /* 0x000fe2000001001e */
[----:B------:R-:W-:Y:S01]  /*19c0*/  FMUL.FTZ R34, R70, R37 ;  /* 0x0000002546227220 */ /* 0x000fe20000410000 */
[----:B------:R-:W-:Y:S01]  /*19d0*/  FMUL.FTZ R33, R33, R108 ;  /* 0x0000006c21217220 */ /* 0x000fe20000410000 */
[----:B------:R-:W-:Y:S01]  /*19e0*/  SHF.L.U32 R28, R95, 0x10, RZ ;  /* 0x000000105f1c7819 */ /* 0x000fe200000006ff */
[----:B------:R-:W-:Y:S01]  /*19f0*/  FADD.FTZ R35, -R74, R35 ;  /* 0x000000234a237221 */ /* 0x000fe20000010100 */
[----:B------:R-:W-:Y:S01]  /*1a00*/  FADD.FTZ R27, R27, R34 ;  /* 0x000000221b1b7221 */ /* 0x000fe20000010000 */
[----:B------:R-:W-:Y:S01]  /*1a10*/  SHF.L.U32 R39, R91, 0x10, RZ ;  /* 0x000000105b277819 */ /* 0x000fe200000006ff */
[----:B------:R-:W-:Y:S01]  /*1a20*/  FFMA.FTZ R34, R33, R34, R30 ;  /* 0x0000002221227223 */ /* 0x000fe2000001001e */
[----:B------:R-:W-:Y:S01]  /*1a30*/  FMUL.FTZ R30, R71, R28 ;  /* 0x0000001c471e7220 */ /* 0x000fe20000410000 */
[----:B------:R-:W-:Y:S01]  /*1a40*/  FMUL.FTZ R35, R35, R108 ;  /* 0x0000006c23237220 */ /* 0x000fe20000410000 */
[----:B------:R-:W-:Y:S01]  /*1a50*/  FFMA.FTZ R29, R24, R31, R29 ;  /* 0x0000001f181d7223 */ /* 0x000fe2000001001d */
[----:B------:R-:W-:Y:S01]  /*1a60*/  SHF.L.U32 R41, R92, 0x10, RZ ;  /* 0x000000105c297819 */ /* 0x000fe200000006ff */
[----:B------:R-:W-:Y:S01]  /*1a70*/  FADD.FTZ R39, -R74, R39 ;  /* 0x000000274a277221 */ /* 0x000fe20000010100 */
[----:B------:R-:W-:Y:S01]  /*1a80*/  SHF.L.U32 R31, R75, 0x10, RZ ;  /* 0x000000104b1f7819 */ /* 0x000fe200000006ff */
[----:B------:R-:W-:Y:S01]  /*1a90*/  FADD.FTZ R27, R30, R27 ;  /* 0x0000001b1e1b7221 */ /* 0x000fe20000010000 */
[----:B------:R-:W-:Y:S01]  /*1aa0*/  FFMA.FTZ R34, R35, R30, R34 ;  /* 0x0000001e23227223 */ /* 0x000fe20000010022 */
[----:B------:R-:W-:Y:S01]  /*1ab0*/  SHF.L.U32 R30, R93, 0x10, RZ ;  /* 0x000000105d1e7819 */ /* 0x000fe200000006ff */
[----:B------:R-:W-:Y:S01]  /*1ac0*/  FMUL.FTZ R36, R70, R41 ;  /* 0x0000002946247220 */ /* 0x000fe20000410000 */
[----:B------:R-:W-:Y:S01]  /*1ad0*/  FADD.FTZ R25, R25, R24 ;  /* 0x0000001819197221 */ /* 0x000fe20000010000 */
[----:B------:R-:W-:Y:S01]  /*1ae0*/  FMUL.FTZ R39, R39, R108 ;  /* 0x0000006c27277220 */ /* 0x000fe20000410000 */
[----:B------:R-:W-:Y:S01]  /*1af0*/  FADD.FTZ R31, -R74, R31 ;  /* 0x0000001f4a1f7221 */ /* 0x000fe20000010100 */
[----:B------:R-:W-:Y:S01]  /*1b00*/  FFMA.FTZ R24, R37, R33, R26 ;  /* 0x0000002125187223 */ /* 0x000fe2000001001a */
[----:B------:R-:W-:Y:S01]  /*1b10*/  FADD.FTZ R27, R27, R36 ;  /* 0x000000241b1b7221 */ /* 0x000fe20000010000 */
[----:B------:R-:W-:Y:S01]  /*1b20*/  FMUL.FTZ R26, R71, R30 ;  /* 0x0000001e471a7220 */ /* 0x000fe20000410000 */
[----:B------:R-:W-:Y:S01]  /*1b30*/  FFMA.FTZ R34, R39, R36, R34 ;  /* 0x0000002427227223 */ /* 0x000fe20000010022 */
[----:B------:R-:W-:Y:S01]  /*1b40*/  FMUL.FTZ R31, R31, R108 ;  /* 0x0000006c1f1f7220 */ /* 0x000fe20000410000 */
[----:B------:R-:W-:Y:S01]  /*1b50*/  FADD.FTZ R25, R25, R28 ;  /* 0x0000001c19197221 */ /* 0x000fe20000010000 */
[----:B------:R-:W-:Y:S01]  /*1b60*/  FADD.FTZ R32, R32, R37 ;  /* 0x0000002520207221 */ /* 0x000fe20000010000 */
[----:B------:R-:W-:Y:S01]  /*1b70*/  FFMA.FTZ R29, R28, R35, R29 ;  /* 0x000000231c1d7223 */ /* 0x000fe2000001001d */
[----:B------:R-:W-:Y:S01]  /*1b80*/  FADD.FTZ R28, R26, R27 ;  /* 0x0000001b1a1c7221 */ /* 0x000fe20000010000 */
[----:B------:R-:W-:Y:S01]  /*1b90*/  FFMA.FTZ R34, R31, R26, R34 ;  /* 0x0000001a1f227223 */ /* 0x000fe20000010022 */
[----:B------:R-:W-:Y:S01]  /*1ba0*/  FADD.FTZ R27, R25, R30 ;  /* 0x0000001e191b7221 */ /* 0x000fe20000010000 */
[----:B------:R-:W-:Y:S01]  /*1bb0*/  FADD.FTZ R26, R32, R41 ;  /* 0x00000029201a7221 */ /* 0x000fe20000010000 */
[----:B------:R-:W-:Y:S01]  /*1bc0*/  FFMA.FTZ R24, R41, R39, R24 ;  /* 0x0000002729187223 */ /* 0x000fe20000010018 */
[----:B------:R-:W-:Y:S01]  /*1bd0*/  FFMA.FTZ R25, R30, R31, R29 ;  /* 0x0000001f1e197223 */ /* 0x000fe2000001001d */
[----:B------:R-:W-:Y:S06]  /*1be0*/  BRA `(.L_x_3) ;  /* 0x0000001000807947 */ /* 0x000fec0003800000 */
.L_x_2:
[----:B------:R-:W-:Y:S02]  /*1bf0*/  SHF.L.U32 R25, R64, 0x10, RZ ;  /* 0x0000001040197819 */ /* 0x000fe400000006ff */
[----:B------:R-:W-:Y:S02]  /*1c00*/  SHF.L.U32 R29, R76, 0x10, RZ ;  /* 0x000000104c1d7819 */ /* 0x000fe400000006ff */
[----:B------:R-:W-:Y:S01]  /*1c10*/  SHF.L.U32 R31, R104, 0x10, RZ ;  /* 0x00000010681f7819 */ /* 0x000fe200000006ff */
[----:B------:R-:W-:Y:S01]  /*1c20*/  FADD.FTZ R25, -R74, R25 ;  /* 0x000000194a197221 */ /* 0x000fe20000010100 */
[----:B------:R-:W-:Y:S01]  /*1c30*/  SHF.L.U32 R27, R106, 0x10, RZ ;  /* 0x000000106a1b7819 */ /* 0x000fe200000006ff */
[----:B------:R-:W-:Y:S01]  /*1c40*/  FADD.FTZ R29, -R74, R29 ;  /* 0x0000001d4a1d7221 */ /* 0x000fe20000010100 */
[----:B------:R-:W-:Y:S01]  /*1c50*/  SHF.L.U32 R33, R80, 0x10, RZ ;  /* 0x0000001050217819 */ /* 0x000fe200000006ff */
[C---:B------:R-:W-:Y:S01]  /*1c60*/  FADD.FTZ R31, -R74.reuse, R31 ;  /* 0x0000001f4a1f7221 */ /* 0x040fe20000010100 */
[-C--:B------:R-:W-:Y:S01]  /*1c70*/  FMUL.FTZ R25, R25, R108.reuse ;  /* 0x0000006c19197220 */ /* 0x080fe20000410000 */
[-C--:B------:R-:W-:Y:S01]  /*1c80*/  FMUL.FTZ R29, R29, R108.reuse ;  /* 0x0000006c1d1d7220 */ /* 0x080fe20000410000 */
[----:B------:R-:W-:Y:S01]  /*1c90*/  FADD.FTZ R27, -R74, R27 ;  /* 0x0000001b4a1b7221 */ /* 0x000fe20000010100 */
[-C--:B------:R-:W-:Y:S01]  /*1ca0*/  FMUL.FTZ R34, R31, R108.reuse ;  /* 0x0000006c1f227220 */ /* 0x080fe20000410000 */
[--C-:B-----5:R-:W-:Y:S01]  /*1cb0*/  FFMA.FTZ R51, R70, R25, R68.reuse ;  /* 0x0000001946337223 */ /* 0x120fe20000010044 */
[----:B------:R-:W-:Y:S01]  /*1cc0*/  SHF.L.U32 R35, R102, 0x10, RZ ;  /* 0x0000001066237819 */ /* 0x000fe200000006ff */
[--C-:B------:R-:W-:Y:S01]  /*1cd0*/  FFMA.FTZ R52, R70, R29, R68.reuse ;  /* 0x0000001d46347223 */ /* 0x100fe20000010044 */
[----:B------:R-:W-:Y:S01]  /*1ce0*/  SHF.L.U32 R37, R83, 0x10, RZ ;  /* 0x0000001053257819 */ /* 0x000fe200000006ff */
[----:B------:R-:W-:Y:S01]  /*1cf0*/  FMUL.FTZ R24, R27, R108 ;  /* 0x0000006c1b187220 */ /* 0x000fe20000410000 */
[----:B------:R-:W-:Y:S01]  /*1d00*/  FFMA.FTZ R50, R71, R34, R69 ;  /* 0x0000002247327223 */ /* 0x000fe20000010045 */
[----:B------:R-:W-:Y:S01]  /*1d10*/  FMUL.FTZ R26, R51, -1.4426950216293334961 ;  /* 0xbfb8aa3b331a7820 */ /* 0x000fe20000410000 */
[----:B------:R-:W-:Y:S01]  /*1d20*/  FADD.FTZ R33, -R74, R33 ;  /* 0x000000214a217221 */ /* 0x000fe20000010100 */
[----:B------:R-:W-:Y:S01]  /*1d30*/  FMUL.FTZ R28, R52, -1.4426950216293334961 ;  /* 0xbfb8aa3b341c7820 */ /* 0x000fe20000410000 */
[----:B------:R-:W-:Y:S01]  /*1d40*/  FADD.FTZ R35, -R74, R35 ;  /* 0x000000234a237221 */ /* 0x000fe20000010100 */
[----:B------:R-:W-:Y:S01]  /*1d50*/  FFMA.FTZ R48, R71, R24, R69 ;  /* 0x0000001847307223 */ /* 0x000fe20000010045 */
[----:B------:R-:W-:Y:S01]  /*1d60*/  FMUL.FTZ R31, R50, -1.4426950216293334961 ;  /* 0xbfb8aa3b321f7820 */ /* 0x000fe20000410000 */
[----:B------:R-:W-:Y:S01]  /*1d70*/  FADD.FTZ R41, -R74, R37 ;  /* 0x000000254a297221 */ /* 0x000fe20000010100 */
[----:B------:R0:W1:Y:S01]  /*1d80*/  MUFU.EX2 R36, R26 ;  /* 0x0000001a00247308 */ /* 0x0000620000000800 */
[-C--:B------:R-:W-:Y:S01]  /*1d90*/  FMUL.FTZ R37, R33, R108.reuse ;  /* 0x0000006c21257220 */ /* 0x080fe20000410000 */
[----:B------:R-:W-:Y:S01]  /*1da0*/  SHF.L.U32 R43, R85, 0x10, RZ ;  /* 0x00000010552b7819 */ /* 0x000fe200000006ff */
[----:B------:R-:W-:Y:S01]  /*1db0*/  FMUL.FTZ R27, R48, -1.4426950216293334961 ;  /* 0xbfb8aa3b301b7820 */ /* 0x000fe20000410000 */
[----:B------:R2:W-:Y:S01]  /*1dc0*/  MUFU.EX2 R44, R28 ;  /* 0x0000001c002c7308 */ /* 0x0005e20000000800 */
[-C--:B------:R-:W-:Y:S01]  /*1dd0*/  FMUL.FTZ R32, R35, R108.reuse ;  /* 0x0000006c23207220 */ /* 0x080fe20000410000 */
[----:B------:R-:W-:Y:S01]  /*1de0*/  SHF.L.U32 R45, R98, 0x10, RZ ;  /* 0x00000010622d7819 */ /* 0x000fe200000006ff */
[--C-:B------:R-:W-:Y:S01]  /*1df0*/  FFMA.FTZ R73, R70, R37, R68.reuse ;  /* 0x0000002546497223 */ /* 0x100fe20000010044 */
[----:B------:R3:W-:Y:S01]  /*1e00*/  MUFU.EX2 R47, R31 ;  /* 0x0000001f002f7308 */ /* 0x0007e20000000800 */
[----:B------:R-:W-:Y:S01]  /*1e10*/  SHF.L.U32 R39, R100, 0x10, RZ ;  /* 0x0000001064277819 */ /* 0x000fe200000006ff */
[----:B------:R-:W-:Y:S01]  /*1e20*/  FMUL.FTZ R35, R41, R108 ;  /* 0x0000006c29237220 */ /* 0x000fe20000410000 */
[----:B------:R-:W-:Y:S01]  /*1e30*/  FFMA.FTZ R55, R71, R32, R69 ;  /* 0x0000002047377223 */ /* 0x000fe20000010045 */
[----:B------:R-:W4:Y:S01]  /*1e40*/  MUFU.EX2 R38, R27 ;  /* 0x0000001b00267308 */ /* 0x000f220000000800 */
[C---:B------:R-:W-:Y:S01]  /*1e50*/  FADD.FTZ R43, -R74.reuse, R43 ;  /* 0x0000002b4a2b7221 */ /* 0x040fe20000010100 */
[----:B------:R-:W-:Y:S01]  /*1e60*/  FMUL.FTZ R40, R73, -1.4426950216293334961 ;  /* 0xbfb8aa3b49287820 */ /* 0x000fe20000410000 */
[C---:B------:R-:W-:Y:S01]  /*1e70*/  FADD.FTZ R115, -R74.reuse, R45 ;  /* 0x0000002d4a737221 */ /* 0x040fe20000010100 */
[----:B------:R-:W-:Y:S01]  /*1e80*/  FADD.FTZ R39, -R74, R39 ;  /* 0x000000274a277221 */ /* 0x000fe20000010100 */
[C-C-:B------:R-:W-:Y:S01]  /*1e90*/  FFMA.FTZ R53, R70.reuse, R35, R68.reuse ;  /* 0x0000002346357223 */ /* 0x140fe20000010044 */
[----:B------:R-:W-:Y:S01]  /*1ea0*/  FMUL.FTZ R45, R55, -1.4426950216293334961 ;  /* 0xbfb8aa3b372d7820 */ /* 0x000fe20000410000 */
[-C--:B------:R-:W-:Y:S01]  /*1eb0*/  FMUL.FTZ R33, R43, R108.reuse ;  /* 0x0000006c2b217220 */ /* 0x080fe20000410000 */
[----:B------:R1:W4:Y:S01]  /*1ec0*/  MUFU.EX2 R49, R40 ;  /* 0x0000002800317308 */ /* 0x0003220000000800 */
[-C--:B------:R-:W-:Y:S01]  /*1ed0*/  FMUL.FTZ R30, R39, R108.reuse ;  /* 0x0000006c271e7220 */ /* 0x080fe20000410000 */
[----:B0-----:R-:W-:Y:S01]  /*1ee0*/  FMUL.FTZ R26, R53, -1.4426950216293334961 ;  /* 0xbfb8aa3b351a7820 */ /* 0x001fe20000410000 */
[----:B------:R-:W-:Y:S01]  /*1ef0*/  FFMA.FTZ R39, R70, R33, R68 ;  /* 0x0000002146277223 */ /* 0x000fe20000010044 */
[----:B------:R0:W0:Y:S01]  /*1f00*/  MUFU.EX2 R54, R45 ;  /* 0x0000002d00367308 */ /* 0x0000220000000800 */
[----:B--2---:R-:W-:Y:S01]  /*1f10*/  FMUL.FTZ R28, R115, R108 ;  /* 0x0000006c731c7220 */ /* 0x004fe20000410000 */
[--C-:B------:R-:W-:Y:S01]  /*1f20*/  FFMA.FTZ R41, R71, R30, R69.reuse ;  /* 0x0000001e47297223 */ /* 0x100fe20000010045 */
[----:B---3--:R-:W-:Y:S01]  /*1f30*/  FMUL.FTZ R31, R39, -1.4426950216293334961 ;  /* 0xbfb8aa3b271f7820 */ /* 0x008fe20000410000 */
[----:B------:R-:W2:Y:S01]  /*1f40*/  MUFU.EX2 R26, R26 ;  /* 0x0000001a001a7308 */ /* 0x000ea20000000800 */
[----:B-1----:R-:W-:Y:S01]  /*1f50*/  FADD.FTZ R40, R36, 1 ;  /* 0x3f80000024287421 */ /* 0x002fe20000010000 */
[----:B------:R-:W-:Y:S01]  /*1f60*/  FFMA.FTZ R43, R71, R28, R69 ;  /* 0x0000001c472b7223 */ /* 0x000fe20000010045 */
[----:B----4-:R-:W-:Y:S01]  /*1f70*/  FADD.FTZ R46, R38, 1 ;  /* 0x3f800000262e7421 */ /* 0x010fe20000010000 */
[----:B------:R-:W-:Y:S01]  /*1f80*/  FMUL.FTZ R42, R41, -1.4426950216293334961 ;  /* 0xbfb8aa3b292a7820 */ /* 0x000fe20000410000 */
[----:B0-----:R-:W-:Y:S01]  /*1f90*/  FADD.FTZ R45, R44, 1 ;  /* 0x3f8000002c2d7421 */ /* 0x001fe20000010000 */
[----:B------:R-:W-:Y:S01]  /*1fa0*/  FADD.FTZ R44, R47, 1 ;  /* 0x3f8000002f2c7421 */ /* 0x000fe20000010000 */
[----:B------:R-:W0:Y:S01]  /*1fb0*/  MUFU.RCP R40, R40 ;  /* 0x0000002800287308 */ /* 0x000e220000001000 */
[----:B------:R-:W-:Y:S01]  /*1fc0*/  FMUL.FTZ R27, R43, -1.4426950216293334961 ;  /* 0xbfb8aa3b2b1b7820 */ /* 0x000fe20000410000 */
[----:B------:R-:W-:Y:S01]  /*1fd0*/  FADD.FTZ R38, R49, 1 ;  /* 0x3f80000031267421 */ /* 0x000fe20000010000 */
[----:B------:R-:W-:Y:S01]  /*1fe0*/  SHF.L.U32 R47, R66, 0x10, RZ ;  /* 0x00000010422f7819 */ /* 0x000fe200000006ff */
[----:B------:R-:W-:Y:S01]  /*1ff0*/  FADD.FTZ R36, R54, 1 ;  /* 0x3f80000036247421 */ /* 0x000fe20000010000 */
[----:B------:R-:W-:Y:S01]  /*2000*/  SHF.L.U32 R119, R87, 0x10, RZ ;  /* 0x0000001057777819 */ /* 0x000fe200000006ff */
[----:B--2---:R-:W-:-:S02]  /*2010*/  FADD.FTZ R72, R26, 1 ;  /* 0x3f8000001a487421 */ /* 0x004fc40000010000 */
[----:B------:R-:W-:Y:S01]  /*2020*/  MUFU.RCP R44, R44 ;  /* 0x0000002c002c7308 */ /* 0x000fe20000001000 */
[----:B------:R-:W-:Y:S01]  /*2030*/  SHF.L.U32 R49, R107, 0x10, RZ ;  /* 0x000000106b317819 */ /* 0x000fe200000006ff */
[----:B------:R-:W-:Y:S01]  /*2040*/  FADD.FTZ R119, -R74, R119 ;  /* 0x000000774a777221 */ /* 0x000fe20000010100 */
[----:B------:R-:W-:Y:S02]  /*2050*/  SHF.L.U32 R117, R105, 0x10, RZ ;  /* 0x0000001069757819 */ /* 0x000fe400000006ff */
[----:B------:R-:W-:Y:S02]  /*2060*/  SHF.L.U32 R121, R99, 0x10, RZ ;  /* 0x0000001063797819 */ /* 0x000fe400000006ff */
[----:B------:R-:W-:Y:S01]  /*2070*/  SHF.L.U32 R120, R97, 0x10, RZ ;  /* 0x0000001061787819 */ /* 0x000fe200000006ff */
[----:B------:R-:W1:Y:S01]  /*2080*/  MUFU.RCP R45, R45 ;  /* 0x0000002d002d7308 */ /* 0x000e620000001000 */
[----:B0-----:R-:W-:Y:S01]  /*2090*/  FMUL.FTZ R26, R47, R40 ;  /* 0x000000282f1a7220 */ /* 0x001fe20000410000 */
[----:B------:R-:W-:-:S04]  /*20a0*/  FADD.FTZ R54, -R40, 1 ;  /* 0x3f80000028367421 */ /* 0x000fc80000010100 */
[----:B------:R-:W-:Y:S02]  /*20b0*/  FFMA.FTZ R51, R51, R54, 1 ;  /* 0x3f80000033337423 */ /* 0x000fe40000010036 */
[----:B------:R-:W-:Y:S02]  /*20c0*/  MUFU.EX2 R31, R31 ;  /* 0x0000001f001f7308 */ /* 0x000fe40000000800 */
[----:B------:R-:W-:Y:S02]  /*20d0*/  FMUL.FTZ R26, R26, R51 ;  /* 0x000000331a1a7220 */ /* 0x000fe40000410000 */
[----:B------:R-:W0:Y:S01]  /*20e0*/  MUFU.RCP R46, R46 ;  /* 0x0000002e002e7308 */ /* 0x000e220000001000 */
[----:B------:R-:W-:Y:S01]  /*20f0*/  SHF.L.U32 R51, R89, 0x10, RZ ;  /* 0x0000001059337819 */ /* 0x000fe200000006ff */
[----:B-1----:R-:W-:-:S04]  /*2100*/  FADD.FTZ R115, -R45, 1 ;  /* 0x3f8000002d737421 */ /* 0x002fc80000010100 */
[----:B------:R-:W-:Y:S02]  /*2110*/  FADD.FTZ R51, -R74, R51 ;  /* 0x000000334a337221 */ /* 0x000fe40000010100 */
[----:B------:R-:W1:Y:S01]  /*2120*/  MUFU.EX2 R42, R42 ;  /* 0x0000002a002a7308 */ /* 0x000e620000000800 */
[----:B------:R-:W-:Y:S01]  /*2130*/  FFMA.FTZ R52, R52, R115, 1 ;  /* 0x3f80000034347423 */ /* 0x000fe20000010073 */
[----:B------:R-:W-:Y:S02]  /*2140*/  SHF.L.U32 R115, R82, 0x10, RZ ;  /* 0x0000001052737819 */ /* 0x000fe400000006ff */
[----:B------:R-:W2:Y:S01]  /*2150*/  MUFU.EX2 R27, R27 ;  /* 0x0000001b001b7308 */ /* 0x000ea20000000800 */
[----:B------:R-:W-:-:S03]  /*2160*/  FMUL.FTZ R51, R51, R108 ;  /* 0x0000006c33337220 */ /* 0x000fc60000410000 */
[----:B------:R-:W3:Y:S01]  /*2170*/  MUFU.RCP R38, R38 ;  /* 0x0000002600267308 */ /* 0x000ee20000001000 */
[----:B0-----:R-:W-:Y:S01]  /*2180*/  FMUL.FTZ R47, R49, R46 ;  /* 0x0000002e312f7220 */ /* 0x001fe20000410000 */
[----:B------:R-:W-:Y:S01]  /*2190*/  FADD.FTZ R49, -R46, 1 ;  /* 0x3f8000002e317421 */ /* 0x000fe20000010100 */
[----:B------:R-:W-:Y:S01]  /*21a0*/  SHF.L.U32 R46, R78, 0x10, RZ ;  /* 0x000000104e2e7819 */ /* 0x000fe200000006ff */
[----:B-1----:R-:W-:Y:S02]  /*21b0*/  FADD.FTZ R42, R42, 1 ;  /* 0x3f8000002a2a7421 */ /* 0x002fe40000010000 */
[----:B------:R-:W-:Y:S02]  /*21c0*/  FFMA.FTZ R48, R48, R49, 1 ;  /* 0x3f80000030307423 */ /* 0x000fe40000010031 */
[----:B------:R0:W1:Y:S01]  /*21d0*/  MUFU.RCP R40, R72 ;  /* 0x0000004800287308 */ /* 0x0000620000001000 */
[----:B------:R-:W-:Y:S01]  /*21e0*/  FMUL.FTZ R49, R46, R45 ;  /* 0x0000002d2e317220 */ /* 0x000fe20000410000 */
[----:B--2---:R-:W-:Y:S01]  /*21f0*/  FADD.FTZ R114, R27, 1 ;  /* 0x3f8000001b727421 */ /* 0x004fe20000010000 */
[----:B------:R-:W-:Y:S01]  /*2200*/  FMUL.FTZ R45, R117, R44 ;  /* 0x0000002c752d7220 */ /* 0x000fe20000410000 */
[----:B------:R-:W-:Y:S01]  /*2210*/  SHF.L.U32 R117, R103, 0x10, RZ ;  /* 0x0000001067757819 */ /* 0x000fe200000006ff */
[----:B------:R-:W-:Y:S01]  /*2220*/  FMUL.FTZ R47, R47, R48 ;  /* 0x000000302f2f7220 */ /* 0x000fe20000410000 */
[----:B------:R-:W-:-:S02]  /*2230*/  FMUL.FTZ R49, R49, R52 ;  /* 0x0000003431317220 */ /* 0x000fc40000410000 */
[----:B------:R-:W2:Y:S01]  /*2240*/  MUFU.RCP R36, R36 ;  /* 0x0000002400247308 */ /* 0x000ea20000001000 */
[----:B0-----:R-:W-:Y:S01]  /*2250*/  FADD.FTZ R72, R31, 1 ;  /* 0x3f8000001f487421 */ /* 0x001fe20000010000 */
[----:B------:R-:W-:Y:S01]  /*2260*/  FADD.FTZ R31, -R44, 1 ;  /* 0x3f8000002c1f7421 */ /* 0x000fe20000010100 */
[----:B---3--:R-:W-:Y:S01]  /*2270*/  FMUL.FTZ R46, R115, R38 ;  /* 0x00000026732e7220 */ /* 0x008fe20000410000 */
[----:B------:R-:W-:Y:S02]  /*2280*/  FADD.FTZ R38, -R38, 1 ;  /* 0x3f80000026267421 */ /* 0x000fe40000010100 */
[----:B------:R-:W-:Y:S01]  /*2290*/  FFMA.FTZ R50, R50, R31, 1 ;  /* 0x3f80000032327423 */ /* 0x000fe2000001001f */
[----:B------:R-:W-:Y:S01]  /*22a0*/  FMUL.FTZ R31, R119, R108 ;  /* 0x0000006c771f7220 */ /* 0x000fe20000410000 */
[----:B------:R1:W0:Y:S01]  /*22b0*/  MUFU.RCP R54, R42 ;  /* 0x0000002a00367308 */ /* 0x0002220000001000 */
[----:B------:R-:W-:Y:S01]  /*22c0*/  SHF.L.U32 R119, R84, 0x10, RZ ;  /* 0x0000001054777819 */ /* 0x000fe200000006ff */
[----:B------:R-:W-:Y:S01]  /*22d0*/  FFMA.FTZ R73, R73, R38, 1 ;  /* 0x3f80000049497423 */ /* 0x000fe20000010026 */
[----:B------:R-:W-:Y:S01]  /*22e0*/  FFMA.FTZ R27, R70, R31, R68 ;  /* 0x0000001f461b7223 */ /* 0x000fe20000010044 */
[----:B------:R-:W-:-:S02]  /*22f0*/  FMUL.FTZ R45, R45, R50 ;  /* 0x000000322d2d7220 */ /* 0x000fc40000410000 */
[----:B------:R-:W-:Y:S01]  /*2300*/  FMUL.FTZ R46, R46, R73 ;  /* 0x000000492e2e7220 */ /* 0x000fe20000410000 */
[----:B------:R-:W-:Y:S01]  /*2310*/  FMUL.FTZ R115, R27, -1.4426950216293334961 ;  /* 0xbfb8aa3b1b737820 */ /* 0x000fe20000410000 */
[----:B------:R-:W3:Y:S01]  /*2320*/  MUFU.RCP R72, R72 ;  /* 0x0000004800487308 */ /* 0x000ee20000001000 */
[----:B-1----:R-:W-:Y:S01]  /*2330*/  FMUL.FTZ R42, R119, R40 ;  /* 0x00000028772a7220 */ /* 0x002fe20000410000 */
[----:B--2---:R-:W-:Y:S01]  /*2340*/  FMUL.FTZ R44, R117, R36 ;  /* 0x00000024752c7220 */ /* 0x004fe20000410000 */
[----:B------:R-:W-:Y:S01]  /*2350*/  FADD.FTZ R36, -R36, 1 ;  /* 0x3f80000024247421 */ /* 0x000fe20000010100 */
[----:B------:R-:W-:Y:S01]  /*2360*/  FADD.FTZ R40, -R40, 1 ;  /* 0x3f80000028287421 */ /* 0x000fe20000010100 */
[----:B------:R-:W-:Y:S02]  /*2370*/  SHF.L.U32 R117, R101, 0x10, RZ ;  /* 0x0000001065757819 */ /* 0x000fe400000006ff */
[----:B------:R-:W-:Y:S01]  /*2380*/  SHF.L.U32 R119, R86, 0x10, RZ ;  /* 0x0000001056777819 */ /* 0x000fe200000006ff */
[----:B------:R-:W1:Y:S01]  /*2390*/  MUFU.RCP R114, R114 ;  /* 0x0000007200727308 */ /* 0x000e620000001000 */
[----:B------:R-:W-:Y:S01]  /*23a0*/  FFMA.FTZ R55, R55, R36, 1 ;  /* 0x3f80000037377423 */ /* 0x000fe20000010024 */
[----:B------:R-:W-:Y:S01]  /*23b0*/  FFMA.FTZ R53, R53, R40, 1 ;  /* 0x3f80000035357423 */ /* 0x000fe20000010028 */
[----:B0-----:R-:W-:Y:S01]  /*23c0*/  FADD.FTZ R36, -R54, 1 ;  /* 0x3f80000036247421 */ /* 0x001fe20000010100 */
[----:B------:R-:W-:Y:S01]  /*23d0*/  FMUL.FTZ R40, R117, R54 ;  /* 0x0000003675287220 */ /* 0x000fe20000410000 */
[----:B------:R-:W-:Y:S01]  /*23e0*/  SHF.L.U32 R117, R96, 0x10, RZ ;  /* 0x0000001060757819 */ /* 0x000fe200000006ff */
[----:B------:R-:W-:Y:S01]  /*23f0*/  FMUL.FTZ R44, R44, R55 ;  /* 0x000000372c2c7220 */ /* 0x000fe20000410000 */
[----:B------:R-:W-:Y:S01]  /*2400*/  FFMA.FTZ R41, R41, R36, 1 ;  /* 0x3f80000029297423 */ /* 0x000fe20000010024 */
[----:B------:R-:W0:Y:S01]  /*2410*/  MUFU.EX2 R115, R115 ;  /* 0x0000007300737308 */ /* 0x000e220000000800 */
[----:B------:R-:W-:Y:S01]  /*2420*/  SHF.L.U32 R55, R91, 0x10, RZ ;  /* 0x000000105b377819 */ /* 0x000fe200000006ff */
[----:B---3--:R-:W-:Y:S01]  /*2430*/  FADD.FTZ R54, -R72, 1 ;  /* 0x3f80000048367421 */ /* 0x008fe20000010100 */
[----:B------:R-:W-:Y:S01]  /*2440*/  FMUL.FTZ R38, R119, R72 ;  /* 0x0000004877267220 */ /* 0x000fe20000410000 */
[----:B------:R-:W-:Y:S01]  /*2450*/  FADD.FTZ R117, -R74, R117 ;  /* 0x000000754a757221 */ /* 0x000fe20000010100 */
[----:B------:R-:W-:Y:S01]  /*2460*/  FMUL.FTZ R42, R42, R53 ;  /* 0x000000352a2a7220 */ /* 0x000fe20000410000 */
[----:B------:R-:W-:Y:S01]  /*2470*/  FFMA.FTZ R39, R39, R54, 1 ;  /* 0x3f80000027277423 */ /* 0x000fe20000010036 */
[----:B------:R-:W-:Y:S01]  /*2480*/  FFMA.FTZ R54, R70, R51, R68 ;  /* 0x0000003346367223 */ /* 0x000fe20000010044 */
[----:B------:R-:W-:Y:S01]  /*2490*/  FMUL.FTZ R48, R117, R108 ;  /* 0x0000006c75307220 */ /* 0x000fe20000410000 */
[----:B------:R-:W-:Y:S01]  /*24a0*/  FADD.FTZ R55, -R74, R55 ;  /* 0x000000374a377221 */ /* 0x000fe20000010100 */
[----:B-1----:R-:W-:Y:S01]  /*24b0*/  FADD.FTZ R72, -R114, 1 ;  /* 0x3f80000072487421 */ /* 0x002fe20000010100 */
[----:B------:R-:W-:Y:S01]  /*24c0*/  FMUL.FTZ R36, R121, R114 ;  /* 0x0000007279247220 */ /* 0x000fe20000410000 */
[----:B------:R-:W-:Y:S01]  /*24d0*/  FFMA.FTZ R52, R71, R48, R69 ;  /* 0x0000003047347223 */ /* 0x000fe20000010045 */
[----:B------:R-:W-:Y:S01]  /*24e0*/  FMUL.FTZ R114, R54, -1.4426950216293334961 ;  /* 0xbfb8aa3b36727820 */ /* 0x000fe20000410000 */
[----:B------:R-:W-:Y:S01]  /*24f0*/  FFMA.FTZ R43, R43, R72, 1 ;  /* 0x3f8000002b2b7423 */ /* 0x000fe20000010048 */
[----:B0-----:R-:W-:Y:S01]  /*2500*/  FADD.FTZ R72, R115, 1 ;  /* 0x3f80000073487421 */ /* 0x001fe20000010000 */
[----:B------:R-:W-:Y:S01]  /*2510*/  FMUL.FTZ R73, R52, -1.4426950216293334961 ;  /* 0xbfb8aa3b34497820 */ /* 0x000fe20000410000 */
[----:B------:R-:W-:Y:S01]  /*2520*/  SHF.L.U32 R115, R94, 0x10, RZ ;  /* 0x000000105e737819 */ /* 0x000fe200000006ff */
[----:B------:R-:W-:Y:S01]  /*2530*/  FMUL.FTZ R38, R38, R39 ;  /* 0x0000002726267220 */ /* 0x000fe20000410000 */
[----:B------:R-:W0:Y:S01]  /*2540*/  MUFU.EX2 R114, R114 ;  /* 0x0000007200727308 */ /* 0x000e220000000800 */
[----:B------:R-:W-:Y:S01]  /*2550*/  SHF.L.U32 R39, R75, 0x10, RZ ;  /* 0x000000104b277819 */ /* 0x000fe200000006ff */
[----:B------:R-:W-:Y:S01]  /*2560*/  FMUL.FTZ R43, R36, R43 ;  /* 0x0000002b242b7220 */ /* 0x000fe20000410000 */
[----:B------:R-:W-:Y:S01]  /*2570*/  FADD.FTZ R115, -R74, R115 ;  /* 0x000000734a737221 */ /* 0x000fe20000010100 */
[----:B------:R-:W1:Y:S01]  /*2580*/  MUFU.RCP R72, R72 ;  /* 0x0000004800487308 */ /* 0x000e620000001000 */
[----:B------:R-:W-:Y:S01]  /*2590*/  FMUL.FTZ R40, R40, R41 ;  /* 0x0000002928287220 */ /* 0x000fe20000410000 */
[----:B------:R-:W-:Y:S01]  /*25a0*/  FADD.FTZ R39, -R74, R39 ;  /* 0x000000274a277221 */ /* 0x000fe20000010100 */
[----:B------:R-:W-:Y:S01]  /*25b0*/  FMUL.FTZ R50, R115, R108 ;  /* 0x0000006c73327220 */ /* 0x000fe20000410000 */
[----:B------:R-:W-:-:S02]  /*25c0*/  SHF.L.U32 R121, R90, 0x10, RZ ;  /* 0x000000105a797819 */ /* 0x000fc400000006ff */
[----:B------:R-:W-:Y:S01]  /*25d0*/  FMUL.FTZ R36, R39, R108 ;  /* 0x0000006c27247220 */ /* 0x000fe20000410000 */
[----:B------:R-:W-:Y:S01]  /*25e0*/  FFMA.FTZ R53, R71, R50, R69 ;  /* 0x0000003247357223 */ /* 0x000fe20000010045 */
[----:B------:R-:W2:Y:S01]  /*25f0*/  MUFU.EX2 R73, R73 ;  /* 0x0000004900497308 */ /* 0x000ea20000000800 */
[----:B0-----:R-:W-:Y:S02]  /*2600*/  FADD.FTZ R114, R114, 1 ;  /* 0x3f80000072727421 */ /* 0x001fe40000010000 */
[----:B------:R-:W-:-:S04]  /*2610*/  FMUL.FTZ R41, R53, -1.4426950216293334961 ;  /* 0xbfb8aa3b35297820 */ /* 0x000fc80000410000 */
[----:B------:R-:W-:Y:S01]  /*2620*/  MUFU.RCP R114, R114 ;  /* 0x0000007200727308 */ /* 0x000fe20000001000 */
[----:B-1----:R-:W-:-:S04]  /*2630*/  FADD.FTZ R116, -R72, 1 ;  /* 0x3f80000048747421 */ /* 0x002fc80000010100 */
[----:B------:R-:W-:Y:S01]  /*2640*/  FFMA.FTZ R115, R27, R116, 1 ;  /* 0x3f8000001b737423 */ /* 0x000fe20000010074 */
[----:B------:R-:W-:Y:S01]  /*2650*/  SHF.L.U32 R27, R88, 0x10, RZ ;  /* 0x00000010581b7819 */ /* 0x000fe200000006ff */
[----:B--2---:R-:W-:Y:S01]  /*2660*/  FADD.FTZ R73, R73, 1 ;  /* 0x3f80000049497421 */ /* 0x004fe20000010000 */
[----:B------:R-:W0:Y:S03]  /*2670*/  MUFU.EX2 R41, R41 ;  /* 0x0000002900297308 */ /* 0x000e260000000800 */
[----:B------:R-:W-:Y:S01]  /*2680*/  FMUL.FTZ R72, R27, R72 ;  /* 0x000000481b487220 */ /* 0x000fe20000410000 */
[----:B------:R-:W-:Y:S01]  /*2690*/  FMUL.FTZ R27, R55, R108 ;  /* 0x0000006c371b7220 */ /* 0x000fe20000410000 */
[----:B------:R-:W1:Y:S02]  /*26a0*/  MUFU.RCP R73, R73 ;  /* 0x0000004900497308 */ /* 0x000e640000001000 */
[----:B------:R-:W-:Y:S01]  /*26b0*/  FMUL.FTZ R39, R72, R115 ;  /* 0x0000007348277220 */ /* 0x000fe20000410000 */
[----:B------:R-:W-:Y:S01]  /*26c0*/  FFMA.FTZ R55, R70, R27, R68 ;  /* 0x0000001b46377223 */ /* 0x000fe20000010044 */
[----:B------:R-:W-:-:S03]  /*26d0*/  FFMA.FTZ R72, R71, R36, R69 ;  /* 0x0000002447487223 */ /* 0x000fc60000010045 */
[----:B------:R-:W-:Y:S01]  /*26e0*/  FMUL.FTZ R118, R55, -1.4426950216293334961 ;  /* 0xbfb8aa3b37767820 */ /* 0x000fe20000410000 */
[----:B------:R-:W-:Y:S01]  /*26f0*/  FMUL.FTZ R115, R72, -1.4426950216293334961 ;  /* 0xbfb8aa3b48737820 */ /* 0x000fe20000410000 */
[----:B0-----:R-:W-:-:S04]  /*2700*/  FADD.FTZ R116, R41, 1 ;  /* 0x3f80000029747421 */ /* 0x001fc80000010000 */
[----:B------:R-:W0:Y:S04]  /*2710*/  MUFU.EX2 R118, R118 ;  /* 0x0000007600767308 */ /* 0x000e280000000800 */
[----:B------:R-:W2:Y:S01]  /*2720*/  MUFU.EX2 R115, R115 ;  /* 0x0000007300737308 */ /* 0x000ea20000000800 */
[----:B-1----:R-:W-:Y:S01]  /*2730*/  FADD.FTZ R117, -R73, 1 ;  /* 0x3f80000049757421 */ /* 0x002fe20000010100 */
[----:B------:R-:W-:Y:S02]  /*2740*/  FMUL.FTZ R41, R120, R73 ;  /* 0x0000004978297220 */ /* 0x000fe40000410000 */
[----:B------:R-:W1:Y:S01]  /*2750*/  MUFU.RCP R73, R116 ;  /* 0x0000007400497308 */ /* 0x000e620000001000 */
[----:B------:R-:W-:Y:S01]  /*2760*/  FFMA.FTZ R52, R52, R117, 1 ;  /* 0x3f80000034347423 */ /* 0x000fe20000010075 */
[----:B------:R-:W-:-:S03]  /*2770*/  FADD.FTZ R117, -R114, 1 ;  /* 0x3f80000072757421 */ /* 0x000fc60000010100 */
[----:B------:R-:W-:Y:S01]  /*2780*/  FMUL.FTZ R52, R41, R52 ;  /* 0x0000003429347220 */ /* 0x000fe20000410000 */
[----:B0-----:R-:W-:Y:S01]  /*2790*/  FADD.FTZ R119, R118, 1 ;  /* 0x3f80000076777421 */ /* 0x001fe20000010000 */
[----:B------:R-:W-:-:S03]  /*27a0*/  FFMA.FTZ R118, R54, R117, 1 ;  /* 0x3f80000036767423 */ /* 0x000fc60000010075 */
[----:B------:R0:W3:Y:S01]  /*27b0*/  MUFU.RCP R54, R119 ;  /* 0x0000007700367308 */ /* 0x0000e20000001000 */
[----:B--2---:R-:W-:Y:S01]  /*27c0*/  FADD.FTZ R117, R115, 1 ;  /* 0x3f80000073757421 */ /* 0x004fe20000010000 */
[----:B------:R-:W-:-:S04]  /*27d0*/  FMUL.FTZ R115, R121, R114 ;  /* 0x0000007279737220 */ /* 0x000fc80000410000 */
[----:B------:R-:W-:Y:S01]  /*27e0*/  FMUL.FTZ R41, R115, R118 ;  /* 0x0000007673297220 */ /* 0x000fe20000410000 */
[----:B------:R-:W-:Y:S01]  /*27f0*/  SHF.L.U32 R118, R95, 0x10, RZ ;  /* 0x000000105f767819 */ /* 0x000fe200000006ff */
[----:B------:R-:W2:Y:S01]  /*2800*/  MUFU.RCP R114, R117 ;  /* 0x0000007500727308 */ /* 0x000ea20000001000 */
[----:B-1----:R-:W-:Y:S01]  /*2810*/  FADD.FTZ R116, -R73, 1 ;  /* 0x3f80000049747421 */ /* 0x002fe20000010100 */
[----:B------:R-:W-:Y:S02]  /*2820*/  SHF.L.U32 R115, R92, 0x10, RZ ;  /* 0x000000105c737819 */ /* 0x000fe400000006ff */
[----:B------:R-:W-:Y:S01]  /*2830*/  FMUL.FTZ R73, R118, R73 ;  /* 0x0000004976497220 */ /* 0x000fe20000410000 */
[----:B------:R-:W-:Y:S01]  /*2840*/  FFMA.FTZ R116, R53, R116, 1 ;  /* 0x3f80000035747423 */ /* 0x000fe20000010074 */
[----:B0-----:R-:W-:Y:S01]  /*2850*/  SHF.L.U32 R119, R93, 0x10, RZ ;  /* 0x000000105d777819 */ /* 0x001fe200000006ff */
[----:B---3--:R-:W-:Y:S01]  /*2860*/  FADD.FTZ R118, -R54, 1 ;  /* 0x3f80000036767421 */ /* 0x008fe20000010100 */
[----:B------:R-:W-:-:S03]  /*2870*/  FMUL.FTZ R54, R115, R54 ;  /* 0x0000003673367220 */ /* 0x000fc60000410000 */
[----:B------:R-:W-:Y:S01]  /*2880*/  FFMA.FTZ R53, R55, R118, 1 ;  /* 0x3f80000037357423 */ /* 0x000fe20000010076 */
[----:B--2---:R-:W-:-:S03]  /*2890*/  FADD.FTZ R55, -R114, 1 ;  /* 0x3f80000072377421 */ /* 0x004fc60000010100 */
[----:B------:R-:W-:Y:S01]  /*28a0*/  FMUL.FTZ R54, R54, R53 ;  /* 0x0000003536367220 */ /* 0x000fe20000410000 */
[----:B------:R-:W-:Y:S01]  /*28b0*/  FFMA.FTZ R115, R72, R55, 1 ;  /* 0x3f80000048737423 */ /* 0x000fe20000010037 */
[----:B------:R-:W-:Y:S01]  /*28c0*/  FMUL.FTZ R72, R119, R114 ;  /* 0x0000007277487220 */ /* 0x000fe20000410000 */
[----:B------:R-:W-:Y:S01]  /*28d0*/  FMUL.FTZ R114, R70, R26 ;  /* 0x0000001a46727220 */ /* 0x000fe20000410000 */
[----:B------:R-:W-:Y:S01]  /*28e0*/  FMUL.FTZ R55, R73, R116 ;  /* 0x0000007449377220 */ /* 0x000fe20000410000 */
[----:B------:R-:W-:Y:S01]  /*28f0*/  FMUL.FTZ R73, R71, R47 ;  /* 0x0000002f47497220 */ /* 0x000fe20000410000 */
[----:B------:R-:W-:Y:S01]  /*2900*/  FMUL.FTZ R53, R72, R115 ;  /* 0x0000007348357220 */ /* 0x000fe20000410000 */
[C---:B------:R-:W-:Y:S01]  /*2910*/  FFMA.FTZ R115, R25.reuse, R114, RZ ;  /* 0x0000007219737223 */ /* 0x040fe200000100ff */
[----:B------:R-:W-:Y:S01]  /*2920*/  FFMA.FTZ R72, R25, R26, RZ ;  /* 0x0000001a19487223 */ /* 0x000fe200000100ff */
[----:B------:R-:W-:Y:S01]  /*2930*/  FADD.FTZ R116, RZ, R114 ;  /* 0x00000072ff747221 */ /* 0x000fe20000010000 */
[----:B------:R-:W-:Y:S01]  /*2940*/  FADD.FTZ R26, RZ, R26 ;  /* 0x0000001aff1a7221 */ /* 0x000fe20000010000 */
[----:B------:R-:W-:Y:S01]  /*2950*/  FFMA.FTZ R114, R24, R73, R115 ;  /* 0x0000004918727223 */ /* 0x000fe20000010073 */
[-C--:B------:R-:W-:Y:S01]  /*2960*/  FMUL.FTZ R115, R70, R49.reuse ;  /* 0x0000003146737220 */ /* 0x080fe20000410000 */
[----:B------:R-:W-:Y:S01]  /*2970*/  FFMA.FTZ R72, R29, R49, R72 ;  /* 0x000000311d487223 */ /* 0x000fe20000010048 */
[----:B------:R-:W-:Y:S01]  /*2980*/  FADD.FTZ R25, R26, R49 ;  /* 0x000000311a197221 */ /* 0x000fe20000010000 */
[----:B------:R-:W-:Y:S01]  /*2990*/  FADD.FTZ R116, R73, R116 ;  /* 0x0000007449747221 */ /* 0x000fe20000010000 */
[----:B------:R-:W-:Y:S01]  /*29a0*/  FFMA.FTZ R114, R29, R115, R114 ;  /* 0x000000731d727223 */ /* 0x000fe20000010072 */
[----:B------:R-:W-:Y:S01]  /*29b0*/  FMUL.FTZ R49, R71, R45 ;  /* 0x0000002d47317220 */ /* 0x000fe20000410000 */
[----:B------:R-:W-:Y:S01]  /*29c0*/  FFMA.FTZ R29, R24, R47, RZ ;  /* 0x0000002f181d7223 */ /* 0x000fe200000100ff */
[----:B------:R-:W-:Y:S01]  /*29d0*/  FADD.FTZ R24, RZ, R47 ;  /* 0x0000002fff187221 */ /* 0x000fe20000010000 */
[----:B------:R-:W-:Y:S01]  /*29e0*/  FADD.FTZ R116, R116, R115 ;  /* 0x0000007374747221 */ /* 0x000fe20000010000 */
[----:B------:R-:W-:Y:S01]  /*29f0*/  FFMA.FTZ R114, R34, R49, R114 ;  /* 0x0000003122727223 */ /* 0x000fe20000010072 */
[-C--:B------:R-:W-:Y:S01]  /*2a00*/  FMUL.FTZ R47, R70, R46.reuse ;  /* 0x0000002e462f7220 */ /* 0x080fe20000410000 */
[----:B------:R-:W-:Y:S01]  /*2a10*/  FFMA.FTZ R72, R37, R46, R72 ;  /* 0x0000002e25487223 */ /* 0x000fe20000010048 */
[----:B------:R-:W-:Y:S01]  /*2a20*/  FADD.FTZ R116, R49, R116 ;  /* 0x0000007431747221 */ /* 0x000fe20000010000 */
[----:B------:R-:W-:Y:S01]  /*2a30*/  FADD.FTZ R25, R25, R46 ;  /* 0x0000002e19197221 */ /* 0x000fe20000010000 */
[----:B------:R-:W-:Y:S01]  /*2a40*/  FFMA.FTZ R114, R37, R47, R114 ;  /* 0x0000002f25727223 */ /* 0x000fe20000010072 */
[----:B------:R-:W-:Y:S01]  /*2a50*/  FMUL.FTZ R37, R71, R44 ;  /* 0x0000002c47257220 */ /* 0x000fe20000410000 */
[----:B------:R-:W-:Y:S01]  /*2a60*/  FADD.FTZ R116, R116, R47 ;  /* 0x0000002f74747221 */ /* 0x000fe20000010000 */
[-C--:B------:R-:W-:Y:S01]  /*2a70*/  FMUL.FTZ R47, R70, R42.reuse ;  /* 0x0000002a462f7220 */ /* 0x080fe20000410000 */
[----:B------:R-:W-:Y:S01]  /*2a80*/  FFMA.FTZ R72, R35, R42, R72 ;  /* 0x0000002a23487223 */ /* 0x000fe20000010048 */
[----:B------:R-:W-:Y:S01]  /*2a90*/  FFMA.FTZ R114, R32, R37, R114 ;  /* 0x0000002520727223 */ /* 0x000fe20000010072 */
[----:B------:R-:W-:Y:S01]  /*2aa0*/  FADD.FTZ R116, R37, R116 ;  /* 0x0000007425747221 */ /* 0x000fe20000010000 */
[----:B------:R-:W-:Y:S01]  /*2ab0*/  FMUL.FTZ R37, R70, R38 ;  /* 0x0000002646257220 */ /* 0x000fe20000410000 */
[----:B------:R-:W-:Y:S01]  /*2ac0*/  FADD.FTZ R25, R25, R42 ;  /* 0x0000002a19197221 */ /* 0x000fe20000010000 */
[----:B------:R-:W-:Y:S01]  /*2ad0*/  FFMA.FTZ R114, R35, R47, R114 ;  /* 0x0000002f23727223 */ /* 0x000fe20000010072 */
[----:B------:R-:W-:Y:S01]  /*2ae0*/  FMUL.FTZ R35, R71, R40 ;  /* 0x0000002847237220 */ /* 0x000fe20000410000 */
[----:B------:R-:W-:Y:S01]  /*2af0*/  FADD.FTZ R116, R116, R47 ;  /* 0x0000002f74747221 */ /* 0x000fe20000010000 */
[----:B------:R-:W-:Y:S01]  /*2b00*/  FFMA.FTZ R72, R33, R38, R72 ;  /* 0x0000002621487223 */ /* 0x000fe20000010048 */
[----:B------:R-:W-:Y:S01]  /*2b10*/  FADD.FTZ R38, R25, R38 ;  /* 0x0000002619267221 */ /* 0x000fe20000010000 */
[----:B------:R-:W-:Y:S01]  /*2b20*/  FFMA.FTZ R114, R30, R35, R114 ;  /* 0x000000231e727223 */ /* 0x000fe20000010072 */
[----:B------:R-:W-:Y:S01]  /*2b30*/  FADD.FTZ R116, R35, R116 ;  /* 0x0000007423747221 */ /* 0x000fe20000010000 */
[----:B------:R-:W-:Y:S01]  /*2b40*/  FFMA.FTZ R29, R34, R45, R29 ;  /* 0x0000002d221d7223 */ /* 0x000fe2000001001d */
[----:B------:R-:W-:Y:S01]  /*2b50*/  FMUL.FTZ R25, R70, R39 ;  /* 0x0000002746197220 */ /* 0x000fe20000410000 */
[----:B------:R-:W-:Y:S01]  /*2b60*/  FFMA.FTZ R114, R33, R37, R114 ;  /* 0x0000002521727223 */ /* 0x000fe20000010072 */
[----:B------:R-:W-:Y:S01]  /*2b70*/  FMUL.FTZ R33, R71, R43 ;  /* 0x0000002b47217220 */ /* 0x000fe20000410000 */
[----:B------:R-:W-:Y:S01]  /*2b80*/  FADD.FTZ R116, R116, R37 ;  /* 0x0000002574747221 */ /* 0x000fe20000010000 */
[----:B------:R-:W-:Y:S01]  /*2b90*/  FADD.FTZ R45, R24, R45 ;  /* 0x0000002d182d7221 */ /* 0x000fe20000010000 */
[----:B------:R-:W-:Y:S01]  /*2ba0*/  FFMA.FTZ R29, R32, R44, R29 ;  /* 0x0000002c201d7223 */ /* 0x000fe2000001001d */
[----:B------:R-:W-:Y:S01]  /*2bb0*/  FFMA.FTZ R114, R28, R33, R114 ;  /* 0x000000211c727223 */ /* 0x000fe20000010072 */
[----:B------:R-:W-:Y:S01]  /*2bc0*/  FADD.FTZ R116, R33, R116 ;  /* 0x0000007421747221 */ /* 0x000fe20000010000 */
[----:B------:R-:W-:Y:S01]  /*2bd0*/  FFMA.FTZ R72, R31, R39, R72 ;  /* 0x000000271f487223 */ /* 0x000fe20000010048 */
[----:B------:R-:W-:Y:S01]  /*2be0*/  FADD.FTZ R45, R45, R44 ;  /* 0x0000002c2d2d7221 */ /* 0x000fe20000010000 */
[----:B------:R-:W-:Y:S01]  /*2bf0*/  FFMA.FTZ R114, R31, R25, R114 ;  /* 0x000000191f727223 */ /* 0x000fe20000010072 */
[----:B------:R-:W-:Y:S01]  /*2c00*/  FMUL.FTZ R31, R71, R52 ;  /* 0x00000034471f7220 */ /* 0x000fe20000410000 */
        /* <DEDUP_REMOVED lines=8> */
[----:B------:R-:W-:Y:S01]  /*2c90*/  FMUL.FTZ R31, R71, R55 ;  /* 0x00000037471f7220 */ /* 0x000fe20000410000 */
[----:B------:R-:W-:Y:S01]  /*2ca0*/  FFMA.FTZ R33, R51, R25, R114 ;  /* 0x0000001933217223 */ /* 0x000fe20000010072 */
[----:B------:R-:W-:Y:S01]  /*2cb0*/  FADD.FTZ R116, R116, R25 ;  /* 0x0000001974747221 */ /* 0x000fe20000010000 */
[----:B------:R-:W-:Y:S01]  /*2cc0*/  FFMA.FTZ R29, R48, R52, R29 ;  /* 0x00000034301d7223 */ /* 0x000fe2000001001d */
[----:B------:R-:W-:Y:S01]  /*2cd0*/  FADD.FTZ R38, R38, R39 ;  /* 0x0000002726267221 */ /* 0x000fe20000010000 */
[----:B------:R-:W-:Y:S01]  /*2ce0*/  FADD.FTZ R52, R43, R52 ;  /* 0x000000342b347221 */ /* 0x000fe20000010000 */
[-C--:B------:R-:W-:Y:S01]  /*2cf0*/  FMUL.FTZ R25, R70, R54.reuse ;  /* 0x0000003646197220 */ /* 0x080fe20000410000 */
[----:B------:R-:W-:Y:S01]  /*2d00*/  FFMA.FTZ R24, R50, R31, R33 ;  /* 0x0000001f32187223 */ /* 0x000fe20000010021 */
[----:B------:R-:W-:Y:S01]  /*2d10*/  FADD.FTZ R116, R31, R116 ;  /* 0x000000741f747221 */ /* 0x000fe20000010000 */
[----:B------:R-:W-:Y:S01]  /*2d20*/  FFMA.FTZ R72, R51, R41, R72 ;  /* 0x0000002933487223 */ /* 0x000fe20000010048 */
[----:B------:R-:W-:Y:S01]  /*2d30*/  FADD.FTZ R41, R38, R41 ;  /* 0x0000002926297221 */ /* 0x000fe20000010000 */
[----:B------:R-:W-:Y:S01]  /*2d40*/  FMUL.FTZ R31, R71, R53 ;  /* 0x00000035471f7220 */ /* 0x000fe20000410000 */
[C---:B------:R-:W-:Y:S01]  /*2d50*/  FFMA.FTZ R33, R27.reuse, R25, R24 ;  /* 0x000000191b217223 */ /* 0x040fe20000010018 */
[----:B------:R-:W-:Y:S01]  /*2d60*/  FADD.FTZ R116, R116, R25 ;  /* 0x0000001974747221 */ /* 0x000fe20000010000 */
[----:B------:R-:W-:Y:S01]  /*2d70*/  FFMA.FTZ R29, R50, R55, R29 ;  /* 0x00000037321d7223 */ /* 0x000fe2000001001d */
[----:B------:R-:W-:Y:S01]  /*2d80*/  FADD.FTZ R52, R52, R55 ;  /* 0x0000003734347221 */ /* 0x000fe20000010000 */
[----:B------:R-:W-:Y:S01]  /*2d90*/  FFMA.FTZ R24, R27, R54, R72 ;  /* 0x000000361b187223 */ /* 0x000fe20000010048 */
[C---:B------:R-:W-:Y:S01]  /*2da0*/  FFMA.FTZ R34, R36.reuse, R31, R33 ;  /* 0x0000001f24227223 */ /* 0x040fe20000010021 */
[----:B------:R-:W-:Y:S01]  /*2db0*/  FADD.FTZ R28, R31, R116 ;  /* 0x000000741f1c7221 */ /* 0x000fe20000010000 */
[----:B------:R-:W-:Y:S01]  /*2dc0*/  FADD.FTZ R26, R41, R54 ;  /* 0x00000036291a7221 */ /* 0x000fe20000010000 */
[----:B------:R-:W-:Y:S01]  /*2dd0*/  FFMA.FTZ R25, R36, R53, R29 ;  /* 0x0000003524197223 */ /* 0x000fe2000001001d */
[----:B------:R-:W-:-:S07]  /*2de0*/  FADD.FTZ R27, R52, R53 ;  /* 0x00000035341b7221 */ /* 0x000fce0000010000 */
.L_x_3:
[----:B------:R-:W-:Y:S01]  /*2df0*/  MOV R33, R34 ;  /* 0x0000002200217202 */ /* 0x000fe20000000f00 */
[----:B------:R-:W-:Y:S01]  /*2e00*/  STS.128 [R20], R24 ;  /* 0x0000001814007388 */ /* 0x000fe20000000c00 */
[----:B------:R-:W-:Y:S01]  /*2e10*/  MOV R31, R28 ;  /* 0x0000001c001f7202 */ /* 0x000fe20000000f00 */
[----:B------:R-:W-:Y:S01]  /*2e20*/  BSSY.RECONVERGENT B0, `(.L_x_4) ;  /* 0x0000049000007945 */ /* 0x000fe20003800200 */
[C---:B------:R-:W-:Y:S01]  /*2e30*/  ISETP.GE.AND P0, PT, R5.reuse, R18, PT ;  /* 0x000000120500720c */ /* 0x040fe20003f06270 */
[----:B------:R-:W0:Y:S01]  /*2e40*/  SHFL.DOWN PT, R28, R33, 0x1, R18 ;  /* 0x08200000211c7989 */ /* 0x000e2200000e0012 */
[----:B------:R-:W-:Y:S02]  /*2e50*/  ISETP.NE.AND P3, PT, R5, RZ, PT ;  /* 0x000000ff0500720c */ /* 0x000fe40003f65270 */
[C---:B------:R-:W-:Y:S01]  /*2e60*/  ISETP.NE.AND P2, PT, R2.reuse, RZ, PT ;  /* 0x000000ff0200720c */ /* 0x040fe20003f45270 */
[----:B------:R-:W1:Y:S01]  /*2e70*/  SHFL.DOWN PT, R29, R31, 0x1, R18 ;  /* 0x082000001f1d7989 */ /* 0x000e6200000e0012 */
[----:B------:R-:W-:-:S07]  /*2e80*/  ISETP.GT.U32.AND P4, PT, R2, 0x30, PT ;  /* 0x000000300200780c */ /* 0x000fce0003f84070 */
[----:B0-----:R-:W-:Y:S01]  /*2e90*/  @!P0 FADD.FTZ R33, R28, R33 ;  /* 0x000000211c218221 */ /* 0x001fe20000010000 */
[----:B-1----:R-:W-:-:S04]  /*2ea0*/  @!P0 FADD.FTZ R31, R29, R31 ;  /* 0x0000001f1d1f8221 */ /* 0x002fc80000010000 */
[----:B------:R-:W0:Y:S01]  /*2eb0*/  SHFL.DOWN PT, R28, R33, 0x2, R18 ;  /* 0x08400000211c7989 */ /* 0x000e2200000e0012 */
[----:B------:R-:W-:-:S03]  /*2ec0*/  IADD3 R29, PT, PT, R5, 0x2, RZ ;  /* 0x00000002051d7810 */ /* 0x000fc60007ffe0ff */
[----:B------:R-:W1:Y:S01]  /*2ed0*/  SHFL.DOWN PT, R30, R31, 0x2, R18 ;  /* 0x084000001f1e7989 */ /* 0x000e6200000e0012 */
[----:B------:R-:W-:Y:S02]  /*2ee0*/  ISETP.GT.AND P0, PT, R29, R18, PT ;  /* 0x000000121d00720c */ /* 0x000fe40003f04270 */
[----:B------:R-:W-:-:S11]  /*2ef0*/  IADD3 R29, PT, PT, R5, 0x4, RZ ;  /* 0x00000004051d7810 */ /* 0x000fd60007ffe0ff */
[----:B0-----:R-:W-:Y:S01]  /*2f00*/  @!P0 FADD.FTZ R33, R33, R28 ;  /* 0x0000001c21218221 */ /* 0x001fe20000010000 */
[----:B-1----:R-:W-:-:S04]  /*2f10*/  @!P0 FADD.FTZ R31, R31, R30 ;  /* 0x0000001e1f1f8221 */ /* 0x002fc80000010000 */
[----:B------:R-:W0:Y:S01]  /*2f20*/  SHFL.DOWN PT, R28, R33, 0x4, R18 ;  /* 0x08800000211c7989 */ /* 0x000e2200000e0012 */
[----:B------:R-:W-:Y:S02]  /*2f30*/  ISETP.GT.AND P0, PT, R29, R18, PT ;  /* 0x000000121d00720c */ /* 0x000fe40003f04270 */
[----:B------:R-:W-:Y:S01]  /*2f40*/  IADD3 R29, PT, PT, R5, 0x8, RZ ;  /* 0x00000008051d7810 */ /* 0x000fe20007ffe0ff */
[----:B------:R-:W1:Y:S10]  /*2f50*/  SHFL.DOWN PT, R30, R31, 0x4, R18 ;  /* 0x088000001f1e7989 */ /* 0x000e7400000e0012 */
        /* <DEDUP_REMOVED lines=9> */
[----:B------:R-:W-:-:S03]  /*2ff0*/  ISETP.GT.AND P0, PT, R29, R18, PT ;  /* 0x000000121d00720c */ /* 0x000fc60003f04270 */
[----:B------:R-:W1:Y:S10]  /*3000*/  SHFL.DOWN PT, R30, R31, 0x10, R18 ;  /* 0x0a0000001f1e7989 */ /* 0x000e7400000e0012 */
[----:B0-----:R-:W-:Y:S01]  /*3010*/  @!P0 FADD.FTZ R33, R33, R28 ;  /* 0x0000001c21218221 */ /* 0x001fe20000010000 */
[----:B-1----:R-:W-:-:S04]  /*3020*/  @!P0 FADD.FTZ R31, R31, R30 ;  /* 0x0000001e1f1f8221 */ /* 0x002fc80000010000 */
[----:B------:R-:W-:Y:S02]  /*3030*/  MOV R72, R33 ;  /* 0x0000002100487202 */ /* 0x000fe40000000f00 */
[----:B------:R-:W-:Y:S02]  /*3040*/  ISETP.GE.U32.AND P0, PT, R4, 0x2, PT ;  /* 0x000000020400780c */ /* 0x000fe40003f06070 */
[----:B------:R-:W-:-:S05]  /*3050*/  MOV R73, R31 ;  /* 0x0000001f00497202 */ /* 0x000fca0000000f00 */
[----:B------:R0:W-:Y:S01]  /*3060*/  @!P3 STS.64 [R7+UR5+0x10], R72 ;  /* 0x000010480700b988 */ /* 0x0001e20008000a05 */
[----:B------:R-:W-:Y:S06]  /*3070*/  BAR.SYNC.DEFER_BLOCKING 0x0 ;  /* 0x0000000000007b1d */ /* 0x000fec0000010000 */
[----:B------:R-:W-:Y:S05]  /*3080*/  @P2 BRA `(.L_x_5) ;  /* 0x0000000000882947 */ /* 0x000fea0003800000 */
[----:B------:R-:W1:Y:S01]  /*3090*/  S2UR UR7, SR_CgaCtaId ;  /* 0x00000000000779c3 */ /* 0x000e620000008800 */
[----:B------:R-:W-:Y:S02]  /*30a0*/  UMOV UR6, 0x400 ;  /* 0x0000040000067882 */ /* 0x000fe40000000000 */
[----:B-1----:R-:W-:-:S09]  /*30b0*/  ULEA UR6, UR7, UR6, 0x18 ;  /* 0x0000000607067291 */ /* 0x002fd2000f8ec0ff */
[----:B------:R-:W1:Y:S04]  /*30c0*/  LDS.64 R48, [UR6+0x18] ;  /* 0x00001806ff307984 */ /* 0x000e680008000a00 */
[----:B------:R-:W2:Y:S04]  /*30d0*/  LDS.128 R28, [UR6+0x20] ;  /* 0x00002006ff1c7984 */ /* 0x000ea80008000c00 */
[----:B------:R-:W3:Y:S04]  /*30e0*/  LDS.128 R32, [UR6+0x30] ;  /* 0x00003006ff207984 */ /* 0x000ee80008000c00 */
[----:B------:R-:W4:Y:S04]  /*30f0*/  LDS.128 R36, [UR6+0x40] ;  /* 0x00004006ff247984 */ /* 0x000f280008000c00 */
[----:B------:R-:W5:Y:S04]  /*3100*/  LDS.128 R40, [UR6+0x50] ;  /* 0x00005006ff287984 */ /* 0x000f680008000c00 */
[----:B------:R-:W5:Y:S01]  /*3110*/  LDS.128 R44, [UR6+0x60] ;  /* 0x00006006ff2c7984 */ /* 0x000f620008000c00 */
[----:B-1----:R-:W-:Y:S01]  /*3120*/  FADD.FTZ R51, R72, R48 ;  /* 0x0000003048337221 */ /* 0x002fe20000010000 */
[----:B------:R-:W-:-:S02]  /*3130*/  FADD.FTZ R48, R73, R49 ;  /* 0x0000003149307221 */ /* 0x000fc40000010000 */
[----:B0-----:R-:W0:Y:S01]  /*3140*/  LDS.64 R72, [UR6+0x70] ;  /* 0x00007006ff487984 */ /* 0x001e220008000a00 */
[----:B--2---:R-:W-:Y:S01]  /*3150*/  FADD.FTZ R51, R51, R28 ;  /* 0x0000001c33337221 */ /* 0x004fe20000010000 */
[----:B------:R-:W-:-:S03]  /*3160*/  FADD.FTZ R48, R48, R29 ;  /* 0x0000001d30307221 */ /* 0x000fc60000010000 */
[----:B------:R-:W-:Y:S01]  /*3170*/  FADD.FTZ R51, R51, R30 ;  /* 0x0000001e33337221 */ /* 0x000fe20000010000 */
[----:B------:R-:W-:-:S03]  /*3180*/  FADD.FTZ R48, R48, R31 ;  /* 0x0000001f30307221 */ /* 0x000fc60000010000 */
[----:B---3--:R-:W-:Y:S01]  /*3190*/  FADD.FTZ R51, R51, R32 ;  /* 0x0000002033337221 */ /* 0x008fe20000010000 */
[----:B------:R-:W-:-:S03]  /*31a0*/  FADD.FTZ R48, R48, R33 ;  /* 0x0000002130307221 */ /* 0x000fc60000010000 */
[----:B------:R-:W-:Y:S01]  /*31b0*/  FADD.FTZ R51, R51, R34 ;  /* 0x0000002233337221 */ /* 0x000fe20000010000 */
[----:B------:R-:W-:-:S03]  /*31c0*/  FADD.FTZ R48, R48, R35 ;  /* 0x0000002330307221 */ /* 0x000fc60000010000 */
[----:B----4-:R-:W-:Y:S01]  /*31d0*/  FADD.FTZ R51, R51, R36 ;  /* 0x0000002433337221 */ /* 0x010fe20000010000 */
[----:B------:R-:W-:-:S03]  /*31e0*/  FADD.FTZ R48, R48, R37 ;  /* 0x0000002530307221 */ /* 0x000fc60000010000 */
[----:B------:R-:W-:Y:S01]  /*31f0*/  FADD.FTZ R51, R51, R38 ;  /* 0x0000002633337221 */ /* 0x000fe20000010000 */
[----:B------:R-:W-:-:S03]  /*3200*/  FADD.FTZ R48, R48, R39 ;  /* 0x0000002730307221 */ /* 0x000fc60000010000 */
[----:B-----5:R-:W-:Y:S01]  /*3210*/  FADD.FTZ R51, R51, R40 ;  /* 0x0000002833337221 */ /* 0x020fe20000010000 */
[----:B------:R-:W-:-:S03]  /*3220*/  FADD.FTZ R48, R48, R41 ;  /* 0x0000002930307221 */ /* 0x000fc60000010000 */
[----:B------:R-:W-:Y:S01]  /*3230*/  FADD.FTZ R51, R51, R42 ;  /* 0x0000002a33337221 */ /* 0x000fe20000010000 */
[----:B------:R-:W-:-:S03]  /*3240*/  FADD.FTZ R48, R48, R43 ;  /* 0x0000002b30307221 */ /* 0x000fc60000010000 */
[----:B------:R-:W-:Y:S01]  /*3250*/  FADD.FTZ R51, R51, R44 ;  /* 0x0000002c33337221 */ /* 0x000fe20000010000 */
[----:B------:R-:W-:-:S03]  /*3260*/  FADD.FTZ R48, R48, R45 ;  /* 0x0000002d30307221 */ /* 0x000fc60000010000 */
[----:B------:R-:W-:Y:S01]  /*3270*/  FADD.FTZ R51, R51, R46 ;  /* 0x0000002e33337221 */ /* 0x000fe20000010000 */
[----:B------:R-:W-:-:S03]  /*3280*/  FADD.FTZ R48, R48, R47 ;  /* 0x0000002f30307221 */ /* 0x000fc60000010000 */
[----:B0-----:R-:W-:Y:S01]  /*3290*/  FADD.FTZ R72, R51, R72 ;  /* 0x0000004833487221 */ /* 0x001fe20000010000 */
[----:B------:R-:W-:-:S07]  /*32a0*/  FADD.FTZ R73, R48, R73 ;  /* 0x0000004930497221 */ /* 0x000fce0000010000 */
.L_x_5:
[----:B------:R-:W-:Y:S05]  /*32b0*/  BSYNC.RECONVERGENT B0 ;  /* 0x0000000000007941 */ /* 0x000fea0003800200 */
.L_x_4:
[----:B------:R-:W-:Y:S06]  /*32c0*/  BAR.SYNC.DEFER_BLOCKING 0x0 ;  /* 0x0000000000007b1d */ /* 0x000fec0000010000 */
[----:B------:R-:W-:Y:S04]  /*32d0*/  BSSY.RECONVERGENT B0, `(.L_x_6) ;  /* 0x0000025000007945 */ /* 0x000fe80003800200 */
[----:B------:R-:W-:Y:S05]  /*32e0*/  @P4 BRA `(.L_x_7) ;  /* 0x00000000008c4947 */ /* 0x000fea0003800000 */
[----:B------:R-:W1:Y:S04]  /*32f0*/  LDS.128 R28, [R20+0x310] ;  /* 0x00031000141c7984 */ /* 0x000e680000000c00 */
[----:B------:R-:W2:Y:S04]  /*3300*/  LDS.128 R32, [R20+0x620] ;  /* 0x0006200014207984 */ /* 0x000ea80000000c00 */
[----:B------:R-:W3:Y:S04]  /*3310*/  LDS.128 R36, [R20+0x930] ;  /* 0x0009300014247984 */ /* 0x000ee80000000c00 */
[----:B------:R-:W4:Y:S04]  /*3320*/  LDS.128 R40, [R20+0xc40] ;  /* 0x000c400014287984 */ /* 0x000f280000000c00 */
[----:B------:R-:W5:Y:S04]  /*3330*/  LDS.128 R44, [R20+0xf50] ;  /* 0x000f5000142c7984 */ /* 0x000f680000000c00 */
[----:B------:R-:W0:Y:S04]  /*3340*/  LDS.128 R48, [R20+0x1260] ;  /* 0x0012600014307984 */ /* 0x000e280000000c00 */
[----:B------:R-:W0:Y:S01]  /*3350*/  LDS.128 R52, [R20+0x1570] ;  /* 0x0015700014347984 */ /* 0x000e220000000c00 */
[----:B-1----:R-:W-:Y:S01]  /*3360*/  FADD.FTZ R115, R24, R28 ;  /* 0x0000001c18737221 */ /* 0x002fe20000010000 */
[----:B------:R-:W-:Y:S01]  /*3370*/  FADD.FTZ R24, R25, R29 ;  /* 0x0000001d19187221 */ /* 0x000fe20000010000 */
[----:B------:R-:W-:Y:S01]  /*3380*/  FADD.FTZ R25, R26, R30 ;  /* 0x0000001e1a197221 */ /* 0x000fe20000010000 */
[----:B------:R-:W-:Y:S01]  /*3390*/  FADD.FTZ R26, R27, R31 ;  /* 0x0000001f1b1a7221 */ /* 0x000fe20000010000 */
[----:B--2---:R-:W-:Y:S01]  /*33a0*/  FADD.FTZ R115, R115, R32 ;  /* 0x0000002073737221 */ /* 0x004fe20000010000 */
[----:B------:R-:W-:Y:S01]  /*33b0*/  FADD.FTZ R24, R24, R33 ;  /* 0x0000002118187221 */ /* 0x000fe20000010000 */
[----:B------:R-:W-:Y:S01]  /*33c0*/  FADD.FTZ R25, R25, R34 ;  /* 0x0000002219197221 */ /* 0x000fe20000010000 */
[----:B------:R-:W-:Y:S01]  /*33d0*/  FADD.FTZ R26, R26, R35 ;  /* 0x000000231a1a7221 */ /* 0x000fe20000010000 */
[----:B---3--:R-:W-:Y:S01]  /*33e0*/  FADD.FTZ R115, R115, R36 ;  /* 0x0000002473737221 */ /* 0x008fe20000010000 */
[----:B------:R-:W-:Y:S01]  /*33f0*/  FADD.FTZ R24, R24, R37 ;  /* 0x0000002518187221 */ /* 0x000fe20000010000 */
[----:B------:R-:W-:Y:S01]  /*3400*/  FADD.FTZ R25, R25, R38 ;  /* 0x0000002619197221 */ /* 0x000fe20000010000 */
[----:B------:R-:W-:Y:S01]  /*3410*/  FADD.FTZ R26, R26, R39 ;  /* 0x000000271a1a7221 */ /* 0x000fe20000010000 */
[----:B----4-:R-:W-:Y:S01]  /*3420*/  FADD.FTZ R115, R115, R40 ;  /* 0x0000002873737221 */ /* 0x010fe20000010000 */
[----:B------:R-:W-:Y:S01]  /*3430*/  FADD.FTZ R24, R24, R41 ;  /* 0x0000002918187221 */ /* 0x000fe20000010000 */
[----:B------:R-:W-:Y:S01]  /*3440*/  FADD.FTZ R25, R25, R42 ;  /* 0x0000002a19197221 */ /* 0x000fe20000010000 */
[----:B------:R-:W-:Y:S01]  /*3450*/  FADD.FTZ R26, R26, R43 ;  /* 0x0000002b1a1a7221 */ /* 0x000fe20000010000 */
[----:B-----5:R-:W-:Y:S01]  /*3460*/  FADD.FTZ R115, R115, R44 ;  /* 0x0000002c73737221 */ /* 0x020fe20000010000 */
[----:B------:R-:W-:Y:S01]  /*3470*/  FADD.FTZ R24, R24, R45 ;  /* 0x0000002d18187221 */ /* 0x000fe20000010000 */
[----:B------:R-:W-:Y:S01]  /*3480*/  FADD.FTZ R25, R25, R46 ;  /* 0x0000002e19197221 */ /* 0x000fe20000010000 */
[----:B------:R-:W-:Y:S01]  /*3490*/  FADD.FTZ R26, R26, R47 ;  /* 0x0000002f1a1a7221 */ /* 0x000fe20000010000 */
[----:B0-----:R-:W-:Y:S01]  /*34a0*/  FADD.FTZ R115, R115, R48 ;  /* 0x0000003073737221 */ /* 0x001fe20000010000 */
[----:B------:R-:W-:Y:S01]  /*34b0*/  FADD.FTZ R28, R24, R49 ;  /* 0x00000031181c7221 */ /* 0x000fe20000010000 */
[----:B------:R-:W-:Y:S01]  /*34c0*/  FADD.FTZ R27, R25, R50 ;  /* 0x00000032191b7221 */ /* 0x000fe20000010000 */
[----:B------:R-:W-:Y:S01]  /*34d0*/  FADD.FTZ R30, R26, R51 ;  /* 0x000000331a1e7221 */ /* 0x000fe20000010000 */
[----:B------:R-:W-:Y:S01]  /*34e0*/  FADD.FTZ R24, R115, R52 ;  /* 0x0000003473187221 */ /* 0x000fe20000010000 */
[----:B------:R-:W-:Y:S01]  /*34f0*/  FADD.FTZ R25, R28, R53 ;  /* 0x000000351c197221 */ /* 0x000fe20000010000 */
[----:B------:R-:W-:Y:S01]  /*3500*/  FADD.FTZ R26, R27, R54 ;  /* 0x000000361b1a7221 */ /* 0x000fe20000010000 */
[----:B------:R-:W-:-:S07]  /*3510*/  FADD.FTZ R27, R30, R55 ;  /* 0x000000371e1b7221 */ /* 0x000fce0000010000 */
.L_x_7:
[----:B------:R-:W-:Y:S05]  /*3520*/  BSYNC.RECONVERGENT B0 ;  /* 0x0000000000007941 */ /* 0x000fea0003800200 */
.L_x_6:
[----:B------:R-:W-:Y:S04]  /*3530*/  BSSY.RECONVERGENT B0, `(.L_x_8) ;  /* 0x000001d000007945 */ /* 0x000fe80003800200 */
[----:B------:R-:W-:Y:S05]  /*3540*/  @P4 BRA `(.L_x_9) ;  /* 0x00000000006c4947 */ /* 0x000fea0003800000 */
[----:B------:R-:W1:Y:S01]  /*3550*/  LDC.64 R28, c[0x0][0x3f8] ;  /* 0x0000fe00ff1c7b82 */ /* 0x000e620000000a00 */
[----:B------:R-:W-:-:S07]  /*3560*/  IMAD R109, R109, 0x31, R2 ;  /* 0x000000316d6d7824 */ /* 0x000fce00078e0202 */
[----:B------:R-:W2:Y:S01]  /*3570*/  LDC.64 R30, c[0x0][0x3d8] ;  /* 0x0000f600ff1e7b82 */ /* 0x000ea20000000a00 */
[----:B-1----:R-:W-:Y:S01]  /*3580*/  IMAD.WIDE.U32 R32, R28, 0x3, RZ ;  /* 0x000000031c207825 */ /* 0x002fe200078e00ff */
[C---:B------:R-:W-:Y:S02]  /*3590*/  LEA R37, R29.reuse, R29, 0x1 ;  /* 0x0000001d1d257211 */ /* 0x040fe400078e08ff */
[----:B------:R-:W-:Y:S02]  /*35a0*/  LEA.HI R39, P3, R29, R28, RZ, 0x1 ;  /* 0x0000001c1d277211 */ /* 0x000fe400078708ff */
[----:B------:R-:W-:Y:S02]  /*35b0*/  IADD3 R37, PT, PT, R33, R37, RZ ;  /* 0x0000002521257210 */ /* 0x000fe40007ffe0ff */
[----:B------:R-:W-:Y:S01]  /*35c0*/  IADD3.X R34, PT, PT, RZ, R29, RZ, P3, !PT ;  /* 0x0000001dff227210 */ /* 0x000fe20001ffe4ff */
[----:B--2---:R-:W-:Y:S01]  /*35d0*/  IMAD.WIDE R30, R109, 0x4, R30 ;  /* 0x000000046d1e7825 */ /* 0x004fe200078e021e */
[----:B------:R-:W-:-:S02]  /*35e0*/  LEA.HI R36, P3, R37, R32, RZ, 0x1 ;  /* 0x0000002025247211 */ /* 0x000fc400078708ff */
[----:B------:R-:W-:Y:S02]  /*35f0*/  SHF.L.U32 R33, R39, 0x1, RZ ;  /* 0x0000000127217819 */ /* 0x000fe400000006ff */
[----:B------:R-:W-:Y:S01]  /*3600*/  SHF.L.U32 R35, R36, 0x1, RZ ;  /* 0x0000000124237819 */ /* 0x000fe200000006ff */
[----:B------:R1:W-:Y:S01]  /*3610*/  REDG.E.ADD.F32.FTZ.RN.STRONG.GPU desc[UR8][R30.64], R24 ;  /* 0x000000181e0079a6 */ /* 0x0003e2000c12f308 */
[----:B------:R-:W-:Y:S02]  /*3620*/  LOP3.LUT R33, R33, 0xfffffffc, RZ, 0xc0, !PT ;  /* 0xfffffffc21217812 */ /* 0x000fe400078ec0ff */
[----:B------:R-:W-:Y:S02]  /*3630*/  LEA R32, P4, R28, R30, 0x2 ;  /* 0x0000001e1c207211 */ /* 0x000fe400078810ff */
[----:B------:R-:W-:Y:S02]  /*3640*/  IADD3.X R37, PT, PT, RZ, R37, RZ, P3, !PT ;  /* 0x00000025ff257210 */ /* 0x000fe40001ffe4ff */
[----:B------:R-:W-:-:S02]  /*3650*/  LOP3.LUT R35, R35, 0xfffffffc, RZ, 0xc0, !PT ;  /* 0xfffffffc23237812 */ /* 0x000fc400078ec0ff */
[----:B------:R-:W-:Y:S02]  /*3660*/  SHF.L.U64.HI R39, R39, 0x1, R34 ;  /* 0x0000000127277819 */ /* 0x000fe40000010222 */
[----:B------:R-:W-:Y:S02]  /*3670*/  IADD3 R34, P3, PT, R30, R33, RZ ;  /* 0x000000211e227210 */ /* 0x000fe40007f7e0ff */
[----:B------:R-:W-:Y:S02]  /*3680*/  LEA.HI.X R33, R28, R31, R29, 0x2, P4 ;  /* 0x0000001f1c217211 */ /* 0x000fe400020f141d */
[----:B------:R-:W-:Y:S02]  /*3690*/  SHF.L.U64.HI R29, R36, 0x1, R37 ;  /* 0x00000001241d7819 */ /* 0x000fe40000010225 */
[----:B------:R-:W-:Y:S02]  /*36a0*/  IADD3 R28, P4, PT, R30, R35, RZ ;  /* 0x000000231e1c7210 */ /* 0x000fe40007f9e0ff */
[----:B------:R-:W-:-:S02]  /*36b0*/  IADD3.X R35, PT, PT, R31, R39, RZ, P3, !PT ;  /* 0x000000271f237210 */ /* 0x000fc40001ffe4ff */
[----:B------:R-:W-:-:S03]  /*36c0*/  IADD3.X R29, PT, PT, R31, R29, RZ, P4, !PT ;  /* 0x0000001d1f1d7210 */ /* 0x000fc600027fe4ff */
[----:B------:R1:W-:Y:S04]  /*36d0*/  REDG.E.ADD.F32.FTZ.RN.STRONG.GPU desc[UR8][R34.64], R25 ;  /* 0x00000019220079a6 */ /* 0x0003e8000c12f308 */
[----:B------:R1:W-:Y:S04]  /*36e0*/  REDG.E.ADD.F32.FTZ.RN.STRONG.GPU desc[UR8][R32.64], R26 ;  /* 0x0000001a200079a6 */ /* 0x0003e8000c12f308 */
[----:B------:R1:W-:Y:S02]  /*36f0*/  REDG.E.ADD.F32.FTZ.RN.STRONG.GPU desc[UR8][R28.64], R27 ;  /* 0x0000001b1c0079a6 */ /* 0x0003e4000c12f308 */
.L_x_9:
[----:B------:R-:W-:Y:S05]  /*3700*/  BSYNC.RECONVERGENT B0 ;  /* 0x0000000000007941 */ /* 0x000fea0003800200 */
.L_x_8:
[----:B------:R-:W-:Y:S05]  /*3710*/  @!P0 BRA `(.L_x_10) ;  /* 0x00000008008c8947 */ /* 0x000fea0003800000 */
[----:B-1----:R-:W1:Y:S01]  /*3720*/  LDC.64 R34, c[0x0][0x3d0] ;  /* 0x0000f400ff227b82 */ /* 0x002e620000000a00 */
[----:B------:R-:W-:Y:S02]  /*3730*/  LOP3.LUT R24, R6, 0x1, RZ, 0xc0, !PT ;  /* 0x0000000106187812 */ /* 0x000fe400078ec0ff */
[----:B------:R-:W-:-:S03]  /*3740*/  ISETP.GE.U32.AND P3, PT, R4, 0x8, PT ;  /* 0x000000080400780c */ /* 0x000fc60003f66070 */
[----:B------:R-:W-:-:S04]  /*3750*/  IMAD R29, R24, R3, RZ ;  /* 0x00000003181d7224 */ /* 0x000fc800078e02ff */
[----:B------:R-:W-:-:S05]  /*3760*/  IMAD R24, R29, R4, RZ ;  /* 0x000000041d187224 */ /* 0x000fca00078e02ff */
[----:B------:R-:W-:-:S05]  /*3770*/  SHF.L.U32 R25, R24, 0x1, RZ ;  /* 0x0000000118197819 */ /* 0x000fca00000006ff */
[----:B-1----:R-:W-:Y:S01]  /*3780*/  IMAD.WIDE R34, R25, 0x4, R34 ;  /* 0x0000000419227825 */ /* 0x002fe200078e0222 */
[----:B------:R-:W-:Y:S06]  /*3790*/  @P2 BRA `(.L_x_11) ;  /* 0x00000000004c2947 */ /* 0x000fec0003800000 */
[----:B------:R-:W1:Y:S01]  /*37a0*/  LDC.64 R24, c[0x0][0x3c8] ;  /* 0x0000f200ff187b82 */ /* 0x000e620000000a00 */
[----:B------:R-:W-:Y:S01]  /*37b0*/  LOP3.LUT P0, R28, R6, 0x2, RZ, 0xc0, !PT ;  /* 0x00000002061c7812 */ /* 0x000fe2000780c0ff */
[----:B------:R-:W-:Y:S01]  /*37c0*/  IMAD.WIDE.U32 R26, R9, 0x8, R34 ;  /* 0x00000008091a7825 */ /* 0x000fe200078e0022 */
[----:B------:R-:W-:Y:S02]  /*37d0*/  IADD3 R29, PT, PT, R29, R0, RZ ;  /* 0x000000001d1d7210 */ /* 0x000fe40007ffe0ff */
[----:B------:R-:W-:Y:S02]  /*37e0*/  SEL R31, R4, RZ, !P0 ;  /* 0x000000ff041f7207 */ /* 0x000fe40004000000 */
[----:B------:R2:W-:Y:S02]  /*37f0*/  STG.E.64 desc[UR8][R26.64], R72 ;  /* 0x000000481a007986 */ /* 0x0005e4000c101b08 */
[----:B------:R-:W-:Y:S01]  /*3800*/  ISETP.NE.AND P0, PT, R31, -0x1, PT ;  /* 0xffffffff1f00780c */ /* 0x000fe20003f05270 */
[----:B-1----:R-:W-:Y:S01]  /*3810*/  IMAD.WIDE.U32 R24, R29, 0x4, R24 ;  /* 0x000000041d187825 */ /* 0x002fe200078e0018 */
[----:B------:R-:W-:Y:S01]  /*3820*/  IADD3 R29, PT, PT, -R28, 0x1, RZ ;  /* 0x000000011c1d7810 */ /* 0x000fe20007ffe1ff */
[----:B------:R-:W-:Y:S06]  /*3830*/  MEMBAR.ALL.GPU ;  /* 0x0000000000007992 */ /* 0x000fec000000a000 */
[----:B------:R-:W-:-:S00]  /*3840*/  ERRBAR ;  /* 0x00000000000079ab */ /* 0x000fc00000000000 */
[----:B------:R-:W-:Y:S06]  /*3850*/  CGAERRBAR ;  /* 0x00000000000075ab */ /* 0x000fec0000000000 */
[----:B------:R2:W-:Y:S01]  /*3860*/  REDG.E.ADD.S32.STRONG.GPU desc[UR8][R24.64], R29 ;  /* 0x0000001d1800798e */ /* 0x0005e2000c12e308 */
[----:B------:R-:W-:Y:S05]  /*3870*/  @!P0 BRA `(.L_x_11) ;  /* 0x0000000000148947 */ /* 0x000fea0003800000 */
.L_x_12:
[----:B--2---:R-:W2:Y:S04]  /*3880*/  LDG.E.STRONG.GPU R26, desc[UR8][R24.64] ;  /* 0x00000008181a7981 */ /* 0x004ea8000c1ef900 */
[----:B--2---:R-:W-:Y:S01]  /*3890*/  CCTL.IVALL ;  /* 0x00000000ff00798f */ /* 0x004fe20002000000 */
[----:B------:R-:W-:Y:S05]  /*38a0*/  YIELD ;  /* 0x0000000000007946 */ /* 0x000fea0003800000 */
[----:B------:R-:W-:-:S13]  /*38b0*/  ISETP.NE.AND P0, PT, R26, R31, PT ;  /* 0x0000001f1a00720c */ /* 0x000fda0003f05270 */
[----:B------:R-:W-:Y:S05]  /*38c0*/  @P0 BRA `(.L_x_12) ;  /* 0xfffffffc00ec0947 */ /* 0x000fea000383ffff */
.L_x_11:
[----:B------:R-:W-:Y:S05]  /*38d0*/  WARPSYNC.ALL ;  /* 0x0000000000007948 */ /* 0x000fea0003800000 */
[----:B------:R-:W-:Y:S01]  /*38e0*/  BAR.SYNC.DEFER_BLOCKING 0x0 ;  /* 0x0000000000007b1d */ /* 0x000fe20000010000 */
[----:B------:R-:W-:-:S05]  /*38f0*/  HFMA2 R32, -RZ, RZ, 0, 0 ;  /* 0x00000000ff207431 */ /* 0x000fca00000001ff */
[----:B------:R-:W-:Y:S05]  /*3900*/  @!P3 BRA `(.L_x_13) ;  /* 0x000000040018b947 */ /* 0x000fea0003800000 */
[----:B------:R-:W-:Y:S01]  /*3910*/  IADD3 R37, PT, PT, R0, R3, RZ ;  /* 0x0000000300257210 */ /* 0x000fe20007ffe0ff */
[----:B------:R-:W-:Y:S01]  /*3920*/  UIADD3 UR6, UPT, UPT, -UR10, URZ, URZ ;  /* 0x000000ff0a067290 */ /* 0x000fe2000fffe1ff */
[----:B------:R-:W-:Y:S02]  /*3930*/  MOV R44, RZ ;  /* 0x000000ff002c7202 */ /* 0x000fe40000000f00 */
[----:B------:R-:W-:Y:S02]  /*3940*/  MOV R43, R0 ;  /* 0x00000000002b7202 */ /* 0x000fe40000000f00 */
[----:B------:R-:W-:Y:S02]  /*3950*/  MOV R36, R16 ;  /* 0x0000001000247202 */ /* 0x000fe40000000f00 */
[----:B------:R-:W-:Y:S02]  /*3960*/  MOV R38, R15 ;  /* 0x0000000f00267202 */ /* 0x000fe40000000f00 */
[----:B------:R-:W-:-:S02]  /*3970*/  MOV R39, R14 ;  /* 0x0000000e00277202 */ /* 0x000fc40000000f00 */
[----:B------:R-:W-:Y:S02]  /*3980*/  MOV R40, R12 ;  /* 0x0000000c00287202 */ /* 0x000fe40000000f00 */
[----:B------:R-:W-:Y:S02]  /*3990*/  MOV R41, R11 ;  /* 0x0000000b00297202 */ /* 0x000fe40000000f00 */
[----:B------:R-:W-:-:S07]  /*39a0*/  MOV R42, R10 ;  /* 0x0000000a002a7202 */ /* 0x000fce0000000f00 */
.L_x_14:
[----:B------:R-:W-:Y:S02]  /*39b0*/  ISETP.EQ.OR P3, PT, RZ, UR6, P2 ;  /* 0x00000006ff007c0c */ /* 0x000fe40009762670 */
[C---:B--2---:R-:W-:Y:S02]  /*39c0*/  IADD3 R24, PT, PT, R44.reuse, 0x1, RZ ;  /* 0x000000012c187810 */ /* 0x044fe40007ffe0ff */
[----:B------:R-:W-:Y:S02]  /*39d0*/  IADD3 R25, PT, PT, R44, 0x2, RZ ;  /* 0x000000022c197810 */ /* 0x000fe40007ffe0ff */
[----:B------:R-:W-:Y:S02]  /*39e0*/  ISETP.EQ.OR P6, PT, R24, UR10, P2 ;  /* 0x0000000a18007c0c */ /* 0x000fe400097c2670 */
[----:B------:R-:W-:-:S05]  /*39f0*/  ISETP.EQ.OR P5, PT, R25, UR10, P2 ;  /* 0x0000000a19007c0c */ /* 0x000fca00097a2670 */
[----:B------:R-:W-:-:S06]  /*3a00*/  @!P3 IMAD.WIDE.U32 R24, R43, 0x8, R34 ;  /* 0x000000082b18b825 */ /* 0x000fcc00078e0022 */
[--C-:B------:R-:W-:Y:S01]  /*3a10*/  @!P6 IMAD.WIDE.U32 R26, R37, 0x8, R34.reuse ;  /* 0x00000008251ae825 */ /* 0x100fe200078e0022 */
[----:B------:R-:W0:Y:S03]  /*3a20*/  @!P3 LDG.E.64 R24, desc[UR8][R24.64] ;  /* 0x000000081818b981 */ /* 0x000e26000c1e1b00 */
[----:B------:R-:W-:Y:S02]  /*3a30*/  @!P5 IMAD.WIDE.U32 R28, R36, 0x8, R34 ;  /* 0x00000008241cd825 */ /* 0x000fe400078e0022 */
[----:B------:R-:W2:Y:S04]  /*3a40*/  @!P6 LDG.E.64 R26, desc[UR8][R26.64] ;  /* 0x000000081a1ae981 */ /* 0x000ea8000c1e1b00 */
[----:B------:R-:W3:Y:S01]  /*3a50*/  @!P5 LDG.E.64 R28, desc[UR8][R28.64] ;  /* 0x000000081c1cd981 */ /* 0x000ee2000c1e1b00 */
[----:B------:R-:W-:-:S02]  /*3a60*/  IADD3 R30, PT, PT, R44, 0x3, RZ ;  /* 0x000000032c1e7810 */ /* 0x000fc40007ffe0ff */
[----:B------:R-:W-:Y:S02]  /*3a70*/  IADD3 R31, PT, PT, R44, 0x4, RZ ;  /* 0x000000042c1f7810 */ /* 0x000fe40007ffe0ff */
[----:B------:R-:W-:Y:S02]  /*3a80*/  ISETP.EQ.OR P0, PT, R30, UR10, P2 ;  /* 0x0000000a1e007c0c */ /* 0x000fe40009702670 */
[----:B------:R-:W-:Y:S02]  /*3a90*/  ISETP.EQ.OR P4, PT, R31, UR10, P2 ;  /* 0x0000000a1f007c0c */ /* 0x000fe40009782670 */
[----:B------:R-:W-:Y:S01]  /*3aa0*/  IADD3 R30, PT, PT, R44, 0x5, RZ ;  /* 0x000000052c1e7810 */ /* 0x000fe20007ffe0ff */
[----:B0-----:R-:W-:Y:S01]  /*3ab0*/  @!P3 FADD.FTZ R72, R72, R24 ;  /* 0x000000184848b221 */ /* 0x001fe20000010000 */
[----:B------:R-:W-:Y:S01]  /*3ac0*/  @!P3 FADD.FTZ R73, R73, R25 ;  /* 0x000000194949b221 */ /* 0x000fe20000010000 */
[----:B------:R-:W-:Y:S02]  /*3ad0*/  IADD3 R24, PT, PT, R44, 0x6, RZ ;  /* 0x000000062c187810 */ /* 0x000fe40007ffe0ff */
[----:B------:R-:W-:Y:S01]  /*3ae0*/  ISETP.EQ.OR P3, PT, R30, UR10, P2 ;  /* 0x0000000a1e007c0c */ /* 0x000fe20009762670 */
[----:B--2---:R-:W-:Y:S01]  /*3af0*/  @!P6 FADD.FTZ R72, R72, R26 ;  /* 0x0000001a4848e221 */ /* 0x004fe20000010000 */
[----:B------:R-:W-:Y:S01]  /*3b00*/  @!P6 FADD.FTZ R73, R73, R27 ;  /* 0x0000001b4949e221 */ /* 0x000fe20000010000 */
[----:B------:R-:W-:Y:S01]  /*3b10*/  ISETP.EQ.OR P6, PT, R24, UR10, P2 ;  /* 0x0000000a18007c0c */ /* 0x000fe200097c2670 */
[----:B------:R-:W-:Y:S01]  /*3b20*/  @!P0 IMAD.WIDE.U32 R24, R38, 0x8, R34 ;  /* 0x0000000826188825 */ /* 0x000fe200078e0022 */
[----:B------:R-:W-:-:S03]  /*3b30*/  IADD3 R26, PT, PT, R44, 0x7, RZ ;  /* 0x000000072c1a7810 */ /* 0x000fc60007ffe0ff */
[----:B---3--:R-:W-:Y:S01]  /*3b40*/  @!P5 FADD.FTZ R72, R72, R28 ;  /* 0x0000001c4848d221 */ /* 0x008fe20000010000 */
[----:B------:R-:W-:Y:S01]  /*3b50*/  @!P5 FADD.FTZ R73, R73, R29 ;  /* 0x0000001d4949d221 */ /* 0x000fe20000010000 */
[----:B------:R-:W-:Y:S01]  /*3b60*/  ISETP.EQ.OR P5, PT, R26, UR10, P2 ;  /* 0x0000000a1a007c0c */ /* 0x000fe200097a2670 */
[--C-:B------:R-:W-:Y:S01]  /*3b70*/  @!P4 IMAD.WIDE.U32 R26, R39, 0x8, R34.reuse ;  /* 0x00000008271ac825 */ /* 0x100fe200078e0022 */
[----:B------:R-:W2:Y:S03]  /*3b80*/  @!P0 LDG.E.64 R24, desc[UR8][R24.64] ;  /* 0x0000000818188981 */ /* 0x000ea6000c1e1b00 */
[--C-:B------:R-:W-:Y:S02]  /*3b90*/  @!P3 IMAD.WIDE.U32 R28, R40, 0x8, R34.reuse ;  /* 0x00000008281cb825 */ /* 0x100fe400078e0022 */
[----:B------:R-:W3:Y:S02]  /*3ba0*/  @!P4 LDG.E.64 R26, desc[UR8][R26.64] ;  /* 0x000000081a1ac981 */ /* 0x000ee4000c1e1b00 */
[----:B------:R-:W-:-:S02]  /*3bb0*/  @!P6 IMAD.WIDE.U32 R30, R41, 0x8, R34 ;  /* 0x00000008291ee825 */ /* 0x000fc400078e0022 */
[----:B------:R-:W4:Y:S02]  /*3bc0*/  @!P3 LDG.E.64 R28, desc[UR8][R28.64] ;  /* 0x000000081c1cb981 */ /* 0x000f24000c1e1b00 */
[----:B------:R-:W-:Y:S02]  /*3bd0*/  @!P5 IMAD.WIDE.U32 R32, R42, 0x8, R34 ;  /* 0x000000082a20d825 */ /* 0x000fe400078e0022 */
[----:B------:R-:W5:Y:S04]  /*3be0*/  @!P6 LDG.E.64 R30, desc[UR8][R30.64] ;  /* 0x000000081e1ee981 */ /* 0x000f68000c1e1b00 */
[----:B------:R-:W5:Y:S01]  /*3bf0*/  @!P5 LDG.E.64 R32, desc[UR8][R32.64] ;  /* 0x000000082020d981 */ /* 0x000f62000c1e1b00 */
[----:B------:R-:W-:Y:S01]  /*3c00*/  IADD3 R44, PT, PT, R44, 0x8, RZ ;  /* 0x000000082c2c7810 */ /* 0x000fe20007ffe0ff */
[----:B------:R-:W-:Y:S01]  /*3c10*/  UIADD3 UR6, UPT, UPT, UR6, 0x8, URZ ;  /* 0x0000000806067890 */ /* 0x000fe2000fffe0ff */
[----:B------:R-:W-:-:S02]  /*3c20*/  LEA R43, R3, R43, 0x3 ;  /* 0x0000002b032b7211 */ /* 0x000fc400078e18ff */
[C---:B------:R-:W-:Y:S02]  /*3c30*/  LEA R37, R3.reuse, R37, 0x3 ;  /* 0x0000002503257211 */ /* 0x040fe400078e18ff */
[C---:B------:R-:W-:Y:S02]  /*3c40*/  LEA R36, R3.reuse, R36, 0x3 ;  /* 0x0000002403247211 */ /* 0x040fe400078e18ff */
[C---:B------:R-:W-:Y:S02]  /*3c50*/  LEA R38, R3.reuse, R38, 0x3 ;  /* 0x0000002603267211 */ /* 0x040fe400078e18ff */
[C---:B------:R-:W-:Y:S02]  /*3c60*/  LEA R39, R3.reuse, R39, 0x3 ;  /* 0x0000002703277211 */ /* 0x040fe400078e18ff */
[C---:B------:R-:W-:Y:S02]  /*3c70*/  LEA R40, R3.reuse, R40, 0x3 ;  /* 0x0000002803287211 */ /* 0x040fe400078e18ff */
[----:B------:R-:W-:-:S02]  /*3c80*/  LEA R41, R3, R41, 0x3 ;  /* 0x0000002903297211 */ /* 0x000fc400078e18ff */
[----:B------:R-:W-:Y:S01]  /*3c90*/  LEA R42, R3, R42, 0x3 ;  /* 0x0000002a032a7211 */ /* 0x000fe200078e18ff */
[----:B--2---:R-:W-:Y:S01]  /*3ca0*/  @!P0 FADD.FTZ R72, R72, R24 ;  /* 0x0000001848488221 */ /* 0x004fe20000010000 */
[----:B------:R-:W-:Y:S01]  /*3cb0*/  @!P0 FADD.FTZ R73, R73, R25 ;  /* 0x0000001949498221 */ /* 0x000fe20000010000 */
[----:B------:R-:W-:Y:S02]  /*3cc0*/  ISETP.NE.AND P0, PT, R44, R19, PT ;  /* 0x000000132c00720c */ /* 0x000fe40003f05270 */
[----:B---3--:R-:W-:Y:S01]  /*3cd0*/  @!P4 FADD.FTZ R72, R72, R26 ;  /* 0x0000001a4848c221 */ /* 0x008fe20000010000 */
[----:B------:R-:W-:-:S03]  /*3ce0*/  @!P4 FADD.FTZ R73, R73, R27 ;  /* 0x0000001b4949c221 */ /* 0x000fc60000010000 */
[----:B----4-:R-:W-:Y:S01]  /*3cf0*/  @!P3 FADD.FTZ R72, R72, R28 ;  /* 0x0000001c4848b221 */ /* 0x010fe20000010000 */
[----:B------:R-:W-:-:S03]  /*3d00*/  @!P3 FADD.FTZ R73, R73, R29 ;  /* 0x0000001d4949b221 */ /* 0x000fc60000010000 */
[----:B-----5:R-:W-:Y:S01]  /*3d10*/  @!P6 FADD.FTZ R72, R72, R30 ;  /* 0x0000001e4848e221 */ /* 0x020fe20000010000 */
[----:B------:R-:W-:-:S03]  /*3d20*/  @!P6 FADD.FTZ R73, R73, R31 ;  /* 0x0000001f4949e221 */ /* 0x000fc60000010000 */
[----:B------:R-:W-:Y:S01]  /*3d30*/  @!P5 FADD.FTZ R72, R72, R32 ;  /* 0x000000204848d221 */ /* 0x000fe20000010000 */
[----:B------:R-:W-:Y:S01]  /*3d40*/  @!P5 FADD.FTZ R73, R73, R33 ;  /* 0x000000214949d221 */ /* 0x000fe20000010000 */
[----:B------:R-:W-:Y:S06]  /*3d50*/  @P0 BRA `(.L_x_14) ;  /* 0xfffffffc00140947 */ /* 0x000fec000383ffff */
[----:B------:R-:W-:-:S07]  /*3d60*/  MOV R32, R19 ;  /* 0x0000001300207202 */ /* 0x000fce0000000f00 */
.L_x_13:
[----:B------:R-:W-:-:S13]  /*3d70*/  ISETP.NE.AND P0, PT, R17, RZ, PT ;  /* 0x000000ff1100720c */ /* 0x000fda0003f05270 */
[----:B------:R-:W-:Y:S05]  /*3d80*/  @!P0 BRA `(.L_x_10) ;  /* 0x0000000000f08947 */ /* 0x000fea0003800000 */
[----:B--2---:R-:W-:Y:S02]  /*3d90*/  IADD3 R24, PT, PT, R17, -0x1, RZ ;  /* 0xffffffff11187810 */ /* 0x004fe40007ffe0ff */
[----:B------:R-:W-:Y:S02]  /*3da0*/  LOP3.LUT P0, R33, R4, 0x3, RZ, 0xc0, !PT ;  /* 0x0000000304217812 */ /* 0x000fe4000780c0ff */
[----:B------:R-:W-:-:S13]  /*3db0*/  ISETP.GE.U32.AND P3, PT, R24, 0x3, PT ;  /* 0x000000031800780c */ /* 0x000fda0003f66070 */
[----:B------:R-:W-:Y:S05]  /*3dc0*/  @!P3 BRA `(.L_x_15) ;  /* 0x000000000070b947 */ /* 0x000fea0003800000 */
[C---:B------:R-:W-:Y:S02]  /*3dd0*/  IADD3 R27, PT, PT, R32.reuse, 0x1, RZ ;  /* 0x00000001201b7810 */ /* 0x040fe40007ffe0ff */
[C---:B------:R-:W-:Y:S02]  /*3de0*/  ISETP.EQ.OR P3, PT, R32.reuse, UR10, P2 ;  /* 0x0000000a20007c0c */ /* 0x040fe40009762670 */
[C---:B------:R-:W-:Y:S02]  /*3df0*/  IADD3 R29, PT, PT, R32.reuse, 0x2, RZ ;  /* 0x00000002201d7810 */ /* 0x040fe40007ffe0ff */
[----:B------:R-:W-:Y:S02]  /*3e00*/  ISETP.EQ.OR P4, PT, R27, UR10, P2 ;  /* 0x0000000a1b007c0c */ /* 0x000fe40009782670 */
[----:B------:R-:W-:Y:S02]  /*3e10*/  IADD3 R31, PT, PT, R32, 0x3, RZ ;  /* 0x00000003201f7810 */ /* 0x000fe40007ffe0ff */
[----:B------:R-:W-:-:S02]  /*3e20*/  ISETP.EQ.OR P5, PT, R29, UR10, P2 ;  /* 0x0000000a1d007c0c */ /* 0x000fc400097a2670 */
[----:B------:R-:W-:-:S03]  /*3e30*/  ISETP.EQ.OR P6, PT, R31, UR10, P2 ;  /* 0x0000000a1f007c0c */ /* 0x000fc600097c2670 */
[----:B------:R-:W-:-:S04]  /*3e40*/  @!P3 IMAD R25, R32, R3, R0 ;  /* 0x000000032019b224 */ /* 0x000fc800078e0200 */
[----:B------:R-:W-:Y:S02]  /*3e50*/  @!P4 IMAD R27, R27, R3, R0 ;  /* 0x000000031b1bc224 */ /* 0x000fe400078e0200 */
[----:B------:R-:W-:-:S04]  /*3e60*/  @!P3 IMAD.WIDE.U32 R24, R25, 0x8, R34 ;  /* 0x000000081918b825 */ /* 0x000fc800078e0022 */
[-C--:B------:R-:W-:Y:S02]  /*3e70*/  @!P5 IMAD R29, R29, R3.reuse, R0 ;  /* 0x000000031d1dd224 */ /* 0x080fe400078e0200 */
[----:B------:R-:W-:Y:S01]  /*3e80*/  @!P4 IMAD.WIDE.U32 R26, R27, 0x8, R34 ;  /* 0x000000081b1ac825 */ /* 0x000fe200078e0022 */
[----:B------:R-:W0:Y:S03]  /*3e90*/  @!P3 LDG.E.64 R24, desc[UR8][R24.64] ;  /* 0x000000081818b981 */ /* 0x000e26000c1e1b00 */
[----:B------:R-:W-:Y:S02]  /*3ea0*/  @!P6 IMAD R31, R31, R3, R0 ;  /* 0x000000031f1fe224 */ /* 0x000fe400078e0200 */
[--C-:B------:R-:W-:Y:S01]  /*3eb0*/  @!P5 IMAD.WIDE.U32 R28, R29, 0x8, R34.reuse ;  /* 0x000000081d1cd825 */ /* 0x100fe200078e0022 */
[----:B------:R-:W2:Y:S03]  /*3ec0*/  @!P4 LDG.E.64 R26, desc[UR8][R26.64] ;  /* 0x000000081a1ac981 */ /* 0x000ea6000c1e1b00 */
[----:B------:R-:W-:-:S02]  /*3ed0*/  @!P6 IMAD.WIDE.U32 R30, R31, 0x8, R34 ;  /* 0x000000081f1ee825 */ /* 0x000fc400078e0022 */
[----:B------:R-:W3:Y:S04]  /*3ee0*/  @!P5 LDG.E.64 R28, desc[UR8][R28.64] ;  /* 0x000000081c1cd981 */ /* 0x000ee8000c1e1b00 */
[----:B------:R-:W4:Y:S01]  /*3ef0*/  @!P6 LDG.E.64 R30, desc[UR8][R30.64] ;  /* 0x000000081e1ee981 */ /* 0x000f22000c1e1b00 */
[----:B------:R-:W-:Y:S01]  /*3f00*/  IADD3 R32, PT, PT, R32, 0x4, RZ ;  /* 0x0000000420207810 */ /* 0x000fe20007ffe0ff */
[----:B0-----:R-:W-:Y:S01]  /*3f10*/  @!P3 FADD.FTZ R72, R72, R24 ;  /* 0x000000184848b221 */ /* 0x001fe20000010000 */
[----:B------:R-:W-:-:S03]  /*3f20*/  @!P3 FADD.FTZ R73, R73, R25 ;  /* 0x000000194949b221 */ /* 0x000fc60000010000 */
[----:B--2---:R-:W-:Y:S01]  /*3f30*/  @!P4 FADD.FTZ R72, R72, R26 ;  /* 0x0000001a4848c221 */ /* 0x004fe20000010000 */
[----:B------:R-:W-:-:S03]  /*3f40*/  @!P4 FADD.FTZ R73, R73, R27 ;  /* 0x0000001b4949c221 */ /* 0x000fc60000010000 */
[----:B---3--:R-:W-:Y:S01]  /*3f50*/  @!P5 FADD.FTZ R72, R72, R28 ;  /* 0x0000001c4848d221 */ /* 0x008fe20000010000 */
[----:B------:R-:W-:-:S03]  /*3f60*/  @!P5 FADD.FTZ R73, R73, R29 ;  /* 0x0000001d4949d221 */ /* 0x000fc60000010000 */
[----:B----4-:R-:W-:Y:S01]  /*3f70*/  @!P6 FADD.FTZ R72, R72, R30 ;  /* 0x0000001e4848e221 */ /* 0x010fe20000010000 */
[----:B------:R-:W-:-:S07]  /*3f80*/  @!P6 FADD.FTZ R73, R73, R31 ;  /* 0x0000001f4949e221 */ /* 0x000fce0000010000 */
.L_x_15:
[----:B------:R-:W-:Y:S05]  /*3f90*/  @!P0 BRA `(.L_x_10) ;  /* 0x00000000006c8947 */ /* 0x000fea0003800000 */
[----:B------:R-:W-:Y:S02]  /*3fa0*/  ISETP.NE.AND P0, PT, R33, 0x1, PT ;  /* 0x000000012100780c */ /* 0x000fe40003f05270 */
[----:B------:R-:W-:-:S11]  /*3fb0*/  LOP3.LUT R28, R4, 0x1, RZ, 0xc0, !PT ;  /* 0x00000001041c7812 */ /* 0x000fd600078ec0ff */
[----:B------:R-:W-:Y:S05]  /*3fc0*/  @!P0 BRA `(.L_x_16) ;  /* 0x0000000000388947 */ /* 0x000fea0003800000 */
[C---:B------:R-:W-:Y:S02]  /*3fd0*/  IADD3 R27, PT, PT, R32.reuse, 0x1, RZ ;  /* 0x00000001201b7810 */ /* 0x040fe40007ffe0ff */
[----:B------:R-:W-:Y:S02]  /*3fe0*/  ISETP.EQ.OR P3, PT, R32, UR10, P2 ;  /* 0x0000000a20007c0c */ /* 0x000fe40009762670 */
[----:B------:R-:W-:-:S11]  /*3ff0*/  ISETP.EQ.OR P0, PT, R27, UR10, P2 ;  /* 0x0000000a1b007c0c */ /* 0x000fd60009702670 */
[-CC-:B------:R-:W-:Y:S02]  /*4000*/  @!P3 IMAD R25, R32, R3.reuse, R0.reuse ;  /* 0x000000032019b224 */ /* 0x180fe400078e0200 */
[----:B------:R-:W-:Y:S02]  /*4010*/  @!P0 IMAD R27, R27, R3, R0 ;  /* 0x000000031b1b8224 */ /* 0x000fe400078e0200 */
[----:B------:R-:W-:-:S04]  /*4020*/  @!P3 IMAD.WIDE.U32 R24, R25, 0x8, R34 ;  /* 0x000000081918b825 */ /* 0x000fc800078e0022 */
[----:B------:R-:W-:Y:S02]  /*4030*/  @!P0 IMAD.WIDE.U32 R26, R27, 0x8, R34 ;  /* 0x000000081b1a8825 */ /* 0x000fe400078e0022 */
[----:B------:R-:W0:Y:S04]  /*4040*/  @!P3 LDG.E.64 R24, desc[UR8][R24.64] ;  /* 0x000000081818b981 */ /* 0x000e28000c1e1b00 */
[----:B------:R-:W2:Y:S01]  /*4050*/  @!P0 LDG.E.64 R26, desc[UR8][R26.64] ;  /* 0x000000081a1a8981 */ /* 0x000ea2000c1e1b00 */
[----:B------:R-:W-:Y:S01]  /*4060*/  IADD3 R32, PT, PT, R32, 0x2, RZ ;  /* 0x0000000220207810 */ /* 0x000fe20007ffe0ff */
[----:B0-----:R-:W-:Y:S01]  /*4070*/  @!P3 FADD.FTZ R72, R72, R24 ;  /* 0x000000184848b221 */ /* 0x001fe20000010000 */
[----:B------:R-:W-:-:S03]  /*4080*/  @!P3 FADD.FTZ R73, R73, R25 ;  /* 0x000000194949b221 */ /* 0x000fc60000010000 */
[----:B--2---:R-:W-:Y:S01]  /*4090*/  @!P0 FADD.FTZ R72, R72, R26 ;  /* 0x0000001a48488221 */ /* 0x004fe20000010000 */
[----:B------:R-:W-:-:S07]  /*40a0*/  @!P0 FADD.FTZ R73, R73, R27 ;  /* 0x0000001b49498221 */ /* 0x000fce0000010000 */
.L_x_16:
[----:B------:R-:W-:Y:S01]  /*40b0*/  ISETP.EQ.OR P0, PT, R32, UR10, P2 ;  /* 0x0000000a20007c0c */ /* 0x000fe20009702670 */
[----:B------:R-:W-:Y:S03]  /*40c0*/  BSSY.RECONVERGENT B0, `(.L_x_10) ;  /* 0x0000008000007945 */ /* 0x000fe60003800200 */
[----:B------:R-:W-:-:S13]  /*40d0*/  ISETP.NE.U32.OR P0, PT, R28, 0x1, P0 ;  /* 0x000000011c00780c */ /* 0x000fda0000705470 */
[----:B------:R-:W-:Y:S05]  /*40e0*/  @P0 BRA `(.L_x_17) ;  /* 0x0000000000140947 */ /* 0x000fea0003800000 */
[----:B------:R-:W-:-:S04]  /*40f0*/  IMAD R25, R3, R32, R0 ;  /* 0x0000002003197224 */ /* 0x000fc800078e0200 */
[----:B------:R-:W-:-:S06]  /*4100*/  IMAD.WIDE.U32 R24, R25, 0x8, R34 ;  /* 0x0000000819187825 */ /* 0x000fcc00078e0022 */
[----:B------:R-:W0:Y:S02]  /*4110*/  LDG.E.64 R24, desc[UR8][R24.64] ;  /* 0x0000000818187981 */ /* 0x000e24000c1e1b00 */
[----:B0-----:R-:W-:Y:S01]  /*4120*/  FADD.FTZ R72, R72, R24 ;  /* 0x0000001848487221 */ /* 0x001fe20000010000 */
[----:B------:R-:W-:-:S07]  /*4130*/  FADD.FTZ R73, R73, R25 ;  /* 0x0000001949497221 */ /* 0x000fce0000010000 */
.L_x_17:
[----:B------:R-:W-:Y:S05]  /*4140*/  BSYNC.RECONVERGENT B0 ;  /* 0x0000000000007941 */ /* 0x000fea0003800200 */
.L_x_10:
[----:B------:R-:W3:Y:S01]  /*4150*/  S2UR UR7, SR_CgaCtaId ;  /* 0x00000000000779c3 */ /* 0x000ee20000008800 */
[----:B------:R-:W-:Y:S01]  /*4160*/  UMOV UR6, 0x400 ;  /* 0x0000040000067882 */ /* 0x000fe20000000000 */
[----:B------:R-:W4:Y:S01]  /*4170*/  LDCU.64 UR12, c[0x0][0x400] ;  /* 0x00008000ff0c77ac */ /* 0x000f220008000a00 */
[----:B-12---:R-:W-:Y:S02]  /*4180*/  SHF.L.U32 R27, R64, 0x10, RZ ;  /* 0x00000010401b7819 */ /* 0x006fe400000006ff */
[----:B------:R-:W-:Y:S02]  /*4190*/  SHF.L.U32 R31, R76, 0x10, RZ ;  /* 0x000000104c1f7819 */ /* 0x000fe400000006ff */
[----:B------:R-:W-:Y:S01]  /*41a0*/  SHF.L.U32 R55, R104, 0x10, RZ ;  /* 0x0000001068377819 */ /* 0x000fe200000006ff */
[----:B------:R-:W-:Y:S01]  /*41b0*/  FADD.FTZ R27, -R74, R27 ;  /* 0x0000001b4a1b7221 */ /* 0x000fe20000010100 */
[----:B------:R-:W-:Y:S02]  /*41c0*/  SHF.L.U32 R47, R80, 0x10, RZ ;  /* 0x00000010502f7819 */ /* 0x000fe400000006ff */
[----:B------:R-:W-:Y:S01]  /*41d0*/  SHF.L.U32 R53, R102, 0x10, RZ ;  /* 0x0000001066357819 */ /* 0x000fe200000006ff */
[----:B------:R-:W-:Y:S01]  /*41e0*/  FMUL.FTZ R27, R27, R108 ;  /* 0x0000006c1b1b7220 */ /* 0x000fe20000410000 */
[----:B------:R-:W-:Y:S01]  /*41f0*/  SHF.L.U32 R43, R83, 0x10, RZ ;  /* 0x00000010532b7819 */ /* 0x000fe200000006ff */
[----:B------:R-:W-:Y:S01]  /*4200*/  FADD.FTZ R55, -R74, R55 ;  /* 0x000000374a377221 */ /* 0x000fe20000010100 */
[----:B------:R-:W-:Y:S01]  /*4210*/  SHF.L.U32 R51, R100, 0x10, RZ ;  /* 0x0000001064337819 */ /* 0x000fe200000006ff */
[C---:B------:R-:W-:Y:S01]  /*4220*/  FADD.FTZ R47, -R74.reuse, R47 ;  /* 0x0000002f4a2f7221 */ /* 0x040fe20000010100 */
[----:B------:R-:W-:Y:S01]  /*4230*/  SHF.L.U32 R39, R85, 0x10, RZ ;  /* 0x0000001055277819 */ /* 0x000fe200000006ff */
[----:B------:R-:W-:Y:S01]  /*4240*/  FADD.FTZ R53, -R74, R53 ;  /* 0x000000354a357221 */ /* 0x000fe20000010100 */
[----:B------:R-:W-:Y:S01]  /*4250*/  SHF.L.U32 R49, R98, 0x10, RZ ;  /* 0x0000001062317819 */ /* 0x000fe200000006ff */
[C---:B------:R-:W-:Y:S01]  /*4260*/  FADD.FTZ R43, -R74.reuse, R43 ;  /* 0x0000002b4a2b7221 */ /* 0x040fe20000010100 */
[----:B------:R-:W-:Y:S01]  /*4270*/  SHF.L.U32 R37, R87, 0x10, RZ ;  /* 0x0000001057257819 */ /* 0x000fe200000006ff */
[----:B------:R-:W-:Y:S01]  /*4280*/  FADD.FTZ R51, -R74, R51 ;  /* 0x000000334a337221 */ /* 0x000fe20000010100 */
[----:B------:R-:W-:Y:S01]  /*4290*/  SHF.L.U32 R45, R96, 0x10, RZ ;  /* 0x00000010602d7819 */ /* 0x000fe200000006ff */
[----:B---3--:R-:W-:Y:S01]  /*42a0*/  ULEA UR6, UR7, UR6, 0x18 ;  /* 0x0000000607067291 */ /* 0x008fe2000f8ec0ff */
[----:B------:R-:W-:Y:S01]  /*42b0*/  SHF.L.U32 R33, R89, 0x10, RZ ;  /* 0x0000001059217819 */ /* 0x000fe200000006ff */
[----:B------:R-:W-:Y:S01]  /*42c0*/  FADD.FTZ R39, -R74, R39 ;  /* 0x000000274a277221 */ /* 0x000fe20000010100 */
[----:B------:R-:W-:Y:S01]  /*42d0*/  SHF.L.U32 R35, R94, 0x10, RZ ;  /* 0x000000105e237819 */ /* 0x000fe200000006ff */
[C---:B------:R-:W-:Y:S01]  /*42e0*/  FADD.FTZ R49, -R74.reuse, R49 ;  /* 0x000000314a317221 */ /* 0x040fe20000010100 */
[----:B------:R-:W-:Y:S01]  /*42f0*/  SHF.L.U32 R91, R91, 0x10, RZ ;  /* 0x000000105b5b7819 */ /* 0x000fe200000006ff */
[C---:B------:R-:W-:Y:S01]  /*4300*/  FADD.FTZ R37, -R74.reuse, R37 ;  /* 0x000000254a257221 */ /* 0x040fe20000010100 */
[----:B------:R-:W-:Y:S01]  /*4310*/  SHF.L.U32 R41, R75, 0x10, RZ ;  /* 0x000000104b297819 */ /* 0x000fe200000006ff */
[C---:B------:R-:W-:Y:S01]  /*4320*/  FADD.FTZ R45, -R74.reuse, R45 ;  /* 0x0000002d4a2d7221 */ /* 0x040fe20000010100 */
[----:B------:R0:W-:Y:S01]  /*4330*/  @!P2 STS.64 [UR6+0x80], R72 ;  /* 0x00008048ff00a988 */ /* 0x0001e20008000a06 */
[----:B------:R-:W-:Y:S01]  /*4340*/  BAR.SYNC.DEFER_BLOCKING 0x0 ;  /* 0x0000000000007b1d */ /* 0x000fe20000010000 */
[----:B----4-:R-:W-:Y:S01]  /*4350*/  ISETP.GE.U32.AND P0, PT, R13, UR12, PT ;  /* 0x0000000c0d007c0c */ /* 0x010fe2000bf06070 */
[C---:B------:R-:W-:Y:S01]  /*4360*/  FADD.FTZ R33, -R74.reuse, R33 ;  /* 0x000000214a217221 */ /* 0x040fe20000010100 */
[C---:B------:R-:W-:Y:S01]  /*4370*/  FADD.FTZ R35, -R74.reuse, R35 ;  /* 0x000000234a237221 */ /* 0x040fe20000010100 */
[C---:B------:R-:W-:Y:S01]  /*4380*/  FADD.FTZ R41, -R74.reuse, R41 ;  /* 0x000000294a297221 */ /* 0x040fe20000010100 */
[----:B------:R-:W-:Y:S01]  /*4390*/  ISETP.GE.AND.EX P0, PT, R21, UR13, PT, P0 ;  /* 0x0000000d15007c0c */ /* 0x000fe2000bf06300 */
[C---:B0-----:R-:W-:Y:S01]  /*43a0*/  FADD.FTZ R73, -R74.reuse, R31 ;  /* 0x0000001f4a497221 */ /* 0x041fe20000010100 */
[----:B------:R-:W-:Y:S01]  /*43b0*/  FADD.FTZ R31, -R74, R91 ;  /* 0x0000005b4a1f7221 */ /* 0x000fe20000010100 */
[----:B------:R-:W0:Y:S01]  /*43c0*/  LDS.64 R24, [UR6+0x80] ;  /* 0x00008006ff187984 */ /* 0x000e220008000a00 */
[----:B------:R-:W0:Y:S02]  /*43d0*/  LDCU UR6, c[0x0][0x42c] ;  /* 0x00008580ff0677ac */ /* 0x000e240008000800 */
[----:B0-----:R-:W-:Y:S01]  /*43e0*/  FMUL.FTZ R29, R25, UR6 ;  /* 0x00000006191d7c20 */ /* 0x001fe20008410000 */
[----:B------:R-:W-:Y:S01]  /*43f0*/  SHF.L.U32 R25, R106, 0x10, RZ ;  /* 0x000000106a197819 */ /* 0x000fe200000006ff */
[----:B------:R-:W-:Y:S01]  /*4400*/  FMUL.FTZ R28, R24, UR6 ;  /* 0x00000006181c7c20 */ /* 0x000fe20008410000 */
[----:B------:R-:W-:-:S03]  /*4410*/  SHF.L.U32 R24, R107, 0x10, RZ ;  /* 0x000000106b187819 */ /* 0x000fc600000006ff */
[----:B------:R-:W-:Y:S01]  /*4420*/  FADD.FTZ R25, -R74, R25 ;  /* 0x000000194a197221 */ /* 0x000fe20000010100 */
[----:B------:R-:W-:-:S03]  /*4430*/  FFMA.FTZ R85, R28, R27, R29 ;  /* 0x0000001b1c557223 */ /* 0x000fc6000001001d */
[----:B------:R-:W-:Y:S01]  /*4440*/  FMUL.FTZ R32, R25, R108 ;  /* 0x0000006c19207220 */ /* 0x000fe20000410000 */
[----:B------:R-:W-:-:S03]  /*4450*/  SHF.L.U32 R25, R66, 0x10, RZ ;  /* 0x0000001042197819 */ /* 0x000fc600000006ff */
[----:B------:R-:W-:Y:S01]  /*4460*/  FFMA.FTZ R40, R28, R32, R29 ;  /* 0x000000201c287223 */ /* 0x000fe2000001001d */
[----:B------:R-:W-:Y:S06]  /*4470*/  @!P1 BRA `(.L_x_18) ;  /* 0x0000000000489947 */ /* 0x000fec0003800000 */
[----:B------:R-:W-:Y:S01]  /*4480*/  FFMA.FTZ R26, R70, R27, R68 ;  /* 0x0000001b461a7223 */ /* 0x000fe20000010044 */
[----:B------:R-:W-:-:S03]  /*4490*/  FFMA.FTZ R27, R71, R32, R69 ;  /* 0x00000020471b7223 */ /* 0x000fc60000010045 */
[----:B------:R-:W-:Y:S01]  /*44a0*/  FMUL.FTZ R30, R26, -1.4426950216293334961 ;  /* 0xbfb8aa3b1a1e7820 */ /* 0x000fe20000410000 */
[----:B------:R-:W-:-:S05]  /*44b0*/  FMUL.FTZ R34, R27, -1.4426950216293334961 ;  /* 0xbfb8aa3b1b227820 */ /* 0x000fca0000410000 */
[----:B------:R-:W0:Y:S04]  /*44c0*/  MUFU.EX2 R30, R30 ;  /* 0x0000001e001e7308 */ /* 0x000e280000000800 */
[----:B------:R-:W1:Y:S01]  /*44d0*/  MUFU.EX2 R34, R34 ;  /* 0x0000002200227308 */ /* 0x000e620000000800 */
[----:B0-----:R-:W-:Y:S01]  /*44e0*/  FADD.FTZ R32, R30, 1 ;  /* 0x3f8000001e207421 */ /* 0x001fe20000010000 */
[----:B-1----:R-:W-:-:S05]  /*44f0*/  FADD.FTZ R36, R34, 1 ;  /* 0x3f80000022247421 */ /* 0x002fca0000010000 */
[----:B------:R-:W0:Y:S08]  /*4500*/  MUFU.RCP R32, R32 ;  /* 0x0000002000207308 */ /* 0x000e300000001000 */
[----:B------:R-:W1:Y:S01]  /*4510*/  MUFU.RCP R75, R36 ;  /* 0x00000024004b7308 */ /* 0x000e620000001000 */
[----:B0-----:R-:W-:Y:S01]  /*4520*/  FADD.FTZ R83, -R32, 1 ;  /* 0x3f80000020537421 */ /* 0x001fe20000010100 */
[----:B------:R-:W-:-:S03]  /*4530*/  FMUL.FTZ R25, R25, R32 ;  /* 0x0000002019197220 */ /* 0x000fc60000410000 */
[----:B------:R-:W-:Y:S01]  /*4540*/  FFMA.FTZ R26, R26, R83, 1 ;  /* 0x3f8000001a1a7423 */ /* 0x000fe20000010053 */
[----:B-1----:R-:W-:Y:S01]  /*4550*/  FADD.FTZ R38, -R75, 1 ;  /* 0x3f8000004b267421 */ /* 0x002fe20000010100 */
[----:B------:R-:W-:Y:S02]  /*4560*/  FMUL.FTZ R24, R24, R75 ;  /* 0x0000004b18187220 */ /* 0x000fe40000410000 */
[----:B------:R-:W-:Y:S01]  /*4570*/  FMUL.FTZ R25, R25, R26 ;  /* 0x0000001a19197220 */ /* 0x000fe20000410000 */
[----:B------:R-:W-:-:S04]  /*4580*/  FFMA.FTZ R27, R27, R38, 1 ;  /* 0x3f8000001b1b7423 */ /* 0x000fc80000010026 */
[----:B------:R-:W-:-:S07]  /*4590*/  FMUL.FTZ R24, R24, R27 ;  /* 0x0000001b18187220 */ /* 0x000fce0000410000 */
.L_x_18:
[----:B------:R-:W-:Y:S01]  /*45a0*/  BSSY.RECONVERGENT B0, `(.L_x_19) ;  /* 0x0000012000007945 */ /* 0x000fe20003800200 */
[----:B------:R-:W-:Y:S01]  /*45b0*/  FFMA.FTZ R85, R70, R25, -R85 ;  /* 0x0000001946557223 */ /* 0x000fe20000010855 */
[----:B------:R-:W-:Y:S02]  /*45c0*/  FFMA.FTZ R27, R71, R24, -R40 ;  /* 0x00000018471b7223 */ /* 0x000fe40000010828 */
[----:B------:R-:W-:Y:S05]  /*45d0*/  @P0 BRA `(.L_x_20) ;  /* 0x0000000000380947 */ /* 0x000fea0003800000 */
[----:B------:R-:W0:Y:S01]  /*45e0*/  LDCU.64 UR14, c[0x0][0x3f8] ;  /* 0x00007f00ff0e77ac */ /* 0x000e220008000a00 */
[----:B------:R-:W-:Y:S01]  /*45f0*/  MOV R24, R110 ;  /* 0x0000006e00187202 */ /* 0x000fe20000000f00 */
[-C--:B------:R-:W-:Y:S01]  /*4600*/  FMUL.FTZ R85, R85, R108.reuse ;  /* 0x0000006c55557220 */ /* 0x080fe20000410000 */
[----:B------:R-:W-:Y:S01]  /*4610*/  MOV R25, R113 ;  /* 0x0000007100197202 */ /* 0x000fe20000000f00 */
[----:B------:R-:W1:Y:S01]  /*4620*/  LDCU.64 UR6, c[0x0][0x380] ;  /* 0x00007000ff0677ac */ /* 0x000e620008000a00 */
[----:B------:R-:W-:Y:S01]  /*4630*/  FMUL.FTZ R30, R27, R108 ;  /* 0x0000006c1b1e7220 */ /* 0x000fe20000410000 */
[----:B0-----:R-:W-:Y:S02]  /*4640*/  IMAD R26, R21, UR14, RZ ;  /* 0x0000000e151a7c24 */ /* 0x001fe4000f8e02ff */
[----:B------:R-:W-:-:S04]  /*4650*/  IMAD.WIDE.U32 R24, R13, UR14, R24 ;  /* 0x0000000e0d187c25 */ /* 0x000fc8000f8e0018 */
[----:B------:R-:W-:Y:S01]  /*4660*/  IMAD R75, R13, UR15, R26 ;  /* 0x0000000f0d4b7c24 */ /* 0x000fe2000f8e021a */
[----:B-1----:R-:W-:-:S04]  /*4670*/  LEA R26, P0, R24, UR6, 0x1 ;  /* 0x00000006181a7c11 */ /* 0x002fc8000f8008ff */
[----:B------:R-:W-:Y:S02]  /*4680*/  IADD3 R75, PT, PT, R25, R75, RZ ;  /* 0x0000004b194b7210 */ /* 0x000fe40007ffe0ff */
[----:B------:R-:W-:Y:S02]  /*4690*/  F2FP.BF16.F32.PACK_AB R25, R30, R85 ;  /* 0x000000551e19723e */ /* 0x000fe400000010ff */
[----:B------:R-:W-:-:S05]  /*46a0*/  LEA.HI.X R27, R24, UR7, R75, 0x1, P0 ;  /* 0x00000007181b7c11 */ /* 0x000fca00080f0c4b */
[----:B------:R0:W-:Y:S02]  /*46b0*/  STG.E desc[UR8][R26.64], R25 ;  /* 0x000000191a007986 */ /* 0x0001e4000c101908 */
.L_x_20:
[----:B------:R-:W-:Y:S05]  /*46c0*/  BSYNC.RECONVERGENT B0 ;  /* 0x0000000000007941 */ /* 0x000fea0003800200 */
.L_x_19:
[----:B------:R-:W-:Y:S01]  /*46d0*/  UISETP.NE.AND UP0, UPT, UR11, URZ, UPT ;  /* 0x000000ff0b00728c */ /* 0x000fe2000bf05270 */
[-C--:B------:R-:W-:Y:S01]  /*46e0*/  FMUL.FTZ R73, R73, R108.reuse ;  /* 0x0000006c49497220 */ /* 0x080fe20000410000 */
        /* <DEDUP_REMOVED lines=12> */
[----:B------:R-:W-:Y:S01]  /*47b0*/  ISETP.GE.U32.AND P2, PT, R22, UR12, PT ;  /* 0x0000000c16007c0c */ /* 0x000fe2000bf46070 */
[----:B------:R-:W-:Y:S01]  /*47c0*/  FMUL.FTZ R32, R41, R108 ;  /* 0x0000006c29207220 */ /* 0x000fe20000410000 */
[----:B------:R-:W-:Y:S01]  /*47d0*/  ISETP.GE.U32.AND P1, PT, R23, UR12, PT ;  /* 0x0000000c17007c0c */ /* 0x000fe2000bf26070 */
[--C-:B------:R-:W-:Y:S01]  /*47e0*/  FFMA.FTZ R83, R28, R73, R29.reuse ;  /* 0x000000491c537223 */ /* 0x100fe2000001001d */
[----:B------:R-:W-:Y:S01]  /*47f0*/  ISETP.GE.U32.AND P0, PT, R56, UR12, PT ;  /* 0x0000000c38007c0c */ /* 0x000fe2000bf06070 */
[C-C-:B------:R-:W-:Y:S01]  /*4800*/  FFMA.FTZ R72, R28.reuse, R54, R29.reuse ;  /* 0x000000361c487223 */ /* 0x140fe2000001001d */
[----:B------:R-:W-:Y:S01]  /*4810*/  ISETP.GE.U32.AND P6, PT, R57, UR12, PT ;  /* 0x0000000c39007c0c */ /* 0x000fe2000bfc6070 */
[--C-:B------:R-:W-:Y:S01]  /*4820*/  FFMA.FTZ R51, R28, R47, R29.reuse ;  /* 0x0000002f1c337223 */ /* 0x100fe2000001001d */
[----:B------:R-:W-:Y:S01]  /*4830*/  ISETP.GE.U32.AND P4, PT, R58, UR12, PT ;  /* 0x0000000c3a007c0c */ /* 0x000fe2000bf86070 */
[C-C-:B------:R-:W-:Y:S01]  /*4840*/  FFMA.FTZ R52, R28.reuse, R48, R29.reuse ;  /* 0x000000301c347223 */ /* 0x140fe2000001001d */
[----:B------:R-:W-:Y:S01]  /*4850*/  ISETP.GE.U32.AND P5, PT, R59, UR12, PT ;  /* 0x0000000c3b007c0c */ /* 0x000fe2000bfa6070 */
[C-C-:B------:R-:W-:Y:S01]  /*4860*/  FFMA.FTZ R49, R28.reuse, R43, R29.reuse ;  /* 0x0000002b1c317223 */ /* 0x140fe2000001001d */
[C-C-:B------:R-:W-:Y:S01]  /*4870*/  FFMA.FTZ R50, R28.reuse, R44, R29.reuse ;  /* 0x0000002c1c327223 */ /* 0x140fe2000001001d */
[C-C-:B------:R-:W-:Y:S01]  /*4880*/  FFMA.FTZ R45, R28.reuse, R39, R29.reuse ;  /* 0x000000271c2d7223 */ /* 0x140fe2000001001d */
[C-C-:B------:R-:W-:Y:S01]  /*4890*/  FFMA.FTZ R46, R28.reuse, R40, R29.reuse ;  /* 0x000000281c2e7223 */ /* 0x140fe2000001001d */
[C-C-:B------:R-:W-:Y:S01]  /*48a0*/  FFMA.FTZ R41, R28.reuse, R37, R29.reuse ;  /* 0x000000251c297223 */ /* 0x140fe2000001001d */
[C-C-:B------:R-:W-:Y:S01]  /*48b0*/  FFMA.FTZ R42, R28.reuse, R38, R29.reuse ;  /* 0x000000261c2a7223 */ /* 0x140fe2000001001d */
[C-C-:B------:R-:W-:Y:S01]  /*48c0*/  FFMA.FTZ R35, R28.reuse, R33, R29.reuse ;  /* 0x000000211c237223 */ /* 0x140fe2000001001d */
[C-C-:B------:R-:W-:Y:S01]  /*48d0*/  FFMA.FTZ R36, R28.reuse, R34, R29.reuse ;  /* 0x000000221c247223 */ /* 0x140fe2000001001d */
[--C-:B------:R-:W-:Y:S01]  /*48e0*/  FFMA.FTZ R31, R28, R30, R29.reuse ;  /* 0x0000001e1c1f7223 */ /* 0x100fe2000001001d */
[----:B------:R-:W-:Y:S01]  /*48f0*/  ISETP.GE.U32.AND P3, PT, R60, UR12, PT ;  /* 0x0000000c3c007c0c */ /* 0x000fe2000bf66070 */
[----:B------:R-:W-:Y:S01]  /*4900*/  FFMA.FTZ R28, R28, R32, R29 ;  /* 0x000000201c1c7223 */ /* 0x000fe2000001001d */
[----:B------:R-:W-:-:S02]  /*4910*/  ISETP.GE.AND.EX P2, PT, R61, UR13, PT, P2 ;  /* 0x0000000d3d007c0c */ /* 0x000fc4000bf46320 */
[----:B------:R-:W-:Y:S02]  /*4920*/  ISETP.GE.AND.EX P1, PT, R63, UR13, PT, P1 ;  /* 0x0000000d3f007c0c */ /* 0x000fe4000bf26310 */
[----:B------:R-:W-:Y:S02]  /*4930*/  ISETP.GE.AND.EX P0, PT, R65, UR13, PT, P0 ;  /* 0x0000000d41007c0c */ /* 0x000fe4000bf06300 */
[----:B------:R-:W-:Y:S02]  /*4940*/  ISETP.GE.AND.EX P6, PT, R67, UR13, PT, P6 ;  /* 0x0000000d43007c0c */ /* 0x000fe4000bfc6360 */
[----:B------:R-:W-:Y:S02]  /*4950*/  ISETP.GE.AND.EX P4, PT, R77, UR13, PT, P4 ;  /* 0x0000000d4d007c0c */ /* 0x000fe4000bf86340 */
[----:B------:R-:W-:Y:S02]  /*4960*/  ISETP.GE.AND.EX P5, PT, R79, UR13, PT, P5 ;  /* 0x0000000d4f007c0c */ /* 0x000fe4000bfa6350 */
[----:B0-----:R-:W-:-:S02]  /*4970*/  SHF.L.U32 R25, R78, 0x10, RZ ;  /* 0x000000104e197819 */ /* 0x001fc400000006ff */
[----:B------:R-:W-:Y:S01]  /*4980*/  SHF.L.U32 R24, R105, 0x10, RZ ;  /* 0x0000001069187819 */ /* 0x000fe200000006ff */
[----:B------:R-:W-:Y:S08]  /*4990*/  BRA.U !UP0, `(.L_x_21) ;  /* 0x0000000108487547 */ /* 0x000ff0000b800000 */
[----:B------:R-:W-:Y:S01]  /*49a0*/  FFMA.FTZ R26, R70, R73, R68 ;  /* 0x00000049461a7223 */ /* 0x000fe20000010044 */
[----:B------:R-:W-:-:S03]  /*49b0*/  FFMA.FTZ R27, R71, R54, R69 ;  /* 0x00000036471b7223 */ /* 0x000fc60000010045 */
[----:B------:R-:W-:Y:S01]  /*49c0*/  FMUL.FTZ R29, R26, -1.4426950216293334961 ;  /* 0xbfb8aa3b1a1d7820 */ /* 0x000fe20000410000 */
[----:B------:R-:W-:-:S05]  /*49d0*/  FMUL.FTZ R55, R27, -1.4426950216293334961 ;  /* 0xbfb8aa3b1b377820 */ /* 0x000fca0000410000 */
[----:B------:R-:W0:Y:S04]  /*49e0*/  MUFU.EX2 R29, R29 ;  /* 0x0000001d001d7308 */ /* 0x000e280000000800 */
[----:B------:R-:W1:Y:S01]  /*49f0*/  MUFU.EX2 R55, R55 ;  /* 0x0000003700377308 */ /* 0x000e620000000800 */
[----:B0-----:R-:W-:Y:S01]  /*4a00*/  FADD.FTZ R53, R29, 1 ;  /* 0x3f8000001d357421 */ /* 0x001fe20000010000 */
[----:B-1----:R-:W-:-:S03]  /*4a10*/  FADD.FTZ R64, R55, 1 ;  /* 0x3f80000037407421 */ /* 0x002fc60000010000 */
        /* <DEDUP_REMOVED lines=10> */
.L_x_21:
        /* <DEDUP_REMOVED lines=9> */
[----:B------:R-:W-:-:S05]  /*4b50*/  FMUL.FTZ R29, R29, R108 ;  /* 0x0000006c1d1d7220 */ /* 0x000fca0000410000 */
[----:B------:R-:W-:Y:S01]  /*4b60*/  F2FP.BF16.F32.PACK_AB R29, R29, R54 ;  /* 0x000000361d1d723e */ /* 0x000fe200000010ff */
[----:B0-----:R-:W-:Y:S02]  /*4b70*/  IMAD R27, R61, UR6, RZ ;  /* 0x000000063d1b7c24 */ /* 0x001fe4000f8e02ff */
[----:B------:R-:W-:-:S04]  /*4b80*/  IMAD.WIDE.U32 R24, R22, UR6, R24 ;  /* 0x0000000616187c25 */ /* 0x000fc8000f8e0018 */
[----:B------:R-:W-:Y:S01]  /*4b90*/  IMAD R27, R22, UR7, R27 ;  /* 0x00000007161b7c24 */ /* 0x000fe2000f8e021b */
[----:B-1----:R-:W-:-:S04]  /*4ba0*/  LEA R26, P2, R24, UR14, 0x1 ;  /* 0x0000000e181a7c11 */ /* 0x002fc8000f8408ff */
[----:B------:R-:W-:-:S04]  /*4bb0*/  IADD3 R27, PT, PT, R25, R27, RZ ;  /* 0x0000001b191b7210 */ /* 0x000fc80007ffe0ff */
[----:B------:R-:W-:-:S05]  /*4bc0*/  LEA.HI.X R27, R24, UR15, R27, 0x1, P2 ;  /* 0x0000000f181b7c11 */ /* 0x000fca00090f0c1b */
[----:B------:R0:W-:Y:S02]  /*4bd0*/  STG.E desc[UR8][R26.64], R29 ;  /* 0x0000001d1a007986 */ /* 0x0001e4000c101908 */
.L_x_23:
[----:B------:R-:W-:Y:S05]  /*4be0*/  BSYNC.RECONVERGENT B0 ;  /* 0x0000000000007941 */ /* 0x000fea0003800200 */
.L_x_22:
[----:B------:R-:W-:Y:S02]  /*4bf0*/  SHF.L.U32 R82, R82, 0x10, RZ ;  /* 0x0000001052527819 */ /* 0x000fe400000006ff */
[----:B------:R-:W-:Y:S01]  /*4c00*/  SHF.L.U32 R103, R103, 0x10, RZ ;  /* 0x0000001067677819 */ /* 0x000fe200000006ff */
[----:B------:R-:W-:Y:S06]  /*4c10*/  BRA.U !UP0, `(.L_x_24) ;  /* 0x0000000108487547 */ /* 0x000fec000b800000 */
[----:B------:R-:W-:Y:S01]  /*4c20*/  FFMA.FTZ R47, R70, R47, R68 ;  /* 0x0000002f462f7223 */ /* 0x000fe20000010044 */
[----:B------:R-:W-:-:S03]  /*4c30*/  FFMA.FTZ R48, R71, R48, R69 ;  /* 0x0000003047307223 */ /* 0x000fc60000010045 */
[----:B------:R-:W-:Y:S01]  /*4c40*/  FMUL.FTZ R24, R47, -1.4426950216293334961 ;  /* 0xbfb8aa3b2f187820 */ /* 0x000fe20000410000 */
[----:B0-----:R-:W-:-:S05]  /*4c50*/  FMUL.FTZ R26, R48, -1.4426950216293334961 ;  /* 0xbfb8aa3b301a7820 */ /* 0x001fca0000410000 */
        /* <DEDUP_REMOVED lines=14> */
.L_x_24:
[----:B------:R-:W-:Y:S01]  /*4d40*/  BSSY.RECONVERGENT B0, `(.L_x_25) ;  /* 0x0000012000007945 */ /* 0x000fe20003800200 */
[----:B------:R-:W-:Y:S01]  /*4d50*/  FFMA.FTZ R51, R70, R82, -R51 ;  /* 0x0000005246337223 */ /* 0x000fe20000010833 */
[----:B0-----:R-:W-:Y:S02]  /*4d60*/  FFMA.FTZ R29, R71, R103, -R52 ;  /* 0x00000067471d7223 */ /* 0x001fe40000010834 */
        /* <DEDUP_REMOVED lines=15> */
.L_x_26:
[----:B------:R-:W-:Y:S05]  /*4e60*/  BSYNC.RECONVERGENT B0 ;  /* 0x0000000000007941 */ /* 0x000fea0003800200 */
.L_x_25:
        /* <DEDUP_REMOVED lines=21> */
.L_x_27:
        /* <DEDUP_REMOVED lines=18> */
.L_x_29:
[----:B------:R-:W-:Y:S05]  /*50e0*/  BSYNC.RECONVERGENT B0 ;  /* 0x0000000000007941 */ /* 0x000fea0003800200 */
.L_x_28:
        /* <DEDUP_REMOVED lines=21> */
.L_x_30:
        /* <DEDUP_REMOVED lines=18> */
.L_x_32:
[----:B------:R-:W-:Y:S05]  /*5360*/  BSYNC.RECONVERGENT B0 ;  /* 0x0000000000007941 */ /* 0x000fea0003800200 */
.L_x_31:
        /* <DEDUP_REMOVED lines=21> */
.L_x_33:
        /* <DEDUP_REMOVED lines=18> */
.L_x_35:
[----:B------:R-:W-:Y:S05]  /*55e0*/  BSYNC.RECONVERGENT B0 ;  /* 0x0000000000007941 */ /* 0x000fea0003800200 */
.L_x_34:
[----:B------:R-:W-:Y:S02]  /*55f0*/  SHF.L.U32 R90, R90, 0x10, RZ ;  /* 0x000000105a5a7819 */ /* 0x000fe400000006ff */
[----:B------:R-:W-:Y:S01]  /*5600*/  SHF.L.U32 R95, R95, 0x10, RZ ;  /* 0x000000105f5f7819 */ /* 0x000fe200000006ff */
[----:B------:R-:W-:Y:S06]  /*5610*/  BRA.U !UP0, `(.L_x_36) ;  /* 0x0000000108487547 */ /* 0x000fec000b800000 */
[----:B------:R-:W-:Y:S01]  /*5620*/  FFMA.FTZ R33, R70, R33, R68 ;  /* 0x0000002146217223 */ /* 0x000fe20000010044 */
[----:B------:R-:W-:-:S03]  /*5630*/  FFMA.FTZ R34, R71, R34, R69 ;  /* 0x0000002247227223 */ /* 0x000fc60000010045 */
[----:B0-----:R-:W-:Y:S01]  /*5640*/  FMUL.FTZ R24, R33, -1.4426950216293334961 ;  /* 0xbfb8aa3b21187820 */ /* 0x001fe20000410000 */
        /* <DEDUP_REMOVED lines=15> */
.L_x_36:
[----:B------:R-:W-:Y:S01]  /*5740*/  BSSY.RECONVERGENT B0, `(.L_x_37) ;  /* 0x0000012000007945 */ /* 0x000fe20003800200 */
[----:B------:R-:W-:Y:S01]  /*5750*/  FFMA.FTZ R35, R70, R90, -R35 ;  /* 0x0000005a46237223 */ /* 0x000fe20000010823 */
[----:B0-----:R-:W-:Y:S02]  /*5760*/  FFMA.FTZ R29, R71, R95, -R36 ;  /* 0x0000005f471d7223 */ /* 0x001fe40000010824 */
[----:B------:R-:W-:Y:S05]  /*5770*/  @P5 BRA `(.L_x_38) ;  /* 0x0000000000385947 */ /* 0x000fea0003800000 */
[----:B------:R-:W0:Y:S01]  /*5780*/  LDCU.64 UR6, c[0x0][0x3f8] ;  /* 0x00007f00ff0677ac */ /* 0x000e220008000a00 */
[----:B------:R-:W-:Y:S01]  /*5790*/  MOV R24, R110 ;  /* 0x0000006e00187202 */ /* 0x000fe20000000f00 */
[----:B------:R-:W-:Y:S01]  /*57a0*/  FMUL.FTZ R29, R29, R108 ;  /* 0x0000006c1d1d7220 */ /* 0x000fe20000410000 */
[----:B------:R-:W-:Y:S01]  /*57b0*/  MOV R25, R113 ;  /* 0x0000007100197202 */ /* 0x000fe20000000f00 */
[----:B------:R-:W1:Y:S01]  /*57c0*/  LDCU.64 UR14, c[0x0][0x380] ;  /* 0x00007000ff0e77ac */ /* 0x000e620008000a00 */
[----:B0-----:R-:W-:Y:S02]  /*57d0*/  IMAD R34, R79, UR6, RZ ;  /* 0x000000064f227c24 */ /* 0x001fe4000f8e02ff */
[----:B------:R-:W-:-:S04]  /*57e0*/  IMAD.WIDE.U32 R26, R59, UR6, R24 ;  /* 0x000000063b1a7c25 */ /* 0x000fc8000f8e0018 */
[----:B------:R-:W-:Y:S02]  /*57f0*/  IMAD R25, R59, UR7, R34 ;  /* 0x000000073b197c24 */ /* 0x000fe4000f8e0222 */
[----:B------:R-:W-:Y:S01]  /*5800*/  FMUL.FTZ R34, R35, R108 ;  /* 0x0000006c23227220 */ /* 0x000fe20000410000 */
[C---:B-1----:R-:W-:Y:S02]  /*5810*/  LEA R24, P0, R26.reuse, UR14, 0x1 ;  /* 0x0000000e1a187c11 */ /* 0x042fe4000f8008ff */
[----:B------:R-:W-:Y:S02]  /*5820*/  IADD3 R25, PT, PT, R27, R25, RZ ;  /* 0x000000191b197210 */ /* 0x000fe40007ffe0ff */
[----:B------:R-:W-:Y:S02]  /*5830*/  F2FP.BF16.F32.PACK_AB R29, R29, R34 ;  /* 0x000000221d1d723e */ /* 0x000fe400000010ff */
[----:B------:R-:W-:-:S05]  /*5840*/  LEA.HI.X R25, R26, UR15, R25, 0x1, P0 ;  /* 0x0000000f1a197c11 */ /* 0x000fca00080f0c19 */
[----:B------:R0:W-:Y:S02]  /*5850*/  STG.E desc[UR8][R24.64], R29 ;  /* 0x0000001d18007986 */ /* 0x0001e4000c101908 */
.L_x_38:
[----:B------:R-:W-:Y:S05]  /*5860*/  BSYNC.RECONVERGENT B0 ;  /* 0x0000000000007941 */ /* 0x000fea0003800200 */
.L_x_37:
        /* <DEDUP_REMOVED lines=21> */
.L_x_39:
[----:B------:R-:W-:Y:S01]  /*59c0*/  ISETP.GE.AND.EX P3, PT, R81, UR13, PT, P3 ;  /* 0x0000000d51007c0c */ /* 0x000fe2000bf66330 */
[----:B------:R-:W-:Y:S01]  /*59d0*/  FFMA.FTZ R31, R70, R92, -R31 ;  /* 0x0000005c461f7223 */ /* 0x000fe2000001081f */
[----:B------:R-:W-:Y:S01]  /*59e0*/  FFMA.FTZ R71, R71, R93, -R28 ;  /* 0x0000005d47477223 */ /* 0x000fe2000001081c */
[----:B------:R-:W-:Y:S02]  /*59f0*/  BSSY.RECONVERGENT B0, `(.L_x_40) ;  /* 0x000000f000007945 */ /* 0x000fe40003800200 */
[-C--:B------:R-:W-:Y:S01]  /*5a00*/  FMUL.FTZ R27, R31, R108.reuse ;  /* 0x0000006c1f1b7220 */ /* 0x080fe20000410000 */
[----:B------:R-:W-:-:S07]  /*5a10*/  FMUL.FTZ R108, R71, R108 ;  /* 0x0000006c476c7220 */ /* 0x000fce0000410000 */
[----:B------:R-:W-:Y:S05]  /*5a20*/  @P3 BRA `(.L_x_41) ;  /* 0x00000000002c3947 */ /* 0x000fea0003800000 */
[----:B------:R-:W0:Y:S01]  /*5a30*/  LDCU.64 UR6, c[0x0][0x3f8] ;  /* 0x00007f00ff0677ac */ /* 0x000e220008000a00 */
[----:B------:R-:W-:Y:S02]  /*5a40*/  MOV R111, R113 ;  /* 0x00000071006f7202 */ /* 0x000fe40000000f00 */
[----:B------:R-:W-:Y:S01]  /*5a50*/  F2FP.BF16.F32.PACK_AB R27, R108, R27 ;  /* 0x0000001b6c1b723e */ /* 0x000fe200000010ff */
[----:B------:R-:W1:Y:S01]  /*5a60*/  LDCU.64 UR12, c[0x0][0x380] ;  /* 0x00007000ff0c77ac */ /* 0x000e620008000a00 */
[----:B0-----:R-:W-:Y:S02]  /*5a70*/  IMAD R25, R81, UR6, RZ ;  /* 0x0000000651197c24 */ /* 0x001fe4000f8e02ff */
[----:B------:R-:W-:-:S04]  /*5a80*/  IMAD.WIDE.U32 R110, R60, UR6, R110 ;  /* 0x000000063c6e7c25 */ /* 0x000fc8000f8e006e */
[----:B------:R-:W-:Y:S01]  /*5a90*/  IMAD R25, R60, UR7, R25 ;  /* 0x000000073c197c24 */ /* 0x000fe2000f8e0219 */
[----:B-1----:R-:W-:-:S04]  /*5aa0*/  LEA R24, P0, R110, UR12, 0x1 ;  /* 0x0000000c6e187c11 */ /* 0x002fc8000f8008ff */
[----:B------:R-:W-:-:S04]  /*5ab0*/  IADD3 R25, PT, PT, R111, R25, RZ ;  /* 0x000000196f197210 */ /* 0x000fc80007ffe0ff */
[----:B------:R-:W-:-:S05]  /*5ac0*/  LEA.HI.X R25, R110, UR13, R25, 0x1, P0 ;  /* 0x0000000d6e197c11 */ /* 0x000fca00080f0c19 */
[----:B------:R1:W-:Y:S02]  /*5ad0*/  STG.E desc[UR8][R24.64], R27 ;  /* 0x0000001b18007986 */ /* 0x0003e4000c101908 */
.L_x_41:
[----:B------:R-:W-:Y:S05]  /*5ae0*/  BSYNC.RECONVERGENT B0 ;  /* 0x0000000000007941 */ /* 0x000fea0003800200 */
.L_x_40:
[----:B------:R-:W-:Y:S02]  /*5af0*/  IADD3 R8, PT, PT, R3, R8, RZ ;  /* 0x0000000803087210 */ /* 0x000fe40007ffe0ff */
[----:B------:R-:W-:Y:S02]  /*5b00*/  IADD3 R6, PT, PT, R6, 0x1, RZ ;  /* 0x0000000106067810 */ /* 0x000fe40007ffe0ff */
[----:B------:R-:W-:-:S13]  /*5b10*/  ISETP.GE.AND P0, PT, R8, UR4, PT ;  /* 0x0000000408007c0c */ /* 0x000fda000bf06270 */
[----:B------:R-:W-:Y:S05]  /*5b20*/  @!P0 BRA `(.L_x_42) ;  /* 0xffffffa800348947 */ /* 0x000fea000383ffff */
.L_x_1:
[----:B------:R-:W2:Y:S01]  /*5b30*/  LDC R6, c[0x0][0x370] ;  /* 0x0000dc00ff067b82 */ /* 0x000ea20000000800 */
[----:B------:R-:W-:Y:S01]  /*5b40*/  ISETP.NE.AND P2, PT, R2, RZ, PT ;  /* 0x000000ff0200720c */ /* 0x000fe20003f45270 */
[----:B------:R-:W-:Y:S06]  /*5b50*/  BSSY.RECONVERGENT B0, `(.L_x_43) ;  /* 0x0000011000007945 */ /* 0x000fec0003800200 */
[----:B------:R-:W3:Y:S08]  /*5b60*/  LDC R7, c[0x0][0x374] ;  /* 0x0000dd00ff077b82 */ /* 0x000ef00000000800 */
[----:B------:R-:W4:Y:S01]  /*5b70*/  LDC.64 R4, c[0x0][0x3c8] ;  /* 0x0000f200ff047b82 */ /* 0x000f220000000a00 */
[----:B--2---:R-:W-:-:S02]  /*5b80*/  ISETP.NE.AND P1, PT, R6, 0x1, PT ;  /* 0x000000010600780c */ /* 0x004fc40003f25270 */
[----:B------:R-:W-:Y:S02]  /*5b90*/  IADD3 R8, PT, PT, R6, -0x1, RZ ;  /* 0xffffffff06087810 */ /* 0x000fe40007ffe0ff */
[----:B---3--:R-:W-:-:S04]  /*5ba0*/  IADD3 R3, PT, PT, R7, -0x1, RZ ;  /* 0xffffffff07037810 */ /* 0x008fc80007ffe0ff */
[----:B------:R-:W-:Y:S02]  /*5bb0*/  ISETP.NE.AND P0, PT, R0, R3, PT ;  /* 0x000000030000720c */ /* 0x000fe40003f05270 */
[----:B------:R-:W-:Y:S02]  /*5bc0*/  SHF.L.U32 R0, R7, 0x1, RZ ;  /* 0x0000000107007819 */ /* 0x000fe400000006ff */
[----:B------:R-:W-:Y:S02]  /*5bd0*/  ISETP.NE.OR P0, PT, R8, UR10, P0 ;  /* 0x0000000a08007c0c */ /* 0x000fe40008705670 */
[----:B------:R-:W-:-:S05]  /*5be0*/  SEL R3, R0, RZ, P1 ;  /* 0x000000ff00037207 */ /* 0x000fca0000800000 */
[----:B----4-:R-:W-:Y:S01]  /*5bf0*/  IMAD.WIDE.U32 R4, R3, 0x4, R4 ;  /* 0x0000000403047825 */ /* 0x010fe200078e0004 */
[----:B------:R-:W-:Y:S06]  /*5c00*/  @P2 BRA `(.L_x_44) ;  /* 0x0000000000142947 */ /* 0x000fec0003800000 */
[----:B------:R-:W-:Y:S01]  /*5c10*/  HFMA2 R3, -RZ, RZ, 0, 5.9604644775390625e-08 ;  /* 0x00000001ff037431 */ /* 0x000fe200000001ff */
[----:B------:R-:W-:Y:S06]  /*5c20*/  MEMBAR.ALL.GPU ;  /* 0x0000000000007992 */ /* 0x000fec000000a000 */
[----:B------:R-:W-:-:S00]  /*5c30*/  ERRBAR ;  /* 0x00000000000079ab */ /* 0x000fc00000000000 */
[----:B------:R-:W-:Y:S06]  /*5c40*/  CGAERRBAR ;  /* 0x00000000000075ab */ /* 0x000fec0000000000 */
[----:B------:R2:W-:Y:S02]  /*5c50*/  REDG.E.ADD.S32.STRONG.GPU desc[UR8][R4.64], R3 ;  /* 0x000000030400798e */ /* 0x0005e4000c12e308 */
.L_x_44:
[----:B------:R-:W-:Y:S05]  /*5c60*/  BSYNC.RECONVERGENT B0 ;  /* 0x0000000000007941 */ /* 0x000fea0003800200 */
.L_x_43:
[----:B------:R-:W-:Y:S05]  /*5c70*/  @P0 EXIT ;  /* 0x000000000000094d */ /* 0x000fea0003800000 */
[----:B------:R-:W-:Y:S05]  /*5c80*/  @P2 BRA `(.L_x_45) ;  /* 0x0000000000202947 */ /* 0x000fea0003800000 */
[----:B------:R-:W-:-:S05]  /*5c90*/  IMAD R0, R6, R7, RZ ;  /* 0x0000000706007224 */ /* 0x000fca00078e02ff */
[----:B------:R-:W-:-:S13]  /*5ca0*/  ISETP.NE.AND P0, PT, R0, -0x1, PT ;  /* 0xffffffff0000780c */ /* 0x000fda0003f05270 */
[----:B------:R-:W-:Y:S05]  /*5cb0*/  @!P0 BRA `(.L_x_45) ;  /* 0x0000000000148947 */ /* 0x000fea0003800000 */
.L_x_46:
[----:B--2---:R-:W2:Y:S04]  /*5cc0*/  LDG.E.STRONG.GPU R3, desc[UR8][R4.64] ;  /* 0x0000000804037981 */ /* 0x004ea8000c1ef900 */
[----:B--2---:R-:W-:Y:S01]  /*5cd0*/  CCTL.IVALL ;  /* 0x00000000ff00798f */ /* 0x004fe20002000000 */
[----:B------:R-:W-:Y:S05]  /*5ce0*/  YIELD ;  /* 0x0000000000007946 */ /* 0x000fea0003800000 */
[----:B------:R-:W-:-:S13]  /*5cf0*/  ISETP.NE.AND P0, PT, R3, R0, PT ;  /* 0x000000000300720c */ /* 0x000fda0003f05270 */
[----:B------:R-:W-:Y:S05]  /*5d00*/  @P0 BRA `(.L_x_46) ;  /* 0xfffffffc00ec0947 */ /* 0x000fea000383ffff */
.L_x_45:
[----:B------:R-:W-:Y:S05]  /*5d10*/  WARPSYNC.ALL ;  /* 0x0000000000007948 */ /* 0x000fea0003800000 */
[----:B--2---:R-:W2:Y:S08]  /*5d20*/  LDC.64 R4, c[0x0][0x3f8] ;  /* 0x0000fe00ff047b82 */ /* 0x004eb00000000a00 */
[----:B------:R-:W-:Y:S01]  /*5d30*/  BAR.SYNC.DEFER_BLOCKING 0x0 ;  /* 0x0000000000007b1d */ /* 0x000fe20000010000 */
[----:B--2---:R-:W-:-:S04]  /*5d40*/  LEA.HI R3, P0, R5, R4, RZ, 0x1 ;  /* 0x0000000405037211 */ /* 0x004fc800078108ff */
[----:B------:R-:W-:-:S04]  /*5d50*/  IADD3.X R0, PT, PT, RZ, R5, RZ, P0, !PT ;  /* 0x00000005ff007210 */ /* 0x000fc800007fe4ff */
[--C-:B------:R-:W-:Y:S02]  /*5d60*/  SHF.R.S64 R3, R3, 0x1, R0.reuse ;  /* 0x0000000103037819 */ /* 0x100fe40000001000 */
[----:B------:R-:W-:Y:S02]  /*5d70*/  SHF.R.S32.HI R0, RZ, 0x1, R0 ;  /* 0x00000001ff007819 */ /* 0x000fe40000011400 */
[----:B------:R-:W-:-:S04]  /*5d80*/  ISETP.GT.U32.AND P0, PT, R3, R2, PT ;  /* 0x000000020300720c */ /* 0x000fc80003f04070 */
[----:B------:R-:W-:-:S13]  /*5d90*/  ISETP.GT.AND.EX P0, PT, R0, RZ, PT, P0 ;  /* 0x000000ff0000720c */ /* 0x000fda0003f04300 */
[----:B------:R-:W-:Y:S05]  /*5da0*/  @!P0 EXIT ;  /* 0x000000000000894d */ /* 0x000fea0003800000 */
[----:B------:R-:W-:Y:S01]  /*5db0*/  IADD3 R6, P1, PT, R2, 0x188, RZ ;  /* 0x0000018802067810 */ /* 0x000fe20007f3e0ff */
[----:B------:R-:W-:Y:S01]  /*5dc0*/  BSSY.RECONVERGENT B0, `(.L_x_47) ;  /* 0x000005e000007945 */ /* 0x000fe20003800200 */
[----:B------:R-:W-:Y:S02]  /*5dd0*/  MOV R35, RZ ;  /* 0x000000ff00237202 */ /* 0x000fe40000000f00 */
[----:B------:R-:W-:Y:S02]  /*5de0*/  ISETP.GT.U32.AND P0, PT, R3, R6, PT ;  /* 0x000000060300720c */ /* 0x000fe40003f04070 */
[----:B------:R-:W-:-:S04]  /*5df0*/  IADD3.X R7, PT, PT, RZ, R35, RZ, P1, !PT ;  /* 0x00000023ff077210 */ /* 0x000fc80000ffe4ff */
[----:B------:R-:W-:-:S04]  /*5e00*/  ISETP.GT.AND.EX P0, PT, R0, R7, PT, P0 ;  /* 0x000000070000720c */ /* 0x000fc80003f04300 */
[----:B------:R-:W-:Y:S02]  /*5e10*/  SEL R11, R3, R6, P0 ;  /* 0x00000006030b7207 */ /* 0x000fe40000000000 */
[----:B------:R-:W-:Y:S02]  /*5e20*/  SEL R8, R0, R7, P0 ;  /* 0x0000000700087207 */ /* 0x000fe40000000000 */
[----:B------:R-:W-:-:S04]  /*5e30*/  IADD3 R11, P0, PT, R11, -0x188, RZ ;  /* 0xfffffe780b0b7810 */ /* 0x000fc80007f1e0ff */
[----:B------:R-:W-:Y:S02]  /*5e40*/  IADD3.X R8, PT, PT, R8, -0x1, RZ, P0, !PT ;  /* 0xffffffff08087810 */ /* 0x000fe400007fe4ff */
[----:B------:R-:W-:-:S04]  /*5e50*/  ISETP.NE.U32.AND P0, PT, R11, R2, PT ;  /* 0x000000020b00720c */ /* 0x000fc80003f05070 */
[----:B------:R-:W-:-:S04]  /*5e60*/  ISETP.NE.AND.EX P0, PT, R8, R35, PT, P0 ;  /* 0x000000230800720c */ /* 0x000fc80003f05300 */
[----:B------:R-:W-:-:S04]  /*5e70*/  SEL R15, RZ, 0x1, !P0 ;  /* 0x00000001ff0f7807 */ /* 0x000fc80004000000 */
[----:B------:R-:W-:-:S04]  /*5e80*/  IADD3 R11, P0, P1, R11, -R15, -R2 ;  /* 0x8000000f0b0b7210 */ /* 0x000fc8000791e802 */
[----:B------:R-:W-:-:S04]  /*5e90*/  IADD3.X R8, PT, PT, R8, -0x1, ~R35, P0, P1 ;  /* 0xffffffff08087810 */ /* 0x000fc800007e2c23 */
[--C-:B------:R-:W-:Y:S02]  /*5ea0*/  SHF.R.U32.HI R13, RZ, 0x3, R8.reuse ;  /* 0x00000003ff0d7819 */ /* 0x100fe40000011608 */
[----:B------:R-:W-:-:S03]  /*5eb0*/  SHF.R.U64 R11, R11, 0x3, R8 ;  /* 0x000000030b0b7819 */ /* 0x000fc60000001208 */
[----:B------:R-:W-:-:S04]  /*5ec0*/  IMAD.WIDE.U32 R6, R13, 0x5e0a72f1, RZ ;  /* 0x5e0a72f10d067825 */ /* 0x000fc800078e00ff */
[----:B------:R-:W-:-:S04]  /*5ed0*/  IMAD.WIDE.U32 R8, P0, R11, 0x29cbc14e, R6 ;  /* 0x29cbc14e0b087825 */ /* 0x000fc80007800006 */
[----:B------:R-:W-:Y:S01]  /*5ee0*/  IMAD.WIDE.U32 R6, R11, 0x5e0a72f1, RZ ;  /* 0x5e0a72f10b067825 */ /* 0x000fe200078e00ff */
[----:B------:R-:W-:Y:S02]  /*5ef0*/  IADD3.X R11, PT, PT, RZ, RZ, RZ, P0, !PT ;  /* 0x000000ffff0b7210 */ /* 0x000fe400007fe4ff */
[----:B------:R-:W-:Y:S02]  /*5f00*/  MOV R10, R9 ;  /* 0x00000009000a7202 */ /* 0x000fe40000000f00 */
[----:B------:R-:W-:Y:S01]  /*5f10*/  IADD3 RZ, P0, PT, R7, R8, RZ ;  /* 0x0000000807ff7210 */ /* 0x000fe20007f1e0ff */
[----:B------:R-:W-:-:S04]  /*5f20*/  IMAD.WIDE.U32 R8, R4, 0x3, RZ ;  /* 0x0000000304087825 */ /* 0x000fc800078e00ff */
[----:B------:R-:W-:Y:S01]  /*5f30*/  IMAD.WIDE.U32.X R6, R13, 0x29cbc14e, R10, P0 ;  /* 0x29cbc14e0d067825 */ /* 0x000fe200000e040a */
[----:B------:R-:W-:-:S04]  /*5f40*/  LEA R11, R5, R5, 0x1 ;  /* 0x00000005050b7211 */ /* 0x000fc800078e08ff */
[----:B------:R-:W-:Y:S02]  /*5f50*/  SHF.R.U64 R6, R6, 0x3, R7 ;  /* 0x0000000306067819 */ /* 0x000fe40000001207 */
[----:B------:R-:W-:Y:S02]  /*5f60*/  IADD3 R11, PT, PT, R9, R11, RZ ;  /* 0x0000000b090b7210 */ /* 0x000fe40007ffe0ff */
[----:B------:R-:W-:Y:S02]  /*5f70*/  IADD3 R6, P0, PT, R6, R15, RZ ;  /* 0x0000000f06067210 */ /* 0x000fe40007f1e0ff */
[----:B------:R-:W-:Y:S02]  /*5f80*/  LEA.HI R33, P2, R11, R8, RZ, 0x1 ;  /* 0x000000080b217211 */ /* 0x000fe400078508ff */
[----:B------:R-:W-:Y:S02]  /*5f90*/  LOP3.LUT R10, R6, 0x3, RZ, 0xc0, !PT ;  /* 0x00000003060a7812 */ /* 0x000fe400078ec0ff */
[----:B------:R-:W-:-:S02]  /*5fa0*/  LEA.HI.X R7, R7, RZ, RZ, 0x1d, P0 ;  /* 0x000000ff07077211 */ /* 0x000fc400000fecff */
[----:B------:R-:W-:Y:S02]  /*5fb0*/  ISETP.NE.U32.AND P1, PT, R10, 0x3, PT ;  /* 0x000000030a00780c */ /* 0x000fe40003f25070 */
[----:B------:R-:W-:Y:S02]  /*5fc0*/  IADD3.X R34, PT, PT, RZ, R11, RZ, P2, !PT ;  /* 0x0000000bff227210 */ /* 0x000fe400017fe4ff */
[----:B------:R-:W-:Y:S02]  /*5fd0*/  ISETP.NE.AND.EX P1, PT, RZ, RZ, PT, P1 ;  /* 0x000000ffff00720c */ /* 0x000fe40003f25310 */
[----:B------:R-:W-:Y:S02]  /*5fe0*/  ISETP.GE.U32.AND P0, PT, R6, 0x3, PT ;  /* 0x000000030600780c */ /* 0x000fe40003f06070 */
[----:B------:R-:W-:Y:S02]  /*5ff0*/  SHF.R.S64 R33, R33, 0x1, R34 ;  /* 0x0000000121217819 */ /* 0x000fe40000001022 */
[----:B------:R-:W-:-:S02]  /*6000*/  ISETP.GE.U32.AND.EX P0, PT, R7, RZ, PT, P0 ;  /* 0x000000ff0700720c */ /* 0x000fc40003f06100 */
[----:B------:R-:W-:-:S05]  /*6010*/  SHF.R.S32.HI R34, RZ, 0x1, R34 ;  /* 0x00000001ff227819 */ /* 0x000fca0000011422 */
[----:B------:R-:W-:Y:S06]  /*6020*/  @!P1 BRA `(.L_x_48) ;  /* 0x0000000000dc9947 */ /* 0x000fec0003800000 */
[----:B------:R-:W2:Y:S01]  /*6030*/  LDCU.64 UR4, c[0x0][0x3d8] ;  /* 0x00007b00ff0477ac */ /* 0x000ea20008000a00 */
[----:B------:R-:W-:Y:S02]  /*6040*/  IADD3 R9, PT, PT, R6, 0x1, RZ ;  /* 0x0000000106097810 */ /* 0x000fe40007ffe0ff */
[----:B------:R-:W-:Y:S01]  /*6050*/  MOV R6, R2 ;  /* 0x0000000200067202 */ /* 0x000fe20000000f00 */
[----:B------:R-:W0:Y:S01]  /*6060*/  LDCU.64 UR6, c[0x0][0x390] ;  /* 0x00007200ff0677ac */ /* 0x000e220008000a00 */
[----:B------:R-:W-:Y:S02]  /*6070*/  LOP3.LUT R9, R9, 0x3, RZ, 0xc0, !PT ;  /* 0x0000000309097812 */ /* 0x000fe400078ec0ff */
[----:B------:R-:W-:Y:S01]  /*6080*/  MOV R7, R35 ;  /* 0x0000002300077202 */ /* 0x000fe20000000f00 */
[----:B------:R-:W3:Y:S01]  /*6090*/  LDCU.64 UR10, c[0x0][0x388] ;  /* 0x00007100ff0a77ac */ /* 0x000ee20008000a00 */
[C---:B------:R-:W-:Y:S02]  /*60a0*/  SHF.L.U32 R22, R2.reuse, 0x3, RZ ;  /* 0x0000000302167819 */ /* 0x040fe400000006ff */
[----:B------:R-:W-:Y:S01]  /*60b0*/  SHF.L.U64.HI R23, R2, 0x3, R35 ;  /* 0x0000000302177819 */ /* 0x000fe20000010223 */
[----:B------:R-:W-:Y:S01]  /*60c0*/  IMAD.WIDE.U32 R6, R9, 0x188, R6 ;  /* 0x0000018809067825 */ /* 0x000fe200078e0006 */
[----:B------:R-:W-:-:S02]  /*60d0*/  SHF.L.U64.HI R32, R3, 0x2, R0 ;  /* 0x0000000203207819 */ /* 0x000fc40000010200 */
[----:B------:R-:W-:Y:S02]  /*60e0*/  SHF.L.U64.HI R28, R33, 0x2, R34 ;  /* 0x00000002211c7819 */ /* 0x000fe40000010222 */
[----:B--2---:R-:W-:Y:S01]  /*60f0*/  LEA R26, P1, R2, UR4, 0x2 ;  /* 0x00000004021a7c11 */ /* 0x004fe2000f8210ff */
[----:B------:R-:W-:Y:S01]  /*6100*/  UMOV UR4, URZ ;  /* 0x000000ff00047c82 */ /* 0x000fe20008000000 */
[----:B01----:R-:W-:Y:S02]  /*6110*/  IADD3 R24, P2, PT, R22, UR6, RZ ;  /* 0x0000000616187c10 */ /* 0x003fe4000ff5e0ff */
[----:B------:R-:W-:Y:S02]  /*6120*/  LEA.HI.X R27, R2, UR5, R35, 0x2, P1 ;  /* 0x00000005021b7c11 */ /* 0x000fe400088f1423 */
[----:B------:R-:W-:Y:S02]  /*6130*/  IADD3 R35, PT, PT, R7, UR4, RZ ;  /* 0x0000000407237c10 */ /* 0x000fe4000fffe0ff */
[----:B------:R-:W-:Y:S01]  /*6140*/  MOV R2, R6 ;  /* 0x0000000600027202 */ /* 0x000fe20000000f00 */
[----:B------:R-:W-:Y:S01]  /*6150*/  IMAD.WIDE.U32 R6, R4, 0x4, RZ ;  /* 0x0000000404067825 */ /* 0x000fe200078e00ff */
[----:B------:R-:W-:-:S02]  /*6160*/  IADD3.X R25, PT, PT, R23, UR7, RZ, P2, !PT ;  /* 0x0000000717197c10 */ /* 0x000fc400097fe4ff */
[----:B------:R-:W-:Y:S02]  /*6170*/  IADD3 R20, P2, PT, RZ, -R9, RZ ;  /* 0x80000009ff147210 */ /* 0x000fe40007f5e0ff */
[----:B---3--:R-:W-:Y:S02]  /*6180*/  IADD3 R22, P1, PT, R22, UR10, RZ ;  /* 0x0000000a16167c10 */ /* 0x008fe4000ff3e0ff */
[----:B------:R-:W-:Y:S02]  /*6190*/  SHF.L.U32 R9, R5, 0x2, RZ ;  /* 0x0000000205097819 */ /* 0x000fe400000006ff */
[----:B------:R-:W-:Y:S02]  /*61a0*/  IADD3.X R23, PT, PT, R23, UR11, RZ, P1, !PT ;  /* 0x0000000b17177c10 */ /* 0x000fe40008ffe4ff */
[----:B------:R-:W-:Y:S02]  /*61b0*/  IADD3 R30, PT, PT, R7, R9, RZ ;  /* 0x00000009071e7210 */ /* 0x000fe40007ffe0ff */
[----:B------:R-:W-:-:S07]  /*61c0*/  IADD3.X R21, PT, PT, RZ, -0x1, RZ, P2, !PT ;  /* 0xffffffffff157810 */ /* 0x000fce00017fe4ff */
.L_x_49:
[----:B--2---:R-:W-:Y:S02]  /*61d0*/  LEA R10, P1, R3, R26, 0x2 ;  /* 0x0000001a030a7211 */ /* 0x004fe400078210ff */
[----:B------:R-:W-:Y:S02]  /*61e0*/  IADD3 R12, P2, PT, R26, R6, RZ ;  /* 0x000000061a0c7210 */ /* 0x000fe40007f5e0ff */
[----:B------:R-:W-:Y:S02]  /*61f0*/  LEA R14, P3, R33, R26, 0x2 ;  /* 0x0000001a210e7211 */ /* 0x000fe400078610ff */
[C---:B------:R-:W-:Y:S02]  /*6200*/  IADD3.X R11, PT, PT, R27.reuse, R32, RZ, P1, !PT ;  /* 0x000000201b0b7210 */ /* 0x040fe40000ffe4ff */
[----:B------:R-:W-:Y:S02]  /*6210*/  MOV R8, R26 ;  /* 0x0000001a00087202 */ /* 0x000fe40000000f00 */
[----:B------:R-:W-:Y:S01]  /*6220*/  MOV R9, R27 ;  /* 0x0000001b00097202 */ /* 0x000fe20000000f00 */
[----:B------:R0:W2:Y:S01]  /*6230*/  LDG.E R17, desc[UR8][R10.64] ;  /* 0x000000080a117981 */ /* 0x0000a2000c1e1900 */
[----:B------:R-:W-:-:S02]  /*6240*/  IADD3.X R13, PT, PT, R27, R30, RZ, P2, !PT ;  /* 0x0000001e1b0d7210 */ /* 0x000fc400017fe4ff */
[----:B------:R-:W-:Y:S01]  /*6250*/  IADD3.X R15, PT, PT, R27, R28, RZ, P3, !PT ;  /* 0x0000001c1b0f7210 */ /* 0x000fe20001ffe4ff */
[----:B------:R1:W2:Y:S04]  /*6260*/  LDG.E R16, desc[UR8][R8.64] ;  /* 0x0000000808107981 */ /* 0x0002a8000c1e1900 */
[----:B------:R-:W3:Y:S04]  /*6270*/  LDG.E R18, desc[UR8][R12.64] ;  /* 0x000000080c127981 */ /* 0x000ee8000c1e1900 */
[----:B------:R-:W3:Y:S01]  /*6280*/  LDG.E R19, desc[UR8][R14.64] ;  /* 0x000000080e137981 */ /* 0x000ee2000c1e1900 */
[----:B0-----:R-:W-:-:S02]  /*6290*/  MOV R10, R24 ;  /* 0x00000018000a7202 */ /* 0x001fc40000000f00 */
[----:B-1----:R-:W-:Y:S02]  /*62a0*/  MOV R8, R22 ;  /* 0x0000001600087202 */ /* 0x002fe40000000f00 */
[----:B------:R-:W-:Y:S02]  /*62b0*/  MOV R9, R23 ;  /* 0x0000001700097202 */ /* 0x000fe40000000f00 */
[----:B------:R-:W-:Y:S02]  /*62c0*/  MOV R11, R25 ;  /* 0x00000019000b7202 */ /* 0x000fe40000000f00 */
[----:B------:R-:W-:-:S04]  /*62d0*/  IADD3 R20, P1, PT, R20, 0x1, RZ ;  /* 0x0000000114147810 */ /* 0x000fc80007f3e0ff */
[----:B------:R-:W-:Y:S02]  /*62e0*/  IADD3.X R21, PT, PT, RZ, R21, RZ, P1, !PT ;  /* 0x00000015ff157210 */ /* 0x000fe40000ffe4ff */
[----:B------:R-:W-:-:S04]  /*62f0*/  ISETP.NE.U32.AND P1, PT, R20, RZ, PT ;  /* 0x000000ff1400720c */ /* 0x000fc80003f25070 */
[----:B------:R-:W-:Y:S02]  /*6300*/  ISETP.NE.AND.EX P1, PT, R21, RZ, PT, P1 ;  /* 0x000000ff1500720c */ /* 0x000fe40003f25310 */
[----:B------:R-:W-:Y:S02]  /*6310*/  IADD3 R26, P2, PT, R26, 0x620, RZ ;  /* 0x000006201a1a7810 */ /* 0x000fe40007f5e0ff */
[----:B------:R-:W-:Y:S02]  /*6320*/  IADD3 R24, P3, PT, R24, 0xc40, RZ ;  /* 0x00000c4018187810 */ /* 0x000fe40007f7e0ff */
[----:B------:R-:W-:Y:S02]  /*6330*/  IADD3 R22, P4, PT, R22, 0xc40, RZ ;  /* 0x00000c4016167810 */ /* 0x000fe40007f9e0ff */
[----:B------:R-:W-:Y:S02]  /*6340*/  IADD3.X R27, PT, PT, RZ, R27, RZ, P2, !PT ;  /* 0x0000001bff1b7210 */ /* 0x000fe400017fe4ff */
[----:B------:R-:W-:-:S02]  /*6350*/  IADD3.X R25, PT, PT, RZ, R25, RZ, P3, !PT ;  /* 0x00000019ff197210 */ /* 0x000fc40001ffe4ff */
[----:B------:R-:W-:Y:S01]  /*6360*/  IADD3.X R23, PT, PT, RZ, R23, RZ, P4, !PT ;  /* 0x00000017ff177210 */ /* 0x000fe200027fe4ff */
[----:B--2---:R2:W-:Y:S04]  /*6370*/  STG.E.64 desc[UR8][R8.64], R16 ;  /* 0x0000001008007986 */ /* 0x0045e8000c101b08 */
[----:B---3--:R2:W-:Y:S01]  /*6380*/  STG.E.64 desc[UR8][R10.64], R18 ;  /* 0x000000120a007986 */ /* 0x0085e2000c101b08 */
[----:B------:R-:W-:Y:S05]  /*6390*/  @P1 BRA `(.L_x_49) ;  /* 0xfffffffc008c1947 */ /* 0x000fea000383ffff */
.L_x_48:
[----:B------:R-:W-:Y:S05]  /*63a0*/  BSYNC.RECONVERGENT B0 ;  /* 0x0000000000007941 */ /* 0x000fea0003800200 */
.L_x_47:
[----:B------:R-:W-:Y:S05]  /*63b0*/  @!P0 EXIT ;  /* 0x000000000000894d */ /* 0x000fea0003800000 */
[C---:B------:R-:W-:Y:S01]  /*63c0*/  SHF.L.U64.HI R39, R33.reuse, 0x2, R34 ;  /* 0x0000000221277819 */ /* 0x040fe20000010222 */
[----:B------:R-:W3:Y:S01]  /*63d0*/  LDCU.64 UR4, c[0x0][0x3d8] ;  /* 0x00007b00ff0477ac */ /* 0x000ee20008000a00 */
[----:B------:R-:W-:Y:S02]  /*63e0*/  SHF.L.U32 R41, R33, 0x2, RZ ;  /* 0x0000000221297819 */ /* 0x000fe400000006ff */
[C---:B------:R-:W-:Y:S01]  /*63f0*/  SHF.L.U64.HI R31, R4.reuse, 0x2, R5 ;  /* 0x00000002041f7819 */ /* 0x040fe20000010205 */
[----:B------:R-:W4:Y:S01]  /*6400*/  LDCU.64 UR6, c[0x0][0x388] ;  /* 0x00007100ff0677ac */ /* 0x000f220008000a00 */
[----:B0-----:R-:W-:Y:S02]  /*6410*/  SHF.L.U32 R29, R4, 0x2, RZ ;  /* 0x00000002041d7819 */ /* 0x001fe400000006ff */
[C---:B------:R-:W-:Y:S01]  /*6420*/  SHF.L.U64.HI R33, R3.reuse, 0x2, R0 ;  /* 0x0000000203217819 */ /* 0x040fe20000010200 */
[----:B------:R-:W0:Y:S01]  /*6430*/  LDCU.64 UR10, c[0x0][0x390] ;  /* 0x00007200ff0a77ac */ /* 0x000e220008000a00 */
[----:B------:R-:W-:-:S07]  /*6440*/  SHF.L.U32 R37, R3, 0x2, RZ ;  /* 0x0000000203257819 */ /* 0x000fce00000006ff */
.L_x_50:
[C---:B--2---:R-:W-:Y:S02]  /*6450*/  SHF.L.U32 R16, R2.reuse, 0x2, RZ ;  /* 0x0000000202107819 */ /* 0x044fe400000006ff */
[----:B-1----:R-:W-:Y:S02]  /*6460*/  SHF.L.U64.HI R13, R2, 0x2, R35 ;  /* 0x00000002020d7819 */ /* 0x002fe40000010223 */
[----:B---3--:R-:W-:-:S04]  /*6470*/  IADD3 R4, P0, PT, R16, UR4, RZ ;  /* 0x0000000410047c10 */ /* 0x008fc8000ff1e0ff */
[----:B------:R-:W-:Y:S02]  /*6480*/  IADD3.X R5, PT, PT, R13, UR5, RZ, P0, !PT ;  /* 0x000000050d057c10 */ /* 0x000fe400087fe4ff */
[C---:B------:R-:W-:Y:S02]  /*6490*/  IADD3 R6, P0, PT, R4.reuse, R37, RZ ;  /* 0x0000002504067210 */ /* 0x040fe40007f1e0ff */
[C---:B------:R-:W-:Y:S01]  /*64a0*/  IADD3 R10, P1, PT, R4.reuse, R41, RZ ;  /* 0x00000029040a7210 */ /* 0x040fe20007f3e0ff */
[----:B------:R2:W3:Y:S01]  /*64b0*/  LDG.E R18, desc[UR8][R4.64] ;  /* 0x0000000804127981 */ /* 0x0004e2000c1e1900 */
[C---:B------:R-:W-:Y:S02]  /*64c0*/  IADD3.X R7, PT, PT, R5.reuse, R33, RZ, P0, !PT ;  /* 0x0000002105077210 */ /* 0x040fe400007fe4ff */
[----:B------:R-:W-:Y:S02]  /*64d0*/  IADD3 R8, P0, PT, R4, R29, RZ ;  /* 0x0000001d04087210 */ /* 0x000fe40007f1e0ff */
[C---:B------:R-:W-:Y:S01]  /*64e0*/  IADD3.X R11, PT, PT, R5.reuse, R39, RZ, P1, !PT ;  /* 0x00000027050b7210 */ /* 0x040fe20000ffe4ff */
[----:B------:R5:W3:Y:S01]  /*64f0*/  LDG.E R19, desc[UR8][R6.64] ;  /* 0x0000000806137981 */ /* 0x000ae2000c1e1900 */
[----:B------:R-:W-:-:S03]  /*6500*/  IADD3.X R9, PT, PT, R5, R31, RZ, P0, !PT ;  /* 0x0000001f05097210 */ /* 0x000fc600007fe4ff */
[----:B------:R-:W3:Y:S04]  /*6510*/  LDG.E R21, desc[UR8][R10.64] ;  /* 0x000000080a157981 */ /* 0x000ee8000c1e1900 */
[----:B------:R5:W3:Y:S01]  /*6520*/  LDG.E R20, desc[UR8][R8.64] ;  /* 0x0000000808147981 */ /* 0x000ae2000c1e1900 */
[C---:B-1----:R-:W-:Y:S02]  /*6530*/  SHF.L.U32 R27, R2.reuse, 0x3, RZ ;  /* 0x00000003021b7819 */ /* 0x042fe400000006ff */
[----:B------:R-:W-:Y:S02]  /*6540*/  SHF.L.U64.HI R28, R2, 0x3, R35 ;  /* 0x00000003021c7819 */ /* 0x000fe40000010223 */
[----:B------:R-:W-:Y:S02]  /*6550*/  LOP3.LUT R14, R27, 0xfffffff8, RZ, 0xc0, !PT ;  /* 0xfffffff81b0e7812 */ /* 0x000fe400078ec0ff */
[----:B------:R-:W-:-:S02]  /*6560*/  LOP3.LUT R16, R16, 0xfffffffc, RZ, 0xc0, !PT ;  /* 0xfffffffc10107812 */ /* 0x000fc400078ec0ff */
[----:B--2---:R-:W-:Y:S02]  /*6570*/  LOP3.LUT R5, R28, 0x3, RZ, 0xc0, !PT ;  /* 0x000000031c057812 */ /* 0x004fe400078ec0ff */
[----:B----4-:R-:W-:Y:S02]  /*6580*/  IADD3 R12, P0, PT, R14, UR6, RZ ;  /* 0x000000060e0c7c10 */ /* 0x010fe4000ff1e0ff */
[----:B------:R-:W-:Y:S02]  /*6590*/  LOP3.LUT R4, R13, 0x3, RZ, 0xc0, !PT ;  /* 0x000000030d047812 */ /* 0x000fe400078ec0ff */
[----:B------:R-:W-:Y:S02]  /*65a0*/  IADD3 R16, P2, PT, R16, UR4, RZ ;  /* 0x0000000410107c10 */ /* 0x000fe4000ff5e0ff */
[----:B0-----:R-:W-:Y:S02]  /*65b0*/  IADD3 R14, P1, PT, R14, UR10, RZ ;  /* 0x0000000a0e0e7c10 */ /* 0x001fe4000ff3e0ff */
[----:B------:R-:W-:-:S02]  /*65c0*/  IADD3.X R13, PT, PT, R5, UR7, RZ, P0, !PT ;  /* 0x00000007050d7c10 */ /* 0x000fc400087fe4ff */
[----:B------:R-:W-:Y:S02]  /*65d0*/  IADD3.X R17, PT, PT, R4, UR5, RZ, P2, !PT ;  /* 0x0000000504117c10 */ /* 0x000fe400097fe4ff */
[----:B------:R-:W-:Y:S02]  /*65e0*/  IADD3.X R15, PT, PT, R5, UR11, RZ, P1, !PT ;  /* 0x0000000b050f7c10 */ /* 0x000fe40008ffe4ff */
[C---:B------:R-:W-:Y:S02]  /*65f0*/  IADD3 R4, P0, PT, R16.reuse, R37, RZ ;  /* 0x0000002510047210 */ /* 0x040fe40007f1e0ff */
[C---:B-----5:R-:W-:Y:S02]  /*6600*/  IADD3 R6, P1, PT, R16.reuse, R29, RZ ;  /* 0x0000001d10067210 */ /* 0x060fe40007f3e0ff */
[----:B------:R-:W-:Y:S02]  /*6610*/  IADD3 R8, P2, PT, R16, R41, RZ ;  /* 0x0000002910087210 */ /* 0x000fe40007f5e0ff */
[----:B------:R-:W-:-:S02]  /*6620*/  IADD3.X R5, PT, PT, R17, R33, RZ, P0, !PT ;  /* 0x0000002111057210 */ /* 0x000fc400007fe4ff */
[C---:B------:R-:W-:Y:S02]  /*6630*/  IADD3.X R7, PT, PT, R17.reuse, R31, RZ, P1, !PT ;  /* 0x0000001f11077210 */ /* 0x040fe40000ffe4ff */
[----:B------:R-:W-:Y:S01]  /*6640*/  IADD3.X R9, PT, PT, R17, R39, RZ, P2, !PT ;  /* 0x0000002711097210 */ /* 0x000fe200017fe4ff */
[----:B---3--:R0:W-:Y:S04]  /*6650*/  STG.E.64 desc[UR8][R12.64], R18 ;  /* 0x000000120c007986 */ /* 0x0081e8000c101b08 */
[----:B------:R1:W-:Y:S04]  /*6660*/  STG.E.64 desc[UR8][R14.64], R20 ;  /* 0x000000140e007986 */ /* 0x0003e8000c101b08 */
[----:B------:R-:W2:Y:S04]  /*6670*/  LDG.E R22, desc[UR8][R16.64+0x620] ;  /* 0x0006200810167981 */ /* 0x000ea8000c1e1900 */
[----:B------:R-:W2:Y:S04]  /*6680*/  LDG.E R23, desc[UR8][R4.64+0x620] ;  /* 0x0006200804177981 */ /* 0x000ea8000c1e1900 */
[----:B------:R-:W3:Y:S04]  /*6690*/  LDG.E R24, desc[UR8][R6.64+0x620] ;  /* 0x0006200806187981 */ /* 0x000ee8000c1e1900 */
[----:B------:R-:W3:Y:S01]  /*66a0*/  LDG.E R25, desc[UR8][R8.64+0x620] ;  /* 0x0006200808197981 */ /* 0x000ee2000c1e1900 */
[----:B0-----:R-:W-:-:S04]  /*66b0*/  IADD3 R12, P0, PT, R27, 0xc40, RZ ;  /* 0x00000c401b0c7810 */ /* 0x001fc80007f1e0ff */
[----:B------:R-:W-:Y:S02]  /*66c0*/  IADD3.X R13, PT, PT, RZ, R28, RZ, P0, !PT ;  /* 0x0000001cff0d7210 */ /* 0x000fe400007fe4ff */
[----:B------:R-:W-:Y:S02]  /*66d0*/  LOP3.LUT R12, R12, 0xfffffff8, RZ, 0xc0, !PT ;  /* 0xfffffff80c0c7812 */ /* 0x000fe400078ec0ff */
[----:B------:R-:W-:Y:S02]  /*66e0*/  LOP3.LUT R13, R13, 0x3, RZ, 0xc0, !PT ;  /* 0x000000030d0d7812 */ /* 0x000fe400078ec0ff */
[C---:B------:R-:W-:Y:S02]  /*66f0*/  IADD3 R10, P0, PT, R12.reuse, UR6, RZ ;  /* 0x000000060c0a7c10 */ /* 0x040fe4000ff1e0ff */
[----:B------:R-:W-:Y:S02]  /*6700*/  IADD3 R12, P1, PT, R12, UR10, RZ ;  /* 0x0000000a0c0c7c10 */ /* 0x000fe4000ff3e0ff */
[----:B------:R-:W-:-:S02]  /*6710*/  IADD3.X R11, PT, PT, R13, UR7, RZ, P0, !PT ;  /* 0x000000070d0b7c10 */ /* 0x000fc400087fe4ff */
[----:B------:R-:W-:-:S03]  /*6720*/  IADD3.X R13, PT, PT, R13, UR11, RZ, P1, !PT ;  /* 0x0000000b0d0d7c10 */ /* 0x000fc60008ffe4ff */
[----:B--2---:R0:W-:Y:S04]  /*6730*/  STG.E.64 desc[UR8][R10.64], R22 ;  /* 0x000000160a007986 */ /* 0x0041e8000c101b08 */
[----:B---3--:R2:W-:Y:S04]  /*6740*/  STG.E.64 desc[UR8][R12.64], R24 ;  /* 0x000000180c007986 */ /* 0x0085e8000c101b08 */
[----:B------:R-:W3:Y:S04]  /*6750*/  LDG.E R18, desc[UR8][R16.64+0xc40] ;  /* 0x000c400810127981 */ /* 0x000ee8000c1e1900 */
[----:B------:R-:W3:Y:S04]  /*6760*/  LDG.E R19, desc[UR8][R4.64+0xc40] ;  /* 0x000c400804137981 */ /* 0x000ee8000c1e1900 */
[----:B-1----:R-:W4:Y:S04]  /*6770*/  LDG.E R20, desc[UR8][R6.64+0xc40] ;  /* 0x000c400806147981 */ /* 0x002f28000c1e1900 */
[----:B------:R-:W4:Y:S01]  /*6780*/  LDG.E R21, desc[UR8][R8.64+0xc40] ;  /* 0x000c400808157981 */ /* 0x000f22000c1e1900 */
[----:B------:R-:W-:-:S04]  /*6790*/  IADD3 R15, P0, PT, R27, 0x1880, RZ ;  /* 0x000018801b0f7810 */ /* 0x000fc80007f1e0ff */
[----:B------:R-:W-:Y:S02]  /*67a0*/  IADD3.X R26, PT, PT, RZ, R28, RZ, P0, !PT ;  /* 0x0000001cff1a7210 */ /* 0x000fe400007fe4ff */
[----:B------:R-:W-:Y:S02]  /*67b0*/  LOP3.LUT R15, R15, 0xfffffff8, RZ, 0xc0, !PT ;  /* 0xfffffff80f0f7812 */ /* 0x000fe400078ec0ff */
[----:B------:R-:W-:Y:S02]  /*67c0*/  LOP3.LUT R26, R26, 0x3, RZ, 0xc0, !PT ;  /* 0x000000031a1a7812 */ /* 0x000fe400078ec0ff */
[C---:B------:R-:W-:Y:S02]  /*67d0*/  IADD3 R14, P0, PT, R15.reuse, UR6, RZ ;  /* 0x000000060f0e7c10 */ /* 0x040fe4000ff1e0ff */
[----:B0-----:R-:W-:Y:S02]  /*67e0*/  IADD3 R10, P1, PT, R15, UR10, RZ ;  /* 0x0000000a0f0a7c10 */ /* 0x001fe4000ff3e0ff */
[----:B------:R-:W-:-:S02]  /*67f0*/  IADD3.X R15, PT, PT, R26, UR7, RZ, P0, !PT ;  /* 0x000000071a0f7c10 */ /* 0x000fc400087fe4ff */
[----:B------:R-:W-:-:S03]  /*6800*/  IADD3.X R11, PT, PT, R26, UR11, RZ, P1, !PT ;  /* 0x0000000b1a0b7c10 */ /* 0x000fc60008ffe4ff */
[----:B---3--:R0:W-:Y:S04]  /*6810*/  STG.E.64 desc[UR8][R14.64], R18 ;  /* 0x000000120e007986 */ /* 0x0081e8000c101b08 */
[----:B----4-:R1:W-:Y:S04]  /*6820*/  STG.E.64 desc[UR8][R10.64], R20 ;  /* 0x000000140a007986 */ /* 0x0103e8000c101b08 */
[----:B------:R-:W3:Y:S04]  /*6830*/  LDG.E R22, desc[UR8][R16.64+0x1260] ;  /* 0x0012600810167981 */ /* 0x000ee8000c1e1900 */
[----:B------:R-:W3:Y:S04]  /*6840*/  LDG.E R23, desc[UR8][R4.64+0x1260] ;  /* 0x0012600804177981 */ /* 0x000ee8000c1e1900 */
[----:B--2---:R-:W2:Y:S04]  /*6850*/  LDG.E R24, desc[UR8][R6.64+0x1260] ;  /* 0x0012600806187981 */ /* 0x004ea8000c1e1900 */
[----:B------:R-:W2:Y:S01]  /*6860*/  LDG.E R25, desc[UR8][R8.64+0x1260] ;  /* 0x0012600808197981 */ /* 0x000ea2000c1e1900 */
[----:B------:R-:W-:-:S04]  /*6870*/  IADD3 R13, P0, PT, R27, 0x24c0, RZ ;  /* 0x000024c01b0d7810 */ /* 0x000fc80007f1e0ff */
[----:B------:R-:W-:Y:S02]  /*6880*/  IADD3.X R26, PT, PT, RZ, R28, RZ, P0, !PT ;  /* 0x0000001cff1a7210 */ /* 0x000fe400007fe4ff */
[----:B------:R-:W-:Y:S02]  /*6890*/  LOP3.LUT R13, R13, 0xfffffff8, RZ, 0xc0, !PT ;  /* 0xfffffff80d0d7812 */ /* 0x000fe400078ec0ff */
[----:B------:R-:W-:Y:S02]  /*68a0*/  LOP3.LUT R26, R26, 0x3, RZ, 0xc0, !PT ;  /* 0x000000031a1a7812 */ /* 0x000fe400078ec0ff */
[C---:B------:R-:W-:Y:S02]  /*68b0*/  IADD3 R12, P0, PT, R13.reuse, UR6, RZ ;  /* 0x000000060d0c7c10 */ /* 0x040fe4000ff1e0ff */
[----:B0-----:R-:W-:Y:S02]  /*68c0*/  IADD3 R14, P1, PT, R13, UR10, RZ ;  /* 0x0000000a0d0e7c10 */ /* 0x001fe4000ff3e0ff */
[----:B------:R-:W-:-:S02]  /*68d0*/  IADD3.X R13, PT, PT, R26, UR7, RZ, P0, !PT ;  /* 0x000000071a0d7c10 */ /* 0x000fc400087fe4ff */
[----:B------:R-:W-:Y:S02]  /*68e0*/  IADD3.X R15, PT, PT, R26, UR11, RZ, P1, !PT ;  /* 0x0000000b1a0f7c10 */ /* 0x000fe40008ffe4ff */
[----:B------:R-:W-:-:S04]  /*68f0*/  IADD3 R2, PT, PT, R2, 0x620, RZ ;  /* 0x0000062002027810 */ /* 0x000fc80007ffe0ff */
[----:B------:R-:W-:-:S04]  /*6900*/  ISETP.GT.U32.AND P0, PT, R3, R2, PT ;  /* 0x000000020300720c */ /* 0x000fc80003f04070 */
[----:B------:R-:W-:Y:S01]  /*6910*/  ISETP.GT.AND.EX P0, PT, R0, RZ, PT, P0 ;  /* 0x000000ff0000720c */ /* 0x000fe20003f04300 */
[----:B------:R-:W-:Y:S01]  /*6920*/  HFMA2 R35, -RZ, RZ, 0, 0 ;  /* 0x00000000ff237431 */ /* 0x000fe200000001ff */
[----:B---3--:R1:W-:Y:S04]  /*6930*/  STG.E.64 desc[UR8][R12.64], R22 ;  /* 0x000000160c007986 */ /* 0x0083e8000c101b08 */
[----:B--2---:R1:W-:Y:S07]  /*6940*/  STG.E.64 desc[UR8][R14.64], R24 ;  /* 0x000000180e007986 */ /* 0x0043ee000c101b08 */
[----:B------:R-:W-:Y:S05]  /*6950*/  @P0 BRA `(.L_x_50) ;  /* 0xfffffff800bc0947 */ /* 0x000fea000383ffff */
[----:B------:R-:W-:Y:S05]  /*6960*/  EXIT ;  /* 0x000000000000794d */ /* 0x000fea0003800000 */
.L_x_51:
        /* <DEDUP_REMOVED lines=9> */
.L_x_4736:


//--------------------- .text._Z35group_norm_nhwc_bwd_one_pass_kernelI11Bf16IOFp32WLi128ELi98ELi392EEv26Group_norm_nhwc_bwd_params --------------------------
	.section	.text._Z35group_norm_nhwc_bwd_one_pass_kernelI11Bf16IOFp32WLi128ELi98ELi392EEv26Group_norm_nhwc_bwd_params,"ax",@progbits
	.align	128
        .global         _Z35group_norm_nhwc_bwd_one_pass_kernelI11Bf16IOFp32WLi128ELi98ELi392EEv26Group_norm_nhwc_bwd_params
        .type           _Z35group_norm_nhwc_bwd_one_pass_kernelI11Bf16IOFp32WLi128ELi98ELi392EEv26Group_norm_nhwc_bwd_params,@function
        .size           _Z35group_norm_nhwc_bwd_one_pass_kernelI11Bf16IOFp32WLi128ELi98ELi392EEv26Group_norm_nhwc_bwd_params,(.L_x_4737 - _Z35group_norm_nhwc_bwd_one_pass_kernelI11Bf16IOFp32WLi128ELi98ELi392EEv26Group_norm_nhwc_bwd_params)
        .other          _Z35group_norm_nhwc_bwd_one_pass_kernelI11Bf16IOFp32WLi128ELi98ELi392EEv26Group_norm_nhwc_bwd_params,@"STO_CUDA_ENTRY STV_DEFAULT"
_Z35group_norm_nhwc_bwd_one_pass_kernelI11Bf16IOFp32WLi128ELi98ELi392EEv26Group_norm_nhwc_bwd_params:
.text._Z35group_norm_nhwc_bwd_one_pass_kernelI11Bf16IOFp32WLi128ELi98ELi392EEv26Group_norm_nhwc_bwd_params:
[----:B------:R-:W-:Y:S08]  /*0000*/  LDC R1, c[0x0][0x37c] ;  /* 0x0000df00ff017b82 */ /* 0x000ff00000000800 */
[----:B------:R-:W0:Y:S01]  /*0010*/  S2UR UR8, SR_CTAID.Y ;  /* 0x00000000000879c3 */ /* 0x000e220000002600 */
[----:B------:R-:W1:Y:S01]  /*0020*/  LDCU UR4, c[0x0][0x410] ;  /* 0x00008200ff0477ac */ /* 0x000e620008000800 */
[----:B------:R-:W1:Y:S01]  /*0030*/  LDCU UR5, c[0x0][0x3e0] ;  /* 0x00007c00ff0577ac */ /* 0x000e620008000800 */
[----:B------:R-:W2:Y:S01]  /*0040*/  LDCU.64 UR6, c[0x0][0x358] ;  /* 0x00006b00ff0677ac */ /* 0x000ea20008000a00 */
[----:B-1----:R-:W-:-:S04]  /*0050*/  UIMAD UR4, UR4, UR5, URZ ;  /* 0x00000005040472a4 */ /* 0x002fc8000f8e02ff */
[----:B0-----:R-:W-:-:S09]  /*0060*/  UISETP.GE.AND UP0, UPT, UR8, UR4, UPT ;  /* 0x000000040800728c */ /* 0x001fd2000bf06270 */
[----:B--2---:R-:W-:Y:S05]  /*0070*/  BRA.U UP0, `(.L_x_52) ;  /* 0x0000009d00207547 */ /* 0x004fea000b800000 */
[----:B------:R-:W0:Y:S01]  /*0080*/  S2R R4, SR_TID.X ;  /* 0x0000000000047919 */ /* 0x000e220000002100 */
[----:B------:R-:W-:Y:S01]  /*0090*/  HFMA2 R5, -RZ, RZ, 0, 0 ;  /* 0x00000000ff057431 */ /* 0x000fe200000001ff */
[----:B------:R-:W1:Y:S01]  /*00a0*/  S2R R2, SR_LANEID ;  /* 0x0000000000027919 */ /* 0x000e620000000000 */
[----:B0-----:R-:W-:-:S05]  /*00b0*/  LOP3.LUT R0, R4, 0xffff, RZ, 0xc0, !PT ;  /* 0x0000ffff04007812 */ /* 0x001fca00078ec0ff */
[----:B------:R-:W-:-:S05]  /*00c0*/  IMAD R0, R0, 0x53a, RZ ;  /* 0x0000053a00007824 */ /* 0x000fca00078e02ff */
[----:B------:R-:W-:-:S04]  /*00d0*/  SHF.R.U32.HI R0, RZ, 0x10, R0 ;  /* 0x00000010ff007819 */ /* 0x000fc80000011600 */
[----:B------:R-:W-:-:S05]  /*00e0*/  PRMT R3, R0, 0x9910, RZ ;  /* 0x0000991000037816 */ /* 0x000fca00000000ff */
[----:B------:R-:W-:-:S05]  /*00f0*/  IMAD R3, R3, 0x31, RZ ;  /* 0x0000003103037824 */ /* 0x000fca00078e02ff */
[----:B------:R-:W-:-:S04]  /*0100*/  IADD3 R3, PT, PT, RZ, -R3, RZ ;  /* 0x80000003ff037210 */ /* 0x000fc80007ffe0ff */
[----:B------:R-:W-:-:S04]  /*0110*/  PRMT R3, R3, 0x7710, RZ ;  /* 0x0000771003037816 */ /* 0x000fc800000000ff */
[----:B------:R-:W-:Y:S02]  /*0120*/  IADD3 R3, PT, PT, R3, R4, RZ ;  /* 0x0000000403037210 */ /* 0x000fe40007ffe0ff */
[----:B------:R-:W-:Y:S02]  /*0130*/  MOV R4, UR8 ;  /* 0x0000000800047c02 */ /* 0x000fe40008000f00 */
[----:B------:R-:W-:-:S04]  /*0140*/  SHF.L.U32 R3, R3, 0x1, RZ ;  /* 0x0000000103037819 */ /* 0x000fc800000006ff */
[----:B-1----:R-:W-:-:S07]  /*0150*/  LOP3.LUT R6, R3, 0xffff, RZ, 0xc0, !PT ;  /* 0x0000ffff03067812 */ /* 0x002fce00078ec0ff */
.L_x_117:
[----:B0-----:R-:W0:Y:S01]  /*0160*/  LDC R13, c[0x0][0x410] ;  /* 0x00010400ff0d7b82 */ /* 0x001e220000000800 */
[----:B------:R-:W1:Y:S01]  /*0170*/  LDCU UR4, c[0x0][0x41c] ;  /* 0x00008380ff0477ac */ /* 0x000e620008000800 */
[----:B------:R-:W-:Y:S01]  /*0180*/  ISETP.GE.AND P1, PT, R4, RZ, PT ;  /* 0x000000ff0400720c */ /* 0x000fe20003f26270 */
[----:B------:R-:W2:Y:S01]  /*0190*/  LDCU.128 UR8, c[0x0][0x400] ;  /* 0x00008000ff0877ac */ /* 0x000ea20008000c00 */
[----:B------:R-:W-:-:S04]  /*01a0*/  CS2R R74, SRZ ;  /* 0x00000000004a7805 */ /* 0x000fc8000001ff00 */
[----:B------:R-:W3:Y:S01]  /*01b0*/  LDC.64 R68, c[0x0][0x3a8] ;  /* 0x0000ea00ff447b82 */ /* 0x000ee20000000a00 */
[----:B0-----:R-:W-:-:S04]  /*01c0*/  IABS R11, R13 ;  /* 0x0000000d000b7213 */ /* 0x001fc80000000000 */
[----:B------:R-:W0:Y:S08]  /*01d0*/  I2F.RP R10, R11 ;  /* 0x0000000b000a7306 */ /* 0x000e300000209400 */
[----:B0-----:R-:W0:Y:S02]  /*01e0*/  MUFU.RCP R10, R10 ;  /* 0x0000000a000a7308 */ /* 0x001e240000001000 */
[----:B0-----:R-:W-:-:S06]  /*01f0*/  IADD3 R8, PT, PT, R10, 0xffffffe, RZ ;  /* 0x0ffffffe0a087810 */ /* 0x001fcc0007ffe0ff */
[----:B------:R0:W4:Y:S02]  /*0200*/  F2I.FTZ.U32.TRUNC.NTZ R9, R8 ;  /* 0x0000000800097305 */ /* 0x000124000021f000 */
[----:B0-----:R-:W-:Y:S02]  /*0210*/  MOV R8, RZ ;  /* 0x000000ff00087202 */ /* 0x001fe40000000f00 */
[----:B----4-:R-:W-:-:S05]  /*0220*/  IADD3 R12, PT, PT, RZ, -R9, RZ ;  /* 0x80000009ff0c7210 */ /* 0x010fca0007ffe0ff */
[----:B------:R-:W-:Y:S01]  /*0230*/  IMAD R7, R12, R11, RZ ;  /* 0x0000000b0c077224 */ /* 0x000fe200078e02ff */
[----:B------:R-:W-:-:S03]  /*0240*/  IABS R12, R4 ;  /* 0x00000004000c7213 */ /* 0x000fc60000000000 */
[----:B------:R-:W-:Y:S02]  /*0250*/  IMAD.HI.U32 R9, R9, R7, R8 ;  /* 0x0000000709097227 */ /* 0x000fe400078e0008 */
[----:B------:R-:W1:Y:S04]  /*0260*/  S2R R7, SR_CTAID.X ;  /* 0x0000000000077919 */ /* 0x000e680000002500 */
[----:B------:R-:W-:-:S05]  /*0270*/  IMAD.HI.U32 R9, R9, R12, RZ ;  /* 0x0000000c09097227 */ /* 0x000fca00078e00ff */
[----:B------:R-:W-:-:S05]  /*0280*/  IADD3 R10, PT, PT, -R9, RZ, RZ ;  /* 0x000000ff090a7210 */ /* 0x000fca0007ffe1ff */
[----:B------:R-:W-:Y:S01]  /*0290*/  IMAD R8, R11, R10, R12 ;  /* 0x0000000a0b087224 */ /* 0x000fe200078e020c */
[----:B------:R-:W-:-:S04]  /*02a0*/  LOP3.LUT R10, R4, R13, RZ, 0x3c, !PT ;  /* 0x0000000d040a7212 */ /* 0x000fc800078e3cff */
[----:B------:R-:W-:Y:S02]  /*02b0*/  ISETP.GT.U32.AND P4, PT, R11, R8, PT ;  /* 0x000000080b00720c */ /* 0x000fe40003f84070 */
[----:B------:R-:W-:-:S11]  /*02c0*/  ISETP.GE.AND P2, PT, R10, RZ, PT ;  /* 0x000000ff0a00720c */ /* 0x000fd60003f46270 */
[-C--:B------:R-:W-:Y:S01]  /*02d0*/  @!P4 IADD3 R8, PT, PT, R8, -R11.reuse, RZ ;  /* 0x8000000b0808c210 */ /* 0x080fe20007ffe0ff */
[----:B-1----:R-:W-:Y:S01]  /*02e0*/  IMAD R25, R7, UR4, R0 ;  /* 0x0000000407197c24 */ /* 0x002fe2000f8e0200 */
[----:B------:R-:W-:Y:S02]  /*02f0*/  @!P4 IADD3 R9, PT, PT, R9, 0x1, RZ ;  /* 0x000000010909c810 */ /* 0x000fe40007ffe0ff */
[----:B------:R-:W-:Y:S02]  /*0300*/  CS2R R76, SRZ ;  /* 0x00000000004c7805 */ /* 0x000fe4000001ff00 */
[----:B------:R-:W-:Y:S02]  /*0310*/  ISETP.GE.U32.AND P0, PT, R8, R11, PT ;  /* 0x0000000b0800720c */ /* 0x000fe40003f06070 */
[----:B------:R-:W-:Y:S02]  /*0320*/  CS2R R78, SRZ ;  /* 0x00000000004e7805 */ /* 0x000fe4000001ff00 */
[----:B--2---:R-:W-:Y:S01]  /*0330*/  ISETP.GE.U32.AND P3, PT, R25, UR8, PT ;  /* 0x0000000819007c0c */ /* 0x004fe2000bf66070 */
[----:B------:R-:W0:Y:S01]  /*0340*/  LDCU.U8 UR4, c[0x0][0x414] ;  /* 0x00008280ff0477ac */ /* 0x000e220008000000 */
[----:B------:R-:W-:-:S02]  /*0350*/  SHF.R.S32.HI R15, RZ, 0x1f, R25 ;  /* 0x0000001fff0f7819 */ /* 0x000fc40000011419 */
[-C--:B------:R-:W-:Y:S02]  /*0360*/  ISETP.GT.U32.AND P5, PT, R11, R8.reuse, PT ;  /* 0x000000080b00720c */ /* 0x080fe40003fa4070 */
[----:B------:R-:W-:Y:S02]  /*0370*/  IADD3 R11, PT, PT, R8, -R11, RZ ;  /* 0x8000000b080b7210 */ /* 0x000fe40007ffe0ff */
[----:B------:R-:W-:Y:S02]  /*0380*/  ISETP.GE.AND.EX P3, PT, R15, UR9, PT, P3 ;  /* 0x000000090f007c0c */ /* 0x000fe4000bf66330 */
[----:B------:R-:W-:Y:S02]  /*0390*/  SEL R8, R11, R8, !P5 ;  /* 0x000000080b087207 */ /* 0x000fe40006800000 */
[----:B------:R-:W-:Y:S02]  /*03a0*/  @P0 IADD3 R9, PT, PT, R9, 0x1, RZ ;  /* 0x0000000109090810 */ /* 0x000fe40007ffe0ff */
[----:B------:R-:W-:-:S02]  /*03b0*/  ISETP.NE.AND P4, PT, R13, RZ, PT ;  /* 0x000000ff0d00720c */ /* 0x000fc40003f85270 */
[----:B------:R-:W-:Y:S02]  /*03c0*/  LOP3.LUT R11, RZ, R13, RZ, 0x33, !PT ;  /* 0x0000000dff0b7212 */ /* 0x000fe400078e33ff */
[----:B------:R-:W-:Y:S02]  /*03d0*/  @!P1 IADD3 R8, PT, PT, -R8, RZ, RZ ;  /* 0x000000ff08089210 */ /* 0x000fe40007ffe1ff */
[----:B------:R-:W-:Y:S01]  /*03e0*/  @!P2 IADD3 R9, PT, PT, -R9, RZ, RZ ;  /* 0x000000ff0909a210 */ /* 0x000fe20007ffe1ff */
[----:B------:R-:W1:Y:S01]  /*03f0*/  @!P3 LDC.64 R22, c[0x0][0x3f8] ;  /* 0x0000fe00ff16bb82 */ /* 0x000e620000000a00 */
[----:B------:R-:W-:Y:S02]  /*0400*/  IADD3 R17, PT, PT, R25, 0x8, RZ ;  /* 0x0000000819117810 */ /* 0x000fe40007ffe0ff */
[C---:B------:R-:W-:Y:S02]  /*0410*/  SEL R51, R11.reuse, R8, !P4 ;  /* 0x000000080b337207 */ /* 0x040fe40006000000 */
[----:B------:R-:W-:-:S02]  /*0420*/  SEL R9, R11, R9, !P4 ;  /* 0x000000090b097207 */ /* 0x000fc40006000000 */
[----:B------:R-:W-:Y:S01]  /*0430*/  ISETP.GE.U32.AND P0, PT, R17, UR8, PT ;  /* 0x0000000811007c0c */ /* 0x000fe2000bf06070 */
[----:B------:R-:W-:Y:S01]  /*0440*/  IMAD R13, R51, 0x62, RZ ;  /* 0x00000062330d7824 */ /* 0x000fe200078e02ff */
[----:B------:R-:W-:Y:S01]  /*0450*/  SHF.R.S32.HI R11, RZ, 0x1f, R17 ;  /* 0x0000001fff0b7819 */ /* 0x000fe20000011411 */
[----:B------:R-:W2:Y:S01]  /*0460*/  @!P3 LDC.64 R26, c[0x0][0x3a0] ;  /* 0x0000e800ff1abb82 */ /* 0x000ea20000000a00 */
[----:B------:R-:W-:Y:S02]  /*0470*/  IADD3 R19, PT, PT, R25, 0x10, RZ ;  /* 0x0000001019137810 */ /* 0x000fe40007ffe0ff */
[----:B------:R-:W-:Y:S02]  /*0480*/  ISETP.GE.AND.EX P0, PT, R11, UR9, PT, P0 ;  /* 0x000000090b007c0c */ /* 0x000fe4000bf06300 */
[C---:B------:R-:W-:Y:S02]  /*0490*/  IADD3 R116, P1, PT, R13.reuse, R6, RZ ;  /* 0x000000060d747210 */ /* 0x040fe40007f3e0ff */
[----:B------:R-:W-:Y:S01]  /*04a0*/  SHF.R.S32.HI R6, RZ, 0x1f, R9 ;  /* 0x0000001fff067819 */ /* 0x000fe20000011409 */
[----:B------:R-:W4:Y:S01]  /*04b0*/  @!P3 LDC.64 R28, c[0x0][0x398] ;  /* 0x0000e600ff1cbb82 */ /* 0x000f220000000a00 */
[----:B------:R-:W-:-:S02]  /*04c0*/  LEA.HI.X.SX32 R117, R13, RZ, 0x1, P1 ;  /* 0x000000ff0d757211 */ /* 0x000fc400008f0eff */
[----:B------:R-:W-:Y:S01]  /*04d0*/  ISETP.GE.U32.AND P1, PT, R19, UR8, PT ;  /* 0x0000000813007c0c */ /* 0x000fe2000bf26070 */
[----:B------:R-:W-:Y:S01]  /*04e0*/  IMAD R6, R6, UR10, RZ ;  /* 0x0000000a06067c24 */ /* 0x000fe2000f8e02ff */
[----:B------:R-:W-:Y:S01]  /*04f0*/  SHF.R.S32.HI R21, RZ, 0x1f, R19 ;  /* 0x0000001fff157819 */ /* 0x000fe20000011413 */
[----:B------:R-:W-:Y:S02]  /*0500*/  IMAD.WIDE.U32 R116, R9, UR10, R116 ;  /* 0x0000000a09747c25 */ /* 0x000fe4000f8e0074 */
[----:B------:R-:W3:Y:S01]  /*0510*/  @!P0 LDC.64 R30, c[0x0][0x3f8] ;  /* 0x0000fe00ff1e8b82 */ /* 0x000ee20000000a00 */
[----:B------:R-:W-:Y:S01]  /*0520*/  ISETP.GE.AND.EX P1, PT, R21, UR9, PT, P1 ;  /* 0x0000000915007c0c */ /* 0x000fe2000bf26310 */
[----:B------:R-:W-:Y:S01]  /*0530*/  IMAD R119, R9, UR11, R6 ;  /* 0x0000000b09777c24 */ /* 0x000fe2000f8e0206 */
[----:B------:R-:W-:Y:S01]  /*0540*/  @!P3 MOV R118, R116 ;  /* 0x000000740076b202 */ /* 0x000fe20000000f00 */
[----:B-1----:R-:W-:Y:S01]  /*0550*/  @!P3 IMAD R6, R15, R22, RZ ;  /* 0x000000160f06b224 */ /* 0x002fe200078e02ff */
[----:B------:R-:W-:-:S02]  /*0560*/  @!P0 MOV R14, R116 ;  /* 0x00000074000e8202 */ /* 0x000fc40000000f00 */
[----:B------:R-:W-:Y:S01]  /*0570*/  IADD3 R119, PT, PT, R117, R119, RZ ;  /* 0x0000007775777210 */ /* 0x000fe20007ffe0ff */
[C---:B------:R-:W-:Y:S01]  /*0580*/  @!P3 IMAD R13, R25.reuse, R23, R6 ;  /* 0x00000017190db224 */ /* 0x040fe200078e0206 */
[C---:B------:R-:W-:Y:S01]  /*0590*/  IADD3 R23, PT, PT, R25.reuse, 0x18, RZ ;  /* 0x0000001819177810 */ /* 0x040fe20007ffe0ff */
[----:B------:R-:W1:Y:S01]  /*05a0*/  @!P0 LDC.64 R32, c[0x0][0x3a0] ;  /* 0x0000e800ff208b82 */ /* 0x000e620000000a00 */
[----:B------:R-:W-:Y:S01]  /*05b0*/  @!P0 MOV R15, R119 ;  /* 0x00000077000f8202 */ /* 0x000fe20000000f00 */
[----:B------:R-:W-:-:S05]  /*05c0*/  @!P3 IMAD.WIDE.U32 R8, R25, R22, R118 ;  /* 0x000000161908b225 */ /* 0x000fca00078e0076 */
[----:B------:R-:W-:Y:S01]  /*05d0*/  @!P3 IADD3 R9, PT, PT, R9, R13, RZ ;  /* 0x0000000d0909b210 */ /* 0x000fe20007ffe0ff */
[----:B------:R-:W0:Y:S01]  /*05e0*/  @!P1 LDC.64 R36, c[0x0][0x3f8] ;  /* 0x0000fe00ff249b82 */ /* 0x000e220000000a00 */
[C---:B------:R-:W-:Y:S02]  /*05f0*/  @!P3 SHF.L.U32 R13, R8.reuse, 0x1, RZ ;  /* 0x00000001080db819 */ /* 0x040fe400000006ff */
[----:B------:R-:W-:Y:S02]  /*0600*/  @!P3 SHF.L.U64.HI R8, R8, 0x1, R9 ;  /* 0x000000010808b819 */ /* 0x000fe40000010209 */
[----:B--2---:R-:W-:Y:S01]  /*0610*/  @!P3 IADD3 R10, P2, PT, R13, R26, RZ ;  /* 0x0000001a0d0ab210 */ /* 0x004fe20007f5e0ff */
[----:B---3--:R-:W-:Y:S01]  /*0620*/  @!P0 IMAD R6, R11, R30, RZ ;  /* 0x0000001e0b068224 */ /* 0x008fe200078e02ff */
[----:B----4-:R-:W-:Y:S01]  /*0630*/  @!P3 IADD3 R12, P4, PT, R13, R28, RZ ;  /* 0x0000001c0d0cb210 */ /* 0x010fe20007f9e0ff */
[----:B------:R-:W2:Y:S01]  /*0640*/  @!P0 LDC.64 R34, c[0x0][0x398] ;  /* 0x0000e600ff228b82 */ /* 0x000ea20000000a00 */
[C---:B------:R-:W-:Y:S01]  /*0650*/  @!P3 IADD3.X R11, PT, PT, R8.reuse, R27, RZ, P2, !PT ;  /* 0x0000001b080bb210 */ /* 0x040fe200017fe4ff */
[C---:B------:R-:W-:Y:S01]  /*0660*/  @!P0 IMAD R27, R17.reuse, R31, R6 ;  /* 0x0000001f111b8224 */ /* 0x040fe200078e0206 */
[----:B------:R-:W-:Y:S01]  /*0670*/  @!P3 IADD3.X R13, PT, PT, R8, R29, RZ, P4, !PT ;  /* 0x0000001d080db210 */ /* 0x000fe200027fe4ff */
[----:B------:R-:W-:Y:S01]  /*0680*/  @!P0 IMAD.WIDE.U32 R14, R17, R30, R14 ;  /* 0x0000001e110e8225 */ /* 0x000fe200078e000e */
[----:B------:R-:W-:-:S02]  /*0690*/  ISETP.GE.U32.AND P2, PT, R23, UR8, PT ;  /* 0x0000000817007c0c */ /* 0x000fc4000bf46070 */
[----:B------:R-:W-:Y:S02]  /*06a0*/  CS2R R8, SRZ ;  /* 0x0000000000087805 */ /* 0x000fe4000001ff00 */
[----:B------:R-:W-:Y:S01]  /*06b0*/  SHF.R.S32.HI R29, RZ, 0x1f, R23 ;  /* 0x0000001fff1d7819 */ /* 0x000fe20000011417 */
[----:B------:R-:W3:Y:S03]  /*06c0*/  @!P1 LDC.64 R40, c[0x0][0x398] ;  /* 0x0000e600ff289b82 */ /* 0x000ee60000000a00 */
[----:B------:R-:W-:Y:S01]  /*06d0*/  ISETP.GE.AND.EX P2, PT, R29, UR9, PT, P2 ;  /* 0x000000091d007c0c */ /* 0x000fe2000bf46320 */
[----:B------:R4:W3:Y:S01]  /*06e0*/  @!P3 LDG.E R8, desc[UR6][R10.64] ;  /* 0x000000060a08b981 */ /* 0x0008e2000c1e1900 */
[----:B------:R-:W-:Y:S02]  /*06f0*/  @!P0 IADD3 R15, PT, PT, R15, R27, RZ ;  /* 0x0000001b0f0f8210 */ /* 0x000fe40007ffe0ff */
[C---:B------:R-:W-:Y:S01]  /*0700*/  @!P0 SHF.L.U32 R17, R14.reuse, 0x1, RZ ;  /* 0x000000010e118819 */ /* 0x040fe200000006ff */
[----:B------:R-:W3:Y:S01]  /*0710*/  @!P1 LDC.64 R38, c[0x0][0x3a0] ;  /* 0x0000e800ff269b82 */ /* 0x000ee20000000a00 */
[----:B------:R4:W3:Y:S01]  /*0720*/  @!P3 LDG.E R9, desc[UR6][R12.64] ;  /* 0x000000060c09b981 */ /* 0x0008e2000c1e1900 */
[----:B------:R-:W-:Y:S01]  /*0730*/  @!P0 SHF.L.U64.HI R6, R14, 0x1, R15 ;  /* 0x000000010e068819 */ /* 0x000fe2000001020f */
[----:B0-----:R-:W-:Y:S01]  /*0740*/  @!P1 IMAD R18, R21, R36, RZ ;  /* 0x0000002415129224 */ /* 0x001fe200078e02ff */
[----:B-1----:R-:W-:-:S02]  /*0750*/  @!P0 IADD3 R14, P3, PT, R17, R32, RZ ;  /* 0x00000020110e8210 */ /* 0x002fc40007f7e0ff */
[----:B------:R-:W-:Y:S01]  /*0760*/  IADD3 R27, PT, PT, R25, 0x20, RZ ;  /* 0x00000020191b7810 */ /* 0x000fe20007ffe0ff */
[----:B------:R-:W-:Y:S01]  /*0770*/  @!P1 IMAD R21, R19, R37, R18 ;  /* 0x0000002513159224 */ /* 0x000fe200078e0212 */
[----:B------:R-:W0:Y:S01]  /*0780*/  @!P2 LDC.64 R42, c[0x0][0x3f8] ;  /* 0x0000fe00ff2aab82 */ /* 0x000e220000000a00 */
[----:B------:R-:W-:Y:S02]  /*0790*/  @!P0 IADD3.X R15, PT, PT, R6, R33, RZ, P3, !PT ;  /* 0x00000021060f8210 */ /* 0x000fe40001ffe4ff */
[----:B----4-:R-:W-:Y:S02]  /*07a0*/  CS2R R10, SRZ ;  /* 0x00000000000a7805 */ /* 0x010fe4000001ff00 */
[----:B------:R-:W-:Y:S02]  /*07b0*/  @!P1 MOV R12, R116 ;  /* 0x00000074000c9202 */ /* 0x000fe40000000f00 */
[----:B------:R-:W-:Y:S02]  /*07c0*/  @!P1 MOV R13, R119 ;  /* 0x00000077000d9202 */ /* 0x000fe40000000f00 */
[----:B------:R-:W-:Y:S01]  /*07d0*/  ISETP.GE.U32.AND P3, PT, R27, UR8, PT ;  /* 0x000000081b007c0c */ /* 0x000fe2000bf66070 */
[----:B------:R1:W4:Y:S01]  /*07e0*/  @!P0 LDG.E R10, desc[UR6][R14.64] ;  /* 0x000000060e0a8981 */ /* 0x000322000c1e1900 */
[----:B------:R-:W-:Y:S01]  /*07f0*/  SHF.R.S32.HI R31, RZ, 0x1f, R27 ;  /* 0x0000001fff1f7819 */ /* 0x000fe2000001141b */
[----:B------:R-:W-:Y:S01]  /*0800*/  @!P1 IMAD.WIDE.U32 R12, R19, R36, R12 ;  /* 0x00000024130c9225 */ /* 0x000fe200078e000c */
[----:B--2---:R-:W-:Y:S01]  /*0810*/  @!P0 IADD3 R16, P4, PT, R17, R34, RZ ;  /* 0x0000002211108210 */ /* 0x004fe20007f9e0ff */
[----:B------:R-:W2:Y:S01]  /*0820*/  @!P2 LDC.64 R36, c[0x0][0x398] ;  /* 0x0000e600ff24ab82 */ /* 0x000ea20000000a00 */
[----:B------:R-:W-:-:S02]  /*0830*/  ISETP.GE.AND.EX P3, PT, R31, UR9, PT, P3 ;  /* 0x000000091f007c0c */ /* 0x000fc4000bf66330 */
[----:B------:R-:W-:Y:S02]  /*0840*/  @!P1 IADD3 R13, PT, PT, R13, R21, RZ ;  /* 0x000000150d0d9210 */ /* 0x000fe40007ffe0ff */
[----:B------:R-:W-:Y:S02]  /*0850*/  @!P1 SHF.L.U32 R21, R12, 0x1, RZ ;  /* 0x000000010c159819 */ /* 0x000fe400000006ff */
[----:B------:R-:W-:Y:S02]  /*0860*/  @!P0 IADD3.X R17, PT, PT, R6, R35, RZ, P4, !PT ;  /* 0x0000002306118210 */ /* 0x000fe400027fe4ff */
[----:B------:R-:W-:Y:S01]  /*0870*/  @!P1 SHF.L.U64.HI R12, R12, 0x1, R13 ;  /* 0x000000010c0c9819 */ /* 0x000fe2000001020d */
[----:B------:R-:W2:Y:S01]  /*0880*/  @!P2 LDC.64 R34, c[0x0][0x3a0] ;  /* 0x0000e800ff22ab82 */ /* 0x000ea20000000a00 */
[----:B---3--:R-:W-:Y:S01]  /*0890*/  @!P1 IADD3 R20, P4, PT, R21, R40, RZ ;  /* 0x0000002815149210 */ /* 0x008fe20007f9e0ff */
[----:B0-----:R-:W-:Y:S01]  /*08a0*/  @!P2 IMAD R6, R29, R42, RZ ;  /* 0x0000002a1d06a224 */ /* 0x001fe200078e02ff */
[----:B------:R-:W-:Y:S01]  /*08b0*/  IADD3 R29, PT, PT, R25, 0x28, RZ ;  /* 0x00000028191d7810 */ /* 0x000fe20007ffe0ff */
[----:B------:R0:W3:Y:S01]  /*08c0*/  @!P0 LDG.E R11, desc[UR6][R16.64] ;  /* 0x00000006100b8981 */ /* 0x0000e2000c1e1900 */
[----:B------:R-:W-:-:S02]  /*08d0*/  @!P1 IADD3 R18, P0, PT, R21, R38, RZ ;  /* 0x0000002615129210 */ /* 0x000fc40007f1e0ff */
[----:B------:R-:W-:Y:S01]  /*08e0*/  @!P1 IADD3.X R21, PT, PT, R12, R41, RZ, P4, !PT ;  /* 0x000000290c159210 */ /* 0x000fe200027fe4ff */
[----:B------:R-:W2:Y:S01]  /*08f0*/  @!P3 LDC.64 R44, c[0x0][0x3f8] ;  /* 0x0000fe00ff2cbb82 */ /* 0x000ea20000000a00 */
[----:B------:R-:W-:Y:S02]  /*0900*/  ISETP.GE.U32.AND P4, PT, R29, UR8, PT ;  /* 0x000000081d007c0c */ /* 0x000fe4000bf86070 */
[----:B------:R-:W-:-:S04]  /*0910*/  SHF.R.S32.HI R33, RZ, 0x1f, R29 ;  /* 0x0000001fff217819 */ /* 0x000fc8000001141d */
[----:B------:R-:W-:Y:S02]  /*0920*/  ISETP.GE.AND.EX P4, PT, R33, UR9, PT, P4 ;  /* 0x0000000921007c0c */ /* 0x000fe4000bf86340 */
[----:B-1----:R-:W-:Y:S02]  /*0930*/  @!P2 MOV R14, R116 ;  /* 0x00000074000ea202 */ /* 0x002fe40000000f00 */
[----:B------:R-:W-:Y:S01]  /*0940*/  @!P2 MOV R15, R119 ;  /* 0x00000077000fa202 */ /* 0x000fe20000000f00 */
[C---:B0-----:R-:W-:Y:S01]  /*0950*/  @!P2 IMAD R17, R23.reuse, R43, R6 ;  /* 0x0000002b1711a224 */ /* 0x041fe200078e0206 */
[----:B------:R-:W-:Y:S01]  /*0960*/  @!P1 IADD3.X R19, PT, PT, R12, R39, RZ, P0, !PT ;  /* 0x000000270c139210 */ /* 0x000fe200007fe4ff */
[----:B------:R-:W0:Y:S01]  /*0970*/  @!P3 LDC.64 R40, c[0x0][0x398] ;  /* 0x0000e600ff28bb82 */ /* 0x000e220000000a00 */
[----:B------:R-:W-:Y:S01]  /*0980*/  @!P2 IMAD.WIDE.U32 R14, R23, R42, R14 ;  /* 0x0000002a170ea225 */ /* 0x000fe200078e000e */
[----:B------:R-:W-:-:S06]  /*0990*/  CS2R R12, SRZ ;  /* 0x00000000000c7805 */ /* 0x000fcc000001ff00 */
[----:B------:R-:W1:Y:S01]  /*09a0*/  @!P3 LDC.64 R38, c[0x0][0x3a0] ;  /* 0x0000e800ff26bb82 */ /* 0x000e620000000a00 */
[----:B------:R-:W-:Y:S01]  /*09b0*/  @!P2 IADD3 R15, PT, PT, R15, R17, RZ ;  /* 0x000000110f0fa210 */ /* 0x000fe20007ffe0ff */
[----:B------:R2:W3:Y:S01]  /*09c0*/  @!P1 LDG.E R12, desc[UR6][R18.64] ;  /* 0x00000006120c9981 */ /* 0x0004e2000c1e1900 */
[----:B------:R-:W-:-:S05]  /*09d0*/  @!P2 SHF.L.U32 R23, R14, 0x1, RZ ;  /* 0x000000010e17a819 */ /* 0x000fca00000006ff */
[----:B------:R-:W0:Y:S01]  /*09e0*/  @!P4 LDC.64 R42, c[0x0][0x3f8] ;  /* 0x0000fe00ff2acb82 */ /* 0x000e220000000a00 */
[----:B------:R2:W3:Y:S01]  /*09f0*/  @!P1 LDG.E R13, desc[UR6][R20.64] ;  /* 0x00000006140d9981 */ /* 0x0004e2000c1e1900 */
[----:B------:R-:W-:Y:S01]  /*0a00*/  @!P2 SHF.L.U64.HI R14, R14, 0x1, R15 ;  /* 0x000000010e0ea819 */ /* 0x000fe2000001020f */
[----:B--2---:R-:W-:Y:S01]  /*0a10*/  @!P3 IMAD R6, R31, R44, RZ ;  /* 0x0000002c1f06b224 */ /* 0x004fe200078e02ff */
[----:B------:R-:W-:Y:S02]  /*0a20*/  @!P2 IADD3 R22, P1, PT, R23, R36, RZ ;  /* 0x000000241716a210 */ /* 0x000fe40007f3e0ff */
[----:B------:R-:W-:Y:S02]  /*0a30*/  @!P3 MOV R18, R116 ;  /* 0x000000740012b202 */ /* 0x000fe40000000f00 */
[----:B------:R-:W-:Y:S01]  /*0a40*/  @!P3 MOV R19, R119 ;  /* 0x000000770013b202 */ /* 0x000fe20000000f00 */
[----:B------:R-:W2:Y:S01]  /*0a50*/  @!P4 LDC.64 R46, c[0x0][0x398] ;  /* 0x0000e600ff2ecb82 */ /* 0x000ea20000000a00 */
[----:B------:R-:W-:-:S02]  /*0a60*/  IADD3 R31, PT, PT, R25, 0x30, RZ ;  /* 0x00000030191f7810 */ /* 0x000fc40007ffe0ff */
[----:B------:R-:W-:Y:S01]  /*0a70*/  @!P2 IADD3 R16, P0, PT, R23, R34, RZ ;  /* 0x000000221710a210 */ /* 0x000fe20007f1e0ff */
[C---:B------:R-:W-:Y:S01]  /*0a80*/  @!P3 IMAD R21, R27.reuse, R45, R6 ;  /* 0x0000002d1b15b224 */ /* 0x040fe200078e0206 */
[----:B------:R-:W-:Y:S01]  /*0a90*/  @!P2 IADD3.X R23, PT, PT, R14, R37, RZ, P1, !PT ;  /* 0x000000250e17a210 */ /* 0x000fe20000ffe4ff */
[----:B------:R-:W-:Y:S01]  /*0aa0*/  @!P3 IMAD.WIDE.U32 R18, R27, R44, R18 ;  /* 0x0000002c1b12b225 */ /* 0x000fe200078e0012 */
[----:B------:R-:W-:Y:S01]  /*0ab0*/  ISETP.GE.U32.AND P1, PT, R31, UR8, PT ;  /* 0x000000081f007c0c */ /* 0x000fe2000bf26070 */
[----:B------:R-:W2:Y:S01]  /*0ac0*/  @!P4 LDC.64 R44, c[0x0][0x3a0] ;  /* 0x0000e800ff2ccb82 */ /* 0x000ea20000000a00 */
[----:B------:R-:W-:Y:S02]  /*0ad0*/  SHF.R.S32.HI R37, RZ, 0x1f, R31 ;  /* 0x0000001fff257819 */ /* 0x000fe4000001141f */
[----:B------:R-:W-:Y:S02]  /*0ae0*/  @!P3 IADD3 R19, PT, PT, R19, R21, RZ ;  /* 0x000000151313b210 */ /* 0x000fe40007ffe0ff */
[----:B------:R-:W-:-:S02]  /*0af0*/  ISETP.GE.AND.EX P1, PT, R37, UR9, PT, P1 ;  /* 0x0000000925007c0c */ /* 0x000fc4000bf26310 */
[----:B------:R-:W-:Y:S02]  /*0b00*/  @!P3 SHF.L.U32 R21, R18, 0x1, RZ ;  /* 0x000000011215b819 */ /* 0x000fe400000006ff */
[----:B------:R-:W-:Y:S02]  /*0b10*/  @!P2 IADD3.X R17, PT, PT, R14, R35, RZ, P0, !PT ;  /* 0x000000230e11a210 */ /* 0x000fe400007fe4ff */
[----:B------:R-:W-:Y:S02]  /*0b20*/  CS2R R14, SRZ ;  /* 0x00000000000e7805 */ /* 0x000fe4000001ff00 */
[----:B------:R-:W-:Y:S01]  /*0b30*/  @!P3 SHF.L.U64.HI R6, R18, 0x1, R19 ;  /* 0x000000011206b819 */ /* 0x000fe20000010213 */
[----:B0-----:R-:W-:Y:S01]  /*0b40*/  @!P4 IMAD R24, R33, R42, RZ ;  /* 0x0000002a2118c224 */ /* 0x001fe200078e02ff */
[----:B-1----:R-:W-:Y:S02]  /*0b50*/  @!P3 IADD3 R18, P0, PT, R21, R38, RZ ;  /* 0x000000261512b210 */ /* 0x002fe40007f1e0ff */
[----:B------:R-:W-:Y:S01]  /*0b60*/  IADD3 R33, PT, PT, R25, 0x38, RZ ;  /* 0x0000003819217810 */ /* 0x000fe20007ffe0ff */
[----:B------:R0:W3:Y:S01]  /*0b70*/  @!P2 LDG.E R14, desc[UR6][R16.64] ;  /* 0x00000006100ea981 */ /* 0x0000e2000c1e1900 */
[----:B------:R-:W-:Y:S01]  /*0b80*/  @!P3 IADD3.X R19, PT, PT, R6, R39, RZ, P0, !PT ;  /* 0x000000270613b210 */ /* 0x000fe200007fe4ff */
[----:B------:R-:W1:Y:S01]  /*0b90*/  @!P1 LDC.64 R48, c[0x0][0x3f8] ;  /* 0x0000fe00ff309b82 */ /* 0x000e620000000a00 */
[----:B------:R-:W-:Y:S01]  /*0ba0*/  ISETP.GE.U32.AND P0, PT, R33, UR8, PT ;  /* 0x0000000821007c0c */ /* 0x000fe2000bf06070 */
[----:B------:R0:W3:Y:S01]  /*0bb0*/  @!P2 LDG.E R15, desc[UR6][R22.64] ;  /* 0x00000006160fa981 */ /* 0x0000e2000c1e1900 */
[----:B------:R-:W-:-:S02]  /*0bc0*/  SHF.R.S32.HI R39, RZ, 0x1f, R33 ;  /* 0x0000001fff277819 */ /* 0x000fc40000011421 */
[----:B------:R-:W-:Y:S02]  /*0bd0*/  @!P3 IADD3 R20, P2, PT, R21, R40, RZ ;  /* 0x000000281514b210 */ /* 0x000fe40007f5e0ff */
[----:B------:R-:W-:Y:S02]  /*0be0*/  ISETP.GE.AND.EX P0, PT, R39, UR9, PT, P0 ;  /* 0x0000000927007c0c */ /* 0x000fe4000bf06300 */
[----:B0-----:R-:W-:Y:S02]  /*0bf0*/  CS2R R16, SRZ ;  /* 0x0000000000107805 */ /* 0x001fe4000001ff00 */
[----:B------:R-:W-:Y:S01]  /*0c00*/  @!P3 IADD3.X R21, PT, PT, R6, R41, RZ, P2, !PT ;  /* 0x000000290615b210 */ /* 0x000fe200017fe4ff */
[----:B------:R-:W0:Y:S01]  /*0c10*/  @!P1 LDC.64 R52, c[0x0][0x3a0] ;  /* 0x0000e800ff349b82 */ /* 0x000e220000000a00 */
[----:B------:R-:W-:Y:S02]  /*0c20*/  IADD3 R35, PT, PT, R25, 0x40, RZ ;  /* 0x0000004019237810 */ /* 0x000fe40007ffe0ff */
[----:B------:R-:W-:Y:S01]  /*0c30*/  @!P4 MOV R22, R116 ;  /* 0x000000740016c202 */ /* 0x000fe20000000f00 */
[----:B------:R2:W3:Y:S01]  /*0c40*/  @!P3 LDG.E R16, desc[UR6][R18.64] ;  /* 0x000000061210b981 */ /* 0x0004e2000c1e1900 */
[----:B------:R-:W-:Y:S01]  /*0c50*/  @!P4 MOV R23, R119 ;  /* 0x000000770017c202 */ /* 0x000fe20000000f00 */
[----:B------:R-:W-:Y:S01]  /*0c60*/  @!P4 IMAD R27, R29, R43, R24 ;  /* 0x0000002b1d1bc224 */ /* 0x000fe200078e0218 */
[----:B------:R-:W-:Y:S01]  /*0c70*/  SHF.R.S32.HI R41, RZ, 0x1f, R35 ;  /* 0x0000001fff297819 */ /* 0x000fe20000011423 */
[----:B------:R2:W3:Y:S01]  /*0c80*/  @!P3 LDG.E R17, desc[UR6][R20.64] ;  /* 0x000000061411b981 */ /* 0x0004e2000c1e1900 */
[----:B------:R-:W-:Y:S01]  /*0c90*/  ISETP.GE.U32.AND P3, PT, R35, UR8, PT ;  /* 0x0000000823007c0c */ /* 0x000fe2000bf66070 */
[----:B------:R-:W-:Y:S01]  /*0ca0*/  @!P4 IMAD.WIDE.U32 R22, R29, R42, R22 ;  /* 0x0000002a1d16c225 */ /* 0x000fe200078e0016 */
[----:B------:R-:W0:Y:S02]  /*0cb0*/  @!P0 LDC.64 R56, c[0x0][0x3f8] ;  /* 0x0000fe00ff388b82 */ /* 0x000e240000000a00 */
[----:B------:R-:W-:-:S02]  /*0cc0*/  ISETP.GE.AND.EX P3, PT, R41, UR9, PT, P3 ;  /* 0x0000000929007c0c */ /* 0x000fc4000bf66330 */
[----:B------:R-:W-:Y:S02]  /*0cd0*/  @!P4 IADD3 R23, PT, PT, R23, R27, RZ ;  /* 0x0000001b1717c210 */ /* 0x000fe40007ffe0ff */
[C---:B------:R-:W-:Y:S02]  /*0ce0*/  @!P4 SHF.L.U32 R27, R22.reuse, 0x1, RZ ;  /* 0x00000001161bc819 */ /* 0x040fe400000006ff */
[----:B------:R-:W-:Y:S01]  /*0cf0*/  @!P4 SHF.L.U64.HI R6, R22, 0x1, R23 ;  /* 0x000000011606c819 */ /* 0x000fe20000010217 */
[----:B------:R-:W0:Y:S01]  /*0d00*/  @!P1 LDC.64 R54, c[0x0][0x398] ;  /* 0x0000e600ff369b82 */ /* 0x000e220000000a00 */
[C---:B--2---:R-:W-:Y:S02]  /*0d10*/  @!P4 IADD3 R22, P2, PT, R27.reuse, R44, RZ ;  /* 0x0000002c1b16c210 */ /* 0x044fe40007f5e0ff */
[----:B------:R-:W-:Y:S02]  /*0d20*/  @!P4 IADD3 R26, P5, PT, R27, R46, RZ ;  /* 0x0000002e1b1ac210 */ /* 0x000fe40007fbe0ff */
[----:B------:R-:W-:-:S02]  /*0d30*/  CS2R R18, SRZ ;  /* 0x0000000000127805 */ /* 0x000fc4000001ff00 */
[----:B------:R-:W-:Y:S01]  /*0d40*/  @!P1 MOV R20, R116 ;  /* 0x0000007400149202 */ /* 0x000fe20000000f00 */
[-C--:B-1----:R-:W-:Y:S01]  /*0d50*/  @!P1 IMAD R24, R37, R48.reuse, RZ ;  /* 0x0000003025189224 */ /* 0x082fe200078e02ff */
[----:B------:R-:W-:Y:S02]  /*0d60*/  @!P1 MOV R21, R119 ;  /* 0x0000007700159202 */ /* 0x000fe40000000f00 */
[C---:B------:R-:W-:Y:S02]  /*0d70*/  @!P4 IADD3.X R23, PT, PT, R6.reuse, R45, RZ, P2, !PT ;  /* 0x0000002d0617c210 */ /* 0x040fe400017fe4ff */
[----:B------:R-:W-:Y:S01]  /*0d80*/  @!P4 IADD3.X R27, PT, PT, R6, R47, RZ, P5, !PT ;  /* 0x0000002f061bc210 */ /* 0x000fe20002ffe4ff */
[----:B------:R-:W1:Y:S01]  /*0d90*/  @!P3 LDC.64 R44, c[0x0][0x3f8] ;  /* 0x0000fe00ff2cbb82 */ /* 0x000e620000000a00 */
[----:B------:R-:W-:Y:S01]  /*0da0*/  IADD3 R37, PT, PT, R25, 0x48, RZ ;  /* 0x0000004819257810 */ /* 0x000fe20007ffe0ff */
[C---:B------:R-:W-:Y:S01]  /*0db0*/  @!P1 IMAD R29, R31.reuse, R49, R24 ;  /* 0x000000311f1d9224 */ /* 0x040fe200078e0218 */
[----:B------:R2:W3:Y:S01]  /*0dc0*/  @!P4 LDG.E R18, desc[UR6][R22.64] ;  /* 0x000000061612c981 */ /* 0x0004e2000c1e1900 */
[----:B------:R-:W-:Y:S01]  /*0dd0*/  @!P1 IMAD.WIDE.U32 R20, R31, R48, R20 ;  /* 0x000000301f149225 */ /* 0x000fe200078e0014 */
[----:B------:R-:W-:-:S02]  /*0de0*/  SHF.R.S32.HI R43, RZ, 0x1f, R37 ;  /* 0x0000001fff2b7819 */ /* 0x000fc40000011425 */
[----:B------:R2:W3:Y:S01]  /*0df0*/  @!P4 LDG.E R19, desc[UR6][R26.64] ;  /* 0x000000061a13c981 */ /* 0x0004e2000c1e1900 */
[----:B------:R-:W1:Y:S01]  /*0e00*/  @!P0 LDC.64 R46, c[0x0][0x3a0] ;  /* 0x0000e800ff2e8b82 */ /* 0x000e620000000a00 */
[----:B------:R-:W-:Y:S02]  /*0e10*/  ISETP.GE.U32.AND P4, PT, R37, UR8, PT ;  /* 0x0000000825007c0c */ /* 0x000fe4000bf86070 */
[----:B------:R-:W-:-:S05]  /*0e20*/  @!P1 IADD3 R29, PT, PT, R21, R29, RZ ;  /* 0x0000001d151d9210 */ /* 0x000fca0007ffe0ff */
[----:B------:R-:W1:Y:S01]  /*0e30*/  @!P0 LDC.64 R48, c[0x0][0x398] ;  /* 0x0000e600ff308b82 */ /* 0x000e620000000a00 */
[----:B------:R-:W-:Y:S02]  /*0e40*/  ISETP.GE.AND.EX P4, PT, R43, UR9, PT, P4 ;  /* 0x000000092b007c0c */ /* 0x000fe4000bf86340 */
[C---:B------:R-:W-:Y:S02]  /*0e50*/  @!P1 SHF.L.U64.HI R6, R20.reuse, 0x1, R29 ;  /* 0x0000000114069819 */ /* 0x040fe4000001021d */
[----:B------:R-:W-:Y:S01]  /*0e60*/  @!P1 SHF.L.U32 R21, R20, 0x1, RZ ;  /* 0x0000000114159819 */ /* 0x000fe200000006ff */
[----:B0-----:R-:W-:Y:S01]  /*0e70*/  @!P0 IMAD R20, R39, R56, RZ ;  /* 0x0000003827148224 */ /* 0x001fe200078e02ff */
[----:B------:R-:W-:Y:S02]  /*0e80*/  @!P0 MOV R28, R116 ;  /* 0x00000074001c8202 */ /* 0x000fe40000000f00 */
[----:B------:R-:W-:Y:S01]  /*0e90*/  @!P0 MOV R29, R119 ;  /* 0x00000077001d8202 */ /* 0x000fe20000000f00 */
[----:B------:R-:W-:Y:S01]  /*0ea0*/  @!P0 IMAD R31, R33, R57, R20 ;  /* 0x00000039211f8224 */ /* 0x000fe200078e0214 */
[----:B--2---:R-:W-:Y:S01]  /*0eb0*/  @!P1 IADD3 R22, P2, PT, R21, R52, RZ ;  /* 0x0000003415169210 */ /* 0x004fe20007f5e0ff */
[----:B------:R-:W-:Y:S01]  /*0ec0*/  @!P0 IMAD.WIDE.U32 R28, R33, R56, R28 ;  /* 0x00000038211c8225 */ /* 0x000fe200078e001c */
[----:B------:R-:W-:Y:S01]  /*0ed0*/  @!P1 IADD3 R26, P5, PT, R21, R54, RZ ;  /* 0x00000036151a9210 */ /* 0x000fe20007fbe0ff */
[----:B------:R-:W0:Y:S01]  /*0ee0*/  @!P4 LDC.64 R56, c[0x0][0x3f8] ;  /* 0x0000fe00ff38cb82 */ /* 0x000e220000000a00 */
[----:B------:R-:W-:-:S02]  /*0ef0*/  CS2R R20, SRZ ;  /* 0x0000000000147805 */ /* 0x000fc4000001ff00 */
[C---:B------:R-:W-:Y:S02]  /*0f00*/  @!P1 IADD3.X R23, PT, PT, R6.reuse, R53, RZ, P2, !PT ;  /* 0x0000003506179210 */ /* 0x040fe400017fe4ff */
[----:B------:R-:W-:Y:S01]  /*0f10*/  @!P0 IADD3 R29, PT, PT, R29, R31, RZ ;  /* 0x0000001f1d1d8210 */ /* 0x000fe20007ffe0ff */
[----:B-1----:R-:W-:Y:S01]  /*0f20*/  @!P3 IMAD R24, R41, R44, RZ ;  /* 0x0000002c2918b224 */ /* 0x002fe200078e02ff */
[----:B------:R-:W-:Y:S01]  /*0f30*/  @!P1 IADD3.X R27, PT, PT, R6, R55, RZ, P5, !PT ;  /* 0x00000037061b9210 */ /* 0x000fe20002ffe4ff */
[----:B------:R-:W2:Y:S01]  /*0f40*/  @!P1 LDG.E R20, desc[UR6][R22.64] ;  /* 0x0000000616149981 */ /* 0x000ea2000c1e1900 */
[C---:B------:R-:W-:Y:S01]  /*0f50*/  @!P0 SHF.L.U32 R31, R28.reuse, 0x1, RZ ;  /* 0x000000011c1f8819 */ /* 0x040fe200000006ff */
[----:B------:R-:W1:Y:S01]  /*0f60*/  @!P3 LDC.64 R52, c[0x0][0x3a0] ;  /* 0x0000e800ff34bb82 */ /* 0x000e620000000a00 */
[----:B------:R-:W-:Y:S01]  /*0f70*/  IADD3 R39, PT, PT, R25, 0x50, RZ ;  /* 0x0000005019277810 */ /* 0x000fe20007ffe0ff */
[----:B------:R0:W2:Y:S01]  /*0f80*/  @!P1 LDG.E R21, desc[UR6][R26.64] ;  /* 0x000000061a159981 */ /* 0x0000a2000c1e1900 */
[----:B------:R-:W-:-:S02]  /*0f90*/  @!P0 SHF.L.U64.HI R6, R28, 0x1, R29 ;  /* 0x000000011c068819 */ /* 0x000fc4000001021d */
[C---:B------:R-:W-:Y:S02]  /*0fa0*/  @!P0 IADD3 R28, P2, PT, R31.reuse, R46, RZ ;  /* 0x0000002e1f1c8210 */ /* 0x040fe40007f5e0ff */
[----:B------:R-:W-:Y:S01]  /*0fb0*/  @!P0 IADD3 R30, P5, PT, R31, R48, RZ ;  /* 0x000000301f1e8210 */ /* 0x000fe20007fbe0ff */
[----:B------:R-:W-:Y:S01]  /*0fc0*/  @!P3 IMAD R31, R35, R45, R24 ;  /* 0x0000002d231fb224 */ /* 0x000fe200078e0218 */
[----:B------:R-:W-:Y:S01]  /*0fd0*/  ISETP.GE.U32.AND P1, PT, R39, UR8, PT ;  /* 0x0000000827007c0c */ /* 0x000fe2000bf26070 */
[----:B------:R-:W4:Y:S01]  /*0fe0*/  @!P3 LDC.64 R54, c[0x0][0x398] ;  /* 0x0000e600ff36bb82 */ /* 0x000f220000000a00 */
[----:B------:R-:W-:-:S04]  /*0ff0*/  SHF.R.S32.HI R45, RZ, 0x1f, R39 ;  /* 0x0000001fff2d7819 */ /* 0x000fc80000011427 */
[----:B------:R-:W-:Y:S02]  /*1000*/  ISETP.GE.AND.EX P1, PT, R45, UR9, PT, P1 ;  /* 0x000000092d007c0c */ /* 0x000fe4000bf26310 */
[----:B0-----:R-:W-:Y:S01]  /*1010*/  @!P3 MOV R26, R116 ;  /* 0x00000074001ab202 */ /* 0x001fe20000000f00 */
[----:B------:R-:W0:Y:S01]  /*1020*/  @!P4 LDC.64 R58, c[0x0][0x398] ;  /* 0x0000e600ff3acb82 */ /* 0x000e220000000a00 */
[----:B------:R-:W-:Y:S02]  /*1030*/  @!P3 MOV R27, R119 ;  /* 0x00000077001bb202 */ /* 0x000fe40000000f00 */
[----:B------:R-:W-:Y:S01]  /*1040*/  IADD3 R41, PT, PT, R25, 0x58, RZ ;  /* 0x0000005819297810 */ /* 0x000fe20007ffe0ff */
[----:B------:R-:W-:Y:S01]  /*1050*/  @!P4 IMAD R24, R43, R56, RZ ;  /* 0x000000382b18c224 */ /* 0x000fe200078e02ff */
[----:B------:R-:W-:Y:S01]  /*1060*/  @!P0 IADD3.X R29, PT, PT, R6, R47, RZ, P2, !PT ;  /* 0x0000002f061d8210 */ /* 0x000fe200017fe4ff */
[----:B------:R-:W-:Y:S01]  /*1070*/  @!P3 IMAD.WIDE.U32 R26, R35, R44, R26 ;  /* 0x0000002c231ab225 */ /* 0x000fe200078e001a */
[----:B------:R-:W-:-:S02]  /*1080*/  ISETP.GE.U32.AND P2, PT, R41, UR8, PT ;  /* 0x0000000829007c0c */ /* 0x000fc4000bf46070 */
[----:B------:R-:W-:Y:S01]  /*1090*/  SHF.R.S32.HI R47, RZ, 0x1f, R41 ;  /* 0x0000001fff2f7819 */ /* 0x000fe20000011429 */
[----:B------:R-:W0:Y:S01]  /*10a0*/  @!P1 LDC.64 R42, c[0x0][0x3f8] ;  /* 0x0000fe00ff2a9b82 */ /* 0x000e220000000a00 */
[----:B------:R-:W-:Y:S02]  /*10b0*/  @!P3 IADD3 R23, PT, PT, R27, R31, RZ ;  /* 0x0000001f1b17b210 */ /* 0x000fe40007ffe0ff */
[----:B------:R-:W-:Y:S02]  /*10c0*/  @!P0 IADD3.X R31, PT, PT, R6, R49, RZ, P5, !PT ;  /* 0x00000031061f8210 */ /* 0x000fe40002ffe4ff */
[----:B------:R-:W-:-:S03]  /*10d0*/  ISETP.GE.AND.EX P2, PT, R47, UR9, PT, P2 ;  /* 0x000000092f007c0c */ /* 0x000fc6000bf46320 */
[----:B------:R-:W0:Y:S01]  /*10e0*/  @!P4 LDC.64 R48, c[0x0][0x3a0] ;  /* 0x0000e800ff30cb82 */ /* 0x000e220000000a00 */
[C---:B------:R-:W-:Y:S02]  /*10f0*/  @!P3 SHF.L.U32 R35, R26.reuse, 0x1, RZ ;  /* 0x000000011a23b819 */ /* 0x040fe400000006ff */
[----:B------:R-:W-:Y:S02]  /*1100*/  MOV R22, RZ ;  /* 0x000000ff00167202 */ /* 0x000fe40000000f00 */
[----:B------:R-:W-:Y:S02]  /*1110*/  @!P3 SHF.L.U64.HI R6, R26, 0x1, R23 ;  /* 0x000000011a06b819 */ /* 0x000fe40000010217 */
[----:B-1----:R-:W-:Y:S01]  /*1120*/  @!P3 IADD3 R26, P5, PT, R35, R52, RZ ;  /* 0x00000034231ab210 */ /* 0x002fe20007fbe0ff */
[----:B------:R-:W1:Y:S01]  /*1130*/  @!P1 LDC.64 R62, c[0x0][0x398] ;  /* 0x0000e600ff3e9b82 */ /* 0x000e620000000a00 */
[----:B------:R-:W-:Y:S01]  /*1140*/  @!P4 MOV R32, R116 ;  /* 0x000000740020c202 */ /* 0x000fe20000000f00 */
[----:B------:R4:W2:Y:S01]  /*1150*/  @!P0 LDG.E R22, desc[UR6][R28.64] ;  /* 0x000000061c168981 */ /* 0x0008a2000c1e1900 */
[----:B------:R-:W-:-:S02]  /*1160*/  @!P4 MOV R33, R119 ;  /* 0x000000770021c202 */ /* 0x000fc40000000f00 */
[----:B------:R-:W-:Y:S02]  /*1170*/  MOV R23, RZ ;  /* 0x000000ff00177202 */ /* 0x000fe40000000f00 */
[----:B------:R-:W-:Y:S01]  /*1180*/  @!P3 IADD3.X R27, PT, PT, R6, R53, RZ, P5, !PT ;  /* 0x00000035061bb210 */ /* 0x000fe20002ffe4ff */
[----:B------:R-:W1:Y:S01]  /*1190*/  @!P2 LDC.64 R60, c[0x0][0x3f8] ;  /* 0x0000fe00ff3cab82 */ /* 0x000e620000000a00 */
[C---:B------:R-:W-:Y:S02]  /*11a0*/  @!P4 IMAD.WIDE.U32 R32, R37.reuse, R56, R32 ;  /* 0x000000382520c225 */ /* 0x040fe400078e0020 */
[----:B------:R0:W2:Y:S02]  /*11b0*/  @!P0 LDG.E R23, desc[UR6][R30.64] ;  /* 0x000000061e178981 */ /* 0x0000a4000c1e1900 */
[----:B----4-:R-:W-:Y:S01]  /*11c0*/  @!P4 IMAD R29, R37, R57, R24 ;  /* 0x00000039251dc224 */ /* 0x010fe200078e0218 */
[----:B------:R-:W-:Y:S02]  /*11d0*/  CS2R R56, SRZ ;  /* 0x0000000000387805 */ /* 0x000fe4000001ff00 */
[----:B------:R-:W4:Y:S01]  /*11e0*/  @!P1 LDC.64 R52, c[0x0][0x3a0] ;  /* 0x0000e800ff349b82 */ /* 0x000f220000000a00 */
[----:B------:R-:W-:Y:S01]  /*11f0*/  @!P3 IADD3 R28, P0, PT, R35, R54, RZ ;  /* 0x00000036231cb210 */ /* 0x000fe20007f1e0ff */
[----:B0-----:R-:W-:Y:S01]  /*1200*/  @!P1 IMAD R24, R45, R42, RZ ;  /* 0x0000002a2d189224 */ /* 0x001fe200078e02ff */
[----:B------:R-:W-:Y:S01]  /*1210*/  @!P4 IADD3 R33, PT, PT, R33, R29, RZ ;  /* 0x0000001d2121c210 */ /* 0x000fe20007ffe0ff */
[----:B------:R0:W2:Y:S01]  /*1220*/  @!P3 LDG.E R56, desc[UR6][R26.64] ;  /* 0x000000061a38b981 */ /* 0x0000a2000c1e1900 */
[----:B------:R-:W-:-:S02]  /*1230*/  @!P4 SHF.L.U32 R35, R32, 0x1, RZ ;  /* 0x000000012023c819 */ /* 0x000fc400000006ff */
[----:B------:R-:W-:Y:S01]  /*1240*/  @!P3 IADD3.X R29, PT, PT, R6, R55, RZ, P0, !PT ;  /* 0x00000037061db210 */ /* 0x000fe200007fe4ff */
[----:B------:R-:W-:Y:S01]  /*1250*/  @!P1 IMAD R31, R39, R43, R24 ;  /* 0x0000002b271f9224 */ /* 0x000fe200078e0218 */
[----:B------:R-:W-:Y:S01]  /*1260*/  @!P4 SHF.L.U64.HI R6, R32, 0x1, R33 ;  /* 0x000000012006c819 */ /* 0x000fe20000010221 */
[----:B------:R-:W4:Y:S01]  /*1270*/  @!P2 LDC.64 R64, c[0x0][0x3a0] ;  /* 0x0000e800ff40ab82 */ /* 0x000f220000000a00 */
[----:B------:R-:W-:Y:S01]  /*1280*/  @!P4 IADD3 R32, P0, PT, R35, R48, RZ ;  /* 0x000000302320c210 */ /* 0x000fe20007f1e0ff */
[----:B------:R4:W2:Y:S01]  /*1290*/  @!P3 LDG.E R57, desc[UR6][R28.64] ;  /* 0x000000061c39b981 */ /* 0x0008a2000c1e1900 */
[----:B0-----:R-:W-:Y:S02]  /*12a0*/  @!P1 MOV R26, R116 ;  /* 0x00000074001a9202 */ /* 0x001fe40000000f00 */
[----:B------:R-:W-:Y:S02]  /*12b0*/  @!P1 MOV R27, R119 ;  /* 0x00000077001b9202 */ /* 0x000fe40000000f00 */
[----:B------:R-:W-:-:S02]  /*12c0*/  IADD3 R43, PT, PT, R25, 0x60, RZ ;  /* 0x00000060192b7810 */ /* 0x000fc40007ffe0ff */
[----:B------:R-:W-:Y:S01]  /*12d0*/  @!P4 IADD3.X R33, PT, PT, R6, R49, RZ, P0, !PT ;  /* 0x000000310621c210 */ /* 0x000fe200007fe4ff */
[----:B------:R-:W-:Y:S01]  /*12e0*/  @!P1 IMAD.WIDE.U32 R26, R39, R42, R26 ;  /* 0x0000002a271a9225 */ /* 0x000fe200078e001a */
[----:B------:R-:W-:Y:S02]  /*12f0*/  ISETP.GE.U32.AND P0, PT, R43, UR8, PT ;  /* 0x000000082b007c0c */ /* 0x000fe4000bf06070 */
[----:B------:R-:W-:Y:S02]  /*1300*/  SHF.R.S32.HI R49, RZ, 0x1f, R43 ;  /* 0x0000001fff317819 */ /* 0x000fe4000001142b */
[----:B------:R-:W-:Y:S02]  /*1310*/  @!P4 IADD3 R34, P5, PT, R35, R58, RZ ;  /* 0x0000003a2322c210 */ /* 0x000fe40007fbe0ff */
[----:B------:R-:W-:Y:S02]  /*1320*/  ISETP.GE.AND.EX P0, PT, R49, UR9, PT, P0 ;  /* 0x0000000931007c0c */ /* 0x000fe4000bf06300 */
[----:B------:R-:W-:-:S02]  /*1330*/  @!P1 IADD3 R27, PT, PT, R27, R31, RZ ;  /* 0x0000001f1b1b9210 */ /* 0x000fc40007ffe0ff */
[----:B------:R-:W-:Y:S02]  /*1340*/  @!P1 SHF.L.U32 R39, R26, 0x1, RZ ;  /* 0x000000011a279819 */ /* 0x000fe400000006ff */
[----:B------:R-:W-:Y:S01]  /*1350*/  @!P4 IADD3.X R35, PT, PT, R6, R59, RZ, P5, !PT ;  /* 0x0000003b0623c210 */ /* 0x000fe20002ffe4ff */
[----:B-1----:R-:W-:Y:S01]  /*1360*/  @!P2 IMAD R6, R47, R60, RZ ;  /* 0x0000003c2f06a224 */ /* 0x002fe200078e02ff */
[----:B------:R-:W-:Y:S02]  /*1370*/  @!P1 SHF.L.U64.HI R36, R26, 0x1, R27 ;  /* 0x000000011a249819 */ /* 0x000fe4000001021b */
[----:B----4-:R-:W-:Y:S01]  /*1380*/  @!P1 IADD3 R26, P3, PT, R39, R52, RZ ;  /* 0x00000034271a9210 */ /* 0x010fe20007f7e0ff */
[----:B------:R-:W-:Y:S01]  /*1390*/  @!P2 IMAD R61, R41, R61, R6 ;  /* 0x0000003d293da224 */ /* 0x000fe200078e0206 */
[C---:B------:R-:W-:Y:S01]  /*13a0*/  IADD3 R45, PT, PT, R25.reuse, 0x68, RZ ;  /* 0x00000068192d7810 */ /* 0x040fe20007ffe0ff */
[----:B------:R-:W0:Y:S01]  /*13b0*/  @!P0 LDC.64 R28, c[0x0][0x3f8] ;  /* 0x0000fe00ff1c8b82 */ /* 0x000e220000000a00 */
[----:B------:R-:W-:-:S02]  /*13c0*/  IADD3 R47, PT, PT, R25, 0x70, RZ ;  /* 0x00000070192f7810 */ /* 0x000fc40007ffe0ff */
[----:B------:R-:W-:Y:S02]  /*13d0*/  IADD3 R6, PT, PT, R25, 0x78, RZ ;  /* 0x0000007819067810 */ /* 0x000fe40007ffe0ff */
[----:B------:R-:W-:Y:S02]  /*13e0*/  CS2R R58, SRZ ;  /* 0x00000000003a7805 */ /* 0x000fe4000001ff00 */
[----:B------:R-:W-:Y:S02]  /*13f0*/  @!P1 IADD3.X R27, PT, PT, R36, R53, RZ, P3, !PT ;  /* 0x00000035241b9210 */ /* 0x000fe40001ffe4ff */
[----:B------:R-:W-:Y:S01]  /*1400*/  ISETP.GE.U32.AND P3, PT, R45, UR8, PT ;  /* 0x000000082d007c0c */ /* 0x000fe2000bf66070 */
[----:B------:R-:W1:Y:S01]  /*1410*/  LDC.64 R24, c[0x0][0x3b8] ;  /* 0x0000ee00ff187b82 */ /* 0x000e620000000a00 */
[----:B------:R-:W-:Y:S01]  /*1420*/  SHF.R.S32.HI R53, RZ, 0x1f, R45 ;  /* 0x0000001fff357819 */ /* 0x000fe2000001142d */
[----:B------:R-:W4:Y:S01]  /*1430*/  @!P4 LDG.E R58, desc[UR6][R32.64] ;  /* 0x00000006203ac981 */ /* 0x000f22000c1e1900 */
[----:B------:R-:W-:-:S02]  /*1440*/  @!P2 MOV R30, R116 ;  /* 0x00000074001ea202 */ /* 0x000fc40000000f00 */
[----:B------:R-:W-:Y:S01]  /*1450*/  @!P2 MOV R31, R119 ;  /* 0x00000077001fa202 */ /* 0x000fe20000000f00 */
[----:B------:R0:W4:Y:S01]  /*1460*/  @!P4 LDG.E R59, desc[UR6][R34.64] ;  /* 0x00000006223bc981 */ /* 0x000122000c1e1900 */
[----:B------:R-:W-:Y:S02]  /*1470*/  ISETP.GE.AND.EX P3, PT, R53, UR9, PT, P3 ;  /* 0x0000000935007c0c */ /* 0x000fe4000bf66330 */
[----:B------:R-:W-:Y:S01]  /*1480*/  ISETP.GE.U32.AND P4, PT, R47, UR8, PT ;  /* 0x000000082f007c0c */ /* 0x000fe2000bf86070 */
[----:B------:R-:W-:Y:S01]  /*1490*/  @!P2 IMAD.WIDE.U32 R30, R41, R60, R30 ;  /* 0x0000003c291ea225 */ /* 0x000fe200078e001e */
[----:B------:R-:W-:Y:S02]  /*14a0*/  SHF.R.S32.HI R55, RZ, 0x1f, R47 ;  /* 0x0000001fff377819 */ /* 0x000fe4000001142f */
[----:B------:R-:W-:Y:S02]  /*14b0*/  @!P1 IADD3 R38, P6, PT, R39, R62, RZ ;  /* 0x0000003e27269210 */ /* 0x000fe40007fde0ff */
[----:B------:R-:W-:Y:S01]  /*14c0*/  ISETP.GE.AND.EX P4, PT, R55, UR9, PT, P4 ;  /* 0x0000000937007c0c */ /* 0x000fe2000bf86340 */
[----:B0-----:R-:W0:Y:S01]  /*14d0*/  @!P2 LDC.64 R34, c[0x0][0x398] ;  /* 0x0000e600ff22ab82 */ /* 0x001e220000000a00 */
[----:B------:R-:W-:-:S02]  /*14e0*/  @!P2 IADD3 R31, PT, PT, R31, R61, RZ ;  /* 0x0000003d1f1fa210 */ /* 0x000fc40007ffe0ff */
[----:B------:R-:W-:Y:S02]  /*14f0*/  MOV R60, RZ ;  /* 0x000000ff003c7202 */ /* 0x000fe40000000f00 */
[----:B------:R-:W-:Y:S02]  /*1500*/  @!P1 IADD3.X R39, PT, PT, R36, R63, RZ, P6, !PT ;  /* 0x0000003f24279210 */ /* 0x000fe400037fe4ff */
[C---:B------:R-:W-:Y:S01]  /*1510*/  @!P2 SHF.L.U32 R41, R30.reuse, 0x1, RZ ;  /* 0x000000011e29a819 */ /* 0x040fe200000006ff */
[----:B------:R-:W0:Y:S01]  /*1520*/  @!P3 LDC.64 R32, c[0x0][0x3f8] ;  /* 0x0000fe00ff20bb82 */ /* 0x000e220000000a00 */
[----:B------:R-:W-:Y:S01]  /*1530*/  @!P2 SHF.L.U64.HI R36, R30, 0x1, R31 ;  /* 0x000000011e24a819 */ /* 0x000fe2000001021f */
[----:B------:R1:W4:Y:S01]  /*1540*/  @!P1 LDG.E R60, desc[UR6][R26.64] ;  /* 0x000000061a3c9981 */ /* 0x000322000c1e1900 */
[----:B------:R-:W-:-:S05]  /*1550*/  MOV R61, RZ ;  /* 0x000000ff003d7202 */ /* 0x000fca0000000f00 */
[----:B------:R-:W0:Y:S01]  /*1560*/  @!P0 LDC.64 R30, c[0x0][0x3a0] ;  /* 0x0000e800ff1e8b82 */ /* 0x000e220000000a00 */
[----:B-1----:R-:W-:Y:S01]  /*1570*/  IMAD.WIDE R72, R4, 0x8, R24 ;  /* 0x0000000804487825 */ /* 0x002fe200078e0218 */
[----:B------:R1:W4:Y:S03]  /*1580*/  @!P1 LDG.E R61, desc[UR6][R38.64] ;  /* 0x00000006263d9981 */ /* 0x000326000c1e1900 */
[----:B------:R-:W-:Y:S01]  /*1590*/  @!P0 IMAD R42, R49, R28, RZ ;  /* 0x0000001c312a8224 */ /* 0x000fe200078e02ff */
[----:B------:R-:W-:Y:S01]  /*15a0*/  @!P2 IADD3 R40, P6, PT, R41, R64, RZ ;  /* 0x000000402928a210 */ /* 0x000fe20007fde0ff */
[----:B------:R-:W4:Y:S01]  /*15b0*/  LDG.E.64 R72, desc[UR6][R72.64] ;  /* 0x0000000648487981 */ /* 0x000f22000c1e1b00 */
[----:B------:R-:W3:Y:S01]  /*15c0*/  @!P0 LDC.64 R26, c[0x0][0x398] ;  /* 0x0000e600ff1a8b82 */ /* 0x000ee20000000a00 */
[----:B-1----:R-:W-:-:S07]  /*15d0*/  @!P0 MOV R38, R116 ;  /* 0x0000007400268202 */ /* 0x002fce0000000f00 */
[----:B------:R-:W1:Y:S01]  /*15e0*/  @!P4 LDC.64 R24, c[0x0][0x3f8] ;  /* 0x0000fe00ff18cb82 */ /* 0x000e620000000a00 */
[----:B------:R-:W-:Y:S01]  /*15f0*/  @!P0 MOV R39, R119 ;  /* 0x0000007700278202 */ /* 0x000fe20000000f00 */
[C---:B------:R-:W-:Y:S02]  /*1600*/  @!P0 IMAD R49, R43.reuse, R29, R42 ;  /* 0x0000001d2b318224 */ /* 0x040fe400078e022a */
[----:B------:R-:W-:Y:S01]  /*1610*/  @!P0 IMAD.WIDE.U32 R28, R43, R28, R38 ;  /* 0x0000001c2b1c8225 */ /* 0x000fe200078e0026 */
[----:B0-----:R-:W-:Y:S02]  /*1620*/  @!P2 IADD3 R34, P1, PT, R41, R34, RZ ;  /* 0x000000222922a210 */ /* 0x001fe40007f3e0ff */
[----:B------:R-:W-:Y:S02]  /*1630*/  ISETP.GE.U32.AND P5, PT, R6, UR8, PT ;  /* 0x0000000806007c0c */ /* 0x000fe4000bfa6070 */
[----:B------:R-:W-:Y:S02]  /*1640*/  @!P0 IADD3 R29, PT, PT, R29, R49, RZ ;  /* 0x000000311d1d8210 */ /* 0x000fe40007ffe0ff */
[----:B------:R-:W-:-:S02]  /*1650*/  SHF.R.S32.HI R37, RZ, 0x1f, R6 ;  /* 0x0000001fff257819 */ /* 0x000fc40000011406 */
[----:B------:R-:W-:Y:S01]  /*1660*/  @!P0 SHF.L.U32 R49, R28, 0x1, RZ ;  /* 0x000000011c318819 */ /* 0x000fe200000006ff */
[----:B------:R-:W-:Y:S01]  /*1670*/  @!P3 IMAD R38, R53, R32, RZ ;  /* 0x000000203526b224 */ /* 0x000fe200078e02ff */
[C---:B------:R-:W-:Y:S02]  /*1680*/  @!P2 IADD3.X R41, PT, PT, R36.reuse, R65, RZ, P6, !PT ;  /* 0x000000412429a210 */ /* 0x040fe400037fe4ff */
[----:B------:R-:W-:Y:S02]  /*1690*/  @!P2 IADD3.X R35, PT, PT, R36, R35, RZ, P1, !PT ;  /* 0x000000232423a210 */ /* 0x000fe40000ffe4ff */
[----:B------:R-:W-:Y:S02]  /*16a0*/  ISETP.GE.AND.EX P5, PT, R37, UR9, PT, P5 ;  /* 0x0000000925007c0c */ /* 0x000fe4000bfa6350 */
[----:B------:R-:W-:Y:S02]  /*16b0*/  @!P0 SHF.L.U64.HI R36, R28, 0x1, R29 ;  /* 0x000000011c248819 */ /* 0x000fe4000001021d */
[----:B------:R-:W-:-:S02]  /*16c0*/  @!P0 IADD3 R42, P1, PT, R49, R30, RZ ;  /* 0x0000001e312a8210 */ /* 0x000fc40007f3e0ff */
[----:B------:R-:W-:Y:S01]  /*16d0*/  CS2R R62, SRZ ;  /* 0x00000000003e7805 */ /* 0x000fe2000001ff00 */
[----:B------:R-:W0:Y:S01]  /*16e0*/  @!P3 LDC.64 R28, c[0x0][0x3a0] ;  /* 0x0000e800ff1cbb82 */ /* 0x000e220000000a00 */
[----:B------:R-:W-:Y:S01]  /*16f0*/  @!P3 IMAD R53, R45, R33, R38 ;  /* 0x000000212d35b224 */ /* 0x000fe200078e0226 */
[----:B------:R-:W-:Y:S02]  /*1700*/  @!P3 MOV R38, R116 ;  /* 0x000000740026b202 */ /* 0x000fe40000000f00 */
[----:B------:R-:W-:Y:S01]  /*1710*/  @!P3 MOV R39, R119 ;  /* 0x000000770027b202 */ /* 0x000fe20000000f00 */
[----:B------:R1:W4:Y:S01]  /*1720*/  @!P2 LDG.E R63, desc[UR6][R34.64] ;  /* 0x00000006223fa981 */ /* 0x000322000c1e1900 */
[C---:B------:R-:W-:Y:S02]  /*1730*/  @!P0 IADD3.X R43, PT, PT, R36.reuse, R31, RZ, P1, !PT ;  /* 0x0000001f242b8210 */ /* 0x040fe40000ffe4ff */
[----:B---3--:R-:W-:Y:S01]  /*1740*/  @!P0 IADD3 R44, P1, PT, R49, R26, RZ ;  /* 0x0000001a312c8210 */ /* 0x008fe20007f3e0ff */
[----:B-1----:R-:W-:Y:S01]  /*1750*/  @!P4 IMAD R26, R55, R24, RZ ;  /* 0x00000018371ac224 */ /* 0x002fe200078e02ff */
[----:B------:R-:W1:Y:S01]  /*1760*/  @!P3 LDC.64 R30, c[0x0][0x398] ;  /* 0x0000e600ff1ebb82 */ /* 0x000e620000000a00 */
[----:B------:R-:W-:Y:S01]  /*1770*/  @!P3 IMAD.WIDE.U32 R32, R45, R32, R38 ;  /* 0x000000202d20b225 */ /* 0x000fe200078e0026 */
[----:B------:R-:W-:Y:S01]  /*1780*/  @!P0 IADD3.X R45, PT, PT, R36, R27, RZ, P1, !PT ;  /* 0x0000001b242d8210 */ /* 0x000fe20000ffe4ff */
[----:B------:R3:W4:Y:S01]  /*1790*/  @!P2 LDG.E R62, desc[UR6][R40.64] ;  /* 0x00000006283ea981 */ /* 0x000722000c1e1900 */
[----:B------:R-:W-:Y:S01]  /*17a0*/  @!P4 MOV R27, R119 ;  /* 0x00000077001bc202 */ /* 0x000fe20000000f00 */
[----:B------:R-:W-:Y:S01]  /*17b0*/  @!P4 IMAD R35, R47, R25, R26 ;  /* 0x000000192f23c224 */ /* 0x000fe200078e021a */
[----:B------:R-:W-:-:S02]  /*17c0*/  @!P4 MOV R26, R116 ;  /* 0x00000074001ac202 */ /* 0x000fc40000000f00 */
[----:B------:R-:W1:Y:S01]  /*17d0*/  @!P5 LDC.64 R38, c[0x0][0x3f8] ;  /* 0x0000fe00ff26db82 */ /* 0x000e620000000a00 */
[----:B------:R-:W-:Y:S02]  /*17e0*/  @!P3 IADD3 R33, PT, PT, R33, R53, RZ ;  /* 0x000000352121b210 */ /* 0x000fe40007ffe0ff */
[----:B------:R-:W-:Y:S01]  /*17f0*/  @!P4 IMAD.WIDE.U32 R24, R47, R24, R26 ;  /* 0x000000182f18c225 */ /* 0x000fe200078e001a */
[C---:B------:R-:W-:Y:S02]  /*1800*/  @!P3 SHF.L.U32 R49, R32.reuse, 0x1, RZ ;  /* 0x000000012031b819 */ /* 0x040fe400000006ff */
[----:B------:R-:W-:Y:S02]  /*1810*/  @!P3 SHF.L.U64.HI R36, R32, 0x1, R33 ;  /* 0x000000012024b819 */ /* 0x000fe40000010221 */
[----:B------:R-:W-:Y:S01]  /*1820*/  @!P4 IADD3 R25, PT, PT, R25, R35, RZ ;  /* 0x000000231919c210 */ /* 0x000fe20007ffe0ff */
[----:B------:R-:W1:Y:S01]  /*1830*/  @!P4 LDC.64 R32, c[0x0][0x3a0] ;  /* 0x0000e800ff20cb82 */ /* 0x000e620000000a00 */
[----:B------:R-:W-:-:S02]  /*1840*/  @!P4 SHF.L.U32 R35, R24, 0x1, RZ ;  /* 0x000000011823c819 */ /* 0x000fc400000006ff */
[----:B------:R-:W-:-:S05]  /*1850*/  @!P4 SHF.L.U64.HI R34, R24, 0x1, R25 ;  /* 0x000000011822c819 */ /* 0x000fca0000010219 */
[----:B---3--:R-:W3:Y:S01]  /*1860*/  @!P4 LDC.64 R40, c[0x0][0x398] ;  /* 0x0000e600ff28cb82 */ /* 0x008ee20000000a00 */
[----:B0-----:R-:W-:-:S07]  /*1870*/  @!P3 IADD3 R28, P1, PT, R49, R28, RZ ;  /* 0x0000001c311cb210 */ /* 0x001fce0007f3e0ff */
[----:B------:R-:W0:Y:S01]  /*1880*/  @!P5 LDC.64 R26, c[0x0][0x3a0] ;  /* 0x0000e800ff1adb82 */ /* 0x000e220000000a00 */
[----:B------:R-:W-:Y:S02]  /*1890*/  @!P3 IADD3.X R29, PT, PT, R36, R29, RZ, P1, !PT ;  /* 0x0000001d241db210 */ /* 0x000fe40000ffe4ff */
[----:B------:R-:W-:Y:S01]  /*18a0*/  CS2R R64, SRZ ;  /* 0x0000000000407805 */ /* 0x000fe2000001ff00 */
[----:B-1----:R-:W-:Y:S02]  /*18b0*/  @!P5 IMAD R37, R37, R38, RZ ;  /* 0x000000262525d224 */ /* 0x002fe400078e02ff */
[----:B------:R1:W4:Y:S02]  /*18c0*/  @!P3 LDG.E R74, desc[UR6][R28.64] ;  /* 0x000000061c4ab981 */ /* 0x000324000c1e1900 */
[----:B------:R-:W0:Y:S01]  /*18d0*/  @!P5 LDC.64 R24, c[0x0][0x398] ;  /* 0x0000e600ff18db82 */ /* 0x000e220000000a00 */
[----:B------:R-:W-:Y:S01]  /*18e0*/  @!P5 IMAD R37, R6, R39, R37 ;  /* 0x000000270625d224 */ /* 0x000fe200078e0225 */
[----:B------:R-:W4:Y:S01]  /*18f0*/  @!P0 LDG.E R64, desc[UR6][R42.64] ;  /* 0x000000062a408981 */ /* 0x000f22000c1e1900 */
[----:B------:R-:W-:-:S03]  /*1900*/  @!P4 IADD3 R32, P1, PT, R35, R32, RZ ;  /* 0x000000202320c210 */ /* 0x000fc60007f3e0ff */
[----:B------:R-:W4:Y:S01]  /*1910*/  @!P0 LDG.E R65, desc[UR6][R44.64] ;  /* 0x000000062c418981 */ /* 0x000f22000c1e1900 */
[----:B-1----:R-:W-:Y:S02]  /*1920*/  @!P5 MOV R28, R116 ;  /* 0x00000074001cd202 */ /* 0x002fe40000000f00 */
[----:B------:R-:W-:Y:S02]  /*1930*/  @!P5 MOV R29, R119 ;  /* 0x00000077001dd202 */ /* 0x000fe40000000f00 */
[----:B------:R-:W-:Y:S01]  /*1940*/  @!P3 IADD3 R30, P0, PT, R49, R30, RZ ;  /* 0x0000001e311eb210 */ /* 0x000fe20007f1e0ff */
[----:B------:R-:W-:Y:S01]  /*1950*/  @!P5 IMAD.WIDE.U32 R38, R6, R38, R28 ;  /* 0x000000260626d225 */ /* 0x000fe200078e001c */
[----:B---3--:R-:W-:Y:S02]  /*1960*/  @!P4 IADD3 R40, P2, PT, R35, R40, RZ ;  /* 0x000000282328c210 */ /* 0x008fe40007f5e0ff */
[----:B------:R-:W-:Y:S02]  /*1970*/  @!P3 IADD3.X R31, PT, PT, R36, R31, RZ, P0, !PT ;  /* 0x0000001f241fb210 */ /* 0x000fe400007fe4ff */
[----:B------:R-:W-:-:S02]  /*1980*/  @!P5 IADD3 R37, PT, PT, R39, R37, RZ ;  /* 0x000000252725d210 */ /* 0x000fc40007ffe0ff */
[----:B------:R-:W-:Y:S01]  /*1990*/  @!P5 SHF.L.U32 R29, R38, 0x1, RZ ;  /* 0x00000001261dd819 */ /* 0x000fe200000006ff */
[----:B------:R1:W3:Y:S01]  /*19a0*/  @!P3 LDG.E R75, desc[UR6][R30.64] ;  /* 0x000000061e4bb981 */ /* 0x0002e2000c1e1900 */
[----:B------:R-:W-:Y:S02]  /*19b0*/  LOP3.LUT R6, R3, 0xffff, RZ, 0xc0, !PT ;  /* 0x0000ffff03067812 */ /* 0x000fe400078ec0ff */
[C---:B------:R-:W-:Y:S02]  /*19c0*/  @!P4 IADD3.X R33, PT, PT, R34.reuse, R33, RZ, P1, !PT ;  /* 0x000000212221c210 */ /* 0x040fe40000ffe4ff */
[----:B------:R-:W-:Y:S02]  /*19d0*/  @!P4 IADD3.X R41, PT, PT, R34, R41, RZ, P2, !PT ;  /* 0x000000292229c210 */ /* 0x000fe400017fe4ff */
[----:B------:R-:W-:Y:S01]  /*19e0*/  @!P5 SHF.L.U64.HI R38, R38, 0x1, R37 ;  /* 0x000000012626d819 */ /* 0x000fe20000010225 */
[----:B------:R-:W3:Y:S01]  /*19f0*/  @!P4 LDG.E R76, desc[UR6][R32.64] ;  /* 0x00000006204cc981 */ /* 0x000ee2000c1e1900 */
[----:B0-----:R-:W-:-:S02]  /*1a00*/  @!P5 IADD3 R26, P1, PT, R29, R26, RZ ;  /* 0x0000001a1d1ad210 */ /* 0x001fc40007f3e0ff */
[----:B------:R-:W-:Y:S01]  /*1a10*/  @!P5 IADD3 R28, P2, PT, R29, R24, RZ ;  /* 0x000000181d1cd210 */ /* 0x000fe20007f5e0ff */
[----:B-1----:R-:W-:Y:S01]  /*1a20*/  IMAD R31, R51, 0x62, R6 ;  /* 0x00000062331f7824 */ /* 0x002fe200078e0206 */
[C---:B------:R-:W-:Y:S01]  /*1a30*/  @!P5 IADD3.X R27, PT, PT, R38.reuse, R27, RZ, P1, !PT ;  /* 0x0000001b261bd210 */ /* 0x040fe20000ffe4ff */
[----:B------:R-:W3:Y:S01]  /*1a40*/  @!P4 LDG.E R77, desc[UR6][R40.64] ;  /* 0x00000006284dc981 */ /* 0x000ee2000c1e1900 */
[----:B------:R-:W-:Y:S01]  /*1a50*/  @!P5 IADD3.X R29, PT, PT, R38, R25, RZ, P2, !PT ;  /* 0x00000019261dd210 */ /* 0x000fe200017fe4ff */
[----:B------:R-:W-:Y:S02]  /*1a60*/  IMAD.WIDE R68, R31, 0x4, R68 ;  /* 0x000000041f447825 */ /* 0x000fe400078e0244 */
[----:B------:R0:W3:Y:S04]  /*1a70*/  @!P5 LDG.E R78, desc[UR6][R26.64] ;  /* 0x000000061a4ed981 */ /* 0x0000e8000c1e1900 */
[----:B------:R-:W3:Y:S04]  /*1a80*/  @!P5 LDG.E R79, desc[UR6][R28.64] ;  /* 0x000000061c4fd981 */ /* 0x000ee8000c1e1900 */
[----:B------:R-:W5:Y:S01]  /*1a90*/  LDG.E.64 R68, desc[UR6][R68.64] ;  /* 0x0000000644447981 */ /* 0x000f62000c1e1b00 */
[----:B------:R-:W-:-:S13]  /*1aa0*/  ISETP.NE.AND P0, PT, RZ, UR4, PT ;  /* 0x00000004ff007c0c */ /* 0x000fda000bf05270 */
[----:B------:R-:W1:Y:S01]  /*1ab0*/  @P0 LDC.64 R34, c[0x0][0x3b0] ;  /* 0x0000ec00ff220b82 */ /* 0x000e620000000a00 */
[----:B------:R-:W-:Y:S01]  /*1ac0*/  CS2R R66, SRZ ;  /* 0x0000000000427805 */ /* 0x000fe2000001ff00 */
[----:B-1----:R-:W-:-:S05]  /*1ad0*/  @P0 IMAD.WIDE R24, R31, 0x4, R34 ;  /* 0x000000041f180825 */ /* 0x002fca00078e0222 */
[----:B------:R1:W5:Y:S01]  /*1ae0*/  @P0 LDG.E.64 R66, desc[UR6][R24.64] ;  /* 0x0000000618420981 */ /* 0x000362000c1e1b00 */
[----:B------:R-:W-:Y:S01]  /*1af0*/  MOV R112, 0x3f800000 ;  /* 0x3f80000000707802 */ /* 0x000fe20000000f00 */
[----:B------:R-:W-:Y:S01]  /*1b00*/  UISETP.NE.AND UP0, UPT, UR4, URZ, UPT ;  /* 0x000000ff0400728c */ /* 0x000fe2000bf05270 */
[----:B------:R-:W-:Y:S02]  /*1b10*/  PRMT R110, R8, 0x7632, R110 ;  /* 0x00007632086e7816 */ /* 0x000fe4000000006e */
[----:B------:R-:W-:Y:S02]  /*1b20*/  PRMT R111, R9, 0x7632, R111 ;  /* 0x00007632096f7816 */ /* 0x000fe4000000006f */
[----:B------:R-:W-:Y:S02]  /*1b30*/  PRMT R108, R10, 0x7632, R108 ;  /* 0x000076320a6c7816 */ /* 0x000fe4000000006c */
[----:B------:R-:W-:Y:S02]  /*1b40*/  PRMT R109, R11, 0x7632, R109 ;  /* 0x000076320b6d7816 */ /* 0x000fe4000000006d */
[----:B------:R-:W-:-:S02]  /*1b50*/  PRMT R106, R12, 0x7632, R106 ;  /* 0x000076320c6a7816 */ /* 0x000fc4000000006a */
[----:B------:R-:W-:Y:S02]  /*1b60*/  PRMT R107, R13, 0x7632, R107 ;  /* 0x000076320d6b7816 */ /* 0x000fe4000000006b */
[----:B------:R-:W-:Y:S02]  /*1b70*/  PRMT R104, R14, 0x7632, R104 ;  /* 0x000076320e687816 */ /* 0x000fe40000000068 */
[----:B------:R-:W-:Y:S02]  /*1b80*/  PRMT R105, R15, 0x7632, R105 ;  /* 0x000076320f697816 */ /* 0x000fe40000000069 */
[----:B------:R-:W-:Y:S02]  /*1b90*/  PRMT R102, R16, 0x7632, R102 ;  /* 0x0000763210667816 */ /* 0x000fe40000000066 */
[----:B------:R-:W-:Y:S02]  /*1ba0*/  PRMT R103, R17, 0x7632, R103 ;  /* 0x0000763211677816 */ /* 0x000fe40000000067 */
[----:B------:R-:W-:-:S02]  /*1bb0*/  PRMT R100, R18, 0x7632, R100 ;  /* 0x0000763212647816 */ /* 0x000fc40000000064 */
[----:B------:R-:W-:Y:S02]  /*1bc0*/  PRMT R101, R19, 0x7632, R101 ;  /* 0x0000763213657816 */ /* 0x000fe40000000065 */
[----:B--2---:R-:W-:Y:S02]  /*1bd0*/  PRMT R98, R20, 0x7632, R98 ;  /* 0x0000763214627816 */ /* 0x004fe40000000062 */
[----:B------:R-:W-:Y:S02]  /*1be0*/  PRMT R99, R21, 0x7632, R99 ;  /* 0x0000763215637816 */ /* 0x000fe40000000063 */
[----:B------:R-:W-:Y:S02]  /*1bf0*/  PRMT R96, R22, 0x7632, R96 ;  /* 0x0000763216607816 */ /* 0x000fe40000000060 */
[----:B------:R-:W-:Y:S02]  /*1c00*/  PRMT R97, R23, 0x7632, R97 ;  /* 0x0000763217617816 */ /* 0x000fe40000000061 */
[----:B------:R-:W-:-:S02]  /*1c10*/  PRMT R94, R56, 0x7632, R94 ;  /* 0x00007632385e7816 */ /* 0x000fc4000000005e */
[----:B------:R-:W-:Y:S01]  /*1c20*/  PRMT R95, R57, 0x7632, R95 ;  /* 0x00007632395f7816 */ /* 0x000fe2000000005f */
[----:B----4-:R-:W-:-:S05]  /*1c30*/  FFMA.FTZ R73, -R72, R72, R73 ;  /* 0x0000004848497223 */ /* 0x010fca0000010149 */
[----:B------:R-:W-:-:S13]  /*1c40*/  FSETP.GTU.FTZ.AND P0, PT, R73, RZ, PT ;  /* 0x000000ff4900720b */ /* 0x000fda0003f1c000 */
[----:B0-----:R-:W0:Y:S01]  /*1c50*/  @P0 LDC R26, c[0x0][0x3c0] ;  /* 0x0000f000ff1a0b82 */ /* 0x001e220000000800 */
[----:B------:R-:W-:Y:S02]  /*1c60*/  PRMT R92, R58, 0x7632, R92 ;  /* 0x000076323a5c7816 */ /* 0x000fe4000000005c */
[----:B------:R-:W-:Y:S02]  /*1c70*/  PRMT R93, R59, 0x7632, R93 ;  /* 0x000076323b5d7816 */ /* 0x000fe4000000005d */
[----:B------:R-:W-:Y:S01]  /*1c80*/  PRMT R80, R61, 0x7632, R80 ;  /* 0x000076323d507816 */ /* 0x000fe20000000050 */
[----:B0-----:R-:W-:-:S04]  /*1c90*/  @P0 FADD.FTZ R26, R73, R26 ;  /* 0x0000001a491a0221 */ /* 0x001fc80000010000 */
[----:B------:R1:W0:Y:S01]  /*1ca0*/  @P0 MUFU.RSQ R112, R26 ;  /* 0x0000001a00700308 */ /* 0x0002220000001400 */
[----:B------:R-:W-:Y:S02]  /*1cb0*/  PRMT R73, R60, 0x7632, R73 ;  /* 0x000076323c497816 */ /* 0x000fe40000000049 */
[----:B------:R-:W-:Y:S02]  /*1cc0*/  PRMT R81, R62, 0x7632, R81 ;  /* 0x000076323e517816 */ /* 0x000fe40000000051 */
[----:B------:R-:W-:Y:S02]  /*1cd0*/  PRMT R82, R63, 0x7632, R82 ;  /* 0x000076323f527816 */ /* 0x000fe40000000052 */
[----:B------:R-:W-:Y:S02]  /*1ce0*/  PRMT R85, R74, 0x7632, R85 ;  /* 0x000076324a557816 */ /* 0x000fe40000000055 */
[----:B------:R-:W-:Y:S02]  /*1cf0*/  PRMT R83, R64, 0x7632, R83 ;  /* 0x0000763240537816 */ /* 0x000fe40000000053 */
[----:B------:R-:W-:-:S02]  /*1d00*/  PRMT R84, R65, 0x7632, R84 ;  /* 0x0000763241547816 */ /* 0x000fc40000000054 */
[----:B---3--:R-:W-:Y:S02]  /*1d10*/  PRMT R86, R75, 0x7632, R86 ;  /* 0x000076324b567816 */ /* 0x008fe40000000056 */
[----:B------:R-:W-:Y:S02]  /*1d20*/  PRMT R87, R76, 0x7632, R87 ;  /* 0x000076324c577816 */ /* 0x000fe40000000057 */
[----:B------:R-:W-:Y:S02]  /*1d30*/  PRMT R88, R77, 0x7632, R88 ;  /* 0x000076324d587816 */ /* 0x000fe40000000058 */
[----:B------:R-:W-:Y:S02]  /*1d40*/  PRMT R89, R78, 0x7632, R89 ;  /* 0x000076324e597816 */ /* 0x000fe40000000059 */
[----:B------:R-:W-:Y:S01]  /*1d50*/  PRMT R90, R79, 0x7632, R90 ;  /* 0x000076324f5a7816 */ /* 0x000fe2000000005a */
[----:B01----:R-:W-:Y:S06]  /*1d60*/  BRA.U UP0, `(.L_x_53) ;  /* 0x0000001100847547 */ /* 0x003fec000b800000 */
[----:B------:R-:W-:Y:S02]  /*1d70*/  SHF.L.U32 R27, R8, 0x10, RZ ;  /* 0x00000010081b7819 */ /* 0x000fe400000006ff */
[----:B------:R-:W-:Y:S02]  /*1d80*/  SHF.L.U32 R31, R10, 0x10, RZ ;  /* 0x000000100a1f7819 */ /* 0x000fe400000006ff */
[----:B------:R-:W-:Y:S01]  /*1d90*/  SHF.L.U32 R29, R110, 0x10, RZ ;  /* 0x000000106e1d7819 */ /* 0x000fe200000006ff */
[C---:B------:R-:W-:Y:S01]  /*1da0*/  FADD.FTZ R27, -R72.reuse, R27 ;  /* 0x0000001b481b7221 */ /* 0x040fe20000010100 */
[----:B------:R-:W-:Y:S01]  /*1db0*/  SHF.L.U32 R25, R9, 0x10, RZ ;  /* 0x0000001009197819 */ /* 0x000fe200000006ff */
[C---:B------:R-:W-:Y:S01]  /*1dc0*/  FADD.FTZ R35, -R72.reuse, R31 ;  /* 0x0000001f48237221 */ /* 0x040fe20000010100 */
[----:B------:R-:W-:Y:S01]  /*1dd0*/  SHF.L.U32 R24, R111, 0x10, RZ ;  /* 0x000000106f187819 */ /* 0x000fe200000006ff */
[----:B------:R-:W-:Y:S01]  /*1de0*/  FADD.FTZ R29, -R72, R29 ;  /* 0x0000001d481d7221 */ /* 0x000fe20000010100 */
[----:B------:R-:W-:Y:S01]  /*1df0*/  FMUL.FTZ R26, R27, R112 ;  /* 0x000000701b1a7220 */ /* 0x000fe20000410000 */
[----:B-----5:R-:W-:Y:S01]  /*1e00*/  FMUL.FTZ R31, R68, R25 ;  /* 0x00000019441f7220 */ /* 0x020fe20000410000 */
[----:B------:R-:W-:Y:S01]  /*1e10*/  SHF.L.U32 R33, R11, 0x10, RZ ;  /* 0x000000100b217819 */ /* 0x000fe200000006ff */
[----:B------:R-:W-:Y:S01]  /*1e20*/  FMUL.FTZ R28, R69, R24 ;  /* 0x00000018451c7220 */ /* 0x000fe20000410000 */
[----:B------:R-:W-:Y:S01]  /*1e30*/  FMUL.FTZ R29, R29, R112 ;  /* 0x000000701d1d7220 */ /* 0x000fe20000410000 */
[----:B------:R-:W-:Y:S01]  /*1e40*/  FADD.FTZ R27, RZ, R31 ;  /* 0x0000001fff1b7221 */ /* 0x000fe20000010000 */
[----:B------:R-:W-:Y:S01]  /*1e50*/  FFMA.FTZ R30, R26, R31, RZ ;  /* 0x0000001f1a1e7223 */ /* 0x000fe200000100ff */
[----:B------:R-:W-:Y:S01]  /*1e60*/  FFMA.FTZ R26, R25, R26, RZ ;  /* 0x0000001a191a7223 */ /* 0x000fe200000100ff */
[----:B------:R-:W-:Y:S01]  /*1e70*/  FADD.FTZ R32, RZ, R25 ;  /* 0x00000019ff207221 */ /* 0x000fe20000010000 */
[----:B------:R-:W-:Y:S01]  /*1e80*/  FADD.FTZ R27, R28, R27 ;  /* 0x0000001b1c1b7221 */ /* 0x000fe20000010000 */
[----:B------:R-:W-:Y:S01]  /*1e90*/  FFMA.FTZ R30, R29, R28, R30 ;  /* 0x0000001c1d1e7223 */ /* 0x000fe2000001001e */
[----:B------:R-:W-:Y:S01]  /*1ea0*/  FMUL.FTZ R35, R35, R112 ;  /* 0x0000007023237220 */ /* 0x000fe20000410000 */
[----:B------:R-:W-:Y:S01]  /*1eb0*/  FMUL.FTZ R28, R68, R33 ;  /* 0x00000021441c7220 */ /* 0x000fe20000410000 */
[----:B------:R-:W-:Y:S01]  /*1ec0*/  SHF.L.U32 R25, R108, 0x10, RZ ;  /* 0x000000106c197819 */ /* 0x000fe200000006ff */
[C---:B------:R-:W-:Y:S01]  /*1ed0*/  FADD.FTZ R32, R33.reuse, R32 ;  /* 0x0000002021207221 */ /* 0x040fe20000010000 */
[----:B------:R-:W-:Y:S01]  /*1ee0*/  FFMA.FTZ R33, R33, R35, R26 ;  /* 0x0000002321217223 */ /* 0x000fe2000001001a */
[----:B------:R-:W-:Y:S01]  /*1ef0*/  FFMA.FTZ R30, R35, R28, R30 ;  /* 0x0000001c231e7223 */ /* 0x000fe2000001001e */
[----:B------:R-:W-:Y:S01]  /*1f00*/  SHF.L.U32 R35, R12, 0x10, RZ ;  /* 0x000000100c237819 */ /* 0x000fe200000006ff */
[----:B------:R-:W-:Y:S01]  /*1f10*/  FADD.FTZ R25, -R72, R25 ;  /* 0x0000001948197221 */ /* 0x000fe20000010100 */
[----:B------:R-:W-:Y:S01]  /*1f20*/  FADD.FTZ R31, R27, R28 ;  /* 0x0000001c1b1f7221 */ /* 0x000fe20000010000 */
[----:B------:R-:W-:Y:S01]  /*1f30*/  SHF.L.U32 R26, R109, 0x10, RZ ;  /* 0x000000106d1a7819 */ /* 0x000fe200000006ff */
[----:B------:R-:W-:Y:S01]  /*1f40*/  FFMA.FTZ R29, R24, R29, RZ ;  /* 0x0000001d181d7223 */ /* 0x000fe200000100ff */
[----:B------:R-:W-:Y:S01]  /*1f50*/  FADD.FTZ R27, RZ, R24 ;  /* 0x00000018ff1b7221 */ /* 0x000fe20000010000 */
[-C--:B------:R-:W-:Y:S01]  /*1f60*/  FMUL.FTZ R25, R25, R112.reuse ;  /* 0x0000007019197220 */ /* 0x080fe20000410000 */
[----:B------:R-:W-:Y:S01]  /*1f70*/  FADD.FTZ R37, -R72, R35 ;  /* 0x0000002348257221 */ /* 0x000fe20000010100 */
[----:B------:R-:W-:Y:S01]  /*1f80*/  SHF.L.U32 R28, R13, 0x10, RZ ;  /* 0x000000100d1c7819 */ /* 0x000fe200000006ff */
[----:B------:R-:W-:Y:S01]  /*1f90*/  FADD.FTZ R27, R26, R27 ;  /* 0x0000001b1a1b7221 */ /* 0x000fe20000010000 */
[----:B------:R-:W-:Y:S01]  /*1fa0*/  SHF.L.U32 R35, R106, 0x10, RZ ;  /* 0x000000106a237819 */ /* 0x000fe200000006ff */
[----:B------:R-:W-:Y:S01]  /*1fb0*/  FFMA.FTZ R29, R26, R25, R29 ;  /* 0x000000191a1d7223 */ /* 0x000fe2000001001d */
[----:B------:R-:W-:Y:S01]  /*1fc0*/  FMUL.FTZ R37, R37, R112 ;  /* 0x0000007025257220 */ /* 0x000fe20000410000 */
[----:B------:R-:W-:Y:S01]  /*1fd0*/  FMUL.FTZ R26, R69, R26 ;  /* 0x0000001a451a7220 */ /* 0x000fe20000410000 */
[----:B------:R-:W-:Y:S01]  /*1fe0*/  FADD.FTZ R32, R32, R28 ;  /* 0x0000001c20207221 */ /* 0x000fe20000010000 */
[----:B------:R-:W-:Y:S01]  /*1ff0*/  FADD.FTZ R35, -R72, R35 ;  /* 0x0000002348237221 */ /* 0x000fe20000010100 */
[----:B------:R-:W-:Y:S01]  /*2000*/  FFMA.FTZ R33, R28, R37, R33 ;  /* 0x000000251c217223 */ /* 0x000fe20000010021 */
[----:B------:R-:W-:Y:S01]  /*2010*/  FFMA.FTZ R30, R25, R26, R30 ;  /* 0x0000001a191e7223 */ /* 0x000fe2000001001e */
[----:B------:R-:W-:Y:S01]  /*2020*/  FMUL.FTZ R28, R68, R28 ;  /* 0x0000001c441c7220 */ /* 0x000fe20000410000 */
[----:B------:R-:W-:Y:S01]  /*2030*/  SHF.L.U32 R25, R14, 0x10, RZ ;  /* 0x000000100e197819 */ /* 0x000fe200000006ff */
[----:B------:R-:W-:Y:S01]  /*2040*/  FMUL.FTZ R35, R35, R112 ;  /* 0x0000007023237220 */ /* 0x000fe20000410000 */
[----:B------:R-:W-:Y:S01]  /*2050*/  SHF.L.U32 R24, R107, 0x10, RZ ;  /* 0x000000106b187819 */ /* 0x000fe200000006ff */
[----:B------:R-:W-:Y:S01]  /*2060*/  FADD.FTZ R31, R26, R31 ;  /* 0x0000001f1a1f7221 */ /* 0x000fe20000010000 */
[----:B------:R-:W-:Y:S01]  /*2070*/  FFMA.FTZ R30, R37, R28, R30 ;  /* 0x0000001c251e7223 */ /* 0x000fe2000001001e */
[----:B------:R-:W-:Y:S01]  /*2080*/  SHF.L.U32 R37, R104, 0x10, RZ ;  /* 0x0000001068257819 */ /* 0x000fe200000006ff */
[----:B------:R-:W-:Y:S01]  /*2090*/  FADD.FTZ R25, -R72, R25 ;  /* 0x0000001948197221 */ /* 0x000fe20000010100 */
[----:B------:R-:W-:Y:S01]  /*20a0*/  FMUL.FTZ R26, R69, R24 ;  /* 0x00000018451a7220 */ /* 0x000fe20000410000 */
[----:B------:R-:W-:Y:S01]  /*20b0*/  FADD.FTZ R27, R27, R24 ;  /* 0x000000181b1b7221 */ /* 0x000fe20000010000 */
[----:B------:R-:W-:Y:S01]  /*20c0*/  FFMA.FTZ R29, R24, R35, R29 ;  /* 0x00000023181d7223 */ /* 0x000fe2000001001d */
[----:B------:R-:W-:Y:S01]  /*20d0*/  FADD.FTZ R31, R31, R28 ;  /* 0x0000001c1f1f7221 */ /* 0x000fe20000010000 */
[----:B------:R-:W-:Y:S01]  /*20e0*/  SHF.L.U32 R24, R15, 0x10, RZ ;  /* 0x000000100f187819 */ /* 0x000fe200000006ff */
[----:B------:R-:W-:Y:S01]  /*20f0*/  FMUL.FTZ R25, R25, R112 ;  /* 0x0000007019197220 */ /* 0x000fe20000410000 */
[----:B------:R-:W-:Y:S01]  /*2100*/  FADD.FTZ R37, -R72, R37 ;  /* 0x0000002548257221 */ /* 0x000fe20000010100 */
[----:B------:R-:W-:Y:S01]  /*2110*/  FADD.FTZ R31, R26, R31 ;  /* 0x0000001f1a1f7221 */ /* 0x000fe20000010000 */
[----:B------:R-:W-:Y:S01]  /*2120*/  FFMA.FTZ R30, R35, R26, R30 ;  /* 0x0000001a231e7223 */ /* 0x000fe2000001001e */
        /* <DEDUP_REMOVED lines=12> */
[----:B------:R-:W-:Y:S01]  /*21f0*/  FADD.FTZ R31, R31, R24 ;  /* 0x000000181f1f7221 */ /* 0x000fe20000010000 */
[----:B------:R-:W-:Y:S01]  /*2200*/  SHF.L.U32 R24, R17, 0x10, RZ ;  /* 0x0000001011187819 */ /* 0x000fe200000006ff */
[----:B------:R-:W-:Y:S01]  /*2210*/  FMUL.FTZ R35, R35, R112 ;  /* 0x0000007023237220 */ /* 0x000fe20000410000 */
[----:B------:R-:W-:Y:S01]  /*2220*/  FFMA.FTZ R30, R37, R26, R30 ;  /* 0x0000001a251e7223 */ /* 0x000fe2000001001e */
[----:B------:R-:W-:Y:S01]  /*2230*/  SHF.L.U32 R37, R18, 0x10, RZ ;  /* 0x0000001012257819 */ /* 0x000fe200000006ff */
[----:B------:R-:W-:Y:S01]  /*2240*/  FADD.FTZ R25, -R72, R25 ;  /* 0x0000001948197221 */ /* 0x000fe20000010100 */
[----:B------:R-:W-:Y:S01]  /*2250*/  FADD.FTZ R31, R26, R31 ;  /* 0x0000001f1a1f7221 */ /* 0x000fe20000010000 */
[----:B------:R-:W-:Y:S01]  /*2260*/  FMUL.FTZ R26, R68, R24 ;  /* 0x00000018441a7220 */ /* 0x000fe20000410000 */
[----:B------:R-:W-:Y:S01]  /*2270*/  FADD.FTZ R32, R32, R24 ;  /* 0x0000001820207221 */ /* 0x000fe20000010000 */
[----:B------:R-:W-:Y:S01]  /*2280*/  FFMA.FTZ R33, R24, R35, R33 ;  /* 0x0000002318217223 */ /* 0x000fe20000010021 */
        /* <DEDUP_REMOVED lines=97> */
[----:B------:R-:W-:Y:S01]  /*28a0*/  FADD.FTZ R31, R31, R24 ;  /* 0x000000181f1f7221 */ /* 0x000fe20000010000 */
[----:B------:R-:W-:Y:S01]  /*28b0*/  SHF.L.U32 R25, R73, 0x10, RZ ;  /* 0x0000001049197819 */ /* 0x000fe200000006ff */
[----:B------:R-:W-:Y:S01]  /*28c0*/  FMUL.FTZ R35, R35, R112 ;  /* 0x0000007023237220 */ /* 0x000fe20000410000 */
[----:B------:R-:W-:Y:S01]  /*28d0*/  SHF.L.U32 R24, R61, 0x10, RZ ;  /* 0x000000103d187819 */ /* 0x000fe200000006ff */
[----:B------:R-:W-:Y:S01]  /*28e0*/  FFMA.FTZ R30, R37, R26, R30 ;  /* 0x0000001a251e7223 */ /* 0x000fe2000001001e */
[----:B------:R-:W-:Y:S01]  /*28f0*/  FADD.FTZ R31, R26, R31 ;  /* 0x0000001f1a1f7221 */ /* 0x000fe20000010000 */
[----:B------:R-:W-:Y:S01]  /*2900*/  SHF.L.U32 R37, R62, 0x10, RZ ;  /* 0x000000103e257819 */ /* 0x000fe200000006ff */
[----:B------:R-:W-:Y:S01]  /*2910*/  FADD.FTZ R25, -R72, R25 ;  /* 0x0000001948197221 */ /* 0x000fe20000010100 */
[----:B------:R-:W-:Y:S01]  /*2920*/  FMUL.FTZ R26, R68, R24 ;  /* 0x00000018441a7220 */ /* 0x000fe20000410000 */
        /* <DEDUP_REMOVED lines=8> */
[----:B------:R-:W-:Y:S01]  /*29b0*/  SHF.L.U32 R26, R63, 0x10, RZ ;  /* 0x000000103f1a7819 */ /* 0x000fe200000006ff */
[----:B------:R-:W-:Y:S01]  /*29c0*/  FADD.FTZ R27, R27, R24 ;  /* 0x000000181b1b7221 */ /* 0x000fe20000010000 */
[----:B------:R-:W-:Y:S01]  /*29d0*/  FFMA.FTZ R29, R24, R25, R29 ;  /* 0x00000019181d7223 */ /* 0x000fe2000001001d */
[----:B------:R-:W-:Y:S01]  /*29e0*/  FMUL.FTZ R37, R37, R112 ;  /* 0x0000007025257220 */ /* 0x000fe20000410000 */
[----:B------:R-:W-:Y:S01]  /*29f0*/  FMUL.FTZ R24, R69, R24 ;  /* 0x0000001845187220 */ /* 0x000fe20000410000 */
[----:B------:R-:W-:Y:S01]  /*2a00*/  FADD.FTZ R35, -R72, R35 ;  /* 0x0000002348237221 */ /* 0x000fe20000010100 */
[----:B------:R-:W-:Y:S01]  /*2a10*/  FADD.FTZ R32, R32, R26 ;  /* 0x0000001a20207221 */ /* 0x000fe20000010000 */
[----:B------:R-:W-:Y:S01]  /*2a20*/  FFMA.FTZ R33, R26, R37, R33 ;  /* 0x000000251a217223 */ /* 0x000fe20000010021 */
[----:B------:R-:W-:Y:S01]  /*2a30*/  FADD.FTZ R31, R24, R31 ;  /* 0x0000001f181f7221 */ /* 0x000fe20000010000 */
[----:B------:R-:W-:Y:S01]  /*2a40*/  FFMA.FTZ R30, R25, R24, R30 ;  /* 0x00000018191e7223 */ /* 0x000fe2000001001e */
[----:B------:R-:W-:Y:S01]  /*2a50*/  FMUL.FTZ R26, R68, R26 ;  /* 0x0000001a441a7220 */ /* 0x000fe20000410000 */
[----:B------:R-:W-:Y:S01]  /*2a60*/  SHF.L.U32 R24, R82, 0x10, RZ ;  /* 0x0000001052187819 */ /* 0x000fe200000006ff */
[----:B------:R-:W-:Y:S01]  /*2a70*/  FMUL.FTZ R35, R35, R112 ;  /* 0x0000007023237220 */ /* 0x000fe20000410000 */
[----:B------:R-:W-:Y:S01]  /*2a80*/  SHF.L.U32 R38, R79, 0x10, RZ ;  /* 0x000000104f267819 */ /* 0x000fe200000006ff */
[----:B------:R-:W-:Y:S01]  /*2a90*/  FFMA.FTZ R30, R37, R26, R30 ;  /* 0x0000001a251e7223 */ /* 0x000fe2000001001e */
[----:B------:R-:W-:Y:S01]  /*2aa0*/  SHF.L.U32 R37, R64, 0x10, RZ ;  /* 0x0000001040257819 */ /* 0x000fe200000006ff */
[----:B------:R-:W-:Y:S01]  /*2ab0*/  FFMA.FTZ R25, R24, R35, R29 ;  /* 0x0000002318197223 */ /* 0x000fe2000001001d */
[----:B------:R-:W-:Y:S01]  /*2ac0*/  SHF.L.U32 R29, R83, 0x10, RZ ;  /* 0x00000010531d7819 */ /* 0x000fe200000006ff */
[----:B------:R-:W-:Y:S01]  /*2ad0*/  FADD.FTZ R31, R31, R26 ;  /* 0x0000001a1f1f7221 */ /* 0x000fe20000010000 */
[----:B------:R-:W-:Y:S01]  /*2ae0*/  FMUL.FTZ R26, R69, R24 ;  /* 0x00000018451a7220 */ /* 0x000fe20000410000 */
[----:B------:R-:W-:Y:S01]  /*2af0*/  FADD.FTZ R27, R27, R24 ;  /* 0x000000181b1b7221 */ /* 0x000fe20000010000 */
[----:B------:R-:W-:Y:S01]  /*2b00*/  SHF.L.U32 R24, R65, 0x10, RZ ;  /* 0x0000001041187819 */ /* 0x000fe200000006ff */
[C---:B------:R-:W-:Y:S01]  /*2b10*/  FADD.FTZ R37, -R72.reuse, R37 ;  /* 0x0000002548257221 */ /* 0x040fe20000010100 */
[----:B------:R-:W-:Y:S01]  /*2b20*/  FADD.FTZ R29, -R72, R29 ;  /* 0x0000001d481d7221 */ /* 0x000fe20000010100 */
[----:B------:R-:W-:Y:S01]  /*2b30*/  FADD.FTZ R31, R26, R31 ;  /* 0x0000001f1a1f7221 */ /* 0x000fe20000010000 */
[----:B------:R-:W-:Y:S01]  /*2b40*/  FFMA.FTZ R30, R35, R26, R30 ;  /* 0x0000001a231e7223 */ /* 0x000fe2000001001e */
[----:B------:R-:W-:Y:S01]  /*2b50*/  SHF.L.U32 R26, R84, 0x10, RZ ;  /* 0x00000010541a7819 */ /* 0x000fe200000006ff */
[----:B------:R-:W-:Y:S01]  /*2b60*/  FMUL.FTZ R37, R37, R112 ;  /* 0x0000007025257220 */ /* 0x000fe20000410000 */
[----:B------:R-:W-:Y:S01]  /*2b70*/  FMUL.FTZ R28, R68, R24 ;  /* 0x00000018441c7220 */ /* 0x000fe20000410000 */
[----:B------:R-:W-:Y:S01]  /*2b80*/  SHF.L.U32 R35, R74, 0x10, RZ ;  /* 0x000000104a237819 */ /* 0x000fe200000006ff */
[----:B------:R-:W-:Y:S01]  /*2b90*/  FMUL.FTZ R29, R29, R112 ;  /* 0x000000701d1d7220 */ /* 0x000fe20000410000 */
[----:B------:R-:W-:Y:S01]  /*2ba0*/  FADD.FTZ R32, R32, R24 ;  /* 0x0000001820207221 */ /* 0x000fe20000010000 */
[----:B------:R-:W-:Y:S01]  /*2bb0*/  FFMA.FTZ R33, R24, R37, R33 ;  /* 0x0000002518217223 */ /* 0x000fe20000010021 */
[----:B------:R-:W-:Y:S01]  /*2bc0*/  FADD.FTZ R31, R31, R28 ;  /* 0x0000001c1f1f7221 */ /* 0x000fe20000010000 */
[----:B------:R-:W-:Y:S01]  /*2bd0*/  FFMA.FTZ R30, R37, R28, R30 ;  /* 0x0000001c251e7223 */ /* 0x000fe2000001001e */
[----:B------:R-:W-:Y:S01]  /*2be0*/  FADD.FTZ R24, R27, R26 ;  /* 0x0000001a1b187221 */ /* 0x000fe20000010000 */
[----:B------:R-:W-:Y:S01]  /*2bf0*/  FFMA.FTZ R25, R26, R29, R25 ;  /* 0x0000001d1a197223 */ /* 0x000fe20000010019 */
[----:B------:R-:W-:Y:S01]  /*2c00*/  SHF.L.U32 R28, R75, 0x10, RZ ;  /* 0x000000104b1c7819 */ /* 0x000fe200000006ff */
[----:B------:R-:W-:Y:S01]  /*2c10*/  FMUL.FTZ R26, R69, R26 ;  /* 0x0000001a451a7220 */ /* 0x000fe20000410000 */
[----:B------:R-:W-:Y:S01]  /*2c20*/  FADD.FTZ R35, -R72, R35 ;  /* 0x0000002348237221 */ /* 0x000fe20000010100 */
[----:B------:R-:W-:-:S02]  /*2c30*/  SHF.L.U32 R27, R85, 0x10, RZ ;  /* 0x00000010551b7819 */ /* 0x000fc400000006ff */
[----:B------:R-:W-:Y:S01]  /*2c40*/  FADD.FTZ R31, R26, R31 ;  /* 0x0000001f1a1f7221 */ /* 0x000fe20000010000 */
[----:B------:R-:W-:Y:S01]  /*2c50*/  FFMA.FTZ R30, R29, R26, R30 ;  /* 0x0000001a1d1e7223 */ /* 0x000fe2000001001e */
[----:B------:R-:W-:Y:S01]  /*2c60*/  FMUL.FTZ R35, R35, R112 ;  /* 0x0000007023237220 */ /* 0x000fe20000410000 */
[----:B------:R-:W-:Y:S01]  /*2c70*/  FMUL.FTZ R34, R68, R28 ;  /* 0x0000001c44227220 */ /* 0x000fe20000410000 */
[----:B------:R-:W-:Y:S01]  /*2c80*/  SHF.L.U32 R26, R86, 0x10, RZ ;  /* 0x00000010561a7819 */ /* 0x000fe200000006ff */
[----:B------:R-:W-:Y:S01]  /*2c90*/  FADD.FTZ R27, -R72, R27 ;  /* 0x0000001b481b7221 */ /* 0x000fe20000010100 */
[----:B------:R-:W-:Y:S01]  /*2ca0*/  SHF.L.U32 R29, R76, 0x10, RZ ;  /* 0x000000104c1d7819 */ /* 0x000fe200000006ff */
[----:B------:R-:W-:Y:S01]  /*2cb0*/  FADD.FTZ R31, R31, R34 ;  /* 0x000000221f1f7221 */ /* 0x000fe20000010000 */
[----:B------:R-:W-:Y:S01]  /*2cc0*/  FFMA.FTZ R30, R35, R34, R30 ;  /* 0x00000022231e7223 */ /* 0x000fe2000001001e */
[----:B------:R-:W-:Y:S01]  /*2cd0*/  FADD.FTZ R32, R32, R28 ;  /* 0x0000001c20207221 */ /* 0x000fe20000010000 */
[----:B------:R-:W-:Y:S01]  /*2ce0*/  FFMA.FTZ R33, R28, R35, R33 ;  /* 0x000000231c217223 */ /* 0x000fe20000010021 */
        /* <DEDUP_REMOVED lines=14> */
[----:B------:R-:W-:Y:S01]  /*2dd0*/  FMUL.FTZ R30, R69, R28 ;  /* 0x0000001c451e7220 */ /* 0x000fe20000410000 */
[----:B------:R-:W-:Y:S01]  /*2de0*/  FMUL.FTZ R35, R35, R112 ;  /* 0x0000007023237220 */ /* 0x000fe20000410000 */
[----:B------:R-:W-:Y:S01]  /*2df0*/  FFMA.FTZ R25, R26, R27, R25 ;  /* 0x0000001b1a197223 */ /* 0x000fe20000010019 */
[----:B------:R-:W-:Y:S01]  /*2e00*/  FADD.FTZ R37, -R72, R37 ;  /* 0x0000002548257221 */ /* 0x000fe20000010100 */
[----:B------:R-:W-:Y:S01]  /*2e10*/  SHF.L.U32 R27, R89, 0x10, RZ ;  /* 0x00000010591b7819 */ /* 0x000fe200000006ff */
[----:B------:R-:W-:Y:S01]  /*2e20*/  FADD.FTZ R24, R24, R26 ;  /* 0x0000001a18187221 */ /* 0x000fe20000010000 */
[----:B------:R-:W-:Y:S01]  /*2e30*/  FADD.FTZ R31, R30, R31 ;  /* 0x0000001f1e1f7221 */ /* 0x000fe20000010000 */
[----:B------:R-:W-:Y:S01]  /*2e40*/  FFMA.FTZ R36, R35, R30, R36 ;  /* 0x0000001e23247223 */ /* 0x000fe20000010024 */
[----:B------:R-:W-:Y:S01]  /*2e50*/  SHF.L.U32 R30, R90, 0x10, RZ ;  /* 0x000000105a1e7819 */ /* 0x000fe200000006ff */
[----:B------:R-:W-:Y:S01]  /*2e60*/  FMUL.FTZ R26, R68, R38 ;  /* 0x00000026441a7220 */ /* 0x000fe20000410000 */
[----:B------:R-:W-:Y:S01]  /*2e70*/  FMUL.FTZ R37, R37, R112 ;  /* 0x0000007025257220 */ /* 0x000fe20000410000 */
[----:B------:R-:W-:Y:S01]  /*2e80*/  FADD.FTZ R27, -R72, R27 ;  /* 0x0000001b481b7221 */ /* 0x000fe20000010100 */
[----:B------:R-:W-:Y:S01]  /*2e90*/  FFMA.FTZ R33, R34, R29, R33 ;  /* 0x0000001d22217223 */ /* 0x000fe20000010021 */
[----:B------:R-:W-:Y:S01]  /*2ea0*/  FADD.FTZ R31, R31, R26 ;  /* 0x0000001a1f1f7221 */ /* 0x000fe20000010000 */
[----:B------:R-:W-:Y:S01]  /*2eb0*/  FFMA.FTZ R36, R37, R26, R36 ;  /* 0x0000001a25247223 */ /* 0x000fe20000010024 */
[----:B------:R-:W-:Y:S01]  /*2ec0*/  FMUL.FTZ R26, R69, R30 ;  /* 0x0000001e451a7220 */ /* 0x000fe20000410000 */
[----:B------:R-:W-:Y:S01]  /*2ed0*/  FMUL.FTZ R29, R27, R112 ;  /* 0x000000701b1d7220 */ /* 0x000fe20000410000 */
[----:B------:R-:W-:Y:S01]  /*2ee0*/  FADD.FTZ R32, R32, R34 ;  /* 0x0000002220207221 */ /* 0x000fe20000010000 */
[----:B------:R-:W-:Y:S01]  /*2ef0*/  FADD.FTZ R27, R24, R28 ;  /* 0x0000001c181b7221 */ /* 0x000fe20000010000 */
[----:B------:R-:W-:Y:S01]  /*2f00*/  FFMA.FTZ R25, R28, R35, R25 ;  /* 0x000000231c197223 */ /* 0x000fe20000010019 */
[----:B------:R-:W-:Y:S01]  /*2f10*/  FADD.FTZ R31, R26, R31 ;  /* 0x0000001f1a1f7221 */ /* 0x000fe20000010000 */
[----:B------:R-:W-:Y:S01]  /*2f20*/  FFMA.FTZ R36, R29, R26, R36 ;  /* 0x0000001a1d247223 */ /* 0x000fe20000010024 */
[----:B------:R-:W-:Y:S01]  /*2f30*/  FADD.FTZ R26, R32, R38 ;  /* 0x00000026201a7221 */ /* 0x000fe20000010000 */
[----:B------:R-:W-:Y:S01]  /*2f40*/  FFMA.FTZ R24, R38, R37, R33 ;  /* 0x0000002526187223 */ /* 0x000fe20000010021 */
[----:B------:R-:W-:Y:S01]  /*2f50*/  FADD.FTZ R27, R27, R30 ;  /* 0x0000001e1b1b7221 */ /* 0x000fe20000010000 */
[----:B------:R-:W-:Y:S01]  /*2f60*/  FFMA.FTZ R25, R30, R29, R25 ;  /* 0x0000001d1e197223 */ /* 0x000fe20000010019 */
[----:B------:R-:W-:Y:S06]  /*2f70*/  BRA `(.L_x_54) ;  /* 0x0000002400007947 */ /* 0x000fec0003800000 */
.L_x_53:
        /* <DEDUP_REMOVED lines=9> */
[----:B------:R-:W-:Y:S01]  /*3010*/  FADD.FTZ R31, -R72, R31 ;  /* 0x0000001f481f7221 */ /* 0x000fe20000010100 */
[-C--:B------:R-:W-:Y:S01]  /*3020*/  FMUL.FTZ R24, R27, R112.reuse ;  /* 0x000000701b187220 */ /* 0x080fe20000410000 */
[-C--:B------:R-:W-:Y:S01]  /*3030*/  FMUL.FTZ R113, R29, R112.reuse ;  /* 0x000000701d717220 */ /* 0x080fe20000410000 */
[C-C-:B-----5:R-:W-:Y:S01]  /*3040*/  FFMA.FTZ R35, R68.reuse, R25, R66.reuse ;  /* 0x0000001944237223 */ /* 0x160fe20000010042 */
[----:B------:R-:W-:Y:S01]  /*3050*/  FMUL.FTZ R50, R31, R112 ;  /* 0x000000701f327220 */ /* 0x000fe20000410000 */
[--C-:B------:R-:W-:Y:S01]  /*3060*/  FFMA.FTZ R30, R69, R24, R67.reuse ;  /* 0x00000018451e7223 */ /* 0x100fe20000010043 */
[--C-:B------:R-:W-:Y:S01]  /*3070*/  FFMA.FTZ R31, R68, R113, R66.reuse ;  /* 0x00000071441f7223 */ /* 0x100fe20000010042 */
[----:B------:R-:W-:Y:S01]  /*3080*/  FMUL.FTZ R26, R35, -1.4426950216293334961 ;  /* 0xbfb8aa3b231a7820 */ /* 0x000fe20000410000 */
[----:B------:R-:W-:Y:S01]  /*3090*/  FFMA.FTZ R36, R69, R50, R67 ;  /* 0x0000003245247223 */ /* 0x000fe20000010043 */
[----:B------:R-:W-:Y:S01]  /*30a0*/  FMUL.FTZ R27, R30, -1.4426950216293334961 ;  /* 0xbfb8aa3b1e1b7820 */ /* 0x000fe20000410000 */
[----:B------:R-:W-:Y:S01]  /*30b0*/  FMUL.FTZ R29, R31, -1.4426950216293334961 ;  /* 0xbfb8aa3b1f1d7820 */ /* 0x000fe20000410000 */
[----:B------:R-:W-:Y:S01]  /*30c0*/  FADD.FTZ R37, -R72, R37 ;  /* 0x0000002548257221 */ /* 0x000fe20000010100 */
[----:B------:R-:W-:Y:S01]  /*30d0*/  FMUL.FTZ R33, R36, -1.4426950216293334961 ;  /* 0xbfb8aa3b24217820 */ /* 0x000fe20000410000 */
[----:B------:R-:W0:Y:S01]  /*30e0*/  MUFU.EX2 R26, R26 ;  /* 0x0000001a001a7308 */ /* 0x000e220000000800 */
[----:B------:R-:W-:Y:S01]  /*30f0*/  SHF.L.U32 R39, R104, 0x10, RZ ;  /* 0x0000001068277819 */ /* 0x000fe200000006ff */
[-C--:B------:R-:W-:Y:S01]  /*3100*/  FMUL.FTZ R115, R37, R112.reuse ;  /* 0x0000007025737220 */ /* 0x080fe20000410000 */
[----:B------:R-:W-:Y:S01]  /*3110*/  SHF.L.U32 R49, R111, 0x10, RZ ;  /* 0x000000106f317819 */ /* 0x000fe200000006ff */
[----:B------:R-:W1:Y:S01]  /*3120*/  MUFU.EX2 R27, R27 ;  /* 0x0000001b001b7308 */ /* 0x000e620000000800 */
[----:B------:R-:W-:Y:S01]  /*3130*/  SHF.L.U32 R45, R102, 0x10, RZ ;  /* 0x00000010662d7819 */ /* 0x000fe200000006ff */
[----:B------:R-:W-:Y:S01]  /*3140*/  FADD.FTZ R39, -R72, R39 ;  /* 0x0000002748277221 */ /* 0x000fe20000010100 */
[----:B------:R-:W-:Y:S01]  /*3150*/  SHF.L.U32 R91, R109, 0x10, RZ ;  /* 0x000000106d5b7819 */ /* 0x000fe200000006ff */
[----:B------:R-:W2:Y:S01]  /*3160*/  MUFU.EX2 R29, R29 ;  /* 0x0000001d001d7308 */ /* 0x000ea20000000800 */
[----:B------:R-:W-:Y:S01]  /*3170*/  SHF.L.U32 R41, R16, 0x10, RZ ;  /* 0x0000001010297819 */ /* 0x000fe200000006ff */
[----:B------:R-:W-:Y:S01]  /*3180*/  FMUL.FTZ R120, R39, R112 ;  /* 0x0000007027787220 */ /* 0x000fe20000410000 */
[----:B------:R-:W-:Y:S01]  /*3190*/  FADD.FTZ R45, -R72, R45 ;  /* 0x0000002d482d7221 */ /* 0x000fe20000010100 */
[----:B------:R-:W3:Y:S01]  /*31a0*/  MUFU.EX2 R33, R33 ;  /* 0x0000002100217308 */ /* 0x000ee20000000800 */
[----:B------:R-:W-:Y:S01]  /*31b0*/  SHF.L.U32 R47, R20, 0x10, RZ ;  /* 0x00000010142f7819 */ /* 0x000fe200000006ff */
[----:B0-----:R-:W-:Y:S01]  /*31c0*/  FADD.FTZ R28, R26, 1 ;  /* 0x3f8000001a1c7421 */ /* 0x001fe20000010000 */
[----:B------:R-:W-:Y:S01]  /*31d0*/  FADD.FTZ R41, -R72, R41 ;  /* 0x0000002948297221 */ /* 0x000fe20000010100 */
[----:B------:R-:W-:Y:S01]  /*31e0*/  SHF.L.U32 R55, R107, 0x10, RZ ;  /* 0x000000106b377819 */ /* 0x000fe200000006ff */
[----:B-1----:R-:W-:Y:S01]  /*31f0*/  FADD.FTZ R26, R27, 1 ;  /* 0x3f8000001b1a7421 */ /* 0x002fe20000010000 */
[----:B------:R-:W-:-:S02]  /*3200*/  FFMA.FTZ R27, R68, R115, R66 ;  /* 0x00000073441b7223 */ /* 0x000fc40000010042 */
[----:B------:R-:W0:Y:S01]  /*3210*/  MUFU.RCP R28, R28 ;  /* 0x0000001c001c7308 */ /* 0x000e220000001000 */
[----:B------:R-:W-:Y:S01]  /*3220*/  FMUL.FTZ R41, R41, R112 ;  /* 0x0000007029297220 */ /* 0x000fe20000410000 */
[----:B--2---:R-:W-:Y:S01]  /*3230*/  FADD.FTZ R32, R29, 1 ;  /* 0x3f8000001d207421 */ /* 0x004fe20000010000 */
[----:B------:R-:W-:Y:S01]  /*3240*/  SHF.L.U32 R29, R9, 0x10, RZ ;  /* 0x00000010091d7819 */ /* 0x000fe200000006ff */
[----:B------:R-:W-:Y:S01]  /*3250*/  FMUL.FTZ R37, R27, -1.4426950216293334961 ;  /* 0xbfb8aa3b1b257820 */ /* 0x000fe20000410000 */
[----:B------:R-:W-:Y:S01]  /*3260*/  FADD.FTZ R47, -R72, R47 ;  /* 0x0000002f482f7221 */ /* 0x000fe20000010100 */
[----:B---3--:R-:W-:Y:S01]  /*3270*/  FADD.FTZ R34, R33, 1 ;  /* 0x3f80000021227421 */ /* 0x008fe20000010000 */
[----:B------:R-:W-:Y:S01]  /*3280*/  SHF.L.U32 R33, R11, 0x10, RZ ;  /* 0x000000100b217819 */ /* 0x000fe200000006ff */
[----:B------:R-:W1:Y:S08]  /*3290*/  MUFU.RCP R26, R26 ;  /* 0x0000001a001a7308 */ /* 0x000e700000001000 */
[----:B------:R-:W2:Y:S01]  /*32a0*/  MUFU.RCP R32, R32 ;  /* 0x0000002000207308 */ /* 0x000ea20000001000 */
[----:B0-----:R-:W-:Y:S01]  /*32b0*/  FMUL.FTZ R122, R29, R28 ;  /* 0x0000001c1d7a7220 */ /* 0x001fe20000410000 */
[----:B------:R-:W-:-:S04]  /*32c0*/  FADD.FTZ R28, -R28, 1 ;  /* 0x3f8000001c1c7421 */ /* 0x000fc80000010100 */
[----:B------:R-:W-:Y:S02]  /*32d0*/  FFMA.FTZ R35, R35, R28, 1 ;  /* 0x3f80000023237423 */ /* 0x000fe4000001001c */
[----:B------:R-:W0:Y:S01]  /*32e0*/  MUFU.RCP R34, R34 ;  /* 0x0000002200227308 */ /* 0x000e220000001000 */
[----:B-1----:R-:W-:Y:S01]  /*32f0*/  FADD.FTZ R29, -R26, 1 ;  /* 0x3f8000001a1d7421 */ /* 0x002fe20000010100 */
[----:B------:R-:W-:Y:S01]  /*3300*/  FMUL.FTZ R49, R49, R26 ;  /* 0x0000001a31317220 */ /* 0x000fe20000410000 */
[----:B------:R-:W-:Y:S01]  /*3310*/  FMUL.FTZ R122, R122, R35 ;  /* 0x000000237a7a7220 */ /* 0x000fe20000410000 */
[----:B------:R-:W-:Y:S01]  /*3320*/  SHF.L.U32 R35, R100, 0x10, RZ ;  /* 0x0000001064237819 */ /* 0x000fe200000006ff */
[----:B------:R-:W-:Y:S01]  /*3330*/  FFMA.FTZ R30, R30, R29, 1 ;  /* 0x3f8000001e1e7423 */ /* 0x000fe2000001001d */
[--C-:B------:R-:W-:Y:S02]  /*3340*/  FFMA.FTZ R26, R68, R41, R66.reuse ;  /* 0x00000029441a7223 */ /* 0x100fe40000010042 */
[----:B------:R-:W1:Y:S01]  /*3350*/  MUFU.EX2 R37, R37 ;  /* 0x0000002500257308 */ /* 0x000e620000000800 */
[----:B--2---:R-:W-:Y:S01]  /*3360*/  FMUL.FTZ R70, R33, R32 ;  /* 0x0000002021467220 */ /* 0x004fe20000410000 */
[----:B------:R-:W-:Y:S01]  /*3370*/  FADD.FTZ R32, -R32, 1 ;  /* 0x3f80000020207421 */ /* 0x000fe20000010100 */
[----:B------:R-:W-:Y:S01]  /*3380*/  FMUL.FTZ R49, R49, R30 ;  /* 0x0000001e31317220 */ /* 0x000fe20000410000 */
[----:B------:R-:W-:Y:S01]  /*3390*/  SHF.L.U32 R30, R13, 0x10, RZ ;  /* 0x000000100d1e7819 */ /* 0x000fe200000006ff */
[----:B------:R-:W-:Y:S01]  /*33a0*/  FMUL.FTZ R28, R26, -1.4426950216293334961 ;  /* 0xbfb8aa3b1a1c7820 */ /* 0x000fe20000410000 */
[----:B------:R-:W-:Y:S01]  /*33b0*/  FFMA.FTZ R29, R31, R32, 1 ;  /* 0x3f8000001f1d7423 */ /* 0x000fe20000010020 */
[----:B------:R-:W-:Y:S01]  /*33c0*/  SHF.L.U32 R31, R106, 0x10, RZ ;  /* 0x000000106a1f7819 */ /* 0x000fe200000006ff */
[----:B------:R-:W-:Y:S01]  /*33d0*/  FMUL.FTZ R32, R45, R112 ;  /* 0x000000702d207220 */ /* 0x000fe20000410000 */
[----:B0-----:R-:W-:Y:S01]  /*33e0*/  FADD.FTZ R33, -R34, 1 ;  /* 0x3f80000022217421 */ /* 0x001fe20000010100 */
[----:B------:R-:W-:Y:S01]  /*33f0*/  FMUL.FTZ R91, R91, R34 ;  /* 0x000000225b5b7220 */ /* 0x000fe20000410000 */
[----:B------:R-:W-:Y:S01]  /*3400*/  FFMA.FTZ R34, R69, R120, R67 ;  /* 0x0000007845227223 */ /* 0x000fe20000010043 */
[----:B------:R-:W-:Y:S01]  /*3410*/  FADD.FTZ R31, -R72, R31 ;  /* 0x0000001f481f7221 */ /* 0x000fe20000010100 */
[----:B------:R-:W-:Y:S01]  /*3420*/  FFMA.FTZ R36, R36, R33, 1 ;  /* 0x3f80000024247423 */ /* 0x000fe20000010021 */
[----:B------:R-:W-:Y:S01]  /*3430*/  SHF.L.U32 R33, R14, 0x10, RZ ;  /* 0x000000100e217819 */ /* 0x000fe200000006ff */
[----:B-1----:R-:W-:Y:S01]  /*3440*/  FADD.FTZ R37, R37, 1 ;  /* 0x3f80000025257421 */ /* 0x002fe20000010000 */
[----:B------:R-:W-:Y:S01]  /*3450*/  FMUL.FTZ R48, R31, R112 ;  /* 0x000000701f307220 */ /* 0x000fe20000410000 */
[----:B------:R-:W-:Y:S01]  /*3460*/  FADD.FTZ R45, -R72, R35 ;  /* 0x00000023482d7221 */ /* 0x000fe20000010100 */
[----:B------:R-:W-:Y:S01]  /*3470*/  FMUL.FTZ R42, R34, -1.4426950216293334961 ;  /* 0xbfb8aa3b222a7820 */ /* 0x000fe20000410000 */
[----:B------:R-:W-:Y:S01]  /*3480*/  FADD.FTZ R33, -R72, R33 ;  /* 0x0000002148217221 */ /* 0x000fe20000010100 */
[C-C-:B------:R-:W-:Y:S01]  /*3490*/  FFMA.FTZ R40, R69.reuse, R48, R67.reuse ;  /* 0x0000003045287223 */ /* 0x140fe20000010043 */
[----:B------:R0:W1:Y:S01]  /*34a0*/  MUFU.RCP R43, R37 ;  /* 0x00000025002b7308 */ /* 0x0000620000001000 */
[----:B------:R-:W-:Y:S01]  /*34b0*/  FFMA.FTZ R31, R69, R32, R67 ;  /* 0x00000020451f7223 */ /* 0x000fe20000010043 */
[----:B------:R-:W-:Y:S01]  /*34c0*/  FMUL.FTZ R53, R33, R112 ;  /* 0x0000007021357220 */ /* 0x000fe20000410000 */
[----:B------:R-:W-:Y:S01]  /*34d0*/  FMUL.FTZ R44, R40, -1.4426950216293334961 ;  /* 0xbfb8aa3b282c7820 */ /* 0x000fe20000410000 */
[----:B------:R-:W-:Y:S01]  /*34e0*/  FMUL.FTZ R70, R70, R29 ;  /* 0x0000001d46467220 */ /* 0x000fe20000410000 */
[----:B------:R-:W-:Y:S01]  /*34f0*/  FMUL.FTZ R38, R31, -1.4426950216293334961 ;  /* 0xbfb8aa3b1f267820 */ /* 0x000fe20000410000 */
[----:B------:R-:W-:Y:S01]  /*3500*/  FFMA.FTZ R39, R68, R53, R66 ;  /* 0x0000003544277223 */ /* 0x000fe20000010042 */
[----:B------:R-:W-:Y:S01]  /*3510*/  FMUL.FTZ R91, R91, R36 ;  /* 0x000000245b5b7220 */ /* 0x000fe20000410000 */
[----:B------:R-:W2:Y:S01]  /*3520*/  MUFU.EX2 R42, R42 ;  /* 0x0000002a002a7308 */ /* 0x000ea20000000800 */
[----:B0-----:R-:W-:Y:S01]  /*3530*/  SHF.L.U32 R37, R18, 0x10, RZ ;  /* 0x0000001012257819 */ /* 0x001fe200000006ff */
[----:B------:R-:W-:-:S02]  /*3540*/  FMUL.FTZ R33, R39, -1.4426950216293334961 ;  /* 0xbfb8aa3b27217820 */ /* 0x000fc40000410000 */
[----:B------:R-:W0:Y:S02]  /*3550*/  MUFU.EX2 R44, R44 ;  /* 0x0000002c002c7308 */ /* 0x000e240000000800 */
[----:B------:R-:W-:Y:S02]  /*3560*/  FADD.FTZ R37, -R72, R37 ;  /* 0x0000002548257221 */ /* 0x000fe40000010100 */
[----:B------:R-:W3:Y:S01]  /*3570*/  MUFU.EX2 R33, R33 ;  /* 0x0000002100217308 */ /* 0x000ee20000000800 */
[----:B-1----:R-:W-:Y:S01]  /*3580*/  FADD.FTZ R54, -R43, 1 ;  /* 0x3f8000002b367421 */ /* 0x002fe20000010100 */
[----:B------:R-:W-:Y:S01]  /*3590*/  FMUL.FTZ R43, R30, R43 ;  /* 0x0000002b1e2b7220 */ /* 0x000fe20000410000 */
[-C--:B------:R-:W-:Y:S01]  /*35a0*/  FMUL.FTZ R30, R45, R112.reuse ;  /* 0x000000702d1e7220 */ /* 0x080fe20000410000 */
[----:B------:R-:W1:Y:S01]  /*35b0*/  MUFU.EX2 R28, R28 ;  /* 0x0000001c001c7308 */ /* 0x000e620000000800 */
[----:B------:R-:W-:Y:S01]  /*35c0*/  FMUL.FTZ R37, R37, R112 ;  /* 0x0000007025257220 */ /* 0x000fe20000410000 */
[----:B------:R-:W-:Y:S01]  /*35d0*/  FFMA.FTZ R54, R27, R54, 1 ;  /* 0x3f8000001b367423 */ /* 0x000fe20000010036 */
[----:B--2---:R-:W-:Y:S01]  /*35e0*/  FADD.FTZ R42, R42, 1 ;  /* 0x3f8000002a2a7421 */ /* 0x004fe20000010000 */
[----:B------:R-:W2:Y:S01]  /*35f0*/  MUFU.EX2 R38, R38 ;  /* 0x0000002600267308 */ /* 0x000ea20000000800 */
[----:B0-----:R-:W-:Y:S01]  /*3600*/  FADD.FTZ R44, R44, 1 ;  /* 0x3f8000002c2c7421 */ /* 0x001fe20000010000 */
[----:B------:R-:W-:Y:S01]  /*3610*/  FFMA.FTZ R27, R68, R37, R66 ;  /* 0x00000025441b7223 */ /* 0x000fe20000010042 */
[----:B------:R-:W-:Y:S01]  /*3620*/  FFMA.FTZ R29, R69, R30, R67 ;  /* 0x0000001e451d7223 */ /* 0x000fe20000010043 */
[----:B------:R-:W-:Y:S01]  /*3630*/  FMUL.FTZ R54, R43, R54 ;  /* 0x000000362b367220 */ /* 0x000fe20000410000 */
[----:B------:R0:W4:Y:S01]  /*3640*/  MUFU.RCP R46, R44 ;  /* 0x0000002c002e7308 */ /* 0x0001220000001000 */
[----:B---3--:R-:W-:Y:S01]  /*3650*/  FADD.FTZ R45, R33, 1 ;  /* 0x3f800000212d7421 */ /* 0x008fe20000010000 */
[----:B------:R-:W-:Y:S01]  /*3660*/  FMUL.FTZ R33, R47, R112 ;  /* 0x000000702f217220 */ /* 0x000fe20000410000 */
[----:B------:R-:W-:-:S03]  /*3670*/  FMUL.FTZ R35, R27, -1.4426950216293334961 ;  /* 0xbfb8aa3b1b237820 */ /* 0x000fc60000410000 */
[----:B------:R-:W-:Y:S02]  /*3680*/  FFMA.FTZ R36, R68, R33, R66 ;  /* 0x0000002144247223 */ /* 0x000fe40000010042 */
[----:B------:R-:W3:Y:S01]  /*3690*/  MUFU.RCP R45, R45 ;  /* 0x0000002d002d7308 */ /* 0x000ee20000001000 */
[----:B0-----:R-:W-:Y:S01]  /*36a0*/  FMUL.FTZ R44, R29, -1.4426950216293334961 ;  /* 0xbfb8aa3b1d2c7820 */ /* 0x001fe20000410000 */
[----:B------:R-:W-:-:S06]  /*36b0*/  FMUL.FTZ R43, R36, -1.4426950216293334961 ;  /* 0xbfb8aa3b242b7820 */ /* 0x000fcc0000410000 */
[----:B------:R-:W0:Y:S01]  /*36c0*/  MUFU.RCP R42, R42 ;  /* 0x0000002a002a7308 */ /* 0x000e220000001000 */
[----:B----4-:R-:W-:Y:S01]  /*36d0*/  FADD.FTZ R47, -R46, 1 ;  /* 0x3f8000002e2f7421 */ /* 0x010fe20000010100 */
[----:B------:R-:W-:Y:S01]  /*36e0*/  FMUL.FTZ R52, R55, R46 ;  /* 0x0000002e37347220 */ /* 0x000fe20000410000 */
[----:B-1----:R-:W-:Y:S02]  /*36f0*/  FADD.FTZ R46, R28, 1 ;  /* 0x3f8000001c2e7421 */ /* 0x002fe40000010000 */
[----:B------:R-:W-:Y:S01]  /*3700*/  FFMA.FTZ R47, R40, R47, 1 ;  /* 0x3f800000282f7423 */ /* 0x000fe2000001002f */
[----:B------:R-:W-:Y:S02]  /*3710*/  SHF.L.U32 R40, R15, 0x10, RZ ;  /* 0x000000100f287819 */ /* 0x000fe400000006ff */
[----:B------:R-:W1:Y:S01]  /*3720*/  MUFU.EX2 R35, R35 ;  /* 0x0000002300237308 */ /* 0x000e620000000800 */
[----:B------:R-:W-:Y:S01]  /*3730*/  FMUL.FTZ R52, R52, R47 ;  /* 0x0000002f34347220 */ /* 0x000fe20000410000 */
[----:B---3--:R-:W-:Y:S01]  /*3740*/  FADD.FTZ R114, -R45, 1 ;  /* 0x3f8000002d727421 */ /* 0x008fe20000010100 */
[----:B------:R-:W-:Y:S01]  /*3750*/  SHF.L.U32 R47, R98, 0x10, RZ ;  /* 0x00000010622f7819 */ /* 0x000fe200000006ff */
[----:B------:R-:W-:Y:S01]  /*3760*/  FMUL.FTZ R45, R40, R45 ;  /* 0x0000002d282d7220 */ /* 0x000fe20000410000 */
[----:B--2---:R-:W-:Y:S01]  /*3770*/  FADD.FTZ R40, R38, 1 ;  /* 0x3f80000026287421 */ /* 0x004fe20000010000 */
[----:B------:R-:W2:Y:S01]  /*3780*/  MUFU.RCP R46, R46 ;  /* 0x0000002e002e7308 */ /* 0x000ea20000001000 */
[----:B------:R-:W-:Y:S01]  /*3790*/  FFMA.FTZ R114, R39, R114, 1 ;  /* 0x3f80000027727423 */ /* 0x000fe20000010072 */
[----:B------:R-:W-:Y:S01]  /*37a0*/  FADD.FTZ R47, -R72, R47 ;  /* 0x0000002f482f7221 */ /* 0x000fe20000010100 */
[----:B0-----:R-:W-:-:S02]  /*37b0*/  FADD.FTZ R121, -R42, 1 ;  /* 0x3f8000002a797421 */ /* 0x001fc40000010100 */
[----:B------:R-:W-:Y:S01]  /*37c0*/  FMUL.FTZ R114, R45, R114 ;  /* 0x000000722d727220 */ /* 0x000fe20000410000 */
[----:B------:R-:W-:Y:S01]  /*37d0*/  FMUL.FTZ R28, R47, R112 ;  /* 0x000000702f1c7220 */ /* 0x000fe20000410000 */
[----:B-1----:R-:W-:Y:S01]  /*37e0*/  FADD.FTZ R71, R35, 1 ;  /* 0x3f80000023477421 */ /* 0x002fe20000010000 */
[----:B------:R-:W0:Y:S01]  /*37f0*/  MUFU.RCP R40, R40 ;  /* 0x0000002800287308 */ /* 0x000e220000001000 */
[----:B------:R-:W-:Y:S01]  /*3800*/  FFMA.FTZ R121, R34, R121, 1 ;  /* 0x3f80000022797423 */ /* 0x000fe20000010079 */
[----:B------:R-:W-:Y:S01]  /*3810*/  FFMA.FTZ R38, R69, R28, R67 ;  /* 0x0000001c45267223 */ /* 0x000fe20000010043 */
[----:B------:R-:W-:Y:S02]  /*3820*/  SHF.L.U32 R47, R105, 0x10, RZ ;  /* 0x00000010692f7819 */ /* 0x000fe400000006ff */
[----:B------:R-:W-:Y:S01]  /*3830*/  SHF.L.U32 R45, R19, 0x10, RZ ;  /* 0x00000010132d7819 */ /* 0x000fe200000006ff */
[----:B------:R-:W-:Y:S02]  /*3840*/  FMUL.FTZ R39, R38, -1.4426950216293334961 ;  /* 0xbfb8aa3b26277820 */ /* 0x000fe40000410000 */
[----:B------:R-:W1:Y:S01]  /*3850*/  MUFU.EX2 R44, R44 ;  /* 0x0000002c002c7308 */ /* 0x000e620000000800 */
[----:B------:R-:W-:Y:S01]  /*3860*/  FMUL.FTZ R42, R47, R42 ;  /* 0x0000002a2f2a7220 */ /* 0x000fe20000410000 */
[----:B--2---:R-:W-:Y:S01]  /*3870*/  FADD.FTZ R35, -R46, 1 ;  /* 0x3f8000002e237421 */ /* 0x004fe20000010100 */
[----:B------:R-:W-:Y:S01]  /*3880*/  SHF.L.U32 R47, R17, 0x10, RZ ;  /* 0x00000010112f7819 */ /* 0x000fe200000006ff */
[----:B------:R-:W2:Y:S01]  /*3890*/  MUFU.EX2 R43, R43 ;  /* 0x0000002b002b7308 */ /* 0x000ea20000000800 */
[----:B------:R-:W-:Y:S01]  /*38a0*/  FMUL.FTZ R121, R42, R121 ;  /* 0x000000792a797220 */ /* 0x000fe20000410000 */
[----:B------:R-:W-:-:S02]  /*38b0*/  FFMA.FTZ R26, R26, R35, 1 ;  /* 0x3f8000001a1a7423 */ /* 0x000fc40000010023 */
[----:B------:R-:W3:Y:S01]  /*38c0*/  MUFU.EX2 R39, R39 ;  /* 0x0000002700277308 */ /* 0x000ee20000000800 */
[----:B------:R-:W-:-:S03]  /*38d0*/  FMUL.FTZ R47, R47, R46 ;  /* 0x0000002e2f2f7220 */ /* 0x000fc60000410000 */
[----:B------:R-:W4:Y:S01]  /*38e0*/  MUFU.RCP R34, R71 ;  /* 0x0000004700227308 */ /* 0x000f220000001000 */
[----:B-1----:R-:W-:Y:S01]  /*38f0*/  FADD.FTZ R123, R44, 1 ;  /* 0x3f8000002c7b7421 */ /* 0x002fe20000010000 */
[----:B0-----:R-:W-:Y:S01]  /*3900*/  FADD.FTZ R44, -R40, 1 ;  /* 0x3f800000282c7421 */ /* 0x001fe20000010100 */
[----:B--2---:R-:W-:-:S03]  /*3910*/  FADD.FTZ R43, R43, 1 ;  /* 0x3f8000002b2b7421 */ /* 0x004fc60000010000 */
[----:B------:R-:W-:Y:S01]  /*3920*/  FFMA.FTZ R55, R31, R44, 1 ;  /* 0x3f8000001f377423 */ /* 0x000fe2000001002c */
[----:B------:R-:W-:Y:S01]  /*3930*/  SHF.L.U32 R31, R103, 0x10, RZ ;  /* 0x00000010671f7819 */ /* 0x000fe200000006ff */
[----:B------:R-:W0:Y:S01]  /*3940*/  MUFU.RCP R35, R123 ;  /* 0x0000007b00237308 */ /* 0x000e220000001000 */
[----:B---3--:R-:W-:-:S03]  /*3950*/  FADD.FTZ R39, R39, 1 ;  /* 0x3f80000027277421 */ /* 0x008fc60000010000 */
[----:B------:R-:W-:Y:S01]  /*3960*/  FMUL.FTZ R40, R31, R40 ;  /* 0x000000281f287220 */ /* 0x000fe20000410000 */
[----:B------:R-:W-:-:S03]  /*3970*/  FMUL.FTZ R31, R47, R26 ;  /* 0x0000001a2f1f7220 */ /* 0x000fc60000410000 */
[----:B------:R-:W1:Y:S01]  /*3980*/  MUFU.RCP R43, R43 ;  /* 0x0000002b002b7308 */ /* 0x000e620000001000 */
[----:B------:R-:W-:Y:S01]  /*3990*/  FMUL.FTZ R26, R40, R55 ;  /* 0x00000037281a7220 */ /* 0x000fe20000410000 */
[----:B----4-:R-:W-:Y:S01]  /*39a0*/  FADD.FTZ R40, -R34, 1 ;  /* 0x3f80000022287421 */ /* 0x010fe20000010100 */
[----:B------:R-:W-:-:S03]  /*39b0*/  SHF.L.U32 R55, R94, 0x10, RZ ;  /* 0x000000105e377819 */ /* 0x000fc600000006ff */
[----:B------:R-:W-:Y:S01]  /*39c0*/  FFMA.FTZ R27, R27, R40, 1 ;  /* 0x3f8000001b1b7423 */ /* 0x000fe20000010028 */
[----:B------:R-:W-:Y:S01]  /*39d0*/  FMUL.FTZ R40, R45, R34 ;  /* 0x000000222d287220 */ /* 0x000fe20000410000 */
[----:B------:R2:W3:Y:S01]  /*39e0*/  MUFU.RCP R42, R39 ;  /* 0x00000027002a7308 */ /* 0x0004e20000001000 */
[----:B------:R-:W-:Y:S01]  /*39f0*/  SHF.L.U32 R34, R101, 0x10, RZ ;  /* 0x0000001065227819 */ /* 0x000fe200000006ff */
[----:B0-----:R-:W-:Y:S01]  /*3a00*/  FADD.FTZ R44, -R35, 1 ;  /* 0x3f800000232c7421 */ /* 0x001fe20000010100 */
[----:B------:R-:W-:Y:S01]  /*3a10*/  SHF.L.U32 R45, R22, 0x10, RZ ;  /* 0x00000010162d7819 */ /* 0x000fe200000006ff */
[----:B------:R-:W-:Y:S01]  /*3a20*/  FMUL.FTZ R27, R40, R27 ;  /* 0x0000001b281b7220 */ /* 0x000fe20000410000 */
[----:B------:R-:W-:Y:S01]  /*3a30*/  FADD.FTZ R55, -R72, R55 ;  /* 0x0000003748377221 */ /* 0x000fe20000010100 */
[----:B------:R-:W-:Y:S01]  /*3a40*/  FMUL.FTZ R35, R34, R35 ;  /* 0x0000002322237220 */ /* 0x000fe20000410000 */
[----:B------:R-:W-:Y:S01]  /*3a50*/  SHF.L.U32 R34, R21, 0x10, RZ ;  /* 0x0000001015227819 */ /* 0x000fe200000006ff */
[----:B------:R-:W-:Y:S01]  /*3a60*/  FADD.FTZ R45, -R72, R45 ;  /* 0x0000002d482d7221 */ /* 0x000fe20000010100 */
[----:B------:R-:W-:Y:S01]  /*3a70*/  FFMA.FTZ R44, R29, R44, 1 ;  /* 0x3f8000001d2c7423 */ /* 0x000fe2000001002c */
[----:B-1----:R-:W-:-:S02]  /*3a80*/  FADD.FTZ R29, -R43, 1 ;  /* 0x3f8000002b1d7421 */ /* 0x002fc40000010100 */
[----:B------:R-:W-:Y:S01]  /*3a90*/  FMUL.FTZ R47, R45, R112 ;  /* 0x000000702d2f7220 */ /* 0x000fe20000410000 */
[----:B------:R-:W-:Y:S01]  /*3aa0*/  FMUL.FTZ R34, R34, R43 ;  /* 0x0000002b22227220 */ /* 0x000fe20000410000 */
[----:B------:R-:W-:Y:S01]  /*3ab0*/  FMUL.FTZ R40, R35, R44 ;  /* 0x0000002c23287220 */ /* 0x000fe20000410000 */
[----:B------:R-:W-:Y:S01]  /*3ac0*/  SHF.L.U32 R43, R99, 0x10, RZ ;  /* 0x00000010632b7819 */ /* 0x000fe200000006ff */
[----:B--2---:R-:W-:Y:S01]  /*3ad0*/  FFMA.FTZ R39, R68, R47, R66 ;  /* 0x0000002f44277223 */ /* 0x004fe20000010042 */
[----:B------:R-:W-:Y:S01]  /*3ae0*/  SHF.L.U32 R45, R96, 0x10, RZ ;  /* 0x00000010602d7819 */ /* 0x000fe200000006ff */
[----:B---3--:R-:W-:Y:S01]  /*3af0*/  FADD.FTZ R35, -R42, 1 ;  /* 0x3f8000002a237421 */ /* 0x008fe20000010100 */
[----:B------:R-:W-:-:S03]  /*3b00*/  FFMA.FTZ R29, R36, R29, 1 ;  /* 0x3f800000241d7423 */ /* 0x000fc6000001001d */
[----:B------:R-:W-:Y:S01]  /*3b10*/  FFMA.FTZ R35, R38, R35, 1 ;  /* 0x3f80000026237423 */ /* 0x000fe20000010023 */
[----:B------:R-:W-:Y:S01]  /*3b20*/  FMUL.FTZ R38, R43, R42 ;  /* 0x0000002a2b267220 */ /* 0x000fe20000410000 */
[----:B------:R-:W-:Y:S01]  /*3b30*/  FMUL.FTZ R42, R39, -1.4426950216293334961 ;  /* 0xbfb8aa3b272a7820 */ /* 0x000fe20000410000 */
[----:B------:R-:W-:Y:S01]  /*3b40*/  FADD.FTZ R45, -R72, R45 ;  /* 0x0000002d482d7221 */ /* 0x000fe20000010100 */
[----:B------:R-:W-:Y:S01]  /*3b50*/  SHF.L.U32 R43, R56, 0x10, RZ ;  /* 0x00000010382b7819 */ /* 0x000fe200000006ff */
[----:B------:R-:W-:Y:S01]  /*3b60*/  FMUL.FTZ R38, R38, R35 ;  /* 0x0000002326267220 */ /* 0x000fe20000410000 */
[----:B------:R-:W-:Y:S01]  /*3b70*/  FMUL.FTZ R29, R34, R29 ;  /* 0x0000001d221d7220 */ /* 0x000fe20000410000 */
[----:B------:R-:W-:Y:S01]  /*3b80*/  FMUL.FTZ R44, R45, R112 ;  /* 0x000000702d2c7220 */ /* 0x000fe20000410000 */
[----:B------:R-:W0:Y:S01]  /*3b90*/  MUFU.EX2 R42, R42 ;  /* 0x0000002a002a7308 */ /* 0x000e220000000800 */
[----:B------:R-:W-:Y:S02]  /*3ba0*/  FADD.FTZ R43, -R72, R43 ;  /* 0x0000002b482b7221 */ /* 0x000fe40000010100 */
[----:B------:R-:W-:-:S02]  /*3bb0*/  FFMA.FTZ R35, R69, R44, R67 ;  /* 0x0000002c45237223 */ /* 0x000fc40000010043 */
[----:B------:R-:W-:Y:S02]  /*3bc0*/  FMUL.FTZ R45, R43, R112 ;  /* 0x000000702b2d7220 */ /* 0x000fe40000410000 */
[----:B------:R-:W-:Y:S02]  /*3bd0*/  FMUL.FTZ R34, R35, -1.4426950216293334961 ;  /* 0xbfb8aa3b23227820 */ /* 0x000fe40000410000 */
[----:B------:R-:W-:-:S04]  /*3be0*/  FFMA.FTZ R43, R68, R45, R66 ;  /* 0x0000002d442b7223 */ /* 0x000fc80000010042 */
[----:B------:R-:W1:Y:S01]  /*3bf0*/  MUFU.EX2 R34, R34 ;  /* 0x0000002200227308 */ /* 0x000e620000000800 */
[----:B0-----:R-:W-:Y:S01]  /*3c00*/  FADD.FTZ R36, R42, 1 ;  /* 0x3f8000002a247421 */ /* 0x001fe20000010000 */
[----:B------:R-:W-:Y:S01]  /*3c10*/  FMUL.FTZ R71, R43, -1.4426950216293334961 ;  /* 0xbfb8aa3b2b477820 */ /* 0x000fe20000410000 */
[----:B------:R-:W-:-:S03]  /*3c20*/  FMUL.FTZ R42, R55, R112 ;  /* 0x00000070372a7220 */ /* 0x000fc60000410000 */
[----:B------:R0:W2:Y:S04]  /*3c30*/  MUFU.EX2 R46, R71 ;  /* 0x00000047002e7308 */ /* 0x0000a80000000800 */
[----:B------:R-:W3:Y:S01]  /*3c40*/  MUFU.RCP R36, R36 ;  /* 0x0000002400247308 */ /* 0x000ee20000001000 */
[----:B-1----:R-:W-:Y:S01]  /*3c50*/  FADD.FTZ R124, R34, 1 ;  /* 0x3f800000227c7421 */ /* 0x002fe20000010000 */
[----:B------:R-:W-:Y:S01]  /*3c60*/  FFMA.FTZ R34, R69, R42, R67 ;  /* 0x0000002a45227223 */ /* 0x000fe20000010043 */
[----:B0-----:R-:W-:-:S03]  /*3c70*/  SHF.L.U32 R71, R23, 0x10, RZ ;  /* 0x0000001017477819 */ /* 0x001fc600000006ff */
[----:B------:R-:W-:Y:S02]  /*3c80*/  FMUL.FTZ R55, R34, -1.4426950216293334961 ;  /* 0xbfb8aa3b22377820 */ /* 0x000fe40000410000 */
[----:B------:R-:W0:Y:S01]  /*3c90*/  MUFU.RCP R124, R124 ;  /* 0x0000007c007c7308 */ /* 0x000e220000001000 */
[----:B--2---:R-:W-:Y:S01]  /*3ca0*/  FADD.FTZ R123, R46, 1 ;  /* 0x3f8000002e7b7421 */ /* 0x004fe20000010000 */
[----:B---3--:R-:W-:-:S06]  /*3cb0*/  FADD.FTZ R46, -R36, 1 ;  /* 0x3f800000242e7421 */ /* 0x008fcc0000010100 */
[----:B------:R-:W1:Y:S01]  /*3cc0*/  MUFU.EX2 R55, R55 ;  /* 0x0000003700377308 */ /* 0x000e620000000800 */
[----:B------:R-:W-:Y:S01]  /*3cd0*/  FMUL.FTZ R36, R71, R36 ;  /* 0x0000002447247220 */ /* 0x000fe20000410000 */
[----:B------:R-:W-:Y:S02]  /*3ce0*/  FFMA.FTZ R39, R39, R46, 1 ;  /* 0x3f80000027277423 */ /* 0x000fe4000001002e */
[----:B------:R2:W3:Y:S02]  /*3cf0*/  MUFU.RCP R46, R123 ;  /* 0x0000007b002e7308 */ /* 0x0004e40000001000 */
[----:B------:R-:W-:Y:S01]  /*3d00*/  FMUL.FTZ R39, R36, R39 ;  /* 0x0000002724277220 */ /* 0x000fe20000410000 */
[----:B0-----:R-:W-:-:S04]  /*3d10*/  FADD.FTZ R71, -R124, 1 ;  /* 0x3f8000007c477421 */ /* 0x001fc80000010100 */
[----:B------:R-:W-:Y:S01]  /*3d20*/  FFMA.FTZ R35, R35, R71, 1 ;  /* 0x3f80000023237423 */ /* 0x000fe20000010047 */
[----:B------:R-:W-:Y:S01]  /*3d30*/  SHF.L.U32 R71, R97, 0x10, RZ ;  /* 0x0000001061477819 */ /* 0x000fe200000006ff */
[----:B-1----:R-:W-:Y:S01]  /*3d40*/  FADD.FTZ R125, R55, 1 ;  /* 0x3f800000377d7421 */ /* 0x002fe20000010000 */
[----:B--2---:R-:W-:-:S03]  /*3d50*/  FMUL.FTZ R123, R69, R49 ;  /* 0x00000031457b7220 */ /* 0x004fc60000410000 */
[----:B------:R0:W1:Y:S01]  /*3d60*/  MUFU.RCP R55, R125 ;  /* 0x0000007d00377308 */ /* 0x0000620000001000 */
[----:B------:R-:W-:Y:S01]  /*3d70*/  FMUL.FTZ R124, R71, R124 ;  /* 0x0000007c477c7220 */ /* 0x000fe20000410000 */
[----:B---3--:R-:W-:-:S03]  /*3d80*/  FADD.FTZ R71, -R46, 1 ;  /* 0x3f8000002e477421 */ /* 0x008fc60000010100 */
[----:B------:R-:W-:Y:S01]  /*3d90*/  FMUL.FTZ R36, R124, R35 ;  /* 0x000000237c247220 */ /* 0x000fe20000410000 */
[----:B------:R-:W-:Y:S01]  /*3da0*/  FFMA.FTZ R124, R25, R122, RZ ;  /* 0x0000007a197c7223 */ /* 0x000fe200000100ff */
[----:B------:R-:W-:Y:S01]  /*3db0*/  FFMA.FTZ R43, R43, R71, 1 ;  /* 0x3f8000002b2b7423 */ /* 0x000fe20000010047 */
[----:B------:R-:W-:Y:S01]  /*3dc0*/  SHF.L.U32 R71, R57, 0x10, RZ ;  /* 0x0000001039477819 */ /* 0x000fe200000006ff */
[----:B0-----:R-:W-:-:S04]  /*3dd0*/  FADD.FTZ R125, RZ, R122 ;  /* 0x0000007aff7d7221 */ /* 0x001fc80000010000 */
[----:B------:R-:W-:Y:S01]  /*3de0*/  FMUL.FTZ R71, R71, R46 ;  /* 0x0000002e47477220 */ /* 0x000fe20000410000 */
[----:B------:R-:W-:Y:S01]  /*3df0*/  SHF.L.U32 R46, R95, 0x10, RZ ;  /* 0x000000105f2e7819 */ /* 0x000fe200000006ff */
[----:B------:R-:W-:Y:S02]  /*3e00*/  FADD.FTZ R125, R125, R70 ;  /* 0x000000467d7d7221 */ /* 0x000fe40000010000 */
[----:B------:R-:W-:Y:S01]  /*3e10*/  FMUL.FTZ R35, R71, R43 ;  /* 0x0000002b47237220 */ /* 0x000fe20000410000 */
[----:B------:R-:W-:Y:S01]  /*3e20*/  SHF.L.U32 R43, R58, 0x10, RZ ;  /* 0x000000103a2b7819 */ /* 0x000fe200000006ff */
[----:B-1----:R-:W-:Y:S01]  /*3e30*/  FMUL.FTZ R46, R46, R55 ;  /* 0x000000372e2e7220 */ /* 0x002fe20000410000 */
[----:B------:R-:W-:Y:S01]  /*3e40*/  FADD.FTZ R55, -R55, 1 ;  /* 0x3f80000037377421 */ /* 0x000fe20000010100 */
[----:B------:R-:W-:Y:S02]  /*3e50*/  FADD.FTZ R125, R125, R54 ;  /* 0x000000367d7d7221 */ /* 0x000fe40000010000 */
[----:B------:R-:W-:Y:S01]  /*3e60*/  FADD.FTZ R43, -R72, R43 ;  /* 0x0000002b482b7221 */ /* 0x000fe20000010100 */
[----:B------:R-:W-:-:S03]  /*3e70*/  FFMA.FTZ R55, R34, R55, 1 ;  /* 0x3f80000022377423 */ /* 0x000fc60000010037 */
[----:B------:R-:W-:Y:S01]  /*3e80*/  FMUL.FTZ R43, R43, R112 ;  /* 0x000000702b2b7220 */ /* 0x000fe20000410000 */
[----:B------:R-:W-:Y:S01]  /*3e90*/  FMUL.FTZ R34, R46, R55 ;  /* 0x000000372e227220 */ /* 0x000fe20000410000 */
[C---:B------:R-:W-:Y:S01]  /*3ea0*/  FMUL.FTZ R46, R68.reuse, R122 ;  /* 0x0000007a442e7220 */ /* 0x040fe20000410000 */
[-C--:B------:R-:W-:Y:S01]  /*3eb0*/  FFMA.FTZ R122, R113, R70.reuse, R124 ;  /* 0x00000046717a7223 */ /* 0x080fe2000001007c */
[----:B------:R-:W-:Y:S01]  /*3ec0*/  FMUL.FTZ R70, R68, R70 ;  /* 0x0000004644467220 */ /* 0x000fe20000410000 */
[----:B------:R-:W-:Y:S01]  /*3ed0*/  SHF.L.U32 R124, R59, 0x10, RZ ;  /* 0x000000103b7c7819 */ /* 0x000fe200000006ff */
[----:B------:R-:W-:Y:S01]  /*3ee0*/  FFMA.FTZ R71, R25, R46, RZ ;  /* 0x0000002e19477223 */ /* 0x000fe200000100ff */
[----:B------:R-:W-:-:S03]  /*3ef0*/  FADD.FTZ R46, RZ, R46 ;  /* 0x0000002eff2e7221 */ /* 0x000fc60000010000 */
[----:B------:R-:W-:Y:S01]  /*3f00*/  FFMA.FTZ R71, R24, R123, R71 ;  /* 0x0000007b18477223 */ /* 0x000fe20000010047 */
[----:B------:R-:W-:Y:S01]  /*3f10*/  FADD.FTZ R123, R123, R46 ;  /* 0x0000002e7b7b7221 */ /* 0x000fe20000010000 */
[----:B------:R-:W-:Y:S02]  /*3f20*/  FFMA.FTZ R46, R68, R43, R66 ;  /* 0x0000002b442e7223 */ /* 0x000fe40000010042 */
[----:B------:R-:W-:Y:S01]  /*3f30*/  FFMA.FTZ R113, R113, R70, R71 ;  /* 0x0000004671717223 */ /* 0x000fe20000010047 */
[----:B------:R-:W-:Y:S01]  /*3f40*/  FADD.FTZ R123, R123, R70 ;  /* 0x000000467b7b7221 */ /* 0x000fe20000010000 */
[----:B------:R-:W-:-:S06]  /*3f50*/  FMUL.FTZ R55, R46, -1.4426950216293334961 ;  /* 0xbfb8aa3b2e377820 */ /* 0x000fcc0000410000 */
[----:B------:R-:W0:Y:S02]  /*3f60*/  MUFU.EX2 R55, R55 ;  /* 0x0000003700377308 */ /* 0x000e240000000800 */
[----:B0-----:R-:W-:-:S06]  /*3f70*/  FADD.FTZ R55, R55, 1 ;  /* 0x3f80000037377421 */ /* 0x001fcc0000010000 */
[----:B------:R-:W0:Y:S02]  /*3f80*/  MUFU.RCP R55, R55 ;  /* 0x0000003700377308 */ /* 0x000e240000001000 */
[----:B0-----:R-:W-:Y:S01]  /*3f90*/  FMUL.FTZ R25, R124, R55 ;  /* 0x000000377c197220 */ /* 0x001fe20000410000 */
[----:B------:R-:W-:Y:S01]  /*3fa0*/  FADD.FTZ R71, -R55, 1 ;  /* 0x3f80000037477421 */ /* 0x000fe20000010100 */
[----:B------:R-:W-:Y:S01]  /*3fb0*/  SHF.L.U32 R55, R92, 0x10, RZ ;  /* 0x000000105c377819 */ /* 0x000fe200000006ff */
[----:B------:R-:W-:Y:S01]  /*3fc0*/  FFMA.FTZ R124, R24, R49, RZ ;  /* 0x00000031187c7223 */ /* 0x000fe200000100ff */
[----:B------:R-:W-:Y:S01]  /*3fd0*/  FADD.FTZ R24, RZ, R49 ;  /* 0x00000031ff187221 */ /* 0x000fe20000010000 */
[----:B------:R-:W-:Y:S02]  /*3fe0*/  FFMA.FTZ R46, R46, R71, 1 ;  /* 0x3f8000002e2e7423 */ /* 0x000fe40000010047 */
[----:B------:R-:W-:Y:S01]  /*3ff0*/  FADD.FTZ R55, -R72, R55 ;  /* 0x0000003748377221 */ /* 0x000fe20000010100 */
[----:B------:R-:W-:Y:S01]  /*4000*/  FADD.FTZ R71, R24, R91 ;  /* 0x0000005b18477221 */ /* 0x000fe20000010000 */
[----:B------:R-:W-:Y:S01]  /*4010*/  FMUL.FTZ R25, R25, R46 ;  /* 0x0000002e19197220 */ /* 0x000fe20000410000 */
[-C--:B------:R-:W-:Y:S01]  /*4020*/  FMUL.FTZ R24, R69, R91.reuse ;  /* 0x0000005b45187220 */ /* 0x080fe20000410000 */
[----:B------:R-:W-:Y:S01]  /*4030*/  FMUL.FTZ R46, R55, R112 ;  /* 0x00000070372e7220 */ /* 0x000fe20000410000 */
[----:B------:R-:W-:-:S02]  /*4040*/  FFMA.FTZ R49, R50, R91, R124 ;  /* 0x0000005b32317223 */ /* 0x000fc4000001007c */
[----:B------:R-:W-:Y:S01]  /*4050*/  FFMA.FTZ R91, R50, R24, R113 ;  /* 0x00000018325b7223 */ /* 0x000fe20000010071 */
[----:B------:R-:W-:Y:S01]  /*4060*/  FFMA.FTZ R55, R69, R46, R67 ;  /* 0x0000002e45377223 */ /* 0x000fe20000010043 */
[----:B------:R-:W-:Y:S01]  /*4070*/  SHF.L.U32 R113, R93, 0x10, RZ ;  /* 0x000000105d717819 */ /* 0x000fe200000006ff */
[----:B------:R-:W-:Y:S01]  /*4080*/  FADD.FTZ R123, R24, R123 ;  /* 0x0000007b187b7221 */ /* 0x000fe20000010000 */
[-C--:B------:R-:W-:Y:S01]  /*4090*/  FFMA.FTZ R24, R115, R54.reuse, R122 ;  /* 0x0000003673187223 */ /* 0x080fe2000001007a */
[----:B------:R-:W-:Y:S01]  /*40a0*/  FMUL.FTZ R70, R55, -1.4426950216293334961 ;  /* 0xbfb8aa3b37467820 */ /* 0x000fe20000410000 */
[----:B------:R-:W-:Y:S01]  /*40b0*/  FMUL.FTZ R54, R68, R54 ;  /* 0x0000003644367220 */ /* 0x000fe20000410000 */
[----:B------:R-:W-:Y:S01]  /*40c0*/  FFMA.FTZ R49, R48, R52, R49 ;  /* 0x0000003430317223 */ /* 0x000fe20000010031 */
[----:B------:R-:W-:Y:S02]  /*40d0*/  FFMA.FTZ R24, R53, R114, R24 ;  /* 0x0000007235187223 */ /* 0x000fe40000010018 */
[----:B------:R-:W-:Y:S01]  /*40e0*/  FFMA.FTZ R115, R115, R54, R91 ;  /* 0x0000003673737223 */ /* 0x000fe2000001005b */
[----:B------:R-:W0:Y:S01]  /*40f0*/  MUFU.EX2 R70, R70 ;  /* 0x0000004600467308 */ /* 0x000e220000000800 */
[----:B------:R-:W-:Y:S01]  /*4100*/  SHF.L.U32 R91, R61, 0x10, RZ ;  /* 0x000000103d5b7819 */ /* 0x000fe200000006ff */
[----:B------:R-:W-:Y:S01]  /*4110*/  FADD.FTZ R123, R123, R54 ;  /* 0x000000367b7b7221 */ /* 0x000fe20000010000 */
[----:B------:R-:W-:Y:S01]  /*4120*/  FFMA.FTZ R49, R120, R121, R49 ;  /* 0x0000007978317223 */ /* 0x000fe20000010031 */
[----:B------:R-:W-:-:S03]  /*4130*/  FFMA.FTZ R24, R41, R31, R24 ;  /* 0x0000001f29187223 */ /* 0x000fc60000010018 */
[----:B------:R-:W-:Y:S01]  /*4140*/  FFMA.FTZ R49, R32, R26, R49 ;  /* 0x0000001a20317223 */ /* 0x000fe20000010031 */
[----:B------:R-:W-:-:S03]  /*4150*/  FFMA.FTZ R24, R37, R27, R24 ;  /* 0x0000001b25187223 */ /* 0x000fc60000010018 */
[----:B------:R-:W-:Y:S01]  /*4160*/  FFMA.FTZ R49, R30, R40, R49 ;  /* 0x000000281e317223 */ /* 0x000fe20000010031 */
[----:B------:R-:W-:Y:S01]  /*4170*/  FFMA.FTZ R24, R33, R29, R24 ;  /* 0x0000001d21187223 */ /* 0x000fe20000010018 */
[----:B0-----:R-:W-:Y:S02]  /*4180*/  FADD.FTZ R70, R70, 1 ;  /* 0x3f80000046467421 */ /* 0x001fe40000010000 */
[----:B------:R-:W-:Y:S01]  /*4190*/  FFMA.FTZ R49, R28, R38, R49 ;  /* 0x000000261c317223 */ /* 0x000fe20000010031 */
[----:B------:R-:W-:-:S03]  /*41a0*/  FFMA.FTZ R24, R47, R39, R24 ;  /* 0x000000272f187223 */ /* 0x000fc60000010018 */
[----:B------:R-:W-:Y:S01]  /*41b0*/  FFMA.FTZ R49, R44, R36, R49 ;  /* 0x000000242c317223 */ /* 0x000fe20000010031 */
[----:B------:R-:W0:Y:S01]  /*41c0*/  MUFU.RCP R70, R70 ;  /* 0x0000004600467308 */ /* 0x000e220000001000 */
[----:B------:R-:W-:Y:S02]  /*41d0*/  FFMA.FTZ R24, R45, R35, R24 ;  /* 0x000000232d187223 */ /* 0x000fe40000010018 */
[----:B------:R-:W-:Y:S02]  /*41e0*/  FFMA.FTZ R49, R42, R34, R49 ;  /* 0x000000222a317223 */ /* 0x000fe40000010031 */
[----:B------:R-:W-:Y:S01]  /*41f0*/  FFMA.FTZ R24, R43, R25, R24 ;  /* 0x000000192b187223 */ /* 0x000fe20000010018 */
[----:B0-----:R-:W-:Y:S01]  /*4200*/  FMUL.FTZ R50, R113, R70 ;  /* 0x0000004671327220 */ /* 0x001fe20000410000 */
[----:B------:R-:W-:Y:S01]  /*4210*/  SHF.L.U32 R113, R60, 0x10, RZ ;  /* 0x000000103c717819 */ /* 0x000fe200000006ff */
[----:B------:R-:W-:-:S04]  /*4220*/  FADD.FTZ R124, -R70, 1 ;  /* 0x3f800000467c7421 */ /* 0x000fc80000010100 */
[----:B------:R-:W-:Y:S01]  /*4230*/  FADD.FTZ R113, -R72, R113 ;  /* 0x0000007148717221 */ /* 0x000fe20000010100 */
[----:B------:R-:W-:-:S03]  /*4240*/  FFMA.FTZ R55, R55, R124, 1 ;  /* 0x3f80000037377423 */ /* 0x000fc6000001007c */
[----:B------:R-:W-:Y:S01]  /*4250*/  FMUL.FTZ R113, R113, R112 ;  /* 0x0000007071717220 */ /* 0x000fe20000410000 */
[----:B------:R-:W-:-:S03]  /*4260*/  FMUL.FTZ R50, R50, R55 ;  /* 0x0000003732327220 */ /* 0x000fc60000410000 */
[----:B------:R-:W-:Y:S01]  /*4270*/  FFMA.FTZ R55, R68, R113, R66 ;  /* 0x0000007144377223 */ /* 0x000fe20000010042 */
[----:B------:R-:W-:-:S03]  /*4280*/  FFMA.FTZ R49, R46, R50, R49 ;  /* 0x000000322e317223 */ /* 0x000fc60000010031 */
[----:B------:R-:W-:-:S06]  /*4290*/  FMUL.FTZ R124, R55, -1.4426950216293334961 ;  /* 0xbfb8aa3b377c7820 */ /* 0x000fcc0000410000 */
[----:B------:R-:W0:Y:S02]  /*42a0*/  MUFU.EX2 R124, R124 ;  /* 0x0000007c007c7308 */ /* 0x000e240000000800 */
[----:B0-----:R-:W-:Y:S01]  /*42b0*/  FADD.FTZ R70, R124, 1 ;  /* 0x3f8000007c467421 */ /* 0x001fe20000010000 */
[----:B------:R-:W-:Y:S01]  /*42c0*/  FADD.FTZ R124, R71, R52 ;  /* 0x00000034477c7221 */ /* 0x000fe20000010000 */
[----:B------:R-:W-:-:S04]  /*42d0*/  FMUL.FTZ R52, R69, R52 ;  /* 0x0000003445347220 */ /* 0x000fc80000410000 */
[----:B------:R-:W0:Y:S01]  /*42e0*/  MUFU.RCP R70, R70 ;  /* 0x0000004600467308 */ /* 0x000e220000001000 */
[----:B------:R-:W-:Y:S01]  /*42f0*/  FFMA.FTZ R115, R48, R52, R115 ;  /* 0x0000003430737223 */ /* 0x000fe20000010073 */
[----:B------:R-:W-:Y:S01]  /*4300*/  SHF.L.U32 R48, R80, 0x10, RZ ;  /* 0x0000001050307819 */ /* 0x000fe200000006ff */
[----:B------:R-:W-:Y:S01]  /*4310*/  FADD.FTZ R123, R52, R123 ;  /* 0x0000007b347b7221 */ /* 0x000fe20000010000 */
[----:B0-----:R-:W-:Y:S01]  /*4320*/  FADD.FTZ R122, -R70, 1 ;  /* 0x3f800000467a7421 */ /* 0x001fe20000010100 */
[----:B------:R-:W-:-:S03]  /*4330*/  FMUL.FTZ R91, R91, R70 ;  /* 0x000000465b5b7220 */ /* 0x000fc60000410000 */
[----:B------:R-:W-:Y:S01]  /*4340*/  FFMA.FTZ R122, R55, R122, 1 ;  /* 0x3f800000377a7423 */ /* 0x000fe2000001007a */
[----:B------:R-:W-:-:S03]  /*4350*/  SHF.L.U32 R55, R73, 0x10, RZ ;  /* 0x0000001049377819 */ /* 0x000fc600000006ff */
[----:B------:R-:W-:Y:S02]  /*4360*/  FMUL.FTZ R91, R91, R122 ;  /* 0x0000007a5b5b7220 */ /* 0x000fe40000410000 */
[----:B------:R-:W-:Y:S02]  /*4370*/  FADD.FTZ R55, -R72, R55 ;  /* 0x0000003748377221 */ /* 0x000fe40000010100 */
[----:B------:R-:W-:Y:S02]  /*4380*/  FFMA.FTZ R24, R113, R91, R24 ;  /* 0x0000005b71187223 */ /* 0x000fe40000010018 */
[----:B------:R-:W-:-:S04]  /*4390*/  FMUL.FTZ R70, R55, R112 ;  /* 0x0000007037467220 */ /* 0x000fc80000410000 */
[----:B------:R-:W-:-:S04]  /*43a0*/  FFMA.FTZ R54, R69, R70, R67 ;  /* 0x0000004645367223 */ /* 0x000fc80000010043 */
[----:B------:R-:W-:-:S06]  /*43b0*/  FMUL.FTZ R122, R54, -1.4426950216293334961 ;  /* 0xbfb8aa3b367a7820 */ /* 0x000fcc0000410000 */
[----:B------:R-:W0:Y:S02]  /*43c0*/  MUFU.EX2 R122, R122 ;  /* 0x0000007a007a7308 */ /* 0x000e240000000800 */
[----:B0-----:R-:W-:-:S06]  /*43d0*/  FADD.FTZ R55, R122, 1 ;  /* 0x3f8000007a377421 */ /* 0x001fcc0000010000 */
[----:B------:R-:W0:Y:S02]  /*43e0*/  MUFU.RCP R55, R55 ;  /* 0x0000003700377308 */ /* 0x000e240000001000 */
        /* <DEDUP_REMOVED lines=11> */
[----:B0-----:R-:W-:Y:S01]  /*44a0*/  FADD.FTZ R55, R52, 1 ;  /* 0x3f80000034377421 */ /* 0x001fe20000010000 */
[----:B------:R-:W-:Y:S01]  /*44b0*/  FADD.FTZ R52, R125, R114 ;  /* 0x000000727d347221 */ /* 0x000fe20000010000 */
[----:B------:R-:W-:-:S03]  /*44c0*/  FMUL.FTZ R114, R68, R114 ;  /* 0x0000007244727220 */ /* 0x000fc60000410000 */
[----:B------:R-:W-:Y:S01]  /*44d0*/  FADD.FTZ R52, R52, R31 ;  /* 0x0000001f34347221 */ /* 0x000fe20000010000 */
[----:B------:R-:W0:Y:S01]  /*44e0*/  MUFU.RCP R55, R55 ;  /* 0x0000003700377308 */ /* 0x000e220000001000 */
[----:B------:R-:W-:Y:S01]  /*44f0*/  FFMA.FTZ R122, R53, R114, R115 ;  /* 0x00000072357a7223 */ /* 0x000fe20000010073 */
[----:B------:R-:W-:Y:S01]  /*4500*/  SHF.L.U32 R53, R63, 0x10, RZ ;  /* 0x000000103f357819 */ /* 0x000fe200000006ff */
[----:B------:R-:W-:Y:S01]  /*4510*/  FADD.FTZ R123, R123, R114 ;  /* 0x000000727b7b7221 */ /* 0x000fe20000010000 */
[----:B------:R-:W-:Y:S01]  /*4520*/  FMUL.FTZ R31, R68, R31 ;  /* 0x0000001f441f7220 */ /* 0x000fe20000410000 */
[----:B------:R-:W-:Y:S01]  /*4530*/  FADD.FTZ R52, R52, R27 ;  /* 0x0000001b34347221 */ /* 0x000fe20000010000 */
[----:B------:R-:W-:-:S03]  /*4540*/  FMUL.FTZ R27, R68, R27 ;  /* 0x0000001b441b7220 */ /* 0x000fc60000410000 */
[----:B------:R-:W-:Y:S01]  /*4550*/  FADD.FTZ R52, R52, R29 ;  /* 0x0000001d34347221 */ /* 0x000fe20000010000 */
[----:B------:R-:W-:-:S03]  /*4560*/  FMUL.FTZ R29, R68, R29 ;  /* 0x0000001d441d7220 */ /* 0x000fc60000410000 */
[----:B------:R-:W-:Y:S01]  /*4570*/  FADD.FTZ R52, R52, R39 ;  /* 0x0000002734347221 */ /* 0x000fe20000010000 */
[----:B------:R-:W-:-:S03]  /*4580*/  FMUL.FTZ R39, R68, R39 ;  /* 0x0000002744277220 */ /* 0x000fc60000410000 */
[----:B------:R-:W-:Y:S01]  /*4590*/  FADD.FTZ R52, R52, R35 ;  /* 0x0000002334347221 */ /* 0x000fe20000010000 */
[----:B0-----:R-:W-:Y:S01]  /*45a0*/  FADD.FTZ R115, -R55, 1 ;  /* 0x3f80000037737421 */ /* 0x001fe20000010100 */
[----:B------:R-:W-:Y:S01]  /*45b0*/  FMUL.FTZ R53, R53, R55 ;  /* 0x0000003735357220 */ /* 0x000fe20000410000 */
[----:B------:R-:W-:Y:S01]  /*45c0*/  FMUL.FTZ R35, R68, R35 ;  /* 0x0000002344237220 */ /* 0x000fe20000410000 */
[----:B------:R-:W-:Y:S01]  /*45d0*/  FADD.FTZ R52, R52, R25 ;  /* 0x0000001934347221 */ /* 0x000fe20000010000 */
[----:B------:R-:W-:Y:S01]  /*45e0*/  FFMA.FTZ R54, R54, R115, 1 ;  /* 0x3f80000036367423 */ /* 0x000fe20000010073 */
[----:B------:R-:W-:Y:S01]  /*45f0*/  SHF.L.U32 R115, R81, 0x10, RZ ;  /* 0x0000001051737819 */ /* 0x000fe200000006ff */
[----:B------:R-:W-:Y:S01]  /*4600*/  FMUL.FTZ R25, R68, R25 ;  /* 0x0000001944197220 */ /* 0x000fe20000410000 */
[----:B------:R-:W-:Y:S01]  /*4610*/  FADD.FTZ R52, R52, R91 ;  /* 0x0000005b34347221 */ /* 0x000fe20000010000 */
[----:B------:R-:W-:Y:S01]  /*4620*/  FMUL.FTZ R55, R53, R54 ;  /* 0x0000003635377220 */ /* 0x000fe20000410000 */
[----:B------:R-:W-:Y:S01]  /*4630*/  FADD.FTZ R53, R124, R121 ;  /* 0x000000797c357221 */ /* 0x000fe20000010000 */
[----:B------:R-:W-:Y:S01]  /*4640*/  FADD.FTZ R115, -R72, R115 ;  /* 0x0000007348737221 */ /* 0x000fe20000010100 */
[----:B------:R-:W-:Y:S01]  /*4650*/  FMUL.FTZ R121, R69, R121 ;  /* 0x0000007945797220 */ /* 0x000fe20000410000 */
[----:B------:R-:W-:Y:S01]  /*4660*/  FFMA.FTZ R24, R71, R55, R24 ;  /* 0x0000003747187223 */ /* 0x000fe20000010018 */
[----:B------:R-:W-:Y:S01]  /*4670*/  FADD.FTZ R53, R53, R26 ;  /* 0x0000001a35357221 */ /* 0x000fe20000010000 */
[----:B------:R-:W-:Y:S01]  /*4680*/  FMUL.FTZ R54, R115, R112 ;  /* 0x0000007073367220 */ /* 0x000fe20000410000 */
[----:B------:R-:W-:Y:S01]  /*4690*/  FFMA.FTZ R120, R120, R121, R122 ;  /* 0x0000007978787223 */ /* 0x000fe2000001007a */
[----:B------:R-:W-:Y:S01]  /*46a0*/  SHF.L.U32 R122, R82, 0x10, RZ ;  /* 0x00000010527a7819 */ /* 0x000fe200000006ff */
[----:B------:R-:W-:Y:S01]  /*46b0*/  FADD.FTZ R123, R121, R123 ;  /* 0x0000007b797b7221 */ /* 0x000fe20000010000 */
[----:B------:R-:W-:Y:S01]  /*46c0*/  FFMA.FTZ R114, R69, R54, R67 ;  /* 0x0000003645727223 */ /* 0x000fe20000010043 */
[----:B------:R-:W-:Y:S01]  /*46d0*/  FFMA.FTZ R41, R41, R31, R120 ;  /* 0x0000001f29297223 */ /* 0x000fe20000010078 */
[----:B------:R-:W-:Y:S01]  /*46e0*/  FMUL.FTZ R26, R69, R26 ;  /* 0x0000001a451a7220 */ /* 0x000fe20000410000 */
[----:B------:R-:W-:Y:S01]  /*46f0*/  FADD.FTZ R123, R123, R31 ;  /* 0x0000001f7b7b7221 */ /* 0x000fe20000010000 */
[----:B------:R-:W-:Y:S01]  /*4700*/  FMUL.FTZ R125, R114, -1.4426950216293334961 ;  /* 0xbfb8aa3b727d7820 */ /* 0x000fe20000410000 */
[----:B------:R-:W-:Y:S01]  /*4710*/  FADD.FTZ R53, R53, R40 ;  /* 0x0000002835357221 */ /* 0x000fe20000010000 */
[----:B------:R-:W-:Y:S01]  /*4720*/  FFMA.FTZ R32, R32, R26, R41 ;  /* 0x0000001a20207223 */ /* 0x000fe20000010029 */
[----:B------:R-:W-:Y:S01]  /*4730*/  SHF.L.U32 R41, R84, 0x10, RZ ;  /* 0x0000001054297819 */ /* 0x000fe200000006ff */
[----:B------:R-:W-:Y:S01]  /*4740*/  FADD.FTZ R123, R26, R123 ;  /* 0x0000007b1a7b7221 */ /* 0x000fe20000010000 */
[----:B------:R-:W-:Y:S01]  /*4750*/  FMUL.FTZ R40, R69, R40 ;  /* 0x0000002845287220 */ /* 0x000fe20000410000 */
[----:B------:R-:W0:Y:S01]  /*4760*/  MUFU.EX2 R125, R125 ;  /* 0x0000007d007d7308 */ /* 0x000e220000000800 */
[----:B------:R-:W-:Y:S01]  /*4770*/  FFMA.FTZ R37, R37, R27, R32 ;  /* 0x0000001b25257223 */ /* 0x000fe20000010020 */
[----:B------:R-:W-:Y:S01]  /*4780*/  FADD.FTZ R123, R123, R27 ;  /* 0x0000001b7b7b7221 */ /* 0x000fe20000010000 */
[----:B------:R-:W-:Y:S01]  /*4790*/  FADD.FTZ R53, R53, R38 ;  /* 0x0000002635357221 */ /* 0x000fe20000010000 */
[----:B------:R-:W-:Y:S01]  /*47a0*/  FMUL.FTZ R38, R69, R38 ;  /* 0x0000002645267220 */ /* 0x000fe20000410000 */
[----:B------:R-:W-:Y:S01]  /*47b0*/  FFMA.FTZ R30, R30, R40, R37 ;  /* 0x000000281e1e7223 */ /* 0x000fe20000010025 */
[----:B------:R-:W-:Y:S01]  /*47c0*/  SHF.L.U32 R37, R86, 0x10, RZ ;  /* 0x0000001056257819 */ /* 0x000fe200000006ff */
[----:B------:R-:W-:Y:S01]  /*47d0*/  FADD.FTZ R123, R40, R123 ;  /* 0x0000007b287b7221 */ /* 0x000fe20000010000 */
[----:B------:R-:W-:Y:S01]  /*47e0*/  FADD.FTZ R53, R53, R36 ;  /* 0x0000002435357221 */ /* 0x000fe20000010000 */
[----:B------:R-:W-:Y:S01]  /*47f0*/  FFMA.FTZ R33, R33, R29, R30 ;  /* 0x0000001d21217223 */ /* 0x000fe2000001001e */
[----:B------:R-:W-:Y:S01]  /*4800*/  FMUL.FTZ R36, R69, R36 ;  /* 0x0000002445247220 */ /* 0x000fe20000410000 */
[----:B------:R-:W-:Y:S01]  /*4810*/  FADD.FTZ R123, R123, R29 ;  /* 0x0000001d7b7b7221 */ /* 0x000fe20000010000 */
[----:B------:R-:W-:Y:S01]  /*4820*/  FADD.FTZ R53, R53, R34 ;  /* 0x0000002235357221 */ /* 0x000fe20000010000 */
[----:B------:R-:W-:Y:S01]  /*4830*/  FFMA.FTZ R28, R28, R38, R33 ;  /* 0x000000261c1c7223 */ /* 0x000fe20000010021 */
[----:B0-----:R-:W-:Y:S01]  /*4840*/  FADD.FTZ R115, R125, 1 ;  /* 0x3f8000007d737421 */ /* 0x001fe20000010000 */
[----:B------:R-:W-:Y:S01]  /*4850*/  SHF.L.U32 R125, R64, 0x10, RZ ;  /* 0x00000010407d7819 */ /* 0x000fe200000006ff */
[----:B------:R-:W-:Y:S01]  /*4860*/  FADD.FTZ R123, R38, R123 ;  /* 0x0000007b267b7221 */ /* 0x000fe20000010000 */
[----:B------:R-:W-:Y:S01]  /*4870*/  SHF.L.U32 R33, R88, 0x10, RZ ;  /* 0x0000001058217819 */ /* 0x000fe200000006ff */
[----:B------:R-:W-:Y:S01]  /*4880*/  FFMA.FTZ R47, R47, R39, R28 ;  /* 0x000000272f2f7223 */ /* 0x000fe2000001001c */
[----:B------:R-:W-:Y:S01]  /*4890*/  FADD.FTZ R53, R53, R50 ;  /* 0x0000003235357221 */ /* 0x000fe20000010000 */
[----:B------:R-:W0:Y:S01]  /*48a0*/  MUFU.RCP R115, R115 ;  /* 0x0000007300737308 */ /* 0x000e220000001000 */
[----:B------:R-:W-:Y:S01]  /*48b0*/  FADD.FTZ R125, -R72, R125 ;  /* 0x0000007d487d7221 */ /* 0x000fe20000010100 */
[----:B------:R-:W-:Y:S01]  /*48c0*/  FADD.FTZ R123, R123, R39 ;  /* 0x000000277b7b7221 */ /* 0x000fe20000010000 */
[----:B------:R-:W-:Y:S01]  /*48d0*/  FFMA.FTZ R44, R44, R36, R47 ;  /* 0x000000242c2c7223 */ /* 0x000fe2000001002f */
[----:B------:R-:W-:Y:S01]  /*48e0*/  FADD.FTZ R53, R53, R48 ;  /* 0x0000003035357221 */ /* 0x000fe20000010000 */
[----:B------:R-:W-:Y:S01]  /*48f0*/  SHF.L.U32 R47, R90, 0x10, RZ ;  /* 0x000000105a2f7819 */ /* 0x000fe200000006ff */
[----:B------:R-:W-:Y:S01]  /*4900*/  FADD.FTZ R36, R36, R123 ;  /* 0x0000007b24247221 */ /* 0x000fe20000010000 */
[----:B------:R-:W-:Y:S01]  /*4910*/  FFMA.FTZ R44, R45, R35, R44 ;  /* 0x000000232d2c7223 */ /* 0x000fe2000001002c */
[----:B------:R-:W-:-:S02]  /*4920*/  FMUL.FTZ R45, R69, R34 ;  /* 0x00000022452d7220 */ /* 0x000fc40000410000 */
[----:B------:R-:W-:Y:S01]  /*4930*/  FADD.FTZ R36, R36, R35 ;  /* 0x0000002324247221 */ /* 0x000fe20000010000 */
[----:B------:R-:W-:Y:S01]  /*4940*/  FMUL.FTZ R35, R69, R50 ;  /* 0x0000003245237220 */ /* 0x000fe20000410000 */
[----:B------:R-:W-:Y:S02]  /*4950*/  FFMA.FTZ R44, R42, R45, R44 ;  /* 0x0000002d2a2c7223 */ /* 0x000fe4000001002c */
[----:B------:R-:W-:Y:S02]  /*4960*/  FADD.FTZ R36, R45, R36 ;  /* 0x000000242d247221 */ /* 0x000fe40000010000 */
[----:B------:R-:W-:Y:S01]  /*4970*/  FFMA.FTZ R44, R43, R25, R44 ;  /* 0x000000192b2c7223 */ /* 0x000fe2000001002c */
[----:B0-----:R-:W-:Y:S01]  /*4980*/  FMUL.FTZ R122, R122, R115 ;  /* 0x000000737a7a7220 */ /* 0x001fe20000410000 */
[----:B------:R-:W-:Y:S01]  /*4990*/  FADD.FTZ R124, -R115, 1 ;  /* 0x3f800000737c7421 */ /* 0x000fe20000010100 */
[----:B------:R-:W-:Y:S01]  /*49a0*/  FMUL.FTZ R115, R125, R112 ;  /* 0x000000707d737220 */ /* 0x000fe20000410000 */
[----:B------:R-:W-:Y:S01]  /*49b0*/  SHF.L.U32 R125, R65, 0x10, RZ ;  /* 0x00000010417d7819 */ /* 0x000fe200000006ff */
[----:B------:R-:W-:Y:S01]  /*49c0*/  FADD.FTZ R36, R36, R25 ;  /* 0x0000001924247221 */ /* 0x000fe20000010000 */
[----:B------:R-:W-:Y:S01]  /*49d0*/  FFMA.FTZ R114, R114, R124, 1 ;  /* 0x3f80000072727423 */ /* 0x000fe2000001007c */
[----:B------:R-:W-:Y:S01]  /*49e0*/  FFMA.FTZ R121, R68, R115, R66 ;  /* 0x0000007344797223 */ /* 0x000fe20000010042 */
[----:B------:R-:W-:Y:S01]  /*49f0*/  FFMA.FTZ R44, R46, R35, R44 ;  /* 0x000000232e2c7223 */ /* 0x000fe2000001002c */
[----:B------:R-:W-:Y:S01]  /*4a00*/  FMUL.FTZ R25, R68, R91 ;  /* 0x0000005b44197220 */ /* 0x000fe20000410000 */
[----:B------:R-:W-:Y:S01]  /*4a10*/  FMUL.FTZ R114, R122, R114 ;  /* 0x000000727a727220 */ /* 0x000fe20000410000 */
[----:B------:R-:W-:Y:S01]  /*4a20*/  FMUL.FTZ R124, R121, -1.4426950216293334961 ;  /* 0xbfb8aa3b797c7820 */ /* 0x000fe20000410000 */
[----:B------:R-:W-:Y:S01]  /*4a30*/  FADD.FTZ R36, R35, R36 ;  /* 0x0000002423247221 */ /* 0x000fe20000010000 */
[----:B------:R-:W-:Y:S01]  /*4a40*/  FFMA.FTZ R44, R113, R25, R44 ;  /* 0x00000019712c7223 */ /* 0x000fe2000001002c */
[----:B------:R-:W-:Y:S01]  /*4a50*/  FMUL.FTZ R35, R69, R48 ;  /* 0x0000003045237220 */ /* 0x000fe20000410000 */
[-C--:B------:R-:W-:Y:S01]  /*4a60*/  FFMA.FTZ R49, R54, R114.reuse, R49 ;  /* 0x0000007236317223 */ /* 0x080fe20000010031 */
[----:B------:R-:W-:Y:S01]  /*4a70*/  FADD.FTZ R36, R36, R25 ;  /* 0x0000001924247221 */ /* 0x000fe20000010000 */
[----:B------:R-:W0:Y:S01]  /*4a80*/  MUFU.EX2 R124, R124 ;  /* 0x0000007c007c7308 */ /* 0x000e220000000800 */
[----:B------:R-:W-:Y:S01]  /*4a90*/  FFMA.FTZ R44, R70, R35, R44 ;  /* 0x00000023462c7223 */ /* 0x000fe2000001002c */
[----:B------:R-:W-:Y:S01]  /*4aa0*/  FMUL.FTZ R25, R68, R55 ;  /* 0x0000003744197220 */ /* 0x000fe20000410000 */
[----:B------:R-:W-:Y:S01]  /*4ab0*/  FADD.FTZ R36, R35, R36 ;  /* 0x0000002423247221 */ /* 0x000fe20000010000 */
[----:B------:R-:W-:Y:S01]  /*4ac0*/  FMUL.FTZ R35, R69, R114 ;  /* 0x0000007245237220 */ /* 0x000fe20000410000 */
[----:B------:R-:W-:Y:S01]  /*4ad0*/  FADD.FTZ R114, R53, R114 ;  /* 0x0000007235727221 */ /* 0x000fe20000010000 */
[----:B------:R-:W-:Y:S01]  /*4ae0*/  FFMA.FTZ R44, R71, R25, R44 ;  /* 0x00000019472c7223 */ /* 0x000fe2000001002c */
[----:B------:R-:W-:Y:S01]  /*4af0*/  FADD.FTZ R36, R36, R25 ;  /* 0x0000001924247221 */ /* 0x000fe20000010000 */
[----:B------:R-:W-:-:S02]  /*4b00*/  FADD.FTZ R55, R52, R55 ;  /* 0x0000003734377221 */ /* 0x000fc40000010000 */
[----:B------:R-:W-:Y:S01]  /*4b10*/  FFMA.FTZ R44, R54, R35, R44 ;  /* 0x00000023362c7223 */ /* 0x000fe2000001002c */
[----:B------:R-:W-:Y:S01]  /*4b20*/  FADD.FTZ R36, R35, R36 ;  /* 0x0000002423247221 */ /* 0x000fe20000010000 */
[----:B0-----:R-:W-:-:S06]  /*4b30*/  FADD.FTZ R122, R124, 1 ;  /* 0x3f8000007c7a7421 */ /* 0x001fcc0000010000 */
[----:B------:R-:W0:Y:S02]  /*4b40*/  MUFU.RCP R122, R122 ;  /* 0x0000007a007a7308 */ /* 0x000e240000001000 */
[----:B0-----:R-:W-:Y:S01]  /*4b50*/  FMUL.FTZ R120, R125, R122 ;  /* 0x0000007a7d787220 */ /* 0x001fe20000410000 */
[----:B------:R-:W-:-:S04]  /*4b60*/  FADD.FTZ R125, -R122, 1 ;  /* 0x3f8000007a7d7421 */ /* 0x000fc80000010100 */
[----:B------:R-:W-:Y:S01]  /*4b70*/  FFMA.FTZ R125, R121, R125, 1 ;  /* 0x3f800000797d7423 */ /* 0x000fe2000001007d */
[----:B------:R-:W-:-:S03]  /*4b80*/  SHF.L.U32 R121, R83, 0x10, RZ ;  /* 0x0000001053797819 */ /* 0x000fc600000006ff */
[----:B------:R-:W-:Y:S02]  /*4b90*/  FMUL.FTZ R120, R120, R125 ;  /* 0x0000007d78787220 */ /* 0x000fe40000410000 */
[----:B------:R-:W-:Y:S02]  /*4ba0*/  FADD.FTZ R121, -R72, R121 ;  /* 0x0000007948797221 */ /* 0x000fe40000010100 */
[-C--:B------:R-:W-:Y:S01]  /*4bb0*/  FMUL.FTZ R25, R68, R120.reuse ;  /* 0x0000007844197220 */ /* 0x080fe20000410000 */
[----:B------:R-:W-:Y:S01]  /*4bc0*/  FFMA.FTZ R24, R115, R120, R24 ;  /* 0x0000007873187223 */ /* 0x000fe20000010018 */
[----:B------:R-:W-:Y:S01]  /*4bd0*/  FMUL.FTZ R122, R121, R112 ;  /* 0x00000070797a7220 */ /* 0x000fe20000410000 */
[----:B------:R-:W-:Y:S01]  /*4be0*/  FADD.FTZ R55, R55, R120 ;  /* 0x0000007837377221 */ /* 0x000fe20000010000 */
[----:B------:R-:W-:Y:S01]  /*4bf0*/  FFMA.FTZ R44, R115, R25, R44 ;  /* 0x00000019732c7223 */ /* 0x000fe2000001002c */
[----:B------:R-:W-:Y:S01]  /*4c00*/  FADD.FTZ R36, R36, R25 ;  /* 0x0000001924247221 */ /* 0x000fe20000010000 */
        /* <DEDUP_REMOVED lines=9> */
[----:B------:R-:W-:Y:S01]  /*4ca0*/  FMUL.FTZ R31, R41, R125 ;  /* 0x0000007d291f7220 */ /* 0x000fe20000410000 */
[----:B------:R-:W-:Y:S01]  /*4cb0*/  SHF.L.U32 R125, R75, 0x10, RZ ;  /* 0x000000104b7d7819 */ /* 0x000fe200000006ff */
        /* <DEDUP_REMOVED lines=90> */
[----:B------:R-:W-:Y:S02]  /*5260*/  FMUL.FTZ R28, R121, R112 ;  /* 0x00000070791c7220 */ /* 0x000fe40000410000 */
        /* <DEDUP_REMOVED lines=9> */
[----:B------:R-:W-:-:S04]  /*5300*/  FFMA.FTZ R39, R39, R125, 1 ;  /* 0x3f80000027277423 */ /* 0x000fc8000001007d */
[----:B------:R-:W-:-:S04]  /*5310*/  FMUL.FTZ R39, R47, R39 ;  /* 0x000000272f277220 */ /* 0x000fc80000410000 */
[-C--:B------:R-:W-:Y:S01]  /*5320*/  FMUL.FTZ R31, R69, R39.reuse ;  /* 0x00000027451f7220 */ /* 0x080fe20000410000 */
[----:B------:R-:W-:-:S03]  /*5330*/  FFMA.FTZ R25, R28, R39, R49 ;  /* 0x000000271c197223 */ /* 0x000fc60000010031 */
[----:B------:R-:W-:Y:S01]  /*5340*/  FFMA.FTZ R36, R28, R31, R27 ;  /* 0x0000001f1c247223 */ /* 0x000fe2000001001b */
[----:B------:R-:W-:Y:S01]  /*5350*/  FADD.FTZ R31, R31, R26 ;  /* 0x0000001a1f1f7221 */ /* 0x000fe20000010000 */
[----:B------:R-:W-:Y:S01]  /*5360*/  FADD.FTZ R26, R55, R38 ;  /* 0x00000026371a7221 */ /* 0x000fe20000010000 */
[----:B------:R-:W-:-:S07]  /*5370*/  FADD.FTZ R27, R114, R39 ;  /* 0x00000027721b7221 */ /* 0x000fce0000010000 */
.L_x_54:
[----:B------:R-:W0:Y:S01]  /*5380*/  S2R R50, SR_TID.X ;  /* 0x0000000000327919 */ /* 0x000e220000002100 */
[----:B------:R-:W-:Y:S01]  /*5390*/  MOV R32, R31 ;  /* 0x0000001f00207202 */ /* 0x000fe20000000f00 */
[----:B------:R-:W1:Y:S01]  /*53a0*/  S2UR UR9, SR_CgaCtaId ;  /* 0x00000000000979c3 */ /* 0x000e620000008800 */
[----:B------:R-:W-:Y:S01]  /*53b0*/  ISETP.NE.AND P2, PT, R2, RZ, PT ;  /* 0x000000ff0200720c */ /* 0x000fe20003f45270 */
[----:B------:R-:W-:Y:S01]  /*53c0*/  UMOV UR5, 0x400 ;  /* 0x0000040000057882 */ /* 0x000fe20000000000 */
[----:B------:R-:W-:Y:S01]  /*53d0*/  BSSY.RECONVERGENT B0, `(.L_x_55) ;  /* 0x0000054000007945 */ /* 0x000fe20003800200 */
[----:B------:R-:W-:-:S04]  /*53e0*/  UIADD3 UR4, UPT, UPT, UR5, 0x90, URZ ;  /* 0x0000009005047890 */ /* 0x000fc8000fffe0ff */
[----:B------:R-:W2:Y:S06]  /*53f0*/  LDC R91, c[0x0][0x374] ;  /* 0x0000dd00ff5b7b82 */ /* 0x000eac0000000800 */
[----:B------:R-:W-:Y:S02]  /*5400*/  VOTEU.ALL UP0, P2 ;  /* 0x0000000000ff7886 */ /* 0x000fe40001000000 */
[----:B------:R-:W3:Y:S01]  /*5410*/  LDC R113, c[0x0][0x370] ;  /* 0x0000dc00ff717b82 */ /* 0x000ee20000000800 */
[----:B-1----:R-:W-:Y:S02]  /*5420*/  ULEA UR4, UR9, UR4, 0x18 ;  /* 0x0000000409047291 */ /* 0x002fe4000f8ec0ff */
[----:B------:R-:W-:Y:S01]  /*5430*/  @!UP0 ULEA UR8, UR9, UR5, 0x18 ;  /* 0x0000000509088291 */ /* 0x000fe2000f8ec0ff */
[----:B0-----:R-:W-:-:S02]  /*5440*/  LOP3.LUT R28, R50, 0x3e0, RZ, 0xc0, !PT ;  /* 0x000003e0321c7812 */ /* 0x001fc400078ec0ff */
[----:B------:R-:W-:Y:S02]  /*5450*/  ISETP.NE.AND P1, PT, R50, RZ, PT ;  /* 0x000000ff3200720c */ /* 0x000fe40003f25270 */
[C---:B------:R-:W-:Y:S02]  /*5460*/  ISETP.GT.U32.AND P0, PT, R28.reuse, 0x168, PT ;  /* 0x000001681c00780c */ /* 0x040fe40003f04070 */
[----:B------:R-:W-:Y:S02]  /*5470*/  IADD3 R28, PT, PT, -R28, 0x187, RZ ;  /* 0x000001871c1c7810 */ /* 0x000fe40007ffe1ff */
[----:B------:R-:W-:Y:S02]  /*5480*/  LEA R114, R50, UR4, 0x4 ;  /* 0x0000000432727c11 */ /* 0x000fe4000f8e20ff */
[----:B------:R-:W-:Y:S02]  /*5490*/  SEL R29, R28, 0x1f, P0 ;  /* 0x0000001f1c1d7807 */ /* 0x000fe40000000000 */
[----:B------:R-:W-:Y:S01]  /*54a0*/  ISETP.GT.U32.AND P3, PT, R50, 0x30, PT ;  /* 0x000000303200780c */ /* 0x000fe20003f64070 */
[----:B------:R-:W-:Y:S01]  /*54b0*/  STS.128 [R114], R24 ;  /* 0x0000001872007388 */ /* 0x000fe20000000c00 */
[----:B------:R-:W-:-:S03]  /*54c0*/  ISETP.GE.AND P0, PT, R2, R29, PT ;  /* 0x0000001d0200720c */ /* 0x000fc60003f06270 */
[----:B------:R-:W0:Y:S04]  /*54d0*/  SHFL.DOWN PT, R28, R36, 0x1, R29 ;  /* 0x08200000241c7989 */ /* 0x000e2800000e001d */
[----:B------:R-:W1:Y:S06]  /*54e0*/  SHFL.DOWN PT, R30, R32, 0x1, R29 ;  /* 0x08200000201e7989 */ /* 0x000e6c00000e001d */
[----:B0-----:R-:W-:Y:S01]  /*54f0*/  @!P0 FADD.FTZ R36, R28, R36 ;  /* 0x000000241c248221 */ /* 0x001fe20000010000 */
[----:B------:R-:W-:Y:S01]  /*5500*/  IADD3 R28, PT, PT, R2, 0x2, RZ ;  /* 0x00000002021c7810 */ /* 0x000fe20007ffe0ff */
[----:B-1----:R-:W-:-:S03]  /*5510*/  @!P0 FADD.FTZ R32, R30, R32 ;  /* 0x000000201e208221 */ /* 0x002fc60000010000 */
[----:B------:R-:W-:Y:S01]  /*5520*/  ISETP.GT.AND P0, PT, R28, R29, PT ;  /* 0x0000001d1c00720c */ /* 0x000fe20003f04270 */
[----:B------:R-:W0:Y:S01]  /*5530*/  SHFL.DOWN PT, R30, R36, 0x2, R29 ;  /* 0x08400000241e7989 */ /* 0x000e2200000e001d */
[----:B------:R-:W-:-:S03]  /*5540*/  IADD3 R28, PT, PT, R2, 0x4, RZ ;  /* 0x00000004021c7810 */ /* 0x000fc60007ffe0ff */
[----:B------:R-:W1:Y:S08]  /*5550*/  SHFL.DOWN PT, R31, R32, 0x2, R29 ;  /* 0x08400000201f7989 */ /* 0x000e7000000e001d */
        /* <DEDUP_REMOVED lines=16> */
[----:B------:R-:W-:Y:S01]  /*5660*/  @!P2 SHF.R.U32.HI R28, RZ, 0x2, R50 ;  /* 0x00000002ff1ca819 */ /* 0x000fe20000011632 */
[----:B------:R-:W1:Y:S03]  /*5670*/  SHFL.DOWN PT, R31, R32, 0x10, R29 ;  /* 0x0a000000201f7989 */ /* 0x000e6600000e001d */
[----:B------:R-:W-:-:S07]  /*5680*/  @!P2 LOP3.LUT R28, R28, 0xf8, RZ, 0xc0, !PT ;  /* 0x000000f81c1ca812 */ /* 0x000fce00078ec0ff */
[----:B0-----:R-:W-:Y:S01]  /*5690*/  @!P0 FADD.FTZ R36, R36, R30 ;  /* 0x0000001e24248221 */ /* 0x001fe20000010000 */
[----:B-1----:R-:W-:-:S04]  /*56a0*/  @!P0 FADD.FTZ R32, R32, R31 ;  /* 0x0000001f20208221 */ /* 0x002fc80000010000 */
[----:B------:R-:W-:Y:S02]  /*56b0*/  MOV R70, R36 ;  /* 0x0000002400467202 */ /* 0x000fe40000000f00 */
[----:B---3--:R-:W-:Y:S02]  /*56c0*/  ISETP.GE.U32.AND P0, PT, R113, 0x2, PT ;  /* 0x000000027100780c */ /* 0x008fe40003f06070 */
[----:B------:R-:W-:-:S05]  /*56d0*/  MOV R71, R32 ;  /* 0x0000002000477202 */ /* 0x000fca0000000f00 */
[----:B------:R0:W-:Y:S01]  /*56e0*/  @!P2 STS.64 [R28+UR8+0x10], R70 ;  /* 0x000010461c00a988 */ /* 0x0001e20008000a08 */
[----:B------:R-:W-:Y:S06]  /*56f0*/  BAR.SYNC.DEFER_BLOCKING 0x0 ;  /* 0x0000000000007b1d */ /* 0x000fec0000010000 */
[----:B--2---:R-:W-:Y:S05]  /*5700*/  @P1 BRA `(.L_x_56) ;  /* 0x0000000000801947 */ /* 0x004fea0003800000 */
[----:B------:R-:W-:-:S09]  /*5710*/  ULEA UR4, UR9, UR5, 0x18 ;  /* 0x0000000509047291 */ /* 0x000fd2000f8ec0ff */
[----:B------:R-:W1:Y:S04]  /*5720*/  LDS.64 R48, [UR4+0x18] ;  /* 0x00001804ff307984 */ /* 0x000e680008000a00 */
[----:B0-----:R-:W0:Y:S04]  /*5730*/  LDS.128 R28, [UR4+0x20] ;  /* 0x00002004ff1c7984 */ /* 0x001e280008000c00 */
[----:B------:R-:W2:Y:S04]  /*5740*/  LDS.128 R32, [UR4+0x30] ;  /* 0x00003004ff207984 */ /* 0x000ea80008000c00 */
[----:B------:R-:W3:Y:S04]  /*5750*/  LDS.128 R36, [UR4+0x40] ;  /* 0x00004004ff247984 */ /* 0x000ee80008000c00 */
[----:B------:R-:W4:Y:S04]  /*5760*/  LDS.128 R40, [UR4+0x50] ;  /* 0x00005004ff287984 */ /* 0x000f280008000c00 */
[----:B------:R-:W5:Y:S01]  /*5770*/  LDS.128 R44, [UR4+0x60] ;  /* 0x00006004ff2c7984 */ /* 0x000f620008000c00 */
[----:B-1----:R-:W-:Y:S01]  /*5780*/  FADD.FTZ R53, R70, R48 ;  /* 0x0000003046357221 */ /* 0x002fe20000010000 */
[----:B------:R-:W-:-:S02]  /*5790*/  FADD.FTZ R48, R71, R49 ;  /* 0x0000003147307221 */ /* 0x000fc40000010000 */
[----:B------:R-:W1:Y:S01]  /*57a0*/  LDS.64 R70, [UR4+0x70] ;  /* 0x00007004ff467984 */ /* 0x000e620008000a00 */
[----:B0-----:R-:W-:Y:S01]  /*57b0*/  FADD.FTZ R53, R53, R28 ;  /* 0x0000001c35357221 */ /* 0x001fe20000010000 */
[----:B------:R-:W-:-:S03]  /*57c0*/  FADD.FTZ R48, R48, R29 ;  /* 0x0000001d30307221 */ /* 0x000fc60000010000 */
[----:B------:R-:W-:Y:S01]  /*57d0*/  FADD.FTZ R53, R53, R30 ;  /* 0x0000001e35357221 */ /* 0x000fe20000010000 */
[----:B------:R-:W-:-:S03]  /*57e0*/  FADD.FTZ R48, R48, R31 ;  /* 0x0000001f30307221 */ /* 0x000fc60000010000 */
        /* <DEDUP_REMOVED lines=16> */
[----:B-1----:R-:W-:Y:S01]  /*58f0*/  FADD.FTZ R70, R53, R70 ;  /* 0x0000004635467221 */ /* 0x002fe20000010000 */
[----:B------:R-:W-:-:S07]  /*5900*/  FADD.FTZ R71, R48, R71 ;  /* 0x0000004730477221 */ /* 0x000fce0000010000 */
.L_x_56:
[----:B------:R-:W-:Y:S05]  /*5910*/  BSYNC.RECONVERGENT B0 ;  /* 0x0000000000007941 */ /* 0x000fea0003800200 */
.L_x_55:
[----:B------:R-:W-:Y:S01]  /*5920*/  BAR.SYNC.DEFER_BLOCKING 0x0 ;  /* 0x0000000000007b1d */ /* 0x000fe20000010000 */
[----:B------:R-:W-:-:S05]  /*5930*/  IMAD R115, R51, 0x31, R50 ;  /* 0x0000003133737824 */ /* 0x000fca00078e0232 */
[----:B------:R-:W-:Y:S04]  /*5940*/  BSSY.RECONVERGENT B0, `(.L_x_57) ;  /* 0x0000025000007945 */ /* 0x000fe80003800200 */
[----:B------:R-:W-:Y:S05]  /*5950*/  @P3 BRA `(.L_x_58) ;  /* 0x00000000008c3947 */ /* 0x000fea0003800000 */
[----:B0-----:R-:W0:Y:S04]  /*5960*/  LDS.128 R28, [R114+0x310] ;  /* 0x00031000721c7984 */ /* 0x001e280000000c00 */
[----:B------:R-:W1:Y:S04]  /*5970*/  LDS.128 R32, [R114+0x620] ;  /* 0x0006200072207984 */ /* 0x000e680000000c00 */
[----:B------:R-:W2:Y:S04]  /*5980*/  LDS.128 R36, [R114+0x930] ;  /* 0x0009300072247984 */ /* 0x000ea80000000c00 */
[----:B------:R-:W3:Y:S04]  /*5990*/  LDS.128 R40, [R114+0xc40] ;  /* 0x000c400072287984 */ /* 0x000ee80000000c00 */
[----:B------:R-:W4:Y:S04]  /*59a0*/  LDS.128 R44, [R114+0xf50] ;  /* 0x000f5000722c7984 */ /* 0x000f280000000c00 */
[----:B------:R-:W5:Y:S04]  /*59b0*/  LDS.128 R48, [R114+0x1260] ;  /* 0x0012600072307984 */ /* 0x000f680000000c00 */
[----:B------:R-:W5:Y:S01]  /*59c0*/  LDS.128 R52, [R114+0x1570] ;  /* 0x0015700072347984 */ /* 0x000f620000000c00 */
[----:B0-----:R-:W-:Y:S01]  /*59d0*/  FADD.FTZ R121, R24, R28 ;  /* 0x0000001c18797221 */ /* 0x001fe20000010000 */
[----:B------:R-:W-:Y:S01]  /*59e0*/  FADD.FTZ R24, R25, R29 ;  /* 0x0000001d19187221 */ /* 0x000fe20000010000 */
[----:B------:R-:W-:Y:S01]  /*59f0*/  FADD.FTZ R25, R26, R30 ;  /* 0x0000001e1a197221 */ /* 0x000fe20000010000 */
[----:B------:R-:W-:Y:S01]  /*5a00*/  FADD.FTZ R26, R27, R31 ;  /* 0x0000001f1b1a7221 */ /* 0x000fe20000010000 */
        /* <DEDUP_REMOVED lines=20> */
[----:B------:R-:W-:Y:S01]  /*5b50*/  FADD.FTZ R24, R121, R52 ;  /* 0x0000003479187221 */ /* 0x000fe20000010000 */
[----:B------:R-:W-:Y:S01]  /*5b60*/  FADD.FTZ R25, R28, R53 ;  /* 0x000000351c197221 */ /* 0x000fe20000010000 */
[----:B------:R-:W-:Y:S01]  /*5b70*/  FADD.FTZ R26, R27, R54 ;  /* 0x000000361b1a7221 */ /* 0x000fe20000010000 */
[----:B------:R-:W-:-:S07]  /*5b80*/  FADD.FTZ R27, R30, R55 ;  /* 0x000000371e1b7221 */ /* 0x000fce0000010000 */
.L_x_58:
[----:B------:R-:W-:Y:S05]  /*5b90*/  BSYNC.RECONVERGENT B0 ;  /* 0x0000000000007941 */ /* 0x000fea0003800200 */
.L_x_57:
[----:B------:R-:W-:Y:S04]  /*5ba0*/  BSSY.RECONVERGENT B0, `(.L_x_59) ;  /* 0x000001c000007945 */ /* 0x000fe80003800200 */
[----:B------:R-:W-:Y:S05]  /*5bb0*/  @P3 BRA `(.L_x_60) ;  /* 0x0000000000683947 */ /* 0x000fea0003800000 */
[----:B0-----:R-:W0:Y:S08]  /*5bc0*/  LDC.64 R28, c[0x0][0x3f8] ;  /* 0x0000fe00ff1c7b82 */ /* 0x001e300000000a00 */
[----:B------:R-:W1:Y:S01]  /*5bd0*/  LDC.64 R34, c[0x0][0x3d8] ;  /* 0x0000f600ff227b82 */ /* 0x000e620000000a00 */
[----:B0-----:R-:W-:Y:S01]  /*5be0*/  IMAD.WIDE.U32 R30, R28, 0x3, RZ ;  /* 0x000000031c1e7825 */ /* 0x001fe200078e00ff */
[----:B------:R-:W-:-:S02]  /*5bf0*/  LEA R37, R29, R29, 0x1 ;  /* 0x0000001d1d257211 */ /* 0x000fc400078e08ff */
[----:B------:R-:W-:Y:S02]  /*5c00*/  LEA.HI R39, P2, R29, R28, RZ, 0x1 ;  /* 0x0000001c1d277211 */ /* 0x000fe400078508ff */
[----:B------:R-:W-:Y:S02]  /*5c10*/  IADD3 R37, PT, PT, R31, R37, RZ ;  /* 0x000000251f257210 */ /* 0x000fe40007ffe0ff */
[----:B------:R-:W-:Y:S01]  /*5c20*/  IADD3.X R32, PT, PT, RZ, R29, RZ, P2, !PT ;  /* 0x0000001dff207210 */ /* 0x000fe200017fe4ff */
[----:B-1----:R-:W-:Y:S01]  /*5c30*/  IMAD.WIDE R34, R115, 0x4, R34 ;  /* 0x0000000473227825 */ /* 0x002fe200078e0222 */
[----:B------:R-:W-:Y:S02]  /*5c40*/  LEA.HI R36, P2, R37, R30, RZ, 0x1 ;  /* 0x0000001e25247211 */ /* 0x000fe400078508ff */
[----:B------:R-:W-:Y:S02]  /*5c50*/  SHF.L.U32 R31, R39, 0x1, RZ ;  /* 0x00000001271f7819 */ /* 0x000fe400000006ff */
[----:B------:R-:W-:Y:S01]  /*5c60*/  SHF.L.U32 R33, R36, 0x1, RZ ;  /* 0x0000000124217819 */ /* 0x000fe200000006ff */
[----:B------:R1:W-:Y:S01]  /*5c70*/  REDG.E.ADD.F32.FTZ.RN.STRONG.GPU desc[UR6][R34.64], R24 ;  /* 0x00000018220079a6 */ /* 0x0003e2000c12f306 */
[----:B------:R-:W-:-:S02]  /*5c80*/  LOP3.LUT R31, R31, 0xfffffffc, RZ, 0xc0, !PT ;  /* 0xfffffffc1f1f7812 */ /* 0x000fc400078ec0ff */
[----:B------:R-:W-:Y:S02]  /*5c90*/  LEA R30, P3, R28, R34, 0x2 ;  /* 0x000000221c1e7211 */ /* 0x000fe400078610ff */
[----:B------:R-:W-:Y:S02]  /*5ca0*/  IADD3.X R37, PT, PT, RZ, R37, RZ, P2, !PT ;  /* 0x00000025ff257210 */ /* 0x000fe400017fe4ff */
[----:B------:R-:W-:Y:S02]  /*5cb0*/  LOP3.LUT R33, R33, 0xfffffffc, RZ, 0xc0, !PT ;  /* 0xfffffffc21217812 */ /* 0x000fe400078ec0ff */
[----:B------:R-:W-:Y:S02]  /*5cc0*/  SHF.L.U64.HI R39, R39, 0x1, R32 ;  /* 0x0000000127277819 */ /* 0x000fe40000010220 */
[----:B------:R-:W-:Y:S02]  /*5cd0*/  IADD3 R32, P2, PT, R34, R31, RZ ;  /* 0x0000001f22207210 */ /* 0x000fe40007f5e0ff */
[----:B------:R-:W-:-:S02]  /*5ce0*/  LEA.HI.X R31, R28, R35, R29, 0x2, P3 ;  /* 0x000000231c1f7211 */ /* 0x000fc400018f141d */
[----:B------:R-:W-:Y:S02]  /*5cf0*/  SHF.L.U64.HI R29, R36, 0x1, R37 ;  /* 0x00000001241d7819 */ /* 0x000fe40000010225 */
[----:B------:R-:W-:Y:S02]  /*5d00*/  IADD3 R28, P3, PT, R34, R33, RZ ;  /* 0x00000021221c7210 */ /* 0x000fe40007f7e0ff */
[C---:B------:R-:W-:Y:S02]  /*5d10*/  IADD3.X R33, PT, PT, R35.reuse, R39, RZ, P2, !PT ;  /* 0x0000002723217210 */ /* 0x040fe400017fe4ff */
[----:B------:R-:W-:-:S03]  /*5d20*/  IADD3.X R29, PT, PT, R35, R29, RZ, P3, !PT ;  /* 0x0000001d231d7210 */ /* 0x000fc60001ffe4ff */
[----:B------:R1:W-:Y:S04]  /*5d30*/  REDG.E.ADD.F32.FTZ.RN.STRONG.GPU desc[UR6][R32.64], R25 ;  /* 0x00000019200079a6 */ /* 0x0003e8000c12f306 */
[----:B------:R1:W-:Y:S04]  /*5d40*/  REDG.E.ADD.F32.FTZ.RN.STRONG.GPU desc[UR6][R30.64], R26 ;  /* 0x0000001a1e0079a6 */ /* 0x0003e8000c12f306 */
[----:B------:R1:W-:Y:S02]  /*5d50*/  REDG.E.ADD.F32.FTZ.RN.STRONG.GPU desc[UR6][R28.64], R27 ;  /* 0x0000001b1c0079a6 */ /* 0x0003e4000c12f306 */
.L_x_60:
[----:B------:R-:W-:Y:S05]  /*5d60*/  BSYNC.RECONVERGENT B0 ;  /* 0x0000000000007941 */ /* 0x000fea0003800200 */
.L_x_59:
[----:B------:R-:W-:Y:S05]  /*5d70*/  @!P0 BRA `(.L_x_61) ;  /* 0x0000000800948947 */ /* 0x000fea0003800000 */
[----:B------:R-:W2:Y:S01]  /*5d80*/  LDC.64 R36, c[0x0][0x3d0] ;  /* 0x0000f400ff247b82 */ /* 0x000ea20000000a00 */
[----:B------:R-:W3:Y:S01]  /*5d90*/  S2R R38, SR_CTAID.Y ;  /* 0x0000000000267919 */ /* 0x000ee20000002600 */
[----:B-1----:R-:W-:Y:S02]  /*5da0*/  LOP3.LUT R24, R5, 0x1, RZ, 0xc0, !PT ;  /* 0x0000000105187812 */ /* 0x002fe400078ec0ff */
[----:B------:R-:W-:-:S03]  /*5db0*/  ISETP.GE.U32.AND P2, PT, R113, 0x8, PT ;  /* 0x000000087100780c */ /* 0x000fc60003f46070 */
[----:B------:R-:W-:-:S04]  /*5dc0*/  IMAD R27, R24, R91, RZ ;  /* 0x0000005b181b7224 */ /* 0x000fc800078e02ff */
[----:B------:R-:W-:-:S05]  /*5dd0*/  IMAD R24, R27, R113, RZ ;  /* 0x000000711b187224 */ /* 0x000fca00078e02ff */
[----:B------:R-:W-:-:S05]  /*5de0*/  SHF.L.U32 R25, R24, 0x1, RZ ;  /* 0x0000000118197819 */ /* 0x000fca00000006ff */
[----:B--2---:R-:W-:Y:S01]  /*5df0*/  IMAD.WIDE R36, R25, 0x4, R36 ;  /* 0x0000000419247825 */ /* 0x004fe200078e0224 */
[----:B---3--:R-:W-:Y:S06]  /*5e00*/  @P1 BRA `(.L_x_62) ;  /* 0x0000000000501947 */ /* 0x008fec0003800000 */
[----:B------:R-:W1:Y:S01]  /*5e10*/  LDC.64 R24, c[0x0][0x3c8] ;  /* 0x0000f200ff187b82 */ /* 0x000e620000000a00 */
[----:B0-----:R-:W-:Y:S01]  /*5e20*/  LOP3.LUT P0, R28, R5, 0x2, RZ, 0xc0, !PT ;  /* 0x00000002051c7812 */ /* 0x001fe2000780c0ff */
[----:B------:R-:W-:Y:S01]  /*5e30*/  IMAD R29, R7, R91, R38 ;  /* 0x0000005b071d7224 */ /* 0x000fe200078e0226 */
[----:B------:R-:W-:Y:S02]  /*5e40*/  IADD3 R27, PT, PT, R27, R38, RZ ;  /* 0x000000261b1b7210 */ /* 0x000fe40007ffe0ff */
[----:B------:R-:W-:-:S04]  /*5e50*/  SEL R31, R113, RZ, !P0 ;  /* 0x000000ff711f7207 */ /* 0x000fc80004000000 */
[----:B------:R-:W-:Y:S01]  /*5e60*/  ISETP.NE.AND P0, PT, R31, -0x1, PT ;  /* 0xffffffff1f00780c */ /* 0x000fe20003f05270 */
[----:B-1----:R-:W-:-:S04]  /*5e70*/  IMAD.WIDE.U32 R24, R27, 0x4, R24 ;  /* 0x000000041b187825 */ /* 0x002fc800078e0018 */
[----:B------:R-:W-:Y:S01]  /*5e80*/  IMAD.WIDE.U32 R26, R29, 0x8, R36 ;  /* 0x000000081d1a7825 */ /* 0x000fe200078e0024 */
[----:B------:R-:W-:-:S04]  /*5e90*/  IADD3 R29, PT, PT, -R28, 0x1, RZ ;  /* 0x000000011c1d7810 */ /* 0x000fc80007ffe1ff */
[----:B------:R1:W-:Y:S01]  /*5ea0*/  STG.E.64 desc[UR6][R26.64], R70 ;  /* 0x000000461a007986 */ /* 0x0003e2000c101b06 */
[----:B------:R-:W-:Y:S06]  /*5eb0*/  MEMBAR.ALL.GPU ;  /* 0x0000000000007992 */ /* 0x000fec000000a000 */
[----:B------:R-:W-:-:S00]  /*5ec0*/  ERRBAR ;  /* 0x00000000000079ab */ /* 0x000fc00000000000 */
[----:B------:R-:W-:Y:S06]  /*5ed0*/  CGAERRBAR ;  /* 0x00000000000075ab */ /* 0x000fec0000000000 */
[----:B------:R1:W-:Y:S01]  /*5ee0*/  REDG.E.ADD.S32.STRONG.GPU desc[UR6][R24.64], R29 ;  /* 0x0000001d1800798e */ /* 0x0003e2000c12e306 */
[----:B------:R-:W-:Y:S05]  /*5ef0*/  @!P0 BRA `(.L_x_62) ;  /* 0x0000000000148947 */ /* 0x000fea0003800000 */
.L_x_63:
[----:B-1----:R-:W2:Y:S04]  /*5f00*/  LDG.E.STRONG.GPU R26, desc[UR6][R24.64] ;  /* 0x00000006181a7981 */ /* 0x002ea8000c1ef900 */
[----:B--2---:R-:W-:Y:S01]  /*5f10*/  CCTL.IVALL ;  /* 0x00000000ff00798f */ /* 0x004fe20002000000 */
[----:B------:R-:W-:Y:S05]  /*5f20*/  YIELD ;  /* 0x0000000000007946 */ /* 0x000fea0003800000 */
[----:B------:R-:W-:-:S13]  /*5f30*/  ISETP.NE.AND P0, PT, R26, R31, PT ;  /* 0x0000001f1a00720c */ /* 0x000fda0003f05270 */
[----:B------:R-:W-:Y:S05]  /*5f40*/  @P0 BRA `(.L_x_63) ;  /* 0xfffffffc00ec0947 */ /* 0x000fea000383ffff */
.L_x_62:
[----:B------:R-:W-:Y:S05]  /*5f50*/  WARPSYNC.ALL ;  /* 0x0000000000007948 */ /* 0x000fea0003800000 */
[----:B------:R-:W-:Y:S01]  /*5f60*/  BAR.SYNC.DEFER_BLOCKING 0x0 ;  /* 0x0000000000007b1d */ /* 0x000fe20000010000 */
[----:B------:R-:W-:-:S05]  /*5f70*/  HFMA2 R46, -RZ, RZ, 0, 0 ;  /* 0x00000000ff2e7431 */ /* 0x000fca00000001ff */
[----:B------:R-:W-:Y:S05]  /*5f80*/  @!P2 BRA `(.L_x_64) ;  /* 0x000000040018a947 */ /* 0x000fea0003800000 */
[CC--:B------:R-:W-:Y:S01]  /*5f90*/  LEA R47, R91.reuse, R38.reuse, 0x1 ;  /* 0x000000265b2f7211 */ /* 0x0c0fe200078e08ff */
[C-C-:B------:R-:W-:Y:S01]  /*5fa0*/  IMAD R39, R91.reuse, 0x3, R38.reuse ;  /* 0x000000035b277824 */ /* 0x140fe200078e0226 */
[CC--:B------:R-:W-:Y:S01]  /*5fb0*/  LEA R43, R91.reuse, R38.reuse, 0x2 ;  /* 0x000000265b2b7211 */ /* 0x0c0fe200078e10ff */
[C-C-:B------:R-:W-:Y:S01]  /*5fc0*/  IMAD R42, R91.reuse, 0x5, R38.reuse ;  /* 0x000000055b2a7824 */ /* 0x140fe200078e0226 */
[----:B------:R-:W-:Y:S01]  /*5fd0*/  IADD3 R49, PT, PT, R38, R91, RZ ;  /* 0x0000005b26317210 */ /* 0x000fe20007ffe0ff */
[--C-:B------:R-:W-:Y:S01]  /*5fe0*/  IMAD R44, R91, 0x6, R38.reuse ;  /* 0x000000065b2c7824 */ /* 0x100fe200078e0226 */
[----:B------:R-:W-:Y:S01]  /*5ff0*/  IADD3 R50, PT, PT, -R7, RZ, RZ ;  /* 0x000000ff07327210 */ /* 0x000fe20007ffe1ff */
[----:B------:R-:W-:Y:S01]  /*6000*/  IMAD R45, R91, 0x7, R38 ;  /* 0x000000075b2d7824 */ /* 0x000fe200078e0226 */
[----:B------:R-:W-:Y:S01]  /*6010*/  MOV R48, R38 ;  /* 0x0000002600307202 */ /* 0x000fe20000000f00 */
[----:B------:R-:W-:Y:S01]  /*6020*/  UMOV UR4, URZ ;  /* 0x000000ff00047c82 */ /* 0x000fe20008000000 */
[----:B------:R-:W-:-:S07]  /*6030*/  LOP3.LUT R46, R113, 0x7ffffff8, RZ, 0xc0, !PT ;  /* 0x7ffffff8712e7812 */ /* 0x000fce00078ec0ff */
.L_x_65:
[----:B------:R-:W-:Y:S01]  /*6040*/  ISETP.EQ.OR P5, PT, R50, RZ, P1 ;  /* 0x000000ff3200720c */ /* 0x000fe20000fa2670 */
[----:B------:R-:W-:-:S06]  /*6050*/  UIADD3 UR5, UPT, UPT, UR4, 0x1, URZ ;  /* 0x0000000104057890 */ /* 0x000fcc000fffe0ff */
[----:B------:R-:W-:-:S06]  /*6060*/  ISETP.EQ.OR P0, PT, R7, UR5, P1 ;  /* 0x0000000507007c0c */ /* 0x000fcc0008f02670 */
[----:B-1----:R-:W-:-:S06]  /*6070*/  @!P5 IMAD.WIDE.U32 R24, R48, 0x8, R36 ;  /* 0x000000083018d825 */ /* 0x002fcc00078e0024 */
[----:B------:R-:W2:Y:S01]  /*6080*/  @!P5 LDG.E.64 R24, desc[UR6][R24.64] ;  /* 0x000000061818d981 */ /* 0x000ea2000c1e1b00 */
[----:B------:R-:W-:-:S06]  /*6090*/  @!P0 IMAD.WIDE.U32 R26, R49, 0x8, R36 ;  /* 0x00000008311a8825 */ /* 0x000fcc00078e0024 */
[----:B------:R-:W3:Y:S01]  /*60a0*/  @!P0 LDG.E.64 R26, desc[UR6][R26.64] ;  /* 0x000000061a1a8981 */ /* 0x000ee2000c1e1b00 */
[----:B------:R-:W-:Y:S02]  /*60b0*/  UIADD3 UR5, UPT, UPT, UR4, 0x2, URZ ;  /* 0x0000000204057890 */ /* 0x000fe4000fffe0ff */
[----:B------:R-:W-:-:S04]  /*60c0*/  UIADD3 UR8, UPT, UPT, UR4, 0x3, URZ ;  /* 0x0000000304087890 */ /* 0x000fc8000fffe0ff */
[C---:B------:R-:W-:Y:S01]  /*60d0*/  ISETP.EQ.OR P2, PT, R7.reuse, UR5, P1 ;  /* 0x0000000507007c0c */ /* 0x040fe20008f42670 */
[----:B------:R-:W-:Y:S01]  /*60e0*/  UIADD3 UR5, UPT, UPT, UR4, 0x4, URZ ;  /* 0x0000000404057890 */ /* 0x000fe2000fffe0ff */
[----:B------:R-:W-:Y:S01]  /*60f0*/  ISETP.EQ.OR P3, PT, R7, UR8, P1 ;  /* 0x0000000807007c0c */ /* 0x000fe20008f62670 */
[----:B------:R-:W-:-:S04]  /*6100*/  UIADD3 UR8, UPT, UPT, UR4, 0x5, URZ ;  /* 0x0000000504087890 */ /* 0x000fc8000fffe0ff */
[C---:B------:R-:W-:Y:S01]  /*6110*/  ISETP.EQ.OR P4, PT, R7.reuse, UR5, P1 ;  /* 0x0000000507007c0c */ /* 0x040fe20008f82670 */
[----:B------:R-:W-:Y:S01]  /*6120*/  UIADD3 UR5, UPT, UPT, UR4, 0x6, URZ ;  /* 0x0000000604057890 */ /* 0x000fe2000fffe0ff */
[----:B------:R-:W-:Y:S01]  /*6130*/  ISETP.EQ.OR P6, PT, R7, UR8, P1 ;  /* 0x0000000807007c0c */ /* 0x000fe20008fc2670 */
[----:B------:R-:W-:-:S05]  /*6140*/  UIADD3 UR8, UPT, UPT, UR4, 0x7, URZ ;  /* 0x0000000704087890 */ /* 0x000fca000fffe0ff */
[----:B------:R-:W-:-:S05]  /*6150*/  @!P3 IMAD.WIDE.U32 R40, R39, 0x8, R36 ;  /* 0x000000082728b825 */ /* 0x000fca00078e0024 */
[----:B0-----:R-:W-:-:S04]  /*6160*/  @!P4 IMAD.WIDE.U32 R28, R43, 0x8, R36 ;  /* 0x000000082b1cc825 */ /* 0x001fc800078e0024 */
[----:B------:R-:W-:Y:S02]  /*6170*/  @!P6 IMAD.WIDE.U32 R30, R42, 0x8, R36 ;  /* 0x000000082a1ee825 */ /* 0x000fe400078e0024 */
[----:B------:R-:W4:Y:S04]  /*6180*/  @!P4 LDG.E.64 R28, desc[UR6][R28.64] ;  /* 0x000000061c1cc981 */ /* 0x000f28000c1e1b00 */
[----:B------:R-:W5:Y:S01]  /*6190*/  @!P6 LDG.E.64 R30, desc[UR6][R30.64] ;  /* 0x000000061e1ee981 */ /* 0x000f62000c1e1b00 */
[----:B--2---:R-:W-:Y:S01]  /*61a0*/  @!P5 FADD.FTZ R70, R70, R24 ;  /* 0x000000184646d221 */ /* 0x004fe20000010000 */
[----:B------:R-:W-:Y:S01]  /*61b0*/  @!P5 FADD.FTZ R71, R71, R25 ;  /* 0x000000194747d221 */ /* 0x000fe20000010000 */
[----:B------:R-:W-:Y:S01]  /*61c0*/  @!P2 IMAD.WIDE.U32 R24, R47, 0x8, R36 ;  /* 0x000000082f18a825 */ /* 0x000fe200078e0024 */
[----:B------:R-:W-:-:S03]  /*61d0*/  ISETP.EQ.OR P5, PT, R7, UR5, P1 ;  /* 0x0000000507007c0c */ /* 0x000fc60008fa2670 */
[----:B---3--:R-:W-:Y:S02]  /*61e0*/  @!P0 FADD.FTZ R70, R70, R26 ;  /* 0x0000001a46468221 */ /* 0x008fe40000010000 */
[----:B------:R-:W2:Y:S01]  /*61f0*/  @!P2 LDG.E.64 R24, desc[UR6][R24.64] ;  /* 0x000000061818a981 */ /* 0x000ea2000c1e1b00 */
[----:B------:R-:W-:Y:S01]  /*6200*/  @!P0 FADD.FTZ R71, R71, R27 ;  /* 0x0000001b47478221 */ /* 0x000fe20000010000 */
[----:B------:R-:W-:Y:S02]  /*6210*/  ISETP.EQ.OR P0, PT, R7, UR8, P1 ;  /* 0x0000000807007c0c */ /* 0x000fe40008f02670 */
[----:B------:R-:W3:Y:S04]  /*6220*/  @!P3 LDG.E.64 R26, desc[UR6][R40.64] ;  /* 0x00000006281ab981 */ /* 0x000ee8000c1e1b00 */
[----:B------:R-:W-:-:S06]  /*6230*/  @!P5 IMAD.WIDE.U32 R32, R44, 0x8, R36 ;  /* 0x000000082c20d825 */ /* 0x000fcc00078e0024 */
[----:B------:R-:W5:Y:S01]  /*6240*/  @!P5 LDG.E.64 R32, desc[UR6][R32.64] ;  /* 0x000000062020d981 */ /* 0x000f62000c1e1b00 */
[----:B------:R-:W-:-:S06]  /*6250*/  @!P0 IMAD.WIDE.U32 R34, R45, 0x8, R36 ;  /* 0x000000082d228825 */ /* 0x000fcc00078e0024 */
[----:B------:R-:W5:Y:S01]  /*6260*/  @!P0 LDG.E.64 R34, desc[UR6][R34.64] ;  /* 0x0000000622228981 */ /* 0x000f62000c1e1b00 */
[----:B------:R-:W-:Y:S01]  /*6270*/  UIADD3 UR4, UPT, UPT, UR4, 0x8, URZ ;  /* 0x0000000804047890 */ /* 0x000fe2000fffe0ff */
[----:B------:R-:W-:Y:S02]  /*6280*/  IADD3 R50, PT, PT, R50, 0x8, RZ ;  /* 0x0000000832327810 */ /* 0x000fe40007ffe0ff */
[C---:B------:R-:W-:Y:S02]  /*6290*/  LEA R48, R91.reuse, R48, 0x3 ;  /* 0x000000305b307211 */ /* 0x040fe400078e18ff */
[C---:B------:R-:W-:Y:S02]  /*62a0*/  LEA R49, R91.reuse, R49, 0x3 ;  /* 0x000000315b317211 */ /* 0x040fe400078e18ff */
[C---:B------:R-:W-:Y:S02]  /*62b0*/  LEA R47, R91.reuse, R47, 0x3 ;  /* 0x0000002f5b2f7211 */ /* 0x040fe400078e18ff */
[----:B------:R-:W-:-:S02]  /*62c0*/  LEA R39, R91, R39, 0x3 ;  /* 0x000000275b277211 */ /* 0x000fc400078e18ff */
[C---:B------:R-:W-:Y:S02]  /*62d0*/  LEA R43, R91.reuse, R43, 0x3 ;  /* 0x0000002b5b2b7211 */ /* 0x040fe400078e18ff */
[C---:B------:R-:W-:Y:S02]  /*62e0*/  LEA R42, R91.reuse, R42, 0x3 ;  /* 0x0000002a5b2a7211 */ /* 0x040fe400078e18ff */
[C---:B------:R-:W-:Y:S02]  /*62f0*/  LEA R44, R91.reuse, R44, 0x3 ;  /* 0x0000002c5b2c7211 */ /* 0x040fe400078e18ff */
[----:B------:R-:W-:Y:S01]  /*6300*/  LEA R45, R91, R45, 0x3 ;  /* 0x0000002d5b2d7211 */ /* 0x000fe200078e18ff */
[----:B--2---:R-:W-:Y:S01]  /*6310*/  @!P2 FADD.FTZ R70, R70, R24 ;  /* 0x000000184646a221 */ /* 0x004fe20000010000 */
[----:B------:R-:W-:-:S03]  /*6320*/  @!P2 FADD.FTZ R71, R71, R25 ;  /* 0x000000194747a221 */ /* 0x000fc60000010000 */
[----:B---3--:R-:W-:Y:S01]  /*6330*/  @!P3 FADD.FTZ R70, R70, R26 ;  /* 0x0000001a4646b221 */ /* 0x008fe20000010000 */
[----:B------:R-:W-:-:S03]  /*6340*/  @!P3 FADD.FTZ R71, R71, R27 ;  /* 0x0000001b4747b221 */ /* 0x000fc60000010000 */
[----:B----4-:R-:W-:Y:S01]  /*6350*/  @!P4 FADD.FTZ R70, R70, R28 ;  /* 0x0000001c4646c221 */ /* 0x010fe20000010000 */
[----:B------:R-:W-:-:S03]  /*6360*/  @!P4 FADD.FTZ R71, R71, R29 ;  /* 0x0000001d4747c221 */ /* 0x000fc60000010000 */
[----:B-----5:R-:W-:Y:S01]  /*6370*/  @!P6 FADD.FTZ R70, R70, R30 ;  /* 0x0000001e4646e221 */ /* 0x020fe20000010000 */
[----:B------:R-:W-:-:S03]  /*6380*/  @!P6 FADD.FTZ R71, R71, R31 ;  /* 0x0000001f4747e221 */ /* 0x000fc60000010000 */
[----:B------:R-:W-:Y:S01]  /*6390*/  @!P5 FADD.FTZ R70, R70, R32 ;  /* 0x000000204646d221 */ /* 0x000fe20000010000 */
[----:B------:R-:W-:-:S03]  /*63a0*/  @!P5 FADD.FTZ R71, R71, R33 ;  /* 0x000000214747d221 */ /* 0x000fc60000010000 */
[----:B------:R-:W-:Y:S01]  /*63b0*/  @!P0 FADD.FTZ R70, R70, R34 ;  /* 0x0000002246468221 */ /* 0x000fe20000010000 */
[----:B------:R-:W-:Y:S01]  /*63c0*/  @!P0 FADD.FTZ R71, R71, R35 ;  /* 0x0000002347478221 */ /* 0x000fe20000010000 */
[----:B------:R-:W-:-:S13]  /*63d0*/  ISETP.NE.AND P0, PT, R46, UR4, PT ;  /* 0x000000042e007c0c */ /* 0x000fda000bf05270 */
[----:B------:R-:W-:Y:S05]  /*63e0*/  @P0 BRA `(.L_x_65) ;  /* 0xfffffffc00140947 */ /* 0x000fea000383ffff */
.L_x_64:
[----:B-1----:R-:W-:-:S13]  /*63f0*/  LOP3.LUT P0, R24, R113, 0x7, RZ, 0xc0, !PT ;  /* 0x0000000771187812 */ /* 0x002fda000780c0ff */
[----:B------:R-:W-:Y:S05]  /*6400*/  @!P0 BRA `(.L_x_61) ;  /* 0x0000000000f08947 */ /* 0x000fea0003800000 */
[----:B------:R-:W-:Y:S02]  /*6410*/  IADD3 R24, PT, PT, R24, -0x1, RZ ;  /* 0xffffffff18187810 */ /* 0x000fe40007ffe0ff */
[----:B------:R-:W-:Y:S02]  /*6420*/  LOP3.LUT P5, R32, R113, 0x3, RZ, 0xc0, !PT ;  /* 0x0000000371207812 */ /* 0x000fe400078ac0ff */
[----:B------:R-:W-:-:S13]  /*6430*/  ISETP.GE.U32.AND P0, PT, R24, 0x3, PT ;  /* 0x000000031800780c */ /* 0x000fda0003f06070 */
[----:B------:R-:W-:Y:S05]  /*6440*/  @!P0 BRA `(.L_x_66) ;  /* 0x0000000000708947 */ /* 0x000fea0003800000 */
[C---:B------:R-:W-:Y:S02]  /*6450*/  IADD3 R24, PT, PT, R46.reuse, 0x1, RZ ;  /* 0x000000012e187810 */ /* 0x040fe40007ffe0ff */
[CC--:B------:R-:W-:Y:S02]  /*6460*/  ISETP.EQ.OR P0, PT, R46.reuse, R7.reuse, P1 ;  /* 0x000000072e00720c */ /* 0x0c0fe40000f02670 */
[----:B------:R-:W-:Y:S02]  /*6470*/  IADD3 R26, PT, PT, R46, 0x2, RZ ;  /* 0x000000022e1a7810 */ /* 0x000fe40007ffe0ff */
[-C--:B------:R-:W-:Y:S02]  /*6480*/  ISETP.EQ.OR P2, PT, R24, R7.reuse, P1 ;  /* 0x000000071800720c */ /* 0x080fe40000f42670 */
[----:B0-----:R-:W-:Y:S02]  /*6490*/  IADD3 R28, PT, PT, R46, 0x3, RZ ;  /* 0x000000032e1c7810 */ /* 0x001fe40007ffe0ff */
[----:B------:R-:W-:-:S02]  /*64a0*/  ISETP.EQ.OR P3, PT, R26, R7, P1 ;  /* 0x000000071a00720c */ /* 0x000fc40000f62670 */
[----:B------:R-:W-:-:S03]  /*64b0*/  ISETP.EQ.OR P4, PT, R28, R7, P1 ;  /* 0x000000071c00720c */ /* 0x000fc60000f82670 */
[----:B------:R-:W-:-:S04]  /*64c0*/  @!P0 IMAD R25, R46, R91, R38 ;  /* 0x0000005b2e198224 */ /* 0x000fc800078e0226 */
[----:B------:R-:W-:Y:S02]  /*64d0*/  @!P2 IMAD R27, R24, R91, R38 ;  /* 0x0000005b181ba224 */ /* 0x000fe400078e0226 */
[----:B------:R-:W-:-:S04]  /*64e0*/  @!P0 IMAD.WIDE.U32 R24, R25, 0x8, R36 ;  /* 0x0000000819188825 */ /* 0x000fc800078e0024 */
[-C--:B------:R-:W-:Y:S02]  /*64f0*/  @!P3 IMAD R29, R26, R91.reuse, R38 ;  /* 0x0000005b1a1db224 */ /* 0x080fe400078e0226 */
[----:B------:R-:W-:Y:S01]  /*6500*/  @!P2 IMAD.WIDE.U32 R26, R27, 0x8, R36 ;  /* 0x000000081b1aa825 */ /* 0x000fe200078e0024 */
[----:B------:R-:W2:Y:S03]  /*6510*/  @!P0 LDG.E.64 R24, desc[UR6][R24.64] ;  /* 0x0000000618188981 */ /* 0x000ea6000c1e1b00 */
[----:B------:R-:W-:Y:S02]  /*6520*/  @!P4 IMAD R31, R28, R91, R38 ;  /* 0x0000005b1c1fc224 */ /* 0x000fe400078e0226 */
[--C-:B------:R-:W-:Y:S01]  /*6530*/  @!P3 IMAD.WIDE.U32 R28, R29, 0x8, R36.reuse ;  /* 0x000000081d1cb825 */ /* 0x100fe200078e0024 */
[----:B------:R-:W3:Y:S03]  /*6540*/  @!P2 LDG.E.64 R26, desc[UR6][R26.64] ;  /* 0x000000061a1aa981 */ /* 0x000ee6000c1e1b00 */
[----:B------:R-:W-:-:S02]  /*6550*/  @!P4 IMAD.WIDE.U32 R30, R31, 0x8, R36 ;  /* 0x000000081f1ec825 */ /* 0x000fc400078e0024 */
[----:B------:R-:W4:Y:S04]  /*6560*/  @!P3 LDG.E.64 R28, desc[UR6][R28.64] ;  /* 0x000000061c1cb981 */ /* 0x000f28000c1e1b00 */
[----:B------:R-:W5:Y:S01]  /*6570*/  @!P4 LDG.E.64 R30, desc[UR6][R30.64] ;  /* 0x000000061e1ec981 */ /* 0x000f62000c1e1b00 */
[----:B------:R-:W-:Y:S01]  /*6580*/  IADD3 R46, PT, PT, R46, 0x4, RZ ;  /* 0x000000042e2e7810 */ /* 0x000fe20007ffe0ff */
[----:B--2---:R-:W-:Y:S01]  /*6590*/  @!P0 FADD.FTZ R70, R70, R24 ;  /* 0x0000001846468221 */ /* 0x004fe20000010000 */
[----:B------:R-:W-:-:S03]  /*65a0*/  @!P0 FADD.FTZ R71, R71, R25 ;  /* 0x0000001947478221 */ /* 0x000fc60000010000 */
[----:B---3--:R-:W-:Y:S01]  /*65b0*/  @!P2 FADD.FTZ R70, R70, R26 ;  /* 0x0000001a4646a221 */ /* 0x008fe20000010000 */
[----:B------:R-:W-:-:S03]  /*65c0*/  @!P2 FADD.FTZ R71, R71, R27 ;  /* 0x0000001b4747a221 */ /* 0x000fc60000010000 */
[----:B----4-:R-:W-:Y:S01]  /*65d0*/  @!P3 FADD.FTZ R70, R70, R28 ;  /* 0x0000001c4646b221 */ /* 0x010fe20000010000 */
[----:B------:R-:W-:-:S03]  /*65e0*/  @!P3 FADD.FTZ R71, R71, R29 ;  /* 0x0000001d4747b221 */ /* 0x000fc60000010000 */
[----:B-----5:R-:W-:Y:S01]  /*65f0*/  @!P4 FADD.FTZ R70, R70, R30 ;  /* 0x0000001e4646c221 */ /* 0x020fe20000010000 */
[----:B------:R-:W-:-:S07]  /*6600*/  @!P4 FADD.FTZ R71, R71, R31 ;  /* 0x0000001f4747c221 */ /* 0x000fce0000010000 */
.L_x_66:
[----:B------:R-:W-:Y:S05]  /*6610*/  @!P5 BRA `(.L_x_61) ;  /* 0x00000000006cd947 */ /* 0x000fea0003800000 */
[----:B------:R-:W-:Y:S02]  /*6620*/  ISETP.NE.AND P0, PT, R32, 0x1, PT ;  /* 0x000000012000780c */ /* 0x000fe40003f05270 */
[----:B------:R-:W-:-:S11]  /*6630*/  LOP3.LUT R113, R113, 0x1, RZ, 0xc0, !PT ;  /* 0x0000000171717812 */ /* 0x000fd600078ec0ff */
[----:B------:R-:W-:Y:S05]  /*6640*/  @!P0 BRA `(.L_x_67) ;  /* 0x0000000000388947 */ /* 0x000fea0003800000 */
[C---:B------:R-:W-:Y:S02]  /*6650*/  IADD3 R24, PT, PT, R46.reuse, 0x1, RZ ;  /* 0x000000012e187810 */ /* 0x040fe40007ffe0ff */
[-C--:B------:R-:W-:Y:S02]  /*6660*/  ISETP.EQ.OR P2, PT, R46, R7.reuse, P1 ;  /* 0x000000072e00720c */ /* 0x080fe40000f42670 */
[----:B------:R-:W-:-:S11]  /*6670*/  ISETP.EQ.OR P0, PT, R24, R7, P1 ;  /* 0x000000071800720c */ /* 0x000fd60000f02670 */
        /* <DEDUP_REMOVED lines=11> */
.L_x_67:
[----:B------:R-:W-:Y:S01]  /*6730*/  ISETP.EQ.OR P0, PT, R46, R7, P1 ;  /* 0x000000072e00720c */ /* 0x000fe20000f02670 */
        /* <DEDUP_REMOVED lines=8> */
.L_x_68:
[----:B------:R-:W-:Y:S05]  /*67c0*/  BSYNC.RECONVERGENT B0 ;  /* 0x0000000000007941 */ /* 0x000fea0003800200 */
.L_x_61:
[----:B------:R-:W2:Y:S01]  /*67d0*/  S2UR UR5, SR_CgaCtaId ;  /* 0x00000000000579c3 */ /* 0x000ea20000008800 */
[----:B------:R-:W-:Y:S01]  /*67e0*/  UMOV UR4, 0x400 ;  /* 0x0000040000047882 */ /* 0x000fe20000000000 */
[----:B-1----:R-:W-:Y:S02]  /*67f0*/  SHF.L.U32 R29, R8, 0x10, RZ ;  /* 0x00000010081d7819 */ /* 0x002fe400000006ff */
[----:B------:R-:W-:Y:S02]  /*6800*/  SHF.L.U32 R31, R110, 0x10, RZ ;  /* 0x000000106e1f7819 */ /* 0x000fe400000006ff */
[----:B------:R-:W-:Y:S01]  /*6810*/  SHF.L.U32 R9, R9, 0x10, RZ ;  /* 0x0000001009097819 */ /* 0x000fe200000006ff */
[C---:B------:R-:W-:Y:S01]  /*6820*/  FADD.FTZ R29, -R72.reuse, R29 ;  /* 0x0000001d481d7221 */ /* 0x040fe20000010100 */
[----:B------:R-:W-:Y:S01]  /*6830*/  SHF.L.U32 R8, R111, 0x10, RZ ;  /* 0x000000106f087819 */ /* 0x000fe200000006ff */
[----:B------:R-:W-:Y:S02]  /*6840*/  FADD.FTZ R31, -R72, R31 ;  /* 0x0000001f481f7221 */ /* 0x000fe40000010100 */
[----:B------:R-:W-:-:S02]  /*6850*/  FMUL.FTZ R37, R29, R112 ;  /* 0x000000701d257220 */ /* 0x000fc40000410000 */
[----:B------:R-:W-:Y:S01]  /*6860*/  FMUL.FTZ R36, R31, R112 ;  /* 0x000000701f247220 */ /* 0x000fe20000410000 */
[----:B--2---:R-:W-:Y:S01]  /*6870*/  ULEA UR4, UR5, UR4, 0x18 ;  /* 0x0000000405047291 */ /* 0x004fe2000f8ec0ff */
[----:B------:R-:W1:Y:S08]  /*6880*/  LDCU.U8 UR5, c[0x0][0x414] ;  /* 0x00008280ff0577ac */ /* 0x000e700008000000 */
[----:B------:R-:W-:Y:S01]  /*6890*/  @!P1 STS.64 [UR4+0x80], R70 ;  /* 0x00008046ff009988 */ /* 0x000fe20008000a04 */
[----:B------:R-:W-:Y:S01]  /*68a0*/  BAR.SYNC.DEFER_BLOCKING 0x0 ;  /* 0x0000000000007b1d */ /* 0x000fe20000010000 */
[----:B-1----:R-:W-:-:S05]  /*68b0*/  UISETP.NE.AND UP0, UPT, UR5, URZ, UPT ;  /* 0x000000ff0500728c */ /* 0x002fca000bf05270 */
[----:B------:R-:W1:Y:S01]  /*68c0*/  LDS.64 R24, [UR4+0x80] ;  /* 0x00008004ff187984 */ /* 0x000e620008000a00 */
[----:B------:R-:W1:Y:S02]  /*68d0*/  LDCU UR4, c[0x0][0x42c] ;  /* 0x00008580ff0477ac */ /* 0x000e640008000800 */
[----:B-1----:R-:W-:Y:S01]  /*68e0*/  FMUL.FTZ R26, R24, UR4 ;  /* 0x00000004181a7c20 */ /* 0x002fe20008410000 */
[----:B------:R-:W-:Y:S01]  /*68f0*/  FMUL.FTZ R27, R25, UR4 ;  /* 0x00000004191b7c20 */ /* 0x000fe20008410000 */
        /* <DEDUP_REMOVED lines=19> */
.L_x_69:
[----:B------:R-:W1:Y:S01]  /*6a30*/  LDCU UR4, c[0x0][0x41c] ;  /* 0x00008380ff0477ac */ /* 0x000e620008000800 */
[----:B------:R-:W-:Y:S01]  /*6a40*/  SHF.L.U32 R31, R10, 0x10, RZ ;  /* 0x000000100a1f7819 */ /* 0x000fe200000006ff */
[C-C-:B------:R-:W-:Y:S01]  /*6a50*/  FFMA.FTZ R25, R26.reuse, R37, R27.reuse ;  /* 0x000000251a197223 */ /* 0x140fe2000001001b */
[----:B------:R-:W-:Y:S01]  /*6a60*/  FFMA.FTZ R10, R26, R36, R27 ;  /* 0x000000241a0a7223 */ /* 0x000fe2000001001b */
[----:B------:R-:W2:Y:S01]  /*6a70*/  LDCU.64 UR8, c[0x0][0x400] ;  /* 0x00008000ff0877ac */ /* 0x000ea20008000a00 */
[----:B------:R-:W-:Y:S01]  /*6a80*/  BSSY.RECONVERGENT B0, `(.L_x_70) ;  /* 0x000001c000007945 */ /* 0x000fe20003800200 */
[----:B------:R-:W-:Y:S01]  /*6a90*/  FFMA.FTZ R25, R68, R9, -R25 ;  /* 0x0000000944197223 */ /* 0x000fe20000010819 */
[----:B------:R-:W-:Y:S01]  /*6aa0*/  SHF.L.U32 R37, R108, 0x10, RZ ;  /* 0x000000106c257819 */ /* 0x000fe200000006ff */
[----:B------:R-:W-:Y:S01]  /*6ab0*/  FADD.FTZ R39, -R72, R31 ;  /* 0x0000001f48277221 */ /* 0x000fe20000010100 */
[----:B------:R-:W-:Y:S01]  /*6ac0*/  FFMA.FTZ R33, R69, R8, -R10 ;  /* 0x0000000845217223 */ /* 0x000fe2000001080a */
[----:B-1----:R-:W-:-:S05]  /*6ad0*/  IMAD R7, R7, UR4, R0 ;  /* 0x0000000407077c24 */ /* 0x002fca000f8e0200 */
[C---:B--2---:R-:W-:Y:S02]  /*6ae0*/  ISETP.GE.U32.AND P0, PT, R7.reuse, UR8, PT ;  /* 0x0000000807007c0c */ /* 0x044fe4000bf06070 */
[----:B------:R-:W-:Y:S02]  /*6af0*/  SHF.R.S32.HI R24, RZ, 0x1f, R7 ;  /* 0x0000001fff187819 */ /* 0x000fe40000011407 */
[----:B------:R-:W-:Y:S02]  /*6b00*/  IADD3 R29, PT, PT, R7, 0x8, RZ ;  /* 0x00000008071d7810 */ /* 0x000fe40007ffe0ff */
[----:B------:R-:W-:Y:S02]  /*6b10*/  ISETP.GE.AND.EX P0, PT, R24, UR9, PT, P0 ;  /* 0x0000000918007c0c */ /* 0x000fe4000bf06300 */
[----:B------:R-:W-:Y:S02]  /*6b20*/  ISETP.GE.U32.AND P1, PT, R29, UR8, PT ;  /* 0x000000081d007c0c */ /* 0x000fe4000bf26070 */
[----:B0-----:R-:W-:-:S04]  /*6b30*/  SHF.R.S32.HI R28, RZ, 0x1f, R29 ;  /* 0x0000001fff1c7819 */ /* 0x001fc8000001141d */
[----:B------:R-:W-:-:S05]  /*6b40*/  ISETP.GE.AND.EX P1, PT, R28, UR9, PT, P1 ;  /* 0x000000091c007c0c */ /* 0x000fca000bf26310 */
[----:B------:R-:W-:Y:S08]  /*6b50*/  @P0 BRA `(.L_x_71) ;  /* 0x0000000000380947 */ /* 0x000ff00003800000 */
        /* <DEDUP_REMOVED lines=14> */
.L_x_71:
[----:B------:R-:W-:Y:S05]  /*6c40*/  BSYNC.RECONVERGENT B0 ;  /* 0x0000000000007941 */ /* 0x000fea0003800200 */
.L_x_70:
[-C--:B------:R-:W-:Y:S01]  /*6c50*/  FMUL.FTZ R39, R39, R112.reuse ;  /* 0x0000007027277220 */ /* 0x080fe20000410000 */
[----:B0-----:R-:W-:Y:S01]  /*6c60*/  FADD.FTZ R9, -R72, R37 ;  /* 0x0000002548097221 */ /* 0x001fe20000010100 */
[----:B------:R-:W-:Y:S02]  /*6c70*/  SHF.L.U32 R11, R11, 0x10, RZ ;  /* 0x000000100b0b7819 */ /* 0x000fe400000006ff */
[----:B------:R-:W-:Y:S01]  /*6c80*/  SHF.L.U32 R8, R109, 0x10, RZ ;  /* 0x000000106d087819 */ /* 0x000fe200000006ff */
[----:B------:R-:W-:Y:S01]  /*6c90*/  FFMA.FTZ R37, R26, R39, R27 ;  /* 0x000000271a257223 */ /* 0x000fe2000001001b */
[----:B------:R-:W-:Y:S01]  /*6ca0*/  FMUL.FTZ R36, R9, R112 ;  /* 0x0000007009247220 */ /* 0x000fe20000410000 */
[----:B------:R-:W-:Y:S06]  /*6cb0*/  BRA.U !UP0, `(.L_x_72) ;  /* 0x0000000108487547 */ /* 0x000fec000b800000 */
        /* <DEDUP_REMOVED lines=18> */
.L_x_72:
[----:B------:R-:W-:Y:S01]  /*6de0*/  FFMA.FTZ R10, R26, R36, R27 ;  /* 0x000000241a0a7223 */ /* 0x000fe2000001001b */
[----:B------:R-:W-:Y:S01]  /*6df0*/  BSSY.RECONVERGENT B0, `(.L_x_73) ;  /* 0x0000014000007945 */ /* 0x000fe20003800200 */
[----:B------:R-:W-:Y:S01]  /*6e00*/  FFMA.FTZ R37, R68, R11, -R37 ;  /* 0x0000000b44257223 */ /* 0x000fe20000010825 */
[----:B------:R-:W-:Y:S01]  /*6e10*/  SHF.L.U32 R25, R12, 0x10, RZ ;  /* 0x000000100c197819 */ /* 0x000fe200000006ff */
[----:B------:R-:W-:Y:S01]  /*6e20*/  FFMA.FTZ R11, R69, R8, -R10 ;  /* 0x00000008450b7223 */ /* 0x000fe2000001080a */
[----:B------:R-:W-:Y:S01]  /*6e30*/  SHF.L.U32 R31, R106, 0x10, RZ ;  /* 0x000000106a1f7819 */ /* 0x000fe200000006ff */
[----:B------:R-:W-:Y:S06]  /*6e40*/  @P1 BRA `(.L_x_74) ;  /* 0x0000000000381947 */ /* 0x000fec0003800000 */
        /* <DEDUP_REMOVED lines=14> */
.L_x_74:
[----:B------:R-:W-:Y:S05]  /*6f30*/  BSYNC.RECONVERGENT B0 ;  /* 0x0000000000007941 */ /* 0x000fea0003800200 */
.L_x_73:
[----:B------:R-:W-:Y:S01]  /*6f40*/  SHF.L.U32 R39, R22, 0x10, RZ ;  /* 0x0000001016277819 */ /* 0x000fe200000006ff */
[----:B0-----:R-:W-:Y:S01]  /*6f50*/  FADD.FTZ R11, -R72, R25 ;  /* 0x00000019480b7221 */ /* 0x001fe20000010100 */
[----:B------:R-:W-:Y:S01]  /*6f60*/  SHF.L.U32 R111, R64, 0x10, RZ ;  /* 0x00000010406f7819 */ /* 0x000fe200000006ff */
[C---:B------:R-:W-:Y:S01]  /*6f70*/  FADD.FTZ R29, -R72.reuse, R31 ;  /* 0x0000001f481d7221 */ /* 0x040fe20000010100 */
[----:B------:R-:W-:Y:S01]  /*6f80*/  SHF.L.U32 R53, R81, 0x10, RZ ;  /* 0x0000001051357819 */ /* 0x000fe200000006ff */
[----:B------:R-:W-:Y:S01]  /*6f90*/  FADD.FTZ R81, -R72, R39 ;  /* 0x0000002748517221 */ /* 0x000fe20000010100 */
[----:B------:R-:W-:Y:S01]  /*6fa0*/  SHF.L.U32 R113, R16, 0x10, RZ ;  /* 0x0000001010717819 */ /* 0x000fe200000006ff */
[----:B------:R-:W-:Y:S01]  /*6fb0*/  FADD.FTZ R39, -R72, R111 ;  /* 0x0000006f48277221 */ /* 0x000fe20000010100 */
[----:B------:R-:W-:Y:S01]  /*6fc0*/  SHF.L.U32 R35, R20, 0x10, RZ ;  /* 0x0000001014237819 */ /* 0x000fe200000006ff */
[-C--:B------:R-:W-:Y:S01]  /*6fd0*/  FMUL.FTZ R11, R11, R112.reuse ;  /* 0x000000700b0b7220 */ /* 0x080fe20000410000 */
[----:B------:R-:W-:Y:S01]  /*6fe0*/  SHF.L.U32 R34, R89, 0x10, RZ ;  /* 0x0000001059227819 */ /* 0x000fe200000006ff */
[----:B------:R-:W-:Y:S01]  /*6ff0*/  FMUL.FTZ R36, R29, R112 ;  /* 0x000000701d247220 */ /* 0x000fe20000410000 */
[C---:B------:R-:W-:Y:S01]  /*7000*/  IADD3 R46, PT, PT, R7.reuse, 0x10, RZ ;  /* 0x00000010072e7810 */ /* 0x040fe20007ffe0ff */
[C---:B------:R-:W-:Y:S01]  /*7010*/  FADD.FTZ R113, -R72.reuse, R113 ;  /* 0x0000007148717221 */ /* 0x040fe20000010100 */
[C---:B------:R-:W-:Y:S01]  /*7020*/  IADD3 R111, PT, PT, R7.reuse, 0x18, RZ ;  /* 0x00000018076f7810 */ /* 0x040fe20007ffe0ff */
[C---:B------:R-:W-:Y:S01]  /*7030*/  FADD.FTZ R53, -R72.reuse, R53 ;  /* 0x0000003548357221 */ /* 0x040fe20000010100 */
[C---:B------:R-:W-:Y:S01]  /*7040*/  IADD3 R89, PT, PT, R7.reuse, 0x20, RZ ;  /* 0x0000002007597810 */ /* 0x040fe20007ffe0ff */
[----:B------:R-:W-:Y:S01]  /*7050*/  FADD.FTZ R29, -R72, R34 ;  /* 0x00000022481d7221 */ /* 0x000fe20000010100 */
[C---:B------:R-:W-:Y:S01]  /*7060*/  IADD3 R24, PT, PT, R7.reuse, 0x28, RZ ;  /* 0x0000002807187810 */ /* 0x040fe20007ffe0ff */
[----:B------:R-:W-:Y:S01]  /*7070*/  FFMA.FTZ R44, R26, R36, R27 ;  /* 0x000000241a2c7223 */ /* 0x000fe2000001001b */
[----:B------:R-:W-:-:S02]  /*7080*/  IADD3 R20, PT, PT, R7, 0x30, RZ ;  /* 0x0000003007147810 */ /* 0x000fc40007ffe0ff */
[C---:B------:R-:W-:Y:S02]  /*7090*/  IADD3 R16, PT, PT, R7.reuse, 0x38, RZ ;  /* 0x0000003807107810 */ /* 0x040fe40007ffe0ff */
[----:B------:R-:W-:Y:S02]  /*70a0*/  IADD3 R12, PT, PT, R7, 0x40, RZ ;  /* 0x00000040070c7810 */ /* 0x000fe40007ffe0ff */
[----:B------:R-:W-:Y:S02]  /*70b0*/  SHF.L.U32 R37, R98, 0x10, RZ ;  /* 0x0000001062257819 */ /* 0x000fe400000006ff */
[----:B------:R-:W-:Y:S02]  /*70c0*/  SHF.L.U32 R33, R100, 0x10, RZ ;  /* 0x0000001064217819 */ /* 0x000fe400000006ff */
[----:B------:R-:W-:Y:S02]  /*70d0*/  SHF.L.U32 R41, R94, 0x10, RZ ;  /* 0x000000105e297819 */ /* 0x000fe400000006ff */
[----:B------:R-:W-:-:S02]  /*70e0*/  SHF.L.U32 R125, R74, 0x10, RZ ;  /* 0x000000104a7d7819 */ /* 0x000fc400000006ff */
[----:B------:R-:W-:Y:S01]  /*70f0*/  SHF.L.U32 R8, R85, 0x10, RZ ;  /* 0x0000001055087819 */ /* 0x000fe200000006ff */
[----:B------:R-:W-:Y:S01]  /*7100*/  FADD.FTZ R85, -R72, R35 ;  /* 0x0000002348557221 */ /* 0x000fe20000010100 */
[----:B------:R-:W-:Y:S01]  /*7110*/  SHF.L.U32 R9, R14, 0x10, RZ ;  /* 0x000000100e097819 */ /* 0x000fe200000006ff */
[----:B------:R-:W-:Y:S01]  /*7120*/  FADD.FTZ R35, -R72, R125 ;  /* 0x0000007d48237221 */ /* 0x000fe20000010100 */
[----:B------:R-:W-:Y:S01]  /*7130*/  SHF.L.U32 R121, R104, 0x10, RZ ;  /* 0x0000001068797819 */ /* 0x000fe200000006ff */
[----:B------:R-:W-:Y:S01]  /*7140*/  FFMA.FTZ R125, R26, R11, R27 ;  /* 0x0000000b1a7d7223 */ /* 0x000fe2000001001b */
[----:B------:R-:W-:Y:S01]  /*7150*/  SHF.L.U32 R115, R102, 0x10, RZ ;  /* 0x0000001066737819 */ /* 0x000fe200000006ff */
[----:B------:R-:W-:Y:S01]  /*7160*/  FADD.FTZ R9, -R72, R9 ;  /* 0x0000000948097221 */ /* 0x000fe20000010100 */
        /* <DEDUP_REMOVED lines=23> */
[----:B------:R-:W-:Y:S01]  /*72e0*/  FADD.FTZ R37, -R72, R8 ;  /* 0x0000000848257221 */ /* 0x000fe20000010100 */
[----:B------:R-:W-:Y:S01]  /*72f0*/  ISETP.GE.U32.AND P2, PT, R46, UR8, PT ;  /* 0x000000082e007c0c */ /* 0x000fe2000bf46070 */
[C---:B------:R-:W-:Y:S01]  /*7300*/  FADD.FTZ R49, -R72.reuse, R49 ;  /* 0x0000003148317221 */ /* 0x040fe20000010100 */
[----:B------:R-:W-:Y:S01]  /*7310*/  ISETP.GE.U32.AND P1, PT, R111, UR8, PT ;  /* 0x000000086f007c0c */ /* 0x000fe2000bf26070 */
[C---:B------:R-:W-:Y:S01]  /*7320*/  FADD.FTZ R51, -R72.reuse, R51 ;  /* 0x0000003348337221 */ /* 0x040fe20000010100 */
[----:B------:R-:W-:Y:S01]  /*7330*/  ISETP.GE.U32.AND P0, PT, R89, UR8, PT ;  /* 0x0000000859007c0c */ /* 0x000fe2000bf06070 */
[----:B------:R-:W-:Y:S01]  /*7340*/  FADD.FTZ R41, -R72, R123 ;  /* 0x0000007b48297221 */ /* 0x000fe20000010100 */
[----:B------:R-:W-:Y:S01]  /*7350*/  ISETP.GE.U32.AND P6, PT, R24, UR8, PT ;  /* 0x0000000818007c0c */ /* 0x000fe2000bfc6070 */
[----:B------:R-:W-:Y:S01]  /*7360*/  FADD.FTZ R31, -R72, R76 ;  /* 0x0000004c481f7221 */ /* 0x000fe20000010100 */
[----:B------:R-:W-:Y:S01]  /*7370*/  ISETP.GE.U32.AND P3, PT, R20, UR8, PT ;  /* 0x0000000814007c0c */ /* 0x000fe2000bf66070 */
[----:B------:R-:W-:Y:S01]  /*7380*/  FADD.FTZ R33, -R72, R10 ;  /* 0x0000000a48217221 */ /* 0x000fe20000010100 */
[----:B------:R-:W-:Y:S01]  /*7390*/  ISETP.GE.U32.AND P4, PT, R16, UR8, PT ;  /* 0x0000000810007c0c */ /* 0x000fe2000bf86070 */
[----:B------:R-:W-:Y:S01]  /*73a0*/  FADD.FTZ R25, -R72, R78 ;  /* 0x0000004e48197221 */ /* 0x000fe20000010100 */
[----:B------:R-:W-:-:S02]  /*73b0*/  ISETP.GE.U32.AND P5, PT, R12, UR8, PT ;  /* 0x000000080c007c0c */ /* 0x000fc4000bfa6070 */
[----:B------:R-:W-:Y:S02]  /*73c0*/  SHF.R.S32.HI R48, RZ, 0x1f, R46 ;  /* 0x0000001fff307819 */ /* 0x000fe4000001142e */
[----:B------:R-:W-:Y:S02]  /*73d0*/  SHF.R.S32.HI R32, RZ, 0x1f, R111 ;  /* 0x0000001fff207819 */ /* 0x000fe4000001146f */
[----:B------:R-:W-:Y:S02]  /*73e0*/  SHF.R.S32.HI R30, RZ, 0x1f, R89 ;  /* 0x0000001fff1e7819 */ /* 0x000fe40000011459 */
[----:B------:R-:W-:Y:S02]  /*73f0*/  SHF.R.S32.HI R28, RZ, 0x1f, R24 ;  /* 0x0000001fff1c7819 */ /* 0x000fe40000011418 */
[----:B------:R-:W-:Y:S02]  /*7400*/  SHF.R.S32.HI R22, RZ, 0x1f, R20 ;  /* 0x0000001fff167819 */ /* 0x000fe40000011414 */
[----:B------:R-:W-:-:S02]  /*7410*/  SHF.R.S32.HI R18, RZ, 0x1f, R16 ;  /* 0x0000001fff127819 */ /* 0x000fc40000011410 */
[----:B------:R-:W-:Y:S02]  /*7420*/  SHF.R.S32.HI R14, RZ, 0x1f, R12 ;  /* 0x0000001fff0e7819 */ /* 0x000fe4000001140c */
[----:B------:R-:W-:Y:S02]  /*7430*/  ISETP.GE.AND.EX P2, PT, R48, UR9, PT, P2 ;  /* 0x0000000930007c0c */ /* 0x000fe4000bf46320 */
[----:B------:R-:W-:Y:S02]  /*7440*/  ISETP.GE.AND.EX P1, PT, R32, UR9, PT, P1 ;  /* 0x0000000920007c0c */ /* 0x000fe4000bf26310 */
[----:B------:R-:W-:Y:S02]  /*7450*/  ISETP.GE.AND.EX P0, PT, R30, UR9, PT, P0 ;  /* 0x000000091e007c0c */ /* 0x000fe4000bf06300 */
[----:B------:R-:W-:Y:S02]  /*7460*/  ISETP.GE.AND.EX P6, PT, R28, UR9, PT, P6 ;  /* 0x000000091c007c0c */ /* 0x000fe4000bfc6360 */
[----:B------:R-:W-:-:S02]  /*7470*/  ISETP.GE.AND.EX P3, PT, R22, UR9, PT, P3 ;  /* 0x0000000916007c0c */ /* 0x000fc4000bf66330 */
[----:B------:R-:W-:Y:S02]  /*7480*/  ISETP.GE.AND.EX P4, PT, R18, UR9, PT, P4 ;  /* 0x0000000912007c0c */ /* 0x000fe4000bf86340 */
[----:B------:R-:W-:Y:S02]  /*7490*/  ISETP.GE.AND.EX P5, PT, R14, UR9, PT, P5 ;  /* 0x000000090e007c0c */ /* 0x000fe4000bfa6350 */
[----:B------:R-:W-:Y:S02]  /*74a0*/  SHF.L.U32 R13, R13, 0x10, RZ ;  /* 0x000000100d0d7819 */ /* 0x000fe400000006ff */
        /* <DEDUP_REMOVED lines=20> */
.L_x_75:
[----:B------:R-:W-:Y:S01]  /*75f0*/  BSSY.RECONVERGENT B0, `(.L_x_76) ;  /* 0x0000013000007945 */ /* 0x000fe20003800200 */
[----:B------:R-:W-:Y:S01]  /*7600*/  FFMA.FTZ R125, R68, R13, -R125 ;  /* 0x0000000d447d7223 */ /* 0x000fe2000001087d */
[----:B------:R-:W-:Y:S01]  /*7610*/  FMUL.FTZ R107, R9, R112 ;  /* 0x00000070096b7220 */ /* 0x000fe20000410000 */
[----:B------:R-:W-:Y:S01]  /*7620*/  FFMA.FTZ R13, R69, R8, -R44 ;  /* 0x00000008450d7223 */ /* 0x000fe2000001082c */
[----:B------:R-:W-:Y:S06]  /*7630*/  @P2 BRA `(.L_x_77) ;  /* 0x0000000000382947 */ /* 0x000fec0003800000 */
        /* <DEDUP_REMOVED lines=14> */
.L_x_77:
[----:B------:R-:W-:Y:S05]  /*7720*/  BSYNC.RECONVERGENT B0 ;  /* 0x0000000000007941 */ /* 0x000fea0003800200 */
.L_x_76:
[----:B------:R-:W-:Y:S01]  /*7730*/  SHF.L.U32 R15, R15, 0x10, RZ ;  /* 0x000000100f0f7819 */ /* 0x000fe200000006ff */
[----:B------:R-:W-:Y:S01]  /*7740*/  FFMA.FTZ R123, R26, R107, R27 ;  /* 0x0000006b1a7b7223 */ /* 0x000fe2000001001b */
[----:B------:R-:W-:Y:S01]  /*7750*/  SHF.L.U32 R8, R105, 0x10, RZ ;  /* 0x0000001069087819 */ /* 0x000fe200000006ff */
[----:B------:R-:W-:Y:S01]  /*7760*/  FMUL.FTZ R42, R121, R112 ;  /* 0x00000070792a7220 */ /* 0x000fe20000410000 */
[----:B------:R-:W-:Y:S06]  /*7770*/  BRA.U !UP0, `(.L_x_78) ;  /* 0x0000000108487547 */ /* 0x000fec000b800000 */
[----:B------:R-:W-:Y:S01]  /*7780*/  FFMA.FTZ R9, R68, R107, R66 ;  /* 0x0000006b44097223 */ /* 0x000fe20000010042 */
[----:B0-----:R-:W-:-:S03]  /*7790*/  FFMA.FTZ R10, R69, R42, R67 ;  /* 0x0000002a450a7223 */ /* 0x001fc60000010043 */
        /* <DEDUP_REMOVED lines=16> */
.L_x_78:
[----:B0-----:R-:W-:Y:S01]  /*78a0*/  FFMA.FTZ R10, R26, R42, R27 ;  /* 0x0000002a1a0a7223 */ /* 0x001fe2000001001b */
[----:B------:R-:W-:Y:S01]  /*78b0*/  BSSY.RECONVERGENT B0, `(.L_x_79) ;  /* 0x0000014000007945 */ /* 0x000fe20003800200 */
[----:B------:R-:W-:Y:S01]  /*78c0*/  FFMA.FTZ R123, R68, R15, -R123 ;  /* 0x0000000f447b7223 */ /* 0x000fe2000001087b */
[-C--:B------:R-:W-:Y:S01]  /*78d0*/  FMUL.FTZ R113, R113, R112.reuse ;  /* 0x0000007071717220 */ /* 0x080fe20000410000 */
[----:B------:R-:W-:Y:S01]  /*78e0*/  FMUL.FTZ R34, R115, R112 ;  /* 0x0000007073227220 */ /* 0x000fe20000410000 */
[----:B------:R-:W-:Y:S01]  /*78f0*/  FFMA.FTZ R13, R69, R8, -R10 ;  /* 0x00000008450d7223 */ /* 0x000fe2000001080a */
[----:B------:R-:W-:Y:S06]  /*7900*/  @P1 BRA `(.L_x_80) ;  /* 0x0000000000381947 */ /* 0x000fec0003800000 */
        /* <DEDUP_REMOVED lines=14> */
.L_x_80:
[----:B------:R-:W-:Y:S05]  /*79f0*/  BSYNC.RECONVERGENT B0 ;  /* 0x0000000000007941 */ /* 0x000fea0003800200 */
.L_x_79:
[----:B------:R-:W-:Y:S01]  /*7a00*/  SHF.L.U32 R17, R17, 0x10, RZ ;  /* 0x0000001011117819 */ /* 0x000fe200000006ff */
[C-C-:B------:R-:W-:Y:S01]  /*7a10*/  FFMA.FTZ R107, R26.reuse, R113, R27.reuse ;  /* 0x000000711a6b7223 */ /* 0x140fe2000001001b */
[----:B------:R-:W-:Y:S01]  /*7a20*/  FFMA.FTZ R38, R26, R34, R27 ;  /* 0x000000221a267223 */ /* 0x000fe2000001001b */
[----:B------:R-:W-:Y:S01]  /*7a30*/  SHF.L.U32 R8, R103, 0x10, RZ ;  /* 0x0000001067087819 */ /* 0x000fe200000006ff */
        /* <DEDUP_REMOVED lines=19> */
.L_x_81:
[----:B------:R-:W-:Y:S01]  /*7b70*/  BSSY.RECONVERGENT B0, `(.L_x_82) ;  /* 0x0000013000007945 */ /* 0x000fe20003800200 */
[----:B------:R-:W-:Y:S01]  /*7b80*/  FFMA.FTZ R107, R68, R17, -R107 ;  /* 0x00000011446b7223 */ /* 0x000fe2000001086b */
[----:B------:R-:W-:Y:S01]  /*7b90*/  FMUL.FTZ R109, R109, R112 ;  /* 0x000000706d6d7220 */ /* 0x000fe20000410000 */
[----:B0-----:R-:W-:Y:S01]  /*7ba0*/  FFMA.FTZ R13, R69, R8, -R38 ;  /* 0x00000008450d7223 */ /* 0x001fe20000010826 */
        /* <DEDUP_REMOVED lines=15> */
.L_x_83:
[----:B------:R-:W-:Y:S05]  /*7ca0*/  BSYNC.RECONVERGENT B0 ;  /* 0x0000000000007941 */ /* 0x000fea0003800200 */
.L_x_82:
[----:B------:R-:W-:Y:S01]  /*7cb0*/  SHF.L.U32 R19, R19, 0x10, RZ ;  /* 0x0000001013137819 */ /* 0x000fe200000006ff */
[----:B------:R-:W-:Y:S01]  /*7cc0*/  FFMA.FTZ R89, R26, R109, R27 ;  /* 0x0000006d1a597223 */ /* 0x000fe2000001001b */
[----:B------:R-:W-:Y:S01]  /*7cd0*/  SHF.L.U32 R8, R101, 0x10, RZ ;  /* 0x0000001065087819 */ /* 0x000fe200000006ff */
[----:B------:R-:W-:Y:S01]  /*7ce0*/  FMUL.FTZ R34, R83, R112 ;  /* 0x0000007053227220 */ /* 0x000fe20000410000 */
[----:B------:R-:W-:Y:S06]  /*7cf0*/  BRA.U !UP0, `(.L_x_84) ;  /* 0x0000000108487547 */ /* 0x000fec000b800000 */
[----:B0-----:R-:W-:Y:S01]  /*7d00*/  FFMA.FTZ R10, R69, R34, R67 ;  /* 0x00000022450a7223 */ /* 0x001fe20000010043 */
        /* <DEDUP_REMOVED lines=17> */
.L_x_84:
        /* <DEDUP_REMOVED lines=21> */
.L_x_86:
[----:B------:R-:W-:Y:S05]  /*7f70*/  BSYNC.RECONVERGENT B0 ;  /* 0x0000000000007941 */ /* 0x000fea0003800200 */
.L_x_85:
[----:B------:R-:W-:Y:S01]  /*7f80*/  SHF.L.U32 R21, R21, 0x10, RZ ;  /* 0x0000001015157819 */ /* 0x000fe200000006ff */
[C-C-:B------:R-:W-:Y:S01]  /*7f90*/  FFMA.FTZ R83, R26.reuse, R85, R27.reuse ;  /* 0x000000551a537223 */ /* 0x140fe2000001001b */
[----:B------:R-:W-:Y:S01]  /*7fa0*/  FFMA.FTZ R30, R26, R32, R27 ;  /* 0x000000201a1e7223 */ /* 0x000fe2000001001b */
[----:B------:R-:W-:Y:S01]  /*7fb0*/  SHF.L.U32 R8, R99, 0x10, RZ ;  /* 0x0000001063087819 */ /* 0x000fe200000006ff */
        /* <DEDUP_REMOVED lines=19> */
.L_x_87:
        /* <DEDUP_REMOVED lines=19> */
.L_x_89:
[----:B------:R-:W-:Y:S05]  /*8220*/  BSYNC.RECONVERGENT B0 ;  /* 0x0000000000007941 */ /* 0x000fea0003800200 */
.L_x_88:
        /* <DEDUP_REMOVED lines=23> */
.L_x_90:
        /* <DEDUP_REMOVED lines=21> */
.L_x_92:
[----:B------:R-:W-:Y:S05]  /*84f0*/  BSYNC.RECONVERGENT B0 ;  /* 0x0000000000007941 */ /* 0x000fea0003800200 */
.L_x_91:
[----:B------:R-:W-:Y:S01]  /*8500*/  SHF.L.U32 R57, R57, 0x10, RZ ;  /* 0x0000001039397819 */ /* 0x000fe200000006ff */
[C-C-:B------:R-:W-:Y:S01]  /*8510*/  FFMA.FTZ R21, R26.reuse, R71, R27.reuse ;  /* 0x000000471a157223 */ /* 0x140fe2000001001b */
[----:B------:R-:W-:Y:S01]  /*8520*/  FFMA.FTZ R20, R26, R22, R27 ;  /* 0x000000161a147223 */ /* 0x000fe2000001001b */
[----:B0-----:R-:W-:Y:S01]  /*8530*/  SHF.L.U32 R8, R95, 0x10, RZ ;  /* 0x000000105f087819 */ /* 0x001fe200000006ff */
        /* <DEDUP_REMOVED lines=19> */
.L_x_93:
[----:B------:R-:W-:Y:S01]  /*8670*/  BSSY.RECONVERGENT B0, `(.L_x_94) ;  /* 0x0000012000007945 */ /* 0x000fe20003800200 */
[----:B------:R-:W-:Y:S01]  /*8680*/  FFMA.FTZ R21, R68, R57, -R21 ;  /* 0x0000003944157223 */ /* 0x000fe20000010815 */
[----:B------:R-:W-:Y:S02]  /*8690*/  FFMA.FTZ R13, R69, R8, -R20 ;  /* 0x00000008450d7223 */ /* 0x000fe40000010814 */
        /* <DEDUP_REMOVED lines=10> */
[----:B-1----:R-:W-:Y:S02]  /*8740*/  LEA R8, P0, R10, UR10, 0x1 ;  /* 0x0000000a0a087c11 */ /* 0x002fe4000f8008ff */
[----:B------:R-:W-:Y:S02]  /*8750*/  IADD3 R15, PT, PT, R11, R15, RZ ;  /* 0x0000000f0b0f7210 */ /* 0x000fe40007ffe0ff */
[----:B------:R-:W-:Y:S02]  /*8760*/  F2FP.BF16.F32.PACK_AB R11, R12, R21 ;  /* 0x000000150c0b723e */ /* 0x000fe400000010ff */
[----:B------:R-:W-:-:S05]  /*8770*/  LEA.HI.X R9, R10, UR11, R15, 0x1, P0 ;  /* 0x0000000b0a097c11 */ /* 0x000fca00080f0c0f */
[----:B------:R0:W-:Y:S02]  /*8780*/  STG.E desc[UR6][R8.64], R11 ;  /* 0x0000000b08007986 */ /* 0x0001e4000c101906 */
.L_x_95:
[----:B------:R-:W-:Y:S05]  /*8790*/  BSYNC.RECONVERGENT B0 ;  /* 0x0000000000007941 */ /* 0x000fea0003800200 */
.L_x_94:
[-C--:B------:R-:W-:Y:S01]  /*87a0*/  FMUL.FTZ R56, R49, R112.reuse ;  /* 0x0000007031387220 */ /* 0x080fe20000410000 */
[-C--:B0-----:R-:W-:Y:S01]  /*87b0*/  FMUL.FTZ R8, R29, R112.reuse ;  /* 0x000000701d087220 */ /* 0x081fe20000410000 */
[----:B------:R-:W-:Y:S01]  /*87c0*/  IADD3 R49, PT, PT, R7, 0x48, RZ ;  /* 0x0000004807317810 */ /* 0x000fe20007ffe0ff */
[-C--:B------:R-:W-:Y:S01]  /*87d0*/  FMUL.FTZ R43, R43, R112.reuse ;  /* 0x000000702b2b7220 */ /* 0x080fe20000410000 */
        /* <DEDUP_REMOVED lines=10> */
[-C--:B------:R-:W-:Y:S01]  /*8880*/  FMUL.FTZ R18, R41, R112.reuse ;  /* 0x0000007029127220 */ /* 0x080fe20000410000 */
[-C--:B------:R-:W-:Y:S01]  /*8890*/  FMUL.FTZ R35, R35, R112.reuse ;  /* 0x0000007023237220 */ /* 0x080fe20000410000 */
[-C--:B------:R-:W-:Y:S01]  /*88a0*/  FMUL.FTZ R16, R37, R112.reuse ;  /* 0x0000007025107220 */ /* 0x080fe20000410000 */
[-C--:B------:R-:W-:Y:S01]  /*88b0*/  FMUL.FTZ R31, R31, R112.reuse ;  /* 0x000000701f1f7220 */ /* 0x080fe20000410000 */
[-C--:B------:R-:W-:Y:S01]  /*88c0*/  FMUL.FTZ R12, R33, R112.reuse ;  /* 0x00000070210c7220 */ /* 0x080fe20000410000 */
[----:B------:R-:W-:Y:S01]  /*88d0*/  FMUL.FTZ R25, R25, R112 ;  /* 0x0000007019197220 */ /* 0x000fe20000410000 */
[----:B------:R-:W-:Y:S01]  /*88e0*/  IADD3 R7, PT, PT, R7, 0x78, RZ ;  /* 0x0000007807077810 */ /* 0x000fe20007ffe0ff */
[C-C-:B------:R-:W-:Y:S01]  /*88f0*/  FFMA.FTZ R45, R26.reuse, R43, R27.reuse ;  /* 0x0000002b1a2d7223 */ /* 0x140fe2000001001b */
[----:B------:R-:W-:Y:S01]  /*8900*/  ISETP.GE.U32.AND P2, PT, R49, UR8, PT ;  /* 0x0000000831007c0c */ /* 0x000fe2000bf46070 */
[--C-:B------:R-:W-:Y:S01]  /*8910*/  FFMA.FTZ R48, R26, R40, R27.reuse ;  /* 0x000000281a307223 */ /* 0x100fe2000001001b */
[----:B------:R-:W-:Y:S01]  /*8920*/  ISETP.GE.U32.AND P1, PT, R34, UR8, PT ;  /* 0x0000000822007c0c */ /* 0x000fe2000bf26070 */
[C-C-:B------:R-:W-:Y:S01]  /*8930*/  FFMA.FTZ R47, R26.reuse, R54, R27.reuse ;  /* 0x000000361a2f7223 */ /* 0x140fe2000001001b */
[----:B------:R-:W-:Y:S01]  /*8940*/  ISETP.GE.U32.AND P0, PT, R29, UR8, PT ;  /* 0x000000081d007c0c */ /* 0x000fe2000bf06070 */
[C-C-:B------:R-:W-:Y:S01]  /*8950*/  FFMA.FTZ R50, R26.reuse, R56, R27.reuse ;  /* 0x000000381a327223 */ /* 0x140fe2000001001b */
[----:B------:R-:W-:Y:S01]  /*8960*/  ISETP.GE.U32.AND P6, PT, R21, UR8, PT ;  /* 0x0000000815007c0c */ /* 0x000fe2000bfc6070 */
[C-C-:B------:R-:W-:Y:S01]  /*8970*/  FFMA.FTZ R33, R26.reuse, R51, R27.reuse ;  /* 0x000000331a217223 */ /* 0x140fe2000001001b */
[----:B------:R-:W-:Y:S01]  /*8980*/  ISETP.GE.U32.AND P4, PT, R15, UR8, PT ;  /* 0x000000080f007c0c */ /* 0x000fe2000bf86070 */
[--C-:B------:R-:W-:Y:S01]  /*8990*/  FFMA.FTZ R30, R26, R22, R27.reuse ;  /* 0x000000161a1e7223 */ /* 0x100fe2000001001b */
[----:B------:R-:W-:Y:S01]  /*89a0*/  ISETP.GE.U32.AND P5, PT, R10, UR8, PT ;  /* 0x000000080a007c0c */ /* 0x000fe2000bfa6070 */
[C---:B------:R-:W-:Y:S01]  /*89b0*/  FFMA.FTZ R23, R26.reuse, R39, R27 ;  /* 0x000000271a177223 */ /* 0x040fe2000001001b */
[----:B------:R-:W-:Y:S01]  /*89c0*/  SHF.R.S32.HI R52, RZ, 0x1f, R49 ;  /* 0x0000001fff347819 */ /* 0x000fe20000011431 */
[C-C-:B------:R-:W-:Y:S01]  /*89d0*/  FFMA.FTZ R24, R26.reuse, R18, R27.reuse ;  /* 0x000000121a187223 */ /* 0x140fe2000001001b */
[----:B------:R-:W-:Y:S01]  /*89e0*/  SHF.R.S32.HI R53, RZ, 0x1f, R34 ;  /* 0x0000001fff357819 */ /* 0x000fe20000011422 */
[C---:B------:R-:W-:Y:S01]  /*89f0*/  FFMA.FTZ R17, R26.reuse, R35, R27 ;  /* 0x000000231a117223 */ /* 0x040fe2000001001b */
[----:B------:R-:W-:Y:S01]  /*8a00*/  SHF.R.S32.HI R32, RZ, 0x1f, R29 ;  /* 0x0000001fff207819 */ /* 0x000fe2000001141d */
[C---:B------:R-:W-:Y:S01]  /*8a10*/  FFMA.FTZ R20, R26.reuse, R16, R27 ;  /* 0x000000101a147223 */ /* 0x040fe2000001001b */
[----:B------:R-:W-:Y:S01]  /*8a20*/  SHF.R.S32.HI R28, RZ, 0x1f, R21 ;  /* 0x0000001fff1c7819 */ /* 0x000fe20000011415 */
[C---:B------:R-:W-:Y:S01]  /*8a30*/  FFMA.FTZ R13, R26.reuse, R31, R27 ;  /* 0x0000001f1a0d7223 */ /* 0x040fe2000001001b */
[----:B------:R-:W-:Y:S01]  /*8a40*/  SHF.R.S32.HI R19, RZ, 0x1f, R15 ;  /* 0x0000001fff137819 */ /* 0x000fe2000001140f */
[C-C-:B------:R-:W-:Y:S01]  /*8a50*/  FFMA.FTZ R14, R26.reuse, R12, R27.reuse ;  /* 0x0000000c1a0e7223 */ /* 0x140fe2000001001b */
[----:B------:R-:W-:Y:S01]  /*8a60*/  SHF.R.S32.HI R11, RZ, 0x1f, R10 ;  /* 0x0000001fff0b7819 */ /* 0x000fe2000001140a */
[C-C-:B------:R-:W-:Y:S01]  /*8a70*/  FFMA.FTZ R9, R26.reuse, R25, R27.reuse ;  /* 0x000000191a097223 */ /* 0x140fe2000001001b */
        /* <DEDUP_REMOVED lines=8> */
[----:B------:R-:W-:-:S02]  /*8b00*/  SHF.L.U32 R59, R59, 0x10, RZ ;  /* 0x000000103b3b7819 */ /* 0x000fc400000006ff */
        /* <DEDUP_REMOVED lines=20> */
.L_x_96:
        /* <DEDUP_REMOVED lines=18> */
.L_x_98:
[----:B------:R-:W-:Y:S05]  /*8d70*/  BSYNC.RECONVERGENT B0 ;  /* 0x0000000000007941 */ /* 0x000fea0003800200 */
.L_x_97:
[----:B------:R-:W-:Y:S02]  /*8d80*/  SHF.L.U32 R61, R61, 0x10, RZ ;  /* 0x000000103d3d7819 */ /* 0x000fe400000006ff */
        /* <DEDUP_REMOVED lines=20> */
.L_x_99:
        /* <DEDUP_REMOVED lines=18> */
.L_x_101:
[----:B------:R-:W-:Y:S05]  /*8ff0*/  BSYNC.RECONVERGENT B0 ;  /* 0x0000000000007941 */ /* 0x000fea0003800200 */
.L_x_100:
        /* <DEDUP_REMOVED lines=21> */
.L_x_102:
[----:B------:R-:W-:Y:S01]  /*9150*/  BSSY.RECONVERGENT B0, `(.L_x_103) ;  /* 0x0000012000007945 */ /* 0x000fe20003800200 */
[----:B------:R-:W-:Y:S01]  /*9160*/  FFMA.FTZ R63, R68, R63, -R33 ;  /* 0x0000003f443f7223 */ /* 0x000fe20000010821 */
[----:B------:R-:W-:Y:S02]  /*9170*/  FFMA.FTZ R41, R69, R82, -R30 ;  /* 0x0000005245297223 */ /* 0x000fe4000001081e */
[----:B------:R-:W-:Y:S05]  /*9180*/  @P0 BRA `(.L_x_104) ;  /* 0x0000000000380947 */ /* 0x000fea0003800000 */
[----:B------:R-:W1:Y:S01]  /*9190*/  LDCU.64 UR4, c[0x0][0x3f8] ;  /* 0x00007f00ff0477ac */ /* 0x000e620008000a00 */
[----:B------:R-:W-:Y:S01]  /*91a0*/  MOV R33, R119 ;  /* 0x0000007700217202 */ /* 0x000fe20000000f00 */
[----:B0-----:R-:W-:Y:S01]  /*91b0*/  FMUL.FTZ R27, R63, R112 ;  /* 0x000000703f1b7220 */ /* 0x001fe20000410000 */
[----:B------:R-:W0:Y:S01]  /*91c0*/  LDCU.64 UR10, c[0x0][0x380] ;  /* 0x00007000ff0a77ac */ /* 0x000e220008000a00 */
[----:B-1----:R-:W-:Y:S01]  /*91d0*/  IMAD R22, R32, UR4, RZ ;  /* 0x0000000420167c24 */ /* 0x002fe2000f8e02ff */
[----:B------:R-:W-:-:S05]  /*91e0*/  MOV R32, R116 ;  /* 0x0000007400207202 */ /* 0x000fca0000000f00 */
[----:B------:R-:W-:-:S04]  /*91f0*/  IMAD.WIDE.U32 R36, R29, UR4, R32 ;  /* 0x000000041d247c25 */ /* 0x000fc8000f8e0020 */
[----:B------:R-:W-:Y:S02]  /*9200*/  IMAD R29, R29, UR5, R22 ;  /* 0x000000051d1d7c24 */ /* 0x000fe4000f8e0216 */
[----:B------:R-:W-:Y:S01]  /*9210*/  FMUL.FTZ R22, R41, R112 ;  /* 0x0000007029167220 */ /* 0x000fe20000410000 */
[----:B0-----:R-:W-:Y:S02]  /*9220*/  LEA R32, P0, R36, UR10, 0x1 ;  /* 0x0000000a24207c11 */ /* 0x001fe4000f8008ff */
[----:B------:R-:W-:Y:S02]  /*9230*/  IADD3 R29, PT, PT, R37, R29, RZ ;  /* 0x0000001d251d7210 */ /* 0x000fe40007ffe0ff */
[----:B------:R-:W-:Y:S02]  /*9240*/  F2FP.BF16.F32.PACK_AB R27, R22, R27 ;  /* 0x0000001b161b723e */ /* 0x000fe400000010ff */
[----:B------:R-:W-:-:S05]  /*9250*/  LEA.HI.X R33, R36, UR11, R29, 0x1, P0 ;  /* 0x0000000b24217c11 */ /* 0x000fca00080f0c1d */
[----:B------:R1:W-:Y:S02]  /*9260*/  STG.E desc[UR6][R32.64], R27 ;  /* 0x0000001b20007986 */ /* 0x0003e4000c101906 */
.L_x_104:
[----:B------:R-:W-:Y:S05]  /*9270*/  BSYNC.RECONVERGENT B0 ;  /* 0x0000000000007941 */ /* 0x000fea0003800200 */
.L_x_103:
[----:B------:R-:W-:Y:S02]  /*9280*/  SHF.L.U32 R65, R65, 0x10, RZ ;  /* 0x0000001041417819 */ /* 0x000fe400000006ff */
[----:B------:R-:W-:Y:S01]  /*9290*/  SHF.L.U32 R84, R84, 0x10, RZ ;  /* 0x0000001054547819 */ /* 0x000fe200000006ff */
[----:B------:R-:W-:Y:S06]  /*92a0*/  BRA.U !UP0, `(.L_x_105) ;  /* 0x0000000108487547 */ /* 0x000fec000b800000 */
[----:B------:R-:W-:Y:S01]  /*92b0*/  FFMA.FTZ R39, R68, R39, R66 ;  /* 0x0000002744277223 */ /* 0x000fe20000010042 */
[----:B------:R-:W-:-:S03]  /*92c0*/  FFMA.FTZ R18, R69, R18, R67 ;  /* 0x0000001245127223 */ /* 0x000fc60000010043 */
[----:B------:R-:W-:Y:S01]  /*92d0*/  FMUL.FTZ R22, R39, -1.4426950216293334961 ;  /* 0xbfb8aa3b27167820 */ /* 0x000fe20000410000 */
[----:B------:R-:W-:-:S05]  /*92e0*/  FMUL.FTZ R29, R18, -1.4426950216293334961 ;  /* 0xbfb8aa3b121d7820 */ /* 0x000fca0000410000 */
[----:B------:R-:W0:Y:S04]  /*92f0*/  MUFU.EX2 R22, R22 ;  /* 0x0000001600167308 */ /* 0x000e280000000800 */
[----:B------:R-:W2:Y:S01]  /*9300*/  MUFU.EX2 R29, R29 ;  /* 0x0000001d001d7308 */ /* 0x000ea20000000800 */
[----:B01----:R-:W-:Y:S01]  /*9310*/  FADD.FTZ R27, R22, 1 ;  /* 0x3f800000161b7421 */ /* 0x003fe20000010000 */
[----:B--2---:R-:W-:-:S03]  /*9320*/  FADD.FTZ R32, R29, 1 ;  /* 0x3f8000001d207421 */ /* 0x004fc60000010000 */
        /* <DEDUP_REMOVED lines=10> */
.L_x_105:
[----:B------:R-:W-:Y:S01]  /*93d0*/  BSSY.RECONVERGENT B0, `(.L_x_106) ;  /* 0x0000012000007945 */ /* 0x000fe20003800200 */
[----:B------:R-:W-:Y:S01]  /*93e0*/  FFMA.FTZ R65, R68, R65, -R23 ;  /* 0x0000004144417223 */ /* 0x000fe20000010817 */
[----:B01----:R-:W-:Y:S02]  /*93f0*/  FFMA.FTZ R27, R69, R84, -R24 ;  /* 0x00000054451b7223 */ /* 0x003fe40000010818 */
[----:B------:R-:W-:Y:S05]  /*9400*/  @P6 BRA `(.L_x_107) ;  /* 0x0000000000386947 */ /* 0x000fea0003800000 */
[----:B------:R-:W0:Y:S01]  /*9410*/  LDCU.64 UR4, c[0x0][0x3f8] ;  /* 0x00007f00ff0477ac */ /* 0x000e220008000a00 */
[----:B------:R-:W-:Y:S02]  /*9420*/  MOV R22, R116 ;  /* 0x0000007400167202 */ /* 0x000fe40000000f00 */
[----:B------:R-:W-:Y:S01]  /*9430*/  MOV R23, R119 ;  /* 0x0000007700177202 */ /* 0x000fe20000000f00 */
[----:B------:R-:W1:Y:S01]  /*9440*/  LDCU.64 UR10, c[0x0][0x380] ;  /* 0x00007000ff0a77ac */ /* 0x000e620008000a00 */
[----:B0-----:R-:W-:Y:S02]  /*9450*/  IMAD R18, R28, UR4, RZ ;  /* 0x000000041c127c24 */ /* 0x001fe4000f8e02ff */
[----:B------:R-:W-:-:S04]  /*9460*/  IMAD.WIDE.U32 R28, R21, UR4, R22 ;  /* 0x00000004151c7c25 */ /* 0x000fc8000f8e0016 */
[----:B------:R-:W-:Y:S02]  /*9470*/  IMAD R23, R21, UR5, R18 ;  /* 0x0000000515177c24 */ /* 0x000fe4000f8e0212 */
[-C--:B------:R-:W-:Y:S01]  /*9480*/  FMUL.FTZ R21, R65, R112.reuse ;  /* 0x0000007041157220 */ /* 0x080fe20000410000 */
[----:B------:R-:W-:Y:S01]  /*9490*/  FMUL.FTZ R18, R27, R112 ;  /* 0x000000701b127220 */ /* 0x000fe20000410000 */
[----:B-1----:R-:W-:Y:S02]  /*94a0*/  LEA R22, P0, R28, UR10, 0x1 ;  /* 0x0000000a1c167c11 */ /* 0x002fe4000f8008ff */
[----:B------:R-:W-:Y:S02]  /*94b0*/  IADD3 R23, PT, PT, R29, R23, RZ ;  /* 0x000000171d177210 */ /* 0x000fe40007ffe0ff */
[----:B------:R-:W-:Y:S02]  /*94c0*/  F2FP.BF16.F32.PACK_AB R21, R18, R21 ;  /* 0x000000151215723e */ /* 0x000fe400000010ff */
[----:B------:R-:W-:-:S05]  /*94d0*/  LEA.HI.X R23, R28, UR11, R23, 0x1, P0 ;  /* 0x0000000b1c177c11 */ /* 0x000fca00080f0c17 */
[----:B------:R0:W-:Y:S02]  /*94e0*/  STG.E desc[UR6][R22.64], R21 ;  /* 0x0000001516007986 */ /* 0x0001e4000c101906 */
.L_x_107:
[----:B------:R-:W-:Y:S05]  /*94f0*/  BSYNC.RECONVERGENT B0 ;  /* 0x0000000000007941 */ /* 0x000fea0003800200 */
.L_x_106:
        /* <DEDUP_REMOVED lines=21> */
.L_x_108:
[----:B------:R-:W-:Y:S01]  /*9650*/  BSSY.RECONVERGENT B0, `(.L_x_109) ;  /* 0x0000012000007945 */ /* 0x000fe20003800200 */
[----:B------:R-:W-:Y:S01]  /*9660*/  FFMA.FTZ R75, R68, R75, -R17 ;  /* 0x0000004b444b7223 */ /* 0x000fe20000010811 */
[----:B0-----:R-:W-:Y:S02]  /*9670*/  FFMA.FTZ R21, R69, R86, -R20 ;  /* 0x0000005645157223 */ /* 0x001fe40000010814 */
        /* <DEDUP_REMOVED lines=10> */
[C---:B-1----:R-:W-:Y:S02]  /*9720*/  LEA R16, P0, R18.reuse, UR10, 0x1 ;  /* 0x0000000a12107c11 */ /* 0x042fe4000f8008ff */
[----:B------:R-:W-:Y:S02]  /*9730*/  IADD3 R17, PT, PT, R19, R17, RZ ;  /* 0x0000001113117210 */ /* 0x000fe40007ffe0ff */
[----:B------:R-:W-:Y:S02]  /*9740*/  F2FP.BF16.F32.PACK_AB R15, R15, R20 ;  /* 0x000000140f0f723e */ /* 0x000fe400000010ff */
[----:B------:R-:W-:-:S05]  /*9750*/  LEA.HI.X R17, R18, UR11, R17, 0x1, P0 ;  /* 0x0000000b12117c11 */ /* 0x000fca00080f0c11 */
[----:B------:R0:W-:Y:S02]  /*9760*/  STG.E desc[UR6][R16.64], R15 ;  /* 0x0000000f10007986 */ /* 0x0001e4000c101906 */
.L_x_110:
[----:B------:R-:W-:Y:S05]  /*9770*/  BSYNC.RECONVERGENT B0 ;  /* 0x0000000000007941 */ /* 0x000fea0003800200 */
.L_x_109:
        /* <DEDUP_REMOVED lines=21> */
.L_x_111:
        /* <DEDUP_REMOVED lines=18> */
.L_x_113:
[----:B------:R-:W-:Y:S05]  /*99f0*/  BSYNC.RECONVERGENT B0 ;  /* 0x0000000000007941 */ /* 0x000fea0003800200 */
.L_x_112:
[----:B------:R-:W-:Y:S02]  /*9a00*/  SHF.L.U32 R79, R79, 0x10, RZ ;  /* 0x000000104f4f7819 */ /* 0x000fe400000006ff */
[----:B------:R-:W-:Y:S02]  /*9a10*/  SHF.R.S32.HI R18, RZ, 0x1f, R7 ;  /* 0x0000001fff127819 */ /* 0x000fe40000011407 */
        /* <DEDUP_REMOVED lines=20> */
.L_x_114:
[----:B------:R-:W-:Y:S01]  /*9b60*/  ISETP.GE.AND.EX P3, PT, R18, UR9, PT, P3 ;  /* 0x0000000912007c0c */ /* 0x000fe2000bf66330 */
[----:B------:R-:W-:Y:S01]  /*9b70*/  FFMA.FTZ R9, R68, R79, -R9 ;  /* 0x0000004f44097223 */ /* 0x000fe20000010809 */
[----:B------:R-:W-:Y:S01]  /*9b80*/  FFMA.FTZ R69, R69, R90, -R26 ;  /* 0x0000005a45457223 */ /* 0x000fe2000001081a */
[----:B------:R-:W-:Y:S02]  /*9b90*/  BSSY.RECONVERGENT B0, `(.L_x_115) ;  /* 0x000000f000007945 */ /* 0x000fe40003800200 */
[-C--:B0-----:R-:W-:Y:S01]  /*9ba0*/  FMUL.FTZ R10, R9, R112.reuse ;  /* 0x00000070090a7220 */ /* 0x081fe20000410000 */
[----:B------:R-:W-:-:S07]  /*9bb0*/  FMUL.FTZ R69, R69, R112 ;  /* 0x0000007045457220 */ /* 0x000fce0000410000 */
[----:B------:R-:W-:Y:S05]  /*9bc0*/  @P3 BRA `(.L_x_116) ;  /* 0x00000000002c3947 */ /* 0x000fea0003800000 */
[----:B------:R-:W0:Y:S01]  /*9bd0*/  LDCU.64 UR4, c[0x0][0x3f8] ;  /* 0x00007f00ff0477ac */ /* 0x000e220008000a00 */
[----:B------:R-:W-:Y:S01]  /*9be0*/  MOV R117, R119 ;  /* 0x0000007700757202 */ /* 0x000fe20000000f00 */
[----:B------:R-:W1:Y:S01]  /*9bf0*/  LDCU.64 UR8, c[0x0][0x380] ;  /* 0x00007000ff0877ac */ /* 0x000e620008000a00 */
[----:B0-----:R-:W-:Y:S02]  /*9c00*/  IMAD R18, R18, UR4, RZ ;  /* 0x0000000412127c24 */ /* 0x001fe4000f8e02ff */
[----:B------:R-:W-:-:S04]  /*9c10*/  IMAD.WIDE.U32 R116, R7, UR4, R116 ;  /* 0x0000000407747c25 */ /* 0x000fc8000f8e0074 */
[----:B------:R-:W-:Y:S01]  /*9c20*/  IMAD R7, R7, UR5, R18 ;  /* 0x0000000507077c24 */ /* 0x000fe2000f8e0212 */
[----:B-1----:R-:W-:-:S04]  /*9c30*/  LEA R8, P0, R116, UR8, 0x1 ;  /* 0x0000000874087c11 */ /* 0x002fc8000f8008ff */
[----:B------:R-:W-:-:S04]  /*9c40*/  IADD3 R7, PT, PT, R117, R7, RZ ;  /* 0x0000000775077210 */ /* 0x000fc80007ffe0ff */
[----:B------:R-:W-:Y:S02]  /*9c50*/  LEA.HI.X R9, R116, UR9, R7, 0x1, P0 ;  /* 0x0000000974097c11 */ /* 0x000fe400080f0c07 */
[----:B------:R-:W-:-:S05]  /*9c60*/  F2FP.BF16.F32.PACK_AB R7, R69, R10 ;  /* 0x0000000a4507723e */ /* 0x000fca00000010ff */
[----:B------:R0:W-:Y:S02]  /*9c70*/  STG.E desc[UR6][R8.64], R7 ;  /* 0x0000000708007986 */ /* 0x0001e4000c101906 */
.L_x_116:
[----:B------:R-:W-:Y:S05]  /*9c80*/  BSYNC.RECONVERGENT B0 ;  /* 0x0000000000007941 */ /* 0x000fea0003800200 */
.L_x_115:
[----:B------:R-:W1:Y:S01]  /*9c90*/  LDCU UR4, c[0x0][0x410] ;  /* 0x00008200ff0477ac */ /* 0x000e620008000800 */
[----:B------:R-:W-:Y:S02]  /*9ca0*/  IADD3 R4, PT, PT, R91, R4, RZ ;  /* 0x000000045b047210 */ /* 0x000fe40007ffe0ff */
[----:B------:R-:W-:Y:S01]  /*9cb0*/  IADD3 R5, PT, PT, R5, 0x1, RZ ;  /* 0x0000000105057810 */ /* 0x000fe20007ffe0ff */
[----:B------:R-:W1:Y:S02]  /*9cc0*/  LDCU UR5, c[0x0][0x3e0] ;  /* 0x00007c00ff0577ac */ /* 0x000e640008000800 */
[----:B-1----:R-:W-:-:S06]  /*9cd0*/  UIMAD UR4, UR4, UR5, URZ ;  /* 0x00000005040472a4 */ /* 0x002fcc000f8e02ff */
[----:B------:R-:W-:-:S13]  /*9ce0*/  ISETP.GE.AND P0, PT, R4, UR4, PT ;  /* 0x0000000404007c0c */ /* 0x000fda000bf06270 */
[----:B------:R-:W-:Y:S05]  /*9cf0*/  @!P0 BRA `(.L_x_117) ;  /* 0xffffff6400188947 */ /* 0x000fea000383ffff */
.L_x_52:
[----:B0-----:R-:W0:Y:S01]  /*9d00*/  S2R R9, SR_TID.X ;  /* 0x0000000000097919 */ /* 0x001e220000002100 */
[----:B------:R-:W1:Y:S01]  /*9d10*/  LDC R4, c[0x0][0x370] ;  /* 0x0000dc00ff047b82 */ /* 0x000e620000000800 */
[----:B------:R-:W-:Y:S07]  /*9d20*/  BSSY.RECONVERGENT B0, `(.L_x_118) ;  /* 0x000000e000007945 */ /* 0x000fee0003800200 */
[----:B------:R-:W2:Y:S08]  /*9d30*/  LDC R7, c[0x0][0x374] ;  /* 0x0000dd00ff077b82 */ /* 0x000eb00000000800 */
[----:B------:R-:W3:Y:S01]  /*9d40*/  LDC.64 R2, c[0x0][0x3c8] ;  /* 0x0000f200ff027b82 */ /* 0x000ee20000000a00 */
[----:B-1----:R-:W-:-:S02]  /*9d50*/  ISETP.NE.AND P0, PT, R4, 0x1, PT ;  /* 0x000000010400780c */ /* 0x002fc40003f05270 */
[----:B0-----:R-:W-:Y:S02]  /*9d60*/  ISETP.NE.AND P1, PT, R9, RZ, PT ;  /* 0x000000ff0900720c */ /* 0x001fe40003f25270 */
[----:B--2---:R-:W-:-:S04]  /*9d70*/  SHF.L.U32 R0, R7, 0x1, RZ ;  /* 0x0000000107007819 */ /* 0x004fc800000006ff */
[----:B------:R-:W-:-:S05]  /*9d80*/  SEL R5, R0, RZ, P0 ;  /* 0x000000ff00057207 */ /* 0x000fca0000000000 */
[----:B---3--:R-:W-:Y:S02]  /*9d90*/  IMAD.WIDE.U32 R2, R5, 0x4, R2 ;  /* 0x0000000405027825 */ /* 0x008fe400078e0002 */
[----:B------:R-:W-:Y:S05]  /*9da0*/  @P1 BRA `(.L_x_119) ;  /* 0x0000000000141947 */ /* 0x000fea0003800000 */
[----:B------:R-:W-:Y:S01]  /*9db0*/  HFMA2 R5, -RZ, RZ, 0, 5.9604644775390625e-08 ;  /* 0x00000001ff057431 */ /* 0x000fe200000001ff */
[----:B------:R-:W-:Y:S06]  /*9dc0*/  MEMBAR.ALL.GPU ;  /* 0x0000000000007992 */ /* 0x000fec000000a000 */
[----:B------:R-:W-:-:S00]  /*9dd0*/  ERRBAR ;  /* 0x00000000000079ab */ /* 0x000fc00000000000 */
[----:B------:R-:W-:Y:S06]  /*9de0*/  CGAERRBAR ;  /* 0x00000000000075ab */ /* 0x000fec0000000000 */
[----:B------:R0:W-:Y:S02]  /*9df0*/  REDG.E.ADD.S32.STRONG.GPU desc[UR6][R2.64], R5 ;  /* 0x000000050200798e */ /* 0x0001e4000c12e306 */
.L_x_119:
[----:B------:R-:W-:Y:S05]  /*9e00*/  BSYNC.RECONVERGENT B0 ;  /* 0x0000000000007941 */ /* 0x000fea0003800200 */
.L_x_118:
[----:B------:R-:W1:Y:S01]  /*9e10*/  S2UR UR5, SR_CTAID.Y ;  /* 0x00000000000579c3 */ /* 0x000e620000002600 */
[----:B0-----:R-:W-:Y:S02]  /*9e20*/  IADD3 R5, PT, PT, R7, -0x1, RZ ;  /* 0xffffffff07057810 */ /* 0x001fe40007ffe0ff */
[----:B------:R-:W-:-:S05]  /*9e30*/  IADD3 R0, PT, PT, R4, -0x1, RZ ;  /* 0xffffffff04007810 */ /* 0x000fca0007ffe0ff */
[----:B------:R-:W0:Y:S01]  /*9e40*/  S2UR UR4, SR_CTAID.X ;  /* 0x00000000000479c3 */ /* 0x000e220000002500 */
[----:B-1----:R-:W-:-:S04]  /*9e50*/  ISETP.NE.AND P0, PT, R5, UR5, PT ;  /* 0x0000000505007c0c */ /* 0x002fc8000bf05270 */
[----:B0-----:R-:W-:-:S13]  /*9e60*/  ISETP.NE.OR P0, PT, R0, UR4, P0 ;  /* 0x0000000400007c0c */ /* 0x001fda0008705670 */
[----:B------:R-:W-:Y:S05]  /*9e70*/  @P0 EXIT ;  /* 0x000000000000094d */ /* 0x000fea0003800000 */
[----:B------:R-:W-:Y:S05]  /*9e80*/  @P1 BRA `(.L_x_120) ;  /* 0x0000000000201947 */ /* 0x000fea0003800000 */
[----:B------:R-:W-:-:S05]  /*9e90*/  IMAD R0, R4, R7, RZ ;  /* 0x0000000704007224 */ /* 0x000fca00078e02ff */
[----:B------:R-:W-:-:S13]  /*9ea0*/  ISETP.NE.AND P0, PT, R0, -0x1, PT ;  /* 0xffffffff0000780c */ /* 0x000fda0003f05270 */
[----:B------:R-:W-:Y:S05]  /*9eb0*/  @!P0 BRA `(.L_x_120) ;  /* 0x0000000000148947 */ /* 0x000fea0003800000 */
.L_x_121:
[----:B------:R-:W2:Y:S04]  /*9ec0*/  LDG.E.STRONG.GPU R5, desc[UR6][R2.64] ;  /* 0x0000000602057981 */ /* 0x000ea8000c1ef900 */
[----:B--2---:R-:W-:Y:S01]  /*9ed0*/  CCTL.IVALL ;  /* 0x00000000ff00798f */ /* 0x004fe20002000000 */
[----:B------:R-:W-:Y:S05]  /*9ee0*/  YIELD ;  /* 0x0000000000007946 */ /* 0x000fea0003800000 */
[----:B------:R-:W-:-:S13]  /*9ef0*/  ISETP.NE.AND P0, PT, R5, R0, PT ;  /* 0x000000000500720c */ /* 0x000fda0003f05270 */
[----:B------:R-:W-:Y:S05]  /*9f00*/  @P0 BRA `(.L_x_121) ;  /* 0xfffffffc00ec0947 */ /* 0x000fea000383ffff */
.L_x_120:
[----:B------:R-:W-:Y:S05]  /*9f10*/  WARPSYNC.ALL ;  /* 0x0000000000007948 */ /* 0x000fea0003800000 */
[----:B------:R-:W0:Y:S08]  /*9f20*/  LDC.64 R4, c[0x0][0x3f8] ;  /* 0x0000fe00ff047b82 */ /* 0x000e300000000a00 */
[----:B------:R-:W-:Y:S01]  /*9f30*/  BAR.SYNC.DEFER_BLOCKING 0x0 ;  /* 0x0000000000007b1d */ /* 0x000fe20000010000 */
[----:B0-----:R-:W-:-:S04]  /*9f40*/  LEA.HI R0, P0, R5, R4, RZ, 0x1 ;  /* 0x0000000405007211 */ /* 0x001fc800078108ff */
[----:B------:R-:W-:-:S04]  /*9f50*/  IADD3.X R3, PT, PT, RZ, R5, RZ, P0, !PT ;  /* 0x00000005ff037210 */ /* 0x000fc800007fe4ff */
[--C-:B------:R-:W-:Y:S02]  /*9f60*/  SHF.R.S64 R0, R0, 0x1, R3.reuse ;  /* 0x0000000100007819 */ /* 0x100fe40000001003 */
[----:B------:R-:W-:Y:S02]  /*9f70*/  SHF.R.S32.HI R3, RZ, 0x1, R3 ;  /* 0x00000001ff037819 */ /* 0x000fe40000011403 */
[----:B------:R-:W-:-:S04]  /*9f80*/  ISETP.GT.U32.AND P0, PT, R0, R9, PT ;  /* 0x000000090000720c */ /* 0x000fc80003f04070 */
[----:B------:R-:W-:-:S13]  /*9f90*/  ISETP.GT.AND.EX P0, PT, R3, RZ, PT, P0 ;  /* 0x000000ff0300720c */ /* 0x000fda0003f04300 */
[----:B------:R-:W-:Y:S05]  /*9fa0*/  @!P0 EXIT ;  /* 0x000000000000894d */ /* 0x000fea0003800000 */
[----:B------:R-:W-:Y:S01]  /*9fb0*/  MOV R2, R9 ;  /* 0x0000000900027202 */ /* 0x000fe20000000f00 */
[----:B------:R-:W-:Y:S01]  /*9fc0*/  HFMA2 R37, -RZ, RZ, 0, 0 ;  /* 0x00000000ff257431 */ /* 0x000fe200000001ff */
[----:B------:R-:W-:Y:S02]  /*9fd0*/  BSSY.RECONVERGENT B0, `(.L_x_122) ;  /* 0x000005e000007945 */ /* 0x000fe40003800200 */
[----:B------:R-:W-:-:S04]  /*9fe0*/  IADD3 R11, P1, PT, R2, 0x188, RZ ;  /* 0x00000188020b7810 */ /* 0x000fc80007f3e0ff */
        /* <DEDUP_REMOVED lines=30> */
[----:B------:R-:W-:Y:S02]  /*a1d0*/  ISETP.GE.U32.AND P0, PT, R6, 0x3, PT ;  /* 0x000000030600780c */ /* 0x000fe40003f06070 */
[----:B------:R-:W-:Y:S02]  /*a1e0*/  ISETP.NE.AND.EX P1, PT, RZ, RZ, PT, P1 ;  /* 0x000000ffff00720c */ /* 0x000fe40003f25310 */
[----:B------:R-:W-:Y:S02]  /*a1f0*/  IADD3.X R11, PT, PT, RZ, R11, RZ, P2, !PT ;  /* 0x0000000bff0b7210 */ /* 0x000fe400017fe4ff */
[----:B------:R-:W-:Y:S02]  /*a200*/  ISETP.GE.U32.AND.EX P0, PT, R7, RZ, PT, P0 ;  /* 0x000000ff0700720c */ /* 0x000fe40003f06100 */
[----:B------:R-:W-:-:S02]  /*a210*/  SHF.R.S64 R28, R28, 0x1, R11 ;  /* 0x000000011c1c7819 */ /* 0x000fc4000000100b */
[----:B------:R-:W-:-:S05]  /*a220*/  SHF.R.S32.HI R35, RZ, 0x1, R11 ;  /* 0x00000001ff237819 */ /* 0x000fca000001140b */
[----:B------:R-:W-:Y:S05]  /*a230*/  @!P1 BRA `(.L_x_123) ;  /* 0x0000000000dc9947 */ /* 0x000fea0003800000 */
[----:B------:R-:W0:Y:S01]  /*a240*/  LDCU.64 UR4, c[0x0][0x3d8] ;  /* 0x00007b00ff0477ac */ /* 0x000e220008000a00 */
[----:B------:R-:W-:Y:S02]  /*a250*/  IADD3 R9, PT, PT, R6, 0x1, RZ ;  /* 0x0000000106097810 */ /* 0x000fe40007ffe0ff */
[----:B------:R-:W-:Y:S01]  /*a260*/  MOV R6, R2 ;  /* 0x0000000200067202 */ /* 0x000fe20000000f00 */
[----:B------:R-:W1:Y:S01]  /*a270*/  LDCU.64 UR8, c[0x0][0x390] ;  /* 0x00007200ff0877ac */ /* 0x000e620008000a00 */
[----:B------:R-:W-:Y:S02]  /*a280*/  LOP3.LUT R9, R9, 0x3, RZ, 0xc0, !PT ;  /* 0x0000000309097812 */ /* 0x000fe400078ec0ff */
[----:B------:R-:W-:Y:S01]  /*a290*/  MOV R7, R37 ;  /* 0x0000002500077202 */ /* 0x000fe20000000f00 */
[----:B------:R-:W2:Y:S01]  /*a2a0*/  LDCU.64 UR10, c[0x0][0x388] ;  /* 0x00007100ff0a77ac */ /* 0x000ea20008000a00 */
[C---:B------:R-:W-:Y:S02]  /*a2b0*/  SHF.L.U32 R22, R2.reuse, 0x3, RZ ;  /* 0x0000000302167819 */ /* 0x040fe400000006ff */
[----:B------:R-:W-:Y:S01]  /*a2c0*/  SHF.L.U64.HI R23, R2, 0x3, R37 ;  /* 0x0000000302177819 */ /* 0x000fe20000010225 */
[----:B------:R-:W-:Y:S01]  /*a2d0*/  IMAD.WIDE.U32 R6, R9, 0x188, R6 ;  /* 0x0000018809067825 */ /* 0x000fe200078e0006 */
[----:B------:R-:W-:-:S02]  /*a2e0*/  SHF.L.U32 R31, R5, 0x2, RZ ;  /* 0x00000002051f7819 */ /* 0x000fc400000006ff */
[----:B------:R-:W-:Y:S02]  /*a2f0*/  SHF.L.U64.HI R33, R0, 0x2, R3 ;  /* 0x0000000200217819 */ /* 0x000fe40000010203 */
[----:B------:R-:W-:Y:S02]  /*a300*/  SHF.L.U64.HI R29, R28, 0x2, R35 ;  /* 0x000000021c1d7819 */ /* 0x000fe40000010223 */
[----:B0-----:R-:W-:Y:S01]  /*a310*/  LEA R27, P1, R2, UR4, 0x2 ;  /* 0x00000004021b7c11 */ /* 0x001fe2000f8210ff */
[----:B------:R-:W-:Y:S01]  /*a320*/  UMOV UR4, URZ ;  /* 0x000000ff00047c82 */ /* 0x000fe20008000000 */
[----:B-1----:R-:W-:Y:S02]  /*a330*/  IADD3 R24, P2, PT, R22, UR8, RZ ;  /* 0x0000000816187c10 */ /* 0x002fe4000ff5e0ff */
[----:B------:R-:W-:Y:S02]  /*a340*/  LEA.HI.X R26, R2, UR5, R37, 0x2, P1 ;  /* 0x00000005021a7c11 */ /* 0x000fe400088f1425 */
[----:B------:R-:W-:-:S02]  /*a350*/  IADD3 R37, PT, PT, R7, UR4, RZ ;  /* 0x0000000407257c10 */ /* 0x000fc4000fffe0ff */
[----:B------:R-:W-:Y:S01]  /*a360*/  MOV R2, R6 ;  /* 0x0000000600027202 */ /* 0x000fe20000000f00 */
[----:B------:R-:W-:Y:S01]  /*a370*/  IMAD.WIDE.U32 R6, R4, 0x4, RZ ;  /* 0x0000000404067825 */ /* 0x000fe200078e00ff */
[C---:B------:R-:W-:Y:S02]  /*a380*/  IADD3.X R25, PT, PT, R23.reuse, UR9, RZ, P2, !PT ;  /* 0x0000000917197c10 */ /* 0x040fe400097fe4ff */
[----:B--2---:R-:W-:Y:S02]  /*a390*/  IADD3 R22, P1, PT, R22, UR10, RZ ;  /* 0x0000000a16167c10 */ /* 0x004fe4000ff3e0ff */
[----:B------:R-:W-:Y:S02]  /*a3a0*/  IADD3 R20, P2, PT, RZ, -R9, RZ ;  /* 0x80000009ff147210 */ /* 0x000fe40007f5e0ff */
[----:B------:R-:W-:Y:S02]  /*a3b0*/  IADD3.X R23, PT, PT, R23, UR11, RZ, P1, !PT ;  /* 0x0000000b17177c10 */ /* 0x000fe40008ffe4ff */
[----:B------:R-:W-:-:S02]  /*a3c0*/  IADD3 R31, PT, PT, R7, R31, RZ ;  /* 0x0000001f071f7210 */ /* 0x000fc40007ffe0ff */
[----:B------:R-:W-:-:S07]  /*a3d0*/  IADD3.X R21, PT, PT, RZ, -0x1, RZ, P2, !PT ;  /* 0xffffffffff157810 */ /* 0x000fce00017fe4ff */
.L_x_124:
[-C--:B0-----:R-:W-:Y:S02]  /*a3e0*/  LEA R10, P1, R0, R27.reuse, 0x2 ;  /* 0x0000001b000a7211 */ /* 0x081fe400078210ff */
        /* <DEDUP_REMOVED lines=28> */
.L_x_123:
[----:B------:R-:W-:Y:S05]  /*a5b0*/  BSYNC.RECONVERGENT B0 ;  /* 0x0000000000007941 */ /* 0x000fea0003800200 */
.L_x_122:
[----:B------:R-:W-:Y:S05]  /*a5c0*/  @!P0 EXIT ;  /* 0x000000000000894d */ /* 0x000fea0003800000 */
[----:B------:R-:W-:Y:S01]  /*a5d0*/  SHF.L.U64.HI R39, R28, 0x2, R35 ;  /* 0x000000021c277819 */ /* 0x000fe20000010223 */
[----:B------:R-:W1:Y:S01]  /*a5e0*/  LDCU.64 UR4, c[0x0][0x3d8] ;  /* 0x00007b00ff0477ac */ /* 0x000e620008000a00 */
[C---:B------:R-:W-:Y:S02]  /*a5f0*/  SHF.L.U64.HI R31, R4.reuse, 0x2, R5 ;  /* 0x00000002041f7819 */ /* 0x040fe40000010205 */
[----:B------:R-:W-:Y:S01]  /*a600*/  SHF.L.U32 R29, R4, 0x2, RZ ;  /* 0x00000002041d7819 */ /* 0x000fe200000006ff */
[----:B------:R-:W2:Y:S01]  /*a610*/  LDCU.64 UR8, c[0x0][0x388] ;  /* 0x00007100ff0877ac */ /* 0x000ea20008000a00 */
[----:B------:R-:W-:Y:S02]  /*a620*/  SHF.L.U32 R41, R28, 0x2, RZ ;  /* 0x000000021c297819 */ /* 0x000fe400000006ff */
[C---:B------:R-:W-:Y:S01]  /*a630*/  SHF.L.U64.HI R33, R0.reuse, 0x2, R3 ;  /* 0x0000000200217819 */ /* 0x040fe20000010203 */
[----:B------:R-:W3:Y:S01]  /*a640*/  LDCU.64 UR10, c[0x0][0x390] ;  /* 0x00007200ff0a77ac */ /* 0x000ee20008000a00 */
[----:B------:R-:W-:-:S07]  /*a650*/  SHF.L.U32 R35, R0, 0x2, RZ ;  /* 0x0000000200237819 */ /* 0x000fce00000006ff */
.L_x_125:
[C---:B0-----:R-:W-:Y:S02]  /*a660*/  SHF.L.U32 R16, R2.reuse, 0x2, RZ ;  /* 0x0000000202107819 */ /* 0x041fe400000006ff */
[----:B----4-:R-:W-:Y:S02]  /*a670*/  SHF.L.U64.HI R13, R2, 0x2, R37 ;  /* 0x00000002020d7819 */ /* 0x010fe40000010225 */
[----:B-1----:R-:W-:-:S04]  /*a680*/  IADD3 R4, P0, PT, R16, UR4, RZ ;  /* 0x0000000410047c10 */ /* 0x002fc8000ff1e0ff */
[----:B------:R-:W-:Y:S02]  /*a690*/  IADD3.X R5, PT, PT, R13, UR5, RZ, P0, !PT ;  /* 0x000000050d057c10 */ /* 0x000fe400087fe4ff */
[C---:B------:R-:W-:Y:S02]  /*a6a0*/  IADD3 R6, P0, PT, R4.reuse, R35, RZ ;  /* 0x0000002304067210 */ /* 0x040fe40007f1e0ff */
[C---:B------:R-:W-:Y:S01]  /*a6b0*/  IADD3 R10, P1, PT, R4.reuse, R41, RZ ;  /* 0x00000029040a7210 */ /* 0x040fe20007f3e0ff */
[----:B------:R0:W4:Y:S01]  /*a6c0*/  LDG.E R18, desc[UR6][R4.64] ;  /* 0x0000000604127981 */ /* 0x000122000c1e1900 */
[C---:B------:R-:W-:Y:S02]  /*a6d0*/  IADD3.X R7, PT, PT, R5.reuse, R33, RZ, P0, !PT ;  /* 0x0000002105077210 */ /* 0x040fe400007fe4ff */
[----:B------:R-:W-:Y:S02]  /*a6e0*/  IADD3 R8, P0, PT, R4, R29, RZ ;  /* 0x0000001d04087210 */ /* 0x000fe40007f1e0ff */
[C---:B------:R-:W-:Y:S01]  /*a6f0*/  IADD3.X R11, PT, PT, R5.reuse, R39, RZ, P1, !PT ;  /* 0x00000027050b7210 */ /* 0x040fe20000ffe4ff */
[----:B------:R1:W4:Y:S01]  /*a700*/  LDG.E R19, desc[UR6][R6.64] ;  /* 0x0000000606137981 */ /* 0x000322000c1e1900 */
[----:B------:R-:W-:-:S03]  /*a710*/  IADD3.X R9, PT, PT, R5, R31, RZ, P0, !PT ;  /* 0x0000001f05097210 */ /* 0x000fc600007fe4ff */
[----:B------:R-:W5:Y:S04]  /*a720*/  LDG.E R21, desc[UR6][R10.64] ;  /* 0x000000060a157981 */ /* 0x000f68000c1e1900 */
[----:B------:R1:W5:Y:S01]  /*a730*/  LDG.E R20, desc[UR6][R8.64] ;  /* 0x0000000608147981 */ /* 0x000362000c1e1900 */
[C---:B------:R-:W-:Y:S02]  /*a740*/  SHF.L.U32 R27, R2.reuse, 0x3, RZ ;  /* 0x00000003021b7819 */ /* 0x040fe400000006ff */
[----:B------:R-:W-:Y:S02]  /*a750*/  SHF.L.U64.HI R28, R2, 0x3, R37 ;  /* 0x00000003021c7819 */ /* 0x000fe40000010225 */
[----:B------:R-:W-:Y:S02]  /*a760*/  LOP3.LUT R14, R27, 0xfffffff8, RZ, 0xc0, !PT ;  /* 0xfffffff81b0e7812 */ /* 0x000fe400078ec0ff */
[----:B------:R-:W-:-:S02]  /*a770*/  LOP3.LUT R16, R16, 0xfffffffc, RZ, 0xc0, !PT ;  /* 0xfffffffc10107812 */ /* 0x000fc400078ec0ff */
[----:B0-----:R-:W-:Y:S02]  /*a780*/  LOP3.LUT R5, R28, 0x3, RZ, 0xc0, !PT ;  /* 0x000000031c057812 */ /* 0x001fe400078ec0ff */
[----:B--2---:R-:W-:Y:S02]  /*a790*/  IADD3 R12, P0, PT, R14, UR8, RZ ;  /* 0x000000080e0c7c10 */ /* 0x004fe4000ff1e0ff */
[----:B------:R-:W-:Y:S02]  /*a7a0*/  LOP3.LUT R4, R13, 0x3, RZ, 0xc0, !PT ;  /* 0x000000030d047812 */ /* 0x000fe400078ec0ff */
[----:B------:R-:W-:Y:S02]  /*a7b0*/  IADD3 R16, P2, PT, R16, UR4, RZ ;  /* 0x0000000410107c10 */ /* 0x000fe4000ff5e0ff */
[----:B---3--:R-:W-:Y:S02]  /*a7c0*/  IADD3 R14, P1, PT, R14, UR10, RZ ;  /* 0x0000000a0e0e7c10 */ /* 0x008fe4000ff3e0ff */
[----:B------:R-:W-:-:S02]  /*a7d0*/  IADD3.X R13, PT, PT, R5, UR9, RZ, P0, !PT ;  /* 0x00000009050d7c10 */ /* 0x000fc400087fe4ff */
[----:B------:R-:W-:Y:S02]  /*a7e0*/  IADD3.X R17, PT, PT, R4, UR5, RZ, P2, !PT ;  /* 0x0000000504117c10 */ /* 0x000fe400097fe4ff */
[----:B------:R-:W-:Y:S02]  /*a7f0*/  IADD3.X R15, PT, PT, R5, UR11, RZ, P1, !PT ;  /* 0x0000000b050f7c10 */ /* 0x000fe40008ffe4ff */
[C---:B------:R-:W-:Y:S02]  /*a800*/  IADD3 R4, P0, PT, R16.reuse, R35, RZ ;  /* 0x0000002310047210 */ /* 0x040fe40007f1e0ff */
[C---:B-1----:R-:W-:Y:S02]  /*a810*/  IADD3 R6, P1, PT, R16.reuse, R29, RZ ;  /* 0x0000001d10067210 */ /* 0x042fe40007f3e0ff */
[----:B------:R-:W-:Y:S02]  /*a820*/  IADD3 R8, P2, PT, R16, R41, RZ ;  /* 0x0000002910087210 */ /* 0x000fe40007f5e0ff */
[----:B------:R-:W-:-:S02]  /*a830*/  IADD3.X R5, PT, PT, R17, R33, RZ, P0, !PT ;  /* 0x0000002111057210 */ /* 0x000fc400007fe4ff */
[C---:B------:R-:W-:Y:S02]  /*a840*/  IADD3.X R7, PT, PT, R17.reuse, R31, RZ, P1, !PT ;  /* 0x0000001f11077210 */ /* 0x040fe40000ffe4ff */
[----:B------:R-:W-:Y:S01]  /*a850*/  IADD3.X R9, PT, PT, R17, R39, RZ, P2, !PT ;  /* 0x0000002711097210 */ /* 0x000fe200017fe4ff */
[----:B----4-:R0:W-:Y:S04]  /*a860*/  STG.E.64 desc[UR6][R12.64], R18 ;  /* 0x000000120c007986 */ /* 0x0101e8000c101b06 */
[----:B-----5:R1:W-:Y:S04]  /*a870*/  STG.E.64 desc[UR6][R14.64], R20 ;  /* 0x000000140e007986 */ /* 0x0203e8000c101b06 */
        /* <DEDUP_REMOVED lines=48> */
.L_x_126:
        /* <DEDUP_REMOVED lines=16> */
.L_x_4737:


//--------------------- .text._Z35group_norm_nhwc_bwd_one_pass_kernelI11Bf16IOFp32WLi256ELi98ELi392EEv26Group_norm_nhwc_bwd_params --------------------------
	.section	.text._Z35group_norm_nhwc_bwd_one_pass_kernelI11Bf16IOFp32WLi256ELi98ELi392EEv26Group_norm_nhwc_bwd_params,"ax",@progbits
	.align	128
        .global         _Z35group_norm_nhwc_bwd_one_pass_kernelI11Bf16IOFp32WLi256ELi98ELi392EEv26Group_norm_nhwc_bwd_params
        .type           _Z35group_norm_nhwc_bwd_one_pass_kernelI11Bf16IOFp32WLi256ELi98ELi392EEv26Group_norm_nhwc_bwd_params,@function
        .size           _Z35group_norm_nhwc_bwd_one_pass_kernelI11Bf16IOFp32WLi256ELi98ELi392EEv26Group_norm_nhwc_bwd_params,(.L_x_4738 - _Z35group_norm_nhwc_bwd_one_pass_kernelI11Bf16IOFp32WLi256ELi98ELi392EEv26Group_norm_nhwc_bwd_params)
        .other          _Z35group_norm_nhwc_bwd_one_pass_kernelI11Bf16IOFp32WLi256ELi98ELi392EEv26Group_norm_nhwc_bwd_params,@"STO_CUDA_ENTRY STV_DEFAULT"
_Z35group_norm_nhwc_bwd_one_pass_kernelI11Bf16IOFp32WLi256ELi98ELi392EEv26Group_norm_nhwc_bwd_params:
.text._Z35group_norm_nhwc_bwd_one_pass_kernelI11Bf16IOFp32WLi256ELi98ELi392EEv26Group_norm_nhwc_bwd_params:
[----:B------:R-:W0:Y:S01]  /*0000*/  LDC R1, c[0x0][0x37c] ;  /* 0x0000df00ff017b82 */ /* 0x000e220000000800 */
[----:B------:R-:W1:Y:S07]  /*0010*/  S2R R3, SR_TID.X ;  /* 0x0000000000037919 */ /* 0x000e6e0000002100 */
[----:B------:R-:W2:Y:S01]  /*0020*/  S2UR UR8, SR_CTAID.Y ;  /* 0x00000000000879c3 */ /* 0x000ea20000002600 */
[----:B------:R-:W3:Y:S01]  /*0030*/  LDCU UR4, c[0x0][0x410] ;  /* 0x00008200ff0477ac */ /* 0x000ee20008000800 */
[----:B0-----:R-:W-:Y:S01]  /*0040*/  IADD3 R1, PT, PT, R1, -0x230, RZ ;  /* 0xfffffdd001017810 */ /* 0x001fe20007ffe0ff */
[----:B------:R-:W3:Y:S03]  /*0050*/  LDCU UR5, c[0x0][0x3e0] ;  /* 0x00007c00ff0577ac */ /* 0x000ee60008000800 */
[----:B------:R-:W-:-:S02]  /*0060*/  R2UR UR15, R1 ;  /* 0x00000000010f72ca */ /* 0x000fc400000e0000 */
[----:B------:R-:W0:Y:S01]  /*0070*/  S2UR UR6, SR_CTAID.X ;  /* 0x00000000000679c3 */ /* 0x000e220000002500 */
[----:B------:R-:W4:Y:S07]  /*0080*/  LDCU.64 UR10, c[0x0][0x358] ;  /* 0x00006b00ff0a77ac */ /* 0x000f2e0008000a00 */
[----:B------:R-:W0:Y:S01]  /*0090*/  LDC R2, c[0x0][0x41c] ;  /* 0x00010700ff027b82 */ /* 0x000e220000000800 */
[----:B---3--:R-:W-:-:S04]  /*00a0*/  UIMAD UR4, UR4, UR5, URZ ;  /* 0x00000005040472a4 */ /* 0x008fc8000f8e02ff */
[----:B--2---:R-:W-:Y:S01]  /*00b0*/  UISETP.GE.AND UP0, UPT, UR8, UR4, UPT ;  /* 0x000000040800728c */ /* 0x004fe2000bf06270 */
[----:B-1----:R-:W-:-:S05]  /*00c0*/  LOP3.LUT R0, R3, 0xffff, RZ, 0xc0, !PT ;  /* 0x0000ffff03007812 */ /* 0x002fca00078ec0ff */
[----:B------:R-:W-:-:S05]  /*00d0*/  IMAD R0, R0, 0x53a, RZ ;  /* 0x0000053a00007824 */ /* 0x000fca00078e02ff */
[----:B------:R-:W-:-:S04]  /*00e0*/  SHF.R.U32.HI R99, RZ, 0x10, R0 ;  /* 0x00000010ff637819 */ /* 0x000fc80000011600 */
[----:B------:R-:W-:Y:S01]  /*00f0*/  PRMT R0, R99, 0x9910, RZ ;  /* 0x0000991063007816 */ /* 0x000fe200000000ff */
[----:B0-----:R-:W-:-:S04]  /*0100*/  IMAD R99, R2, UR6, R99 ;  /* 0x0000000602637c24 */ /* 0x001fc8000f8e0263 */
[----:B------:R-:W-:-:S05]  /*0110*/  IMAD R0, R0, 0x31, RZ ;  /* 0x0000003100007824 */ /* 0x000fca00078e02ff */
[----:B------:R-:W-:-:S04]  /*0120*/  IADD3 R0, PT, PT, RZ, -R0, RZ ;  /* 0x80000000ff007210 */ /* 0x000fc80007ffe0ff */
[----:B------:R-:W-:-:S04]  /*0130*/  PRMT R0, R0, 0x7710, RZ ;  /* 0x0000771000007816 */ /* 0x000fc800000000ff */
[----:B------:R-:W-:Y:S01]  /*0140*/  IADD3 R0, PT, PT, R0, R3, RZ ;  /* 0x0000000300007210 */ /* 0x000fe20007ffe0ff */
[----:B----4-:R-:W-:Y:S06]  /*0150*/  BRA.U UP0, `(.L_x_127) ;  /* 0x000000e500647547 */ /* 0x010fec000b800000 */
[----:B------:R-:W-:Y:S01]  /*0160*/  SHF.L.U32 R0, R0, 0x1, RZ ;  /* 0x0000000100007819 */ /* 0x000fe200000006ff */
[----:B------:R-:W-:-:S03]  /*0170*/  UMOV UR4, URZ ;  /* 0x000000ff00047c82 */ /* 0x000fc60008000000 */
[----:B------:R-:W-:-:S05]  /*0180*/  LOP3.LUT R0, R0, 0xffff, RZ, 0xc0, !PT ;  /* 0x0000ffff00007812 */ /* 0x000fca00078ec0ff */
[----:B------:R0:W-:Y:S02]  /*0190*/  STL [R1+0x140], R0 ;  /* 0x0001400001007387 */ /* 0x0001e40000100800 */
.L_x_151:
[----:B------:R-:W2:Y:S01]  /*01a0*/  LDL.LU R4, [R1+0x140] ;  /* 0x0001400001047983 */ /* 0x000ea20000300800 */
[----:B------:R-:W1:Y:S01]  /*01b0*/  LDCU UR14, c[0x0][0x410] ;  /* 0x00008200ff0e77ac */ /* 0x000e620008000800 */
[----:B------:R-:W-:Y:S02]  /*01c0*/  IABS R3, UR8 ;  /* 0x0000000800037c13 */ /* 0x000fe40008000000 */
[----:B------:R-:W-:Y:S01]  /*01d0*/  IADD3 R5, PT, PT, R99, 0x8, RZ ;  /* 0x0000000863057810 */ /* 0x000fe20007ffe0ff */
[----:B------:R-:W-:Y:S01]  /*01e0*/  UMOV UR6, URZ ;  /* 0x000000ff00067c82 */ /* 0x000fe20008000000 */
[----:B------:R-:W-:Y:S01]  /*01f0*/  R2UR UR9, R3 ;  /* 0x00000000030972ca */ /* 0x000fe200000e0000 */
[----:B------:R-:W3:Y:S01]  /*0200*/  LDCU.128 UR16, c[0x0][0x400] ;  /* 0x00008000ff1077ac */ /* 0x000ee20008000c00 */
[----:B------:R-:W-:Y:S02]  /*0210*/  SHF.R.S32.HI R3, RZ, 0x1f, R99 ;  /* 0x0000001fff037819 */ /* 0x000fe40000011463 */
[----:B------:R-:W-:Y:S01]  /*0220*/  SHF.R.S32.HI R11, RZ, 0x1f, R5 ;  /* 0x0000001fff0b7819 */ /* 0x000fe20000011405 */
[----:B------:R-:W-:Y:S01]  /*0230*/  UISETP.GE.AND UP4, UPT, UR8, URZ, UPT ;  /* 0x000000ff0800728c */ /* 0x000fe2000bf86270 */
[----:B0-----:R-:W-:-:S02]  /*0240*/  IADD3 R7, PT, PT, R99, 0x10, RZ ;  /* 0x0000001063077810 */ /* 0x001fc40007ffe0ff */
[----:B------:R-:W-:Y:S02]  /*0250*/  LOP3.LUT R106, R106, 0xfeffffff, RZ, 0xc0, !PT ;  /* 0xfeffffff6a6a7812 */ /* 0x000fe400078ec0ff */
[----:B------:R-:W-:Y:S02]  /*0260*/  SHF.R.S32.HI R13, RZ, 0x1f, R7 ;  /* 0x0000001fff0d7819 */ /* 0x000fe40000011407 */
[----:B------:R-:W-:Y:S01]  /*0270*/  IADD3 R79, PT, PT, R99, 0xd0, RZ ;  /* 0x000000d0634f7810 */ /* 0x000fe20007ffe0ff */
[----:B-1----:R-:W-:Y:S02]  /*0280*/  ULOP3.LUT UR12, UR8, UR14, URZ, 0x3c, !UPT ;  /* 0x0000000e080c7292 */ /* 0x002fe4000f8e3cff */
[----:B0-----:R-:W-:Y:S01]  /*0290*/  MOV R0, UR14 ;  /* 0x0000000e00007c02 */ /* 0x001fe20008000f00 */
[----:B------:R-:W-:Y:S01]  /*02a0*/  UISETP.NE.AND UP0, UPT, UR14, URZ, UPT ;  /* 0x000000ff0e00728c */ /* 0x000fe2000bf05270 */
[----:B------:R-:W-:Y:S02]  /*02b0*/  LOP3.LUT R98, R98, 0xfffffffe, RZ, 0xc0, !PT ;  /* 0xfffffffe62627812 */ /* 0x000fe400078ec0ff */
[----:B------:R-:W-:-:S02]  /*02c0*/  IABS R0, R0 ;  /* 0x0000000000007213 */ /* 0x000fc40000000000 */
[----:B---3--:R-:W-:Y:S02]  /*02d0*/  ISETP.GE.U32.AND P0, PT, R99, UR16, PT ;  /* 0x0000001063007c0c */ /* 0x008fe4000bf06070 */
[----:B------:R-:W-:Y:S02]  /*02e0*/  R2UR UR13, R0 ;  /* 0x00000000000d72ca */ /* 0x000fe400000e0000 */
[----:B------:R-:W-:Y:S02]  /*02f0*/  ISETP.GE.AND.EX P3, PT, R3, UR17, PT, P0 ;  /* 0x0000001103007c0c */ /* 0x000fe4000bf66300 */
[----:B------:R-:W-:Y:S02]  /*0300*/  ISETP.GE.U32.AND P0, PT, R5, UR16, PT ;  /* 0x0000001005007c0c */ /* 0x000fe4000bf06070 */
[----:B------:R-:W-:Y:S02]  /*0310*/  MOV R9, UR18 ;  /* 0x0000001200097c02 */ /* 0x000fe40008000f00 */
[----:B------:R-:W-:-:S02]  /*0320*/  ISETP.GE.AND.EX P4, PT, R11, UR17, PT, P0 ;  /* 0x000000110b007c0c */ /* 0x000fc4000bf86300 */
[----:B------:R-:W-:-:S03]  /*0330*/  ISETP.GE.U32.AND P0, PT, R7, UR16, PT ;  /* 0x0000001007007c0c */ /* 0x000fc6000bf06070 */
[----:B------:R-:W0:Y:S01]  /*0340*/  I2F.RP R0, UR13 ;  /* 0x0000000d00007d06 */ /* 0x000e220008209400 */
[----:B------:R-:W-:Y:S01]  /*0350*/  ISETP.GE.AND.EX P6, PT, R13, UR17, PT, P0 ;  /* 0x000000110d007c0c */ /* 0x000fe2000bfc6300 */
[----:B------:R-:W1:Y:S01]  /*0360*/  @!P3 LDC.64 R14, c[0x0][0x3f8] ;  /* 0x0000fe00ff0ebb82 */ /* 0x000e620000000a00 */
[----:B------:R-:W-:-:S04]  /*0370*/  @P3 LOP3.LUT R106, R106, 0x1000000, RZ, 0xfc, !PT ;  /* 0x010000006a6a3812 */ /* 0x000fc800078efcff */
[----:B------:R-:W-:-:S03]  /*0380*/  LOP3.LUT R106, R106, 0xff7fffff, RZ, 0xc0, !PT ;  /* 0xff7fffff6a6a7812 */ /* 0x000fc600078ec0ff */
[----:B------:R-:W3:Y:S01]  /*0390*/  @!P3 LDC.64 R20, c[0x0][0x398] ;  /* 0x0000e600ff14bb82 */ /* 0x000ee20000000a00 */
[----:B------:R-:W-:Y:S01]  /*03a0*/  @P4 LOP3.LUT R106, R106, 0x800000, RZ, 0xfc, !PT ;  /* 0x008000006a6a4812 */ /* 0x000fe200078efcff */
[----:B0-----:R-:W0:Y:S03]  /*03b0*/  MUFU.RCP R0, R0 ;  /* 0x0000000000007308 */ /* 0x001e260000001000 */
[----:B------:R-:W-:-:S03]  /*03c0*/  LOP3.LUT R106, R106, 0xffbfffff, RZ, 0xc0, !PT ;  /* 0xffbfffff6a6a7812 */ /* 0x000fc600078ec0ff */
[----:B------:R-:W4:Y:S01]  /*03d0*/  @!P3 LDC.64 R120, c[0x0][0x3a0] ;  /* 0x0000e800ff78bb82 */ /* 0x000f220000000a00 */
[----:B------:R-:W-:-:S07]  /*03e0*/  @P6 LOP3.LUT R106, R106, 0x400000, RZ, 0xfc, !PT ;  /* 0x004000006a6a6812 */ /* 0x000fce00078efcff */
[----:B------:R-:W3:Y:S01]  /*03f0*/  @!P4 LDC.64 R22, c[0x0][0x3f8] ;  /* 0x0000fe00ff16cb82 */ /* 0x000ee20000000a00 */
[----:B0-----:R-:W-:-:S07]  /*0400*/  IADD3 R2, PT, PT, R0, 0xffffffe, RZ ;  /* 0x0ffffffe00027810 */ /* 0x001fce0007ffe0ff */
[----:B------:R-:W0:Y:S01]  /*0410*/  @!P6 LDC.64 R28, c[0x0][0x3f8] ;  /* 0x0000fe00ff1ceb82 */ /* 0x000e220000000a00 */
[----:B------:R-:W1:Y:S07]  /*0420*/  F2I.FTZ.U32.TRUNC.NTZ R2, R2 ;  /* 0x0000000200027305 */ /* 0x000e6e000021f000 */
[----:B------:R-:W4:Y:S08]  /*0430*/  @!P4 LDC.64 R24, c[0x0][0x3a0] ;  /* 0x0000e800ff18cb82 */ /* 0x000f300000000a00 */
[----:B------:R-:W4:Y:S01]  /*0440*/  @!P6 LDC.64 R30, c[0x0][0x3a0] ;  /* 0x0000e800ff1eeb82 */ /* 0x000f220000000a00 */
[----:B-1----:R-:W-:-:S07]  /*0450*/  R2UR UR7, R2 ;  /* 0x00000000020772ca */ /* 0x002fce00000e0000 */
[----:B------:R-:W1:Y:S06]  /*0460*/  @!P6 LDC.64 R32, c[0x0][0x398] ;  /* 0x0000e600ff20eb82 */ /* 0x000e6c0000000a00 */
[----:B------:R-:W-:-:S04]  /*0470*/  UIADD3 UR5, UPT, UPT, URZ, -UR7, URZ ;  /* 0x80000007ff057290 */ /* 0x000fc8000fffe0ff */
[----:B------:R-:W-:-:S04]  /*0480*/  UIMAD UR5, UR5, UR13, URZ ;  /* 0x0000000d050572a4 */ /* 0x000fc8000f8e02ff */
[----:B------:R-:W-:-:S04]  /*0490*/  UIMAD.WIDE.U32 UR6, UR7, UR5, UR6 ;  /* 0x00000005070672a5 */ /* 0x000fc8000f8e0006 */
[----:B------:R-:W-:-:S04]  /*04a0*/  UIMAD.WIDE.U32 UR6, UR7, UR9, URZ ;  /* 0x00000009070672a5 */ /* 0x000fc8000f8e00ff */
[----:B------:R-:W-:-:S04]  /*04b0*/  UIADD3 UR5, UPT, UPT, -UR7, URZ, URZ ;  /* 0x000000ff07057290 */ /* 0x000fc8000fffe1ff */
[----:B------:R-:W-:Y:S02]  /*04c0*/  UIMAD UR5, UR13, UR5, UR9 ;  /* 0x000000050d0572a4 */ /* 0x000fe4000f8e0209 */
[----:B------:R-:W-:Y:S02]  /*04d0*/  ULOP3.LUT UR9, URZ, UR14, URZ, 0x33, !UPT ;  /* 0x0000000eff097292 */ /* 0x000fe4000f8e33ff */
[----:B------:R-:W-:-:S11]  /*04e0*/  UISETP.GT.U32.AND UP2, UPT, UR13, UR5, UPT ;  /* 0x000000050d00728c */ /* 0x000fd6000bf44070 */
[----:B------:R-:W-:Y:S02]  /*04f0*/  @!UP2 UIADD3 UR5, UPT, UPT, UR5, -UR13, URZ ;  /* 0x8000000d0505a290 */ /* 0x000fe4000fffe0ff */
[----:B------:R-:W-:Y:S02]  /*0500*/  @!UP2 UIADD3 UR7, UPT, UPT, UR7, 0x1, URZ ;  /* 0x000000010707a890 */ /* 0x000fe4000fffe0ff */
[----:B------:R-:W-:Y:S02]  /*0510*/  UIADD3 UR6, UPT, UPT, UR5, -UR13, URZ ;  /* 0x8000000d05067290 */ /* 0x000fe4000fffe0ff */
[----:B------:R-:W-:Y:S02]  /*0520*/  UISETP.GT.U32.AND UP3, UPT, UR13, UR5, UPT ;  /* 0x000000050d00728c */ /* 0x000fe4000bf64070 */
[----:B------:R-:W-:Y:S02]  /*0530*/  UISETP.GE.U32.AND UP1, UPT, UR5, UR13, UPT ;  /* 0x0000000d0500728c */ /* 0x000fe4000bf26070 */
[----:B------:R-:W-:-:S02]  /*0540*/  USEL UR5, UR6, UR5, !UP3 ;  /* 0x0000000506057287 */ /* 0x000fc4000d800000 */
[----:B------:R-:W-:Y:S02]  /*0550*/  UISETP.GE.AND UP2, UPT, UR12, URZ, UPT ;  /* 0x000000ff0c00728c */ /* 0x000fe4000bf46270 */
[----:B------:R-:W-:-:S04]  /*0560*/  @!UP4 UIADD3 UR5, UPT, UPT, -UR5, URZ, URZ ;  /* 0x000000ff0505c290 */ /* 0x000fc8000fffe1ff */
[----:B------:R-:W-:Y:S02]  /*0570*/  USEL UR13, UR9, UR5, !UP0 ;  /* 0x00000005090d7287 */ /* 0x000fe4000c000000 */
[----:B------:R-:W-:Y:S02]  /*0580*/  @UP1 UIADD3 UR7, UPT, UPT, UR7, 0x1, URZ ;  /* 0x0000000107071890 */ /* 0x000fe4000fffe0ff */
[----:B------:R-:W-:Y:S02]  /*0590*/  UIMAD UR5, UR13, 0x62, URZ ;  /* 0x000000620d0578a4 */ /* 0x000fe4000f8e02ff */
[----:B------:R-:W-:-:S04]  /*05a0*/  @!UP2 UIADD3 UR7, UPT, UPT, -UR7, URZ, URZ ;  /* 0x000000ff0707a290 */ /* 0x000fc8000fffe1ff */
[----:B------:R-:W-:Y:S01]  /*05b0*/  USEL UR7, UR9, UR7, !UP0 ;  /* 0x0000000709077287 */ /* 0x000fe2000c000000 */
[----:B------:R-:W-:Y:S01]  /*05c0*/  MOV R0, UR5 ;  /* 0x0000000500007c02 */ /* 0x000fe20008000f00 */
[----:B------:R-:W1:Y:S01]  /*05d0*/  LDCU.U8 UR9, c[0x0][0x414] ;  /* 0x00008280ff0977ac */ /* 0x000e620008000000 */
[----:B--2---:R-:W-:Y:S01]  /*05e0*/  IADD3 R42, P1, PT, R4, UR5, RZ ;  /* 0x00000005042a7c10 */ /* 0x004fe2000ff3e0ff */
[----:B------:R-:W-:Y:S01]  /*05f0*/  USHF.R.S32.HI UR5, URZ, 0x1f, UR7 ;  /* 0x0000001fff057899 */ /* 0x000fe20008011407 */
[----:B0-----:R-:W-:Y:S02]  /*0600*/  @!P6 IMAD R4, R13, R28, RZ ;  /* 0x0000001c0d04e224 */ /* 0x001fe400078e02ff */
[----:B------:R-:W-:Y:S01]  /*0610*/  LEA.HI.X.SX32 R43, R0, RZ, 0x1, P1 ;  /* 0x000000ff002b7211 */ /* 0x000fe200008f0eff */
[----:B------:R-:W-:Y:S01]  /*0620*/  UIMAD UR5, UR5, UR18, URZ ;  /* 0x00000012050572a4 */ /* 0x000fe2000f8e02ff */
[----:B------:R-:W-:-:S03]  /*0630*/  @!P3 IMAD R0, R3, R14, RZ ;  /* 0x0000000e0300b224 */ /* 0x000fc600078e02ff */
[----:B------:R-:W-:Y:S02]  /*0640*/  UIMAD UR5, UR7, UR19, UR5 ;  /* 0x00000013070572a4 */ /* 0x000fe4000f8e0205 */
[----:B------:R-:W-:Y:S01]  /*0650*/  IMAD.WIDE.U32 R42, R9, UR7, R42 ;  /* 0x00000007092a7c25 */ /* 0x000fe2000f8e002a */
[C---:B------:R-:W-:Y:S01]  /*0660*/  IADD3 R9, PT, PT, R99.reuse, 0x18, RZ ;  /* 0x0000001863097810 */ /* 0x040fe20007ffe0ff */
[----:B------:R-:W0:Y:S02]  /*0670*/  LDCU.64 UR6, c[0x0][0x3b8] ;  /* 0x00007700ff0677ac */ /* 0x000e240008000a00 */
[----:B------:R-:W-:Y:S01]  /*0680*/  @!P3 IMAD R15, R99, R15, R0 ;  /* 0x0000000f630fb224 */ /* 0x000fe200078e0200 */
[----:B------:R-:W-:Y:S01]  /*0690*/  IADD3 R45, PT, PT, R43, UR5, RZ ;  /* 0x000000052b2d7c10 */ /* 0x000fe2000fffe0ff */
[----:B---3--:R-:W-:Y:S01]  /*06a0*/  @!P4 IMAD R0, R11, R22, RZ ;  /* 0x000000160b00c224 */ /* 0x008fe200078e02ff */
[----:B------:R-:W-:Y:S01]  /*06b0*/  @!P3 MOV R44, R42 ;  /* 0x0000002a002cb202 */ /* 0x000fe20000000f00 */
[----:B------:R-:W-:Y:S01]  /*06c0*/  STL.64 [R1+0x1b0], R42 ;  /* 0x0001b02a01007387 */ /* 0x000fe20000100a00 */
[----:B------:R-:W-:-:S02]  /*06d0*/  ISETP.GE.U32.AND P0, PT, R9, UR16, PT ;  /* 0x0000001009007c0c */ /* 0x000fc4000bf06070 */
[----:B------:R-:W-:Y:S01]  /*06e0*/  SHF.R.S32.HI R17, RZ, 0x1f, R9 ;  /* 0x0000001fff117819 */ /* 0x000fe20000011409 */
[C---:B------:R-:W-:Y:S01]  /*06f0*/  @!P3 IMAD.WIDE.U32 R2, R99.reuse, R14, R44 ;  /* 0x0000000e6302b225 */ /* 0x040fe200078e002c */
[----:B------:R-:W-:Y:S01]  /*0700*/  IADD3 R11, PT, PT, R99, 0x20, RZ ;  /* 0x00000020630b7810 */ /* 0x000fe20007ffe0ff */
[----:B------:R-:W-:Y:S01]  /*0710*/  STL.64 [R1+0x1a8], R44 ;  /* 0x0001a82c01007387 */ /* 0x000fe20000100a00 */
[----:B------:R-:W-:Y:S02]  /*0720*/  ISETP.GE.AND.EX P5, PT, R17, UR17, PT, P0 ;  /* 0x0000001111007c0c */ /* 0x000fe4000bfa6300 */
[----:B------:R-:W-:Y:S02]  /*0730*/  @!P3 IADD3 R3, PT, PT, R3, R15, RZ ;  /* 0x0000000f0303b210 */ /* 0x000fe40007ffe0ff */
[C---:B------:R-:W-:Y:S02]  /*0740*/  @!P3 SHF.L.U32 R19, R2.reuse, 0x1, RZ ;  /* 0x000000010213b819 */ /* 0x040fe400000006ff */
[----:B------:R-:W-:-:S02]  /*0750*/  @!P3 SHF.L.U64.HI R2, R2, 0x1, R3 ;  /* 0x000000010202b819 */ /* 0x000fc40000010203 */
[C---:B------:R-:W-:Y:S02]  /*0760*/  @!P3 IADD3 R18, P2, PT, R19.reuse, R20, RZ ;  /* 0x000000141312b210 */ /* 0x040fe40007f5e0ff */
[----:B----4-:R-:W-:Y:S02]  /*0770*/  @!P3 IADD3 R120, P1, PT, R19, R120, RZ ;  /* 0x000000781378b210 */ /* 0x010fe40007f3e0ff */
[----:B------:R-:W-:Y:S01]  /*0780*/  @!P3 IADD3.X R19, PT, PT, R2, R21, RZ, P2, !PT ;  /* 0x000000150213b210 */ /* 0x000fe200017fe4ff */
[----:B------:R-:W2:Y:S01]  /*0790*/  @!P5 LDC.64 R34, c[0x0][0x3f8] ;  /* 0x0000fe00ff22db82 */ /* 0x000ea20000000a00 */
[----:B------:R-:W-:Y:S02]  /*07a0*/  LOP3.LUT P2, RZ, R106, 0x800000, RZ, 0xc0, !PT ;  /* 0x008000006aff7812 */ /* 0x000fe4000784c0ff */
[----:B------:R-:W-:Y:S01]  /*07b0*/  @!P3 IADD3.X R121, PT, PT, R2, R121, RZ, P1, !PT ;  /* 0x000000790279b210 */ /* 0x000fe20000ffe4ff */
[----:B------:R-:W-:Y:S01]  /*07c0*/  STL.64 [R1+0x220], R18 ;  /* 0x0002201201007387 */ /* 0x000fe20000100a00 */
[----:B------:R-:W-:-:S02]  /*07d0*/  ISETP.GE.U32.AND P0, PT, R11, UR16, PT ;  /* 0x000000100b007c0c */ /* 0x000fc4000bf06070 */
[----:B------:R-:W-:Y:S02]  /*07e0*/  SHF.R.S32.HI R21, RZ, 0x1f, R11 ;  /* 0x0000001fff157819 */ /* 0x000fe4000001140b */
[----:B------:R-:W-:Y:S02]  /*07f0*/  IADD3 R15, PT, PT, R99, 0x28, RZ ;  /* 0x00000028630f7810 */ /* 0x000fe40007ffe0ff */
[----:B------:R-:W-:Y:S02]  /*0800*/  ISETP.GE.AND.EX P4, PT, R21, UR17, PT, P0 ;  /* 0x0000001115007c0c */ /* 0x000fe4000bf86300 */
[----:B------:R-:W-:Y:S01]  /*0810*/  ISETP.GE.U32.AND P1, PT, R15, UR16, PT ;  /* 0x000000100f007c0c */ /* 0x000fe2000bf26070 */
[----:B------:R-:W3:Y:S01]  /*0820*/  @!P2 LDC.64 R26, c[0x0][0x398] ;  /* 0x0000e600ff1aab82 */ /* 0x000ee20000000a00 */
[----:B------:R-:W-:Y:S01]  /*0830*/  @!P2 MOV R2, R42 ;  /* 0x0000002a0002a202 */ /* 0x000fe20000000f00 */
[----:B------:R-:W-:Y:S01]  /*0840*/  @!P2 IMAD R23, R5, R23, R0 ;  /* 0x000000170517a224 */ /* 0x000fe200078e0200 */
[----:B------:R-:W-:-:S02]  /*0850*/  @!P2 MOV R3, R45 ;  /* 0x0000002d0003a202 */ /* 0x000fc40000000f00 */
[----:B------:R-:W-:Y:S01]  /*0860*/  LOP3.LUT R106, R106, 0xffdfffff, RZ, 0xc0, !PT ;  /* 0xffdfffff6a6a7812 */ /* 0x000fe200078ec0ff */
[----:B------:R-:W-:-:S03]  /*0870*/  @!P2 IMAD.WIDE.U32 R2, R5, R22, R2 ;  /* 0x000000160502a225 */ /* 0x000fc600078e0002 */
[----:B------:R-:W-:Y:S01]  /*0880*/  @P5 LOP3.LUT R106, R106, 0x200000, RZ, 0xfc, !PT ;  /* 0x002000006a6a5812 */ /* 0x000fe200078efcff */
[----:B------:R-:W-:Y:S01]  /*0890*/  @!P6 IMAD R5, R7, R29, R4 ;  /* 0x0000001d0705e224 */ /* 0x000fe200078e0204 */
[----:B------:R-:W-:Y:S01]  /*08a0*/  @!P2 IADD3 R3, PT, PT, R3, R23, RZ ;  /* 0x000000170303a210 */ /* 0x000fe20007ffe0ff */
[----:B--2---:R-:W-:Y:S01]  /*08b0*/  @!P5 IMAD R4, R17, R34, RZ ;  /* 0x000000221104d224 */ /* 0x004fe200078e02ff */
[C---:B------:R-:W-:Y:S01]  /*08c0*/  @!P2 SHF.L.U32 R119, R2.reuse, 0x1, RZ ;  /* 0x000000010277a819 */ /* 0x040fe200000006ff */
[----:B------:R-:W2:Y:S01]  /*08d0*/  @!P4 LDC.64 R16, c[0x0][0x3a0] ;  /* 0x0000e800ff10cb82 */ /* 0x000ea20000000a00 */
[----:B------:R-:W-:Y:S02]  /*08e0*/  @!P2 SHF.L.U64.HI R0, R2, 0x1, R3 ;  /* 0x000000010200a819 */ /* 0x000fe40000010203 */
[----:B------:R-:W-:Y:S02]  /*08f0*/  @!P6 MOV R2, R42 ;  /* 0x0000002a0002e202 */ /* 0x000fe40000000f00 */
[----:B------:R-:W-:-:S02]  /*0900*/  @!P6 MOV R3, R45 ;  /* 0x0000002d0003e202 */ /* 0x000fc40000000f00 */
[----:B------:R-:W-:Y:S02]  /*0910*/  SHF.R.S32.HI R23, RZ, 0x1f, R15 ;  /* 0x0000001fff177819 */ /* 0x000fe4000001140f */
[----:B------:R-:W-:Y:S01]  /*0920*/  @!P2 IADD3 R12, P0, PT, R119, R24, RZ ;  /* 0x00000018770ca210 */ /* 0x000fe20007f1e0ff */
[----:B------:R-:W-:Y:S01]  /*0930*/  @!P6 IMAD.WIDE.U32 R2, R7, R28, R2 ;  /* 0x0000001c0702e225 */ /* 0x000fe200078e0002 */
[----:B------:R-:W-:Y:S01]  /*0940*/  ISETP.GE.AND.EX P3, PT, R23, UR17, PT, P1 ;  /* 0x0000001117007c0c */ /* 0x000fe2000bf66310 */
[----:B------:R-:W4:Y:S01]  /*0950*/  @!P4 LDC.64 R28, c[0x0][0x3f8] ;  /* 0x0000fe00ff1ccb82 */ /* 0x000f220000000a00 */
[----:B------:R-:W-:Y:S01]  /*0960*/  @!P2 IADD3.X R13, PT, PT, R0, R25, RZ, P0, !PT ;  /* 0x00000019000da210 */ /* 0x000fe200007fe4ff */
[----:B------:R-:W-:Y:S01]  /*0970*/  @!P5 IMAD R7, R9, R35, R4 ;  /* 0x000000230907d224 */ /* 0x000fe200078e0204 */
[----:B---3--:R-:W-:Y:S01]  /*0980*/  @!P2 IADD3 R118, P0, PT, R119, R26, RZ ;  /* 0x0000001a7776a210 */ /* 0x008fe20007f1e0ff */
[----:B------:R3:W-:Y:S01]  /*0990*/  STL [R1+0x210], R12 ;  /* 0x0002100c01007387 */ /* 0x0007e20000100800 */
[----:B------:R-:W-:-:S02]  /*09a0*/  @!P6 IADD3 R3, PT, PT, R3, R5, RZ ;  /* 0x000000050303e210 */ /* 0x000fc40007ffe0ff */
[----:B------:R-:W-:Y:S01]  /*09b0*/  @!P6 SHF.L.U32 R117, R2, 0x1, RZ ;  /* 0x000000010275e819 */ /* 0x000fe200000006ff */
[----:B------:R-:W0:Y:S01]  /*09c0*/  @!P5 LDC.64 R24, c[0x0][0x3a0] ;  /* 0x0000e800ff18db82 */ /* 0x000e220000000a00 */
[----:B------:R-:W-:Y:S01]  /*09d0*/  @!P2 IADD3.X R119, PT, PT, R0, R27, RZ, P0, !PT ;  /* 0x0000001b0077a210 */ /* 0x000fe200007fe4ff */
[----:B------:R3:W-:Y:S01]  /*09e0*/  STL [R1+0x20c], R13 ;  /* 0x00020c0d01007387 */ /* 0x0007e20000100800 */
[----:B------:R-:W-:Y:S02]  /*09f0*/  @!P6 SHF.L.U64.HI R0, R2, 0x1, R3 ;  /* 0x000000010200e819 */ /* 0x000fe40000010203 */
[----:B------:R-:W-:Y:S01]  /*0a00*/  @!P6 IADD3 R2, P0, PT, R117, R30, RZ ;  /* 0x0000001e7502e210 */ /* 0x000fe20007f1e0ff */
[----:B------:R-:W-:Y:S01]  /*0a10*/  STL.64 [R1+0x218], R118 ;  /* 0x0002187601007387 */ /* 0x000fe20000100a00 */
[----:B------:R-:W-:Y:S01]  /*0a20*/  @!P5 MOV R4, R42 ;  /* 0x0000002a0004d202 */ /* 0x000fe20000000f00 */
[----:B------:R-:W3:Y:S01]  /*0a30*/  @!P5 LDC.64 R26, c[0x0][0x398] ;  /* 0x0000e600ff1adb82 */ /* 0x000ee20000000a00 */
[----:B------:R-:W-:Y:S01]  /*0a40*/  @!P6 IADD3.X R3, PT, PT, R0, R31, RZ, P0, !PT ;  /* 0x0000001f0003e210 */ /* 0x000fe200007fe4ff */
[----:B------:R-:W-:Y:S01]  /*0a50*/  STL.64 [R1+0x1c0], R120 ;  /* 0x0001c07801007387 */ /* 0x000fe20000100a00 */
[----:B------:R-:W-:-:S02]  /*0a60*/  @!P5 MOV R5, R45 ;  /* 0x0000002d0005d202 */ /* 0x000fc40000000f00 */
[----:B-1----:R-:W-:Y:S01]  /*0a70*/  @!P6 IADD3 R116, P0, PT, R117, R32, RZ ;  /* 0x000000207574e210 */ /* 0x002fe20007f1e0ff */
[----:B------:R1:W-:Y:S01]  /*0a80*/  STL [R1+0x204], R2 ;  /* 0x0002040201007387 */ /* 0x0003e20000100800 */
[----:B------:R-:W-:Y:S01]  /*0a90*/  LOP3.LUT R106, R106, 0xffefffff, RZ, 0xc0, !PT ;  /* 0xffefffff6a6a7812 */ /* 0x000fe200078ec0ff */
[----:B------:R-:W1:Y:S01]  /*0aa0*/  @!P3 LDC.64 R30, c[0x0][0x3f8] ;  /* 0x0000fe00ff1ebb82 */ /* 0x000e620000000a00 */
[----:B------:R-:W-:Y:S01]  /*0ab0*/  @!P5 IMAD.WIDE.U32 R4, R9, R34, R4 ;  /* 0x000000220904d225 */ /* 0x000fe200078e0004 */
[----:B------:R-:W-:Y:S01]  /*0ac0*/  @!P6 IADD3.X R117, PT, PT, R0, R33, RZ, P0, !PT ;  /* 0x000000210075e210 */ /* 0x000fe200007fe4ff */
[----:B------:R2:W-:Y:S01]  /*0ad0*/  STL [R1+0x200], R3 ;  /* 0x0002000301007387 */ /* 0x0005e20000100800 */
[----:B------:R-:W-:Y:S01]  /*0ae0*/  @P4 LOP3.LUT R106, R106, 0x100000, RZ, 0xfc, !PT ;  /* 0x001000006a6a4812 */ /* 0x000fe200078efcff */
[----:B----4-:R-:W-:Y:S01]  /*0af0*/  @!P4 IMAD R6, R21, R28, RZ ;  /* 0x0000001c1506c224 */ /* 0x010fe200078e02ff */
[----:B------:R-:W-:Y:S01]  /*0b00*/  @!P5 IADD3 R5, PT, PT, R5, R7, RZ ;  /* 0x000000070505d210 */ /* 0x000fe20007ffe0ff */
[----:B------:R-:W-:Y:S01]  /*0b10*/  STL [R1+0x208], R117 ;  /* 0x0002087501007387 */ /* 0x000fe20000100800 */
[----:B------:R-:W4:Y:S01]  /*0b20*/  @!P4 LDC.64 R20, c[0x0][0x398] ;  /* 0x0000e600ff14cb82 */ /* 0x000f220000000a00 */
[----:B------:R-:W-:Y:S01]  /*0b30*/  @!P5 SHF.L.U32 R115, R4, 0x1, RZ ;  /* 0x000000010473d819 */ /* 0x000fe200000006ff */
[----:B------:R-:W-:Y:S01]  /*0b40*/  @!P4 IMAD R9, R11, R29, R6 ;  /* 0x0000001d0b09c224 */ /* 0x000fe200078e0206 */
[----:B------:R-:W-:-:S02]  /*0b50*/  @!P4 MOV R6, R42 ;  /* 0x0000002a0006c202 */ /* 0x000fc40000000f00 */
[----:B------:R-:W-:Y:S02]  /*0b60*/  @!P4 MOV R7, R45 ;  /* 0x0000002d0007c202 */ /* 0x000fe40000000f00 */
[----:B------:R-:W-:Y:S01]  /*0b70*/  @!P5 SHF.L.U64.HI R0, R4, 0x1, R5 ;  /* 0x000000010400d819 */ /* 0x000fe20000010205 */
[----:B------:R-:W4:Y:S01]  /*0b80*/  @!P3 LDC.64 R32, c[0x0][0x3a0] ;  /* 0x0000e800ff20bb82 */ /* 0x000f220000000a00 */
[----:B0-----:R-:W-:Y:S01]  /*0b90*/  @!P5 IADD3 R4, P0, PT, R115, R24, RZ ;  /* 0x000000187304d210 */ /* 0x001fe20007f1e0ff */
[----:B------:R-:W-:Y:S01]  /*0ba0*/  @!P4 IMAD.WIDE.U32 R6, R11, R28, R6 ;  /* 0x0000001c0b06c225 */ /* 0x000fe200078e0006 */
[----:B------:R-:W-:Y:S02]  /*0bb0*/  LOP3.LUT R106, R106, 0xfff7ffff, RZ, 0xc0, !PT ;  /* 0xfff7ffff6a6a7812 */ /* 0x000fe400078ec0ff */
[----:B------:R-:W-:Y:S01]  /*0bc0*/  @!P5 IADD3.X R5, PT, PT, R0, R25, RZ, P0, !PT ;  /* 0x000000190005d210 */ /* 0x000fe200007fe4ff */
[----:B------:R-:W-:Y:S01]  /*0bd0*/  STL [R1+0x1f8], R4 ;  /* 0x0001f80401007387 */ /* 0x000fe20000100800 */
[----:B---3--:R-:W-:Y:S01]  /*0be0*/  @!P5 IADD3 R114, P0, PT, R115, R26, RZ ;  /* 0x0000001a7372d210 */ /* 0x008fe20007f1e0ff */
[----:B-1----:R-:W-:Y:S01]  /*0bf0*/  @!P3 IMAD R8, R23, R30, RZ ;  /* 0x0000001e1708b224 */ /* 0x002fe200078e02ff */
[----:B------:R-:W0:Y:S01]  /*0c00*/  @!P3 LDC.64 R24, c[0x0][0x398] ;  /* 0x0000e600ff18bb82 */ /* 0x000e220000000a00 */
[----:B------:R-:W-:Y:S01]  /*0c10*/  @!P4 IADD3 R7, PT, PT, R7, R9, RZ ;  /* 0x000000090707c210 */ /* 0x000fe20007ffe0ff */
[----:B------:R-:W-:Y:S01]  /*0c20*/  STL [R1+0x1f4], R5 ;  /* 0x0001f40501007387 */ /* 0x000fe20000100800 */
[----:B------:R-:W-:Y:S01]  /*0c30*/  @!P3 IMAD R11, R15, R31, R8 ;  /* 0x0000001f0f0bb224 */ /* 0x000fe200078e0208 */
[----:B------:R-:W-:-:S02]  /*0c40*/  @!P4 SHF.L.U32 R113, R6, 0x1, RZ ;  /* 0x000000010671c819 */ /* 0x000fc400000006ff */
[----:B------:R-:W-:Y:S01]  /*0c50*/  @!P3 MOV R8, R42 ;  /* 0x0000002a0008b202 */ /* 0x000fe20000000f00 */
[----:B------:R-:W-:Y:S01]  /*0c60*/  STL [R1+0x1fc], R5 ;  /* 0x0001fc0501007387 */ /* 0x000fe20000100800 */
[----:B------:R-:W-:Y:S02]  /*0c70*/  @!P3 MOV R9, R45 ;  /* 0x0000002d0009b202 */ /* 0x000fe40000000f00 */
[----:B------:R-:W-:Y:S02]  /*0c80*/  @!P5 IADD3.X R115, PT, PT, R0, R27, RZ, P0, !PT ;  /* 0x0000001b0073d210 */ /* 0x000fe400007fe4ff */
[----:B------:R-:W-:Y:S01]  /*0c90*/  @!P4 SHF.L.U64.HI R0, R6, 0x1, R7 ;  /* 0x000000010600c819 */ /* 0x000fe20000010207 */
[----:B------:R-:W-:Y:S01]  /*0ca0*/  @!P3 IMAD.WIDE.U32 R8, R15, R30, R8 ;  /* 0x0000001e0f08b225 */ /* 0x000fe200078e0008 */
[----:B--2---:R-:W-:Y:S02]  /*0cb0*/  @!P4 IADD3 R6, P0, PT, R113, R16, RZ ;  /* 0x000000107106c210 */ /* 0x004fe40007f1e0ff */
[----:B------:R-:W-:-:S02]  /*0cc0*/  IADD3 R15, PT, PT, R99, 0x30, RZ ;  /* 0x00000030630f7810 */ /* 0x000fc40007ffe0ff */
[----:B------:R-:W-:Y:S01]  /*0cd0*/  @!P4 IADD3.X R7, PT, PT, R0, R17, RZ, P0, !PT ;  /* 0x000000110007c210 */ /* 0x000fe200007fe4ff */
[----:B------:R-:W-:Y:S01]  /*0ce0*/  STL [R1+0x1ec], R6 ;  /* 0x0001ec0601007387 */ /* 0x000fe20000100800 */
[----:B----4-:R-:W-:Y:S02]  /*0cf0*/  @!P4 IADD3 R112, P0, PT, R113, R20, RZ ;  /* 0x000000147170c210 */ /* 0x010fe40007f1e0ff */
[----:B------:R-:W-:Y:S01]  /*0d00*/  @!P3 IADD3 R9, PT, PT, R9, R11, RZ ;  /* 0x0000000b0909b210 */ /* 0x000fe20007ffe0ff */
[----:B------:R-:W-:Y:S01]  /*0d10*/  STL [R1+0x1f0], R6 ;  /* 0x0001f00601007387 */ /* 0x000fe20000100800 */
[----:B------:R-:W-:Y:S02]  /*0d20*/  @!P3 SHF.L.U32 R111, R8, 0x1, RZ ;  /* 0x00000001086fb819 */ /* 0x000fe400000006ff */
[----:B------:R-:W-:Y:S01]  /*0d30*/  @!P4 IADD3.X R113, PT, PT, R0, R21, RZ, P0, !PT ;  /* 0x000000150071c210 */ /* 0x000fe200007fe4ff */
[----:B------:R-:W-:Y:S01]  /*0d40*/  STL [R1+0x1e8], R7 ;  /* 0x0001e80701007387 */ /* 0x000fe20000100800 */
[----:B------:R-:W-:-:S02]  /*0d50*/  @!P3 SHF.L.U64.HI R0, R8, 0x1, R9 ;  /* 0x000000010800b819 */ /* 0x000fc40000010209 */
[C---:B------:R-:W-:Y:S02]  /*0d60*/  @!P3 IADD3 R8, P0, PT, R111.reuse, R32, RZ ;  /* 0x000000206f08b210 */ /* 0x040fe40007f1e0ff */
[----:B------:R-:W-:Y:S02]  /*0d70*/  SHF.R.S32.HI R11, RZ, 0x1f, R15 ;  /* 0x0000001fff0b7819 */ /* 0x000fe4000001140f */
[----:B------:R-:W-:Y:S01]  /*0d80*/  @!P3 IADD3.X R9, PT, PT, R0, R33, RZ, P0, !PT ;  /* 0x000000210009b210 */ /* 0x000fe200007fe4ff */
[----:B------:R-:W-:Y:S01]  /*0d90*/  STL [R1+0x1e4], R8 ;  /* 0x0001e40801007387 */ /* 0x000fe20000100800 */
[----:B0-----:R-:W-:Y:S02]  /*0da0*/  @!P3 IADD3 R110, P0, PT, R111, R24, RZ ;  /* 0x000000186f6eb210 */ /* 0x001fe40007f1e0ff */
[----:B------:R-:W-:Y:S01]  /*0db0*/  @P3 LOP3.LUT R106, R106, 0x80000, RZ, 0xfc, !PT ;  /* 0x000800006a6a3812 */ /* 0x000fe200078efcff */
[----:B------:R-:W-:Y:S01]  /*0dc0*/  STL [R1+0x1e0], R9 ;  /* 0x0001e00901007387 */ /* 0x000fe20000100800 */
[----:B------:R-:W-:-:S02]  /*0dd0*/  @!P3 IADD3.X R111, PT, PT, R0, R25, RZ, P0, !PT ;  /* 0x00000019006fb210 */ /* 0x000fc400007fe4ff */
[----:B------:R-:W-:Y:S02]  /*0de0*/  ISETP.GE.U32.AND P0, PT, R15, UR16, PT ;  /* 0x000000100f007c0c */ /* 0x000fe4000bf06070 */
[----:B------:R-:W-:Y:S02]  /*0df0*/  LOP3.LUT R106, R106, 0xfffbffff, RZ, 0xc0, !PT ;  /* 0xfffbffff6a6a7812 */ /* 0x000fe400078ec0ff */
[----:B------:R-:W-:-:S13]  /*0e00*/  ISETP.GE.AND.EX P1, PT, R11, UR17, PT, P0 ;  /* 0x000000110b007c0c */ /* 0x000fda000bf26300 */
[----:B------:R-:W0:Y:S01]  /*0e10*/  @!P1 LDC.64 R16, c[0x0][0x3f8] ;  /* 0x0000fe00ff109b82 */ /* 0x000e220000000a00 */
[----:B------:R-:W-:Y:S02]  /*0e20*/  @!P1 MOV R10, R42 ;  /* 0x0000002a000a9202 */ /* 0x000fe40000000f00 */
[----:B------:R-:W-:-:S04]  /*0e30*/  @P1 LOP3.LUT R106, R106, 0x40000, RZ, 0xfc, !PT ;  /* 0x000400006a6a1812 */ /* 0x000fc800078efcff */
[----:B------:R-:W-:Y:S01]  /*0e40*/  LOP3.LUT R106, R106, 0xfffdffff, RZ, 0xc0, !PT ;  /* 0xfffdffff6a6a7812 */ /* 0x000fe200078ec0ff */
[----:B------:R-:W1:Y:S01]  /*0e50*/  @!P1 LDC.64 R20, c[0x0][0x3a0] ;  /* 0x0000e800ff149b82 */ /* 0x000e620000000a00 */
[----:B0-----:R-:W-:Y:S01]  /*0e60*/  @!P1 IMAD R0, R11, R16, RZ ;  /* 0x000000100b009224 */ /* 0x001fe200078e02ff */
[----:B------:R-:W-:-:S03]  /*0e70*/  @!P1 MOV R11, R45 ;  /* 0x0000002d000b9202 */ /* 0x000fc60000000f00 */
[C---:B------:R-:W-:Y:S02]  /*0e80*/  @!P1 IMAD R17, R15.reuse, R17, R0 ;  /* 0x000000110f119224 */ /* 0x040fe400078e0200 */
[----:B------:R-:W-:Y:S02]  /*0e90*/  @!P1 IMAD.WIDE.U32 R10, R15, R16, R10 ;  /* 0x000000100f0a9225 */ /* 0x000fe400078e000a */
[----:B------:R-:W0:Y:S03]  /*0ea0*/  @!P1 LDC.64 R14, c[0x0][0x398] ;  /* 0x0000e600ff0e9b82 */ /* 0x000e260000000a00 */
[----:B------:R-:W-:Y:S02]  /*0eb0*/  @!P1 IADD3 R11, PT, PT, R11, R17, RZ ;  /* 0x000000110b0b9210 */ /* 0x000fe40007ffe0ff */
[C---:B------:R-:W-:Y:S02]  /*0ec0*/  @!P1 SHF.L.U32 R101, R10.reuse, 0x1, RZ ;  /* 0x000000010a659819 */ /* 0x040fe400000006ff */
[----:B------:R-:W-:-:S02]  /*0ed0*/  @!P1 SHF.L.U64.HI R0, R10, 0x1, R11 ;  /* 0x000000010a009819 */ /* 0x000fc4000001020b */
[----:B-1----:R-:W-:Y:S02]  /*0ee0*/  @!P1 IADD3 R10, P0, PT, R101, R20, RZ ;  /* 0x00000014650a9210 */ /* 0x002fe40007f1e0ff */
[----:B------:R-:W-:Y:S02]  /*0ef0*/  IADD3 R17, PT, PT, R99, 0x38, RZ ;  /* 0x0000003863117810 */ /* 0x000fe40007ffe0ff */
[----:B------:R-:W-:Y:S02]  /*0f00*/  @!P1 IADD3.X R11, PT, PT, R0, R21, RZ, P0, !PT ;  /* 0x00000015000b9210 */ /* 0x000fe400007fe4ff */
[----:B0-----:R-:W-:-:S04]  /*0f10*/  @!P1 IADD3 R100, P0, PT, R101, R14, RZ ;  /* 0x0000000e65649210 */ /* 0x001fc80007f1e0ff */
[----:B------:R-:W-:Y:S02]  /*0f20*/  @!P1 IADD3.X R101, PT, PT, R0, R15, RZ, P0, !PT ;  /* 0x0000000f00659210 */ /* 0x000fe400007fe4ff */
[----:B------:R-:W-:Y:S02]  /*0f30*/  SHF.R.S32.HI R15, RZ, 0x1f, R17 ;  /* 0x0000001fff0f7819 */ /* 0x000fe40000011411 */
[----:B------:R-:W-:-:S04]  /*0f40*/  ISETP.GE.U32.AND P0, PT, R17, UR16, PT ;  /* 0x0000001011007c0c */ /* 0x000fc8000bf06070 */
        /* <DEDUP_REMOVED lines=56> */
[----:B-1----:R-:W-:-:S04]  /*12d0*/  @!P1 IADD3 R102, P0, PT, R97, R102, RZ ;  /* 0x0000006661669210 */ /* 0x002fc80007f1e0ff */
[----:B------:R-:W-:Y:S02]  /*12e0*/  @!P1 IADD3.X R103, PT, PT, R20, R103, RZ, P0, !PT ;  /* 0x0000006714679210 */ /* 0x000fe400007fe4ff */
[----:B0-----:R-:W-:-:S04]  /*12f0*/  @!P1 IADD3 R96, P0, PT, R97, R22, RZ ;  /* 0x0000001661609210 */ /* 0x001fc80007f1e0ff */
[----:B------:R-:W-:Y:S02]  /*1300*/  @!P1 IADD3.X R97, PT, PT, R20, R23, RZ, P0, !PT ;  /* 0x0000001714619210 */ /* 0x000fe400007fe4ff */
[----:B------:R-:W-:-:S04]  /*1310*/  IADD3 R23, PT, PT, R99, 0x50, RZ ;  /* 0x0000005063177810 */ /* 0x000fc80007ffe0ff */
        /* <DEDUP_REMOVED lines=11> */
[----:B------:R-:W-:-:S05]  /*13d0*/  @!P1 IMAD.WIDE.U32 R20, R23, R24, R20 ;  /* 0x0000001817149225 */ /* 0x000fca00078e0014 */
[----:B------:R-:W-:Y:S02]  /*13e0*/  @!P1 IADD3 R21, PT, PT, R21, R25, RZ ;  /* 0x0000001915159210 */ /* 0x000fe40007ffe0ff */
[----:B------:R-:W0:Y:S01]  /*13f0*/  @!P1 LDC.64 R24, c[0x0][0x398] ;  /* 0x0000e600ff189b82 */ /* 0x000e220000000a00 */
[C---:B------:R-:W-:Y:S02]  /*1400*/  @!P1 SHF.L.U32 R23, R20.reuse, 0x1, RZ ;  /* 0x0000000114179819 */ /* 0x040fe400000006ff */
[----:B------:R-:W-:Y:S02]  /*1410*/  @!P1 SHF.L.U64.HI R20, R20, 0x1, R21 ;  /* 0x0000000114149819 */ /* 0x000fe40000010215 */
        /* <DEDUP_REMOVED lines=235> */
[----:B------:R-:W-:-:S03]  /*22d0*/  IADD3 R25, PT, PT, R99, 0xb0, RZ ;  /* 0x000000b063197810 */ /* 0x000fc60007ffe0ff */
[----:B------:R-:W-:Y:S01]  /*22e0*/  STL.64 [R1+0x1d8], R58 ;  /* 0x0001d83a01007387 */ /* 0x000fe20000100a00 */
        /* <DEDUP_REMOVED lines=49> */
[----:B------:R-:W-:-:S05]  /*2600*/  @P1 LOP3.LUT R106, R106, 0x1, RZ, 0xfc, !PT ;  /* 0x000000016a6a1812 */ /* 0x000fca00078efcff */
        /* <DEDUP_REMOVED lines=33> */
[----:B------:R-:W-:Y:S02]  /*2820*/  SHF.R.S32.HI R25, RZ, 0x1f, R79 ;  /* 0x0000001fff197819 */ /* 0x000fe4000001144f */
[----:B------:R-:W-:Y:S02]  /*2830*/  ISETP.GE.U32.AND P1, PT, R79, UR16, PT ;  /* 0x000000104f007c0c */ /* 0x000fe4000bf26070 */
[C---:B------:R-:W-:Y:S02]  /*2840*/  LOP3.LUT P0, RZ, R106.reuse, 0x1000000, RZ, 0xc0, !PT ;  /* 0x010000006aff7812 */ /* 0x040fe4000780c0ff */
[----:B------:R-:W-:Y:S02]  /*2850*/  ISETP.GE.AND.EX P1, PT, R25, UR17, PT, P1 ;  /* 0x0000001119007c0c */ /* 0x000fe4000bf26310 */
[----:B------:R-:W-:-:S11]  /*2860*/  LOP3.LUT R106, R106, 0x7fffffff, RZ, 0xc0, !PT ;  /* 0x7fffffff6a6a7812 */ /* 0x000fd600078ec0ff */
        /* <DEDUP_REMOVED lines=24> */
[----:B------:R-:W-:Y:S02]  /*29f0*/  @P2 LOP3.LUT R106, R106, 0x40000000, RZ, 0xfc, !PT ;  /* 0x400000006a6a2812 */ /* 0x000fe400078efcff */
[----:B------:R-:W-:Y:S02]  /*2a00*/  PRMT R12, RZ, 0x7610, R12 ;  /* 0x00007610ff0c7816 */ /* 0x000fe4000000000c */
[----:B------:R-:W-:Y:S01]  /*2a10*/  PRMT R13, RZ, 0x7610, R13 ;  /* 0x00007610ff0d7816 */ /* 0x000fe2000000000d */
[----:B------:R-:W1:Y:S01]  /*2a20*/  @!P2 LDC.64 R124, c[0x0][0x3a0] ;  /* 0x0000e800ff7cab82 */ /* 0x000e620000000a00 */
[----:B------:R-:W-:Y:S02]  /*2a30*/  PRMT R2, RZ, 0x7610, R2 ;  /* 0x00007610ff027816 */ /* 0x000fe40000000002 */
[----:B------:R-:W-:-:S02]  /*2a40*/  PRMT R3, RZ, 0x7610, R3 ;  /* 0x00007610ff037816 */ /* 0x000fc40000000003 */
[----:B------:R-:W-:Y:S01]  /*2a50*/  LOP3.LUT R106, R106, 0xdfffffff, RZ, 0xc0, !PT ;  /* 0xdfffffff6a6a7812 */ /* 0x000fe200078ec0ff */
[----:B0-----:R-:W-:Y:S01]  /*2a60*/  @!P2 IMAD R0, R25, R20, RZ ;  /* 0x000000141900a224 */ /* 0x001fe200078e02ff */
[----:B------:R-:W-:-:S03]  /*2a70*/  @!P2 MOV R25, R45 ;  /* 0x0000002d0019a202 */ /* 0x000fc60000000f00 */
[----:B------:R-:W-:Y:S01]  /*2a80*/  @!P2 IMAD R21, R107, R21, R0 ;  /* 0x000000156b15a224 */ /* 0x000fe200078e0200 */
[----:B------:R-:W-:Y:S01]  /*2a90*/  IADD3 R0, PT, PT, R99, 0xe0, RZ ;  /* 0x000000e063007810 */ /* 0x000fe20007ffe0ff */
[----:B------:R-:W-:-:S03]  /*2aa0*/  @!P2 IMAD.WIDE.U32 R24, R107, R20, R24 ;  /* 0x000000146b18a225 */ /* 0x000fc600078e0018 */
[----:B------:R-:W-:Y:S02]  /*2ab0*/  SHF.R.S32.HI R107, RZ, 0x1f, R0 ;  /* 0x0000001fff6b7819 */ /* 0x000fe40000011400 */
[----:B------:R-:W-:Y:S02]  /*2ac0*/  @!P2 IADD3 R21, PT, PT, R25, R21, RZ ;  /* 0x000000151915a210 */ /* 0x000fe40007ffe0ff */
[C---:B------:R-:W-:Y:S02]  /*2ad0*/  @!P2 SHF.L.U32 R25, R24.reuse, 0x1, RZ ;  /* 0x000000011819a819 */ /* 0x040fe400000006ff */
[----:B------:R-:W-:Y:S02]  /*2ae0*/  @!P2 SHF.L.U64.HI R24, R24, 0x1, R21 ;  /* 0x000000011818a819 */ /* 0x000fe40000010215 */
[----:B------:R-:W0:Y:S01]  /*2af0*/  @!P2 LDC.64 R20, c[0x0][0x398] ;  /* 0x0000e600ff14ab82 */ /* 0x000e220000000a00 */
[----:B-1----:R-:W-:-:S04]  /*2b00*/  @!P2 IADD3 R124, P3, PT, R25, R124, RZ ;  /* 0x0000007c197ca210 */ /* 0x002fc80007f7e0ff */
[----:B------:R-:W-:Y:S02]  /*2b10*/  @!P2 IADD3.X R125, PT, PT, R24, R125, RZ, P3, !PT ;  /* 0x0000007d187da210 */ /* 0x000fe40001ffe4ff */
[----:B0-----:R-:W-:-:S04]  /*2b20*/  @!P2 IADD3 R118, P3, PT, R25, R20, RZ ;  /* 0x000000141976a210 */ /* 0x001fc80007f7e0ff */
[----:B------:R-:W-:Y:S02]  /*2b30*/  @!P2 IADD3.X R119, PT, PT, R24, R21, RZ, P3, !PT ;  /* 0x000000151877a210 */ /* 0x000fe40001ffe4ff */
[----:B------:R-:W-:-:S04]  /*2b40*/  ISETP.GE.U32.AND P3, PT, R0, UR16, PT ;  /* 0x0000001000007c0c */ /* 0x000fc8000bf66070 */
[----:B------:R-:W-:-:S13]  /*2b50*/  ISETP.GE.AND.EX P3, PT, R107, UR17, PT, P3 ;  /* 0x000000116b007c0c */ /* 0x000fda000bf66330 */
[----:B------:R-:W0:Y:S01]  /*2b60*/  @!P3 LDC.64 R20, c[0x0][0x3f8] ;  /* 0x0000fe00ff14bb82 */ /* 0x000e220000000a00 */
[----:B------:R-:W-:Y:S02]  /*2b70*/  @!P3 MOV R122, R42 ;  /* 0x0000002a007ab202 */ /* 0x000fe40000000f00 */
[----:B------:R-:W-:Y:S02]  /*2b80*/  @!P3 MOV R123, R45 ;  /* 0x0000002d007bb202 */ /* 0x000fe40000000f00 */
[----:B------:R-:W-:-:S03]  /*2b90*/  @P3 LOP3.LUT R106, R106, 0x20000000, RZ, 0xfc, !PT ;  /* 0x200000006a6a3812 */ /* 0x000fc600078efcff */
[----:B------:R-:W1:Y:S01]  /*2ba0*/  @!P3 LDC.64 R24, c[0x0][0x3a0] ;  /* 0x0000e800ff18bb82 */ /* 0x000e620000000a00 */
[----:B------:R-:W-:Y:S01]  /*2bb0*/  LOP3.LUT R106, R106, 0xefffffff, RZ, 0xc0, !PT ;  /* 0xefffffff6a6a7812 */ /* 0x000fe200078ec0ff */
[-C--:B0-----:R-:W-:Y:S02]  /*2bc0*/  @!P3 IMAD R107, R107, R20.reuse, RZ ;  /* 0x000000146b6bb224 */ /* 0x081fe400078e02ff */
[----:B------:R-:W-:-:S04]  /*2bd0*/  @!P3 IMAD.WIDE.U32 R122, R0, R20, R122 ;  /* 0x00000014007ab225 */ /* 0x000fc800078e007a */
[----:B------:R-:W-:Y:S01]  /*2be0*/  @!P3 IMAD R21, R0, R21, R107 ;  /* 0x000000150015b224 */ /* 0x000fe200078e026b */
[----:B------:R-:W-:-:S04]  /*2bf0*/  @!P3 SHF.L.U32 R0, R122, 0x1, RZ ;  /* 0x000000017a00b819 */ /* 0x000fc800000006ff */
[----:B------:R-:W-:Y:S02]  /*2c00*/  @!P3 IADD3 R21, PT, PT, R123, R21, RZ ;  /* 0x000000157b15b210 */ /* 0x000fe40007ffe0ff */
[----:B-1----:R-:W-:Y:S02]  /*2c10*/  @!P3 IADD3 R18, P4, PT, R0, R24, RZ ;  /* 0x000000180012b210 */ /* 0x002fe40007f9e0ff */
[----:B------:R-:W-:Y:S02]  /*2c20*/  @!P3 SHF.L.U64.HI R122, R122, 0x1, R21 ;  /* 0x000000017a7ab819 */ /* 0x000fe40000010215 */
[----:B------:R-:W0:Y:S02]  /*2c30*/  @!P3 LDC.64 R20, c[0x0][0x398] ;  /* 0x0000e600ff14bb82 */ /* 0x000e240000000a00 */
[----:B------:R-:W-:-:S05]  /*2c40*/  @!P3 IADD3.X R19, PT, PT, R122, R25, RZ, P4, !PT ;  /* 0x000000197a13b210 */ /* 0x000fca00027fe4ff */
[----:B------:R0:W-:Y:S02]  /*2c50*/  @!P3 STL.64 [R1+0x150], R18 ;  /* 0x000150120100b387 */ /* 0x0001e40000100a00 */
[----:B0-----:R-:W-:Y:S02]  /*2c60*/  @!P3 IADD3 R18, P4, PT, R0, R20, RZ ;  /* 0x000000140012b210 */ /* 0x001fe40007f9e0ff */
[----:B------:R-:W-:Y:S02]  /*2c70*/  IADD3 R0, PT, PT, R99, 0xe8, RZ ;  /* 0x000000e863007810 */ /* 0x000fe40007ffe0ff */
[----:B------:R-:W-:Y:S02]  /*2c80*/  @!P3 IADD3.X R19, PT, PT, R122, R21, RZ, P4, !PT ;  /* 0x000000157a13b210 */ /* 0x000fe400027fe4ff */
[----:B------:R-:W-:Y:S02]  /*2c90*/  SHF.R.S32.HI R107, RZ, 0x1f, R0 ;  /* 0x0000001fff6b7819 */ /* 0x000fe40000011400 */
        /* <DEDUP_REMOVED lines=16> */
[----:B------:R-:W-:-:S04]  /*2da0*/  @!P4 IADD3.X R63, PT, PT, R122, R25, RZ, P5, !PT ;  /* 0x000000197a3fc210 */ /* 0x000fc80002ffe4ff */
[----:B------:R-:W-:Y:S02]  /*2db0*/  MOV R43, R63 ;  /* 0x0000003f002b7202 */ /* 0x000fe40000000f00 */
[----:B0-----:R-:W-:Y:S02]  /*2dc0*/  @!P4 IADD3 R58, P5, PT, R0, R20, RZ ;  /* 0x00000014003ac210 */ /* 0x001fe40007fbe0ff */
[----:B------:R-:W-:Y:S02]  /*2dd0*/  IADD3 R0, PT, PT, R99, 0xf0, RZ ;  /* 0x000000f063007810 */ /* 0x000fe40007ffe0ff */
[----:B------:R-:W-:Y:S02]  /*2de0*/  @!P4 IADD3.X R59, PT, PT, R122, R21, RZ, P5, !PT ;  /* 0x000000157a3bc210 */ /* 0x000fe40002ffe4ff */
[----:B------:R-:W-:Y:S02]  /*2df0*/  SHF.R.S32.HI R107, RZ, 0x1f, R0 ;  /* 0x0000001fff6b7819 */ /* 0x000fe40000011400 */
[----:B------:R-:W-:-:S02]  /*2e00*/  ISETP.GE.U32.AND P5, PT, R0, UR16, PT ;  /* 0x0000001000007c0c */ /* 0x000fc4000bfa6070 */
[----:B------:R-:W-:Y:S02]  /*2e10*/  MOV R44, R58 ;  /* 0x0000003a002c7202 */ /* 0x000fe40000000f00 */
[----:B------:R-:W-:-:S13]  /*2e20*/  ISETP.GE.AND.EX P5, PT, R107, UR17, PT, P5 ;  /* 0x000000116b007c0c */ /* 0x000fda000bfa6350 */
[----:B------:R-:W0:Y:S01]  /*2e30*/  @!P5 LDC.64 R20, c[0x0][0x3f8] ;  /* 0x0000fe00ff14db82 */ /* 0x000e220000000a00 */
[----:B------:R-:W-:Y:S02]  /*2e40*/  @!P5 MOV R122, R42 ;  /* 0x0000002a007ad202 */ /* 0x000fe40000000f00 */
[----:B------:R-:W-:Y:S02]  /*2e50*/  @!P5 MOV R123, R45 ;  /* 0x0000002d007bd202 */ /* 0x000fe40000000f00 */
[----:B------:R-:W-:-:S03]  /*2e60*/  @P5 LOP3.LUT R106, R106, 0x8000000, RZ, 0xfc, !PT ;  /* 0x080000006a6a5812 */ /* 0x000fc600078efcff */
[----:B------:R-:W1:Y:S01]  /*2e70*/  @!P5 LDC.64 R24, c[0x0][0x3a0] ;  /* 0x0000e800ff18db82 */ /* 0x000e620000000a00 */
[-C--:B0-----:R-:W-:Y:S02]  /*2e80*/  @!P5 IMAD R107, R107, R20.reuse, RZ ;  /* 0x000000146b6bd224 */ /* 0x081fe400078e02ff */
[----:B------:R-:W-:-:S04]  /*2e90*/  @!P5 IMAD.WIDE.U32 R122, R0, R20, R122 ;  /* 0x00000014007ad225 */ /* 0x000fc800078e007a */
[----:B------:R-:W-:Y:S01]  /*2ea0*/  @!P5 IMAD R21, R0, R21, R107 ;  /* 0x000000150015d224 */ /* 0x000fe200078e026b */
[----:B------:R-:W-:Y:S02]  /*2eb0*/  @!P5 SHF.L.U32 R0, R122, 0x1, RZ ;  /* 0x000000017a00d819 */ /* 0x000fe400000006ff */
[----:B------:R-:W-:Y:S02]  /*2ec0*/  IADD3 R107, PT, PT, R99, 0xf8, RZ ;  /* 0x000000f8636b7810 */ /* 0x000fe40007ffe0ff */
[----:B------:R-:W-:Y:S02]  /*2ed0*/  @!P5 IADD3 R21, PT, PT, R123, R21, RZ ;  /* 0x000000157b15d210 */ /* 0x000fe40007ffe0ff */
[----:B-1----:R-:W-:Y:S02]  /*2ee0*/  @!P5 IADD3 R66, P6, PT, R0, R24, RZ ;  /* 0x000000180042d210 */ /* 0x002fe40007fde0ff */
[----:B------:R-:W-:Y:S02]  /*2ef0*/  @!P5 SHF.L.U64.HI R122, R122, 0x1, R21 ;  /* 0x000000017a7ad819 */ /* 0x000fe40000010215 */
[----:B------:R-:W0:Y:S02]  /*2f00*/  @!P5 LDC.64 R20, c[0x0][0x398] ;  /* 0x0000e600ff14db82 */ /* 0x000e240000000a00 */
[----:B------:R-:W-:-:S05]  /*2f10*/  @!P5 IADD3.X R67, PT, PT, R122, R25, RZ, P6, !PT ;  /* 0x000000197a43d210 */ /* 0x000fca00037fe4ff */
[----:B------:R0:W-:Y:S02]  /*2f20*/  @!P5 STL.64 [R1+0x138], R66 ;  /* 0x000138420100d387 */ /* 0x0001e40000100a00 */
[----:B0-----:R-:W-:Y:S02]  /*2f30*/  @!P5 IADD3 R66, P6, PT, R0, R20, RZ ;  /* 0x000000140042d210 */ /* 0x001fe40007fde0ff */
[----:B------:R-:W-:Y:S02]  /*2f40*/  SHF.R.S32.HI R0, RZ, 0x1f, R107 ;  /* 0x0000001fff007819 */ /* 0x000fe4000001146b */
[----:B------:R-:W-:Y:S02]  /*2f50*/  @!P5 IADD3.X R67, PT, PT, R122, R21, RZ, P6, !PT ;  /* 0x000000157a43d210 */ /* 0x000fe400037fe4ff */
[----:B------:R-:W-:-:S04]  /*2f60*/  ISETP.GE.U32.AND P6, PT, R107, UR16, PT ;  /* 0x000000106b007c0c */ /* 0x000fc8000bfc6070 */
[----:B------:R-:W-:-:S13]  /*2f70*/  ISETP.GE.AND.EX P6, PT, R0, UR17, PT, P6 ;  /* 0x0000001100007c0c */ /* 0x000fda000bfc6360 */
[----:B------:R-:W0:Y:S01]  /*2f80*/  @!P6 LDC.64 R20, c[0x0][0x3f8] ;  /* 0x0000fe00ff14eb82 */ /* 0x000e220000000a00 */
[----:B------:R-:W-:Y:S02]  /*2f90*/  @!P6 MOV R122, R42 ;  /* 0x0000002a007ae202 */ /* 0x000fe40000000f00 */
[----:B------:R-:W-:Y:S02]  /*2fa0*/  @!P6 MOV R123, R45 ;  /* 0x0000002d007be202 */ /* 0x000fe40000000f00 */
[----:B------:R-:W-:Y:S02]  /*2fb0*/  MOV R45, R59 ;  /* 0x0000003b002d7202 */ /* 0x000fe40000000f00 */
[----:B------:R-:W-:Y:S01]  /*2fc0*/  MOV R42, R62 ;  /* 0x0000003e002a7202 */ /* 0x000fe20000000f00 */
[----:B------:R-:W1:Y:S01]  /*2fd0*/  @!P6 LDC.64 R24, c[0x0][0x3a0] ;  /* 0x0000e800ff18eb82 */ /* 0x000e620000000a00 */
[-C--:B0-----:R-:W-:Y:S02]  /*2fe0*/  @!P6 IMAD R0, R0, R20.reuse, RZ ;  /* 0x000000140000e224 */ /* 0x081fe400078e02ff */
[----:B------:R-:W-:-:S04]  /*2ff0*/  @!P6 IMAD.WIDE.U32 R122, R107, R20, R122 ;  /* 0x000000146b7ae225 */ /* 0x000fc800078e007a */
[----:B------:R-:W-:Y:S01]  /*3000*/  @!P6 IMAD R21, R107, R21, R0 ;  /* 0x000000156b15e224 */ /* 0x000fe200078e0200 */
[----:B------:R-:W-:-:S04]  /*3010*/  @!P6 SHF.L.U32 R0, R122, 0x1, RZ ;  /* 0x000000017a00e819 */ /* 0x000fc800000006ff */
[----:B------:R-:W-:Y:S02]  /*3020*/  @!P6 IADD3 R21, PT, PT, R123, R21, RZ ;  /* 0x000000157b15e210 */ /* 0x000fe40007ffe0ff */
[----:B-1----:R-:W-:Y:S02]  /*3030*/  @!P6 IADD3 R58, P2, PT, R0, R24, RZ ;  /* 0x00000018003ae210 */ /* 0x002fe40007f5e0ff */
[----:B------:R-:W-:Y:S02]  /*3040*/  @!P6 SHF.L.U64.HI R122, R122, 0x1, R21 ;  /* 0x000000017a7ae819 */ /* 0x000fe40000010215 */
[----:B------:R-:W0:Y:S01]  /*3050*/  @!P6 LDC.64 R20, c[0x0][0x398] ;  /* 0x0000e600ff14eb82 */ /* 0x000e220000000a00 */
[----:B------:R-:W-:Y:S02]  /*3060*/  MOV R123, R19 ;  /* 0x00000013007b7202 */ /* 0x000fe40000000f00 */
[----:B------:R-:W-:Y:S01]  /*3070*/  @!P6 IADD3.X R59, PT, PT, R122, R25, RZ, P2, !PT ;  /* 0x000000197a3be210 */ /* 0x000fe200017fe4ff */
[----:B------:R1:W-:Y:S01]  /*3080*/  STL [R1+0x1b8], R122 ;  /* 0x0001b87a01007387 */ /* 0x0003e20000100800 */
[----:B------:R-:W-:-:S06]  /*3090*/  HFMA2 R25, -RZ, RZ, 0, 0 ;  /* 0x00000000ff197431 */ /* 0x000fcc00000001ff */
[----:B------:R2:W3:Y:S01]  /*30a0*/  @!P0 LDG.E R25, desc[UR10][R120.64] ;  /* 0x0000000a78198981 */ /* 0x0004e2000c1e1900 */
[----:B0-----:R-:W-:-:S04]  /*30b0*/  @!P6 IADD3 R62, P2, PT, R0, R20, RZ ;  /* 0x00000014003ee210 */ /* 0x001fc80007f5e0ff */
[----:B------:R-:W-:Y:S02]  /*30c0*/  @!P6 IADD3.X R63, PT, PT, R122, R21, RZ, P2, !PT ;  /* 0x000000157a3fe210 */ /* 0x000fe400017fe4ff */
[----:B-1----:R-:W-:Y:S02]  /*30d0*/  MOV R122, R18 ;  /* 0x00000012007a7202 */ /* 0x002fe40000000f00 */
[----:B------:R-:W4:Y:S01]  /*30e0*/  LDL.LU.64 R18, [R1+0x220] ;  /* 0x0002200001127983 */ /* 0x000f220000300a00 */
[----:B------:R-:W-:Y:S02]  /*30f0*/  MOV R21, RZ ;  /* 0x000000ff00157202 */ /* 0x000fe40000000f00 */
[----:B--2---:R-:W-:Y:S02]  /*3100*/  MOV R120, R118 ;  /* 0x0000007600787202 */ /* 0x004fe40000000f00 */
[----:B------:R-:W-:Y:S02]  /*3110*/  MOV R121, R119 ;  /* 0x0000007700797202 */ /* 0x000fe40000000f00 */
[----:B------:R-:W2:Y:S01]  /*3120*/  LDL.LU.64 R118, [R1+0x218] ;  /* 0x0002180001767983 */ /* 0x000ea20000300a00 */
[----:B------:R-:W-:-:S02]  /*3130*/  LOP3.LUT P3, RZ, R106, 0x400000, RZ, 0xc0, !PT ;  /* 0x004000006aff7812 */ /* 0x000fc4000786c0ff */
[C---:B---3--:R-:W-:Y:S02]  /*3140*/  @!P0 PRMT R12, R25.reuse, 0x7610, R12 ;  /* 0x00007610190c8816 */ /* 0x048fe4000000000c */
[----:B------:R-:W-:Y:S02]  /*3150*/  @!P0 PRMT R13, R25, 0x7632, R13 ;  /* 0x00007632190d8816 */ /* 0x000fe4000000000d */
[----:B------:R-:W-:Y:S01]  /*3160*/  PRMT R0, RZ, 0x7610, R0 ;  /* 0x00007610ff007816 */ /* 0x000fe20000000000 */
[----:B------:R0:W-:Y:S01]  /*3170*/  STL.S16 [R1+0x158], R12 ;  /* 0x0001580c01007387 */ /* 0x0001e20000100600 */
[----:B------:R-:W-:Y:S02]  /*3180*/  PRMT R117, RZ, 0x7610, R117 ;  /* 0x00007610ff757816 */ /* 0x000fe40000000075 */
[----:B------:R-:W-:Y:S01]  /*3190*/  PRMT R5, RZ, 0x7610, R5 ;  /* 0x00007610ff057816 */ /* 0x000fe20000000005 */
[----:B------:R1:W-:Y:S01]  /*31a0*/  STL.S16 [R1+0x15c], R13 ;  /* 0x00015c0d01007387 */ /* 0x0003e20000100600 */
[----:B------:R-:W-:-:S02]  /*31b0*/  PRMT R4, RZ, 0x7610, R4 ;  /* 0x00007610ff047816 */ /* 0x000fc40000000004 */
[C---:B------:R-:W-:Y:S02]  /*31c0*/  LOP3.LUT P2, RZ, R106.reuse, 0x200000, RZ, 0xc0, !PT ;  /* 0x002000006aff7812 */ /* 0x040fe4000784c0ff */
[----:B------:R-:W-:Y:S01]  /*31d0*/  PRMT R6, RZ, 0x7610, R6 ;  /* 0x00007610ff067816 */ /* 0x000fe20000000006 */
[----:B0-----:R-:W3:Y:S01]  /*31e0*/  LDL.LU R12, [R1+0x210] ;  /* 0x00021000010c7983 */ /* 0x001ee20000300800 */
[----:B------:R-:W-:Y:S02]  /*31f0*/  PRMT R7, RZ, 0x7610, R7 ;  /* 0x00007610ff077816 */ /* 0x000fe40000000007 */
[----:B------:R-:W-:Y:S01]  /*3200*/  LOP3.LUT R106, R106, 0xfbffffff, RZ, 0xc0, !PT ;  /* 0xfbffffff6a6a7812 */ /* 0x000fe200078ec0ff */
[----:B-1----:R-:W3:Y:S03]  /*3210*/  LDL.LU R13, [R1+0x20c] ;  /* 0x00020c00010d7983 */ /* 0x002ee60000300800 */
[----:B------:R-:W-:Y:S01]  /*3220*/  @P6 LOP3.LUT R106, R106, 0x4000000, RZ, 0xfc, !PT ;  /* 0x040000006a6a6812 */ /* 0x000fe200078efcff */
[----:B----4-:R0:W4:Y:S02]  /*3230*/  @!P0 LDG.E R21, desc[UR10][R18.64] ;  /* 0x0000000a12158981 */ /* 0x010124000c1e1900 */
[----:B0-----:R-:W-:-:S04]  /*3240*/  PRMT R18, RZ, 0x7610, R18 ;  /* 0x00007610ff127816 */ /* 0x001fc80000000012 */
[C---:B----4-:R-:W-:Y:S02]  /*3250*/  @!P0 PRMT R18, R21.reuse, 0x7610, R18 ;  /* 0x0000761015128816 */ /* 0x050fe40000000012 */
[----:B------:R-:W-:-:S03]  /*3260*/  @!P0 PRMT R0, R21, 0x7632, R0 ;  /* 0x0000763215008816 */ /* 0x000fc60000000000 */
[----:B------:R0:W-:Y:S04]  /*3270*/  STL.S16 [R1+0x160], R18 ;  /* 0x0001601201007387 */ /* 0x0001e80000100600 */
[----:B------:R1:W-:Y:S01]  /*3280*/  STL.S16 [R1+0x164], R0 ;  /* 0x0001640001007387 */ /* 0x0003e20000100600 */
[----:B0-----:R-:W-:Y:S01]  /*3290*/  HFMA2 R18, -RZ, RZ, 0, 0 ;  /* 0x00000000ff127431 */ /* 0x001fe200000001ff */
[----:B-1----:R-:W-:-:S05]  /*32a0*/  MOV R0, RZ ;  /* 0x000000ff00007202 */ /* 0x002fca0000000f00 */
[----:B---3--:R0:W3:Y:S04]  /*32b0*/  @!P1 LDG.E R18, desc[UR10][R12.64] ;  /* 0x0000000a0c129981 */ /* 0x0080e8000c1e1900 */
[----:B--2---:R-:W2:Y:S01]  /*32c0*/  @!P1 LDG.E R0, desc[UR10][R118.64] ;  /* 0x0000000a76009981 */ /* 0x004ea2000c1e1900 */
[----:B0-----:R-:W-:Y:S02]  /*32d0*/  PRMT R12, RZ, 0x7610, R12 ;  /* 0x00007610ff0c7816 */ /* 0x001fe4000000000c */
[----:B---3--:R-:W-:Y:S02]  /*32e0*/  @!P1 PRMT R2, R18, 0x7632, R2 ;  /* 0x0000763212029816 */ /* 0x008fe40000000002 */
[----:B--2---:R-:W-:-:S03]  /*32f0*/  @!P1 PRMT R3, R0, 0x7610, R3 ;  /* 0x0000761000039816 */ /* 0x004fc60000000003 */
[----:B------:R0:W-:Y:S04]  /*3300*/  STL.S16 [R1+0x170], R2 ;  /* 0x0001700201007387 */ /* 0x0001e80000100600 */
[----:B------:R1:W-:Y:S04]  /*3310*/  STL.S16 [R1+0x16c], R3 ;  /* 0x00016c0301007387 */ /* 0x0003e80000100600 */
[----:B0-----:R-:W2:Y:S04]  /*3320*/  LDL.LU R2, [R1+0x204] ;  /* 0x0002040001027983 */ /* 0x001ea80000300800 */
[----:B-1----:R-:W2:Y:S01]  /*3330*/  LDL.LU R3, [R1+0x200] ;  /* 0x0002000001037983 */ /* 0x002ea20000300800 */
[----:B------:R-:W-:-:S05]  /*3340*/  @!P1 PRMT R12, R0, 0x7632, R12 ;  /* 0x00007632000c9816 */ /* 0x000fca000000000c */
[----:B------:R0:W-:Y:S02]  /*3350*/  STL.S16 [R1+0x174], R12 ;  /* 0x0001740c01007387 */ /* 0x0001e40000100600 */
[----:B0-----:R-:W-:Y:S01]  /*3360*/  HFMA2 R12, -RZ, RZ, 0, 0 ;  /* 0x00000000ff0c7431 */ /* 0x001fe200000001ff */
[----:B------:R-:W-:-:S05]  /*3370*/  @!P1 PRMT R117, R18, 0x7610, R117 ;  /* 0x0000761012759816 */ /* 0x000fca0000000075 */
[----:B------:R0:W-:Y:S04]  /*3380*/  STL.S16 [R1+0x124], R117 ;  /* 0x0001247501007387 */ /* 0x0001e80000100600 */
[----:B0-----:R-:W3:Y:S04]  /*3390*/  LDL.LU R117, [R1+0x208] ;  /* 0x0002080001757983 */ /* 0x001ee80000300800 */
[----:B--2---:R0:W2:Y:S02]  /*33a0*/  @!P3 LDG.E R12, desc[UR10][R2.64] ;  /* 0x0000000a020cb981 */ /* 0x0040a4000c1e1900 */
[----:B0-----:R-:W-:-:S06]  /*33b0*/  MOV R3, RZ ;  /* 0x000000ff00037202 */ /* 0x001fcc0000000f00 */
[----:B---3--:R-:W3:Y:S01]  /*33c0*/  @!P3 LDG.E R3, desc[UR10][R116.64] ;  /* 0x0000000a7403b981 */ /* 0x008ee2000c1e1900 */
[----:B--2---:R-:W-:-:S05]  /*33d0*/  @!P3 PRMT R5, R12, 0x7610, R5 ;  /* 0x000076100c05b816 */ /* 0x004fca0000000005 */
[----:B------:R0:W-:Y:S04]  /*33e0*/  STL.S16 [R1+0x168], R5 ;  /* 0x0001680501007387 */ /* 0x0001e80000100600 */
[----:B0-----:R-:W2:Y:S01]  /*33f0*/  LDL.LU R5, [R1+0x1fc] ;  /* 0x0001fc0001057983 */ /* 0x001ea20000300800 */
[----:B------:R-:W-:-:S05]  /*3400*/  @!P3 PRMT R4, R12, 0x7632, R4 ;  /* 0x000076320c04b816 */ /* 0x000fca0000000004 */
[----:B------:R0:W-:Y:S04]  /*3410*/  STL.S16 [R1+0x178], R4 ;  /* 0x0001780401007387 */ /* 0x0001e80000100600 */
[----:B0-----:R-:W4:Y:S01]  /*3420*/  LDL.LU R4, [R1+0x1f8] ;  /* 0x0001f80001047983 */ /* 0x001f220000300800 */
[----:B--2---:R-:W-:-:S04]  /*3430*/  PRMT R5, RZ, 0x7610, R5 ;  /* 0x00007610ff057816 */ /* 0x004fc80000000005 */
[----:B---3--:R-:W-:-:S05]  /*3440*/  @!P3 PRMT R5, R3, 0x7610, R5 ;  /* 0x000076100305b816 */ /* 0x008fca0000000005 */
[----:B------:R0:W-:Y:S04]  /*3450*/  STL.S16 [R1+0x17c], R5 ;  /* 0x00017c0501007387 */ /* 0x0001e80000100600 */
[----:B0-----:R-:W4:Y:S01]  /*3460*/  LDL.LU R5, [R1+0x1f4] ;  /* 0x0001f40001057983 */ /* 0x001f220000300800 */
[----:B------:R-:W-:-:S04]  /*3470*/  PRMT R2, RZ, 0x7610, R2 ;  /* 0x00007610ff027816 */ /* 0x000fc80000000002 */
[----:B------:R-:W-:-:S05]  /*3480*/  @!P3 PRMT R2, R3, 0x7632, R2 ;  /* 0x000076320302b816 */ /* 0x000fca0000000002 */
[----:B------:R0:W-:Y:S02]  /*3490*/  STL.S16 [R1+0x184], R2 ;  /* 0x0001840201007387 */ /* 0x0001e40000100600 */
[----:B0-----:R-:W-:-:S06]  /*34a0*/  HFMA2 R2, -RZ, RZ, 0, 0 ;  /* 0x00000000ff027431 */ /* 0x001fcc00000001ff */
[----:B----4-:R0:W2:Y:S02]  /*34b0*/  @!P2 LDG.E R2, desc[UR10][R4.64] ;  /* 0x0000000a0402a981 */ /* 0x0100a4000c1e1900 */
[----:B0-----:R-:W-:-:S06]  /*34c0*/  MOV R5, RZ ;  /* 0x000000ff00057202 */ /* 0x001fcc0000000f00 */
[----:B------:R-:W3:Y:S01]  /*34d0*/  @!P2 LDG.E R5, desc[UR10][R114.64] ;  /* 0x0000000a7205a981 */ /* 0x000ee2000c1e1900 */
[----:B--2---:R-:W-:-:S05]  /*34e0*/  @!P2 PRMT R6, R2, 0x7610, R6 ;  /* 0x000076100206a816 */ /* 0x004fca0000000006 */
[----:B------:R0:W-:Y:S04]  /*34f0*/  STL.S16 [R1+0x180], R6 ;  /* 0x0001800601007387 */ /* 0x0001e80000100600 */
[----:B0-----:R-:W2:Y:S01]  /*3500*/  LDL.LU R6, [R1+0x1f0] ;  /* 0x0001f00001067983 */ /* 0x001ea20000300800 */
[----:B---3--:R-:W-:-:S05]  /*3510*/  @!P2 PRMT R7, R5, 0x7610, R7 ;  /* 0x000076100507a816 */ /* 0x008fca0000000007 */
[----:B------:R0:W-:Y:S04]  /*3520*/  STL.S16 [R1+0x18c], R7 ;  /* 0x00018c0701007387 */ /* 0x0001e80000100600 */
[----:B0-----:R-:W3:Y:S01]  /*3530*/  LDL.LU R7, [R1+0x1e8] ;  /* 0x0001e80001077983 */ /* 0x001ee20000300800 */
[----:B--2---:R-:W-:-:S04]  /*3540*/  PRMT R6, RZ, 0x7610, R6 ;  /* 0x00007610ff067816 */ /* 0x004fc80000000006 */
[----:B------:R-:W-:-:S05]  /*3550*/  @!P2 PRMT R6, R2, 0x7632, R6 ;  /* 0x000076320206a816 */ /* 0x000fca0000000006 */
[----:B------:R0:W-:Y:S04]  /*3560*/  STL.S16 [R1+0x188], R6 ;  /* 0x0001880601007387 */ /* 0x0001e80000100600 */
[----:B0-----:R-:W3:Y:S01]  /*3570*/  LDL.LU R6, [R1+0x1ec] ;  /* 0x0001ec0001067983 */ /* 0x001ee20000300800 */
[----:B------:R-:W-:Y:S02]  /*3580*/  PRMT R4, RZ, 0x7610, R4 ;  /* 0x00007610ff047816 */ /* 0x000fe40000000004 */
[----:B------:R-:W-:Y:S02]  /*3590*/  LOP3.LUT P0, RZ, R106, 0x100000, RZ, 0xc0, !PT ;  /* 0x001000006aff7812 */ /* 0x000fe4000780c0ff */
[----:B------:R-:W-:-:S05]  /*35a0*/  @!P2 PRMT R4, R5, 0x7632, R4 ;  /* 0x000076320504a816 */ /* 0x000fca0000000004 */
[----:B------:R0:W-:Y:S02]  /*35b0*/  STL.S16 [R1+0x194], R4 ;  /* 0x0001940401007387 */ /* 0x0001e40000100600 */
[----:B0-----:R-:W-:-:S06]  /*35c0*/  HFMA2 R4, -RZ, RZ, 0, 0 ;  /* 0x00000000ff047431 */ /* 0x001fcc00000001ff */
[----:B---3--:R0:W2:Y:S01]  /*35d0*/  @!P0 LDG.E R4, desc[UR10][R6.64] ;  /* 0x0000000a06048981 */ /* 0x0080a2000c1e1900 */
[----:B------:R-:W-:Y:S02]  /*35e0*/  PRMT R8, RZ, 0x7610, R8 ;  /* 0x00007610ff087816 */ /* 0x000fe40000000008 */
[----:B0-----:R-:W-:Y:S02]  /*35f0*/  MOV R7, RZ ;  /* 0x000000ff00077202 */ /* 0x001fe40000000f00 */
[----:B------:R-:W-:-:S04]  /*3600*/  PRMT R9, RZ, 0x7610, R9 ;  /* 0x00007610ff097816 */ /* 0x000fc80000000009 */
[----:B------:R-:W3:Y:S01]  /*3610*/  @!P0 LDG.E R7, desc[UR10][R112.64] ;  /* 0x0000000a70078981 */ /* 0x000ee2000c1e1900 */
[C---:B--2---:R-:W-:Y:S02]  /*3620*/  @!P0 PRMT R8, R4.reuse, 0x7610, R8 ;  /* 0x0000761004088816 */ /* 0x044fe40000000008 */
[----:B------:R-:W-:-:S03]  /*3630*/  @!P0 PRMT R9, R4, 0x7632, R9 ;  /* 0x0000763204098816 */ /* 0x000fc60000000009 */
[----:B------:R0:W-:Y:S04]  /*3640*/  STL.S16 [R1+0x190], R8 ;  /* 0x0001900801007387 */ /* 0x0001e80000100600 */
[----:B------:R1:W-:Y:S04]  /*3650*/  STL.S16 [R1+0x198], R9 ;  /* 0x0001980901007387 */ /* 0x0003e80000100600 */
[----:B0-----:R-:W2:Y:S04]  /*3660*/  LDL.LU R8, [R1+0x1e4] ;  /* 0x0001e40001087983 */ /* 0x001ea80000300800 */
[----:B-1----:R-:W2:Y:S01]  /*3670*/  LDL.LU R9, [R1+0x1e0] ;  /* 0x0001e00001097983 */ /* 0x002ea20000300800 */
[----:B------:R-:W-:-:S02]  /*3680*/  PRMT R6, RZ, 0x7610, R6 ;  /* 0x00007610ff067816 */ /* 0x000fc40000000006 */
[----:B------:R-:W-:Y:S02]  /*3690*/  LOP3.LUT P1, RZ, R106, 0x80000, RZ, 0xc0, !PT ;  /* 0x000800006aff7812 */ /* 0x000fe4000782c0ff */
[----:B---3--:R-:W-:-:S05]  /*36a0*/  @!P0 PRMT R6, R7, 0x7632, R6 ;  /* 0x0000763207068816 */ /* 0x008fca0000000006 */
[----:B------:R0:W-:Y:S02]  /*36b0*/  STL.S16 [R1+0x1a0], R6 ;  /* 0x0001a00601007387 */ /* 0x0001e40000100600 */
[----:B0-----:R-:W-:-:S06]  /*36c0*/  HFMA2 R6, -RZ, RZ, 0, 0 ;  /* 0x00000000ff067431 */ /* 0x001fcc00000001ff */
[----:B--2---:R0:W2:Y:S02]  /*36d0*/  @!P1 LDG.E R6, desc[UR10][R8.64] ;  /* 0x0000000a08069981 */ /* 0x0040a4000c1e1900 */
[----:B0-----:R-:W-:-:S06]  /*36e0*/  MOV R9, RZ ;  /* 0x000000ff00097202 */ /* 0x001fcc0000000f00 */
[----:B------:R-:W3:Y:S01]  /*36f0*/  @!P1 LDG.E R9, desc[UR10][R110.64] ;  /* 0x0000000a6e099981 */ /* 0x000ee2000c1e1900 */
[----:B------:R-:W-:Y:S02]  /*3700*/  PRMT R8, RZ, 0x7610, R8 ;  /* 0x00007610ff087816 */ /* 0x000fe40000000008 */
[----:B------:R-:W-:Y:S02]  /*3710*/  LOP3.LUT P3, RZ, R106, 0x40000, RZ, 0xc0, !PT ;  /* 0x000400006aff7812 */ /* 0x000fe4000786c0ff */
[----:B---3--:R-:W-:-:S05]  /*3720*/  @!P1 PRMT R8, R9, 0x7632, R8 ;  /* 0x0000763209089816 */ /* 0x008fca0000000008 */
[----:B------:R0:W-:Y:S02]  /*3730*/  STL.S16 [R1+0x1a4], R8 ;  /* 0x0001a40801007387 */ /* 0x0001e40000100600 */
[----:B0-----:R-:W-:-:S06]  /*3740*/  HFMA2 R8, -RZ, RZ, 0, 0 ;  /* 0x00000000ff087431 */ /* 0x001fcc00000001ff */
[----:B------:R0:W3:Y:S02]  /*3750*/  @!P3 LDG.E R8, desc[UR10][R10.64] ;  /* 0x0000000a0a08b981 */ /* 0x0000e4000c1e1900 */
[----:B0-----:R-:W-:-:S06]  /*3760*/  CS2R R10, SRZ ;  /* 0x00000000000a7805 */ /* 0x001fcc000001ff00 */
[----:B------:R0:W4:Y:S01]  /*3770*/  @!P3 LDG.E R11, desc[UR10][R100.64] ;  /* 0x0000000a640bb981 */ /* 0x000122000c1e1900 */
[----:B------:R-:W-:Y:S02]  /*3780*/  PRMT R19, RZ, 0x7610, R19 ;  /* 0x00007610ff137816 */ /* 0x000fe40000000013 */
[----:B------:R-:W-:Y:S02]  /*3790*/  PRMT R13, RZ, 0x7610, R13 ;  /* 0x00007610ff0d7816 */ /* 0x000fe4000000000d */
[----:B0-----:R-:W-:Y:S02]  /*37a0*/  PRMT R100, RZ, 0x7610, R100 ;  /* 0x00007610ff647816 */ /* 0x001fe40000000064 */
[----:B------:R-:W-:Y:S02]  /*37b0*/  PRMT R101, RZ, 0x7610, R101 ;  /* 0x00007610ff657816 */ /* 0x000fe40000000065 */
[----:B------:R-:W-:Y:S02]  /*37c0*/  LOP3.LUT R98, R98, 0xffffffdf, RZ, 0xc0, !PT ;  /* 0xffffffdf62627812 */ /* 0x000fe400078ec0ff */
[----:B------:R-:W-:-:S13]  /*37d0*/  LOP3.LUT P5, RZ, R106, 0x20000, RZ, 0xc0, !PT ;  /* 0x000200006aff7812 */ /* 0x000fda00078ac0ff */
[----:B------:R0:W4:Y:S02]  /*37e0*/  @!P5 LDG.E R10, desc[UR10][R14.64] ;  /* 0x0000000a0e0ad981 */ /* 0x000124000c1e1900 */
[----:B0-----:R-:W-:-:S06]  /*37f0*/  CS2R R14, SRZ ;  /* 0x00000000000e7805 */ /* 0x001fcc000001ff00 */
[----:B------:R-:W4:Y:S01]  /*3800*/  @!P5 LDG.E R14, desc[UR10][R108.64] ;  /* 0x0000000a6c0ed981 */ /* 0x000f22000c1e1900 */
[----:B------:R-:W-:-:S04]  /*3810*/  PRMT R119, RZ, 0x7610, R119 ;  /* 0x00007610ff777816 */ /* 0x000fc80000000077 */
[----:B------:R-:W-:Y:S02]  /*3820*/  @!P0 PRMT R119, R7, 0x7610, R119 ;  /* 0x0000761007778816 */ /* 0x000fe40000000077 */
[----:B------:R-:W-:Y:S02]  /*3830*/  LOP3.LUT P0, RZ, R106, 0x8000, RZ, 0xc0, !PT ;  /* 0x000080006aff7812 */ /* 0x000fe4000780c0ff */
[----:B------:R-:W-:Y:S02]  /*3840*/  PRMT R115, RZ, 0x7610, R115 ;  /* 0x00007610ff737816 */ /* 0x000fe40000000073 */
[----:B------:R-:W-:Y:S02]  /*3850*/  PRMT R24, RZ, 0x7610, R24 ;  /* 0x00007610ff187816 */ /* 0x000fe40000000018 */
[----:B------:R-:W-:Y:S02]  /*3860*/  PRMT R20, RZ, 0x7610, R20 ;  /* 0x00007610ff147816 */ /* 0x000fe40000000014 */
[----:B--2---:R-:W-:-:S05]  /*3870*/  @!P1 PRMT R115, R6, 0x7610, R115 ;  /* 0x0000761006739816 */ /* 0x004fca0000000073 */
[----:B------:R-:W2:Y:S01]  /*3880*/  @!P0 LDG.E R15, desc[UR10][R102.64] ;  /* 0x0000000a660f8981 */ /* 0x000ea2000c1e1900 */
[----:B------:R-:W-:Y:S02]  /*3890*/  @!P1 PRMT R24, R6, 0x7632, R24 ;  /* 0x0000763206189816 */ /* 0x000fe40000000018 */
[----:B------:R-:W-:Y:S02]  /*38a0*/  @!P1 PRMT R20, R9, 0x7610, R20 ;  /* 0x0000761009149816 */ /* 0x000fe40000000014 */
[----:B------:R-:W-:Y:S02]  /*38b0*/  LOP3.LUT P1, RZ, R106, 0x4000, RZ, 0xc0, !PT ;  /* 0x000040006aff7812 */ /* 0x000fe4000782c0ff */
[C---:B---3--:R-:W-:Y:S02]  /*38c0*/  @!P3 PRMT R100, R8.reuse, 0x7610, R100 ;  /* 0x000076100864b816 */ /* 0x048fe40000000064 */
[----:B------:R-:W-:Y:S02]  /*38d0*/  @!P3 PRMT R101, R8, 0x7632, R101 ;  /* 0x000076320865b816 */ /* 0x000fe40000000065 */
[----:B----4-:R-:W-:-:S02]  /*38e0*/  @!P3 PRMT R19, R11, 0x7610, R19 ;  /* 0x000076100b13b816 */ /* 0x010fc40000000013 */
[----:B------:R-:W-:Y:S02]  /*38f0*/  @!P3 PRMT R13, R11, 0x7632, R13 ;  /* 0x000076320b0db816 */ /* 0x000fe4000000000d */
[----:B------:R-:W-:-:S03]  /*3900*/  LOP3.LUT P3, RZ, R106, 0x1000, RZ, 0xc0, !PT ;  /* 0x000010006aff7812 */ /* 0x000fc6000786c0ff */
[----:B------:R0:W-:Y:S10]  /*3910*/  STL.S16 [R1+0x114], R13 ;  /* 0x0001140d01007387 */ /* 0x0001f40000100600 */
[----:B------:R-:W-:-:S02]  /*3920*/  @P3 LOP3.LUT R98, R98, 0x20, RZ, 0xfc, !PT ;  /* 0x0000002062623812 */ /* 0x000fc400078efcff */
[----:B------:R-:W-:Y:S02]  /*3930*/  LOP3.LUT P3, RZ, R106, 0x10000, RZ, 0xc0, !PT ;  /* 0x000100006aff7812 */ /* 0x000fe4000786c0ff */
[----:B0-----:R-:W-:-:S11]  /*3940*/  MOV R13, RZ ;  /* 0x000000ff000d7202 */ /* 0x001fd60000000f00 */
[----:B------:R0:W3:Y:S02]  /*3950*/  @!P3 LDG.E R13, desc[UR10][R16.64] ;  /* 0x0000000a100db981 */ /* 0x0000e4000c1e1900 */
[----:B0-----:R-:W-:-:S06]  /*3960*/  CS2R R16, SRZ ;  /* 0x0000000000107805 */ /* 0x001fcc000001ff00 */
[----:B------:R-:W4:Y:S04]  /*3970*/  @!P3 LDG.E R16, desc[UR10][R104.64] ;  /* 0x0000000a6810b981 */ /* 0x000f28000c1e1900 */
[----:B------:R-:W2:Y:S04]  /*3980*/  @!P0 LDG.E R17, desc[UR10][R96.64] ;  /* 0x0000000a60118981 */ /* 0x000ea8000c1e1900 */
[----:B------:R0:W-:Y:S04]  /*3990*/  STL.S16 [R1+0x120], R20 ;  /* 0x0001201401007387 */ /* 0x0001e80000100600 */
[----:B------:R1:W-:Y:S01]  /*39a0*/  STL.S16 [R1+0x110], R19 ;  /* 0x0001101301007387 */ /* 0x0003e20000100600 */
[----:B------:R-:W-:-:S02]  /*39b0*/  LOP3.LUT P2, RZ, R106, 0x2000, RZ, 0xc0, !PT ;  /* 0x000020006aff7812 */ /* 0x000fc4000784c0ff */
[----:B0-----:R-:W-:Y:S01]  /*39c0*/  MOV R20, RZ ;  /* 0x000000ff00147202 */ /* 0x001fe20000000f00 */
[----:B-1----:R-:W-:-:S05]  /*39d0*/  HFMA2 R19, -RZ, RZ, 0, 0 ;  /* 0x00000000ff137431 */ /* 0x002fca00000001ff */
[----:B------:R0:W2:Y:S04]  /*39e0*/  @!P1 LDG.E R20, desc[UR10][R22.64] ;  /* 0x0000000a16149981 */ /* 0x0000a8000c1e1900 */
[----:B------:R1:W2:Y:S01]  /*39f0*/  @!P1 LDG.E R19, desc[UR10][R94.64] ;  /* 0x0000000a5e139981 */ /* 0x0002a2000c1e1900 */
[----:B0-----:R-:W-:-:S06]  /*3a00*/  CS2R R22, SRZ ;  /* 0x0000000000167805 */ /* 0x001fcc000001ff00 */
[----:B------:R0:W2:Y:S04]  /*3a10*/  @!P2 LDG.E R22, desc[UR10][R92.64] ;  /* 0x0000000a5c16a981 */ /* 0x0000a8000c1e1900 */
[----:B------:R-:W2:Y:S01]  /*3a20*/  @!P2 LDG.E R23, desc[UR10][R90.64] ;  /* 0x0000000a5a17a981 */ /* 0x000ea2000c1e1900 */
[----:B-1----:R-:W-:Y:S02]  /*3a30*/  PRMT R94, RZ, 0x7610, R94 ;  /* 0x00007610ff5e7816 */ /* 0x002fe4000000005e */
[----:B------:R-:W-:Y:S02]  /*3a40*/  PRMT R95, RZ, 0x7610, R95 ;  /* 0x00007610ff5f7816 */ /* 0x000fe4000000005f */
[----:B0-----:R-:W-:Y:S02]  /*3a50*/  PRMT R92, RZ, 0x7610, R92 ;  /* 0x00007610ff5c7816 */ /* 0x001fe4000000005c */
[----:B------:R-:W-:Y:S01]  /*3a60*/  PRMT R93, RZ, 0x7610, R93 ;  /* 0x00007610ff5d7816 */ /* 0x000fe2000000005d */
[----:B------:R0:W-:Y:S02]  /*3a70*/  STL.S16 [R1+0x11c], R24 ;  /* 0x00011c1801007387 */ /* 0x0001e40000100600 */
[----:B0-----:R-:W-:-:S02]  /*3a80*/  HFMA2 R24, -RZ, RZ, 0, 0 ;  /* 0x00000000ff187431 */ /* 0x001fc400000001ff */
[----:B------:R0:W-:Y:S04]  /*3a90*/  STL [R1+0x98], R3 ;  /* 0x0000980301007387 */ /* 0x0001e80000100800 */
[----:B------:R1:W-:Y:S01]  /*3aa0*/  STL [R1+0x1c], R2 ;  /* 0x00001c0201007387 */ /* 0x0003e20000100800 */
[----:B0-----:R-:W-:Y:S02]  /*3ab0*/  MOV R3, R59 ;  /* 0x0000003b00037202 */ /* 0x001fe40000000f00 */
[----:B-1----:R-:W-:Y:S02]  /*3ac0*/  MOV R2, R58 ;  /* 0x0000003a00027202 */ /* 0x002fe40000000f00 */
[----:B------:R-:W2:Y:S01]  /*3ad0*/  LDL.LU.64 R58, [R1+0x1d8] ;  /* 0x0001d800013a7983 */ /* 0x000ea20000300a00 */
[----:B------:R-:W-:-:S02]  /*3ae0*/  LOP3.LUT P4, RZ, R106, 0x800, RZ, 0xc0, !PT ;  /* 0x000008006aff7812 */ /* 0x000fc4000788c0ff */
[----:B------:R-:W-:Y:S02]  /*3af0*/  PRMT R102, RZ, 0x7610, R102 ;  /* 0x00007610ff667816 */ /* 0x000fe40000000066 */
[----:B------:R-:W-:Y:S02]  /*3b00*/  PRMT R103, RZ, 0x7610, R103 ;  /* 0x00007610ff677816 */ /* 0x000fe40000000067 */
[----:B------:R-:W-:Y:S02]  /*3b10*/  PRMT R104, RZ, 0x7610, R104 ;  /* 0x00007610ff687816 */ /* 0x000fe40000000068 */
[----:B------:R-:W-:Y:S02]  /*3b20*/  PRMT R105, RZ, 0x7610, R105 ;  /* 0x00007610ff697816 */ /* 0x000fe40000000069 */
[C---:B------:R-:W-:Y:S02]  /*3b30*/  @!P5 PRMT R102, R10.reuse, 0x7610, R102 ;  /* 0x000076100a66d816 */ /* 0x040fe40000000066 */
[----:B------:R-:W-:-:S02]  /*3b40*/  @!P5 PRMT R103, R10, 0x7632, R103 ;  /* 0x000076320a67d816 */ /* 0x000fc40000000067 */
[C---:B------:R-:W-:Y:S02]  /*3b50*/  @!P5 PRMT R104, R14.reuse, 0x7610, R104 ;  /* 0x000076100e68d816 */ /* 0x040fe40000000068 */
[----:B------:R-:W-:Y:S02]  /*3b60*/  @!P5 PRMT R105, R14, 0x7632, R105 ;  /* 0x000076320e69d816 */ /* 0x000fe40000000069 */
[C---:B------:R-:W-:Y:S02]  /*3b70*/  LOP3.LUT P5, RZ, R106.reuse, 0x400, RZ, 0xc0, !PT ;  /* 0x000004006aff7812 */ /* 0x040fe400078ac0ff */
[----:B------:R-:W-:Y:S01]  /*3b80*/  LOP3.LUT P6, RZ, R106, 0x200, RZ, 0xc0, !PT ;  /* 0x000002006aff7812 */ /* 0x000fe200078cc0ff */
[----:B------:R0:W-:Y:S04]  /*3b90*/  STL [R1+0x9c], R5 ;  /* 0x00009c0501007387 */ /* 0x0001e80000100800 */
[----:B------:R1:W-:Y:S01]  /*3ba0*/  STL [R1+0x20], R4 ;  /* 0x0000200401007387 */ /* 0x0003e20000100800 */
[----:B0-----:R-:W-:-:S02]  /*3bb0*/  MOV R5, R63 ;  /* 0x0000003f00057202 */ /* 0x001fc40000000f00 */
[----:B-1----:R-:W-:Y:S02]  /*3bc0*/  MOV R4, R62 ;  /* 0x0000003e00047202 */ /* 0x002fe40000000f00 */
[----:B------:R-:W2:Y:S01]  /*3bd0*/  LDL.LU.64 R62, [R1+0x1d0] ;  /* 0x0001d000013e7983 */ /* 0x000ea20000300a00 */
[C---:B---3--:R-:W-:Y:S02]  /*3be0*/  @!P3 PRMT R92, R13.reuse, 0x7610, R92 ;  /* 0x000076100d5cb816 */ /* 0x048fe4000000005c */
[----:B------:R-:W-:Y:S02]  /*3bf0*/  @!P3 PRMT R93, R13, 0x7632, R93 ;  /* 0x000076320d5db816 */ /* 0x000fe4000000005d */
[C---:B----4-:R-:W-:Y:S02]  /*3c00*/  @!P3 PRMT R94, R16.reuse, 0x7610, R94 ;  /* 0x00007610105eb816 */ /* 0x050fe4000000005e */
[----:B------:R-:W-:Y:S02]  /*3c10*/  @!P3 PRMT R95, R16, 0x7632, R95 ;  /* 0x00007632105fb816 */ /* 0x000fe4000000005f */
[----:B------:R-:W-:-:S13]  /*3c20*/  LOP3.LUT P3, RZ, R98, 0x20, RZ, 0xc0, !PT ;  /* 0x0000002062ff7812 */ /* 0x000fda000786c0ff */
[----:B------:R0:W3:Y:S02]  /*3c30*/  @!P3 LDG.E R24, desc[UR10][R26.64] ;  /* 0x0000000a1a18b981 */ /* 0x0000e4000c1e1900 */
[----:B0-----:R-:W-:-:S06]  /*3c40*/  CS2R R26, SRZ ;  /* 0x00000000001a7805 */ /* 0x001fcc000001ff00 */
[----:B------:R-:W4:Y:S01]  /*3c50*/  @!P3 LDG.E R26, desc[UR10][R88.64] ;  /* 0x0000000a581ab981 */ /* 0x000f22000c1e1900 */
[----:B------:R-:W-:-:S03]  /*3c60*/  LOP3.LUT R98, R98, 0xffffffef, RZ, 0xc0, !PT ;  /* 0xffffffef62627812 */ /* 0x000fc600078ec0ff */
[----:B------:R0:W4:Y:S01]  /*3c70*/  @!P4 LDG.E R27, desc[UR10][R28.64] ;  /* 0x0000000a1c1bc981 */ /* 0x000122000c1e1900 */
[----:B------:R-:W-:Y:S02]  /*3c80*/  @P2 LOP3.LUT R98, R98, 0x10, RZ, 0xfc, !PT ;  /* 0x0000001062622812 */ /* 0x000fe400078efcff */
[----:B0-----:R-:W-:Y:S02]  /*3c90*/  CS2R R28, SRZ ;  /* 0x00000000001c7805 */ /* 0x001fe4000001ff00 */
[----:B------:R-:W-:-:S04]  /*3ca0*/  LOP3.LUT R98, R98, 0xfffffff7, RZ, 0xc0, !PT ;  /* 0xfffffff762627812 */ /* 0x000fc800078ec0ff */
[----:B------:R0:W4:Y:S04]  /*3cb0*/  @!P5 LDG.E R29, desc[UR10][R30.64] ;  /* 0x0000000a1e1dd981 */ /* 0x000128000c1e1900 */
[----:B------:R-:W4:Y:S01]  /*3cc0*/  @!P4 LDG.E R28, desc[UR10][R86.64] ;  /* 0x0000000a561cc981 */ /* 0x000f22000c1e1900 */
[----:B0-----:R-:W-:Y:S02]  /*3cd0*/  CS2R R30, SRZ ;  /* 0x00000000001e7805 */ /* 0x001fe4000001ff00 */
[----:B------:R-:W-:Y:S02]  /*3ce0*/  @P3 LOP3.LUT R98, R98, 0x8, RZ, 0xfc, !PT ;  /* 0x0000000862623812 */ /* 0x000fe400078efcff */
[----:B------:R-:W-:Y:S02]  /*3cf0*/  LOP3.LUT P3, RZ, R106, 0x80, RZ, 0xc0, !PT ;  /* 0x000000806aff7812 */ /* 0x000fe4000786c0ff */
[----:B------:R0:W4:Y:S04]  /*3d00*/  @!P6 LDG.E R31, desc[UR10][R32.64] ;  /* 0x0000000a201fe981 */ /* 0x000128000c1e1900 */
[----:B------:R-:W4:Y:S01]  /*3d10*/  @!P5 LDG.E R30, desc[UR10][R84.64] ;  /* 0x0000000a541ed981 */ /* 0x000f22000c1e1900 */
[----:B0-----:R-:W-:-:S06]  /*3d20*/  CS2R R32, SRZ ;  /* 0x0000000000207805 */ /* 0x001fcc000001ff00 */
[----:B------:R0:W4:Y:S01]  /*3d30*/  @!P6 LDG.E R32, desc[UR10][R34.64] ;  /* 0x0000000a2220e981 */ /* 0x000122000c1e1900 */
[----:B------:R-:W-:Y:S02]  /*3d40*/  PRMT R91, RZ, 0x7610, R91 ;  /* 0x00007610ff5b7816 */ /* 0x000fe4000000005b */
[----:B0-----:R-:W-:Y:S02]  /*3d50*/  CS2R R34, SRZ ;  /* 0x0000000000227805 */ /* 0x001fe4000001ff00 */
[----:B------:R-:W-:Y:S02]  /*3d60*/  PRMT R90, RZ, 0x7610, R90 ;  /* 0x00007610ff5a7816 */ /* 0x000fe4000000005a */
[----:B------:R-:W-:Y:S02]  /*3d70*/  PRMT R89, RZ, 0x7610, R89 ;  /* 0x00007610ff597816 */ /* 0x000fe40000000059 */
[----:B------:R0:W4:Y:S01]  /*3d80*/  @!P3 LDG.E R35, desc[UR10][R36.64] ;  /* 0x0000000a2423b981 */ /* 0x000122000c1e1900 */
[----:B------:R-:W-:-:S02]  /*3d90*/  PRMT R88, RZ, 0x7610, R88 ;  /* 0x00007610ff587816 */ /* 0x000fc40000000058 */
[C---:B--2---:R-:W-:Y:S01]  /*3da0*/  @!P0 PRMT R91, R15.reuse, 0x7610, R91 ;  /* 0x000076100f5b8816 */ /* 0x044fe2000000005b */
[----:B------:R1:W-:Y:S01]  /*3db0*/  STL [R1+0xa0], R7 ;  /* 0x0000a00701007387 */ /* 0x0003e20000100800 */
[----:B0-----:R-:W-:Y:S02]  /*3dc0*/  CS2R R36, SRZ ;  /* 0x0000000000247805 */ /* 0x001fe4000001ff00 */
[----:B------:R-:W-:Y:S01]  /*3dd0*/  @!P0 PRMT R90, R15, 0x7632, R90 ;  /* 0x000076320f5a8816 */ /* 0x000fe2000000005a */
[----:B------:R0:W-:Y:S01]  /*3de0*/  STL [R1+0x24], R6 ;  /* 0x0000240601007387 */ /* 0x0001e20000100800 */
[C---:B------:R-:W-:Y:S02]  /*3df0*/  @!P0 PRMT R89, R17.reuse, 0x7610, R89 ;  /* 0x0000761011598816 */ /* 0x040fe40000000059 */
[----:B------:R-:W-:Y:S01]  /*3e00*/  @!P0 PRMT R88, R17, 0x7632, R88 ;  /* 0x0000763211588816 */ /* 0x000fe20000000058 */
[----:B------:R-:W2:Y:S01]  /*3e10*/  @!P3 LDG.E R36, desc[UR10][R40.64] ;  /* 0x0000000a2824b981 */ /* 0x000ea2000c1e1900 */
[----:B------:R-:W-:-:S02]  /*3e20*/  LOP3.LUT P0, RZ, R106, 0x40, RZ, 0xc0, !PT ;  /* 0x000000406aff7812 */ /* 0x000fc4000780c0ff */
[----:B-1----:R-:W-:Y:S02]  /*3e30*/  MOV R7, R67 ;  /* 0x0000004300077202 */ /* 0x002fe40000000f00 */
[----:B0-----:R-:W-:Y:S02]  /*3e40*/  MOV R6, R66 ;  /* 0x0000004200067202 */ /* 0x001fe40000000f00 */
[----:B------:R-:W2:Y:S01]  /*3e50*/  LDL.LU.64 R66, [R1+0x1c8] ;  /* 0x0001c80001427983 */ /* 0x000ea20000300a00 */
[----:B------:R-:W-:-:S03]  /*3e60*/  LOP3.LUT P2, RZ, R106, 0x100, RZ, 0xc0, !PT ;  /* 0x000001006aff7812 */ /* 0x000fc6000784c0ff */
[----:B------:R0:W-:Y:S01]  /*3e70*/  STL [R1+0x90], R21 ;  /* 0x0000901501007387 */ /* 0x0001e20000100800 */
[----:B------:R-:W-:Y:S02]  /*3e80*/  PRMT R84, RZ, 0x7610, R84 ;  /* 0x00007610ff547816 */ /* 0x000fe40000000054 */
[----:B------:R-:W-:Y:S01]  /*3e90*/  PRMT R85, RZ, 0x7610, R85 ;  /* 0x00007610ff557816 */ /* 0x000fe20000000055 */
[----:B------:R-:W2:Y:S01]  /*3ea0*/  @!P0 LDG.E R37, desc[UR10][R38.64] ;  /* 0x0000000a26258981 */ /* 0x000ea2000c1e1900 */
[----:B0-----:R-:W-:-:S05]  /*3eb0*/  MOV R21, RZ ;  /* 0x000000ff00157202 */ /* 0x001fca0000000f00 */
[----:B------:R-:W2:Y:S01]  /*3ec0*/  @!P2 LDG.E R34, desc[UR10][R82.64] ;  /* 0x0000000a5222a981 */ /* 0x000ea2000c1e1900 */
[----:B------:R-:W-:Y:S02]  /*3ed0*/  PRMT R86, RZ, 0x7610, R86 ;  /* 0x00007610ff567816 */ /* 0x000fe40000000056 */
[----:B------:R-:W-:Y:S01]  /*3ee0*/  PRMT R87, RZ, 0x7610, R87 ;  /* 0x00007610ff577816 */ /* 0x000fe20000000057 */
[----:B------:R0:W2:Y:S04]  /*3ef0*/  @!P2 LDG.E R33, desc[UR10][R80.64] ;  /* 0x0000000a5021a981 */ /* 0x0000a8000c1e1900 */
[----:B------:R-:W2:Y:S01]  /*3f00*/  @!P0 LDG.E R21, desc[UR10][R46.64] ;  /* 0x0000000a2e158981 */ /* 0x000ea2000c1e1900 */
[----:B------:R-:W-:Y:S02]  /*3f10*/  LOP3.LUT P2, RZ, R98, 0x10, RZ, 0xc0, !PT ;  /* 0x0000001062ff7812 */ /* 0x000fe4000784c0ff */
[----:B------:R-:W-:-:S02]  /*3f20*/  @!P1 PRMT R84, R19, 0x7610, R84 ;  /* 0x0000761013549816 */ /* 0x000fc40000000054 */
[----:B------:R-:W-:Y:S02]  /*3f30*/  @!P1 PRMT R85, R19, 0x7632, R85 ;  /* 0x0000763213559816 */ /* 0x000fe40000000055 */
[C---:B------:R-:W-:Y:S02]  /*3f40*/  @!P1 PRMT R86, R20.reuse, 0x7610, R86 ;  /* 0x0000761014569816 */ /* 0x040fe40000000056 */
[----:B------:R-:W-:Y:S02]  /*3f50*/  @!P1 PRMT R87, R20, 0x7632, R87 ;  /* 0x0000763214579816 */ /* 0x000fe40000000057 */
[----:B------:R-:W-:Y:S01]  /*3f60*/  LOP3.LUT P1, RZ, R106, 0x20, RZ, 0xc0, !PT ;  /* 0x000000206aff7812 */ /* 0x000fe2000782c0ff */
[----:B------:R1:W-:Y:S01]  /*3f70*/  STL [R1+0x94], R0 ;  /* 0x0000940001007387 */ /* 0x0003e20000100800 */
[----:B0-----:R-:W-:Y:S01]  /*3f80*/  PRMT R80, RZ, 0x7610, R80 ;  /* 0x00007610ff507816 */ /* 0x001fe20000000050 */
[----:B------:R-:W-:Y:S01]  /*3f90*/  HFMA2 R41, -RZ, RZ, 0, 0 ;  /* 0x00000000ff297431 */ /* 0x000fe200000001ff */
[----:B------:R-:W-:-:S02]  /*3fa0*/  PRMT R81, RZ, 0x7610, R81 ;  /* 0x00007610ff517816 */ /* 0x000fc40000000051 */
[----:B------:R-:W-:Y:S02]  /*3fb0*/  PRMT R82, RZ, 0x7610, R82 ;  /* 0x00007610ff527816 */ /* 0x000fe40000000052 */
[----:B------:R-:W-:Y:S02]  /*3fc0*/  PRMT R83, RZ, 0x7610, R83 ;  /* 0x00007610ff537816 */ /* 0x000fe40000000053 */
[----:B-1----:R-:W-:Y:S02]  /*3fd0*/  MOV R0, RZ ;  /* 0x000000ff00007202 */ /* 0x002fe40000000f00 */
[C---:B------:R-:W-:Y:S01]  /*3fe0*/  @!P2 PRMT R80, R22.reuse, 0x7610, R80 ;  /* 0x000076101650a816 */ /* 0x040fe20000000050 */
[----:B------:R0:W2:Y:S01]  /*3ff0*/  @!P1 LDG.E R41, desc[UR10][R48.64] ;  /* 0x0000000a30299981 */ /* 0x0000a2000c1e1900 */
[----:B------:R-:W-:Y:S02]  /*4000*/  @!P2 PRMT R81, R22, 0x7632, R81 ;  /* 0x000076321651a816 */ /* 0x000fe40000000051 */
[C---:B------:R-:W-:Y:S01]  /*4010*/  @!P2 PRMT R82, R23.reuse, 0x7610, R82 ;  /* 0x000076101752a816 */ /* 0x040fe20000000052 */
[----:B------:R-:W2:Y:S01]  /*4020*/  @!P1 LDG.E R0, desc[UR10][R50.64] ;  /* 0x0000000a32009981 */ /* 0x000ea2000c1e1900 */
[----:B------:R-:W-:-:S02]  /*4030*/  @!P2 PRMT R83, R23, 0x7632, R83 ;  /* 0x000076321753a816 */ /* 0x000fc40000000053 */
[----:B------:R-:W-:Y:S01]  /*4040*/  LOP3.LUT P2, RZ, R106, 0x10, RZ, 0xc0, !PT ;  /* 0x000000106aff7812 */ /* 0x000fe2000784c0ff */
[----:B0-----:R-:W-:-:S12]  /*4050*/  HFMA2 R49, -RZ, RZ, 0, 0 ;  /* 0x00000000ff317431 */ /* 0x001fd800000001ff */
[----:B------:R0:W2:Y:S02]  /*4060*/  @!P2 LDG.E R49, desc[UR10][R52.64] ;  /* 0x0000000a3431a981 */ /* 0x0000a4000c1e1900 */
[----:B0-----:R-:W-:-:S06]  /*4070*/  MOV R53, RZ ;  /* 0x000000ff00357202 */ /* 0x001fcc0000000f00 */
[----:B------:R0:W2:Y:S01]  /*4080*/  @!P2 LDG.E R53, desc[UR10][R54.64] ;  /* 0x0000000a3635a981 */ /* 0x0000a2000c1e1900 */
[----:B------:R-:W-:Y:S02]  /*4090*/  LOP3.LUT P3, RZ, R98, 0x8, RZ, 0xc0, !PT ;  /* 0x0000000862ff7812 */ /* 0x000fe4000786c0ff */
[----:B------:R-:W-:Y:S01]  /*40a0*/  PRMT R38, RZ, 0x7610, R38 ;  /* 0x00007610ff267816 */ /* 0x000fe20000000026 */
[----:B------:R1:W-:Y:S01]  /*40b0*/  STL [R1+0x10], R25 ;  /* 0x0000101901007387 */ /* 0x0003e20000100800 */
[----:B------:R-:W-:Y:S02]  /*40c0*/  PRMT R39, RZ, 0x7610, R39 ;  /* 0x00007610ff277816 */ /* 0x000fe40000000027 */
[----:B------:R-:W-:Y:S02]  /*40d0*/  PRMT R40, RZ, 0x7610, R40 ;  /* 0x00007610ff287816 */ /* 0x000fe40000000028 */
[----:B-1----:R-:W-:Y:S01]  /*40e0*/  PRMT R25, RZ, 0x7610, R25 ;  /* 0x00007610ff197816 */ /* 0x002fe20000000019 */
[----:B0-----:R-:W-:-:S02]  /*40f0*/  HFMA2 R54, -RZ, RZ, 0, 0 ;  /* 0x00000000ff367431 */ /* 0x001fc400000001ff */
[----:B------:R-:W-:Y:S02]  /*4100*/  HFMA2 R97, -RZ, RZ, 0, 0 ;  /* 0x00000000ff617431 */ /* 0x000fe400000001ff */
[C---:B---3--:R-:W-:Y:S02]  /*4110*/  @!P3 PRMT R25, R24.reuse, 0x7610, R25 ;  /* 0x000076101819b816 */ /* 0x048fe40000000019 */
[----:B------:R-:W-:Y:S02]  /*4120*/  @!P3 PRMT R38, R24, 0x7632, R38 ;  /* 0x000076321826b816 */ /* 0x000fe40000000026 */
[C---:B----4-:R-:W-:Y:S02]  /*4130*/  @!P3 PRMT R39, R26.reuse, 0x7610, R39 ;  /* 0x000076101a27b816 */ /* 0x050fe40000000027 */
[----:B------:R-:W-:Y:S02]  /*4140*/  @!P3 PRMT R40, R26, 0x7632, R40 ;  /* 0x000076321a28b816 */ /* 0x000fe40000000028 */
[----:B------:R-:W-:-:S13]  /*4150*/  LOP3.LUT P3, RZ, R106, 0x8, RZ, 0xc0, !PT ;  /* 0x000000086aff7812 */ /* 0x000fda000786c0ff */
[----:B------:R-:W3:Y:S04]  /*4160*/  @!P3 LDG.E R54, desc[UR10][R56.64] ;  /* 0x0000000a3836b981 */ /* 0x000ee8000c1e1900 */
[----:B------:R-:W4:Y:S01]  /*4170*/  @!P3 LDG.E R97, desc[UR10][R58.64] ;  /* 0x0000000a3a61b981 */ /* 0x000f22000c1e1900 */
[----:B------:R-:W-:Y:S02]  /*4180*/  PRMT R46, RZ, 0x7610, R46 ;  /* 0x00007610ff2e7816 */ /* 0x000fe4000000002e */
[----:B------:R-:W-:Y:S01]  /*4190*/  PRMT R47, RZ, 0x7610, R47 ;  /* 0x00007610ff2f7816 */ /* 0x000fe2000000002f */
[----:B------:R0:W-:Y:S01]  /*41a0*/  STL [R1+0x14], R18 ;  /* 0x0000141201007387 */ /* 0x0001e20000100800 */
[----:B------:R-:W-:Y:S02]  /*41b0*/  PRMT R48, RZ, 0x7610, R48 ;  /* 0x00007610ff307816 */ /* 0x000fe40000000030 */
[----:B------:R-:W-:-:S02]  /*41c0*/  @!P4 PRMT R46, R27, 0x7632, R46 ;  /* 0x000076321b2ec816 */ /* 0x000fc4000000002e */
[C---:B------:R-:W-:Y:S02]  /*41d0*/  @!P4 PRMT R47, R28.reuse, 0x7610, R47 ;  /* 0x000076101c2fc816 */ /* 0x040fe4000000002f */
[----:B0-----:R-:W-:Y:S02]  /*41e0*/  PRMT R18, RZ, 0x7610, R18 ;  /* 0x00007610ff127816 */ /* 0x001fe40000000012 */
[----:B------:R-:W-:Y:S02]  /*41f0*/  @!P4 PRMT R48, R28, 0x7632, R48 ;  /* 0x000076321c30c816 */ /* 0x000fe40000000030 */
[----:B------:R-:W-:Y:S01]  /*4200*/  @!P4 PRMT R18, R27, 0x7610, R18 ;  /* 0x000076101b12c816 */ /* 0x000fe20000000012 */
[----:B------:R0:W-:Y:S01]  /*4210*/  STL [R1+0x18], R12 ;  /* 0x0000180c01007387 */ /* 0x0001e20000100800 */
[----:B------:R-:W-:Y:S02]  /*4220*/  LOP3.LUT P4, RZ, R106, 0x4, RZ, 0xc0, !PT ;  /* 0x000000046aff7812 */ /* 0x000fe4000788c0ff */
[----:B------:R-:W-:-:S02]  /*4230*/  PRMT R50, RZ, 0x7610, R50 ;  /* 0x00007610ff327816 */ /* 0x000fc40000000032 */
[----:B------:R-:W-:Y:S02]  /*4240*/  PRMT R51, RZ, 0x7610, R51 ;  /* 0x00007610ff337816 */ /* 0x000fe40000000033 */
[----:B------:R-:W-:Y:S02]  /*4250*/  PRMT R52, RZ, 0x7610, R52 ;  /* 0x00007610ff347816 */ /* 0x000fe40000000034 */
[----:B0-----:R-:W-:Y:S01]  /*4260*/  PRMT R12, RZ, 0x7610, R12 ;  /* 0x00007610ff0c7816 */ /* 0x001fe2000000000c */
[----:B------:R-:W-:Y:S01]  /*4270*/  HFMA2 R108, -RZ, RZ, 0, 0 ;  /* 0x00000000ff6c7431 */ /* 0x000fe200000001ff */
[C---:B------:R-:W-:Y:S02]  /*4280*/  @!P5 PRMT R50, R29.reuse, 0x7632, R50 ;  /* 0x000076321d32d816 */ /* 0x040fe40000000032 */
[----:B------:R-:W-:Y:S02]  /*4290*/  @!P5 PRMT R12, R29, 0x7610, R12 ;  /* 0x000076101d0cd816 */ /* 0x000fe4000000000c */
[C---:B------:R-:W-:Y:S01]  /*42a0*/  @!P5 PRMT R51, R30.reuse, 0x7610, R51 ;  /* 0x000076101e33d816 */ /* 0x040fe20000000033 */
[----:B------:R0:W4:Y:S01]  /*42b0*/  @!P4 LDG.E R108, desc[UR10][R62.64] ;  /* 0x0000000a3e6cc981 */ /* 0x000122000c1e1900 */
[----:B------:R-:W-:-:S02]  /*42c0*/  @!P5 PRMT R52, R30, 0x7632, R52 ;  /* 0x000076321e34d816 */ /* 0x000fc40000000034 */
[----:B------:R-:W-:Y:S02]  /*42d0*/  LOP3.LUT R98, R98, 0xfffffffd, RZ, 0xc0, !PT ;  /* 0xfffffffd62627812 */ /* 0x000fe400078ec0ff */
[----:B------:R-:W-:Y:S02]  /*42e0*/  LOP3.LUT P5, RZ, R106, 0x2, RZ, 0xc0, !PT ;  /* 0x000000026aff7812 */ /* 0x000fe400078ac0ff */
[----:B------:R-:W-:Y:S02]  /*42f0*/  @P0 LOP3.LUT R98, R98, 0x2, RZ, 0xfc, !PT ;  /* 0x0000000262620812 */ /* 0x000fe400078efcff */
[----:B------:R-:W-:Y:S02]  /*4300*/  LOP3.LUT P0, RZ, R106, 0x80, RZ, 0xc0, !PT ;  /* 0x000000806aff7812 */ /* 0x000fe4000780c0ff */
[----:B0-----:R-:W-:Y:S02]  /*4310*/  MOV R62, RZ ;  /* 0x000000ff003e7202 */ /* 0x001fe40000000f00 */
[----:B------:R-:W-:-:S02]  /*4320*/  PRMT R55, RZ, 0x7610, R55 ;  /* 0x00007610ff377816 */ /* 0x000fc40000000037 */
[----:B------:R-:W-:Y:S02]  /*4330*/  PRMT R56, RZ, 0x7610, R56 ;  /* 0x00007610ff387816 */ /* 0x000fe40000000038 */
[----:B------:R-:W-:Y:S01]  /*4340*/  PRMT R57, RZ, 0x7610, R57 ;  /* 0x00007610ff397816 */ /* 0x000fe20000000039 */
[----:B------:R0:W4:Y:S01]  /*4350*/  @!P5 LDG.E R62, desc[UR10][R64.64] ;  /* 0x0000000a403ed981 */ /* 0x000122000c1e1900 */
[----:B------:R-:W-:Y:S02]  /*4360*/  PRMT R96, RZ, 0x7610, R96 ;  /* 0x00007610ff607816 */ /* 0x000fe40000000060 */
[----:B------:R-:W-:Y:S01]  /*4370*/  LOP3.LUT R98, R98, 0xfffffffb, RZ, 0xc0, !PT ;  /* 0xfffffffb62627812 */ /* 0x000fe200078ec0ff */
[----:B------:R1:W-:Y:S01]  /*4380*/  STL [R1+0xa4], R9 ;  /* 0x0000a40901007387 */ /* 0x0003e20000100800 */
[C---:B------:R-:W-:Y:S02]  /*4390*/  @!P6 PRMT R55, R31.reuse, 0x7610, R55 ;  /* 0x000076101f37e816 */ /* 0x040fe40000000037 */
[----:B------:R-:W-:-:S02]  /*43a0*/  @!P6 PRMT R56, R31, 0x7632, R56 ;  /* 0x000076321f38e816 */ /* 0x000fc40000000038 */
[C---:B------:R-:W-:Y:S02]  /*43b0*/  @!P6 PRMT R57, R32.reuse, 0x7610, R57 ;  /* 0x000076102039e816 */ /* 0x040fe40000000039 */
[----:B------:R-:W-:Y:S02]  /*43c0*/  @!P6 PRMT R96, R32, 0x7632, R96 ;  /* 0x000076322060e816 */ /* 0x000fe40000000060 */
[----:B------:R-:W-:Y:S01]  /*43d0*/  LOP3.LUT P6, RZ, R106, 0x1, RZ, 0xc0, !PT ;  /* 0x000000016aff7812 */ /* 0x000fe200078cc0ff */
[----:B-1----:R-:W-:Y:S01]  /*43e0*/  HFMA2 R9, -RZ, RZ, 0, 0 ;  /* 0x00000000ff097431 */ /* 0x002fe200000001ff */
[----:B------:R-:W-:Y:S02]  /*43f0*/  PRMT R63, RZ, 0x7610, R63 ;  /* 0x00007610ff3f7816 */ /* 0x000fe4000000003f */
[----:B0-----:R-:W-:Y:S02]  /*4400*/  PRMT R64, RZ, 0x7610, R64 ;  /* 0x00007610ff407816 */ /* 0x001fe40000000040 */
[----:B------:R-:W-:Y:S01]  /*4410*/  PRMT R65, RZ, 0x7610, R65 ;  /* 0x00007610ff417816 */ /* 0x000fe20000000041 */
[----:B--2---:R0:W2:Y:S01]  /*4420*/  @!P5 LDG.E R9, desc[UR10][R66.64] ;  /* 0x0000000a4209d981 */ /* 0x0040a2000c1e1900 */
[----:B------:R-:W-:-:S02]  /*4430*/  PRMT R109, RZ, 0x7610, R109 ;  /* 0x00007610ff6d7816 */ /* 0x000fc4000000006d */
[----:B------:R-:W-:Y:S02]  /*4440*/  @P1 LOP3.LUT R98, R98, 0x4, RZ, 0xfc, !PT ;  /* 0x0000000462621812 */ /* 0x000fe400078efcff */
[C---:B------:R-:W-:Y:S02]  /*4450*/  @!P0 PRMT R63, R35.reuse, 0x7610, R63 ;  /* 0x00007610233f8816 */ /* 0x040fe4000000003f */
[----:B------:R-:W-:Y:S02]  /*4460*/  @!P0 PRMT R64, R35, 0x7632, R64 ;  /* 0x0000763223408816 */ /* 0x000fe40000000040 */
[C---:B------:R-:W-:Y:S02]  /*4470*/  @!P0 PRMT R65, R36.reuse, 0x7610, R65 ;  /* 0x0000761024418816 */ /* 0x040fe40000000041 */
[----:B------:R-:W-:Y:S02]  /*4480*/  @!P0 PRMT R109, R36, 0x7632, R109 ;  /* 0x00007632246d8816 */ /* 0x000fe4000000006d */
[----:B------:R-:W-:-:S02]  /*4490*/  LOP3.LUT P0, RZ, R98, 0x2, RZ, 0xc0, !PT ;  /* 0x0000000262ff7812 */ /* 0x000fc4000780c0ff */
[----:B0-----:R-:W-:Y:S02]  /*44a0*/  MOV R66, RZ ;  /* 0x000000ff00427202 */ /* 0x001fe40000000f00 */
[----:B------:R-:W-:Y:S01]  /*44b0*/  LOP3.LUT P1, RZ, R106, 0x100, RZ, 0xc0, !PT ;  /* 0x000001006aff7812 */ /* 0x000fe2000782c0ff */
[----:B------:R0:W-:Y:S01]  /*44c0*/  STL [R1+0x28], R8 ;  /* 0x0000280801007387 */ /* 0x0001e20000100800 */
[----:B------:R-:W-:Y:S02]  /*44d0*/  MOV R58, RZ ;  /* 0x000000ff003a7202 */ /* 0x000fe40000000f00 */
[----:B------:R-:W-:Y:S01]  /*44e0*/  PRMT R67, RZ, 0x7610, R67 ;  /* 0x00007610ff437816 */ /* 0x000fe20000000043 */
[----:B------:R1:W2:Y:S01]  /*44f0*/  @!P6 LDG.E R66, desc[UR10][R68.64] ;  /* 0x0000000a4442e981 */ /* 0x0002a2000c1e1900 */
[----:B------:R-:W-:Y:S02]  /*4500*/  PRMT R59, RZ, 0x7610, R59 ;  /* 0x00007610ff3b7816 */ /* 0x000fe4000000003b */
[----:B------:R-:W-:Y:S01]  /*4510*/  PRMT R107, RZ, 0x7610, R107 ;  /* 0x00007610ff6b7816 */ /* 0x000fe2000000006b */
[----:B------:R1:W2:Y:S01]  /*4520*/  @!P4 LDG.E R58, desc[UR10][R60.64] ;  /* 0x0000000a3c3ac981 */ /* 0x0002a2000c1e1900 */
[----:B0-----:R-:W-:-:S02]  /*4530*/  PRMT R8, RZ, 0x7610, R8 ;  /* 0x00007610ff087816 */ /* 0x001fc40000000008 */
[----:B-1----:R-:W-:Y:S02]  /*4540*/  PRMT R68, RZ, 0x7610, R68 ;  /* 0x00007610ff447816 */ /* 0x002fe40000000044 */
[----:B------:R-:W-:Y:S01]  /*4550*/  PRMT R69, RZ, 0x7610, R69 ;  /* 0x00007610ff457816 */ /* 0x000fe20000000045 */
[----:B------:R0:W-:Y:S01]  /*4560*/  STL [R1+0xa8], R11 ;  /* 0x0000a80b01007387 */ /* 0x0001e20000100800 */
[C---:B------:R-:W-:Y:S02]  /*4570*/  @!P0 PRMT R8, R37.reuse, 0x7610, R8 ;  /* 0x0000761025088816 */ /* 0x040fe40000000008 */
[----:B------:R-:W-:Y:S02]  /*4580*/  @!P0 PRMT R67, R37, 0x7632, R67 ;  /* 0x0000763225438816 */ /* 0x000fe40000000043 */
[C---:B------:R-:W-:Y:S02]  /*4590*/  @!P0 PRMT R68, R21.reuse, 0x7610, R68 ;  /* 0x0000761015448816 */ /* 0x040fe40000000044 */
[----:B------:R-:W-:-:S02]  /*45a0*/  @!P0 PRMT R69, R21, 0x7632, R69 ;  /* 0x0000763215458816 */ /* 0x000fc40000000045 */
[----:B------:R-:W-:Y:S01]  /*45b0*/  PRMT R60, RZ, 0x7610, R60 ;  /* 0x00007610ff3c7816 */ /* 0x000fe2000000003c */
[----:B0-----:R-:W-:Y:S01]  /*45c0*/  HFMA2 R11, -RZ, RZ, 0, 0 ;  /* 0x00000000ff0b7431 */ /* 0x001fe200000001ff */
[----:B------:R-:W-:Y:S02]  /*45d0*/  PRMT R61, RZ, 0x7610, R61 ;  /* 0x00007610ff3d7816 */ /* 0x000fe4000000003d */
[----:B------:R-:W-:Y:S02]  /*45e0*/  LOP3.LUT P0, RZ, R98, 0x1, RZ, 0xc0, !PT ;  /* 0x0000000162ff7812 */ /* 0x000fe4000780c0ff */
[C---:B------:R-:W-:Y:S01]  /*45f0*/  @!P1 PRMT R59, R34.reuse, 0x7610, R59 ;  /* 0x00007610223b9816 */ /* 0x040fe2000000003b */
[----:B------:R0:W2:Y:S01]  /*4600*/  @!P6 LDG.E R11, desc[UR10][R70.64] ;  /* 0x0000000a460be981 */ /* 0x0000a2000c1e1900 */
[----:B------:R-:W-:Y:S02]  /*4610*/  @!P1 PRMT R60, R34, 0x7632, R60 ;  /* 0x00007632223c9816 */ /* 0x000fe4000000003c */
[----:B------:R-:W-:-:S02]  /*4620*/  @!P1 PRMT R61, R33, 0x7610, R61 ;  /* 0x00007610213d9816 */ /* 0x000fc4000000003d */
[----:B------:R-:W-:Y:S02]  /*4630*/  @!P1 PRMT R107, R33, 0x7632, R107 ;  /* 0x00007632216b9816 */ /* 0x000fe4000000006b */
[----:B------:R-:W-:Y:S02]  /*4640*/  LOP3.LUT P1, RZ, R98, 0x4, RZ, 0xc0, !PT ;  /* 0x0000000462ff7812 */ /* 0x000fe4000782c0ff */
[----:B0-----:R-:W-:Y:S01]  /*4650*/  MOV R70, RZ ;  /* 0x000000ff00467202 */ /* 0x001fe20000000f00 */
[----:B------:R0:W-:Y:S01]  /*4660*/  STL [R1+0x2c], R10 ;  /* 0x00002c0a01007387 */ /* 0x0001e20000100800 */
[----:B------:R-:W-:-:S04]  /*4670*/  PRMT R71, RZ, 0x7610, R71 ;  /* 0x00007610ff477816 */ /* 0x000fc80000000047 */
[----:B------:R1:W2:Y:S01]  /*4680*/  @!P0 LDG.E R70, desc[UR10][R72.64] ;  /* 0x0000000a48468981 */ /* 0x0002a2000c1e1900 */
[----:B0-----:R-:W-:-:S03]  /*4690*/  PRMT R10, RZ, 0x7610, R10 ;  /* 0x00007610ff0a7816 */ /* 0x001fc6000000000a */
[----:B------:R0:W-:Y:S01]  /*46a0*/  STL [R1+0xac], R14 ;  /* 0x0000ac0e01007387 */ /* 0x0001e20000100800 */
[----:B-1----:R-:W-:Y:S02]  /*46b0*/  PRMT R72, RZ, 0x7610, R72 ;  /* 0x00007610ff487816 */ /* 0x002fe40000000048 */
[----:B------:R-:W-:Y:S02]  /*46c0*/  PRMT R73, RZ, 0x7610, R73 ;  /* 0x00007610ff497816 */ /* 0x000fe40000000049 */
[C---:B------:R-:W-:Y:S02]  /*46d0*/  @!P1 PRMT R10, R41.reuse, 0x7610, R10 ;  /* 0x00007610290a9816 */ /* 0x040fe4000000000a */
[----:B------:R-:W-:Y:S01]  /*46e0*/  @!P1 PRMT R71, R41, 0x7632, R71 ;  /* 0x0000763229479816 */ /* 0x000fe20000000047 */
[----:B0-----:R-:W-:Y:S01]  /*46f0*/  HFMA2 R14, -RZ, RZ, 0, 0 ;  /* 0x00000000ff0e7431 */ /* 0x001fe200000001ff */
[C---:B------:R-:W-:Y:S02]  /*4700*/  @!P1 PRMT R72, R0.reuse, 0x7610, R72 ;  /* 0x0000761000489816 */ /* 0x040fe40000000048 */
[----:B------:R-:W-:-:S02]  /*4710*/  @!P1 PRMT R73, R0, 0x7632, R73 ;  /* 0x0000763200499816 */ /* 0x000fc40000000049 */
[----:B------:R-:W-:Y:S01]  /*4720*/  LOP3.LUT P1, RZ, R106, 0x80000000, RZ, 0xc0, !PT ;  /* 0x800000006aff7812 */ /* 0x000fe2000782c0ff */
[----:B------:R0:W2:Y:S04]  /*4730*/  @!P0 LDG.E R14, desc[UR10][R74.64] ;  /* 0x0000000a4a0e8981 */ /* 0x0000a8000c1e1900 */
[----:B------:R1:W-:Y:S01]  /*4740*/  STL [R1+0x30], R13 ;  /* 0x0000300d01007387 */ /* 0x0003e20000100800 */
[----:B0-----:R-:W-:Y:S02]  /*4750*/  MOV R74, RZ ;  /* 0x000000ff004a7202 */ /* 0x001fe40000000f00 */
[----:B------:R-:W-:Y:S02]  /*4760*/  PRMT R75, RZ, 0x7610, R75 ;  /* 0x00007610ff4b7816 */ /* 0x000fe4000000004b */
[----:B-1----:R-:W-:-:S03]  /*4770*/  PRMT R13, RZ, 0x7610, R13 ;  /* 0x00007610ff0d7816 */ /* 0x002fc6000000000d */
[----:B------:R0:W2:Y:S01]  /*4780*/  @!P1 LDG.E R74, desc[UR10][R76.64] ;  /* 0x0000000a4c4a9981 */ /* 0x0000a2000c1e1900 */
[C---:B------:R-:W-:Y:S02]  /*4790*/  @!P2 PRMT R75, R49.reuse, 0x7632, R75 ;  /* 0x00007632314ba816 */ /* 0x040fe4000000004b */
[----:B------:R-:W-:Y:S01]  /*47a0*/  @!P2 PRMT R13, R49, 0x7610, R13 ;  /* 0x00007610310da816 */ /* 0x000fe2000000000d */
[----:B------:R1:W-:Y:S01]  /*47b0*/  STL [R1+0xb0], R16 ;  /* 0x0000b01001007387 */ /* 0x0003e20000100800 */
[----:B0-----:R-:W-:Y:S02]  /*47c0*/  PRMT R76, RZ, 0x7610, R76 ;  /* 0x00007610ff4c7816 */ /* 0x001fe4000000004c */
[----:B------:R-:W-:Y:S02]  /*47d0*/  PRMT R77, RZ, 0x7610, R77 ;  /* 0x00007610ff4d7816 */ /* 0x000fe4000000004d */
[C---:B------:R-:W-:Y:S01]  /*47e0*/  @!P2 PRMT R76, R53.reuse, 0x7610, R76 ;  /* 0x00007610354ca816 */ /* 0x040fe2000000004c */
[----:B-1----:R-:W-:Y:S01]  /*47f0*/  HFMA2 R16, -RZ, RZ, 0, 0 ;  /* 0x00000000ff107431 */ /* 0x002fe200000001ff */
[----:B------:R-:W-:-:S02]  /*4800*/  @!P2 PRMT R77, R53, 0x7632, R77 ;  /* 0x00007632354da816 */ /* 0x000fc4000000004d */
[----:B------:R-:W-:-:S03]  /*4810*/  LOP3.LUT P2, RZ, R106, 0x40000000, RZ, 0xc0, !PT ;  /* 0x400000006aff7812 */ /* 0x000fc6000784c0ff */
[----:B------:R0:W2:Y:S02]  /*4820*/  @!P1 LDG.E R16, desc[UR10][R78.64] ;  /* 0x0000000a4e109981 */ /* 0x0000a4000c1e1900 */
[----:B0-----:R-:W-:-:S08]  /*4830*/  MOV R78, RZ ;  /* 0x000000ff004e7202 */ /* 0x001fd00000000f00 */
[----:B------:R-:W2:Y:S04]  /*4840*/  @!P2 LDG.E R78, desc[UR10][R124.64] ;  /* 0x0000000a7c4ea981 */ /* 0x000ea8000c1e1900 */
[----:B------:R-:W2:Y:S01]  /*4850*/  LDL.LU.64 R124, [R1+0x150] ;  /* 0x00015000017c7983 */ /* 0x000ea20000300a00 */
[----:B------:R-:W-:Y:S02]  /*4860*/  PRMT R79, RZ, 0x7610, R79 ;  /* 0x00007610ff4f7816 */ /* 0x000fe4000000004f */
[----:B------:R-:W-:Y:S01]  /*4870*/  PRMT R98, RZ, 0x7610, R98 ;  /* 0x00007610ff627816 */ /* 0x000fe20000000062 */
[----:B------:R0:W-:Y:S01]  /*4880*/  STL [R1+0x34], R15 ;  /* 0x0000340f01007387 */ /* 0x0001e20000100800 */
[----:B------:R-:W-:Y:S02]  /*4890*/  PRMT R110, RZ, 0x7610, R110 ;  /* 0x00007610ff6e7816 */ /* 0x000fe4000000006e */
[----:B0-----:R-:W-:Y:S01]  /*48a0*/  PRMT R15, RZ, 0x7610, R15 ;  /* 0x00007610ff0f7816 */ /* 0x001fe2000000000f */
[----:B------:R0:W-:Y:S04]  /*48b0*/  STL [R1+0xb4], R17 ;  /* 0x0000b41101007387 */ /* 0x0001e80000100800 */
[----:B------:R1:W-:Y:S01]  /*48c0*/  STL [R1+0xb8], R20 ;  /* 0x0000b81401007387 */ /* 0x0003e20000100800 */
[----:B0-----:R-:W-:-:S02]  /*48d0*/  HFMA2 R17, -RZ, RZ, 0, 0 ;  /* 0x00000000ff117431 */ /* 0x001fc400000001ff */
[----:B-1----:R-:W-:-:S04]  /*48e0*/  HFMA2 R20, -RZ, RZ, 0, 0 ;  /* 0x00000000ff147431 */ /* 0x002fc800000001ff */
[----:B------:R-:W2:Y:S04]  /*48f0*/  @!P2 LDG.E R17, desc[UR10][R120.64] ;  /* 0x0000000a7811a981 */ /* 0x000ea8000c1e1900 */
[----:B------:R-:W2:Y:S01]  /*4900*/  LDL.LU.64 R120, [R1+0x1c0] ;  /* 0x0001c00001787983 */ /* 0x000ea20000300a00 */
[C---:B---3--:R-:W-:Y:S02]  /*4910*/  @!P3 PRMT R15, R54.reuse, 0x7610, R15 ;  /* 0x00007610360fb816 */ /* 0x048fe4000000000f */
[----:B------:R-:W-:Y:S02]  /*4920*/  @!P3 PRMT R79, R54, 0x7632, R79 ;  /* 0x00007632364fb816 */ /* 0x000fe4000000004f */
[C---:B----4-:R-:W-:Y:S02]  /*4930*/  @!P3 PRMT R98, R97.reuse, 0x7610, R98 ;  /* 0x000076106162b816 */ /* 0x050fe40000000062 */
[----:B------:R-:W-:-:S02]  /*4940*/  @!P3 PRMT R110, R97, 0x7632, R110 ;  /* 0x00007632616eb816 */ /* 0x000fc4000000006e */
[----:B------:R-:W-:-:S13]  /*4950*/  LOP3.LUT P3, RZ, R106, 0x20000000, RZ, 0xc0, !PT ;  /* 0x200000006aff7812 */ /* 0x000fda000786c0ff */
[----:B------:R0:W3:Y:S04]  /*4960*/  @!P3 LDG.E R20, desc[UR10][R122.64] ;  /* 0x0000000a7a14b981 */ /* 0x0000e8000c1e1900 */
[----:B------:R-:W4:Y:S01]  /*4970*/  LDL.LU R122, [R1+0x1b8] ;  /* 0x0001b800017a7983 */ /* 0x000f220000300800 */
[----:B------:R-:W-:-:S03]  /*4980*/  MOV R111, RZ ;  /* 0x000000ff006f7202 */ /* 0x000fc60000000f00 */
[----:B------:R1:W-:Y:S02]  /*4990*/  STL [R1+0x40], R24 ;  /* 0x0000401801007387 */ /* 0x0003e40000100800 */
[----:B-1----:R-:W-:Y:S01]  /*49a0*/  PRMT R24, RZ, 0x7610, R24 ;  /* 0x00007610ff187816 */ /* 0x002fe20000000018 */
[----:B0-----:R-:W-:-:S03]  /*49b0*/  HFMA2 R123, -RZ, RZ, 0, 0 ;  /* 0x00000000ff7b7431 */ /* 0x001fc600000001ff */
[C---:B--2---:R-:W-:Y:S01]  /*49c0*/  @!P6 PRMT R24, R66.reuse, 0x7610, R24 ;  /* 0x000076104218e816 */ /* 0x044fe20000000018 */
[----:B------:R-:W2:Y:S04]  /*49d0*/  @!P3 LDG.E R111, desc[UR10][R124.64] ;  /* 0x0000000a7c6fb981 */ /* 0x000ea8000c1e1900 */
[----:B------:R-:W3:Y:S01]  /*49e0*/  LDL.LU.64 R124, [R1+0x138] ;  /* 0x00013800017c7983 */ /* 0x000ee20000300a00 */
[----:B------:R-:W-:Y:S02]  /*49f0*/  PRMT R120, RZ, 0x7610, R120 ;  /* 0x00007610ff787816 */ /* 0x000fe40000000078 */
[----:B------:R-:W-:Y:S02]  /*4a00*/  PRMT R121, RZ, 0x7610, R121 ;  /* 0x00007610ff797816 */ /* 0x000fe40000000079 */
[----:B------:R-:W-:-:S02]  /*4a10*/  @!P6 PRMT R120, R66, 0x7632, R120 ;  /* 0x000076324278e816 */ /* 0x000fc40000000078 */
[----:B------:R-:W-:Y:S02]  /*4a20*/  @!P6 PRMT R121, R11, 0x7610, R121 ;  /* 0x000076100b79e816 */ /* 0x000fe40000000079 */
[----:B----4-:R-:W-:-:S04]  /*4a30*/  PRMT R122, RZ, 0x7610, R122 ;  /* 0x00007610ff7a7816 */ /* 0x010fc8000000007a */
[----:B------:R-:W-:Y:S02]  /*4a40*/  @!P6 PRMT R122, R11, 0x7632, R122 ;  /* 0x000076320b7ae816 */ /* 0x000fe4000000007a */
[----:B------:R-:W-:-:S13]  /*4a50*/  LOP3.LUT P6, RZ, R106, 0x4000000, RZ, 0xc0, !PT ;  /* 0x040000006aff7812 */ /* 0x000fda00078cc0ff */
[----:B------:R-:W4:Y:S01]  /*4a60*/  @!P6 LDG.E R123, desc[UR10][R4.64] ;  /* 0x0000000a047be981 */ /* 0x000f22000c1e1900 */
[----:B------:R-:W-:Y:S02]  /*4a70*/  PRMT R112, RZ, 0x7610, R112 ;  /* 0x00007610ff707816 */ /* 0x000fe40000000070 */
[----:B------:R-:W-:Y:S01]  /*4a80*/  PRMT R113, RZ, 0x7610, R113 ;  /* 0x00007610ff717816 */ /* 0x000fe20000000071 */
[----:B------:R0:W-:Y:S01]  /*4a90*/  STL [R1+0x38], R19 ;  /* 0x0000381301007387 */ /* 0x0001e20000100800 */
[----:B------:R-:W-:Y:S02]  /*4aa0*/  PRMT R114, RZ, 0x7610, R114 ;  /* 0x00007610ff727816 */ /* 0x000fe40000000072 */
[----:B------:R-:W-:Y:S01]  /*4ab0*/  PRMT R116, RZ, 0x7610, R116 ;  /* 0x00007610ff747816 */ /* 0x000fe20000000074 */
[----:B------:R1:W-:Y:S01]  /*4ac0*/  STL [R1+0x3c], R22 ;  /* 0x00003c1601007387 */ /* 0x0003e20000100800 */
[----:B------:R-:W-:Y:S02]  /*4ad0*/  PRMT R117, RZ, 0x7610, R117 ;  /* 0x00007610ff757816 */ /* 0x000fe40000000075 */
[----:B------:R-:W-:-:S02]  /*4ae0*/  PRMT R118, RZ, 0x7610, R118 ;  /* 0x00007610ff767816 */ /* 0x000fc40000000076 */
[----:B0-----:R-:W-:Y:S02]  /*4af0*/  PRMT R19, RZ, 0x7610, R19 ;  /* 0x00007610ff137816 */ /* 0x001fe40000000013 */
[----:B-1----:R-:W-:Y:S02]  /*4b00*/  PRMT R22, RZ, 0x7610, R22 ;  /* 0x00007610ff167816 */ /* 0x002fe40000000016 */
[C---:B------:R-:W-:Y:S02]  /*4b10*/  @!P4 PRMT R19, R58.reuse, 0x7610, R19 ;  /* 0x000076103a13c816 */ /* 0x040fe40000000013 */
[----:B------:R-:W-:Y:S02]  /*4b20*/  @!P4 PRMT R112, R58, 0x7632, R112 ;  /* 0x000076323a70c816 */ /* 0x000fe40000000070 */
[C---:B------:R-:W-:Y:S02]  /*4b30*/  @!P4 PRMT R113, R108.reuse, 0x7610, R113 ;  /* 0x000076106c71c816 */ /* 0x040fe40000000071 */
[----:B------:R-:W-:-:S02]  /*4b40*/  @!P4 PRMT R114, R108, 0x7632, R114 ;  /* 0x000076326c72c816 */ /* 0x000fc40000000072 */
[C---:B------:R-:W-:Y:S02]  /*4b50*/  @!P5 PRMT R22, R62.reuse, 0x7610, R22 ;  /* 0x000076103e16d816 */ /* 0x040fe40000000016 */
[----:B------:R-:W-:Y:S02]  /*4b60*/  @!P5 PRMT R116, R62, 0x7632, R116 ;  /* 0x000076323e74d816 */ /* 0x000fe40000000074 */
[C---:B------:R-:W-:Y:S02]  /*4b70*/  @!P5 PRMT R117, R9.reuse, 0x7610, R117 ;  /* 0x000076100975d816 */ /* 0x040fe40000000075 */
[----:B------:R-:W-:Y:S02]  /*4b80*/  @!P5 PRMT R118, R9, 0x7632, R118 ;  /* 0x000076320976d816 */ /* 0x000fe40000000076 */
[C---:B------:R-:W-:Y:S02]  /*4b90*/  LOP3.LUT P4, RZ, R106.reuse, 0x10000000, RZ, 0xc0, !PT ;  /* 0x100000006aff7812 */ /* 0x040fe4000788c0ff */
[----:B------:R-:W-:-:S02]  /*4ba0*/  LOP3.LUT P5, RZ, R106, 0x8000000, RZ, 0xc0, !PT ;  /* 0x080000006aff7812 */ /* 0x000fc400078ac0ff */
[----:B------:R-:W-:-:S06]  /*4bb0*/  MOV R106, RZ ;  /* 0x000000ff006a7202 */ /* 0x000fcc0000000f00 */
[----:B------:R0:W2:Y:S02]  /*4bc0*/  @!P6 LDG.E R106, desc[UR10][R2.64] ;  /* 0x0000000a026ae981 */ /* 0x0000a4000c1e1900 */
[----:B0-----:R-:W0:Y:S02]  /*4bd0*/  S2R R3, SR_TID.X ;  /* 0x0000000000037919 */ /* 0x001e240000002100 */
[----:B------:R1:W-:Y:S04]  /*4be0*/  STL [R1+0x44], R27 ;  /* 0x0000441b01007387 */ /* 0x0003e80000100800 */
[----:B------:R1:W-:Y:S04]  /*4bf0*/  STL [R1+0xc4], R28 ;  /* 0x0000c41c01007387 */ /* 0x0003e80000100800 */
[----:B------:R1:W-:Y:S02]  /*4c00*/  STL [R1+0x48], R29 ;  /* 0x0000481d01007387 */ /* 0x0003e40000100800 */
[----:B-1----:R-:W-:-:S02]  /*4c10*/  PRMT R27, RZ, 0x7610, R27 ;  /* 0x00007610ff1b7816 */ /* 0x002fc4000000001b */
[----:B------:R1:W-:Y:S01]  /*4c20*/  STL [R1+0xc8], R30 ;  /* 0x0000c81e01007387 */ /* 0x0003e20000100800 */
[----:B------:R-:W-:Y:S02]  /*4c30*/  PRMT R28, RZ, 0x7610, R28 ;  /* 0x00007610ff1c7816 */ /* 0x000fe4000000001c */
[----:B------:R-:W-:Y:S02]  /*4c40*/  PRMT R29, RZ, 0x7610, R29 ;  /* 0x00007610ff1d7816 */ /* 0x000fe4000000001d */
[----:B0-----:R-:W-:Y:S02]  /*4c50*/  LOP3.LUT R2, R3, 0xffff, RZ, 0xc0, !PT ;  /* 0x0000ffff03027812 */ /* 0x001fe400078ec0ff */
[----:B-1----:R-:W-:-:S03]  /*4c60*/  PRMT R30, RZ, 0x7610, R30 ;  /* 0x00007610ff1e7816 */ /* 0x002fc6000000001e */
[----:B------:R-:W-:Y:S01]  /*4c70*/  IMAD R2, R2, 0x53a, RZ ;  /* 0x0000053a02027824 */ /* 0x000fe200078e02ff */
[C---:B------:R-:W-:Y:S02]  /*4c80*/  @!P0 PRMT R27, R70.reuse, 0x7610, R27 ;  /* 0x00007610461b8816 */ /* 0x040fe4000000001b */
[----:B------:R-:W-:Y:S02]  /*4c90*/  @!P0 PRMT R28, R70, 0x7632, R28 ;  /* 0x00007632461c8816 */ /* 0x000fe4000000001c */
[----:B------:R-:W-:Y:S02]  /*4ca0*/  SHF.R.U32.HI R2, RZ, 0x10, R2 ;  /* 0x00000010ff027819 */ /* 0x000fe40000011602 */
[C---:B------:R-:W-:Y:S02]  /*4cb0*/  @!P0 PRMT R29, R14.reuse, 0x7610, R29 ;  /* 0x000076100e1d8816 */ /* 0x040fe4000000001d */
[----:B------:R-:W-:Y:S02]  /*4cc0*/  @!P0 PRMT R30, R14, 0x7632, R30 ;  /* 0x000076320e1e8816 */ /* 0x000fe4000000001e */
[----:B------:R-:W-:-:S02]  /*4cd0*/  ISETP.NE.AND P0, PT, RZ, UR9, PT ;  /* 0x00000009ff007c0c */ /* 0x000fc4000bf05270 */
[----:B------:R-:W-:Y:S01]  /*4ce0*/  PRMT R2, R2, 0x9910, RZ ;  /* 0x0000991002027816 */ /* 0x000fe200000000ff */
[----:B------:R0:W-:Y:S04]  /*4cf0*/  STL [R1+0xbc], R23 ;  /* 0x0000bc1701007387 */ /* 0x0001e80000100800 */
[----:B------:R1:W-:Y:S01]  /*4d00*/  STL [R1+0xc0], R26 ;  /* 0x0000c01a01007387 */ /* 0x0003e20000100800 */
[----:B------:R-:W-:Y:S01]  /*4d10*/  IMAD R2, R2, 0x31, RZ ;  /* 0x0000003102027824 */ /* 0x000fe200078e02ff */
[----:B0-----:R-:W-:Y:S01]  /*4d20*/  MOV R23, RZ ;  /* 0x000000ff00177202 */ /* 0x001fe20000000f00 */
[----:B-1----:R-:W-:-:S03]  /*4d30*/  HFMA2 R26, -RZ, RZ, 0, 0 ;  /* 0x00000000ff1a7431 */ /* 0x002fc600000001ff */
[----:B------:R-:W-:-:S03]  /*4d40*/  IADD3 R2, PT, PT, RZ, -R2, RZ ;  /* 0x80000002ff027210 */ /* 0x000fc60007ffe0ff */
[----:B------:R0:W2:Y:S01]  /*4d50*/  @!P5 LDG.E R26, desc[UR10][R6.64] ;  /* 0x0000000a061ad981 */ /* 0x0000a2000c1e1900 */
[----:B------:R-:W-:Y:S01]  /*4d60*/  PRMT R2, R2, 0x7710, RZ ;  /* 0x0000771002027816 */ /* 0x000fe200000000ff */
[----:B0-----:R-:W0:Y:S03]  /*4d70*/  @P0 LDC.64 R6, c[0x0][0x3b0] ;  /* 0x0000ec00ff060b82 */ /* 0x001e260000000a00 */
[----:B------:R-:W-:-:S04]  /*4d80*/  IADD3 R2, PT, PT, R2, R3, RZ ;  /* 0x0000000302027210 */ /* 0x000fc80007ffe0ff */
[----:B------:R-:W-:Y:S02]  /*4d90*/  SHF.L.U32 R2, R2, 0x1, RZ ;  /* 0x0000000102027819 */ /* 0x000fe400000006ff */
[----:B------:R-:W-:Y:S02]  /*4da0*/  MOV R4, UR13 ;  /* 0x0000000d00047c02 */ /* 0x000fe40008000f00 */
[----:B------:R-:W-:Y:S01]  /*4db0*/  LOP3.LUT R5, R2, 0xffff, RZ, 0xc0, !PT ;  /* 0x0000ffff02057812 */ /* 0x000fe200078ec0ff */
[----:B------:R-:W-:-:S04]  /*4dc0*/  UIMAD.WIDE UR6, UR8, 0x8, UR6 ;  /* 0x00000008080678a5 */ /* 0x000fc8000f8e0206 */
[----:B------:R-:W-:Y:S01]  /*4dd0*/  IMAD R4, R4, 0x62, R5 ;  /* 0x0000006204047824 */ /* 0x000fe200078e0205 */
[----:B------:R0:W-:Y:S04]  /*4de0*/  STL [R1+0x140], R5 ;  /* 0x0001400501007387 */ /* 0x0001e80000100800 */
[----:B---3--:R1:W3:Y:S02]  /*4df0*/  @!P5 LDG.E R23, desc[UR10][R124.64] ;  /* 0x0000000a7c17d981 */ /* 0x0082e4000c1e1900 */
[----:B-1----:R-:W1:Y:S02]  /*4e00*/  LDC.64 R124, c[0x0][0x3a8] ;  /* 0x0000ea00ff7c7b82 */ /* 0x002e640000000a00 */
[----:B-1----:R-:W-:-:S04]  /*4e10*/  IMAD.WIDE R124, R4, 0x4, R124 ;  /* 0x00000004047c7825 */ /* 0x002fc800078e027c */
[----:B0-----:R-:W-:Y:S01]  /*4e20*/  @P0 IMAD.WIDE R4, R4, 0x4, R6 ;  /* 0x0000000404040825 */ /* 0x001fe200078e0206 */
[----:B------:R-:W-:Y:S02]  /*4e30*/  MOV R6, UR6 ;  /* 0x0000000600067c02 */ /* 0x000fe40008000f00 */
[----:B------:R-:W-:-:S06]  /*4e40*/  MOV R7, UR7 ;  /* 0x0000000700077c02 */ /* 0x000fcc0008000f00 */
[----:B------:R-:W3:Y:S04]  /*4e50*/  LDG.E.64 R6, desc[UR10][R6.64] ;  /* 0x0000000a06067981 */ /* 0x000ee8000c1e1b00 */
[----:B------:R0:W-:Y:S04]  /*4e60*/  STL.S16 [R1+0x19c], R119 ;  /* 0x00019c7701007387 */ /* 0x0001e80000100600 */
[----:B------:R1:W-:Y:S01]  /*4e70*/  STL.S16 [R1+0x118], R115 ;  /* 0x0001187301007387 */ /* 0x0003e20000100600 */
[----:B0-----:R-:W-:Y:S01]  /*4e80*/  HFMA2 R119, -RZ, RZ, 0, 0 ;  /* 0x00000000ff777431 */ /* 0x001fe200000001ff */
[----:B-1----:R-:W-:-:S05]  /*4e90*/  MOV R115, RZ ;  /* 0x000000ff00737202 */ /* 0x002fca0000000f00 */
[----:B------:R-:W3:Y:S04]  /*4ea0*/  @!P4 LDG.E R119, desc[UR10][R44.64] ;  /* 0x0000000a2c77c981 */ /* 0x000ee8000c1e1900 */
[----:B------:R-:W3:Y:S01]  /*4eb0*/  @!P4 LDG.E R115, desc[UR10][R42.64] ;  /* 0x0000000a2a73c981 */ /* 0x000ee2000c1e1900 */
[----:B------:R-:W-:-:S03]  /*4ec0*/  CS2R R2, SRZ ;  /* 0x0000000000027805 */ /* 0x000fc6000001ff00 */
[----:B------:R0:W-:Y:S04]  /*4ed0*/  STL [R1+0x64], R54 ;  /* 0x0000643601007387 */ /* 0x0001e80000100800 */
[----:B------:R-:W5:Y:S04]  /*4ee0*/  @P0 LDG.E.64 R2, desc[UR10][R4.64] ;  /* 0x0000000a04020981 */ /* 0x000f68000c1e1b00 */
[----:B------:R-:W5:Y:S01]  /*4ef0*/  LDL.LU.64 R42, [R1+0x1b0] ;  /* 0x0001b000012a7983 */ /* 0x000f620000300a00 */
[----:B0-----:R-:W-:-:S03]  /*4f00*/  PRMT R54, RZ, 0x7610, R54 ;  /* 0x00007610ff367816 */ /* 0x001fc60000000036 */
[----:B------:R-:W5:Y:S04]  /*4f10*/  LDL.LU.64 R44, [R1+0x1a8] ;  /* 0x0001a800012c7983 */ /* 0x000f680000300a00 */
[----:B------:R0:W5:Y:S02]  /*4f20*/  LDG.E.64 R4, desc[UR10][R124.64] ;  /* 0x0000000a7c047981 */ /* 0x000164000c1e1b00 */
[----:B0-----:R-:W-:Y:S02]  /*4f30*/  PRMT R124, RZ, 0x7610, R124 ;  /* 0x00007610ff7c7816 */ /* 0x001fe4000000007c */
[----:B------:R0:W5:Y:S04]  /*4f40*/  LDL R125, [R1+0x170] ;  /* 0x00017000017d7983 */ /* 0x0001680000100800 */
[----:B----4-:R1:W-:Y:S01]  /*4f50*/  STL [R1+0x10c], R123 ;  /* 0x00010c7b01007387 */ /* 0x0103e20000100800 */
[----:B------:R-:W-:-:S02]  /*4f60*/  @!P6 PRMT R54, R123, 0x7610, R54 ;  /* 0x000076107b36e816 */ /* 0x000fc40000000036 */
[----:B------:R-:W-:Y:S02]  /*4f70*/  @!P6 PRMT R124, R123, 0x7632, R124 ;  /* 0x000076327b7ce816 */ /* 0x000fe4000000007c */
[----:B-1----:R0:W5:Y:S04]  /*4f80*/  LDL R123, [R1+0x168] ;  /* 0x00016800017b7983 */ /* 0x0021680000100800 */
[----:B------:R-:W-:Y:S04]  /*4f90*/  STL [R1+0x50], R34 ;  /* 0x0000502201007387 */ /* 0x000fe80000100800 */
        /* <DEDUP_REMOVED lines=9> */
[----:B--2---:R-:W-:Y:S04]  /*5030*/  STL [R1+0x80], R111 ;  /* 0x0000806f01007387 */ /* 0x004fe80000100800 */
[----:B------:R-:W-:Y:S04]  /*5040*/  STL [R1+0x8c], R106 ;  /* 0x00008c6a01007387 */ /* 0x000fe80000100800 */
[----:B------:R1:W-:Y:S04]  /*5050*/  STL [R1+0x58], R37 ;  /* 0x0000582501007387 */ /* 0x0003e80000100800 */
[----:B------:R2:W-:Y:S04]  /*5060*/  STL [R1+0x5c], R41 ;  /* 0x00005c2901007387 */ /* 0x0005e80000100800 */
[----:B------:R4:W-:Y:S01]  /*5070*/  STL [R1+0xec], R9 ;  /* 0x0000ec0901007387 */ /* 0x0009e20000100800 */
[----:B-1----:R-:W-:-:S03]  /*5080*/  PRMT R37, RZ, 0x7610, R37 ;  /* 0x00007610ff257816 */ /* 0x002fc60000000025 */
[----:B------:R1:W-:Y:S01]  /*5090*/  STL [R1+0xf0], R11 ;  /* 0x0000f00b01007387 */ /* 0x0003e20000100800 */
[----:B--2---:R-:W-:Y:S01]  /*50a0*/  PRMT R41, RZ, 0x7610, R41 ;  /* 0x00007610ff297816 */ /* 0x004fe20000000029 */
[----:B------:R-:W-:Y:S01]  /*50b0*/  UISETP.NE.AND UP1, UPT, UR9, URZ, UPT ;  /* 0x000000ff0900728c */ /* 0x000fe2000bf25270 */
[----:B----4-:R-:W-:Y:S02]  /*50c0*/  PRMT R9, RZ, 0x7610, R9 ;  /* 0x00007610ff097816 */ /* 0x010fe40000000009 */
[----:B-1----:R-:W-:Y:S01]  /*50d0*/  PRMT R11, RZ, 0x7610, R11 ;  /* 0x00007610ff0b7816 */ /* 0x002fe2000000000b */
[----:B------:R1:W-:Y:S01]  /*50e0*/  STL [R1+0x4c], R31 ;  /* 0x00004c1f01007387 */ /* 0x0003e20000100800 */
[C---:B------:R-:W-:Y:S02]  /*50f0*/  @!P2 PRMT R9, R17.reuse, 0x7610, R9 ;  /* 0x000076101109a816 */ /* 0x040fe40000000009 */
[----:B------:R-:W-:Y:S01]  /*5100*/  @!P2 PRMT R11, R17, 0x7632, R11 ;  /* 0x00007632110ba816 */ /* 0x000fe2000000000b */
[----:B------:R2:W-:Y:S04]  /*5110*/  STL [R1+0xd8], R21 ;  /* 0x0000d81501007387 */ /* 0x0005e80000100800 */
[----:B------:R4:W-:Y:S01]  /*5120*/  STL [R1+0x60], R49 ;  /* 0x0000603101007387 */ /* 0x0009e20000100800 */
[----:B-1----:R-:W-:-:S03]  /*5130*/  PRMT R31, RZ, 0x7610, R31 ;  /* 0x00007610ff1f7816 */ /* 0x002fc6000000001f */
[----:B------:R1:W-:Y:S01]  /*5140*/  STL [R1+0xfc], R17 ;  /* 0x0000fc1101007387 */ /* 0x0003e20000100800 */
[----:B--2---:R-:W-:Y:S02]  /*5150*/  PRMT R21, RZ, 0x7610, R21 ;  /* 0x00007610ff157816 */ /* 0x004fe40000000015 */
[----:B----4-:R-:W-:Y:S02]  /*5160*/  PRMT R49, RZ, 0x7610, R49 ;  /* 0x00007610ff317816 */ /* 0x010fe40000000031 */
[----:B-1----:R-:W-:Y:S01]  /*5170*/  PRMT R17, RZ, 0x7610, R17 ;  /* 0x00007610ff117816 */ /* 0x002fe20000000011 */
[----:B------:R1:W-:Y:S01]  /*5180*/  STL [R1+0xcc], R32 ;  /* 0x0000cc2001007387 */ /* 0x0003e20000100800 */
[----:B------:R-:W-:Y:S02]  /*5190*/  @!P1 PRMT R21, R16, 0x7632, R21 ;  /* 0x0000763210159816 */ /* 0x000fe40000000015 */
[C---:B------:R-:W-:Y:S01]  /*51a0*/  @!P3 PRMT R17, R20.reuse, 0x7610, R17 ;  /* 0x000076101411b816 */ /* 0x040fe20000000011 */
[----:B------:R2:W-:Y:S01]  /*51b0*/  STL [R1+0xd0], R33 ;  /* 0x0000d02101007387 */ /* 0x0005e20000100800 */
[----:B------:R-:W-:-:S03]  /*51c0*/  @!P3 PRMT R31, R20, 0x7632, R31 ;  /* 0x00007632141fb816 */ /* 0x000fc6000000001f */
[----:B------:R4:W-:Y:S01]  /*51d0*/  STL [R1+0x54], R35 ;  /* 0x0000542301007387 */ /* 0x0009e20000100800 */
[----:B-1----:R-:W-:-:S03]  /*51e0*/  PRMT R32, RZ, 0x7610, R32 ;  /* 0x00007610ff207816 */ /* 0x002fc60000000020 */
[----:B------:R1:W-:Y:S01]  /*51f0*/  STL [R1+0xd4], R36 ;  /* 0x0000d42401007387 */ /* 0x0003e20000100800 */
[----:B--2---:R-:W-:-:S03]  /*5200*/  PRMT R33, RZ, 0x7610, R33 ;  /* 0x00007610ff217816 */ /* 0x004fc60000000021 */
[----:B------:R2:W-:Y:S01]  /*5210*/  STL [R1+0xdc], R0 ;  /* 0x0000dc0001007387 */ /* 0x0005e20000100800 */
[----:B----4-:R-:W-:-:S03]  /*5220*/  PRMT R35, RZ, 0x7610, R35 ;  /* 0x00007610ff237816 */ /* 0x010fc60000000023 */
[----:B------:R4:W-:Y:S01]  /*5230*/  STL [R1+0xf4], R14 ;  /* 0x0000f40e01007387 */ /* 0x0009e20000100800 */
[----:B------:R-:W-:Y:S02]  /*5240*/  @!P5 PRMT R49, R26, 0x7610, R49 ;  /* 0x000076101a31d816 */ /* 0x000fe40000000031 */
[----:B-1----:R-:W-:Y:S01]  /*5250*/  PRMT R36, RZ, 0x7610, R36 ;  /* 0x00007610ff247816 */ /* 0x002fe20000000024 */
[----:B------:R-:W-:Y:S01]  /*5260*/  STL [R1+0xf8], R16 ;  /* 0x0000f81001007387 */ /* 0x000fe20000100800 */
[----:B--2---:R-:W-:-:S03]  /*5270*/  PRMT R0, RZ, 0x7610, R0 ;  /* 0x00007610ff007816 */ /* 0x004fc60000000000 */
[----:B------:R1:W-:Y:S01]  /*5280*/  STL [R1+0x100], R20 ;  /* 0x0001001401007387 */ /* 0x0003e20000100800 */
[----:B----4-:R-:W-:-:S03]  /*5290*/  PRMT R14, RZ, 0x7610, R14 ;  /* 0x00007610ff0e7816 */ /* 0x010fc6000000000e */
[----:B------:R-:W-:Y:S01]  /*52a0*/  STL [R1+0x108], R26 ;  /* 0x0001081a01007387 */ /* 0x000fe20000100800 */
[----:B------:R-:W-:Y:S02]  /*52b0*/  @!P1 PRMT R0, R74, 0x7610, R0 ;  /* 0x000076104a009816 */ /* 0x000fe40000000000 */
[----:B-1----:R-:W-:Y:S02]  /*52c0*/  PRMT R20, RZ, 0x7610, R20 ;  /* 0x00007610ff147816 */ /* 0x002fe40000000014 */
[----:B---3--:R-:W-:-:S13]  /*52d0*/  R2UR UR28, R6 ;  /* 0x00000000061c72ca */ /* 0x008fda00000e0000 */
[----:B------:R-:W-:-:S05]  /*52e0*/  MOV R34, UR28 ;  /* 0x0000001c00227c02 */ /* 0x000fca0008000f00 */
[----:B------:R-:W-:-:S05]  /*52f0*/  FFMA.FTZ R34, -R34, UR28, R7 ;  /* 0x0000001c22227c23 */ /* 0x000fca0008010107 */
[----:B------:R-:W-:-:S13]  /*5300*/  FSETP.GTU.FTZ.AND P0, PT, R34, RZ, PT ;  /* 0x000000ff2200720b */ /* 0x000fda0003f1c000 */
[----:B------:R-:W-:-:S05]  /*5310*/  VOTEU.ANY UP0, P0 ;  /* 0x0000000000ff7886 */ /* 0x000fca0000000100 */
[----:B------:R-:W1:Y:S01]  /*5320*/  @UP0 LDCU UR5, c[0x0][0x3c0] ;  /* 0x00007800ff0507ac */ /* 0x000e620008000800 */
[----:B------:R-:W-:Y:S01]  /*5330*/  PLOP3.LUT P0, PT, PT, PT, UP0, 0x80, 0x8 ;  /* 0x000000000008781c */ /* 0x000fe20003f0f008 */
[----:B------:R-:W-:-:S12]  /*5340*/  STL [R1+0x84], R115 ;  /* 0x0000847301007387 */ /* 0x000fd80000100800 */
[----:B-1----:R-:W-:-:S06]  /*5350*/  @P0 FADD.FTZ R53, R34, UR5 ;  /* 0x0000000522350e21 */ /* 0x002fcc0008010000 */
[----:B------:R-:W1:Y:S01]  /*5360*/  @P0 MUFU.RSQ R53, R53 ;  /* 0x0000003500350308 */ /* 0x000e620000001400 */
[----:B------:R-:W-:Y:S01]  /*5370*/  STL [R1+0x104], R119 ;  /* 0x0001047701007387 */ /* 0x000fe20000100800 */
[C---:B------:R-:W-:Y:S02]  /*5380*/  @!P5 PRMT R41, R23.reuse, 0x7610, R41 ;  /* 0x000076101729d816 */ /* 0x040fe40000000029 */
[----:B------:R-:W-:Y:S01]  /*5390*/  @!P5 PRMT R37, R23, 0x7632, R37 ;  /* 0x000076321725d816 */ /* 0x000fe20000000025 */
[----:B------:R2:W-:Y:S01]  /*53a0*/  STL [R1+0x88], R23 ;  /* 0x0000881701007387 */ /* 0x0005e20000100800 */
[----:B------:R-:W-:Y:S02]  /*53b0*/  PRMT R7, RZ, 0x7610, R7 ;  /* 0x00007610ff077816 */ /* 0x000fe40000000007 */
[----:B------:R-:W-:Y:S02]  /*53c0*/  PRMT R6, RZ, 0x7610, R6 ;  /* 0x00007610ff067816 */ /* 0x000fe40000000006 */
[----:B------:R-:W-:-:S02]  /*53d0*/  @!P1 PRMT R7, R16, 0x7610, R7 ;  /* 0x0000761010079816 */ /* 0x000fc40000000007 */
[----:B--2---:R-:W-:Y:S02]  /*53e0*/  PRMT R23, RZ, 0x7610, R23 ;  /* 0x00007610ff177816 */ /* 0x004fe40000000017 */
[----:B-1----:R-:W-:Y:S02]  /*53f0*/  @P0 R2UR UR5, R53 ;  /* 0x00000000350502ca */ /* 0x002fe400000e0000 */
[----:B------:R-:W-:Y:S02]  /*5400*/  @!P5 PRMT R23, R26, 0x7632, R23 ;  /* 0x000076321a17d816 */ /* 0x000fe40000000017 */
[----:B------:R-:W-:Y:S02]  /*5410*/  PRMT R16, RZ, 0x7610, R16 ;  /* 0x00007610ff107816 */ /* 0x000fe40000000010 */
[----:B------:R-:W-:Y:S02]  /*5420*/  PRMT R34, RZ, 0x7610, R34 ;  /* 0x00007610ff227816 */ /* 0x000fe40000000022 */
[----:B------:R-:W-:-:S02]  /*5430*/  PRMT R53, RZ, 0x7610, R53 ;  /* 0x00007610ff357816 */ /* 0x000fc40000000035 */
[----:B------:R-:W-:Y:S02]  /*5440*/  PRMT R26, RZ, 0x7610, R26 ;  /* 0x00007610ff1a7816 */ /* 0x000fe4000000001a */
[----:B------:R-:W-:Y:S02]  /*5450*/  @!P1 PRMT R6, R74, 0x7632, R6 ;  /* 0x000076324a069816 */ /* 0x000fe40000000006 */
        /* <DEDUP_REMOVED lines=8> */
[C---:B------:R-:W-:Y:S02]  /*54e0*/  @!P6 PRMT R53, R106.reuse, 0x7610, R53 ;  /* 0x000076106a35e816 */ /* 0x040fe40000000035 */
[----:B------:R-:W-:Y:S01]  /*54f0*/  @!P6 PRMT R26, R106, 0x7632, R26 ;  /* 0x000076326a1ae816 */ /* 0x000fe2000000001a */
[----:B------:R-:W-:Y:S01]  /*5500*/  UMOV UR16, 0x3f800000 ;  /* 0x3f80000000107882 */ /* 0x000fe20000000000 */
[----:B------:R-:W-:Y:S01]  /*5510*/  @UP0 UMOV UR16, UR5 ;  /* 0x0000000500100c82 */ /* 0x000fe20008000000 */
[----:B0-----:R-:W-:Y:S05]  /*5520*/  BRA.U UP1, `(.L_x_128) ;  /* 0x0000002501647547 */ /* 0x001fea000b800000 */
[----:B------:R-:W2:Y:S04]  /*5530*/  LDL.LU R62, [R1+0x158] ;  /* 0x00015800013e7983 */ /* 0x000ea80000300800 */
[----:B------:R-:W3:Y:S04]  /*5540*/  LDL.LU R58, [R1+0x160] ;  /* 0x00016000013a7983 */ /* 0x000ee80000300800 */
[----:B------:R-:W4:Y:S04]  /*5550*/  LDL.LU R70, [R1+0x15c] ;  /* 0x00015c0001467983 */ /* 0x000f280000300800 */
[----:B------:R-:W4:Y:S04]  /*5560*/  LDL.LU R66, [R1+0x164] ;  /* 0x0001640001427983 */ /* 0x000f280000300800 */
[----:B------:R-:W4:Y:S04]  /*5570*/  LDL.LU R97, [R1+0x124] ;  /* 0x0001240001617983 */ /* 0x000f280000300800 */
[----:B------:R-:W4:Y:S04]  /*5580*/  LDL.LU R108, [R1+0x16c] ;  /* 0x00016c00016c7983 */ /* 0x000f280000300800 */
[----:B------:R-:W4:Y:S04]  /*5590*/  LDL.LU R111, [R1+0x17c] ;  /* 0x00017c00016f7983 */ /* 0x000f280000300800 */
[----:B------:R-:W4:Y:S04]  /*55a0*/  LDL.LU R119, [R1+0x184] ;  /* 0x0001840001777983 */ /* 0x000f280000300800 */
[----:B------:R-:W4:Y:S01]  /*55b0*/  LDL.LU R115, [R1+0x180] ;  /* 0x0001800001737983 */ /* 0x000f220000300800 */
[----:B--2---:R-:W-:-:S02]  /*55c0*/  SHF.L.U32 R62, R62, 0x10, RZ ;  /* 0x000000103e3e7819 */ /* 0x004fc400000006ff */
[----:B---3--:R-:W-:-:S03]  /*55d0*/  SHF.L.U32 R58, R58, 0x10, RZ ;  /* 0x000000103a3a7819 */ /* 0x008fc600000006ff */
[----:B------:R-:W-:Y:S01]  /*55e0*/  FADD.FTZ R62, R62, -UR28 ;  /* 0x8000001c3e3e7e21 */ /* 0x000fe20008010000 */
[----:B----4-:R-:W-:-:S03]  /*55f0*/  SHF.L.U32 R74, R70, 0x10, RZ ;  /* 0x00000010464a7819 */ /* 0x010fc600000006ff */
[----:B------:R-:W-:Y:S01]  /*5600*/  FMUL.FTZ R62, R62, UR16 ;  /* 0x000000103e3e7c20 */ /* 0x000fe20008410000 */
[----:B-----5:R-:W-:Y:S01]  /*5610*/  FMUL.FTZ R70, R4, R58 ;  /* 0x0000003a04467220 */ /* 0x020fe20000410000 */
[----:B------:R-:W-:Y:S01]  /*5620*/  SHF.L.U32 R66, R66, 0x10, RZ ;  /* 0x0000001042427819 */ /* 0x000fe200000006ff */
[----:B------:R-:W-:Y:S02]  /*5630*/  FADD.FTZ R74, R74, -UR28 ;  /* 0x8000001c4a4a7e21 */ /* 0x000fe40008010000 */
[----:B------:R-:W-:Y:S01]  /*5640*/  FADD.FTZ R78, RZ, R70 ;  /* 0x00000046ff4e7221 */ /* 0x000fe20000010000 */
[----:B------:R-:W-:Y:S01]  /*5650*/  SHF.L.U32 R97, R97, 0x10, RZ ;  /* 0x0000001061617819 */ /* 0x000fe200000006ff */
[----:B------:R-:W-:Y:S01]  /*5660*/  FFMA.FTZ R106, R62, R70, RZ ;  /* 0x000000463e6a7223 */ /* 0x000fe200000100ff */
[----:B------:R-:W-:Y:S01]  /*5670*/  FMUL.FTZ R74, R74, UR16 ;  /* 0x000000104a4a7c20 */ /* 0x000fe20008410000 */
[----:B------:R-:W-:Y:S02]  /*5680*/  FMUL.FTZ R70, R5, R66 ;  /* 0x0000004205467220 */ /* 0x000fe40000410000 */
[----:B------:R-:W-:Y:S01]  /*5690*/  FADD.FTZ R97, R97, -UR28 ;  /* 0x8000001c61617e21 */ /* 0x000fe20008010000 */
[----:B------:R-:W-:Y:S01]  /*56a0*/  FFMA.FTZ R62, R58, R62, RZ ;  /* 0x0000003e3a3e7223 */ /* 0x000fe200000100ff */
[----:B------:R-:W-:Y:S01]  /*56b0*/  FFMA.FTZ R106, R74, R70, R106 ;  /* 0x000000464a6a7223 */ /* 0x000fe2000001006a */
[----:B------:R-:W-:Y:S01]  /*56c0*/  FADD.FTZ R78, R70, R78 ;  /* 0x0000004e464e7221 */ /* 0x000fe20000010000 */
[----:B------:R-:W-:Y:S01]  /*56d0*/  SHF.L.U32 R70, R108, 0x10, RZ ;  /* 0x000000106c467819 */ /* 0x000fe200000006ff */
[----:B------:R-:W-:Y:S01]  /*56e0*/  FADD.FTZ R58, RZ, R58 ;  /* 0x0000003aff3a7221 */ /* 0x000fe20000010000 */
[----:B------:R-:W-:-:S03]  /*56f0*/  FMUL.FTZ R97, R97, UR16 ;  /* 0x0000001061617c20 */ /* 0x000fc60008410000 */
[C---:B------:R-:W-:Y:S01]  /*5700*/  FADD.FTZ R58, R70.reuse, R58 ;  /* 0x0000003a463a7221 */ /* 0x040fe20000010000 */
[----:B------:R-:W-:Y:S01]  /*5710*/  FFMA.FTZ R62, R70, R97, R62 ;  /* 0x00000061463e7223 */ /* 0x000fe2000001003e */
[----:B------:R-:W-:-:S04]  /*5720*/  FMUL.FTZ R70, R4, R70 ;  /* 0x0000004604467220 */ /* 0x000fc80000410000 */
[----:B------:R-:W-:Y:S02]  /*5730*/  FFMA.FTZ R106, R97, R70, R106 ;  /* 0x00000046616a7223 */ /* 0x000fe4000001006a */
[----:B------:R-:W2:Y:S01]  /*5740*/  LDL.LU R97, [R1+0x174] ;  /* 0x0001740001617983 */ /* 0x000ea20000300800 */
[----:B------:R-:W-:-:S03]  /*5750*/  SHF.L.U32 R108, R125, 0x10, RZ ;  /* 0x000000107d6c7819 */ /* 0x000fc600000006ff */
[----:B------:R-:W3:Y:S02]  /*5760*/  LDL.LU R125, [R1+0x178] ;  /* 0x00017800017d7983 */ /* 0x000ee40000300800 */
[----:B------:R-:W-:Y:S01]  /*5770*/  FADD.FTZ R108, R108, -UR28 ;  /* 0x8000001c6c6c7e21 */ /* 0x000fe20008010000 */
[----:B------:R-:W-:Y:S01]  /*5780*/  FFMA.FTZ R74, R66, R74, RZ ;  /* 0x0000004a424a7223 */ /* 0x000fe200000100ff */
[----:B------:R-:W-:Y:S02]  /*5790*/  FADD.FTZ R66, RZ, R66 ;  /* 0x00000042ff427221 */ /* 0x000fe40000010000 */
[----:B------:R-:W-:Y:S01]  /*57a0*/  FMUL.FTZ R108, R108, UR16 ;  /* 0x000000106c6c7c20 */ /* 0x000fe20008410000 */
[----:B------:R-:W-:Y:S01]  /*57b0*/  FADD.FTZ R78, R78, R70 ;  /* 0x000000464e4e7221 */ /* 0x000fe20000010000 */
[----:B------:R-:W-:Y:S02]  /*57c0*/  SHF.L.U32 R70, R123, 0x10, RZ ;  /* 0x000000107b467819 */ /* 0x000fe400000006ff */
[----:B------:R-:W4:Y:S01]  /*57d0*/  LDL.LU R123, [R1+0x198] ;  /* 0x00019800017b7983 */ /* 0x000f220000300800 */
[----:B--2---:R-:W-:-:S05]  /*57e0*/  SHF.L.U32 R97, R97, 0x10, RZ ;  /* 0x0000001061617819 */ /* 0x004fca00000006ff */
[C---:B------:R-:W-:Y:S01]  /*57f0*/  FADD.FTZ R66, R97.reuse, R66 ;  /* 0x0000004261427221 */ /* 0x040fe20000010000 */
[----:B------:R-:W-:Y:S01]  /*5800*/  FFMA.FTZ R74, R97, R108, R74 ;  /* 0x0000006c614a7223 */ /* 0x000fe2000001004a */
[----:B------:R-:W-:-:S04]  /*5810*/  FMUL.FTZ R97, R5, R97 ;  /* 0x0000006105617220 */ /* 0x000fc80000410000 */
[----:B------:R-:W-:Y:S01]  /*5820*/  FFMA.FTZ R106, R108, R97, R106 ;  /* 0x000000616c6a7223 */ /* 0x000fe2000001006a */
[----:B------:R-:W-:Y:S01]  /*5830*/  FADD.FTZ R78, R97, R78 ;  /* 0x0000004e614e7221 */ /* 0x000fe20000010000 */
[----:B------:R-:W-:Y:S01]  /*5840*/  SHF.L.U32 R97, R111, 0x10, RZ ;  /* 0x000000106f617819 */ /* 0x000fe200000006ff */
[----:B------:R-:W-:Y:S01]  /*5850*/  FADD.FTZ R111, R70, -UR28 ;  /* 0x8000001c466f7e21 */ /* 0x000fe20008010000 */
[----:B---3--:R-:W-:Y:S02]  /*5860*/  SHF.L.U32 R70, R125, 0x10, RZ ;  /* 0x000000107d467819 */ /* 0x008fe400000006ff */
[----:B------:R-:W2:Y:S01]  /*5870*/  LDL.LU R125, [R1+0x1a0] ;  /* 0x0001a000017d7983 */ /* 0x000ea20000300800 */
[----:B------:R-:W-:Y:S02]  /*5880*/  FMUL.FTZ R111, R111, UR16 ;  /* 0x000000106f6f7c20 */ /* 0x000fe40008410000 */
[----:B------:R-:W-:Y:S01]  /*5890*/  FADD.FTZ R70, R70, -UR28 ;  /* 0x8000001c46467e21 */ /* 0x000fe20008010000 */
[----:B------:R-:W-:Y:S01]  /*58a0*/  FMUL.FTZ R108, R4, R97 ;  /* 0x00000061046c7220 */ /* 0x000fe20000410000 */
[----:B------:R-:W-:Y:S01]  /*58b0*/  FADD.FTZ R58, R58, R97 ;  /* 0x000000613a3a7221 */ /* 0x000fe20000010000 */
[----:B------:R-:W-:Y:S01]  /*58c0*/  FFMA.FTZ R62, R97, R111, R62 ;  /* 0x0000006f613e7223 */ /* 0x000fe2000001003e */
[----:B------:R-:W-:Y:S01]  /*58d0*/  SHF.L.U32 R97, R119, 0x10, RZ ;  /* 0x0000001077617819 */ /* 0x000fe200000006ff */
[----:B------:R-:W-:Y:S01]  /*58e0*/  FMUL.FTZ R70, R70, UR16 ;  /* 0x0000001046467c20 */ /* 0x000fe20008410000 */
[----:B------:R-:W-:Y:S01]  /*58f0*/  FFMA.FTZ R106, R111, R108, R106 ;  /* 0x0000006c6f6a7223 */ /* 0x000fe2000001006a */
[----:B------:R-:W-:Y:S01]  /*5900*/  FADD.FTZ R78, R78, R108 ;  /* 0x0000006c4e4e7221 */ /* 0x000fe20000010000 */
[----:B------:R-:W3:Y:S01]  /*5910*/  LDL.LU R119, [R1+0x19c] ;  /* 0x00019c0001777983 */ /* 0x000ee20000300800 */
[----:B------:R-:W-:Y:S01]  /*5920*/  FADD.FTZ R66, R66, R97 ;  /* 0x0000006142427221 */ /* 0x000fe20000010000 */
[----:B------:R-:W-:Y:S01]  /*5930*/  FFMA.FTZ R74, R97, R70, R74 ;  /* 0x00000046614a7223 */ /* 0x000fe2000001004a */
[----:B------:R-:W-:Y:S01]  /*5940*/  FMUL.FTZ R97, R5, R97 ;  /* 0x0000006105617220 */ /* 0x000fe20000410000 */
[----:B------:R-:W-:Y:S01]  /*5950*/  SHF.L.U32 R111, R115, 0x10, RZ ;  /* 0x00000010736f7819 */ /* 0x000fe200000006ff */
[----:B------:R-:W4:Y:S02]  /*5960*/  LDL.LU R108, [R1+0x188] ;  /* 0x00018800016c7983 */ /* 0x000f240000300800 */
[----:B------:R-:W-:-:S02]  /*5970*/  FFMA.FTZ R106, R70, R97, R106 ;  /* 0x00000061466a7223 */ /* 0x000fc4000001006a */
[----:B------:R-:W2:Y:S01]  /*5980*/  LDL.LU R70, [R1+0x18c] ;  /* 0x00018c0001467983 */ /* 0x000ea20000300800 */
[----:B------:R-:W-:Y:S01]  /*5990*/  FADD.FTZ R111, R111, -UR28 ;  /* 0x8000001c6f6f7e21 */ /* 0x000fe20008010000 */
[----:B------:R-:W-:Y:S02]  /*59a0*/  FADD.FTZ R78, R97, R78 ;  /* 0x0000004e614e7221 */ /* 0x000fe40000010000 */
[----:B------:R-:W3:Y:S01]  /*59b0*/  LDL.LU R97, [R1+0x194] ;  /* 0x0001940001617983 */ /* 0x000ee20000300800 */
[----:B------:R-:W-:-:S03]  /*59c0*/  FMUL.FTZ R111, R111, UR16 ;  /* 0x000000106f6f7c20 */ /* 0x000fc60008410000 */
[----:B------:R-:W3:Y:S01]  /*59d0*/  LDL.LU R115, [R1+0x118] ;  /* 0x0001180001737983 */ /* 0x000ee20000300800 */
[----:B--2---:R-:W-:-:S05]  /*59e0*/  SHF.L.U32 R70, R70, 0x10, RZ ;  /* 0x0000001046467819 */ /* 0x004fca00000006ff */
[----:B------:R-:W-:Y:S01]  /*59f0*/  FADD.FTZ R58, R58, R70 ;  /* 0x000000463a3a7221 */ /* 0x000fe20000010000 */
[----:B------:R-:W-:Y:S01]  /*5a00*/  FFMA.FTZ R62, R70, R111, R62 ;  /* 0x0000006f463e7223 */ /* 0x000fe2000001003e */
[----:B------:R-:W-:-:S04]  /*5a10*/  FMUL.FTZ R70, R4, R70 ;  /* 0x0000004604467220 */ /* 0x000fc80000410000 */
[----:B------:R-:W-:Y:S02]  /*5a20*/  FFMA.FTZ R106, R111, R70, R106 ;  /* 0x000000466f6a7223 */ /* 0x000fe4000001006a */
[----:B------:R-:W2:Y:S01]  /*5a30*/  LDL.LU R111, [R1+0x190] ;  /* 0x00019000016f7983 */ /* 0x000ea20000300800 */
[----:B----4-:R-:W-:Y:S02]  /*5a40*/  SHF.L.U32 R108, R108, 0x10, RZ ;  /* 0x000000106c6c7819 */ /* 0x010fe400000006ff */
[----:B---3--:R-:W-:-:S03]  /*5a50*/  SHF.L.U32 R97, R97, 0x10, RZ ;  /* 0x0000001061617819 */ /* 0x008fc600000006ff */
[----:B------:R-:W-:Y:S01]  /*5a60*/  FADD.FTZ R108, R108, -UR28 ;  /* 0x8000001c6c6c7e21 */ /* 0x000fe20008010000 */
[----:B------:R-:W-:-:S03]  /*5a70*/  FADD.FTZ R78, R78, R70 ;  /* 0x000000464e4e7221 */ /* 0x000fc60000010000 */
[----:B------:R-:W-:Y:S01]  /*5a80*/  FMUL.FTZ R108, R108, UR16 ;  /* 0x000000106c6c7c20 */ /* 0x000fe20008410000 */
[----:B------:R-:W-:-:S03]  /*5a90*/  FADD.FTZ R66, R66, R97 ;  /* 0x0000006142427221 */ /* 0x000fc60000010000 */
[----:B------:R-:W-:Y:S01]  /*5aa0*/  FFMA.FTZ R74, R97, R108, R74 ;  /* 0x0000006c614a7223 */ /* 0x000fe2000001004a */
[----:B------:R-:W-:-:S04]  /*5ab0*/  FMUL.FTZ R97, R5, R97 ;  /* 0x0000006105617220 */ /* 0x000fc80000410000 */
[----:B------:R-:W-:Y:S01]  /*5ac0*/  FFMA.FTZ R106, R108, R97, R106 ;  /* 0x000000616c6a7223 */ /* 0x000fe2000001006a */
[----:B------:R-:W-:Y:S01]  /*5ad0*/  FADD.FTZ R78, R97, R78 ;  /* 0x0000004e614e7221 */ /* 0x000fe20000010000 */
[----:B------:R-:W-:Y:S02]  /*5ae0*/  SHF.L.U32 R97, R119, 0x10, RZ ;  /* 0x0000001077617819 */ /* 0x000fe400000006ff */
[----:B------:R-:W-:Y:S01]  /*5af0*/  SHF.L.U32 R108, R123, 0x10, RZ ;  /* 0x000000107b6c7819 */ /* 0x000fe200000006ff */
[----:B------:R-:W3:Y:S02]  /*5b00*/  LDL.LU R119, [R1+0x110] ;  /* 0x0001100001777983 */ /* 0x000ee40000300800 */
[----:B------:R-:W-:Y:S02]  /*5b10*/  FADD.FTZ R58, R58, R97 ;  /* 0x000000613a3a7221 */ /* 0x000fe40000010000 */
[----:B------:R-:W4:Y:S01]  /*5b20*/  LDL.LU R123, [R1+0x1a4] ;  /* 0x0001a400017b7983 */ /* 0x000f220000300800 */
[----:B--2---:R-:W-:-:S05]  /*5b30*/  SHF.L.U32 R70, R111, 0x10, RZ ;  /* 0x000000106f467819 */ /* 0x004fca00000006ff */
[----:B------:R-:W-:-:S04]  /*5b40*/  FADD.FTZ R70, R70, -UR28 ;  /* 0x8000001c46467e21 */ /* 0x000fc80008010000 */
[----:B------:R-:W-:-:S04]  /*5b50*/  FMUL.FTZ R70, R70, UR16 ;  /* 0x0000001046467c20 */ /* 0x000fc80008410000 */
[----:B------:R-:W-:Y:S01]  /*5b60*/  FFMA.FTZ R62, R97, R70, R62 ;  /* 0x00000046613e7223 */ /* 0x000fe2000001003e */
[----:B------:R-:W-:-:S04]  /*5b70*/  FMUL.FTZ R97, R4, R97 ;  /* 0x0000006104617220 */ /* 0x000fc80000410000 */
[----:B------:R-:W-:Y:S02]  /*5b80*/  FFMA.FTZ R106, R70, R97, R106 ;  /* 0x00000061466a7223 */ /* 0x000fe4000001006a */
[----:B------:R-:W2:Y:S01]  /*5b90*/  LDL.LU R70, [R1+0x120] ;  /* 0x0001200001467983 */ /* 0x000ea20000300800 */
[----:B------:R-:W-:-:S03]  /*5ba0*/  FADD.FTZ R78, R78, R97 ;  /* 0x000000614e4e7221 */ /* 0x000fc60000010000 */
[----:B------:R-:W4:Y:S01]  /*5bb0*/  LDL.LU R97, [R1+0x11c] ;  /* 0x00011c0001617983 */ /* 0x000f220000300800 */
[----:B------:R-:W-:-:S03]  /*5bc0*/  SHF.L.U32 R111, R125, 0x10, RZ ;  /* 0x000000107d6f7819 */ /* 0x000fc600000006ff */
[----:B------:R-:W4:Y:S01]  /*5bd0*/  LDL.LU R125, [R1+0x114] ;  /* 0x00011400017d7983 */ /* 0x000f220000300800 */
[----:B------:R-:W-:Y:S01]  /*5be0*/  FADD.FTZ R108, R108, -UR28 ;  /* 0x8000001c6c6c7e21 */ /* 0x000fe20008010000 */
[----:B------:R-:W-:-:S03]  /*5bf0*/  SHF.L.U32 R115, R115, 0x10, RZ ;  /* 0x0000001073737819 */ /* 0x000fc600000006ff */
[----:B------:R-:W-:Y:S01]  /*5c00*/  FMUL.FTZ R108, R108, UR16 ;  /* 0x000000106c6c7c20 */ /* 0x000fe20008410000 */
[----:B------:R-:W-:Y:S01]  /*5c10*/  FADD.FTZ R66, R66, R111 ;  /* 0x0000006f42427221 */ /* 0x000fe20000010000 */
[----:B------:R-:W-:Y:S02]  /*5c20*/  FADD.FTZ R115, R115, -UR28 ;  /* 0x8000001c73737e21 */ /* 0x000fe40008010000 */
[----:B------:R-:W-:Y:S01]  /*5c30*/  FFMA.FTZ R74, R111, R108, R74 ;  /* 0x0000006c6f4a7223 */ /* 0x000fe2000001004a */
[----:B------:R-:W-:Y:S01]  /*5c40*/  FMUL.FTZ R111, R5, R111 ;  /* 0x0000006f056f7220 */ /* 0x000fe20000410000 */
[----:B------:R-:W-:-:S03]  /*5c50*/  FMUL.FTZ R115, R115, UR16 ;  /* 0x0000001073737c20 */ /* 0x000fc60008410000 */
[----:B------:R-:W-:Y:S01]  /*5c60*/  FADD.FTZ R78, R111, R78 ;  /* 0x0000004e6f4e7221 */ /* 0x000fe20000010000 */
[----:B------:R-:W-:Y:S01]  /*5c70*/  FFMA.FTZ R106, R108, R111, R106 ;  /* 0x0000006f6c6a7223 */ /* 0x000fe2000001006a */
[----:B------:R-:W-:Y:S02]  /*5c80*/  SHF.L.U32 R100, R100, 0x10, RZ ;  /* 0x0000001064647819 */ /* 0x000fe400000006ff */
[----:B---3--:R-:W-:-:S03]  /*5c90*/  SHF.L.U32 R119, R119, 0x10, RZ ;  /* 0x0000001077777819 */ /* 0x008fc600000006ff */
[----:B------:R-:W-:Y:S01]  /*5ca0*/  FADD.FTZ R100, R100, -UR28 ;  /* 0x8000001c64647e21 */ /* 0x000fe20008010000 */
[----:B------:R-:W-:Y:S02]  /*5cb0*/  SHF.L.U32 R101, R101, 0x10, RZ ;  /* 0x0000001065657819 */ /* 0x000fe400000006ff */
[----:B------:R-:W-:-:S03]  /*5cc0*/  SHF.L.U32 R102, R102, 0x10, RZ ;  /* 0x0000001066667819 */ /* 0x000fc600000006ff */
[----:B------:R-:W-:Y:S01]  /*5cd0*/  FADD.FTZ R101, R101, -UR28 ;  /* 0x8000001c65657e21 */ /* 0x000fe20008010000 */
[----:B------:R-:W-:Y:S01]  /*5ce0*/  SHF.L.U32 R103, R103, 0x10, RZ ;  /* 0x0000001067677819 */ /* 0x000fe200000006ff */
[----:B------:R-:W-:Y:S02]  /*5cf0*/  FADD.FTZ R102, R102, -UR28 ;  /* 0x8000001c66667e21 */ /* 0x000fe40008010000 */
[----:B------:R-:W-:Y:S01]  /*5d00*/  FMUL.FTZ R101, R101, UR16 ;  /* 0x0000001065657c20 */ /* 0x000fe20008410000 */
[----:B------:R-:W-:Y:S02]  /*5d10*/  SHF.L.U32 R105, R105, 0x10, RZ ;  /* 0x0000001069697819 */ /* 0x000fe400000006ff */
[----:B------:R-:W-:Y:S02]  /*5d20*/  SHF.L.U32 R93, R93, 0x10, RZ ;  /* 0x000000105d5d7819 */ /* 0x000fe400000006ff */
[----:B------:R-:W-:-:S03]  /*5d30*/  SHF.L.U32 R91, R91, 0x10, RZ ;  /* 0x000000105b5b7819 */ /* 0x000fc600000006ff */
[----:B------:R-:W-:Y:S01]  /*5d40*/  FADD.FTZ R93, R93, -UR28 ;  /* 0x8000001c5d5d7e21 */ /* 0x000fe20008010000 */
[----:B------:R-:W-:Y:S01]  /*5d50*/  SHF.L.U32 R95, R95, 0x10, RZ ;  /* 0x000000105f5f7819 */ /* 0x000fe200000006ff */
[----:B------:R-:W-:Y:S02]  /*5d60*/  FADD.FTZ R91, R91, -UR28 ;  /* 0x8000001c5b5b7e21 */ /* 0x000fe40008010000 */
[----:B------:R-:W-:Y:S01]  /*5d70*/  FMUL.FTZ R93, R93, UR16 ;  /* 0x000000105d5d7c20 */ /* 0x000fe20008410000 */
[----:B------:R-:W-:Y:S01]  /*5d80*/  SHF.L.U32 R90, R90, 0x10, RZ ;  /* 0x000000105a5a7819 */ /* 0x000fe200000006ff */
[----:B------:R-:W-:Y:S01]  /*5d90*/  FMUL.FTZ R91, R91, UR16 ;  /* 0x000000105b5b7c20 */ /* 0x000fe20008410000 */
[----:B------:R-:W-:Y:S02]  /*5da0*/  SHF.L.U32 R89, R89, 0x10, RZ ;  /* 0x0000001059597819 */ /* 0x000fe400000006ff */
[----:B------:R-:W-:Y:S01]  /*5db0*/  SHF.L.U32 R84, R84, 0x10, RZ ;  /* 0x0000001054547819 */ /* 0x000fe200000006ff */
[----:B------:R-:W-:Y:S01]  /*5dc0*/  FADD.FTZ R90, R90, -UR28 ;  /* 0x8000001c5a5a7e21 */ /* 0x000fe20008010000 */
[----:B------:R-:W-:-:S03]  /*5dd0*/  SHF.L.U32 R85, R85, 0x10, RZ ;  /* 0x0000001055557819 */ /* 0x000fc600000006ff */
[----:B------:R-:W-:Y:S01]  /*5de0*/  FMUL.FTZ R90, R90, UR16 ;  /* 0x000000105a5a7c20 */ /* 0x000fe20008410000 */
[----:B------:R-:W-:Y:S01]  /*5df0*/  FADD.FTZ R84, R84, -UR28 ;  /* 0x8000001c54547e21 */ /* 0x000fe20008010000 */
[----:B------:R-:W-:Y:S01]  /*5e00*/  FADD.FTZ R85, R85, -UR28 ;  /* 0x8000001c55557e21 */ /* 0x000fe20008010000 */
[----:B------:R-:W-:Y:S02]  /*5e10*/  SHF.L.U32 R87, R87, 0x10, RZ ;  /* 0x0000001057577819 */ /* 0x000fe400000006ff */
[----:B------:R-:W-:Y:S01]  /*5e20*/  FMUL.FTZ R84, R84, UR16 ;  /* 0x0000001054547c20 */ /* 0x000fe20008410000 */
[----:B------:R-:W-:Y:S01]  /*5e30*/  FMUL.FTZ R85, R85, UR16 ;  /* 0x0000001055557c20 */ /* 0x000fe20008410000 */
[----:B------:R-:W-:Y:S02]  /*5e40*/  SHF.L.U32 R81, R81, 0x10, RZ ;  /* 0x0000001051517819 */ /* 0x000fe400000006ff */
[----:B------:R-:W-:Y:S02]  /*5e50*/  SHF.L.U32 R25, R25, 0x10, RZ ;  /* 0x0000001019197819 */ /* 0x000fe400000006ff */
[----:B------:R-:W-:Y:S01]  /*5e60*/  SHF.L.U32 R83, R83, 0x10, RZ ;  /* 0x0000001053537819 */ /* 0x000fe200000006ff */
[----:B------:R-:W-:Y:S01]  /*5e70*/  FADD.FTZ R81, R81, -UR28 ;  /* 0x8000001c51517e21 */ /* 0x000fe20008010000 */
[----:B------:R-:W-:-:S03]  /*5e80*/  SHF.L.U32 R18, R18, 0x10, RZ ;  /* 0x0000001012127819 */ /* 0x000fc600000006ff */
[----:B------:R-:W-:Y:S01]  /*5e90*/  FMUL.FTZ R81, R81, UR16 ;  /* 0x0000001051517c20 */ /* 0x000fe20008410000 */
[----:B------:R-:W-:Y:S01]  /*5ea0*/  SHF.L.U32 R39, R39, 0x10, RZ ;  /* 0x0000001027277819 */ /* 0x000fe200000006ff */
[----:B------:R-:W-:Y:S01]  /*5eb0*/  FADD.FTZ R18, R18, -UR28 ;  /* 0x8000001c12127e21 */ /* 0x000fe20008010000 */
[----:B------:R-:W-:Y:S02]  /*5ec0*/  SHF.L.U32 R46, R46, 0x10, RZ ;  /* 0x000000102e2e7819 */ /* 0x000fe400000006ff */
[----:B------:R-:W-:Y:S01]  /*5ed0*/  SHF.L.U32 R47, R47, 0x10, RZ ;  /* 0x000000102f2f7819 */ /* 0x000fe200000006ff */
[----:B------:R-:W-:Y:S02]  /*5ee0*/  FMUL.FTZ R18, R18, UR16 ;  /* 0x0000001012127c20 */ /* 0x000fe40008410000 */
        /* <DEDUP_REMOVED lines=8> */
[----:B------:R-:W-:Y:S02]  /*5f70*/  FADD.FTZ R50, R50, -UR28 ;  /* 0x8000001c32327e21 */ /* 0x000fe40008010000 */
[----:B------:R-:W-:-:S02]  /*5f80*/  FADD.FTZ R55, R55, -UR28 ;  /* 0x8000001c37377e21 */ /* 0x000fc40008010000 */
[----:B------:R-:W-:Y:S01]  /*5f90*/  FMUL.FTZ R50, R50, UR16 ;  /* 0x0000001032327c20 */ /* 0x000fe20008410000 */
[----:B------:R-:W-:Y:S02]  /*5fa0*/  SHF.L.U32 R57, R57, 0x10, RZ ;  /* 0x0000001039397819 */ /* 0x000fe400000006ff */
[----:B------:R-:W-:Y:S02]  /*5fb0*/  SHF.L.U32 R56, R56, 0x10, RZ ;  /* 0x0000001038387819 */ /* 0x000fe400000006ff */
[----:B------:R-:W-:Y:S02]  /*5fc0*/  SHF.L.U32 R59, R59, 0x10, RZ ;  /* 0x000000103b3b7819 */ /* 0x000fe400000006ff */
[----:B------:R-:W-:Y:S01]  /*5fd0*/  SHF.L.U32 R60, R60, 0x10, RZ ;  /* 0x000000103c3c7819 */ /* 0x000fe200000006ff */
[----:B------:R-:W-:Y:S02]  /*5fe0*/  FADD.FTZ R56, R56, -UR28 ;  /* 0x8000001c38387e21 */ /* 0x000fe40008010000 */
[----:B------:R-:W-:Y:S01]  /*5ff0*/  FADD.FTZ R59, R59, -UR28 ;  /* 0x8000001c3b3b7e21 */ /* 0x000fe20008010000 */
[----:B------:R-:W-:Y:S01]  /*6000*/  SHF.L.U32 R61, R61, 0x10, RZ ;  /* 0x000000103d3d7819 */ /* 0x000fe200000006ff */
[----:B------:R-:W-:Y:S01]  /*6010*/  FMUL.FTZ R56, R56, UR16 ;  /* 0x0000001038387c20 */ /* 0x000fe20008410000 */
[----:B------:R-:W-:Y:S01]  /*6020*/  FADD.FTZ R60, R60, -UR28 ;  /* 0x8000001c3c3c7e21 */ /* 0x000fe20008010000 */
[----:B------:R-:W-:-:S02]  /*6030*/  SHF.L.U32 R107, R107, 0x10, RZ ;  /* 0x000000106b6b7819 */ /* 0x000fc400000006ff */
[----:B------:R-:W-:Y:S01]  /*6040*/  SHF.L.U32 R63, R63, 0x10, RZ ;  /* 0x000000103f3f7819 */ /* 0x000fe200000006ff */
[----:B------:R-:W-:Y:S01]  /*6050*/  FMUL.FTZ R60, R60, UR16 ;  /* 0x000000103c3c7c20 */ /* 0x000fe20008410000 */
[----:B------:R-:W-:Y:S02]  /*6060*/  SHF.L.U32 R64, R64, 0x10, RZ ;  /* 0x0000001040407819 */ /* 0x000fe400000006ff */
[----:B------:R-:W-:Y:S01]  /*6070*/  SHF.L.U32 R65, R65, 0x10, RZ ;  /* 0x0000001041417819 */ /* 0x000fe200000006ff */
[----:B------:R-:W-:Y:S01]  /*6080*/  FADD.FTZ R63, R63, -UR28 ;  /* 0x8000001c3f3f7e21 */ /* 0x000fe20008010000 */
[----:B------:R-:W-:Y:S01]  /*6090*/  SHF.L.U32 R8, R8, 0x10, RZ ;  /* 0x0000001008087819 */ /* 0x000fe200000006ff */
[----:B------:R-:W-:Y:S01]  /*60a0*/  FADD.FTZ R64, R64, -UR28 ;  /* 0x8000001c40407e21 */ /* 0x000fe20008010000 */
[----:B------:R-:W-:-:S03]  /*60b0*/  SHF.L.U32 R109, R109, 0x10, RZ ;  /* 0x000000106d6d7819 */ /* 0x000fc600000006ff */
[----:B------:R-:W-:Y:S01]  /*60c0*/  FADD.FTZ R8, R8, -UR28 ;  /* 0x8000001c08087e21 */ /* 0x000fe20008010000 */
[----:B------:R-:W-:Y:S01]  /*60d0*/  FMUL.FTZ R64, R64, UR16 ;  /* 0x0000001040407c20 */ /* 0x000fe20008410000 */
[----:B------:R-:W-:Y:S02]  /*60e0*/  SHF.L.U32 R67, R67, 0x10, RZ ;  /* 0x0000001043437819 */ /* 0x000fe400000006ff */
[----:B------:R-:W-:Y:S01]  /*60f0*/  FMUL.FTZ R8, R8, UR16 ;  /* 0x0000001008087c20 */ /* 0x000fe20008410000 */
[----:B------:R-:W-:Y:S02]  /*6100*/  SHF.L.U32 R69, R69, 0x10, RZ ;  /* 0x0000001045457819 */ /* 0x000fe400000006ff */
[----:B------:R-:W-:Y:S01]  /*6110*/  FADD.FTZ R67, R67, -UR28 ;  /* 0x8000001c43437e21 */ /* 0x000fe20008010000 */
[----:B------:R-:W-:Y:S02]  /*6120*/  SHF.L.U32 R10, R10, 0x10, RZ ;  /* 0x000000100a0a7819 */ /* 0x000fe400000006ff */
[----:B--2---:R-:W-:-:S02]  /*6130*/  SHF.L.U32 R70, R70, 0x10, RZ ;  /* 0x0000001046467819 */ /* 0x004fc400000006ff */
[----:B----4-:R-:W-:-:S03]  /*6140*/  SHF.L.U32 R97, R97, 0x10, RZ ;  /* 0x0000001061617819 */ /* 0x010fc600000006ff */
[----:B------:R-:W-:-:S04]  /*6150*/  FMUL.FTZ R111, R4, R70 ;  /* 0x00000046046f7220 */ /* 0x000fc80000410000 */
[----:B------:R-:W-:Y:S01]  /*6160*/  FADD.FTZ R78, R78, R111 ;  /* 0x0000006f4e4e7221 */ /* 0x000fe20000010000 */
[----:B------:R-:W-:Y:S01]  /*6170*/  FFMA.FTZ R106, R115, R111, R106 ;  /* 0x0000006f736a7223 */ /* 0x000fe2000001006a */
[----:B------:R-:W-:Y:S01]  /*6180*/  FADD.FTZ R111, R97, -UR28 ;  /* 0x8000001c616f7e21 */ /* 0x000fe20008010000 */
[----:B------:R-:W-:-:S03]  /*6190*/  SHF.L.U32 R97, R123, 0x10, RZ ;  /* 0x000000107b617819 */ /* 0x000fc600000006ff */
[----:B------:R-:W-:Y:S01]  /*61a0*/  FMUL.FTZ R111, R111, UR16 ;  /* 0x000000106f6f7c20 */ /* 0x000fe20008410000 */
[----:B------:R-:W-:Y:S01]  /*61b0*/  FFMA.FTZ R62, R70, R115, R62 ;  /* 0x00000073463e7223 */ /* 0x000fe2000001003e */
[----:B------:R-:W-:Y:S01]  /*61c0*/  FADD.FTZ R58, R58, R70 ;  /* 0x000000463a3a7221 */ /* 0x000fe20000010000 */
[----:B------:R-:W-:Y:S01]  /*61d0*/  FMUL.FTZ R115, R100, UR16 ;  /* 0x0000001064737c20 */ /* 0x000fe20008410000 */
[----:B------:R-:W-:Y:S01]  /*61e0*/  FADD.FTZ R66, R66, R97 ;  /* 0x0000006142427221 */ /* 0x000fe20000010000 */
[----:B------:R-:W-:Y:S01]  /*61f0*/  FFMA.FTZ R74, R97, R111, R74 ;  /* 0x0000006f614a7223 */ /* 0x000fe2000001004a */
[----:B------:R-:W-:Y:S01]  /*6200*/  FMUL.FTZ R97, R5, R97 ;  /* 0x0000006105617220 */ /* 0x000fe20000410000 */
[----:B------:R-:W-:Y:S01]  /*6210*/  FADD.FTZ R58, R58, R119 ;  /* 0x000000773a3a7221 */ /* 0x000fe20000010000 */
[----:B------:R-:W-:Y:S01]  /*6220*/  FFMA.FTZ R62, R119, R115, R62 ;  /* 0x00000073773e7223 */ /* 0x000fe2000001003e */
[----:B------:R-:W-:Y:S01]  /*6230*/  FMUL.FTZ R70, R4, R119 ;  /* 0x0000007704467220 */ /* 0x000fe20000410000 */
[----:B------:R-:W-:Y:S01]  /*6240*/  FADD.FTZ R119, R97, R78 ;  /* 0x0000004e61777221 */ /* 0x000fe20000010000 */
[----:B------:R-:W-:Y:S01]  /*6250*/  FFMA.FTZ R106, R111, R97, R106 ;  /* 0x000000616f6a7223 */ /* 0x000fe2000001006a */
[----:B------:R-:W-:-:S02]  /*6260*/  SHF.L.U32 R97, R125, 0x10, RZ ;  /* 0x000000107d617819 */ /* 0x000fc400000006ff */
[----:B------:R-:W-:Y:S01]  /*6270*/  FADD.FTZ R78, R119, R70 ;  /* 0x00000046774e7221 */ /* 0x000fe20000010000 */
[----:B------:R-:W-:Y:S02]  /*6280*/  FFMA.FTZ R106, R115, R70, R106 ;  /* 0x00000046736a7223 */ /* 0x000fe4000001006a */
[----:B------:R-:W-:Y:S01]  /*6290*/  FMUL.FTZ R70, R5, R97 ;  /* 0x0000006105467220 */ /* 0x000fe20000410000 */
[----:B------:R-:W-:Y:S01]  /*62a0*/  FADD.FTZ R66, R66, R97 ;  /* 0x0000006142427221 */ /* 0x000fe20000010000 */
[----:B------:R-:W-:Y:S02]  /*62b0*/  FFMA.FTZ R74, R97, R101, R74 ;  /* 0x00000065614a7223 */ /* 0x000fe4000001004a */
[----:B------:R-:W-:Y:S01]  /*62c0*/  FADD.FTZ R78, R70, R78 ;  /* 0x0000004e464e7221 */ /* 0x000fe20000010000 */
[----:B------:R-:W-:Y:S01]  /*62d0*/  FFMA.FTZ R70, R101, R70, R106 ;  /* 0x0000004665467223 */ /* 0x000fe2000001006a */
[----:B------:R-:W-:Y:S01]  /*62e0*/  SHF.L.U32 R101, R104, 0x10, RZ ;  /* 0x0000001068657819 */ /* 0x000fe200000006ff */
[----:B------:R-:W-:Y:S01]  /*62f0*/  FADD.FTZ R97, R103, -UR28 ;  /* 0x8000001c67617e21 */ /* 0x000fe20008010000 */
[----:B------:R-:W-:Y:S01]  /*6300*/  FMUL.FTZ R103, R102, UR16 ;  /* 0x0000001066677c20 */ /* 0x000fe20008410000 */
[----:B------:R-:W-:-:S02]  /*6310*/  SHF.L.U32 R100, R92, 0x10, RZ ;  /* 0x000000105c647819 */ /* 0x000fc400000006ff */
        /* <DEDUP_REMOVED lines=9> */
[----:B------:R-:W-:Y:S01]  /*63b0*/  SHF.L.U32 R101, R94, 0x10, RZ ;  /* 0x000000105e657819 */ /* 0x000fe200000006ff */
[----:B------:R-:W-:Y:S01]  /*63c0*/  FADD.FTZ R100, R100, -UR28 ;  /* 0x8000001c64647e21 */ /* 0x000fe20008010000 */
[----:B------:R-:W-:Y:S01]  /*63d0*/  FADD.FTZ R105, R92, R105 ;  /* 0x000000695c697221 */ /* 0x000fe20000010000 */
[----:B------:R-:W-:-:S02]  /*63e0*/  FFMA.FTZ R92, R97, R92, R70 ;  /* 0x0000005c615c7223 */ /* 0x000fc40000010046 */
[----:B------:R-:W-:Y:S01]  /*63f0*/  FMUL.FTZ R97, R100, UR16 ;  /* 0x0000001064617c20 */ /* 0x000fe20008410000 */
[----:B------:R-:W-:Y:S01]  /*6400*/  FMUL.FTZ R78, R4, R101 ;  /* 0x00000065044e7220 */ /* 0x000fe20000410000 */
[----:B------:R-:W-:Y:S01]  /*6410*/  FADD.FTZ R66, R66, R95 ;  /* 0x0000005f42427221 */ /* 0x000fe20000010000 */
[----:B------:R-:W-:Y:S01]  /*6420*/  FFMA.FTZ R74, R95, R93, R74 ;  /* 0x0000005d5f4a7223 */ /* 0x000fe2000001004a */
[----:B------:R-:W-:Y:S01]  /*6430*/  FADD.FTZ R58, R58, R101 ;  /* 0x000000653a3a7221 */ /* 0x000fe20000010000 */
[----:B------:R-:W-:Y:S01]  /*6440*/  FFMA.FTZ R62, R101, R97, R62 ;  /* 0x00000061653e7223 */ /* 0x000fe2000001003e */
[----:B------:R-:W-:Y:S01]  /*6450*/  FADD.FTZ R70, R105, R78 ;  /* 0x0000004e69467221 */ /* 0x000fe20000010000 */
[----:B------:R-:W-:Y:S01]  /*6460*/  FMUL.FTZ R95, R5, R95 ;  /* 0x0000005f055f7220 */ /* 0x000fe20000410000 */
[----:B------:R-:W-:Y:S01]  /*6470*/  FFMA.FTZ R92, R97, R78, R92 ;  /* 0x0000004e615c7223 */ /* 0x000fe2000001005c */
        /* <DEDUP_REMOVED lines=10> */
[----:B------:R-:W-:Y:S01]  /*6520*/  FFMA.FTZ R74, R89, R90, R74 ;  /* 0x0000005a594a7223 */ /* 0x000fe2000001004a */
[----:B------:R-:W-:Y:S02]  /*6530*/  SHF.L.U32 R89, R86, 0x10, RZ ;  /* 0x0000001056597819 */ /* 0x000fe400000006ff */
[----:B------:R-:W-:Y:S01]  /*6540*/  SHF.L.U32 R86, R80, 0x10, RZ ;  /* 0x0000001050567819 */ /* 0x000fe200000006ff */
[----:B------:R-:W-:Y:S01]  /*6550*/  FADD.FTZ R70, R91, R70 ;  /* 0x000000465b467221 */ /* 0x000fe20000010000 */
[----:B------:R-:W-:Y:S01]  /*6560*/  FFMA.FTZ R97, R90, R91, R97 ;  /* 0x0000005b5a617223 */ /* 0x000fe20000010061 */
        /* <DEDUP_REMOVED lines=13> */
[----:B------:R-:W-:-:S04]  /*6640*/  FMUL.FTZ R66, R4, R89 ;  /* 0x0000005904427220 */ /* 0x000fc80000410000 */
[----:B------:R-:W-:Y:S01]  /*6650*/  FADD.FTZ R87, R87, R66 ;  /* 0x0000004257577221 */ /* 0x000fe20000010000 */
[----:B------:R-:W-:Y:S01]  /*6660*/  FFMA.FTZ R84, R85, R66, R84 ;  /* 0x0000004255547223 */ /* 0x000fe20000010054 */
[----:B------:R-:W-:Y:S01]  /*6670*/  FADD.FTZ R66, R25, -UR28 ;  /* 0x8000001c19427e21 */ /* 0x000fe20008010000 */
[----:B------:R-:W-:Y:S01]  /*6680*/  SHF.L.U32 R25, R38, 0x10, RZ ;  /* 0x0000001026197819 */ /* 0x000fe200000006ff */
[----:B------:R-:W-:Y:S01]  /*6690*/  FMUL.FTZ R38, R5, R83 ;  /* 0x0000005305267220 */ /* 0x000fe20000410000 */
[----:B------:R-:W-:-:S03]  /*66a0*/  FFMA.FTZ R80, R89, R85, R80 ;  /* 0x0000005559507223 */ /* 0x000fc60000010050 */
[----:B------:R-:W-:Y:S01]  /*66b0*/  FADD.FTZ R87, R38, R87 ;  /* 0x0000005726577221 */ /* 0x000fe20000010000 */
[----:B------:R-:W-:Y:S01]  /*66c0*/  FFMA.FTZ R84, R81, R38, R84 ;  /* 0x0000002651547223 */ /* 0x000fe20000010054 */
[----:B------:R-:W-:Y:S01]  /*66d0*/  FADD.FTZ R38, R25, -UR28 ;  /* 0x8000001c19267e21 */ /* 0x000fe20008010000 */
[----:B------:R-:W-:Y:S01]  /*66e0*/  FADD.FTZ R78, R78, R89 ;  /* 0x000000594e4e7221 */ /* 0x000fe20000010000 */
[----:B------:R-:W-:Y:S01]  /*66f0*/  FMUL.FTZ R85, R66, UR16 ;  /* 0x0000001042557c20 */ /* 0x000fe20008410000 */
[----:B------:R-:W-:Y:S01]  /*6700*/  SHF.L.U32 R25, R40, 0x10, RZ ;  /* 0x0000001028197819 */ /* 0x000fe200000006ff */
[----:B------:R-:W-:Y:S01]  /*6710*/  FMUL.FTZ R66, R4, R39 ;  /* 0x0000002704427220 */ /* 0x000fe20000410000 */
[----:B------:R-:W-:Y:S01]  /*6720*/  FADD.FTZ R62, R62, R83 ;  /* 0x000000533e3e7221 */ /* 0x000fe20000010000 */
[----:B------:R-:W-:Y:S01]  /*6730*/  FFMA.FTZ R58, R83, R81, R58 ;  /* 0x00000051533a7223 */ /* 0x000fe2000001003a */
[----:B------:R-:W-:Y:S01]  /*6740*/  FMUL.FTZ R38, R38, UR16 ;  /* 0x0000001026267c20 */ /* 0x000fe20008410000 */
[----:B------:R-:W-:Y:S01]  /*6750*/  FADD.FTZ R78, R78, R39 ;  /* 0x000000274e4e7221 */ /* 0x000fe20000010000 */
[----:B------:R-:W-:Y:S01]  /*6760*/  FFMA.FTZ R80, R39, R85, R80 ;  /* 0x0000005527507223 */ /* 0x000fe20000010050 */
[----:B------:R-:W-:Y:S01]  /*6770*/  FADD.FTZ R40, R87, R66 ;  /* 0x0000004257287221 */ /* 0x000fe20000010000 */
[----:B------:R-:W-:Y:S01]  /*6780*/  FFMA.FTZ R85, R85, R66, R84 ;  /* 0x0000004255557223 */ /* 0x000fe20000010054 */
[----:B------:R-:W-:Y:S01]  /*6790*/  FMUL.FTZ R39, R5, R25 ;  /* 0x0000001905277220 */ /* 0x000fe20000410000 */
[----:B------:R-:W-:Y:S01]  /*67a0*/  FADD.FTZ R62, R62, R25 ;  /* 0x000000193e3e7221 */ /* 0x000fe20000010000 */
[----:B------:R-:W-:Y:S01]  /*67b0*/  FFMA.FTZ R58, R25, R38, R58 ;  /* 0x00000026193a7223 */ /* 0x000fe2000001003a */
        /* <DEDUP_REMOVED lines=10> */
[----:B------:R-:W-:-:S03]  /*6860*/  FFMA.FTZ R85, R18, R47, R85 ;  /* 0x0000002f12557223 */ /* 0x000fc60000010055 */
[----:B------:R-:W-:Y:S01]  /*6870*/  FADD.FTZ R40, R25, R40 ;  /* 0x0000002819287221 */ /* 0x000fe20000010000 */
[----:B------:R-:W-:Y:S01]  /*6880*/  FFMA.FTZ R85, R46, R25, R85 ;  /* 0x000000192e557223 */ /* 0x000fe20000010055 */
[----:B------:R-:W-:-:S04]  /*6890*/  FMUL.FTZ R25, R4, R51 ;  /* 0x0000003304197220 */ /* 0x000fc80000410000 */
[----:B------:R-:W-:Y:S01]  /*68a0*/  FADD.FTZ R40, R40, R25 ;  /* 0x0000001928287221 */ /* 0x000fe20000010000 */
[----:B------:R-:W-:Y:S01]  /*68b0*/  FFMA.FTZ R85, R12, R25, R85 ;  /* 0x000000190c557223 */ /* 0x000fe20000010055 */
[----:B------:R-:W-:Y:S01]  /*68c0*/  SHF.L.U32 R25, R52, 0x10, RZ ;  /* 0x0000001034197819 */ /* 0x000fe200000006ff */
[----:B------:R-:W-:Y:S01]  /*68d0*/  FFMA.FTZ R80, R51, R12, R80 ;  /* 0x0000000c33507223 */ /* 0x000fe20000010050 */
[----:B------:R-:W-:Y:S01]  /*68e0*/  FADD.FTZ R78, R78, R51 ;  /* 0x000000334e4e7221 */ /* 0x000fe20000010000 */
[----:B------:R-:W-:Y:S02]  /*68f0*/  FMUL.FTZ R12, R55, UR16 ;  /* 0x00000010370c7c20 */ /* 0x000fe40008410000 */
        /* <DEDUP_REMOVED lines=8> */
[----:B------:R-:W-:-:S03]  /*6980*/  SHF.L.U32 R25, R96, 0x10, RZ ;  /* 0x0000001060197819 */ /* 0x000fc600000006ff */
[----:B------:R-:W-:Y:S01]  /*6990*/  FFMA.FTZ R85, R12, R57, R85 ;  /* 0x000000390c557223 */ /* 0x000fe20000010055 */
[----:B------:R-:W-:Y:S01]  /*69a0*/  FMUL.FTZ R12, R59, UR16 ;  /* 0x000000103b0c7c20 */ /* 0x000fe20008410000 */
[----:B------:R-:W-:Y:S01]  /*69b0*/  FADD.FTZ R40, R40, R57 ;  /* 0x0000003928287221 */ /* 0x000fe20000010000 */
        /* <DEDUP_REMOVED lines=13> */
[----:B------:R-:W-:Y:S01]  /*6a90*/  FMUL.FTZ R12, R63, UR16 ;  /* 0x000000103f0c7c20 */ /* 0x000fe20008410000 */
[----:B------:R-:W-:Y:S01]  /*6aa0*/  FMUL.FTZ R25, R4, R65 ;  /* 0x0000004104197220 */ /* 0x000fe20000410000 */
[----:B------:R-:W-:Y:S01]  /*6ab0*/  FADD.FTZ R40, R107, R40 ;  /* 0x000000286b287221 */ /* 0x000fe20000010000 */
[----:B------:R-:W-:Y:S01]  /*6ac0*/  FFMA.FTZ R85, R60, R107, R85 ;  /* 0x0000006b3c557223 */ /* 0x000fe20000010055 */
[----:B------:R-:W-:-:S02]  /*6ad0*/  FADD.FTZ R78, R78, R65 ;  /* 0x000000414e4e7221 */ /* 0x000fc40000010000 */
[----:B------:R-:W-:Y:S01]  /*6ae0*/  FADD.FTZ R40, R40, R25 ;  /* 0x0000001928287221 */ /* 0x000fe20000010000 */
[----:B------:R-:W-:Y:S01]  /*6af0*/  FFMA.FTZ R85, R12, R25, R85 ;  /* 0x000000190c557223 */ /* 0x000fe20000010055 */
[----:B------:R-:W-:Y:S01]  /*6b00*/  SHF.L.U32 R25, R68, 0x10, RZ ;  /* 0x0000001044197819 */ /* 0x000fe200000006ff */
        /* <DEDUP_REMOVED lines=9> */
[----:B------:R-:W-:-:S02]  /*6ba0*/  FMUL.FTZ R67, R67, UR16 ;  /* 0x0000001043437c20 */ /* 0x000fc40008410000 */
[----:B------:R-:W-:Y:S01]  /*6bb0*/  FADD.FTZ R39, R40, R25 ;  /* 0x0000001928277221 */ /* 0x000fe20000010000 */
[----:B------:R-:W-:Y:S01]  /*6bc0*/  FFMA.FTZ R12, R8, R25, R85 ;  /* 0x00000019080c7223 */ /* 0x000fe20000010055 */
[----:B------:R-:W-:Y:S01]  /*6bd0*/  FMUL.FTZ R8, R5, R69 ;  /* 0x0000004505087220 */ /* 0x000fe20000410000 */
[----:B------:R-:W-:Y:S01]  /*6be0*/  SHF.L.U32 R25, R72, 0x10, RZ ;  /* 0x0000001048197819 */ /* 0x000fe200000006ff */
[----:B------:R-:W-:Y:S01]  /*6bf0*/  FADD.FTZ R10, R10, -UR28 ;  /* 0x8000001c0a0a7e21 */ /* 0x000fe20008010000 */
[----:B------:R-:W-:Y:S01]  /*6c00*/  SHF.L.U32 R71, R71, 0x10, RZ ;  /* 0x0000001047477819 */ /* 0x000fe200000006ff */
[----:B------:R-:W-:Y:S01]  /*6c10*/  FADD.FTZ R39, R8, R39 ;  /* 0x0000002708277221 */ /* 0x000fe20000010000 */
[----:B------:R-:W-:Y:S01]  /*6c20*/  FFMA.FTZ R12, R67, R8, R12 ;  /* 0x00000008430c7223 */ /* 0x000fe2000001000c */
[----:B------:R-:W-:Y:S01]  /*6c30*/  FMUL.FTZ R47, R10, UR16 ;  /* 0x000000100a2f7c20 */ /* 0x000fe20008410000 */
[----:B------:R-:W-:Y:S01]  /*6c40*/  SHF.L.U32 R13, R13, 0x10, RZ ;  /* 0x000000100d0d7819 */ /* 0x000fe200000006ff */
[----:B------:R-:W-:Y:S01]  /*6c50*/  FMUL.FTZ R8, R4, R25 ;  /* 0x0000001904087220 */ /* 0x000fe20000410000 */
[----:B------:R-:W-:Y:S01]  /*6c60*/  SHF.L.U32 R73, R73, 0x10, RZ ;  /* 0x0000001049497819 */ /* 0x000fe200000006ff */
[----:B------:R-:W-:-:S02]  /*6c70*/  FADD.FTZ R71, R71, -UR28 ;  /* 0x8000001c47477e21 */ /* 0x000fc40008010000 */
[----:B------:R-:W-:Y:S01]  /*6c80*/  FADD.FTZ R39, R39, R8 ;  /* 0x0000000827277221 */ /* 0x000fe20000010000 */
[----:B------:R-:W-:Y:S01]  /*6c90*/  FFMA.FTZ R12, R47, R8, R12 ;  /* 0x000000082f0c7223 */ /* 0x000fe2000001000c */
[----:B------:R-:W-:Y:S01]  /*6ca0*/  FADD.FTZ R8, R13, -UR28 ;  /* 0x8000001c0d087e21 */ /* 0x000fe20008010000 */
[----:B------:R-:W-:Y:S01]  /*6cb0*/  SHF.L.U32 R15, R15, 0x10, RZ ;  /* 0x000000100f0f7819 */ /* 0x000fe200000006ff */
[----:B------:R-:W-:Y:S01]  /*6cc0*/  FMUL.FTZ R71, R71, UR16 ;  /* 0x0000001047477c20 */ /* 0x000fe20008410000 */
[----:B------:R-:W-:Y:S01]  /*6cd0*/  SHF.L.U32 R13, R76, 0x10, RZ ;  /* 0x000000104c0d7819 */ /* 0x000fe200000006ff */
[----:B------:R-:W-:Y:S01]  /*6ce0*/  FADD.FTZ R78, R78, R25 ;  /* 0x000000194e4e7221 */ /* 0x000fe20000010000 */
[----:B------:R-:W-:Y:S01]  /*6cf0*/  FFMA.FTZ R80, R25, R47, R80 ;  /* 0x0000002f19507223 */ /* 0x000fe20000010050 */
[----:B------:R-:W-:Y:S01]  /*6d00*/  FMUL.FTZ R10, R5, R73 ;  /* 0x00000049050a7220 */ /* 0x000fe20000410000 */
[----:B------:R-:W-:Y:S01]  /*6d10*/  SHF.L.U32 R75, R75, 0x10, RZ ;  /* 0x000000104b4b7819 */ /* 0x000fe200000006ff */
[----:B------:R-:W-:Y:S01]  /*6d20*/  FMUL.FTZ R25, R8, UR16 ;  /* 0x0000001008197c20 */ /* 0x000fe20008410000 */
[----:B------:R-:W-:Y:S01]  /*6d30*/  FADD.FTZ R15, R15, -UR28 ;  /* 0x8000001c0f0f7e21 */ /* 0x000fe20008010000 */
[----:B------:R-:W-:Y:S01]  /*6d40*/  FADD.FTZ R39, R10, R39 ;  /* 0x000000270a277221 */ /* 0x000fe20000010000 */
[----:B------:R-:W-:Y:S01]  /*6d50*/  FFMA.FTZ R12, R71, R10, R12 ;  /* 0x0000000a470c7223 */ /* 0x000fe2000001000c */
[----:B------:R-:W-:Y:S01]  /*6d60*/  FMUL.FTZ R8, R4, R13 ;  /* 0x0000000d04087220 */ /* 0x000fe20000410000 */
[----:B------:R-:W-:Y:S01]  /*6d70*/  SHF.L.U32 R77, R77, 0x10, RZ ;  /* 0x000000104d4d7819 */ /* 0x000fe200000006ff */
[----:B------:R-:W-:Y:S01]  /*6d80*/  FADD.FTZ R78, R78, R13 ;  /* 0x0000000d4e4e7221 */ /* 0x000fe20000010000 */
[----:B------:R-:W-:Y:S01]  /*6d90*/  FFMA.FTZ R80, R13, R25, R80 ;  /* 0x000000190d507223 */ /* 0x000fe20000010050 */
[----:B------:R-:W-:Y:S01]  /*6da0*/  FADD.FTZ R75, R75, -UR28 ;  /* 0x8000001c4b4b7e21 */ /* 0x000fe20008010000 */
[----:B------:R-:W-:Y:S01]  /*6db0*/  SHF.L.U32 R79, R79, 0x10, RZ ;  /* 0x000000104f4f7819 */ /* 0x000fe200000006ff */
[----:B------:R-:W-:Y:S01]  /*6dc0*/  FADD.FTZ R62, R62, R69 ;  /* 0x000000453e3e7221 */ /* 0x000fe20000010000 */
[----:B------:R-:W-:Y:S01]  /*6dd0*/  SHF.L.U32 R13, R98, 0x10, RZ ;  /* 0x00000010620d7819 */ /* 0x000fe200000006ff */
[----:B------:R-:W-:Y:S01]  /*6de0*/  FFMA.FTZ R58, R69, R67, R58 ;  /* 0x00000043453a7223 */ /* 0x000fe2000001003a */
[----:B------:R-:W-:Y:S01]  /*6df0*/  FMUL.FTZ R15, R15, UR16 ;  /* 0x000000100f0f7c20 */ /* 0x000fe20008410000 */
[----:B------:R-:W-:Y:S01]  /*6e00*/  FADD.FTZ R39, R39, R8 ;  /* 0x0000000827277221 */ /* 0x000fe20000010000 */
[----:B------:R-:W-:Y:S01]  /*6e10*/  FFMA.FTZ R12, R25, R8, R12 ;  /* 0x00000008190c7223 */ /* 0x000fe2000001000c */
[----:B------:R-:W-:Y:S01]  /*6e20*/  FMUL.FTZ R75, R75, UR16 ;  /* 0x000000104b4b7c20 */ /* 0x000fe20008410000 */
[----:B------:R-:W-:Y:S01]  /*6e30*/  FMUL.FTZ R8, R5, R77 ;  /* 0x0000004d05087220 */ /* 0x000fe20000410000 */
[----:B------:R-:W-:Y:S01]  /*6e40*/  FADD.FTZ R62, R62, R73 ;  /* 0x000000493e3e7221 */ /* 0x000fe20000010000 */
[----:B------:R-:W-:Y:S01]  /*6e50*/  FFMA.FTZ R58, R73, R71, R58 ;  /* 0x00000047493a7223 */ /* 0x000fe2000001003a */
[----:B------:R-:W-:Y:S01]  /*6e60*/  FADD.FTZ R78, R78, R13 ;  /* 0x0000000d4e4e7221 */ /* 0x000fe20000010000 */
[----:B------:R-:W-:Y:S01]  /*6e70*/  FFMA.FTZ R80, R13, R15, R80 ;  /* 0x0000000f0d507223 */ /* 0x000fe20000010050 */
[----:B------:R-:W-:Y:S01]  /*6e80*/  FMUL.FTZ R10, R4, R13 ;  /* 0x0000000d040a7220 */ /* 0x000fe20000410000 */
[----:B------:R-:W-:Y:S01]  /*6e90*/  FADD.FTZ R79, R79, -UR28 ;  /* 0x8000001c4f4f7e21 */ /* 0x000fe20008010000 */
[----:B------:R-:W-:Y:S01]  /*6ea0*/  SHF.L.U32 R13, R110, 0x10, RZ ;  /* 0x000000106e0d7819 */ /* 0x000fe200000006ff */
[----:B------:R-:W-:Y:S01]  /*6eb0*/  FADD.FTZ R39, R8, R39 ;  /* 0x0000002708277221 */ /* 0x000fe20000010000 */
[----:B------:R-:W-:Y:S01]  /*6ec0*/  SHF.L.U32 R19, R19, 0x10, RZ ;  /* 0x0000001013137819 */ /* 0x000fe200000006ff */
[----:B------:R-:W-:Y:S01]  /*6ed0*/  FFMA.FTZ R12, R75, R8, R12 ;  /* 0x000000084b0c7223 */ /* 0x000fe2000001000c */
[----:B------:R-:W-:Y:S01]  /*6ee0*/  SHF.L.U32 R112, R112, 0x10, RZ ;  /* 0x0000001070707819 */ /* 0x000fe200000006ff */
[----:B------:R-:W-:Y:S01]  /*6ef0*/  FADD.FTZ R62, R62, R77 ;  /* 0x0000004d3e3e7221 */ /* 0x000fe20000010000 */
[----:B------:R-:W-:Y:S01]  /*6f00*/  FFMA.FTZ R58, R77, R75, R58 ;  /* 0x0000004b4d3a7223 */ /* 0x000fe2000001003a */
[----:B------:R-:W-:Y:S01]  /*6f10*/  FMUL.FTZ R79, R79, UR16 ;  /* 0x000000104f4f7c20 */ /* 0x000fe20008410000 */
[----:B------:R-:W-:Y:S01]  /*6f20*/  FADD.FTZ R39, R39, R10 ;  /* 0x0000000a27277221 */ /* 0x000fe20000010000 */
[----:B------:R-:W-:Y:S01]  /*6f30*/  FFMA.FTZ R12, R15, R10, R12 ;  /* 0x0000000a0f0c7223 */ /* 0x000fe2000001000c */
[----:B------:R-:W-:Y:S01]  /*6f40*/  FMUL.FTZ R8, R5, R13 ;  /* 0x0000000d05087220 */ /* 0x000fe20000410000 */
[----:B------:R-:W-:Y:S01]  /*6f50*/  FADD.FTZ R19, R19, -UR28 ;  /* 0x8000001c13137e21 */ /* 0x000fe20008010000 */
[----:B------:R-:W-:Y:S01]  /*6f60*/  SHF.L.U32 R113, R113, 0x10, RZ ;  /* 0x0000001071717819 */ /* 0x000fe200000006ff */
[----:B------:R-:W-:Y:S01]  /*6f70*/  FADD.FTZ R112, R112, -UR28 ;  /* 0x8000001c70707e21 */ /* 0x000fe20008010000 */
[----:B------:R-:W-:Y:S01]  /*6f80*/  FADD.FTZ R62, R62, R13 ;  /* 0x0000000d3e3e7221 */ /* 0x000fe20000010000 */
[----:B------:R-:W-:Y:S01]  /*6f90*/  FFMA.FTZ R58, R13, R79, R58 ;  /* 0x0000004f0d3a7223 */ /* 0x000fe2000001003a */
[----:B------:R-:W-:Y:S01]  /*6fa0*/  SHF.L.U32 R13, R114, 0x10, RZ ;  /* 0x00000010720d7819 */ /* 0x000fe200000006ff */
[----:B------:R-:W-:Y:S01]  /*6fb0*/  FADD.FTZ R39, R8, R39 ;  /* 0x0000002708277221 */ /* 0x000fe20000010000 */
[----:B------:R-:W-:Y:S01]  /*6fc0*/  FFMA.FTZ R12, R79, R8, R12 ;  /* 0x000000084f0c7223 */ /* 0x000fe2000001000c */
[----:B------:R-:W-:Y:S01]  /*6fd0*/  FMUL.FTZ R19, R19, UR16 ;  /* 0x0000001013137c20 */ /* 0x000fe20008410000 */
[----:B------:R-:W-:Y:S01]  /*6fe0*/  FMUL.FTZ R112, R112, UR16 ;  /* 0x0000001070707c20 */ /* 0x000fe20008410000 */
[----:B------:R-:W-:Y:S01]  /*6ff0*/  SHF.L.U32 R22, R22, 0x10, RZ ;  /* 0x0000001016167819 */ /* 0x000fe200000006ff */
[----:B------:R-:W-:Y:S01]  /*7000*/  FMUL.FTZ R8, R4, R113 ;  /* 0x0000007104087220 */ /* 0x000fe20000410000 */
[----:B------:R-:W-:Y:S01]  /*7010*/  FFMA.FTZ R80, R113, R19, R80 ;  /* 0x0000001371507223 */ /* 0x000fe20000010050 */
[----:B------:R-:W-:Y:S01]  /*7020*/  FADD.FTZ R62, R62, R13 ;  /* 0x0000000d3e3e7221 */ /* 0x000fe20000010000 */
[----:B------:R-:W-:Y:S01]  /*7030*/  FFMA.FTZ R58, R13, R112, R58 ;  /* 0x000000700d3a7223 */ /* 0x000fe2000001003a */
[----:B------:R-:W-:Y:S01]  /*7040*/  FMUL.FTZ R13, R5, R13 ;  /* 0x0000000d050d7220 */ /* 0x000fe20000410000 */
[----:B------:R-:W-:Y:S01]  /*7050*/  FADD.FTZ R10, R39, R8 ;  /* 0x00000008270a7221 */ /* 0x000fe20000010000 */
[----:B------:R-:W-:Y:S01]  /*7060*/  FFMA.FTZ R19, R19, R8, R12 ;  /* 0x0000000813137223 */ /* 0x000fe2000001000c */
[----:B------:R-:W-:Y:S01]  /*7070*/  SHF.L.U32 R117, R117, 0x10, RZ ;  /* 0x0000001075757819 */ /* 0x000fe200000006ff */
[----:B------:R-:W-:Y:S01]  /*7080*/  FADD.FTZ R22, R22, -UR28 ;  /* 0x8000001c16167e21 */ /* 0x000fe20008010000 */
[----:B------:R-:W-:Y:S01]  /*7090*/  SHF.L.U32 R116, R116, 0x10, RZ ;  /* 0x0000001074747819 */ /* 0x000fe200000006ff */
[----:B------:R-:W-:Y:S01]  /*70a0*/  FADD.FTZ R10, R13, R10 ;  /* 0x0000000a0d0a7221 */ /* 0x000fe20000010000 */
[----:B------:R-:W-:Y:S01]  /*70b0*/  FFMA.FTZ R19, R112, R13, R19 ;  /* 0x0000000d70137223 */ /* 0x000fe20000010013 */
[----:B------:R-:W-:Y:S01]  /*70c0*/  FMUL.FTZ R22, R22, UR16 ;  /* 0x0000001016167c20 */ /* 0x000fe20008410000 */
[----:B------:R-:W-:Y:S01]  /*70d0*/  FMUL.FTZ R13, R4, R117 ;  /* 0x00000075040d7220 */ /* 0x000fe20000410000 */
[----:B------:R-:W-:Y:S01]  /*70e0*/  FADD.FTZ R116, R116, -UR28 ;  /* 0x8000001c74747e21 */ /* 0x000fe20008010000 */
[----:B------:R-:W-:-:S02]  /*70f0*/  SHF.L.U32 R24, R24, 0x10, RZ ;  /* 0x0000001018187819 */ /* 0x000fc400000006ff */
[----:B------:R-:W-:Y:S01]  /*7100*/  FADD.FTZ R10, R10, R13 ;  /* 0x0000000d0a0a7221 */ /* 0x000fe20000010000 */
[----:B------:R-:W-:Y:S01]  /*7110*/  FFMA.FTZ R19, R22, R13, R19 ;  /* 0x0000000d16137223 */ /* 0x000fe20000010013 */
[----:B------:R-:W-:Y:S01]  /*7120*/  SHF.L.U32 R13, R118, 0x10, RZ ;  /* 0x00000010760d7819 */ /* 0x000fe200000006ff */
[----:B------:R-:W-:Y:S01]  /*7130*/  FMUL.FTZ R116, R116, UR16 ;  /* 0x0000001074747c20 */ /* 0x000fe20008410000 */
[----:B------:R-:W-:Y:S01]  /*7140*/  FADD.FTZ R78, R78, R113 ;  /* 0x000000714e4e7221 */ /* 0x000fe20000010000 */
[----:B------:R-:W-:Y:S01]  /*7150*/  FADD.FTZ R24, R24, -UR28 ;  /* 0x8000001c18187e21 */ /* 0x000fe20008010000 */
[----:B------:R-:W-:Y:S01]  /*7160*/  SHF.L.U32 R120, R120, 0x10, RZ ;  /* 0x0000001078787819 */ /* 0x000fe200000006ff */
[----:B------:R-:W-:Y:S01]  /*7170*/  FADD.FTZ R62, R62, R13 ;  /* 0x0000000d3e3e7221 */ /* 0x000fe20000010000 */
[----:B------:R-:W-:Y:S01]  /*7180*/  FFMA.FTZ R58, R13, R116, R58 ;  /* 0x000000740d3a7223 */ /* 0x000fe2000001003a */
[----:B------:R-:W-:Y:S01]  /*7190*/  SHF.L.U32 R121, R121, 0x10, RZ ;  /* 0x0000001079797819 */ /* 0x000fe200000006ff */
[----:B------:R-:W-:Y:S01]  /*71a0*/  FMUL.FTZ R13, R5, R13 ;  /* 0x0000000d050d7220 */ /* 0x000fe20000410000 */
[----:B------:R-:W-:Y:S01]  /*71b0*/  SHF.L.U32 R27, R27, 0x10, RZ ;  /* 0x000000101b1b7819 */ /* 0x000fe200000006ff */
[----:B------:R-:W-:Y:S01]  /*71c0*/  FADD.FTZ R78, R78, R117 ;  /* 0x000000754e4e7221 */ /* 0x000fe20000010000 */
[----:B------:R-:W-:Y:S01]  /*71d0*/  FFMA.FTZ R80, R117, R22, R80 ;  /* 0x0000001675507223 */ /* 0x000fe20000010050 */
[----:B------:R-:W-:Y:S01]  /*71e0*/  FMUL.FTZ R24, R24, UR16 ;  /* 0x0000001018187c20 */ /* 0x000fe20008410000 */
[----:B------:R-:W-:Y:S01]  /*71f0*/  FADD.FTZ R120, R120, -UR28 ;  /* 0x8000001c78787e21 */ /* 0x000fe20008010000 */
[----:B------:R-:W-:Y:S01]  /*7200*/  FADD.FTZ R10, R13, R10 ;  /* 0x0000000a0d0a7221 */ /* 0x000fe20000010000 */
[----:B------:R-:W-:Y:S01]  /*7210*/  FFMA.FTZ R19, R116, R13, R19 ;  /* 0x0000000d74137223 */ /* 0x000fe20000010013 */
[----:B------:R-:W-:Y:S01]  /*7220*/  SHF.L.U32 R28, R28, 0x10, RZ ;  /* 0x000000101c1c7819 */ /* 0x000fe200000006ff */
[----:B------:R-:W-:Y:S01]  /*7230*/  FADD.FTZ R78, R78, R121 ;  /* 0x000000794e4e7221 */ /* 0x000fe20000010000 */
[----:B------:R-:W-:Y:S01]  /*7240*/  FFMA.FTZ R80, R121, R24, R80 ;  /* 0x0000001879507223 */ /* 0x000fe20000010050 */
[----:B------:R-:W-:Y:S01]  /*7250*/  SHF.L.U32 R13, R122, 0x10, RZ ;  /* 0x000000107a0d7819 */ /* 0x000fe200000006ff */
[----:B------:R-:W-:Y:S01]  /*7260*/  FADD.FTZ R27, R27, -UR28 ;  /* 0x8000001c1b1b7e21 */ /* 0x000fe20008010000 */
[----:B------:R-:W-:Y:S01]  /*7270*/  FMUL.FTZ R121, R4, R121 ;  /* 0x0000007904797220 */ /* 0x000fe20000410000 */
[----:B------:R-:W-:Y:S01]  /*7280*/  FMUL.FTZ R120, R120, UR16 ;  /* 0x0000001078787c20 */ /* 0x000fe20008410000 */
[----:B------:R-:W-:Y:S01]  /*7290*/  SHF.L.U32 R29, R29, 0x10, RZ ;  /* 0x000000101d1d7819 */ /* 0x000fe200000006ff */
[----:B------:R-:W-:Y:S01]  /*72a0*/  FADD.FTZ R28, R28, -UR28 ;  /* 0x8000001c1c1c7e21 */ /* 0x000fe20008010000 */
[----:B------:R-:W-:Y:S01]  /*72b0*/  FMUL.FTZ R8, R27, UR16 ;  /* 0x000000101b087c20 */ /* 0x000fe20008410000 */
[----:B------:R-:W-:Y:S01]  /*72c0*/  FADD.FTZ R10, R10, R121 ;  /* 0x000000790a0a7221 */ /* 0x000fe20000010000 */
[----:B------:R-:W-:Y:S01]  /*72d0*/  FFMA.FTZ R19, R24, R121, R19 ;  /* 0x0000007918137223 */ /* 0x000fe20000010013 */
[----:B------:R-:W-:Y:S01]  /*72e0*/  FMUL.FTZ R15, R5, R13 ;  /* 0x0000000d050f7220 */ /* 0x000fe20000410000 */
[----:B------:R-:W-:Y:S01]  /*72f0*/  FADD.FTZ R62, R62, R13 ;  /* 0x0000000d3e3e7221 */ /* 0x000fe20000010000 */
[----:B------:R-:W-:Y:S01]  /*7300*/  FFMA.FTZ R58, R13, R120, R58 ;  /* 0x000000780d3a7223 */ /* 0x000fe2000001003a */
[----:B------:R-:W-:Y:S01]  /*7310*/  SHF.L.U32 R13, R30, 0x10, RZ ;  /* 0x000000101e0d7819 */ /* 0x000fe200000006ff */
[----:B------:R-:W-:Y:S01]  /*7320*/  FMUL.FTZ R28, R28, UR16 ;  /* 0x000000101c1c7c20 */ /* 0x000fe20008410000 */
[----:B------:R-:W-:Y:S01]  /*7330*/  SHF.L.U32 R0, R0, 0x10, RZ ;  /* 0x0000001000007819 */ /* 0x000fe200000006ff */
[----:B------:R-:W-:Y:S01]  /*7340*/  FADD.FTZ R78, R78, R29 ;  /* 0x0000001d4e4e7221 */ /* 0x000fe20000010000 */
[----:B------:R-:W-:Y:S01]  /*7350*/  FFMA.FTZ R80, R29, R8, R80 ;  /* 0x000000081d507223 */ /* 0x000fe20000010050 */
[----:B------:R-:W-:Y:S01]  /*7360*/  SHF.L.U32 R6, R6, 0x10, RZ ;  /* 0x0000001006067819 */ /* 0x000fe200000006ff */
[----:B------:R-:W-:Y:S01]  /*7370*/  FADD.FTZ R10, R15, R10 ;  /* 0x0000000a0f0a7221 */ /* 0x000fe20000010000 */
[----:B------:R-:W-:Y:S01]  /*7380*/  FFMA.FTZ R19, R120, R15, R19 ;  /* 0x0000000f78137223 */ /* 0x000fe20000010013 */
[----:B------:R-:W-:Y:S01]  /*7390*/  FMUL.FTZ R29, R4, R29 ;  /* 0x0000001d041d7220 */ /* 0x000fe20000410000 */
[----:B------:R-:W-:Y:S01]  /*73a0*/  FADD.FTZ R62, R62, R13 ;  /* 0x0000000d3e3e7221 */ /* 0x000fe20000010000 */
[----:B------:R-:W-:Y:S01]  /*73b0*/  FFMA.FTZ R58, R13, R28, R58 ;  /* 0x0000001c0d3a7223 */ /* 0x000fe2000001003a */
[----:B------:R-:W-:Y:S01]  /*73c0*/  SHF.L.U32 R16, R16, 0x10, RZ ;  /* 0x0000001010107819 */ /* 0x000fe200000006ff */
[----:B------:R-:W-:Y:S01]  /*73d0*/  FMUL.FTZ R13, R5, R13 ;  /* 0x0000000d050d7220 */ /* 0x000fe20000410000 */
[----:B------:R-:W-:Y:S01]  /*73e0*/  FADD.FTZ R10, R10, R29 ;  /* 0x0000001d0a0a7221 */ /* 0x000fe20000010000 */
[----:B------:R-:W-:Y:S01]  /*73f0*/  FFMA.FTZ R19, R8, R29, R19 ;  /* 0x0000001d08137223 */ /* 0x000fe20000010013 */
[----:B------:R-:W-:Y:S01]  /*7400*/  FADD.FTZ R0, R0, -UR28 ;  /* 0x8000001c00007e21 */ /* 0x000fe20008010000 */
[----:B------:R-:W-:Y:S01]  /*7410*/  SHF.L.U32 R7, R7, 0x10, RZ ;  /* 0x0000001007077819 */ /* 0x000fe200000006ff */
[----:B------:R-:W-:Y:S01]  /*7420*/  FADD.FTZ R6, R6, -UR28 ;  /* 0x8000001c06067e21 */ /* 0x000fe20008010000 */
[----:B------:R-:W-:Y:S01]  /*7430*/  SHF.L.U32 R21, R21, 0x10, RZ ;  /* 0x0000001015157819 */ /* 0x000fe200000006ff */
[----:B------:R-:W-:Y:S01]  /*7440*/  FADD.FTZ R10, R13, R10 ;  /* 0x0000000a0d0a7221 */ /* 0x000fe20000010000 */
[----:B------:R-:W-:Y:S01]  /*7450*/  FFMA.FTZ R19, R28, R13, R19 ;  /* 0x0000000d1c137223 */ /* 0x000fe20000010013 */
[----:B------:R-:W-:Y:S01]  /*7460*/  FMUL.FTZ R0, R0, UR16 ;  /* 0x0000001000007c20 */ /* 0x000fe20008410000 */
[----:B------:R-:W-:Y:S01]  /*7470*/  FADD.FTZ R16, R16, -UR28 ;  /* 0x8000001c10107e21 */ /* 0x000fe20008010000 */
[----:B------:R-:W-:Y:S01]  /*7480*/  FMUL.FTZ R6, R6, UR16 ;  /* 0x0000001006067c20 */ /* 0x000fe20008410000 */
[----:B------:R-:W-:Y:S01]  /*7490*/  FMUL.FTZ R13, R4, R7 ;  /* 0x00000007040d7220 */ /* 0x000fe20000410000 */
[----:B------:R-:W-:Y:S01]  /*74a0*/  SHF.L.U32 R9, R9, 0x10, RZ ;  /* 0x0000001009097819 */ /* 0x000fe200000006ff */
[----:B------:R-:W-:Y:S01]  /*74b0*/  FADD.FTZ R78, R78, R7 ;  /* 0x000000074e4e7221 */ /* 0x000fe20000010000 */
[----:B------:R-:W-:Y:S01]  /*74c0*/  SHF.L.U32 R33, R33, 0x10, RZ ;  /* 0x0000001021217819 */ /* 0x000fe200000006ff */
[----:B------:R-:W-:Y:S01]  /*74d0*/  FFMA.FTZ R80, R7, R0, R80 ;  /* 0x0000000007507223 */ /* 0x000fe20000010050 */
[----:B------:R-:W-:Y:S01]  /*74e0*/  SHF.L.U32 R14, R14, 0x10, RZ ;  /* 0x000000100e0e7819 */ /* 0x000fe200000006ff */
[----:B------:R-:W-:Y:S01]  /*74f0*/  FMUL.FTZ R16, R16, UR16 ;  /* 0x0000001010107c20 */ /* 0x000fe20008410000 */
[----:B------:R-:W-:Y:S01]  /*7500*/  FADD.FTZ R62, R62, R21 ;  /* 0x000000153e3e7221 */ /* 0x000fe20000010000 */
[----:B------:R-:W-:Y:S01]  /*7510*/  FFMA.FTZ R58, R21, R6, R58 ;  /* 0x00000006153a7223 */ /* 0x000fe2000001003a */
[----:B------:R-:W-:Y:S01]  /*7520*/  FFMA.FTZ R19, R0, R13, R19 ;  /* 0x0000000d00137223 */ /* 0x000fe20000010013 */
[----:B------:R-:W-:Y:S01]  /*7530*/  FMUL.FTZ R21, R5, R21 ;  /* 0x0000001505157220 */ /* 0x000fe20000410000 */
[----:B------:R-:W-:Y:S01]  /*7540*/  FADD.FTZ R10, R10, R13 ;  /* 0x0000000d0a0a7221 */ /* 0x000fe20000010000 */
[----:B------:R-:W-:Y:S01]  /*7550*/  FADD.FTZ R78, R78, R9 ;  /* 0x000000094e4e7221 */ /* 0x000fe20000010000 */
[----:B------:R-:W-:Y:S01]  /*7560*/  FFMA.FTZ R80, R9, R16, R80 ;  /* 0x0000001009507223 */ /* 0x000fe20000010050 */
[----:B------:R-:W-:Y:S01]  /*7570*/  SHF.L.U32 R11, R11, 0x10, RZ ;  /* 0x000000100b0b7819 */ /* 0x000fe200000006ff */
[----:B------:R-:W-:Y:S01]  /*7580*/  FADD.FTZ R33, R33, -UR28 ;  /* 0x8000001c21217e21 */ /* 0x000fe20008010000 */
[----:B------:R-:W-:Y:S01]  /*7590*/  FMUL.FTZ R9, R4, R9 ;  /* 0x0000000904097220 */ /* 0x000fe20000410000 */
[----:B------:R-:W-:Y:S01]  /*75a0*/  FFMA.FTZ R19, R6, R21, R19 ;  /* 0x0000001506137223 */ /* 0x000fe20000010013 */
[----:B------:R-:W-:Y:S01]  /*75b0*/  FADD.FTZ R14, R14, -UR28 ;  /* 0x8000001c0e0e7e21 */ /* 0x000fe20008010000 */
[----:B------:R-:W-:Y:S01]  /*75c0*/  SHF.L.U32 R32, R32, 0x10, RZ ;  /* 0x0000001020207819 */ /* 0x000fe200000006ff */
[----:B------:R-:W-:Y:S01]  /*75d0*/  FADD.FTZ R10, R21, R10 ;  /* 0x0000000a150a7221 */ /* 0x000fe20000010000 */
[----:B------:R-:W-:Y:S01]  /*75e0*/  SHF.L.U32 R17, R17, 0x10, RZ ;  /* 0x0000001011117819 */ /* 0x000fe200000006ff */
[----:B------:R-:W-:Y:S01]  /*75f0*/  FMUL.FTZ R0, R33, UR16 ;  /* 0x0000001021007c20 */ /* 0x000fe20008410000 */
[----:B------:R-:W-:Y:S01]  /*7600*/  FFMA.FTZ R19, R16, R9, R19 ;  /* 0x0000000910137223 */ /* 0x000fe20000010013 */
[----:B------:R-:W-:Y:S01]  /*7610*/  FMUL.FTZ R14, R14, UR16 ;  /* 0x000000100e0e7c20 */ /* 0x000fe20008410000 */
[----:B------:R-:W-:Y:S01]  /*7620*/  FMUL.FTZ R7, R5, R11 ;  /* 0x0000000b05077220 */ /* 0x000fe20000410000 */
[----:B------:R-:W-:Y:S01]  /*7630*/  SHF.L.U32 R35, R35, 0x10, RZ ;  /* 0x0000001023237819 */ /* 0x000fe200000006ff */
[----:B------:R-:W-:Y:S01]  /*7640*/  FADD.FTZ R32, R32, -UR28 ;  /* 0x8000001c20207e21 */ /* 0x000fe20008010000 */
[----:B------:R-:W-:Y:S01]  /*7650*/  FADD.FTZ R10, R10, R9 ;  /* 0x000000090a0a7221 */ /* 0x000fe20000010000 */
[----:B------:R-:W-:Y:S01]  /*7660*/  FADD.FTZ R78, R78, R17 ;  /* 0x000000114e4e7221 */ /* 0x000fe20000010000 */
[----:B------:R-:W-:Y:S01]  /*7670*/  FFMA.FTZ R80, R17, R0, R80 ;  /* 0x0000000011507223 */ /* 0x000fe20000010050 */
[----:B------:R-:W-:Y:S01]  /*7680*/  FFMA.FTZ R19, R14, R7, R19 ;  /* 0x000000070e137223 */ /* 0x000fe20000010013 */
[----:B------:R-:W-:Y:S01]  /*7690*/  SHF.L.U32 R31, R31, 0x10, RZ ;  /* 0x000000101f1f7819 */ /* 0x000fe200000006ff */
[----:B------:R-:W-:Y:S01]  /*76a0*/  FMUL.FTZ R17, R4, R17 ;  /* 0x0000001104117220 */ /* 0x000fe20000410000 */
        /* <DEDUP_REMOVED lines=9> */
[----:B------:R-:W-:Y:S01]  /*7740*/  FMUL.FTZ R0, R35, UR16 ;  /* 0x0000001023007c20 */ /* 0x000fe20008410000 */
[----:B------:R-:W-:Y:S01]  /*7750*/  FMUL.FTZ R31, R5, R31 ;  /* 0x0000001f051f7220 */ /* 0x000fe20000410000 */
[----:B------:R-:W-:Y:S01]  /*7760*/  FADD.FTZ R10, R10, R17 ;  /* 0x000000110a0a7221 */ /* 0x000fe20000010000 */
[----:B------:R-:W-:Y:S01]  /*7770*/  SHF.L.U32 R34, R34, 0x10, RZ ;  /* 0x0000001022227819 */ /* 0x000fe200000006ff */
[----:B------:R-:W-:Y:S01]  /*7780*/  FMUL.FTZ R9, R4, R7 ;  /* 0x0000000704097220 */ /* 0x000fe20000410000 */
[----:B------:R-:W-:Y:S01]  /*7790*/  FADD.FTZ R78, R78, R7 ;  /* 0x000000074e4e7221 */ /* 0x000fe20000010000 */
[----:B------:R-:W-:Y:S01]  /*77a0*/  FFMA.FTZ R80, R7, R0, R80 ;  /* 0x0000000007507223 */ /* 0x000fe20000010050 */
[----:B------:R-:W-:Y:S01]  /*77b0*/  FADD.FTZ R10, R31, R10 ;  /* 0x0000000a1f0a7221 */ /* 0x000fe20000010000 */
[----:B------:R-:W-:Y:S01]  /*77c0*/  FFMA.FTZ R19, R32, R31, R19 ;  /* 0x0000001f20137223 */ /* 0x000fe20000010013 */
[----:B------:R-:W-:Y:S01]  /*77d0*/  SHF.L.U32 R7, R36, 0x10, RZ ;  /* 0x0000001024077819 */ /* 0x000fe200000006ff */
[----:B------:R-:W-:Y:S01]  /*77e0*/  FADD.FTZ R34, R34, -UR28 ;  /* 0x8000001c22227e21 */ /* 0x000fe20008010000 */
[----:B------:R-:W-:Y:S01]  /*77f0*/  SHF.L.U32 R41, R41, 0x10, RZ ;  /* 0x0000001029297819 */ /* 0x000fe200000006ff */
[----:B------:R-:W-:Y:S01]  /*7800*/  FADD.FTZ R10, R10, R9 ;  /* 0x000000090a0a7221 */ /* 0x000fe20000010000 */
[----:B------:R-:W-:Y:S01]  /*7810*/  FFMA.FTZ R19, R0, R9, R19 ;  /* 0x0000000900137223 */ /* 0x000fe20000010013 */
[----:B------:R-:W-:Y:S01]  /*7820*/  SHF.L.U32 R49, R49, 0x10, RZ ;  /* 0x0000001031317819 */ /* 0x000fe200000006ff */
[----:B------:R-:W-:Y:S01]  /*7830*/  FMUL.FTZ R9, R5, R7 ;  /* 0x0000000705097220 */ /* 0x000fe20000410000 */
[----:B------:R-:W-:Y:S01]  /*7840*/  FMUL.FTZ R34, R34, UR16 ;  /* 0x0000001022227c20 */ /* 0x000fe20008410000 */
[----:B------:R-:W-:Y:S01]  /*7850*/  SHF.L.U32 R37, R37, 0x10, RZ ;  /* 0x0000001025257819 */ /* 0x000fe200000006ff */
[----:B------:R-:W-:Y:S01]  /*7860*/  FADD.FTZ R41, R41, -UR28 ;  /* 0x8000001c29297e21 */ /* 0x000fe20008010000 */
[----:B------:R-:W-:Y:S01]  /*7870*/  FADD.FTZ R10, R9, R10 ;  /* 0x0000000a090a7221 */ /* 0x000fe20000010000 */
[----:B------:R-:W-:Y:S01]  /*7880*/  FFMA.FTZ R19, R34, R9, R19 ;  /* 0x0000000922137223 */ /* 0x000fe20000010013 */
[----:B------:R-:W-:Y:S01]  /*7890*/  SHF.L.U32 R23, R23, 0x10, RZ ;  /* 0x0000001017177819 */ /* 0x000fe200000006ff */
[----:B------:R-:W-:Y:S01]  /*78a0*/  FMUL.FTZ R9, R4, R49 ;  /* 0x0000003104097220 */ /* 0x000fe20000410000 */
[----:B------:R-:W-:Y:S01]  /*78b0*/  FMUL.FTZ R0, R41, UR16 ;  /* 0x0000001029007c20 */ /* 0x000fe20008410000 */
[----:B------:R-:W-:Y:S01]  /*78c0*/  FADD.FTZ R37, R37, -UR28 ;  /* 0x8000001c25257e21 */ /* 0x000fe20008010000 */
[----:B------:R-:W-:Y:S01]  /*78d0*/  SHF.L.U32 R53, R53, 0x10, RZ ;  /* 0x0000001035357819 */ /* 0x000fe200000006ff */
[----:B------:R-:W-:Y:S01]  /*78e0*/  FADD.FTZ R62, R62, R7 ;  /* 0x000000073e3e7221 */ /* 0x000fe20000010000 */
[----:B------:R-:W-:Y:S01]  /*78f0*/  FFMA.FTZ R58, R7, R34, R58 ;  /* 0x00000022073a7223 */ /* 0x000fe2000001003a */
[----:B------:R-:W-:Y:S01]  /*7900*/  FADD.FTZ R11, R10, R9 ;  /* 0x000000090a0b7221 */ /* 0x000fe20000010000 */
[----:B------:R-:W-:Y:S01]  /*7910*/  FFMA.FTZ R8, R0, R9, R19 ;  /* 0x0000000900087223 */ /* 0x000fe20000010013 */
[----:B------:R-:W-:Y:S01]  /*7920*/  FMUL.FTZ R6, R5, R23 ;  /* 0x0000001705067220 */ /* 0x000fe20000410000 */
[----:B------:R-:W-:Y:S01]  /*7930*/  FMUL.FTZ R37, R37, UR16 ;  /* 0x0000001025257c20 */ /* 0x000fe20008410000 */
        /* <DEDUP_REMOVED lines=8> */
[----:B------:R-:W-:Y:S01]  /*79c0*/  FADD.FTZ R26, R26, -UR28 ;  /* 0x8000001c1a1a7e21 */ /* 0x000fe20008010000 */
[----:B------:R-:W-:Y:S01]  /*79d0*/  FFMA.FTZ R80, R49, R0, R80 ;  /* 0x0000000031507223 */ /* 0x000fe20000010050 */
[----:B------:R-:W-:Y:S01]  /*79e0*/  FADD.FTZ R10, R11, R6 ;  /* 0x000000060b0a7221 */ /* 0x000fe20000010000 */
[----:B------:R-:W-:Y:S01]  /*79f0*/  FMUL.FTZ R9, R5, R25 ;  /* 0x0000001905097220 */ /* 0x000fe20000410000 */
[----:B------:R-:W-:Y:S01]  /*7a00*/  FADD.FTZ R62, R62, R23 ;  /* 0x000000173e3e7221 */ /* 0x000fe20000010000 */
[----:B------:R-:W-:Y:S01]  /*7a10*/  FADD.FTZ R78, R78, R49 ;  /* 0x000000314e4e7221 */ /* 0x000fe20000010000 */
[----:B------:R-:W-:Y:S01]  /*7a20*/  FFMA.FTZ R11, R53, R6, R8 ;  /* 0x00000006350b7223 */ /* 0x000fe20000010008 */
[----:B------:R-:W-:Y:S01]  /*7a30*/  FMUL.FTZ R0, R26, UR16 ;  /* 0x000000101a007c20 */ /* 0x000fe20008410000 */
[----:B------:R-:W-:Y:S01]  /*7a40*/  FFMA.FTZ R58, R23, R37, R58 ;  /* 0x00000025173a7223 */ /* 0x000fe2000001003a */
[----:B------:R-:W-:Y:S01]  /*7a50*/  FADD.FTZ R10, R9, R10 ;  /* 0x0000000a090a7221 */ /* 0x000fe20000010000 */
[----:B------:R-:W-:Y:S01]  /*7a60*/  FADD.FTZ R27, R62, R25 ;  /* 0x000000193e1b7221 */ /* 0x000fe20000010000 */
[----:B------:R-:W-:Y:S01]  /*7a70*/  FFMA.FTZ R9, R0, R9, R11 ;  /* 0x0000000900097223 */ /* 0x000fe2000001000b */
[----:B------:R-:W-:Y:S01]  /*7a80*/  FADD.FTZ R26, R78, R7 ;  /* 0x000000074e1a7221 */ /* 0x000fe20000010000 */
[----:B------:R-:W-:Y:S01]  /*7a90*/  FFMA.FTZ R24, R7, R53, R80 ;  /* 0x0000003507187223 */ /* 0x000fe20000010050 */
[----:B------:R-:W-:Y:S01]  /*7aa0*/  FFMA.FTZ R25, R25, R0, R58 ;  /* 0x0000000019197223 */ /* 0x000fe2000001003a */
[----:B------:R-:W-:Y:S06]  /*7ab0*/  BRA `(.L_x_129) ;  /* 0x0000004800f87947 */ /* 0x000fec0003800000 */
.L_x_128:
        /* <DEDUP_REMOVED lines=8> */
[----:B-----5:R-:W-:Y:S04]  /*7b40*/  STL [R1+0x1a8], R42 ;  /* 0x0001a82a01007387 */ /* 0x020fe80000100800 */
[----:B------:R0:W-:Y:S04]  /*7b50*/  STL [R1+0x1ac], R43 ;  /* 0x0001ac2b01007387 */ /* 0x0001e80000100800 */
[----:B------:R1:W-:Y:S04]  /*7b60*/  STL [R1+0x1b0], R44 ;  /* 0x0001b02c01007387 */ /* 0x0003e80000100800 */
[----:B------:R1:W-:Y:S04]  /*7b70*/  STL [R1+0x1b8], R99 ;  /* 0x0001b86301007387 */ /* 0x0003e80000100800 */
[----:B0-----:R-:W4:Y:S04]  /*7b80*/  LDL.LU R43, [R1+0x17c] ;  /* 0x00017c00012b7983 */ /* 0x001f280000300800 */
[----:B-1----:R-:W4:Y:S04]  /*7b90*/  LDL.LU R44, [R1+0x180] ;  /* 0x00018000012c7983 */ /* 0x002f280000300800 */
[----:B------:R-:W4:Y:S04]  /*7ba0*/  LDL.LU R99, [R1+0x188] ;  /* 0x0001880001637983 */ /* 0x000f280000300800 */
[----:B------:R-:W-:Y:S01]  /*7bb0*/  STL [R1+0x1b4], R45 ;  /* 0x0001b42d01007387 */ /* 0x000fe20000100800 */
[----:B--2---:R-:W-:-:S02]  /*7bc0*/  SHF.L.U32 R58, R58, 0x10, RZ ;  /* 0x000000103a3a7819 */ /* 0x004fc400000006ff */
[----:B---3--:R-:W-:-:S03]  /*7bd0*/  SHF.L.U32 R70, R70, 0x10, RZ ;  /* 0x0000001046467819 */ /* 0x008fc600000006ff */
[----:B------:R-:W-:Y:S01]  /*7be0*/  FADD.FTZ R58, R58, -UR28 ;  /* 0x8000001c3a3a7e21 */ /* 0x000fe20008010000 */
[----:B----4-:R-:W-:-:S03]  /*7bf0*/  SHF.L.U32 R74, R74, 0x10, RZ ;  /* 0x000000104a4a7819 */ /* 0x010fc600000006ff */
[----:B------:R-:W-:-:S04]  /*7c00*/  FMUL.FTZ R58, R58, UR16 ;  /* 0x000000103a3a7c20 */ /* 0x000fc80008410000 */
[----:B------:R-:W-:-:S04]  /*7c10*/  FFMA.FTZ R66, R4, R58, R2 ;  /* 0x0000003a04427223 */ /* 0x000fc80000010002 */
[----:B------:R-:W-:-:S06]  /*7c20*/  FMUL.FTZ R62, R66, -1.4426950216293334961 ;  /* 0xbfb8aa3b423e7820 */ /* 0x000fcc0000410000 */
[----:B------:R-:W0:Y:S02]  /*7c30*/  MUFU.EX2 R62, R62 ;  /* 0x0000003e003e7308 */ /* 0x000e240000000800 */
[----:B0-----:R-:W-:-:S06]  /*7c40*/  FADD.FTZ R62, R62, 1 ;  /* 0x3f8000003e3e7421 */ /* 0x001fcc0000010000 */
[----:B------:R-:W0:Y:S01]  /*7c50*/  MUFU.RCP R62, R62 ;  /* 0x0000003e003e7308 */ /* 0x000e220000001000 */
[----:B------:R-:W-:Y:S01]  /*7c60*/  FADD.FTZ R74, R74, -UR28 ;  /* 0x8000001c4a4a7e21 */ /* 0x000fe20008010000 */
[----:B0-----:R-:W-:Y:S01]  /*7c70*/  FMUL.FTZ R70, R70, R62 ;  /* 0x0000003e46467220 */ /* 0x001fe20000410000 */
[----:B------:R-:W-:-:S04]  /*7c80*/  FADD.FTZ R62, -R62, 1 ;  /* 0x3f8000003e3e7421 */ /* 0x000fc80000010100 */
[----:B------:R-:W-:Y:S01]  /*7c90*/  FFMA.FTZ R66, R66, R62, 1 ;  /* 0x3f80000042427423 */ /* 0x000fe2000001003e */
[----:B------:R-:W-:-:S03]  /*7ca0*/  FMUL.FTZ R62, R74, UR16 ;  /* 0x000000104a3e7c20 */ /* 0x000fc60008410000 */
[----:B------:R-:W-:Y:S01]  /*7cb0*/  FMUL.FTZ R66, R70, R66 ;  /* 0x0000004246427220 */ /* 0x000fe20000410000 */
[----:B------:R-:W-:-:S04]  /*7cc0*/  FFMA.FTZ R70, R5, R62, R3 ;  /* 0x0000003e05467223 */ /* 0x000fc80000010003 */
[----:B------:R-:W-:-:S06]  /*7cd0*/  FMUL.FTZ R74, R70, -1.4426950216293334961 ;  /* 0xbfb8aa3b464a7820 */ /* 0x000fcc0000410000 */
[----:B------:R-:W0:Y:S02]  /*7ce0*/  MUFU.EX2 R74, R74 ;  /* 0x0000004a004a7308 */ /* 0x000e240000000800 */
[----:B0-----:R-:W-:-:S06]  /*7cf0*/  FADD.FTZ R74, R74, 1 ;  /* 0x3f8000004a4a7421 */ /* 0x001fcc0000010000 */
[----:B------:R-:W0:Y:S01]  /*7d00*/  MUFU.RCP R74, R74 ;  /* 0x0000004a004a7308 */ /* 0x000e220000001000 */
[----:B------:R-:W-:Y:S02]  /*7d10*/  SHF.L.U32 R78, R78, 0x10, RZ ;  /* 0x000000104e4e7819 */ /* 0x000fe400000006ff */
[----:B------:R-:W-:-:S05]  /*7d20*/  SHF.L.U32 R97, R97, 0x10, RZ ;  /* 0x0000001061617819 */ /* 0x000fca00000006ff */
[----:B------:R-:W-:Y:S01]  /*7d30*/  FADD.FTZ R97, R97, -UR28 ;  /* 0x8000001c61617e21 */ /* 0x000fe20008010000 */
[----:B0-----:R-:W-:Y:S01]  /*7d40*/  FMUL.FTZ R78, R78, R74 ;  /* 0x0000004a4e4e7220 */ /* 0x001fe20000410000 */
[----:B------:R-:W-:-:S04]  /*7d50*/  FADD.FTZ R74, -R74, 1 ;  /* 0x3f8000004a4a7421 */ /* 0x000fc80000010100 */
[----:B------:R-:W-:Y:S01]  /*7d60*/  FFMA.FTZ R70, R70, R74, 1 ;  /* 0x3f80000046467423 */ /* 0x000fe2000001004a */
[----:B------:R-:W-:-:S03]  /*7d70*/  FMUL.FTZ R97, R97, UR16 ;  /* 0x0000001061617c20 */ /* 0x000fc60008410000 */
[----:B------:R-:W-:Y:S01]  /*7d80*/  FMUL.FTZ R70, R78, R70 ;  /* 0x000000464e467220 */ /* 0x000fe20000410000 */
[C---:B------:R-:W-:Y:S01]  /*7d90*/  FMUL.FTZ R78, R4.reuse, R66 ;  /* 0x00000042044e7220 */ /* 0x040fe20000410000 */
[----:B------:R-:W-:Y:S02]  /*7da0*/  FFMA.FTZ R108, R4, R97, R2 ;  /* 0x00000061046c7223 */ /* 0x000fe40000010002 */
[----:B------:R-:W-:Y:S01]  /*7db0*/  FMUL.FTZ R106, R5, R70 ;  /* 0x00000046056a7220 */ /* 0x000fe20000410000 */
[----:B------:R-:W-:Y:S01]  /*7dc0*/  FFMA.FTZ R74, R58, R78, RZ ;  /* 0x0000004e3a4a7223 */ /* 0x000fe200000100ff */
[----:B------:R-:W-:-:S03]  /*7dd0*/  FADD.FTZ R78, RZ, R78 ;  /* 0x0000004eff4e7221 */ /* 0x000fc60000010000 */
[----:B------:R-:W-:Y:S01]  /*7de0*/  FFMA.FTZ R74, R62, R106, R74 ;  /* 0x0000006a3e4a7223 */ /* 0x000fe2000001004a */
[----:B------:R-:W-:Y:S01]  /*7df0*/  FADD.FTZ R78, R106, R78 ;  /* 0x0000004e6a4e7221 */ /* 0x000fe20000010000 */
[----:B------:R-:W-:-:S06]  /*7e00*/  FMUL.FTZ R106, R108, -1.4426950216293334961 ;  /* 0xbfb8aa3b6c6a7820 */ /* 0x000fcc0000410000 */
[----:B------:R-:W0:Y:S02]  /*7e10*/  MUFU.EX2 R106, R106 ;  /* 0x0000006a006a7308 */ /* 0x000e240000000800 */
[----:B0-----:R-:W-:-:S06]  /*7e20*/  FADD.FTZ R106, R106, 1 ;  /* 0x3f8000006a6a7421 */ /* 0x001fcc0000010000 */
[----:B------:R-:W0:Y:S01]  /*7e30*/  MUFU.RCP R106, R106 ;  /* 0x0000006a006a7308 */ /* 0x000e220000001000 */
[----:B------:R-:W-:Y:S01]  /*7e40*/  SHF.L.U32 R111, R111, 0x10, RZ ;  /* 0x000000106f6f7819 */ /* 0x000fe200000006ff */
[----:B------:R-:W-:Y:S01]  /*7e50*/  FFMA.FTZ R58, R58, R66, RZ ;  /* 0x000000423a3a7223 */ /* 0x000fe200000100ff */
[----:B------:R-:W-:-:S03]  /*7e60*/  FADD.FTZ R66, RZ, R66 ;  /* 0x00000042ff427221 */ /* 0x000fc60000010000 */
[----:B0-----:R-:W-:Y:S01]  /*7e70*/  FMUL.FTZ R111, R111, R106 ;  /* 0x0000006a6f6f7220 */ /* 0x001fe20000410000 */
[----:B------:R-:W-:-:S04]  /*7e80*/  FADD.FTZ R106, -R106, 1 ;  /* 0x3f8000006a6a7421 */ /* 0x000fc80000010100 */
[----:B------:R-:W-:Y:S01]  /*7e90*/  FFMA.FTZ R106, R108, R106, 1 ;  /* 0x3f8000006c6a7423 */ /* 0x000fe2000001006a */
[----:B------:R-:W-:-:S03]  /*7ea0*/  SHF.L.U32 R108, R125, 0x10, RZ ;  /* 0x000000107d6c7819 */ /* 0x000fc600000006ff */
[----:B------:R-:W-:-:S04]  /*7eb0*/  FMUL.FTZ R106, R111, R106 ;  /* 0x0000006a6f6a7220 */ /* 0x000fc80000410000 */
[----:B------:R-:W-:Y:S01]  /*7ec0*/  FADD.FTZ R42, R66, R106 ;  /* 0x0000006a422a7221 */ /* 0x000fe20000010000 */
[-C--:B------:R-:W-:Y:S01]  /*7ed0*/  FFMA.FTZ R125, R97, R106.reuse, R58 ;  /* 0x0000006a617d7223 */ /* 0x080fe2000001003a */
[----:B------:R-:W-:-:S04]  /*7ee0*/  FMUL.FTZ R106, R4, R106 ;  /* 0x0000006a046a7220 */ /* 0x000fc80000410000 */
[----:B------:R-:W-:Y:S01]  /*7ef0*/  FFMA.FTZ R74, R97, R106, R74 ;  /* 0x0000006a614a7223 */ /* 0x000fe2000001004a */
[----:B------:R-:W-:Y:S02]  /*7f00*/  SHF.L.U32 R97, R115, 0x10, RZ ;  /* 0x0000001073617819 */ /* 0x000fe400000006ff */
[----:B------:R-:W2:Y:S01]  /*7f10*/  LDL.LU R115, [R1+0x184] ;  /* 0x0001840001737983 */ /* 0x000ea20000300800 */
[----:B------:R-:W-:-:S04]  /*7f20*/  FADD.FTZ R108, R108, -UR28 ;  /* 0x8000001c6c6c7e21 */ /* 0x000fc80008010000 */
[----:B------:R-:W-:-:S04]  /*7f30*/  FMUL.FTZ R108, R108, UR16 ;  /* 0x000000106c6c7c20 */ /* 0x000fc80008410000 */
[----:B------:R-:W-:-:S04]  /*7f40*/  FFMA.FTZ R58, R5, R108, R3 ;  /* 0x0000006c053a7223 */ /* 0x000fc80000010003 */
[----:B------:R-:W-:-:S06]  /*7f50*/  FMUL.FTZ R66, R58, -1.4426950216293334961 ;  /* 0xbfb8aa3b3a427820 */ /* 0x000fcc0000410000 */
[----:B------:R-:W0:Y:S02]  /*7f60*/  MUFU.EX2 R66, R66 ;  /* 0x0000004200427308 */ /* 0x000e240000000800 */
[----:B0-----:R-:W-:-:S06]  /*7f70*/  FADD.FTZ R66, R66, 1 ;  /* 0x3f80000042427421 */ /* 0x001fcc0000010000 */
[----:B------:R-:W0:Y:S01]  /*7f80*/  MUFU.RCP R66, R66 ;  /* 0x0000004200427308 */ /* 0x000e220000001000 */
[----:B------:R-:W-:Y:S01]  /*7f90*/  FFMA.FTZ R62, R62, R70, RZ ;  /* 0x000000463e3e7223 */ /* 0x000fe200000100ff */
[----:B------:R-:W-:Y:S01]  /*7fa0*/  FADD.FTZ R70, RZ, R70 ;  /* 0x00000046ff467221 */ /* 0x000fe20000010000 */
[----:B0-----:R-:W-:Y:S01]  /*7fb0*/  FMUL.FTZ R97, R97, R66 ;  /* 0x0000004261617220 */ /* 0x001fe20000410000 */
[----:B------:R-:W-:-:S04]  /*7fc0*/  FADD.FTZ R66, -R66, 1 ;  /* 0x3f80000042427421 */ /* 0x000fc80000010100 */
[----:B------:R-:W-:-:S04]  /*7fd0*/  FFMA.FTZ R66, R58, R66, 1 ;  /* 0x3f8000003a427423 */ /* 0x000fc80000010042 */
[----:B------:R-:W-:-:S04]  /*7fe0*/  FMUL.FTZ R66, R97, R66 ;  /* 0x0000004261427220 */ /* 0x000fc80000410000 */
[----:B------:R-:W-:-:S05]  /*7ff0*/  FADD.FTZ R70, R70, R66 ;  /* 0x0000004246467221 */ /* 0x000fca0000010000 */
[----:B------:R0:W-:Y:S02]  /*8000*/  STL [R1+0x14c], R70 ;  /* 0x00014c4601007387 */ /* 0x0001e40000100800 */
[----:B0-----:R-:W-:Y:S02]  /*8010*/  SHF.L.U32 R70, R119, 0x10, RZ ;  /* 0x0000001077467819 */ /* 0x001fe400000006ff */
[----:B------:R-:W3:Y:S04]  /*8020*/  LDL.LU R119, [R1+0x194] ;  /* 0x0001940001777983 */ /* 0x000ee80000300800 */
[----:B------:R0:W-:Y:S02]  /*8030*/  STL [R1+0x154], R42 ;  /* 0x0001542a01007387 */ /* 0x0001e40000100800 */
[----:B0-----:R-:W-:-:S05]  /*8040*/  FADD.FTZ R42, R78, R106 ;  /* 0x0000006a4e2a7221 */ /* 0x001fca0000010000 */
[----:B------:R0:W-:Y:S01]  /*8050*/  STL [R1+0x150], R42 ;  /* 0x0001502a01007387 */ /* 0x0001e20000100800 */
[----:B------:R-:W-:Y:S01]  /*8060*/  FADD.FTZ R70, R70, -UR28 ;  /* 0x8000001c46467e21 */ /* 0x000fe20008010000 */
[----:B0-----:R-:W-:-:S05]  /*8070*/  FMUL.FTZ R42, R5, R66 ;  /* 0x00000042052a7220 */ /* 0x001fca0000410000 */
[----:B------:R0:W-:Y:S02]  /*8080*/  STL [R1+0x13c], R42 ;  /* 0x00013c2a01007387 */ /* 0x0001e40000100800 */
[----:B0-----:R-:W-:-:S05]  /*8090*/  FFMA.FTZ R42, R108, R42, R74 ;  /* 0x0000002a6c2a7223 */ /* 0x001fca000001004a */
[----:B------:R0:W-:Y:S02]  /*80a0*/  STL [R1+0x144], R42 ;  /* 0x0001442a01007387 */ /* 0x0001e40000100800 */
[----:B0-----:R-:W-:Y:S01]  /*80b0*/  FMUL.FTZ R42, R70, UR16 ;  /* 0x00000010462a7c20 */ /* 0x001fe20008410000 */
[----:B------:R-:W-:-:S05]  /*80c0*/  FFMA.FTZ R45, R108, R66, R62 ;  /* 0x000000426c2d7223 */ /* 0x000fca000001003e */
[----:B------:R0:W-:Y:S04]  /*80d0*/  STL [R1+0x148], R45 ;  /* 0x0001482d01007387 */ /* 0x0001e80000100800 */
[----:B0-----:R-:W4:Y:S01]  /*80e0*/  LDL.LU R45, [R1+0x18c] ;  /* 0x00018c00012d7983 */ /* 0x001f220000300800 */
[----:B------:R-:W-:-:S05]  /*80f0*/  SHF.L.U32 R58, R123, 0x10, RZ ;  /* 0x000000107b3a7819 */ /* 0x000fca00000006ff */
[----:B------:R-:W-:-:S04]  /*8100*/  FADD.FTZ R58, R58, -UR28 ;  /* 0x8000001c3a3a7e21 */ /* 0x000fc80008010000 */
[----:B------:R-:W-:Y:S01]  /*8110*/  FMUL.FTZ R123, R58, UR16 ;  /* 0x000000103a7b7c20 */ /* 0x000fe20008410000 */
[----:B--2---:R-:W-:Y:S02]  /*8120*/  SHF.L.U32 R70, R115, 0x10, RZ ;  /* 0x0000001073467819 */ /* 0x004fe400000006ff */
[----:B------:R-:W2:Y:S01]  /*8130*/  LDL.LU R115, [R1+0x190] ;  /* 0x0001900001737983 */ /* 0x000ea20000300800 */
[----:B------:R-:W-:-:S04]  /*8140*/  FFMA.FTZ R62, R4, R123, R2 ;  /* 0x0000007b043e7223 */ /* 0x000fc80000010002 */
[----:B------:R-:W-:-:S06]  /*8150*/  FMUL.FTZ R58, R62, -1.4426950216293334961 ;  /* 0xbfb8aa3b3e3a7820 */ /* 0x000fcc0000410000 */
[----:B------:R-:W0:Y:S02]  /*8160*/  MUFU.EX2 R58, R58 ;  /* 0x0000003a003a7308 */ /* 0x000e240000000800 */
[----:B0-----:R-:W-:-:S06]  /*8170*/  FADD.FTZ R58, R58, 1 ;  /* 0x3f8000003a3a7421 */ /* 0x001fcc0000010000 */
[----:B------:R-:W0:Y:S01]  /*8180*/  MUFU.RCP R58, R58 ;  /* 0x0000003a003a7308 */ /* 0x000e220000001000 */
[----:B------:R-:W-:Y:S02]  /*8190*/  SHF.L.U32 R66, R43, 0x10, RZ ;  /* 0x000000102b427819 */ /* 0x000fe400000006ff */
[----:B------:R-:W2:Y:S03]  /*81a0*/  LDL.LU R43, [R1+0x19c] ;  /* 0x00019c00012b7983 */ /* 0x000ea60000300800 */
[----:B0-----:R-:W-:Y:S01]  /*81b0*/  FMUL.FTZ R66, R66, R58 ;  /* 0x0000003a42427220 */ /* 0x001fe20000410000 */
[----:B------:R-:W-:-:S04]  /*81c0*/  FADD.FTZ R58, -R58, 1 ;  /* 0x3f8000003a3a7421 */ /* 0x000fc80000010100 */
[----:B------:R-:W-:-:S04]  /*81d0*/  FFMA.FTZ R58, R62, R58, 1 ;  /* 0x3f8000003e3a7423 */ /* 0x000fc8000001003a */
[----:B------:R-:W-:Y:S01]  /*81e0*/  FMUL.FTZ R58, R66, R58 ;  /* 0x0000003a423a7220 */ /* 0x000fe20000410000 */
[----:B------:R-:W-:-:S04]  /*81f0*/  FFMA.FTZ R66, R5, R42, R3 ;  /* 0x0000002a05427223 */ /* 0x000fc80000010003 */
[----:B------:R-:W-:-:S06]  /*8200*/  FMUL.FTZ R62, R66, -1.4426950216293334961 ;  /* 0xbfb8aa3b423e7820 */ /* 0x000fcc0000410000 */
[----:B------:R-:W0:Y:S02]  /*8210*/  MUFU.EX2 R62, R62 ;  /* 0x0000003e003e7308 */ /* 0x000e240000000800 */
[----:B0-----:R-:W-:-:S06]  /*8220*/  FADD.FTZ R62, R62, 1 ;  /* 0x3f8000003e3e7421 */ /* 0x001fcc0000010000 */
[----:B------:R-:W0:Y:S01]  /*8230*/  MUFU.RCP R62, R62 ;  /* 0x0000003e003e7308 */ /* 0x000e220000001000 */
[----:B------:R-:W-:Y:S02]  /*8240*/  SHF.L.U32 R74, R44, 0x10, RZ ;  /* 0x000000102c4a7819 */ /* 0x000fe400000006ff */
[----:B------:R-:W-:Y:S01]  /*8250*/  SHF.L.U32 R78, R99, 0x10, RZ ;  /* 0x00000010634e7819 */ /* 0x000fe200000006ff */
[----:B------:R1:W-:Y:S02]  /*8260*/  STL [R1+0x138], R42 ;  /* 0x0001382a01007387 */ /* 0x0003e40000100800 */
[----:B------:R-:W-:Y:S02]  /*8270*/  FADD.FTZ R74, R74, -UR28 ;  /* 0x8000001c4a4a7e21 */ /* 0x000fe40008010000 */
[----:B------:R-:W-:Y:S01]  /*8280*/  FADD.FTZ R78, R78, -UR28 ;  /* 0x8000001c4e4e7e21 */ /* 0x000fe20008010000 */
[----:B------:R-:W2:Y:S04]  /*8290*/  LDL.LU R99, [R1+0x198] ;  /* 0x0001980001637983 */ /* 0x000ea80000300800 */
[----:B------:R-:W2:Y:S01]  /*82a0*/  LDL.LU R44, [R1+0x120] ;  /* 0x00012000012c7983 */ /* 0x000ea20000300800 */
[----:B0-----:R-:W-:Y:S01]  /*82b0*/  FMUL.FTZ R70, R70, R62 ;  /* 0x0000003e46467220 */ /* 0x001fe20000410000 */
[----:B------:R-:W-:Y:S01]  /*82c0*/  FADD.FTZ R62, -R62, 1 ;  /* 0x3f8000003e3e7421 */ /* 0x000fe20000010100 */
[----:B-1----:R-:W-:-:S03]  /*82d0*/  FMUL.FTZ R42, R74, UR16 ;  /* 0x000000104a2a7c20 */ /* 0x002fc60008410000 */
[----:B------:R-:W-:Y:S02]  /*82e0*/  FFMA.FTZ R66, R66, R62, 1 ;  /* 0x3f80000042427423 */ /* 0x000fe4000001003e */
[----:B------:R0:W-:Y:S02]  /*82f0*/  STL [R1+0x130], R42 ;  /* 0x0001302a01007387 */ /* 0x0001e40000100800 */
[----:B------:R-:W-:Y:S01]  /*8300*/  FMUL.FTZ R66, R70, R66 ;  /* 0x0000004246427220 */ /* 0x000fe20000410000 */
[----:B------:R-:W-:Y:S01]  /*8310*/  FFMA.FTZ R70, R4, R42, R2 ;  /* 0x0000002a04467223 */ /* 0x000fe20000010002 */
[----:B0-----:R-:W-:Y:S01]  /*8320*/  FMUL.FTZ R42, R78, UR16 ;  /* 0x000000104e2a7c20 */ /* 0x001fe20008410000 */
[----:B---3--:R-:W-:Y:S02]  /*8330*/  SHF.L.U32 R78, R119, 0x10, RZ ;  /* 0x00000010774e7819 */ /* 0x008fe400000006ff */
[----:B------:R-:W3:Y:S01]  /*8340*/  LDL.LU R119, [R1+0x118] ;  /* 0x0001180001777983 */ /* 0x000ee20000300800 */
[----:B----4-:R-:W-:-:S03]  /*8350*/  SHF.L.U32 R74, R45, 0x10, RZ ;  /* 0x000000102d4a7819 */ /* 0x010fc600000006ff */
[----:B------:R-:W4:Y:S01]  /*8360*/  LDL.LU R45, [R1+0x1a0] ;  /* 0x0001a000012d7983 */ /* 0x000f220000300800 */
[----:B--2---:R-:W-:-:S03]  /*8370*/  SHF.L.U32 R97, R115, 0x10, RZ ;  /* 0x0000001073617819 */ /* 0x004fc600000006ff */
[----:B------:R-:W2:Y:S01]  /*8380*/  LDL.LU R115, [R1+0x11c] ;  /* 0x00011c0001737983 */ /* 0x000ea20000300800 */
[----:B------:R-:W-:-:S06]  /*8390*/  FMUL.FTZ R62, R70, -1.4426950216293334961 ;  /* 0xbfb8aa3b463e7820 */ /* 0x000fcc0000410000 */
[----:B------:R-:W0:Y:S02]  /*83a0*/  MUFU.EX2 R62, R62 ;  /* 0x0000003e003e7308 */ /* 0x000e240000000800 */
[----:B0-----:R-:W-:-:S06]  /*83b0*/  FADD.FTZ R62, R62, 1 ;  /* 0x3f8000003e3e7421 */ /* 0x001fcc0000010000 */
[----:B------:R-:W0:Y:S01]  /*83c0*/  MUFU.RCP R62, R62 ;  /* 0x0000003e003e7308 */ /* 0x000e220000001000 */
[----:B------:R-:W-:Y:S01]  /*83d0*/  FADD.FTZ R97, R97, -UR28 ;  /* 0x8000001c61617e21 */ /* 0x000fe20008010000 */
[----:B------:R1:W-:Y:S01]  /*83e0*/  STL [R1+0x12c], R42 ;  /* 0x00012c2a01007387 */ /* 0x0003e20000100800 */
[----:B0-----:R-:W-:Y:S01]  /*83f0*/  FMUL.FTZ R74, R74, R62 ;  /* 0x0000003e4a4a7220 */ /* 0x001fe20000410000 */
[----:B------:R-:W-:-:S04]  /*8400*/  FADD.FTZ R62, -R62, 1 ;  /* 0x3f8000003e3e7421 */ /* 0x000fc80000010100 */
[----:B------:R-:W-:Y:S01]  /*8410*/  FFMA.FTZ R62, R70, R62, 1 ;  /* 0x3f800000463e7423 */ /* 0x000fe2000001003e */
[----:B------:R-:W-:Y:S01]  /*8420*/  FFMA.FTZ R70, R5, R42, R3 ;  /* 0x0000002a05467223 */ /* 0x000fe20000010003 */
[----:B-1----:R-:W-:Y:S01]  /*8430*/  FMUL.FTZ R42, R97, UR16 ;  /* 0x00000010612a7c20 */ /* 0x002fe20008410000 */
[----:B------:R-:W-:Y:S02]  /*8440*/  SHF.L.U32 R97, R43, 0x10, RZ ;  /* 0x000000102b617819 */ /* 0x000fe400000006ff */
[----:B------:R-:W2:Y:S01]  /*8450*/  LDL.LU R43, [R1+0x1a4] ;  /* 0x0001a400012b7983 */ /* 0x000ea20000300800 */
[----:B------:R-:W-:Y:S01]  /*8460*/  FMUL.FTZ R74, R74, R62 ;  /* 0x0000003e4a4a7220 */ /* 0x000fe20000410000 */
[----:B------:R-:W-:-:S06]  /*8470*/  FMUL.FTZ R62, R70, -1.4426950216293334961 ;  /* 0xbfb8aa3b463e7820 */ /* 0x000fcc0000410000 */
[----:B------:R-:W0:Y:S02]  /*8480*/  MUFU.EX2 R62, R62 ;  /* 0x0000003e003e7308 */ /* 0x000e240000000800 */
[----:B0-----:R-:W-:-:S06]  /*8490*/  FADD.FTZ R62, R62, 1 ;  /* 0x3f8000003e3e7421 */ /* 0x001fcc0000010000 */
[----:B------:R-:W0:Y:S02]  /*84a0*/  MUFU.RCP R62, R62 ;  /* 0x0000003e003e7308 */ /* 0x000e240000001000 */
[----:B0-----:R-:W-:Y:S01]  /*84b0*/  FMUL.FTZ R78, R78, R62 ;  /* 0x0000003e4e4e7220 */ /* 0x001fe20000410000 */
[----:B------:R-:W-:Y:S01]  /*84c0*/  FADD.FTZ R62, -R62, 1 ;  /* 0x3f8000003e3e7421 */ /* 0x000fe20000010100 */
[----:B---3--:R-:W-:Y:S02]  /*84d0*/  SHF.L.U32 R108, R119, 0x10, RZ ;  /* 0x00000010776c7819 */ /* 0x008fe400000006ff */
[----:B------:R-:W3:Y:S01]  /*84e0*/  LDL.LU R119, [R1+0x110] ;  /* 0x0001100001777983 */ /* 0x000ee20000300800 */
[----:B------:R-:W-:-:S04]  /*84f0*/  FFMA.FTZ R62, R70, R62, 1 ;  /* 0x3f800000463e7423 */ /* 0x000fc8000001003e */
[----:B------:R-:W-:Y:S01]  /*8500*/  FMUL.FTZ R62, R78, R62 ;  /* 0x0000003e4e3e7220 */ /* 0x000fe20000410000 */
[----:B------:R-:W-:-:S04]  /*8510*/  FFMA.FTZ R78, R4, R42, R2 ;  /* 0x0000002a044e7223 */ /* 0x000fc80000010002 */
[----:B------:R-:W-:-:S06]  /*8520*/  FMUL.FTZ R70, R78, -1.4426950216293334961 ;  /* 0xbfb8aa3b4e467820 */ /* 0x000fcc0000410000 */
[----:B------:R-:W0:Y:S02]  /*8530*/  MUFU.EX2 R70, R70 ;  /* 0x0000004600467308 */ /* 0x000e240000000800 */
[----:B0-----:R-:W-:-:S06]  /*8540*/  FADD.FTZ R70, R70, 1 ;  /* 0x3f80000046467421 */ /* 0x001fcc0000010000 */
[----:B------:R-:W0:Y:S01]  /*8550*/  MUFU.RCP R70, R70 ;  /* 0x0000004600467308 */ /* 0x000e220000001000 */
[----:B------:R-:W-:-:S05]  /*8560*/  SHF.L.U32 R106, R99, 0x10, RZ ;  /* 0x00000010636a7819 */ /* 0x000fca00000006ff */
[----:B------:R-:W-:-:S04]  /*8570*/  FADD.FTZ R106, R106, -UR28 ;  /* 0x8000001c6a6a7e21 */ /* 0x000fc80008010000 */
[----:B------:R-:W-:Y:S01]  /*8580*/  FMUL.FTZ R99, R106, UR16 ;  /* 0x000000106a637c20 */ /* 0x000fe20008410000 */
        /* <DEDUP_REMOVED lines=9> */
[----:B----4-:R-:W-:Y:S02]  /*8620*/  SHF.L.U32 R106, R45, 0x10, RZ ;  /* 0x000000102d6a7819 */ /* 0x010fe400000006ff */
[----:B--2---:R-:W-:Y:S02]  /*8630*/  SHF.L.U32 R111, R115, 0x10, RZ ;  /* 0x00000010736f7819 */ /* 0x004fe400000006ff */
[----:B------:R-:W2:Y:S01]  /*8640*/  LDL.LU R115, [R1+0x114] ;  /* 0x0001140001737983 */ /* 0x000ea20000300800 */
[----:B0-----:R-:W-:Y:S01]  /*8650*/  FMUL.FTZ R106, R106, R78 ;  /* 0x0000004e6a6a7220 */ /* 0x001fe20000410000 */
[----:B------:R-:W-:Y:S01]  /*8660*/  FADD.FTZ R78, -R78, 1 ;  /* 0x3f8000004e4e7421 */ /* 0x000fe20000010100 */
[----:B------:R-:W-:-:S03]  /*8670*/  FADD.FTZ R108, R108, -UR28 ;  /* 0x8000001c6c6c7e21 */ /* 0x000fc60008010000 */
        /* <DEDUP_REMOVED lines=8> */
[----:B------:R-:W-:Y:S01]  /*8700*/  SHF.L.U32 R108, R44, 0x10, RZ ;  /* 0x000000102c6c7819 */ /* 0x000fe200000006ff */
        /* <DEDUP_REMOVED lines=12> */
[----:B------:R-:W-:-:S03]  /*87d0*/  SHF.L.U32 R111, R43, 0x10, RZ ;  /* 0x000000102b6f7819 */ /* 0x000fc600000006ff */
[----:B------:R-:W-:-:S04]  /*87e0*/  FADD.FTZ R100, R100, -UR28 ;  /* 0x8000001c64647e21 */ /* 0x000fc80008010000 */
[----:B------:R-:W-:Y:S01]  /*87f0*/  FMUL.FTZ R43, R100, UR16 ;  /* 0x00000010642b7c20 */ /* 0x000fe20008410000 */
[----:B0-----:R-:W-:Y:S01]  /*8800*/  FMUL.FTZ R111, R111, R106 ;  /* 0x0000006a6f6f7220 */ /* 0x001fe20000410000 */
[----:B------:R-:W-:-:S04]  /*8810*/  FADD.FTZ R106, -R106, 1 ;  /* 0x3f8000006a6a7421 */ /* 0x000fc80000010100 */
[----:B------:R-:W-:Y:S01]  /*8820*/  FFMA.FTZ R106, R108, R106, 1 ;  /* 0x3f8000006c6a7423 */ /* 0x000fe2000001006a */
[----:B------:R-:W-:-:S03]  /*8830*/  FFMA.FTZ R108, R4, R43, R2 ;  /* 0x0000002b046c7223 */ /* 0x000fc60000010002 */
[----:B------:R-:W-:Y:S01]  /*8840*/  FMUL.FTZ R100, R111, R106 ;  /* 0x0000006a6f647220 */ /* 0x000fe20000410000 */
[----:B------:R-:W-:-:S06]  /*8850*/  FMUL.FTZ R106, R108, -1.4426950216293334961 ;  /* 0xbfb8aa3b6c6a7820 */ /* 0x000fcc0000410000 */
[----:B------:R-:W0:Y:S02]  /*8860*/  MUFU.EX2 R106, R106 ;  /* 0x0000006a006a7308 */ /* 0x000e240000000800 */
[----:B0-----:R-:W-:-:S06]  /*8870*/  FADD.FTZ R106, R106, 1 ;  /* 0x3f8000006a6a7421 */ /* 0x001fcc0000010000 */
[----:B------:R-:W0:Y:S01]  /*8880*/  MUFU.RCP R106, R106 ;  /* 0x0000006a006a7308 */ /* 0x000e220000001000 */
[----:B------:R-:W-:Y:S02]  /*8890*/  SHF.L.U32 R101, R101, 0x10, RZ ;  /* 0x0000001065657819 */ /* 0x000fe400000006ff */
[----:B---3--:R-:W-:-:S03]  /*88a0*/  SHF.L.U32 R111, R119, 0x10, RZ ;  /* 0x00000010776f7819 */ /* 0x008fc600000006ff */
[----:B------:R-:W-:Y:S01]  /*88b0*/  FADD.FTZ R101, R101, -UR28 ;  /* 0x8000001c65657e21 */ /* 0x000fe20008010000 */
[----:B------:R1:W-:Y:S01]  /*88c0*/  STL [R1+0x128], R42 ;  /* 0x0001282a01007387 */ /* 0x0003e20000100800 */
[----:B0-----:R-:W-:Y:S01]  /*88d0*/  FMUL.FTZ R111, R111, R106 ;  /* 0x0000006a6f6f7220 */ /* 0x001fe20000410000 */
[----:B------:R-:W-:Y:S01]  /*88e0*/  FADD.FTZ R106, -R106, 1 ;  /* 0x3f8000006a6a7421 */ /* 0x000fe20000010100 */
[----:B-1----:R-:W-:-:S03]  /*88f0*/  FMUL.FTZ R42, R101, UR16 ;  /* 0x00000010652a7c20 */ /* 0x002fc60008410000 */
[----:B------:R-:W-:Y:S01]  /*8900*/  FFMA.FTZ R106, R108, R106, 1 ;  /* 0x3f8000006c6a7423 */ /* 0x000fe2000001006a */
[----:B------:R-:W-:-:S03]  /*8910*/  FFMA.FTZ R108, R5, R42, R3 ;  /* 0x0000002a056c7223 */ /* 0x000fc60000010003 */
[----:B------:R-:W-:Y:S01]  /*8920*/  FMUL.FTZ R101, R111, R106 ;  /* 0x0000006a6f657220 */ /* 0x000fe20000410000 */
[----:B------:R-:W-:-:S06]  /*8930*/  FMUL.FTZ R106, R108, -1.4426950216293334961 ;  /* 0xbfb8aa3b6c6a7820 */ /* 0x000fcc0000410000 */
[----:B------:R-:W0:Y:S02]  /*8940*/  MUFU.EX2 R106, R106 ;  /* 0x0000006a006a7308 */ /* 0x000e240000000800 */
[----:B0-----:R-:W-:-:S06]  /*8950*/  FADD.FTZ R106, R106, 1 ;  /* 0x3f8000006a6a7421 */ /* 0x001fcc0000010000 */
[----:B------:R-:W0:Y:S01]  /*8960*/  MUFU.RCP R106, R106 ;  /* 0x0000006a006a7308 */ /* 0x000e220000001000 */
[----:B------:R-:W-:-:S05]  /*8970*/  SHF.L.U32 R102, R102, 0x10, RZ ;  /* 0x0000001066667819 */ /* 0x000fca00000006ff */
[----:B------:R-:W-:Y:S01]  /*8980*/  FADD.FTZ R102, R102, -UR28 ;  /* 0x8000001c66667e21 */ /* 0x000fe20008010000 */
[----:B------:R-:W-:Y:S02]  /*8990*/  SHF.L.U32 R103, R103, 0x10, RZ ;  /* 0x0000001067677819 */ /* 0x000fe400000006ff */
[----:B------:R-:W-:-:S03]  /*89a0*/  SHF.L.U32 R104, R104, 0x10, RZ ;  /* 0x0000001068687819 */ /* 0x000fc600000006ff */
[----:B------:R-:W-:Y:S01]  /*89b0*/  FADD.FTZ R103, R103, -UR28 ;  /* 0x8000001c67677e21 */ /* 0x000fe20008010000 */
[----:B--2---:R-:W-:-:S05]  /*89c0*/  SHF.L.U32 R111, R115, 0x10, RZ ;  /* 0x00000010736f7819 */ /* 0x004fca00000006ff */
        /* <DEDUP_REMOVED lines=9> */
[----:B------:R-:W0:Y:S02]  /*8a60*/  MUFU.RCP R108, R108 ;  /* 0x0000006c006c7308 */ /* 0x000e240000001000 */
[----:B0-----:R-:W-:Y:S01]  /*8a70*/  FMUL.FTZ R115, R104, R108 ;  /* 0x0000006c68737220 */ /* 0x001fe20000410000 */
[----:B------:R-:W-:Y:S01]  /*8a80*/  FADD.FTZ R108, -R108, 1 ;  /* 0x3f8000006c6c7421 */ /* 0x000fe20000010100 */
[----:B------:R-:W-:-:S03]  /*8a90*/  FMUL.FTZ R104, R103, UR16 ;  /* 0x0000001067687c20 */ /* 0x000fc60008410000 */
        /* <DEDUP_REMOVED lines=8> */
[----:B------:R-:W-:-:S03]  /*8b20*/  SHF.L.U32 R105, R105, 0x10, RZ ;  /* 0x0000001069697819 */ /* 0x000fc600000006ff */
[----:B------:R-:W-:Y:S02]  /*8b30*/  FADD.FTZ R92, R92, -UR28 ;  /* 0x8000001c5c5c7e21 */ /* 0x000fe40008010000 */
        /* <DEDUP_REMOVED lines=406> */
[----:B------:R-:W-:-:S04]  /*a4a0*/  FMUL.FTZ R114, R116, UR16 ;  /* 0x0000001074727c20 */ /* 0x000fc80008410000 */
        /* <DEDUP_REMOVED lines=8> */
[----:B------:R-:W-:Y:S01]  /*a530*/  FMUL.FTZ R113, R117, R113 ;  /* 0x0000007175717220 */ /* 0x000fe20000410000 */
[----:B0-----:R-:W-:Y:S01]  /*a540*/  FMUL.FTZ R118, R118, R115 ;  /* 0x0000007376767220 */ /* 0x001fe20000410000 */
[----:B------:R-:W-:-:S04]  /*a550*/  FADD.FTZ R115, -R115, 1 ;  /* 0x3f80000073737421 */ /* 0x000fc80000010100 */
[----:B------:R-:W-:Y:S01]  /*a560*/  FFMA.FTZ R116, R116, R115, 1 ;  /* 0x3f80000074747423 */ /* 0x000fe20000010073 */
[----:B------:R-:W-:-:S04]  /*a570*/  FMUL.FTZ R115, R24, UR16 ;  /* 0x0000001018737c20 */ /* 0x000fc80008410000 */
[----:B------:R-:W-:Y:S01]  /*a580*/  FFMA.FTZ R117, R4, R115, R2 ;  /* 0x0000007304757223 */ /* 0x000fe20000010002 */
[----:B------:R-:W-:-:S03]  /*a590*/  FMUL.FTZ R24, R118, R116 ;  /* 0x0000007476187220 */ /* 0x000fc60000410000 */
        /* <DEDUP_REMOVED lines=23> */
[----:B------:R-:W-:Y:S01]  /*a710*/  FFMA.FTZ R120, R4, R118, R2 ;  /* 0x0000007604787223 */ /* 0x000fe20000010002 */
[----:B------:R-:W-:Y:S01]  /*a720*/  FMUL.FTZ R27, R122, R119 ;  /* 0x000000777a1b7220 */ /* 0x000fe20000410000 */
[----:B------:R-:W-:Y:S02]  /*a730*/  SHF.L.U32 R28, R28, 0x10, RZ ;  /* 0x000000101c1c7819 */ /* 0x000fe400000006ff */
[----:B------:R-:W-:Y:S01]  /*a740*/  SHF.L.U32 R29, R29, 0x10, RZ ;  /* 0x000000101d1d7819 */ /* 0x000fe200000006ff */
[----:B------:R-:W-:Y:S01]  /*a750*/  FMUL.FTZ R119, R120, -1.4426950216293334961 ;  /* 0xbfb8aa3b78777820 */ /* 0x000fe20000410000 */
[----:B------:R-:W-:Y:S01]  /*a760*/  FMUL.FTZ R116, R121, R116 ;  /* 0x0000007479747220 */ /* 0x000fe20000410000 */
[----:B------:R-:W-:Y:S02]  /*a770*/  SHF.L.U32 R0, R0, 0x10, RZ ;  /* 0x0000001000007819 */ /* 0x000fe400000006ff */
[----:B------:R-:W-:Y:S02]  /*a780*/  SHF.L.U32 R30, R30, 0x10, RZ ;  /* 0x000000101e1e7819 */ /* 0x000fe400000006ff */
[----:B------:R-:W-:Y:S01]  /*a790*/  SHF.L.U32 R6, R6, 0x10, RZ ;  /* 0x0000001006067819 */ /* 0x000fe200000006ff */
[----:B------:R-:W0:Y:S01]  /*a7a0*/  MUFU.EX2 R119, R119 ;  /* 0x0000007700777308 */ /* 0x000e220000000800 */
[----:B------:R-:W-:-:S02]  /*a7b0*/  SHF.L.U32 R7, R7, 0x10, RZ ;  /* 0x0000001007077819 */ /* 0x000fc400000006ff */
[----:B------:R-:W-:Y:S02]  /*a7c0*/  SHF.L.U32 R16, R16, 0x10, RZ ;  /* 0x0000001010107819 */ /* 0x000fe400000006ff */
[----:B------:R-:W-:Y:S02]  /*a7d0*/  SHF.L.U32 R21, R21, 0x10, RZ ;  /* 0x0000001015157819 */ /* 0x000fe400000006ff */
[----:B------:R-:W-:Y:S02]  /*a7e0*/  SHF.L.U32 R14, R14, 0x10, RZ ;  /* 0x000000100e0e7819 */ /* 0x000fe400000006ff */
[----:B------:R-:W-:Y:S02]  /*a7f0*/  SHF.L.U32 R9, R9, 0x10, RZ ;  /* 0x0000001009097819 */ /* 0x000fe400000006ff */
[----:B------:R-:W-:Y:S02]  /*a800*/  SHF.L.U32 R33, R33, 0x10, RZ ;  /* 0x0000001021217819 */ /* 0x000fe400000006ff */
[----:B------:R-:W-:Y:S01]  /*a810*/  SHF.L.U32 R11, R11, 0x10, RZ ;  /* 0x000000100b0b7819 */ /* 0x000fe200000006ff */
[----:B0-----:R-:W-:Y:S01]  /*a820*/  FADD.FTZ R119, R119, 1 ;  /* 0x3f80000077777421 */ /* 0x001fe20000010000 */
[----:B------:R-:W-:-:S02]  /*a830*/  SHF.L.U32 R32, R32, 0x10, RZ ;  /* 0x0000001020207819 */ /* 0x000fc400000006ff */
[----:B------:R-:W-:Y:S02]  /*a840*/  SHF.L.U32 R17, R17, 0x10, RZ ;  /* 0x0000001011117819 */ /* 0x000fe400000006ff */
[----:B------:R-:W-:Y:S01]  /*a850*/  SHF.L.U32 R35, R35, 0x10, RZ ;  /* 0x0000001023237819 */ /* 0x000fe200000006ff */
[----:B------:R-:W0:Y:S01]  /*a860*/  MUFU.RCP R119, R119 ;  /* 0x0000007700777308 */ /* 0x000e220000001000 */
[----:B------:R-:W-:Y:S01]  /*a870*/  FADD.FTZ R28, R28, -UR28 ;  /* 0x8000001c1c1c7e21 */ /* 0x000fe20008010000 */
[----:B------:R-:W-:Y:S02]  /*a880*/  SHF.L.U32 R31, R31, 0x10, RZ ;  /* 0x000000101f1f7819 */ /* 0x000fe400000006ff */
[----:B------:R-:W-:Y:S02]  /*a890*/  SHF.L.U32 R34, R34, 0x10, RZ ;  /* 0x0000001022227819 */ /* 0x000fe400000006ff */
[----:B------:R-:W-:Y:S02]  /*a8a0*/  SHF.L.U32 R20, R20, 0x10, RZ ;  /* 0x0000001014147819 */ /* 0x000fe400000006ff */
[----:B------:R-:W-:-:S02]  /*a8b0*/  SHF.L.U32 R41, R41, 0x10, RZ ;  /* 0x0000001029297819 */ /* 0x000fc400000006ff */
[----:B------:R-:W-:Y:S02]  /*a8c0*/  SHF.L.U32 R36, R36, 0x10, RZ ;  /* 0x0000001024247819 */ /* 0x000fe400000006ff */
[----:B------:R-:W-:Y:S02]  /*a8d0*/  SHF.L.U32 R37, R37, 0x10, RZ ;  /* 0x0000001025257819 */ /* 0x000fe400000006ff */
[----:B------:R-:W-:Y:S02]  /*a8e0*/  SHF.L.U32 R49, R49, 0x10, RZ ;  /* 0x0000001031317819 */ /* 0x000fe400000006ff */
[----:B------:R-:W-:Y:S02]  /*a8f0*/  SHF.L.U32 R53, R53, 0x10, RZ ;  /* 0x0000001035357819 */ /* 0x000fe400000006ff */
[----:B------:R-:W-:Y:S01]  /*a900*/  SHF.L.U32 R23, R23, 0x10, RZ ;  /* 0x0000001017177819 */ /* 0x000fe200000006ff */
[----:B0-----:R-:W-:Y:S01]  /*a910*/  FMUL.FTZ R121, R29, R119 ;  /* 0x000000771d797220 */ /* 0x001fe20000410000 */
[----:B------:R-:W-:Y:S01]  /*a920*/  FADD.FTZ R119, -R119, 1 ;  /* 0x3f80000077777421 */ /* 0x000fe20000010100 */
[----:B------:R-:W-:Y:S01]  /*a930*/  FMUL.FTZ R29, R28, UR16 ;  /* 0x000000101c1d7c20 */ /* 0x000fe20008410000 */
[----:B------:R-:W-:-:S02]  /*a940*/  SHF.L.U32 R54, R54, 0x10, RZ ;  /* 0x0000001036367819 */ /* 0x000fc400000006ff */
[----:B------:R-:W-:Y:S01]  /*a950*/  SHF.L.U32 R26, R26, 0x10, RZ ;  /* 0x000000101a1a7819 */ /* 0x000fe200000006ff */
[----:B------:R-:W-:Y:S01]  /*a960*/  FFMA.FTZ R119, R120, R119, 1 ;  /* 0x3f80000078777423 */ /* 0x000fe20000010077 */
[----:B------:R-:W-:Y:S01]  /*a970*/  FFMA.FTZ R120, R5, R29, R3 ;  /* 0x0000001d05787223 */ /* 0x000fe20000010003 */
[----:B------:R0:W-:Y:S02]  /*a980*/  STL [R1+0x1c4], R66 ;  /* 0x0001c44201007387 */ /* 0x0001e40000100800 */
[----:B------:R-:W-:Y:S01]  /*a990*/  FMUL.FTZ R28, R121, R119 ;  /* 0x00000077791c7220 */ /* 0x000fe20000410000 */
[----:B------:R-:W-:Y:S01]  /*a9a0*/  FMUL.FTZ R119, R120, -1.4426950216293334961 ;  /* 0xbfb8aa3b78777820 */ /* 0x000fe20000410000 */
[----:B------:R1:W-:Y:S04]  /*a9b0*/  STL [R1+0x1c0], R74 ;  /* 0x0001c04a01007387 */ /* 0x0003e80000100800 */
[----:B------:R-:W2:Y:S01]  /*a9c0*/  LDL.LU R122, [R1+0x148] ;  /* 0x00014800017a7983 */ /* 0x000ea20000300800 */
[----:B------:R-:W3:Y:S01]  /*a9d0*/  MUFU.EX2 R119, R119 ;  /* 0x0000007700777308 */ /* 0x000ee20000000800 */
[----:B------:R-:W-:Y:S01]  /*a9e0*/  FADD.FTZ R0, R0, -UR28 ;  /* 0x8000001c00007e21 */ /* 0x000fe20008010000 */
        /* <DEDUP_REMOVED lines=11> */
[----:B0-----:R-:W4:Y:S01]  /*aaa0*/  LDL.LU R66, [R1+0x144] ;  /* 0x0001440001427983 */ /* 0x001f220000300800 */
[----:B---3--:R-:W-:-:S03]  /*aab0*/  FADD.FTZ R119, R119, 1 ;  /* 0x3f80000077777421 */ /* 0x008fc60000010000 */
[----:B-1----:R-:W2:Y:S03]  /*aac0*/  LDL.LU R74, [R1+0x138] ;  /* 0x00013800014a7983 */ /* 0x002ea60000300800 */
        /* <DEDUP_REMOVED lines=122> */
[----:B------:R1:W-:Y:S04]  /*b270*/  STL [R1+0x1c8], R70 ;  /* 0x0001c84601007387 */ /* 0x0003e80000100800 */
[----:B------:R-:W3:Y:S04]  /*b280*/  LDL.LU R124, [R1+0x13c] ;  /* 0x00013c00017c7983 */ /* 0x000ee80000300800 */
[----:B------:R4:W-:Y:S04]  /*b290*/  STL [R1+0x1bc], R62 ;  /* 0x0001bc3e01007387 */ /* 0x0009e80000100800 */
[----:B-1----:R-:W3:Y:S01]  /*b2a0*/  LDL.LU R70, [R1+0x150] ;  /* 0x0001500001467983 */ /* 0x002ee20000300800 */
[----:B0-----:R-:W-:Y:S01]  /*b2b0*/  FMUL.FTZ R121, R121, R120 ;  /* 0x0000007879797220 */ /* 0x001fe20000410000 */
[----:B------:R-:W-:-:S02]  /*b2c0*/  FADD.FTZ R120, -R120, 1 ;  /* 0x3f80000078787421 */ /* 0x000fc40000010100 */
[----:B----4-:R-:W4:Y:S02]  /*b2d0*/  LDL.LU R62, [R1+0x130] ;  /* 0x00013000013e7983 */ /* 0x010f240000300800 */
[----:B------:R-:W-:Y:S02]  /*b2e0*/  FFMA.FTZ R54, R54, R120, 1 ;  /* 0x3f80000036367423 */ /* 0x000fe40000010078 */
[----:B------:R-:W2:Y:S02]  /*b2f0*/  LDL.LU R120, [R1+0x154] ;  /* 0x0001540001787983 */ /* 0x000ea40000300800 */
[----:B------:R-:W-:Y:S01]  /*b300*/  FMUL.FTZ R54, R121, R54 ;  /* 0x0000003679367220 */ /* 0x000fe20000410000 */
[----:B--2---:R-:W-:Y:S01]  /*b310*/  FADD.FTZ R121, R120, R58 ;  /* 0x0000003a78797221 */ /* 0x004fe20000010000 */
[CC--:B------:R-:W-:Y:S01]  /*b320*/  FFMA.FTZ R120, R123.reuse, R58.reuse, R125 ;  /* 0x0000003a7b787223 */ /* 0x0c0fe2000001007d */
[----:B------:R-:W-:Y:S02]  /*b330*/  FMUL.FTZ R125, R4, R58 ;  /* 0x0000003a047d7220 */ /* 0x000fe40000410000 */
[----:B------:R-:W2:Y:S02]  /*b340*/  LDL.LU R58, [R1+0x14c] ;  /* 0x00014c00013a7983 */ /* 0x000ea40000300800 */
[----:B------:R-:W-:-:S02]  /*b350*/  FFMA.FTZ R123, R123, R125, R66 ;  /* 0x0000007d7b7b7223 */ /* 0x000fc40000010042 */
[----:B------:R-:W2:Y:S02]  /*b360*/  LDL.LU R66, [R1+0x1c4] ;  /* 0x0001c40001427983 */ /* 0x000ea40000300800 */
[----:B--2---:R-:W-:Y:S01]  /*b370*/  FADD.FTZ R58, R58, R66 ;  /* 0x000000423a3a7221 */ /* 0x004fe20000010000 */
[-C--:B------:R-:W-:Y:S01]  /*b380*/  FFMA.FTZ R122, R74, R66.reuse, R122 ;  /* 0x000000424a7a7223 */ /* 0x080fe2000001007a */
[----:B------:R-:W-:-:S04]  /*b390*/  FMUL.FTZ R66, R5, R66 ;  /* 0x0000004205427220 */ /* 0x000fc80000410000 */
[----:B------:R-:W-:Y:S02]  /*b3a0*/  FFMA.FTZ R123, R74, R66, R123 ;  /* 0x000000424a7b7223 */ /* 0x000fe4000001007b */
[----:B------:R-:W2:Y:S01]  /*b3b0*/  LDL.LU R74, [R1+0x1c0] ;  /* 0x0001c000014a7983 */ /* 0x000ea20000300800 */
[----:B---3--:R-:W-:-:S03]  /*b3c0*/  FADD.FTZ R124, R124, R70 ;  /* 0x000000467c7c7221 */ /* 0x008fc60000010000 */
[----:B------:R-:W3:Y:S01]  /*b3d0*/  LDL.LU R70, [R1+0x1c8] ;  /* 0x0001c80001467983 */ /* 0x000ee20000300800 */
[----:B------:R-:W-:-:S03]  /*b3e0*/  FADD.FTZ R124, R124, R125 ;  /* 0x0000007d7c7c7221 */ /* 0x000fc60000010000 */
[----:B------:R-:W3:Y:S01]  /*b3f0*/  LDL.LU R125, [R1+0x128] ;  /* 0x00012800017d7983 */ /* 0x000ee20000300800 */
[----:B------:R-:W-:-:S03]  /*b400*/  FADD.FTZ R124, R66, R124 ;  /* 0x0000007c427c7221 */ /* 0x000fc60000010000 */
[----:B------:R-:W3:Y:S01]  /*b410*/  LDL.LU R66, [R1+0x12c] ;  /* 0x00012c0001427983 */ /* 0x000ee20000300800 */
[----:B--2---:R-:W-:Y:S01]  /*b420*/  FADD.FTZ R121, R121, R74 ;  /* 0x0000004a79797221 */ /* 0x004fe20000010000 */
[-C--:B----4-:R-:W-:Y:S01]  /*b430*/  FFMA.FTZ R120, R62, R74.reuse, R120 ;  /* 0x0000004a3e787223 */ /* 0x090fe20000010078 */
[----:B------:R-:W-:-:S04]  /*b440*/  FMUL.FTZ R74, R4, R74 ;  /* 0x0000004a044a7220 */ /* 0x000fc80000410000 */
[----:B------:R-:W-:Y:S02]  /*b450*/  FFMA.FTZ R123, R62, R74, R123 ;  /* 0x0000004a3e7b7223 */ /* 0x000fe4000001007b */
[----:B------:R-:W2:Y:S01]  /*b460*/  LDL.LU R62, [R1+0x1bc] ;  /* 0x0001bc00013e7983 */ /* 0x000ea20000300800 */
[----:B------:R-:W-:Y:S01]  /*b470*/  FADD.FTZ R124, R124, R74 ;  /* 0x0000004a7c7c7221 */ /* 0x000fe20000010000 */
[----:B---3--:R-:W-:Y:S01]  /*b480*/  FFMA.FTZ R120, R125, R70, R120 ;  /* 0x000000467d787223 */ /* 0x008fe20000010078 */
[----:B------:R-:W-:-:S03]  /*b490*/  FADD.FTZ R121, R121, R70 ;  /* 0x0000004679797221 */ /* 0x000fc60000010000 */
[----:B------:R-:W-:Y:S01]  /*b4a0*/  FFMA.FTZ R120, R45, R97, R120 ;  /* 0x000000612d787223 */ /* 0x000fe20000010078 */
[----:B--2---:R-:W-:Y:S01]  /*b4b0*/  FADD.FTZ R58, R58, R62 ;  /* 0x0000003e3a3a7221 */ /* 0x004fe20000010000 */
[-C--:B------:R-:W-:Y:S01]  /*b4c0*/  FFMA.FTZ R122, R66, R62.reuse, R122 ;  /* 0x0000003e427a7223 */ /* 0x080fe2000001007a */
[----:B------:R-:W-:-:S04]  /*b4d0*/  FMUL.FTZ R62, R5, R62 ;  /* 0x0000003e053e7220 */ /* 0x000fc80000410000 */
[----:B------:R-:W-:Y:S01]  /*b4e0*/  FFMA.FTZ R123, R66, R62, R123 ;  /* 0x0000003e427b7223 */ /* 0x000fe2000001007b */
[----:B------:R-:W-:Y:S01]  /*b4f0*/  FMUL.FTZ R66, R4, R70 ;  /* 0x0000004604427220 */ /* 0x000fe20000410000 */
[----:B------:R-:W-:Y:S01]  /*b500*/  FADD.FTZ R124, R62, R124 ;  /* 0x0000007c3e7c7221 */ /* 0x000fe20000010000 */
[----:B------:R-:W-:Y:S02]  /*b510*/  FMUL.FTZ R62, R5, R78 ;  /* 0x0000004e053e7220 */ /* 0x000fe40000410000 */
[----:B------:R-:W-:Y:S01]  /*b520*/  FFMA.FTZ R123, R125, R66, R123 ;  /* 0x000000427d7b7223 */ /* 0x000fe2000001007b */
[----:B------:R-:W-:Y:S01]  /*b530*/  FADD.FTZ R124, R124, R66 ;  /* 0x000000427c7c7221 */ /* 0x000fe20000010000 */
[----:B------:R-:W-:Y:S02]  /*b540*/  FMUL.FTZ R66, R4, R97 ;  /* 0x0000006104427220 */ /* 0x000fe40000410000 */
[----:B------:R-:W-:Y:S01]  /*b550*/  FFMA.FTZ R123, R99, R62, R123 ;  /* 0x0000003e637b7223 */ /* 0x000fe2000001007b */
[----:B------:R-:W-:Y:S01]  /*b560*/  FADD.FTZ R125, R62, R124 ;  /* 0x0000007c3e7d7221 */ /* 0x000fe20000010000 */
[----:B------:R-:W-:-:S02]  /*b570*/  FMUL.FTZ R62, R5, R100 ;  /* 0x00000064053e7220 */ /* 0x000fc40000410000 */
[----:B------:R-:W-:Y:S01]  /*b580*/  FFMA.FTZ R123, R45, R66, R123 ;  /* 0x000000422d7b7223 */ /* 0x000fe2000001007b */
[----:B------:R-:W-:Y:S01]  /*b590*/  FADD.FTZ R58, R58, R78 ;  /* 0x0000004e3a3a7221 */ /* 0x000fe20000010000 */
[----:B------:R-:W-:Y:S01]  /*b5a0*/  FADD.FTZ R125, R125, R66 ;  /* 0x000000427d7d7221 */ /* 0x000fe20000010000 */
[----:B------:R-:W-:Y:S01]  /*b5b0*/  FFMA.FTZ R122, R99, R78, R122 ;  /* 0x0000004e637a7223 */ /* 0x000fe2000001007a */
[----:B------:R-:W-:Y:S01]  /*b5c0*/  FFMA.FTZ R123, R44, R62, R123 ;  /* 0x0000003e2c7b7223 */ /* 0x000fe2000001007b */
[-C--:B------:R-:W-:Y:S01]  /*b5d0*/  FMUL.FTZ R66, R4, R101.reuse ;  /* 0x0000006504427220 */ /* 0x080fe20000410000 */
[----:B------:R-:W-:Y:S01]  /*b5e0*/  FADD.FTZ R70, R121, R97 ;  /* 0x0000006179467221 */ /* 0x000fe20000010000 */
[----:B------:R-:W-:Y:S01]  /*b5f0*/  FADD.FTZ R121, R58, R100 ;  /* 0x000000643a797221 */ /* 0x000fe20000010000 */
[----:B------:R-:W-:Y:S01]  /*b600*/  FFMA.FTZ R97, R44, R100, R122 ;  /* 0x000000642c617223 */ /* 0x000fe2000001007a */
[----:B------:R-:W-:Y:S01]  /*b610*/  FFMA.FTZ R123, R43, R66, R123 ;  /* 0x000000422b7b7223 */ /* 0x000fe2000001007b */
[-C--:B------:R-:W-:Y:S01]  /*b620*/  FMUL.FTZ R58, R5, R102.reuse ;  /* 0x00000066053a7220 */ /* 0x080fe20000410000 */
[----:B------:R-:W-:Y:S01]  /*b630*/  FADD.FTZ R62, R62, R125 ;  /* 0x0000007d3e3e7221 */ /* 0x000fe20000010000 */
[----:B------:R-:W-:Y:S01]  /*b640*/  FFMA.FTZ R125, R43, R101, R120 ;  /* 0x000000652b7d7223 */ /* 0x000fe20000010078 */
[C---:B------:R-:W-:Y:S01]  /*b650*/  FFMA.FTZ R97, R42.reuse, R102, R97 ;  /* 0x000000662a617223 */ /* 0x040fe20000010061 */
[----:B------:R-:W-:Y:S01]  /*b660*/  FFMA.FTZ R123, R42, R58, R123 ;  /* 0x0000003a2a7b7223 */ /* 0x000fe2000001007b */
[----:B------:R0:W5:Y:S04]  /*b670*/  LDL.LU R99, [R1+0x1b8] ;  /* 0x0001b80001637983 */ /* 0x0001680000300800 */
[----:B------:R0:W5:Y:S04]  /*b680*/  LDL.LU R45, [R1+0x1b4] ;  /* 0x0001b400012d7983 */ /* 0x0001680000300800 */
[----:B------:R0:W5:Y:S04]  /*b690*/  LDL.LU R44, [R1+0x1b0] ;  /* 0x0001b000012c7983 */ /* 0x0001680000300800 */
[----:B------:R0:W5:Y:S04]  /*b6a0*/  LDL.LU R43, [R1+0x1ac] ;  /* 0x0001ac00012b7983 */ /* 0x0001680000300800 */
[----:B------:R0:W5:Y:S01]  /*b6b0*/  LDL.LU R42, [R1+0x1a8] ;  /* 0x0001a800012a7983 */ /* 0x0001620000300800 */
[----:B------:R-:W-:Y:S01]  /*b6c0*/  FADD.FTZ R70, R70, R101 ;  /* 0x0000006546467221 */ /* 0x000fe20000010000 */
[----:B------:R-:W-:Y:S01]  /*b6d0*/  FADD.FTZ R101, R62, R66 ;  /* 0x000000423e657221 */ /* 0x000fe20000010000 */
[----:B------:R-:W-:-:S03]  /*b6e0*/  FMUL.FTZ R62, R4, R103 ;  /* 0x00000067043e7220 */ /* 0x000fc60000410000 */
[----:B------:R-:W-:Y:S01]  /*b6f0*/  FADD.FTZ R101, R58, R101 ;  /* 0x000000653a657221 */ /* 0x000fe20000010000 */
[C---:B------:R-:W-:Y:S01]  /*b700*/  FFMA.FTZ R58, R106.reuse, R103, R125 ;  /* 0x000000676a3a7223 */ /* 0x040fe2000001007d */
[----:B------:R-:W-:Y:S01]  /*b710*/  FFMA.FTZ R106, R106, R62, R123 ;  /* 0x0000003e6a6a7223 */ /* 0x000fe2000001007b */
[----:B------:R-:W-:Y:S01]  /*b720*/  FMUL.FTZ R123, R5, R92 ;  /* 0x0000005c057b7220 */ /* 0x000fe20000410000 */
[----:B------:R-:W-:Y:S01]  /*b730*/  FADD.FTZ R62, R101, R62 ;  /* 0x0000003e653e7221 */ /* 0x000fe20000010000 */
[----:B------:R-:W-:Y:S02]  /*b740*/  FMUL.FTZ R101, R4, R93 ;  /* 0x0000005d04657220 */ /* 0x000fe40000410000 */
[----:B------:R-:W-:Y:S01]  /*b750*/  FFMA.FTZ R106, R104, R123, R106 ;  /* 0x0000007b686a7223 */ /* 0x000fe2000001006a */
[----:B------:R-:W-:Y:S01]  /*b760*/  FADD.FTZ R70, R70, R103 ;  /* 0x0000006746467221 */ /* 0x000fe20000010000 */
[----:B------:R-:W-:Y:S01]  /*b770*/  FADD.FTZ R62, R123, R62 ;  /* 0x0000003e7b3e7221 */ /* 0x000fe20000010000 */
[----:B------:R-:W-:Y:S01]  /*b780*/  FMUL.FTZ R103, R5, R91 ;  /* 0x0000005b05677220 */ /* 0x000fe20000410000 */
[C---:B------:R-:W-:Y:S01]  /*b790*/  FFMA.FTZ R106, R105.reuse, R101, R106 ;  /* 0x00000065696a7223 */ /* 0x040fe2000001006a */
[----:B------:R-:W-:Y:S01]  /*b7a0*/  FFMA.FTZ R58, R105, R93, R58 ;  /* 0x0000005d693a7223 */ /* 0x000fe2000001003a */
[----:B------:R-:W-:Y:S01]  /*b7b0*/  FADD.FTZ R62, R62, R101 ;  /* 0x000000653e3e7221 */ /* 0x000fe20000010000 */
[----:B------:R-:W-:Y:S01]  /*b7c0*/  FMUL.FTZ R101, R4, R89 ;  /* 0x0000005904657220 */ /* 0x000fe20000410000 */
[----:B------:R-:W-:Y:S01]  /*b7d0*/  FFMA.FTZ R106, R94, R103, R106 ;  /* 0x000000675e6a7223 */ /* 0x000fe2000001006a */
[----:B------:R-:W-:Y:S01]  /*b7e0*/  FADD.FTZ R70, R70, R93 ;  /* 0x0000005d46467221 */ /* 0x000fe20000010000 */
[----:B------:R-:W-:Y:S01]  /*b7f0*/  FFMA.FTZ R93, R95, R89, R58 ;  /* 0x000000595f5d7223 */ /* 0x000fe2000001003a */
[----:B------:R-:W-:Y:S01]  /*b800*/  FADD.FTZ R62, R103, R62 ;  /* 0x0000003e673e7221 */ /* 0x000fe20000010000 */
[----:B------:R-:W-:Y:S01]  /*b810*/  FFMA.FTZ R106, R95, R101, R106 ;  /* 0x000000655f6a7223 */ /* 0x000fe2000001006a */
[----:B------:R-:W-:Y:S01]  /*b820*/  FMUL.FTZ R95, R5, R84 ;  /* 0x00000054055f7220 */ /* 0x000fe20000410000 */
[----:B------:R-:W-:Y:S01]  /*b830*/  FADD.FTZ R70, R70, R89 ;  /* 0x0000005946467221 */ /* 0x000fe20000010000 */
[----:B------:R-:W-:Y:S01]  /*b840*/  FADD.FTZ R62, R62, R101 ;  /* 0x000000653e3e7221 */ /* 0x000fe20000010000 */
[----:B------:R-:W-:Y:S01]  /*b850*/  FMUL.FTZ R66, R4, R85 ;  /* 0x0000005504427220 */ /* 0x000fe20000410000 */
[----:B------:R-:W-:Y:S01]  /*b860*/  FFMA.FTZ R89, R90, R95, R106 ;  /* 0x0000005f5a597223 */ /* 0x000fe2000001006a */
[C---:B------:R-:W-:Y:S01]  /*b870*/  FFMA.FTZ R58, R88.reuse, R85, R93 ;  /* 0x00000055583a7223 */ /* 0x040fe2000001005d */
[----:B------:R-:W-:Y:S01]  /*b880*/  FADD.FTZ R62, R95, R62 ;  /* 0x0000003e5f3e7221 */ /* 0x000fe20000010000 */
[----:B------:R-:W-:Y:S01]  /*b890*/  FADD.FTZ R121, R121, R102 ;  /* 0x0000006679797221 */ /* 0x000fe20000010000 */
[----:B------:R-:W-:Y:S01]  /*b8a0*/  FFMA.FTZ R88, R88, R66, R89 ;  /* 0x0000004258587223 */ /* 0x000fe20000010059 */
[----:B------:R-:W-:Y:S01]  /*b8b0*/  FMUL.FTZ R89, R5, R80 ;  /* 0x0000005005597220 */ /* 0x000fe20000410000 */
[----:B------:R-:W-:Y:S01]  /*b8c0*/  FFMA.FTZ R97, R104, R92, R97 ;  /* 0x0000005c68617223 */ /* 0x000fe20000010061 */
[----:B------:R-:W-:Y:S01]  /*b8d0*/  FADD.FTZ R70, R70, R85 ;  /* 0x0000005546467221 */ /* 0x000fe20000010000 */
[----:B------:R-:W-:Y:S01]  /*b8e0*/  FADD.FTZ R62, R62, R66 ;  /* 0x000000423e3e7221 */ /* 0x000fe20000010000 */
[----:B------:R-:W-:Y:S01]  /*b8f0*/  FADD.FTZ R92, R121, R92 ;  /* 0x0000005c795c7221 */ /* 0x000fe20000010000 */
[----:B------:R-:W-:Y:S01]  /*b900*/  FFMA.FTZ R88, R86, R89, R88 ;  /* 0x0000005956587223 */ /* 0x000fe20000010058 */
[----:B------:R-:W-:Y:S01]  /*b910*/  FMUL.FTZ R85, R4, R81 ;  /* 0x0000005104557220 */ /* 0x000fe20000410000 */
[----:B------:R-:W-:Y:S01]  /*b920*/  FFMA.FTZ R97, R94, R91, R97 ;  /* 0x0000005b5e617223 */ /* 0x000fe20000010061 */
[----:B------:R-:W-:Y:S01]  /*b930*/  FADD.FTZ R62, R89, R62 ;  /* 0x0000003e593e7221 */ /* 0x000fe20000010000 */
[----:B------:R-:W-:Y:S01]  /*b940*/  FADD.FTZ R91, R92, R91 ;  /* 0x0000005b5c5b7221 */ /* 0x000fe20000010000 */
[C---:B------:R-:W-:Y:S01]  /*b950*/  FFMA.FTZ R58, R87.reuse, R81, R58 ;  /* 0x00000051573a7223 */ /* 0x040fe2000001003a */
[----:B------:R-:W-:Y:S01]  /*b960*/  FFMA.FTZ R88, R87, R85, R88 ;  /* 0x0000005557587223 */ /* 0x000fe20000010058 */
[----:B------:R-:W-:Y:S01]  /*b970*/  FMUL.FTZ R87, R5, R25 ;  /* 0x0000001905577220 */ /* 0x000fe20000410000 */
[----:B------:R-:W-:Y:S01]  /*b980*/  FFMA.FTZ R97, R90, R84, R97 ;  /* 0x000000545a617223 */ /* 0x000fe20000010061 */
        /* <DEDUP_REMOVED lines=14> */
[----:B------:R-:W-:Y:S01]  /*ba70*/  FADD.FTZ R81, R81, R38 ;  /* 0x0000002651517221 */ /* 0x000fe20000010000 */
[C---:B------:R-:W-:Y:S01]  /*ba80*/  FFMA.FTZ R83, R39.reuse, R58, R83 ;  /* 0x0000003a27537223 */ /* 0x040fe20000010053 */
[----:B------:R-:W-:Y:S01]  /*ba90*/  FMUL.FTZ R38, R4, R46 ;  /* 0x0000002e04267220 */ /* 0x000fe20000410000 */
[----:B------:R-:W-:Y:S01]  /*baa0*/  FADD.FTZ R89, R58, R89 ;  /* 0x000000593a597221 */ /* 0x000fe20000010000 */
[----:B------:R-:W-:Y:S01]  /*bab0*/  FFMA.FTZ R62, R39, R18, R62 ;  /* 0x00000012273e7223 */ /* 0x000fe2000001003e */
[----:B------:R-:W-:Y:S01]  /*bac0*/  FADD.FTZ R25, R25, R18 ;  /* 0x0000001219197221 */ /* 0x000fe20000010000 */
[----:B------:R-:W-:Y:S01]  /*bad0*/  FFMA.FTZ R83, R40, R38, R83 ;  /* 0x0000002628537223 */ /* 0x000fe20000010053 */
[----:B------:R-:W-:Y:S01]  /*bae0*/  FMUL.FTZ R18, R5, R12 ;  /* 0x0000000c05127220 */ /* 0x000fe20000410000 */
[----:B------:R-:W-:Y:S01]  /*baf0*/  FADD.FTZ R89, R89, R38 ;  /* 0x0000002659597221 */ /* 0x000fe20000010000 */
[----:B------:R-:W-:-:S02]  /*bb00*/  FMUL.FTZ R38, R4, R50 ;  /* 0x0000003204267220 */ /* 0x000fc40000410000 */
[----:B------:R-:W-:Y:S01]  /*bb10*/  FFMA.FTZ R83, R47, R18, R83 ;  /* 0x000000122f537223 */ /* 0x000fe20000010053 */
[----:B------:R-:W-:Y:S01]  /*bb20*/  FADD.FTZ R89, R18, R89 ;  /* 0x0000005912597221 */ /* 0x000fe20000010000 */
[----:B------:R-:W-:Y:S01]  /*bb30*/  FFMA.FTZ R85, R40, R46, R85 ;  /* 0x0000002e28557223 */ /* 0x000fe20000010055 */
[----:B------:R-:W-:Y:S01]  /*bb40*/  FMUL.FTZ R18, R5, R52 ;  /* 0x0000003405127220 */ /* 0x000fe20000410000 */
[C---:B------:R-:W-:Y:S01]  /*bb50*/  FFMA.FTZ R83, R48.reuse, R38, R83 ;  /* 0x0000002630537223 */ /* 0x040fe20000010053 */
[----:B------:R-:W-:Y:S01]  /*bb60*/  FFMA.FTZ R62, R47, R12, R62 ;  /* 0x0000000c2f3e7223 */ /* 0x000fe2000001003e */
[----:B------:R-:W-:Y:S01]  /*bb70*/  FADD.FTZ R25, R25, R12 ;  /* 0x0000000c19197221 */ /* 0x000fe20000010000 */
[----:B------:R-:W-:Y:S01]  /*bb80*/  FADD.FTZ R89, R89, R38 ;  /* 0x0000002659597221 */ /* 0x000fe20000010000 */
[----:B------:R-:W-:Y:S01]  /*bb90*/  FFMA.FTZ R12, R48, R50, R85 ;  /* 0x00000032300c7223 */ /* 0x000fe20000010055 */
[C---:B------:R-:W-:Y:S01]  /*bba0*/  FFMA.FTZ R38, R51.reuse, R18, R83 ;  /* 0x0000001233267223 */ /* 0x040fe20000010053 */
[----:B------:R-:W-:Y:S01]  /*bbb0*/  FMUL.FTZ R39, R4, R56 ;  /* 0x0000003804277220 */ /* 0x000fe20000410000 */
[----:B------:R-:W-:Y:S01]  /*bbc0*/  FFMA.FTZ R62, R51, R52, R62 ;  /* 0x00000034333e7223 */ /* 0x000fe2000001003e */
[----:B------:R-:W-:Y:S01]  /*bbd0*/  FADD.FTZ R52, R25, R52 ;  /* 0x0000003419347221 */ /* 0x000fe20000010000 */
[----:B------:R-:W-:Y:S01]  /*bbe0*/  FADD.FTZ R89, R18, R89 ;  /* 0x0000005912597221 */ /* 0x000fe20000010000 */
[C---:B------:R-:W-:Y:S01]  /*bbf0*/  FFMA.FTZ R25, R55.reuse, R56, R12 ;  /* 0x0000003837197223 */ /* 0x040fe2000001000c */
[----:B------:R-:W-:Y:S01]  /*bc00*/  FFMA.FTZ R55, R55, R39, R38 ;  /* 0x0000002737377223 */ /* 0x000fe20000010026 */
[----:B------:R-:W-:Y:S01]  /*bc10*/  FMUL.FTZ R12, R5, R59 ;  /* 0x0000003b050c7220 */ /* 0x000fe20000410000 */
[----:B------:R-:W-:Y:S01]  /*bc20*/  FADD.FTZ R89, R89, R39 ;  /* 0x0000002759597221 */ /* 0x000fe20000010000 */
[----:B------:R-:W-:-:S02]  /*bc30*/  FMUL.FTZ R18, R4, R60 ;  /* 0x0000003c04127220 */ /* 0x000fc40000410000 */
[----:B------:R-:W-:Y:S01]  /*bc40*/  FFMA.FTZ R55, R57, R12, R55 ;  /* 0x0000000c39377223 */ /* 0x000fe20000010037 */
[----:B------:R-:W-:Y:S01]  /*bc50*/  FADD.FTZ R89, R12, R89 ;  /* 0x000000590c597221 */ /* 0x000fe20000010000 */
[----:B------:R-:W-:Y:S02]  /*bc60*/  FMUL.FTZ R38, R5, R63 ;  /* 0x0000003f05267220 */ /* 0x000fe40000410000 */
[C---:B------:R-:W-:Y:S01]  /*bc70*/  FFMA.FTZ R55, R96.reuse, R18, R55 ;  /* 0x0000001260377223 */ /* 0x040fe20000010037 */
[----:B------:R-:W-:Y:S01]  /*bc80*/  FADD.FTZ R89, R89, R18 ;  /* 0x0000001259597221 */ /* 0x000fe20000010000 */
[----:B------:R-:W-:Y:S01]  /*bc90*/  FFMA.FTZ R12, R96, R60, R25 ;  /* 0x0000003c600c7223 */ /* 0x000fe20000010019 */
[----:B------:R-:W-:Y:S01]  /*bca0*/  FMUL.FTZ R39, R4, R64 ;  /* 0x0000004004277220 */ /* 0x000fe20000410000 */
[----:B------:R-:W-:Y:S01]  /*bcb0*/  FFMA.FTZ R18, R61, R38, R55 ;  /* 0x000000263d127223 */ /* 0x000fe20000010037 */
        /* <DEDUP_REMOVED lines=9> */
[C---:B------:R-:W-:Y:S01]  /*bd50*/  FFMA.FTZ R107, R65.reuse, R12, R107 ;  /* 0x0000000c416b7223 */ /* 0x040fe2000001006b */
[-C--:B------:R-:W-:Y:S01]  /*bd60*/  FMUL.FTZ R18, R4, R67.reuse ;  /* 0x0000004304127220 */ /* 0x080fe20000410000 */
        /* <DEDUP_REMOVED lines=8> */
[C---:B------:R-:W-:Y:S01]  /*bdf0*/  FFMA.FTZ R108, R68.reuse, R25, R108 ;  /* 0x00000019446c7223 */ /* 0x040fe2000001006c */
[----:B------:R-:W-:Y:S01]  /*be00*/  FADD.FTZ R18, R25, R18 ;  /* 0x0000001219127221 */ /* 0x000fe20000010000 */
[----:B------:R-:W-:Y:S02]  /*be10*/  FMUL.FTZ R25, R5, R13 ;  /* 0x0000000d05197220 */ /* 0x000fe40000410000 */
[----:B------:R-:W-:Y:S01]  /*be20*/  FFMA.FTZ R108, R69, R47, R108 ;  /* 0x0000002f456c7223 */ /* 0x000fe2000001006c */
[----:B------:R-:W-:Y:S01]  /*be30*/  FFMA.FTZ R39, R68, R10, R39 ;  /* 0x0000000a44277223 */ /* 0x000fe20000010027 */
[----:B------:R-:W-:Y:S01]  /*be40*/  FADD.FTZ R18, R18, R47 ;  /* 0x0000002f12127221 */ /* 0x000fe20000010000 */
        /* <DEDUP_REMOVED lines=23> */
[-C--:B------:R-:W-:Y:S01]  /*bfc0*/  FMUL.FTZ R15, R4, R110.reuse ;  /* 0x0000006e040f7220 */ /* 0x080fe20000410000 */
[----:B------:R-:W-:Y:S01]  /*bfd0*/  FADD.FTZ R18, R13, R18 ;  /* 0x000000120d127221 */ /* 0x000fe20000010000 */
[----:B------:R-:W-:Y:S01]  /*bfe0*/  FFMA.FTZ R13, R109, R110, R8 ;  /* 0x0000006e6d0d7223 */ /* 0x000fe20000010008 */
        /* <DEDUP_REMOVED lines=8> */
[-C--:B------:R-:W-:Y:S01]  /*c070*/  FMUL.FTZ R10, R4, R113.reuse ;  /* 0x00000071040a7220 */ /* 0x080fe20000410000 */
[----:B------:R-:W-:Y:S01]  /*c080*/  FADD.FTZ R25, R8, R25 ;  /* 0x0000001908197221 */ /* 0x000fe20000010000 */
[----:B------:R-:W-:Y:S01]  /*c090*/  FFMA.FTZ R15, R111, R22, R12 ;  /* 0x000000166f0f7223 */ /* 0x000fe2000001000c */
[C---:B------:R-:W-:Y:S01]  /*c0a0*/  FFMA.FTZ R8, R112.reuse, R113, R13 ;  /* 0x0000007170087223 */ /* 0x040fe2000001000d */
[----:B------:R-:W-:Y:S01]  /*c0b0*/  FADD.FTZ R64, R81, R64 ;  /* 0x0000004051407221 */ /* 0x000fe20000010000 */
[----:B------:R-:W-:Y:S01]  /*c0c0*/  FFMA.FTZ R112, R112, R10, R109 ;  /* 0x0000000a70707223 */ /* 0x000fe2000001006d */
[-C--:B------:R-:W-:Y:S01]  /*c0d0*/  FMUL.FTZ R13, R5, R24.reuse ;  /* 0x00000018050d7220 */ /* 0x080fe20000410000 */
[----:B------:R-:W-:Y:S01]  /*c0e0*/  FADD.FTZ R12, R25, R10 ;  /* 0x0000000a190c7221 */ /* 0x000fe20000010000 */
[----:B------:R-:W-:Y:S01]  /*c0f0*/  FFMA.FTZ R10, R114, R24, R15 ;  /* 0x00000018720a7223 */ /* 0x000fe2000001000f */
[----:B------:R-:W-:Y:S01]  /*c100*/  FADD.FTZ R64, R64, R67 ;  /* 0x0000004340407221 */ /* 0x000fe20000010000 */
[----:B------:R-:W-:Y:S01]  /*c110*/  FFMA.FTZ R112, R114, R13, R112 ;  /* 0x0000000d72707223 */ /* 0x000fe20000010070 */
[-C--:B------:R-:W-:Y:S01]  /*c120*/  FMUL.FTZ R15, R4, R116.reuse ;  /* 0x00000074040f7220 */ /* 0x080fe20000410000 */
[----:B------:R-:W-:Y:S01]  /*c130*/  FADD.FTZ R12, R13, R12 ;  /* 0x0000000c0d0c7221 */ /* 0x000fe20000010000 */
[C---:B------:R-:W-:Y:S01]  /*c140*/  FFMA.FTZ R13, R115.reuse, R116, R8 ;  /* 0x00000074730d7223 */ /* 0x040fe20000010008 */
[----:B------:R-:W-:Y:S01]  /*c150*/  FADD.FTZ R64, R64, R71 ;  /* 0x0000004740407221 */ /* 0x000fe20000010000 */
[----:B------:R-:W-:Y:S01]  /*c160*/  FFMA.FTZ R115, R115, R15, R112 ;  /* 0x0000000f73737223 */ /* 0x000fe20000010070 */
[-C--:B------:R-:W-:Y:S01]  /*c170*/  FMUL.FTZ R8, R5, R27.reuse ;  /* 0x0000001b05087220 */ /* 0x080fe20000410000 */
[----:B------:R-:W-:Y:S01]  /*c180*/  FADD.FTZ R15, R12, R15 ;  /* 0x0000000f0c0f7221 */ /* 0x000fe20000010000 */
[----:B------:R-:W-:Y:S01]  /*c190*/  FADD.FTZ R64, R64, R75 ;  /* 0x0000004b40407221 */ /* 0x000fe20000010000 */
[----:B------:R-:W-:Y:S01]  /*c1a0*/  FMUL.FTZ R12, R4, R28 ;  /* 0x0000001c040c7220 */ /* 0x000fe20000410000 */
[----:B------:R-:W-:Y:S01]  /*c1b0*/  FFMA.FTZ R115, R117, R8, R115 ;  /* 0x0000000875737223 */ /* 0x000fe20000010073 */
[----:B------:R-:W-:Y:S01]  /*c1c0*/  FADD.FTZ R19, R19, R22 ;  /* 0x0000001613137221 */ /* 0x000fe20000010000 */
[----:B------:R-:W-:Y:S01]  /*c1d0*/  FADD.FTZ R15, R8, R15 ;  /* 0x0000000f080f7221 */ /* 0x000fe20000010000 */
[----:B------:R-:W-:Y:S01]  /*c1e0*/  FADD.FTZ R79, R64, R79 ;  /* 0x0000004f404f7221 */ /* 0x000fe20000010000 */
[----:B------:R-:W-:Y:S01]  /*c1f0*/  FFMA.FTZ R115, R118, R12, R115 ;  /* 0x0000000c76737223 */ /* 0x000fe20000010073 */
[----:B------:R-:W-:Y:S01]  /*c200*/  FMUL.FTZ R8, R5, R0 ;  /* 0x0000000005087220 */ /* 0x000fe20000410000 */
[----:B------:R-:W-:Y:S01]  /*c210*/  FADD.FTZ R24, R19, R24 ;  /* 0x0000001813187221 */ /* 0x000fe20000010000 */
[----:B------:R-:W-:Y:S01]  /*c220*/  FADD.FTZ R15, R15, R12 ;  /* 0x0000000c0f0f7221 */ /* 0x000fe20000010000 */
[----:B------:R-:W-:Y:S01]  /*c230*/  FFMA.FTZ R10, R117, R27, R10 ;  /* 0x0000001b750a7223 */ /* 0x000fe2000001000a */
[----:B------:R-:W-:Y:S01]  /*c240*/  FADD.FTZ R110, R79, R110 ;  /* 0x0000006e4f6e7221 */ /* 0x000fe20000010000 */
[C---:B------:R-:W-:Y:S01]  /*c250*/  FFMA.FTZ R115, R29.reuse, R8, R115 ;  /* 0x000000081d737223 */ /* 0x040fe20000010073 */
[----:B------:R-:W-:Y:S01]  /*c260*/  FMUL.FTZ R12, R4, R6 ;  /* 0x00000006040c7220 */ /* 0x000fe20000410000 */
[----:B------:R-:W-:Y:S01]  /*c270*/  FADD.FTZ R27, R24, R27 ;  /* 0x0000001b181b7221 */ /* 0x000fe20000010000 */
[----:B------:R-:W-:Y:S01]  /*c280*/  FFMA.FTZ R13, R118, R28, R13 ;  /* 0x0000001c760d7223 */ /* 0x000fe2000001000d */
        /* <DEDUP_REMOVED lines=16> */
[----:B------:R-:W-:Y:S01]  /*c390*/  FADD.FTZ R8, R15, R7 ;  /* 0x000000070f087221 */ /* 0x000fe20000010000 */
        /* <DEDUP_REMOVED lines=12> */
[----:B------:R-:W-:Y:S01]  /*c460*/  FMUL.FTZ R9, R5, R36 ;  /* 0x0000002405097220 */ /* 0x000fe20000410000 */
        /* <DEDUP_REMOVED lines=8> */
[----:B------:R-:W-:Y:S01]  /*c4f0*/  FFMA.FTZ R0, R33, R17, R0 ;  /* 0x0000001121007223 */ /* 0x000fe20000010000 */
[----:B------:R-:W-:Y:S01]  /*c500*/  FFMA.FTZ R13, R32, R31, R13 ;  /* 0x0000001f200d7223 */ /* 0x000fe2000001000d */
[----:B------:R-:W-:Y:S01]  /*c510*/  FMUL.FTZ R12, R5, R23 ;  /* 0x00000017050c7220 */ /* 0x000fe20000410000 */
[----:B------:R-:W-:Y:S01]  /*c520*/  FFMA.FTZ R10, R41, R7, R10 ;  /* 0x00000007290a7223 */ /* 0x000fe2000001000a */
[----:B------:R-:W-:Y:S01]  /*c530*/  FADD.FTZ R17, R6, R17 ;  /* 0x0000001106117221 */ /* 0x000fe20000010000 */
        /* <DEDUP_REMOVED lines=12> */
[----:B------:R-:W-:Y:S01]  /*c600*/  FFMA.FTZ R6, R49, R23, R6 ;  /* 0x0000001731067223 */ /* 0x000fe20000010006 */
[----:B------:R-:W-:Y:S01]  /*c610*/  FADD.FTZ R37, R20, R37 ;  /* 0x0000002514257221 */ /* 0x000fe20000010000 */
[----:B------:R-:W-:Y:S01]  /*c620*/  FADD.FTZ R7, R7, R8 ;  /* 0x0000000807077221 */ /* 0x000fe20000010000 */
[----:B------:R-:W-:Y:S01]  /*c630*/  FADD.FTZ R23, R36, R23 ;  /* 0x0000001724177221 */ /* 0x000fe20000010000 */
[----:B------:R-:W-:Y:S01]  /*c640*/  FFMA.FTZ R9, R119, R12, R10 ;  /* 0x0000000c77097223 */ /* 0x000fe2000001000a */
[----:B------:R-:W-:Y:S01]  /*c650*/  FFMA.FTZ R24, R53, R26, R0 ;  /* 0x0000001a35187223 */ /* 0x000fe20000010000 */
[----:B------:R-:W-:Y:S01]  /*c660*/  FADD.FTZ R10, R12, R7 ;  /* 0x000000070c0a7221 */ /* 0x000fe20000010000 */
[----:B------:R-:W-:Y:S01]  /*c670*/  FADD.FTZ R26, R37, R26 ;  /* 0x0000001a251a7221 */ /* 0x000fe20000010000 */
[----:B------:R-:W-:Y:S01]  /*c680*/  FFMA.FTZ R25, R119, R54, R6 ;  /* 0x0000003677197223 */ /* 0x000fe20000010006 */
[----:B0-----:R-:W-:-:S07]  /*c690*/  FADD.FTZ R27, R23, R54 ;  /* 0x00000036171b7221 */ /* 0x001fce0000010000 */
.L_x_129:
[----:B------:R-:W0:Y:S01]  /*c6a0*/  S2R R6, SR_TID.X ;  /* 0x0000000000067919 */ /* 0x000e220000002100 */
[----:B------:R-:W-:Y:S01]  /*c6b0*/  MOV R16, R9 ;  /* 0x0000000900107202 */ /* 0x000fe20000000f00 */
[----:B------:R-:W1:Y:S01]  /*c6c0*/  S2UR UR14, SR_CgaCtaId ;  /* 0x00000000000e79c3 */ /* 0x000e620000008800 */
[----:B------:R-:W-:Y:S01]  /*c6d0*/  UMOV UR6, 0x400 ;  /* 0x0000040000067882 */ /* 0x000fe20000000000 */
[----:B------:R-:W2:Y:S01]  /*c6e0*/  S2R R12, SR_LANEID ;  /* 0x00000000000c7919 */ /* 0x000ea20000000000 */
[----:B------:R-:W-:Y:S01]  /*c6f0*/  UIADD3 UR5, UPT, UPT, UR6, 0x90, URZ ;  /* 0x0000009006057890 */ /* 0x000fe2000fffe0ff */
[----:B------:R-:W-:Y:S01]  /*c700*/  BSSY.RECONVERGENT B0, `(.L_x_130) ;  /* 0x0000052000007945 */ /* 0x000fe20003800200 */
[----:B------:R-:W3:Y:S01]  /*c710*/  LDCU UR9, c[0x0][0x374] ;  /* 0x00006e80ff0977ac */ /* 0x000ee20008000800 */
[----:B------:R-:W4:Y:S01]  /*c720*/  LDCU UR12, c[0x0][0x370] ;  /* 0x00006e00ff0c77ac */ /* 0x000f220008000800 */
[----:B-1----:R-:W-:Y:S01]  /*c730*/  ULEA UR5, UR14, UR5, 0x18 ;  /* 0x000000050e057291 */ /* 0x002fe2000f8ec0ff */
[----:B0-----:R-:W-:-:S02]  /*c740*/  LOP3.LUT R0, R6, 0x3e0, RZ, 0xc0, !PT ;  /* 0x000003e006007812 */ /* 0x001fc400078ec0ff */
[----:B------:R-:W-:Y:S02]  /*c750*/  ISETP.GT.U32.AND P2, PT, R6, 0x30, PT ;  /* 0x000000300600780c */ /* 0x000fe40003f44070 */
[C---:B------:R-:W-:Y:S02]  /*c760*/  ISETP.GT.U32.AND P0, PT, R0.reuse, 0x168, PT ;  /* 0x000001680000780c */ /* 0x040fe40003f04070 */
[----:B------:R-:W-:Y:S02]  /*c770*/  IADD3 R0, PT, PT, -R0, 0x187, RZ ;  /* 0x0000018700007810 */ /* 0x000fe40007ffe1ff */
[----:B--2---:R-:W-:Y:S02]  /*c780*/  ISETP.NE.AND P1, PT, R12, RZ, PT ;  /* 0x000000ff0c00720c */ /* 0x004fe40003f25270 */
[----:B------:R-:W-:-:S04]  /*c790*/  SEL R7, R0, 0x1f, P0 ;  /* 0x0000001f00077807 */ /* 0x000fc80000000000 */
[----:B------:R-:W-:Y:S01]  /*c7a0*/  ISETP.GE.AND P0, PT, R12, R7, PT ;  /* 0x000000070c00720c */ /* 0x000fe20003f06270 */
[----:B------:R-:W0:Y:S04]  /*c7b0*/  SHFL.DOWN PT, R0, R16, 0x1, R7 ;  /* 0x0820000010007989 */ /* 0x000e2800000e0007 */
[----:B------:R-:W1:Y:S02]  /*c7c0*/  SHFL.DOWN PT, R8, R10, 0x1, R7 ;  /* 0x082000000a087989 */ /* 0x000e6400000e0007 */
[----:B------:R-:W-:-:S05]  /*c7d0*/  VOTEU.ALL UP0, P1 ;  /* 0x0000000000ff7886 */ /* 0x000fca0000800000 */
[----:B------:R-:W-:Y:S01]  /*c7e0*/  @!UP0 ULEA UR7, UR14, UR6, 0x18 ;  /* 0x000000060e078291 */ /* 0x000fe2000f8ec0ff */
        /* <DEDUP_REMOVED lines=24> */
[----:B------:R1:W2:Y:S03]  /*c970*/  SHFL.DOWN PT, R9, R10, 0x10, R7 ;  /* 0x0a0000000a097989 */ /* 0x0002a600000e0007 */
[----:B-1----:R-:W-:Y:S02]  /*c980*/  @!P1 LOP3.LUT R7, R0, 0xf8, RZ, 0xc0, !PT ;  /* 0x000000f800079812 */ /* 0x002fe400078ec0ff */
[----:B------:R-:W-:-:S05]  /*c990*/  LEA R0, R6, UR5, 0x4 ;  /* 0x0000000506007c11 */ /* 0x000fca000f8e20ff */
[----:B------:R1:W-:Y:S01]  /*c9a0*/  STS.128 [R0], R24 ;  /* 0x0000001800007388 */ /* 0x0003e20000000c00 */
[----:B0-----:R-:W-:Y:S01]  /*c9b0*/  @!P0 FADD.FTZ R16, R16, R8 ;  /* 0x0000000810108221 */ /* 0x001fe20000010000 */
[----:B--2---:R-:W-:Y:S01]  /*c9c0*/  @!P0 FADD.FTZ R10, R10, R9 ;  /* 0x000000090a0a8221 */ /* 0x004fe20000010000 */
[----:B------:R-:W-:-:S04]  /*c9d0*/  ISETP.NE.AND P0, PT, R6, RZ, PT ;  /* 0x000000ff0600720c */ /* 0x000fc80003f05270 */
[----:B------:R-:W-:-:S05]  /*c9e0*/  MOV R17, R10 ;  /* 0x0000000a00117202 */ /* 0x000fca0000000f00 */
[----:B------:R1:W-:Y:S01]  /*c9f0*/  @!P1 STS.64 [R7+UR7+0x10], R16 ;  /* 0x0000101007009988 */ /* 0x0003e20008000a07 */
[----:B------:R-:W-:Y:S06]  /*ca00*/  BAR.SYNC.DEFER_BLOCKING 0x0 ;  /* 0x0000000000007b1d */ /* 0x000fec0000010000 */
[----:B---34-:R-:W-:Y:S05]  /*ca10*/  @P0 BRA `(.L_x_131) ;  /* 0x0000000000800947 */ /* 0x018fea0003800000 */
[----:B------:R-:W-:-:S09]  /*ca20*/  ULEA UR5, UR14, UR6, 0x18 ;  /* 0x000000060e057291 */ /* 0x000fd2000f8ec0ff */
[----:B------:R-:W1:Y:S04]  /*ca30*/  LDS.64 R18, [UR5+0x18] ;  /* 0x00001805ff127984 */ /* 0x000e680008000a00 */
[----:B------:R-:W0:Y:S04]  /*ca40*/  LDS.128 R20, [UR5+0x20] ;  /* 0x00002005ff147984 */ /* 0x000e280008000c00 */
[----:B------:R-:W2:Y:S04]  /*ca50*/  LDS.128 R28, [UR5+0x30] ;  /* 0x00003005ff1c7984 */ /* 0x000ea80008000c00 */
[----:B------:R-:W3:Y:S04]  /*ca60*/  LDS.128 R32, [UR5+0x40] ;  /* 0x00004005ff207984 */ /* 0x000ee80008000c00 */
[----:B------:R-:W4:Y:S04]  /*ca70*/  LDS.128 R12, [UR5+0x50] ;  /* 0x00005005ff0c7984 */ /* 0x000f280008000c00 */
[----:B------:R-:W4:Y:S01]  /*ca80*/  LDS.128 R8, [UR5+0x60] ;  /* 0x00006005ff087984 */ /* 0x000f220008000c00 */
        /* <DEDUP_REMOVED lines=19> */
[----:B------:R-:W-:Y:S01]  /*cbc0*/  FADD.FTZ R7, R7, R8 ;  /* 0x0000000807077221 */ /* 0x000fe20000010000 */
[----:B------:R-:W-:-:S03]  /*cbd0*/  FADD.FTZ R16, R16, R9 ;  /* 0x0000000910107221 */ /* 0x000fc60000010000 */
[----:B------:R-:W-:Y:S01]  /*cbe0*/  FADD.FTZ R7, R7, R10 ;  /* 0x0000000a07077221 */ /* 0x000fe20000010000 */
[----:B------:R-:W-:-:S03]  /*cbf0*/  FADD.FTZ R8, R16, R11 ;  /* 0x0000000b10087221 */ /* 0x000fc60000010000 */
[----:B-1----:R-:W-:Y:S01]  /*cc00*/  FADD.FTZ R16, R7, R18 ;  /* 0x0000001207107221 */ /* 0x002fe20000010000 */
[----:B------:R-:W-:-:S07]  /*cc10*/  FADD.FTZ R17, R8, R19 ;  /* 0x0000001308117221 */ /* 0x000fce0000010000 */
.L_x_131:
[----:B------:R-:W-:Y:S05]  /*cc20*/  BSYNC.RECONVERGENT B0 ;  /* 0x0000000000007941 */ /* 0x000fea0003800200 */
.L_x_130:
[----:B------:R-:W-:Y:S06]  /*cc30*/  BAR.SYNC.DEFER_BLOCKING 0x0 ;  /* 0x0000000000007b1d */ /* 0x000fec0000010000 */
[----:B------:R-:W-:Y:S04]  /*cc40*/  BSSY.RECONVERGENT B0, `(.L_x_132) ;  /* 0x0000025000007945 */ /* 0x000fe80003800200 */
[----:B------:R-:W-:Y:S05]  /*cc50*/  @P2 BRA `(.L_x_133) ;  /* 0x00000000008c2947 */ /* 0x000fea0003800000 */
[----:B------:R-:W1:Y:S04]  /*cc60*/  LDS.128 R32, [R0+0x310] ;  /* 0x0003100000207984 */ /* 0x000e680000000c00 */
[----:B------:R-:W0:Y:S04]  /*cc70*/  LDS.128 R36, [R0+0x620] ;  /* 0x0006200000247984 */ /* 0x000e280000000c00 */
[----:B------:R-:W2:Y:S04]  /*cc80*/  LDS.128 R48, [R0+0x930] ;  /* 0x0009300000307984 */ /* 0x000ea80000000c00 */
[----:B------:R-:W3:Y:S04]  /*cc90*/  LDS.128 R20, [R0+0xc40] ;  /* 0x000c400000147984 */ /* 0x000ee80000000c00 */
[----:B------:R-:W4:Y:S04]  /*cca0*/  LDS.128 R12, [R0+0xf50] ;  /* 0x000f5000000c7984 */ /* 0x000f280000000c00 */
[----:B------:R-:W4:Y:S04]  /*ccb0*/  LDS.128 R8, [R0+0x1260] ;  /* 0x0012600000087984 */ /* 0x000f280000000c00 */
[----:B------:R4:W4:Y:S01]  /*ccc0*/  LDS.128 R28, [R0+0x1570] ;  /* 0x00157000001c7984 */ /* 0x0009220000000c00 */
[----:B-1----:R-:W-:Y:S01]  /*ccd0*/  FADD.FTZ R7, R24, R32 ;  /* 0x0000002018077221 */ /* 0x002fe20000010000 */
[----:B------:R-:W-:Y:S01]  /*cce0*/  FADD.FTZ R18, R25, R33 ;  /* 0x0000002119127221 */ /* 0x000fe20000010000 */
[----:B------:R-:W-:Y:S01]  /*ccf0*/  FADD.FTZ R19, R26, R34 ;  /* 0x000000221a137221 */ /* 0x000fe20000010000 */
[----:B------:R-:W-:Y:S01]  /*cd00*/  FADD.FTZ R24, R27, R35 ;  /* 0x000000231b187221 */ /* 0x000fe20000010000 */
[----:B0-----:R-:W-:Y:S01]  /*cd10*/  FADD.FTZ R7, R7, R36 ;  /* 0x0000002407077221 */ /* 0x001fe20000010000 */
        /* <DEDUP_REMOVED lines=22> */
[----:B------:R-:W-:-:S07]  /*ce80*/  FADD.FTZ R27, R0, R31 ;  /* 0x0000001f001b7221 */ /* 0x000fce0000010000 */
.L_x_133:
[----:B------:R-:W-:Y:S05]  /*ce90*/  BSYNC.RECONVERGENT B0 ;  /* 0x0000000000007941 */ /* 0x000fea0003800200 */
.L_x_132:
[----:B------:R-:W-:Y:S04]  /*cea0*/  BSSY.RECONVERGENT B0, `(.L_x_134) ;  /* 0x000001e000007945 */ /* 0x000fe80003800200 */
[----:B------:R-:W-:Y:S05]  /*ceb0*/  @P2 BRA `(.L_x_135) ;  /* 0x0000000000702947 */ /* 0x000fea0003800000 */
[----:B------:R-:W0:Y:S01]  /*cec0*/  LDC.64 R20, c[0x0][0x3f8] ;  /* 0x0000fe00ff147b82 */ /* 0x000e220000000a00 */
[----:B------:R-:W-:-:S05]  /*ced0*/  MOV R13, UR13 ;  /* 0x0000000d000d7c02 */ /* 0x000fca0008000f00 */
[----:B------:R-:W-:Y:S02]  /*cee0*/  IMAD R13, R13, 0x31, R6 ;  /* 0x000000310d0d7824 */ /* 0x000fe400078e0206 */
[----:B------:R-:W2:Y:S01]  /*cef0*/  LDC.64 R8, c[0x0][0x3d8] ;  /* 0x0000f600ff087b82 */ /* 0x000ea20000000a00 */
[----:B0-----:R-:W-:Y:S01]  /*cf00*/  IMAD.WIDE.U32 R10, R20, 0x3, RZ ;  /* 0x00000003140a7825 */ /* 0x001fe200078e00ff */
[C---:B-1----:R-:W-:Y:S02]  /*cf10*/  LEA R7, R21.reuse, R21, 0x1 ;  /* 0x0000001515077211 */ /* 0x042fe400078e08ff */
        /* <DEDUP_REMOVED lines=9> */
[----:B------:R-:W-:Y:S02]  /*cfb0*/  SHF.L.U64.HI R19, R19, 0x1, R0 ;  /* 0x0000000113137819 */ /* 0x000fe40000010200 */
[----:B------:R-:W-:Y:S02]  /*cfc0*/  LEA R12, P2, R20, R8, 0x2 ;  /* 0x00000008140c7211 */ /* 0x000fe400078410ff */
[----:B------:R-:W-:-:S02]  /*cfd0*/  IADD3.X R0, PT, PT, RZ, R11, RZ, P1, !PT ;  /* 0x0000000bff007210 */ /* 0x000fc40000ffe4ff */
[----:B------:R-:W-:Y:S02]  /*cfe0*/  LOP3.LUT R15, R15, 0xfffffffc, RZ, 0xc0, !PT ;  /* 0xfffffffc0f0f7812 */ /* 0x000fe400078ec0ff */
        /* <DEDUP_REMOVED lines=9> */
.L_x_135:
[----:B------:R-:W-:Y:S05]  /*d080*/  BSYNC.RECONVERGENT B0 ;  /* 0x0000000000007941 */ /* 0x000fea0003800200 */
.L_x_134:
[----:B------:R-:W-:-:S09]  /*d090*/  UISETP.GE.U32.AND UP0, UPT, UR12, 0x2, UPT ;  /* 0x000000020c00788c */ /* 0x000fd2000bf06070 */
[----:B------:R-:W-:Y:S05]  /*d0a0*/  BRA.U !UP0, `(.L_x_136) ;  /* 0x0000000d08787547 */ /* 0x000fea000b800000 */
[----:B0-----:R-:W0:Y:S01]  /*d0b0*/  LDC.64 R8, c[0x0][0x3d0] ;  /* 0x0000f400ff087b82 */ /* 0x001e220000000a00 */
[----:B------:R-:W-:Y:S01]  /*d0c0*/  ULOP3.LUT UR5, UR4, 0x1, URZ, 0xc0, !UPT ;  /* 0x0000000104057892 */ /* 0x000fe2000f8ec0ff */
[----:B------:R-:W-:Y:S03]  /*d0d0*/  BSSY.RECONVERGENT B0, `(.L_x_137) ;  /* 0x0000023000007945 */ /* 0x000fe60003800200 */
[----:B------:R-:W-:-:S03]  /*d0e0*/  UIMAD UR6, UR5, UR9, URZ ;  /* 0x00000009050672a4 */ /* 0x000fc6000f8e02ff */
[----:B------:R-:W2:Y:S01]  /*d0f0*/  S2UR UR29, SR_CTAID.X ;  /* 0x00000000001d79c3 */ /* 0x000ea20000002500 */
[----:B------:R-:W-:-:S04]  /*d100*/  UIMAD UR5, UR6, UR12, URZ ;  /* 0x0000000c060572a4 */ /* 0x000fc8000f8e02ff */
[----:B------:R-:W-:-:S03]  /*d110*/  USHF.L.U32 UR5, UR5, 0x1, URZ ;  /* 0x0000000105057899 */ /* 0x000fc600080006ff */
[----:B------:R-:W3:Y:S03]  /*d120*/  S2UR UR14, SR_CTAID.Y ;  /* 0x00000000000e79c3 */ /* 0x000ee60000002600 */
[----:B-1----:R-:W-:-:S05]  /*d130*/  MOV R7, UR5 ;  /* 0x0000000500077c02 */ /* 0x002fca0008000f00 */
[----:B0-----:R-:W-:Y:S01]  /*d140*/  IMAD.WIDE R8, R7, 0x4, R8 ;  /* 0x0000000407087825 */ /* 0x001fe200078e0208 */
[----:B--23--:R-:W-:Y:S06]  /*d150*/  @P0 BRA `(.L_x_138) ;  /* 0x0000000000680947 */ /* 0x00cfec0003800000 */
[----:B------:R-:W0:Y:S01]  /*d160*/  LDC.64 R10, c[0x0][0x3c8] ;  /* 0x0000f200ff0a7b82 */ /* 0x000e220000000a00 */
[----:B------:R-:W-:Y:S02]  /*d170*/  UIADD3 UR7, UPT, UPT, UR6, UR14, URZ ;  /* 0x0000000e06077290 */ /* 0x000fe4000fffe0ff */
[----:B------:R-:W-:Y:S02]  /*d180*/  UIMAD UR13, UR29, UR9, UR14 ;  /* 0x000000091d0d72a4 */ /* 0x000fe4000f8e020e */
[----:B------:R-:W-:Y:S02]  /*d190*/  ULOP3.LUT UP0, UR5, UR4, 0x2, URZ, 0xc0, !UPT ;  /* 0x0000000204057892 */ /* 0x000fe4000f80c0ff */
[----:B------:R-:W-:Y:S02]  /*d1a0*/  MOV R13, UR7 ;  /* 0x00000007000d7c02 */ /* 0x000fe40008000f00 */
[----:B------:R-:W-:Y:S01]  /*d1b0*/  UIADD3 UR5, UPT, UPT, -UR5, 0x1, URZ ;  /* 0x0000000105057890 */ /* 0x000fe2000fffe1ff */
[----:B------:R-:W-:-:S02]  /*d1c0*/  MOV R7, UR13 ;  /* 0x0000000d00077c02 */ /* 0x000fc40008000f00 */
[----:B------:R-:W-:Y:S01]  /*d1d0*/  MOV R0, 0xffffffff ;  /* 0xffffffff00007802 */ /* 0x000fe20000000f00 */
[----:B0-----:R-:W-:-:S04]  /*d1e0*/  IMAD.WIDE.U32 R12, R13, 0x4, R10 ;  /* 0x000000040d0c7825 */ /* 0x001fc800078e000a */
[----:B------:R-:W-:Y:S01]  /*d1f0*/  IMAD.WIDE.U32 R10, R7, 0x8, R8 ;  /* 0x00000008070a7825 */ /* 0x000fe200078e0008 */
[----:B------:R-:W-:-:S04]  /*d200*/  MOV R7, UR5 ;  /* 0x0000000500077c02 */ /* 0x000fc80008000f00 */
[----:B------:R0:W-:Y:S01]  /*d210*/  STG.E.64 desc[UR10][R10.64], R16 ;  /* 0x000000100a007986 */ /* 0x0001e2000c101b0a */
[----:B------:R-:W-:Y:S06]  /*d220*/  MEMBAR.ALL.GPU ;  /* 0x0000000000007992 */ /* 0x000fec000000a000 */
[----:B------:R-:W-:-:S00]  /*d230*/  ERRBAR ;  /* 0x00000000000079ab */ /* 0x000fc00000000000 */
[----:B------:R-:W-:Y:S06]  /*d240*/  CGAERRBAR ;  /* 0x00000000000075ab */ /* 0x000fec0000000000 */
[----:B------:R0:W-:Y:S01]  /*d250*/  REDG.E.ADD.S32.STRONG.GPU desc[UR10][R12.64], R7 ;  /* 0x000000070c00798e */ /* 0x0001e2000c12e30a */
[----:B------:R-:W-:Y:S01]  /*d260*/  USEL UR5, UR12, URZ, !UP0 ;  /* 0x000000ff0c057287 */ /* 0x000fe2000c000000 */
[----:B------:R-:W-:Y:S02]  /*d270*/  UMOV UR7, 0xffffffff ;  /* 0xffffffff00077882 */ /* 0x000fe40000000000 */
[----:B------:R0:W-:Y:S01]  /*d280*/  STL [R1], R0 ;  /* 0x0000000001007387 */ /* 0x0001e20000100800 */
[----:B------:R-:W-:-:S09]  /*d290*/  UISETP.NE.AND UP0, UPT, UR7, UR5, UPT ;  /* 0x000000050700728c */ /* 0x000fd2000bf05270 */
[----:B0-----:R-:W-:Y:S05]  /*d2a0*/  BRA.U !UP0, `(.L_x_138) ;  /* 0x0000000108147547 */ /* 0x001fea000b800000 */
.L_x_139:
[----:B------:R-:W2:Y:S04]  /*d2b0*/  LDG.E.STRONG.GPU R0, desc[UR10][R12.64] ;  /* 0x0000000a0c007981 */ /* 0x000ea8000c1ef900 */
[----:B--2---:R-:W-:Y:S04]  /*d2c0*/  CCTL.IVALL ;  /* 0x00000000ff00798f */ /* 0x004fe80002000000 */
[----:B------:R0:W-:Y:S01]  /*d2d0*/  STL [R1], R0 ;  /* 0x0000000001007387 */ /* 0x0001e20000100800 */
[----:B------:R-:W-:-:S13]  /*d2e0*/  ISETP.NE.AND P0, PT, R0, UR5, PT ;  /* 0x0000000500007c0c */ /* 0x000fda000bf05270 */
[----:B0-----:R-:W-:Y:S05]  /*d2f0*/  @P0 BRA `(.L_x_139) ;  /* 0xfffffffc00ec0947 */ /* 0x001fea000383ffff */
.L_x_138:
[----:B------:R-:W-:Y:S05]  /*d300*/  BSYNC.RECONVERGENT B0 ;  /* 0x0000000000007941 */ /* 0x000fea0003800200 */
.L_x_137:
[----:B------:R-:W-:Y:S01]  /*d310*/  BAR.SYNC.DEFER_BLOCKING 0x0 ;  /* 0x0000000000007b1d */ /* 0x000fe20000010000 */
[----:B------:R-:W-:-:S05]  /*d320*/  UISETP.GE.U32.AND UP0, UPT, UR12, 0x8, UPT ;  /* 0x000000080c00788c */ /* 0x000fca000bf06070 */
[----:B------:R-:W-:-:S04]  /*d330*/  UMOV UR5, URZ ;  /* 0x000000ff00057c82 */ /* 0x000fc80008000000 */
[----:B------:R-:W-:Y:S05]  /*d340*/  BRA.U !UP0, `(.L_x_140) ;  /* 0x0000000508607547 */ /* 0x000fea000b800000 */
[----:B------:R-:W-:Y:S02]  /*d350*/  UIMAD UR13, UR9, 0x7, UR14 ;  /* 0x00000007090d78a4 */ /* 0x000fe4000f8e020e */
[----:B------:R-:W-:Y:S02]  /*d360*/  UIMAD UR17, UR9, 0x6, UR14 ;  /* 0x00000006091178a4 */ /* 0x000fe4000f8e020e */
[----:B------:R-:W-:Y:S02]  /*d370*/  UIMAD UR18, UR9, 0x5, UR14 ;  /* 0x00000005091278a4 */ /* 0x000fe4000f8e020e */
[----:B------:R-:W-:Y:S02]  /*d380*/  ULEA UR19, UR9, UR14, 0x2 ;  /* 0x0000000e09137291 */ /* 0x000fe4000f8e10ff */
[----:B------:R-:W-:Y:S02]  /*d390*/  UIMAD UR20, UR9, 0x3, UR14 ;  /* 0x00000003091478a4 */ /* 0x000fe4000f8e020e */
[----:B------:R-:W-:-:S02]  /*d3a0*/  ULEA UR21, UR9, UR14, 0x1 ;  /* 0x0000000e09157291 */ /* 0x000fc4000f8e08ff */
[----:B------:R-:W-:Y:S02]  /*d3b0*/  UIADD3 UR22, UPT, UPT, UR14, UR9, URZ ;  /* 0x000000090e167290 */ /* 0x000fe4000fffe0ff */
[----:B------:R-:W-:Y:S02]  /*d3c0*/  UIADD3 UR23, UPT, UPT, -UR29, URZ, URZ ;  /* 0x000000ff1d177290 */ /* 0x000fe4000fffe1ff */
[----:B------:R-:W-:Y:S01]  /*d3d0*/  ULOP3.LUT UR7, UR12, 0x7ffffff8, URZ, 0xc0, !UPT ;  /* 0x7ffffff80c077892 */ /* 0x000fe2000f8ec0ff */
[----:B------:R-:W-:Y:S01]  /*d3e0*/  UMOV UR5, URZ ;  /* 0x000000ff00057c82 */ /* 0x000fe20008000000 */
[----:B------:R-:W-:-:S10]  /*d3f0*/  UMOV UR6, UR14 ;  /* 0x0000000e00067c82 */ /* 0x000fd40008000000 */
.L_x_141:
[----:B------:R-:W-:Y:S02]  /*d400*/  ISETP.NE.AND P1, PT, RZ, UR23, PT ;  /* 0x00000017ff007c0c */ /* 0x000fe4000bf25270 */
[----:B------:R-:W-:Y:S02]  /*d410*/  MOV R11, UR6 ;  /* 0x00000006000b7c02 */ /* 0x000fe40008000f00 */
[----:B------:R-:W-:-:S13]  /*d420*/  ISETP.NE.OR P1, PT, R6, RZ, !P1 ;  /* 0x000000ff0600720c */ /* 0x000fda0004f25670 */
[----:B------:R-:W-:-:S06]  /*d430*/  @!P1 IMAD.WIDE.U32 R10, R11, 0x8, R8 ;  /* 0x000000080b0a9825 */ /* 0x000fcc00078e0008 */
[----:B------:R-:W2:Y:S01]  /*d440*/  @!P1 LDG.E.64 R10, desc[UR10][R10.64] ;  /* 0x0000000a0a0a9981 */ /* 0x000ea2000c1e1b00 */
[----:B------:R-:W-:Y:S01]  /*d450*/  UIADD3 UR24, UPT, UPT, UR5, 0x1, URZ ;  /* 0x0000000105187890 */ /* 0x000fe2000fffe0ff */
[----:B------:R-:W-:Y:S01]  /*d460*/  MOV R13, UR21 ;  /* 0x00000015000d7c02 */ /* 0x000fe20008000f00 */
[----:B------:R-:W-:Y:S01]  /*d470*/  UIADD3 UR25, UPT, UPT, UR5, 0x2, URZ ;  /* 0x0000000205197890 */ /* 0x000fe2000fffe0ff */
[----:B------:R-:W0:Y:S01]  /*d480*/  S2R R0, SR_CTAID.X ;  /* 0x0000000000007919 */ /* 0x000e220000002500 */
[----:B------:R-:W-:Y:S01]  /*d490*/  UIADD3 UR26, UPT, UPT, UR5, 0x3, URZ ;  /* 0x00000003051a7890 */ /* 0x000fe2000fffe0ff */
[----:B------:R-:W-:Y:S01]  /*d4a0*/  MOV R15, UR20 ;  /* 0x00000014000f7c02 */ /* 0x000fe20008000f00 */
[----:B------:R-:W-:Y:S01]  /*d4b0*/  UIADD3 UR27, UPT, UPT, UR5, 0x4, URZ ;  /* 0x00000004051b7890 */ /* 0x000fe2000fffe0ff */
[----:B------:R-:W-:Y:S02]  /*d4c0*/  MOV R19, UR19 ;  /* 0x0000001300137c02 */ /* 0x000fe40008000f00 */
[C---:B0-----:R-:W-:Y:S01]  /*d4d0*/  ISETP.NE.AND P0, PT, R0.reuse, UR24, PT ;  /* 0x0000001800007c0c */ /* 0x041fe2000bf05270 */
[----:B------:R-:W-:Y:S01]  /*d4e0*/  UIADD3 UR24, UPT, UPT, UR5, 0x5, URZ ;  /* 0x0000000505187890 */ /* 0x000fe2000fffe0ff */
[----:B------:R-:W-:Y:S01]  /*d4f0*/  ISETP.NE.AND P4, PT, R0, UR25, PT ;  /* 0x0000001900007c0c */ /* 0x000fe2000bf85270 */
[----:B------:R-:W-:Y:S01]  /*d500*/  UIADD3 UR25, UPT, UPT, UR5, 0x6, URZ ;  /* 0x0000000605197890 */ /* 0x000fe2000fffe0ff */
[----:B------:R-:W-:-:S02]  /*d510*/  ISETP.NE.OR P0, PT, R6, RZ, !P0 ;  /* 0x000000ff0600720c */ /* 0x000fc40004705670 */
[----:B------:R-:W-:Y:S01]  /*d520*/  ISETP.NE.AND P3, PT, R0, UR26, PT ;  /* 0x0000001a00007c0c */ /* 0x000fe2000bf65270 */
[----:B------:R-:W-:Y:S01]  /*d530*/  UIADD3 UR26, UPT, UPT, UR5, 0x7, URZ ;  /* 0x00000007051a7890 */ /* 0x000fe2000fffe0ff */
[----:B------:R-:W-:Y:S02]  /*d540*/  ISETP.NE.OR P4, PT, R6, RZ, !P4 ;  /* 0x000000ff0600720c */ /* 0x000fe40006785670 */
[----:B------:R-:W-:Y:S02]  /*d550*/  ISETP.NE.AND P2, PT, R0, UR27, PT ;  /* 0x0000001b00007c0c */ /* 0x000fe4000bf45270 */
[C---:B------:R-:W-:Y:S02]  /*d560*/  ISETP.NE.OR P3, PT, R6.reuse, RZ, !P3 ;  /* 0x000000ff0600720c */ /* 0x040fe40005f65670 */
[----:B------:R-:W-:Y:S02]  /*d570*/  ISETP.NE.OR P2, PT, R6, RZ, !P2 ;  /* 0x000000ff0600720c */ /* 0x000fe40005745670 */
[----:B------:R-:W-:-:S02]  /*d580*/  ISETP.NE.AND P6, PT, R0, UR25, PT ;  /* 0x0000001900007c0c */ /* 0x000fc4000bfc5270 */
[----:B------:R-:W-:-:S03]  /*d590*/  ISETP.NE.AND P5, PT, R0, UR26, PT ;  /* 0x0000001a00007c0c */ /* 0x000fc6000bfa5270 */
[----:B------:R-:W-:Y:S01]  /*d5a0*/  @!P4 IMAD.WIDE.U32 R12, R13, 0x8, R8 ;  /* 0x000000080d0cc825 */ /* 0x000fe200078e0008 */
[----:B------:R-:W-:-:S03]  /*d5b0*/  ISETP.NE.OR P6, PT, R6, RZ, !P6 ;  /* 0x000000ff0600720c */ /* 0x000fc600077c5670 */
[--C-:B------:R-:W-:Y:S01]  /*d5c0*/  @!P3 IMAD.WIDE.U32 R14, R15, 0x8, R8.reuse ;  /* 0x000000080f0eb825 */ /* 0x100fe200078e0008 */
[----:B------:R0:W3:Y:S01]  /*d5d0*/  @!P4 LDG.E.64 R24, desc[UR10][R12.64] ;  /* 0x0000000a0c18c981 */ /* 0x0000e2000c1e1b00 */
[----:B------:R-:W-:Y:S02]  /*d5e0*/  MOV R21, UR18 ;  /* 0x0000001200157c02 */ /* 0x000fe40008000f00 */
[----:B------:R-:W-:Y:S01]  /*d5f0*/  ISETP.NE.OR P5, PT, R6, RZ, !P5 ;  /* 0x000000ff0600720c */ /* 0x000fe20006fa5670 */
[--C-:B------:R-:W-:Y:S01]  /*d600*/  @!P2 IMAD.WIDE.U32 R18, R19, 0x8, R8.reuse ;  /* 0x000000081312a825 */ /* 0x100fe200078e0008 */
[----:B------:R-:W4:Y:S01]  /*d610*/  @!P3 LDG.E.64 R14, desc[UR10][R14.64] ;  /* 0x0000000a0e0eb981 */ /* 0x000f22000c1e1b00 */
[----:B------:R-:W-:Y:S02]  /*d620*/  MOV R7, UR17 ;  /* 0x0000001100077c02 */ /* 0x000fe40008000f00 */
[----:B------:R-:W-:Y:S02]  /*d630*/  MOV R27, UR13 ;  /* 0x0000000d001b7c02 */ /* 0x000fe40008000f00 */
[----:B------:R-:W4:Y:S06]  /*d640*/  @!P2 LDG.E.64 R18, desc[UR10][R18.64] ;  /* 0x0000000a1212a981 */ /* 0x000f2c000c1e1b00 */
[----:B0-----:R-:W-:-:S06]  /*d650*/  @!P5 IMAD.WIDE.U32 R12, R27, 0x8, R8 ;  /* 0x000000081b0cd825 */ /* 0x001fcc00078e0008 */
[----:B------:R-:W4:Y:S01]  /*d660*/  @!P5 LDG.E.64 R12, desc[UR10][R12.64] ;  /* 0x0000000a0c0cd981 */ /* 0x000f22000c1e1b00 */
[----:B--2---:R-:W-:Y:S01]  /*d670*/  @!P1 FADD.FTZ R17, R17, R11 ;  /* 0x0000000b11119221 */ /* 0x004fe20000010000 */
[----:B------:R-:W-:Y:S01]  /*d680*/  MOV R11, UR22 ;  /* 0x00000016000b7c02 */ /* 0x000fe20008000f00 */
[----:B------:R-:W-:Y:S01]  /*d690*/  @!P1 FADD.FTZ R16, R16, R10 ;  /* 0x0000000a10109221 */ /* 0x000fe20000010000 */
[----:B------:R-:W-:-:S03]  /*d6a0*/  ISETP.NE.AND P1, PT, R0, UR24, PT ;  /* 0x0000001800007c0c */ /* 0x000fc6000bf25270 */
[----:B------:R-:W-:Y:S01]  /*d6b0*/  @!P0 IMAD.WIDE.U32 R10, R11, 0x8, R8 ;  /* 0x000000080b0a8825 */ /* 0x000fe200078e0008 */
[----:B------:R-:W-:-:S04]  /*d6c0*/  ISETP.NE.OR P1, PT, R6, RZ, !P1 ;  /* 0x000000ff0600720c */ /* 0x000fc80004f25670 */
[----:B------:R0:W2:Y:S09]  /*d6d0*/  @!P0 LDG.E.64 R22, desc[UR10][R10.64] ;  /* 0x0000000a0a168981 */ /* 0x0000b2000c1e1b00 */
[----:B------:R-:W-:-:S04]  /*d6e0*/  @!P1 IMAD.WIDE.U32 R20, R21, 0x8, R8 ;  /* 0x0000000815149825 */ /* 0x000fc800078e0008 */
[----:B0-----:R-:W-:Y:S02]  /*d6f0*/  @!P6 IMAD.WIDE.U32 R10, R7, 0x8, R8 ;  /* 0x00000008070ae825 */ /* 0x001fe400078e0008 */
[----:B------:R-:W4:Y:S04]  /*d700*/  @!P1 LDG.E.64 R20, desc[UR10][R20.64] ;  /* 0x0000000a14149981 */ /* 0x000f28000c1e1b00 */
[----:B------:R-:W4:Y:S01]  /*d710*/  @!P6 LDG.E.64 R10, desc[UR10][R10.64] ;  /* 0x0000000a0a0ae981 */ /* 0x000f22000c1e1b00 */
[----:B------:R-:W-:-:S04]  /*d720*/  UIADD3 UR5, UPT, UPT, UR5, 0x8, URZ ;  /* 0x0000000805057890 */ /* 0x000fc8000fffe0ff */
[----:B------:R-:W-:Y:S02]  /*d730*/  UISETP.NE.AND UP0, UPT, UR5, UR7, UPT ;  /* 0x000000070500728c */ /* 0x000fe4000bf05270 */
[----:B------:R-:W-:Y:S02]  /*d740*/  ULEA UR17, UR9, UR17, 0x3 ;  /* 0x0000001109117291 */ /* 0x000fe4000f8e18ff */
[----:B------:R-:W-:Y:S02]  /*d750*/  ULEA UR18, UR9, UR18, 0x3 ;  /* 0x0000001209127291 */ /* 0x000fe4000f8e18ff */
[----:B------:R-:W-:Y:S02]  /*d760*/  ULEA UR19, UR9, UR19, 0x3 ;  /* 0x0000001309137291 */ /* 0x000fe4000f8e18ff */
[----:B------:R-:W-:Y:S02]  /*d770*/  ULEA UR20, UR9, UR20, 0x3 ;  /* 0x0000001409147291 */ /* 0x000fe4000f8e18ff */
[----:B------:R-:W-:-:S02]  /*d780*/  ULEA UR21, UR9, UR21, 0x3 ;  /* 0x0000001509157291 */ /* 0x000fc4000f8e18ff */
[----:B------:R-:W-:Y:S02]  /*d790*/  ULEA UR22, UR9, UR22, 0x3 ;  /* 0x0000001609167291 */ /* 0x000fe4000f8e18ff */
[----:B------:R-:W-:Y:S02]  /*d7a0*/  UIADD3 UR23, UPT, UPT, UR23, 0x8, URZ ;  /* 0x0000000817177890 */ /* 0x000fe4000fffe0ff */
[----:B------:R-:W-:Y:S02]  /*d7b0*/  ULEA UR6, UR9, UR6, 0x3 ;  /* 0x0000000609067291 */ /* 0x000fe4000f8e18ff */
[----:B------:R-:W-:Y:S01]  /*d7c0*/  ULEA UR13, UR9, UR13, 0x3 ;  /* 0x0000000d090d7291 */ /* 0x000fe2000f8e18ff */
[----:B--2---:R-:W-:Y:S01]  /*d7d0*/  @!P0 FADD.FTZ R16, R16, R22 ;  /* 0x0000001610108221 */ /* 0x004fe20000010000 */
[----:B------:R-:W-:-:S03]  /*d7e0*/  @!P0 FADD.FTZ R17, R17, R23 ;  /* 0x0000001711118221 */ /* 0x000fc60000010000 */
[----:B---3--:R-:W-:Y:S01]  /*d7f0*/  @!P4 FADD.FTZ R16, R16, R24 ;  /* 0x000000181010c221 */ /* 0x008fe20000010000 */
[----:B------:R-:W-:-:S03]  /*d800*/  @!P4 FADD.FTZ R17, R17, R25 ;  /* 0x000000191111c221 */ /* 0x000fc60000010000 */
[----:B----4-:R-:W-:Y:S01]  /*d810*/  @!P3 FADD.FTZ R16, R16, R14 ;  /* 0x0000000e1010b221 */ /* 0x010fe20000010000 */
[----:B------:R-:W-:-:S03]  /*d820*/  @!P3 FADD.FTZ R17, R17, R15 ;  /* 0x0000000f1111b221 */ /* 0x000fc60000010000 */
[----:B------:R-:W-:Y:S01]  /*d830*/  @!P2 FADD.FTZ R16, R16, R18 ;  /* 0x000000121010a221 */ /* 0x000fe20000010000 */
[----:B------:R-:W-:-:S03]  /*d840*/  @!P2 FADD.FTZ R17, R17, R19 ;  /* 0x000000131111a221 */ /* 0x000fc60000010000 */
[----:B------:R-:W-:Y:S01]  /*d850*/  @!P1 FADD.FTZ R16, R16, R20 ;  /* 0x0000001410109221 */ /* 0x000fe20000010000 */
[----:B------:R-:W-:-:S03]  /*d860*/  @!P1 FADD.FTZ R17, R17, R21 ;  /* 0x0000001511119221 */ /* 0x000fc60000010000 */
[----:B------:R-:W-:Y:S01]  /*d870*/  @!P6 FADD.FTZ R16, R16, R10 ;  /* 0x0000000a1010e221 */ /* 0x000fe20000010000 */
[----:B------:R-:W-:-:S03]  /*d880*/  @!P6 FADD.FTZ R17, R17, R11 ;  /* 0x0000000b1111e221 */ /* 0x000fc60000010000 */
[----:B------:R-:W-:Y:S01]  /*d890*/  @!P5 FADD.FTZ R16, R16, R12 ;  /* 0x0000000c1010d221 */ /* 0x000fe20000010000 */
[----:B------:R-:W-:Y:S01]  /*d8a0*/  @!P5 FADD.FTZ R17, R17, R13 ;  /* 0x0000000d1111d221 */ /* 0x000fe20000010000 */
[----:B------:R-:W-:Y:S06]  /*d8b0*/  BRA.U UP0, `(.L_x_141) ;  /* 0xfffffff900d07547 */ /* 0x000fec000b83ffff */
[----:B------:R-:W-:-:S05]  /*d8c0*/  UMOV UR5, UR7 ;  /* 0x0000000700057c82 */ /* 0x000fca0008000000 */
.L_x_140:
[----:B------:R-:W-:-:S09]  /*d8d0*/  ULOP3.LUT UP0, UR6, UR12, 0x7, URZ, 0xc0, !UPT ;  /* 0x000000070c067892 */ /* 0x000fd2000f80c0ff */
[----:B------:R-:W-:Y:S05]  /*d8e0*/  BRA.U !UP0, `(.L_x_136) ;  /* 0x0000000508687547 */ /* 0x000fea000b800000 */
[----:B------:R-:W-:Y:S02]  /*d8f0*/  UIADD3 UR6, UPT, UPT, UR6, -0x1, URZ ;  /* 0xffffffff06067890 */ /* 0x000fe4000fffe0ff */
[----:B------:R-:W-:Y:S02]  /*d900*/  ULOP3.LUT UP0, UR18, UR12, 0x3, URZ, 0xc0, !UPT ;  /* 0x000000030c127892 */ /* 0x000fe4000f80c0ff */
[----:B------:R-:W-:-:S09]  /*d910*/  UISETP.GE.U32.AND UP1, UPT, UR6, 0x3, UPT ;  /* 0x000000030600788c */ /* 0x000fd2000bf26070 */
[----:B------:R-:W-:Y:S05]  /*d920*/  BRA.U !UP1, `(.L_x_142) ;  /* 0x0000000109b87547 */ /* 0x000fea000b800000 */
[----:B------:R-:W0:Y:S01]  /*d930*/  S2R R0, SR_CTAID.X ;  /* 0x0000000000007919 */ /* 0x000e220000002500 */
[----:B------:R-:W-:Y:S02]  /*d940*/  UIADD3 UR6, UPT, UPT, UR5, 0x1, URZ ;  /* 0x0000000105067890 */ /* 0x000fe4000fffe0ff */
[----:B------:R-:W-:Y:S02]  /*d950*/  UIADD3 UR7, UPT, UPT, UR5, 0x2, URZ ;  /* 0x0000000205077890 */ /* 0x000fe4000fffe0ff */
[----:B------:R-:W-:Y:S02]  /*d960*/  UISETP.NE.AND UP1, UPT, UR6, UR29, UPT ;  /* 0x0000001d0600728c */ /* 0x000fe4000bf25270 */
[----:B------:R-:W-:Y:S02]  /*d970*/  UIADD3 UR13, UPT, UPT, UR5, 0x3, URZ ;  /* 0x00000003050d7890 */ /* 0x000fe4000fffe0ff */
[----:B------:R-:W-:Y:S02]  /*d980*/  UISETP.NE.AND UP2, UPT, UR7, UR29, UPT ;  /* 0x0000001d0700728c */ /* 0x000fe4000bf45270 */
[----:B------:R-:W-:Y:S01]  /*d990*/  PLOP3.LUT P1, PT, PT, PT, UP1, 0x80, 0x8 ;  /* 0x000000000008781c */ /* 0x000fe20003f2f018 */
[----:B------:R-:W-:-:S03]  /*d9a0*/  UISETP.NE.AND UP3, UPT, UR13, UR29, UPT ;  /* 0x0000001d0d00728c */ /* 0x000fc6000bf65270 */
[----:B------:R-:W-:Y:S02]  /*d9b0*/  PLOP3.LUT P2, PT, PT, PT, UP2, 0x80, 0x8 ;  /* 0x000000000008781c */ /* 0x000fe40003f4f028 */
[C---:B------:R-:W-:Y:S02]  /*d9c0*/  ISETP.NE.OR P1, PT, R6.reuse, RZ, !P1 ;  /* 0x000000ff0600720c */ /* 0x040fe40004f25670 */
[----:B------:R-:W-:Y:S02]  /*d9d0*/  PLOP3.LUT P3, PT, PT, PT, UP3, 0x80, 0x8 ;  /* 0x000000000008781c */ /* 0x000fe40003f6f038 */
[C---:B------:R-:W-:Y:S02]  /*d9e0*/  ISETP.NE.OR P2, PT, R6.reuse, RZ, !P2 ;  /* 0x000000ff0600720c */ /* 0x040fe40005745670 */
[----:B------:R-:W-:-:S07]  /*d9f0*/  ISETP.NE.OR P3, PT, R6, RZ, !P3 ;  /* 0x000000ff0600720c */ /* 0x000fce0005f65670 */
[----:B------:R-:W-:Y:S01]  /*da00*/  VOTEU.ALL UP2, P1 ;  /* 0x0000000000ff7886 */ /* 0x000fe20000840000 */
[----:B0-----:R-:W-:-:S04]  /*da10*/  ISETP.NE.AND P0, PT, R0, UR5, PT ;  /* 0x0000000500007c0c */ /* 0x001fc8000bf05270 */
[----:B------:R-:W-:Y:S01]  /*da20*/  @!UP2 UIMAD UR6, UR6, UR9, UR14 ;  /* 0x000000090606a2a4 */ /* 0x000fe2000f8e020e */
[----:B------:R-:W-:Y:S01]  /*da30*/  ISETP.NE.OR P0, PT, R6, RZ, !P0 ;  /* 0x000000ff0600720c */ /* 0x000fe20004705670 */
[----:B------:R-:W-:-:S04]  /*da40*/  VOTEU.ALL UP2, P3 ;  /* 0x0000000000ff7886 */ /* 0x000fc80001840000 */
[----:B------:R-:W-:Y:S01]  /*da50*/  MOV R13, UR6 ;  /* 0x00000006000d7c02 */ /* 0x000fe20008000f00 */
[----:B------:R-:W-:-:S04]  /*da60*/  @!UP2 UIMAD UR6, UR13, UR9, UR14 ;  /* 0x000000090d06a2a4 */ /* 0x000fc8000f8e020e */
[----:B------:R-:W-:-:S03]  /*da70*/  @!P1 IMAD.WIDE.U32 R12, R13, 0x8, R8 ;  /* 0x000000080d0c9825 */ /* 0x000fc600078e0008 */
[----:B------:R-:W-:Y:S01]  /*da80*/  VOTEU.ALL UP1, P0 ;  /* 0x0000000000ff7886 */ /* 0x000fe20000020000 */
[----:B------:R-:W-:Y:S02]  /*da90*/  MOV R19, UR6 ;  /* 0x0000000600137c02 */ /* 0x000fe40008000f00 */
[----:B------:R-:W2:Y:S02]  /*daa0*/  @!P1 LDG.E.64 R12, desc[UR10][R12.64] ;  /* 0x0000000a0c0c9981 */ /* 0x000ea4000c1e1b00 */
[----:B------:R-:W-:Y:S01]  /*dab0*/  @!UP1 UIMAD UR17, UR5, UR9, UR14 ;  /* 0x00000009051192a4 */ /* 0x000fe2000f8e020e */
[----:B------:R-:W-:-:S05]  /*dac0*/  VOTEU.ALL UP1, P2 ;  /* 0x0000000000ff7886 */ /* 0x000fca0001020000 */
[----:B------:R-:W-:Y:S01]  /*dad0*/  MOV R11, UR17 ;  /* 0x00000011000b7c02 */ /* 0x000fe20008000f00 */
[----:B------:R-:W-:-:S04]  /*dae0*/  @!UP1 UIMAD UR7, UR7, UR9, UR14 ;  /* 0x00000009070792a4 */ /* 0x000fc8000f8e020e */
[----:B------:R-:W-:Y:S02]  /*daf0*/  @!P0 IMAD.WIDE.U32 R10, R11, 0x8, R8 ;  /* 0x000000080b0a8825 */ /* 0x000fe400078e0008 */
[----:B------:R-:W-:-:S04]  /*db00*/  MOV R15, UR7 ;  /* 0x00000007000f7c02 */ /* 0x000fc80008000f00 */
[----:B------:R-:W3:Y:S01]  /*db10*/  @!P0 LDG.E.64 R10, desc[UR10][R10.64] ;  /* 0x0000000a0a0a8981 */ /* 0x000ee2000c1e1b00 */
[----:B------:R-:W-:-:S04]  /*db20*/  @!P2 IMAD.WIDE.U32 R14, R15, 0x8, R8 ;  /* 0x000000080f0ea825 */ /* 0x000fc800078e0008 */
[----:B------:R-:W-:Y:S02]  /*db30*/  @!P3 IMAD.WIDE.U32 R18, R19, 0x8, R8 ;  /* 0x000000081312b825 */ /* 0x000fe400078e0008 */
[----:B------:R-:W4:Y:S04]  /*db40*/  @!P2 LDG.E.64 R14, desc[UR10][R14.64] ;  /* 0x0000000a0e0ea981 */ /* 0x000f28000c1e1b00 */
[----:B------:R-:W4:Y:S01]  /*db50*/  @!P3 LDG.E.64 R18, desc[UR10][R18.64] ;  /* 0x0000000a1212b981 */ /* 0x000f22000c1e1b00 */
[----:B------:R-:W-:-:S04]  /*db60*/  MOV R0, UR5 ;  /* 0x0000000500007c02 */ /* 0x000fc80008000f00 */
[----:B------:R-:W-:-:S04]  /*db70*/  IADD3 R0, PT, PT, R0, 0x4, RZ ;  /* 0x0000000400007810 */ /* 0x000fc80007ffe0ff */
[----:B------:R-:W-:Y:S01]  /*db80*/  R2UR UR5, R0 ;  /* 0x00000000000572ca */ /* 0x000fe200000e0000 */
[----:B---3--:R-:W-:Y:S01]  /*db90*/  @!P0 FADD.FTZ R16, R16, R10 ;  /* 0x0000000a10108221 */ /* 0x008fe20000010000 */
[----:B------:R-:W-:-:S03]  /*dba0*/  @!P0 FADD.FTZ R17, R17, R11 ;  /* 0x0000000b11118221 */ /* 0x000fc60000010000 */
[----:B--2---:R-:W-:Y:S01]  /*dbb0*/  @!P1 FADD.FTZ R16, R16, R12 ;  /* 0x0000000c10109221 */ /* 0x004fe20000010000 */
[----:B------:R-:W-:-:S03]  /*dbc0*/  @!P1 FADD.FTZ R17, R17, R13 ;  /* 0x0000000d11119221 */ /* 0x000fc60000010000 */
[----:B----4-:R-:W-:Y:S01]  /*dbd0*/  @!P2 FADD.FTZ R16, R16, R14 ;  /* 0x0000000e1010a221 */ /* 0x010fe20000010000 */
[----:B------:R-:W-:-:S03]  /*dbe0*/  @!P2 FADD.FTZ R17, R17, R15 ;  /* 0x0000000f1111a221 */ /* 0x000fc60000010000 */
[----:B------:R-:W-:Y:S01]  /*dbf0*/  @!P3 FADD.FTZ R16, R16, R18 ;  /* 0x000000121010b221 */ /* 0x000fe20000010000 */
[----:B------:R-:W-:-:S07]  /*dc00*/  @!P3 FADD.FTZ R17, R17, R19 ;  /* 0x000000131111b221 */ /* 0x000fce0000010000 */
.L_x_142:
[----:B------:R-:W-:Y:S05]  /*dc10*/  BRA.U !UP0, `(.L_x_136) ;  /* 0x00000001089c7547 */ /* 0x000fea000b800000 */
[----:B------:R-:W0:Y:S01]  /*dc20*/  S2R R7, SR_CTAID.X ;  /* 0x0000000000077919 */ /* 0x000e220000002500 */
[----:B------:R-:W-:Y:S02]  /*dc30*/  UISETP.NE.AND UP0, UPT, UR18, 0x1, UPT ;  /* 0x000000011200788c */ /* 0x000fe4000bf05270 */
[----:B------:R-:W-:-:S07]  /*dc40*/  ULOP3.LUT UR6, UR12, 0x1, URZ, 0xc0, !UPT ;  /* 0x000000010c067892 */ /* 0x000fce000f8ec0ff */
[----:B------:R-:W-:Y:S05]  /*dc50*/  BRA.U !UP0, `(.L_x_143) ;  /* 0x0000000108587547 */ /* 0x000fea000b800000 */
[----:B------:R-:W1:Y:S01]  /*dc60*/  S2R R0, SR_CTAID.X ;  /* 0x0000000000007919 */ /* 0x000e620000002500 */
[----:B------:R-:W2:Y:S01]  /*dc70*/  S2R R10, SR_CTAID.Y ;  /* 0x00000000000a7919 */ /* 0x000ea20000002600 */
[----:B-1----:R-:W-:Y:S02]  /*dc80*/  ISETP.NE.AND P0, PT, R0, UR5, PT ;  /* 0x0000000500007c0c */ /* 0x002fe4000bf05270 */
[----:B------:R-:W-:Y:S02]  /*dc90*/  MOV R0, UR5 ;  /* 0x0000000500007c02 */ /* 0x000fe40008000f00 */
[----:B------:R-:W-:Y:S02]  /*dca0*/  ISETP.NE.OR P1, PT, R6, RZ, !P0 ;  /* 0x000000ff0600720c */ /* 0x000fe40004725670 */
[----:B------:R-:W-:-:S04]  /*dcb0*/  IADD3 R11, PT, PT, R0, 0x1, RZ ;  /* 0x00000001000b7810 */ /* 0x000fc80007ffe0ff */
[----:B------:R-:W-:-:S04]  /*dcc0*/  ISETP.NE.AND P0, PT, R11, UR29, PT ;  /* 0x0000001d0b007c0c */ /* 0x000fc8000bf05270 */
[----:B------:R-:W-:-:S03]  /*dcd0*/  ISETP.NE.OR P0, PT, R6, RZ, !P0 ;  /* 0x000000ff0600720c */ /* 0x000fc60004705670 */
[----:B------:R-:W-:-:S05]  /*dce0*/  VOTEU.ALL UP0, P1 ;  /* 0x0000000000ff7886 */ /* 0x000fca0000800000 */
[----:B------:R-:W-:-:S05]  /*dcf0*/  @!UP0 UIMAD UR5, UR5, UR9, UR14 ;  /* 0x00000009050582a4 */ /* 0x000fca000f8e020e */
[----:B--2---:R-:W-:Y:S01]  /*dd00*/  @!P0 IMAD R11, R11, UR9, R10 ;  /* 0x000000090b0b8c24 */ /* 0x004fe2000f8e020a */
[----:B------:R-:W-:-:S03]  /*dd10*/  MOV R13, UR5 ;  /* 0x00000005000d7c02 */ /* 0x000fc60008000f00 */
[----:B------:R-:W-:-:S04]  /*dd20*/  @!P0 IMAD.WIDE.U32 R10, R11, 0x8, R8 ;  /* 0x000000080b0a8825 */ /* 0x000fc800078e0008 */
[----:B------:R-:W-:Y:S02]  /*dd30*/  @!P1 IMAD.WIDE.U32 R12, R13, 0x8, R8 ;  /* 0x000000080d0c9825 */ /* 0x000fe400078e0008 */
[----:B------:R-:W2:Y:S04]  /*dd40*/  @!P0 LDG.E.64 R10, desc[UR10][R10.64] ;  /* 0x0000000a0a0a8981 */ /* 0x000ea8000c1e1b00 */
[----:B------:R-:W3:Y:S01]  /*dd50*/  @!P1 LDG.E.64 R12, desc[UR10][R12.64] ;  /* 0x0000000a0c0c9981 */ /* 0x000ee2000c1e1b00 */
[----:B------:R-:W-:-:S04]  /*dd60*/  IADD3 R0, PT, PT, R0, 0x2, RZ ;  /* 0x0000000200007810 */ /* 0x000fc80007ffe0ff */
[----:B------:R-:W-:Y:S01]  /*dd70*/  R2UR UR5, R0 ;  /* 0x00000000000572ca */ /* 0x000fe200000e0000 */
[----:B---3--:R-:W-:Y:S01]  /*dd80*/  @!P1 FADD.FTZ R16, R16, R12 ;  /* 0x0000000c10109221 */ /* 0x008fe20000010000 */
[----:B------:R-:W-:-:S03]  /*dd90*/  @!P1 FADD.FTZ R17, R17, R13 ;  /* 0x0000000d11119221 */ /* 0x000fc60000010000 */
[----:B--2---:R-:W-:Y:S01]  /*dda0*/  @!P0 FADD.FTZ R16, R16, R10 ;  /* 0x0000000a10108221 */ /* 0x004fe20000010000 */
[----:B------:R-:W-:-:S09]  /*ddb0*/  @!P0 FADD.FTZ R17, R17, R11 ;  /* 0x0000000b11118221 */ /* 0x000fd20000010000 */
.L_x_143:
[----:B0-----:R-:W-:Y:S01]  /*ddc0*/  ISETP.NE.AND P0, PT, R7, UR5, PT ;  /* 0x0000000507007c0c */ /* 0x001fe2000bf05270 */
[----:B------:R-:W-:Y:S01]  /*ddd0*/  BSSY.RECONVERGENT B0, `(.L_x_136) ;  /* 0x000000b000007945 */ /* 0x000fe20003800200 */
[----:B------:R-:W-:Y:S02]  /*dde0*/  MOV R0, UR6 ;  /* 0x0000000600007c02 */ /* 0x000fe40008000f00 */
[----:B------:R-:W-:-:S04]  /*ddf0*/  ISETP.NE.OR P0, PT, R6, RZ, !P0 ;  /* 0x000000ff0600720c */ /* 0x000fc80004705670 */
[----:B------:R-:W-:-:S13]  /*de00*/  ISETP.NE.U32.OR P0, PT, R0, 0x1, P0 ;  /* 0x000000010000780c */ /* 0x000fda0000705470 */
[----:B------:R-:W-:Y:S05]  /*de10*/  @P0 BRA `(.L_x_144) ;  /* 0x0000000000180947 */ /* 0x000fea0003800000 */
[----:B------:R-:W-:-:S06]  /*de20*/  UIMAD UR6, UR9, UR5, UR14 ;  /* 0x00000005090672a4 */ /* 0x000fcc000f8e020e */
[----:B------:R-:W-:-:S05]  /*de30*/  MOV R7, UR6 ;  /* 0x0000000600077c02 */ /* 0x000fca0008000f00 */
[----:B------:R-:W-:-:S06]  /*de40*/  IMAD.WIDE.U32 R8, R7, 0x8, R8 ;  /* 0x0000000807087825 */ /* 0x000fcc00078e0008 */
[----:B------:R-:W2:Y:S02]  /*de50*/  LDG.E.64 R8, desc[UR10][R8.64] ;  /* 0x0000000a08087981 */ /* 0x000ea4000c1e1b00 */
[----:B--2---:R-:W-:Y:S01]  /*de60*/  FADD.FTZ R16, R16, R8 ;  /* 0x0000000810107221 */ /* 0x004fe20000010000 */
[----:B------:R-:W-:-:S07]  /*de70*/  FADD.FTZ R17, R17, R9 ;  /* 0x0000000911117221 */ /* 0x000fce0000010000 */
.L_x_144:
[----:B------:R-:W-:Y:S05]  /*de80*/  BSYNC.RECONVERGENT B0 ;  /* 0x0000000000007941 */ /* 0x000fea0003800200 */
.L_x_136:
[----:B------:R-:W2:Y:S01]  /*de90*/  S2UR UR6, SR_CgaCtaId ;  /* 0x00000000000679c3 */ /* 0x000ea20000008800 */
[----:B------:R-:W-:Y:S01]  /*dea0*/  ISETP.NE.AND P0, PT, R6, RZ, PT ;  /* 0x000000ff0600720c */ /* 0x000fe20003f05270 */
[----:B------:R-:W-:Y:S01]  /*deb0*/  UMOV UR5, 0x400 ;  /* 0x0000040000057882 */ /* 0x000fe20000000000 */
[----:B------:R-:W3:Y:S01]  /*dec0*/  LDCU.U8 UR12, c[0x0][0x414] ;  /* 0x00008280ff0c77ac */ /* 0x000ee20008000000 */
[----:B0-----:R-:W-:Y:S01]  /*ded0*/  HFMA2 R10, -RZ, RZ, 0, 0 ;  /* 0x00000000ff0a7431 */ /* 0x001fe200000001ff */
[----:B------:R-:W0:Y:S01]  /*dee0*/  LDCU.64 UR20, c[0x0][0x3f8] ;  /* 0x00007f00ff1477ac */ /* 0x000e220008000a00 */
[----:B------:R-:W4:Y:S01]  /*def0*/  LDCU.64 UR18, c[0x0][0x400] ;  /* 0x00008000ff1277ac */ /* 0x000f220008000a00 */
[----:B---3--:R-:W-:Y:S02]  /*df00*/  UISETP.NE.AND UP0, UPT, UR12, URZ, UPT ;  /* 0x000000ff0c00728c */ /* 0x008fe4000bf05270 */
[----:B--2---:R-:W-:Y:S01]  /*df10*/  ULEA UR5, UR6, UR5, 0x18 ;  /* 0x0000000506057291 */ /* 0x004fe2000f8ec0ff */
[----:B------:R-:W2:Y:S03]  /*df20*/  LDCU.64 UR6, c[0x0][0x380] ;  /* 0x00007000ff0677ac */ /* 0x000ea60008000a00 */
[----:B------:R-:W-:-:S05]  /*df30*/  PLOP3.LUT P1, PT, PT, PT, UP0, 0x80, 0x8 ;  /* 0x000000000008781c */ /* 0x000fca0003f2f008 */
[----:B------:R-:W-:Y:S01]  /*df40*/  @!P0 STS.64 [UR5+0x80], R16 ;  /* 0x00008010ff008988 */ /* 0x000fe20008000a05 */
[----:B------:R-:W-:Y:S06]  /*df50*/  BAR.SYNC.DEFER_BLOCKING 0x0 ;  /* 0x0000000000007b1d */ /* 0x000fec0000010000 */
[----:B-1----:R-:W1:Y:S01]  /*df60*/  LDS.64 R6, [UR5+0x80] ;  /* 0x00008005ff067984 */ /* 0x002e620008000a00 */
[----:B------:R-:W1:Y:S02]  /*df70*/  LDCU UR5, c[0x0][0x42c] ;  /* 0x00008580ff0577ac */ /* 0x000e640008000800 */
[----:B-1----:R-:W-:Y:S01]  /*df80*/  FMUL.FTZ R0, R6, UR5 ;  /* 0x0000000506007c20 */ /* 0x002fe20008410000 */
[----:B0-2-4-:R-:W-:-:S07]  /*df90*/  FMUL.FTZ R11, R7, UR5 ;  /* 0x00000005070b7c20 */ /* 0x015fce0008410000 */
.L_x_150:
[----:B0-----:R-:W-:-:S05]  /*dfa0*/  LEA R9, R10, UR15, 0x2 ;  /* 0x0000000f0a097c11 */ /* 0x001fca000f8e10ff */
[----:B------:R-:W2:Y:S04]  /*dfb0*/  LDL.64 R6, [R9+0x10] ;  /* 0x0000100009067983 */ /* 0x000ea80000100a00 */
[----:B------:R-:W3:Y:S01]  /*dfc0*/  LDL.64 R12, [R9+0x90] ;  /* 0x00009000090c7983 */ /* 0x000ee20000100a00 */
[----:B------:R-:W-:Y:S01]  /*dfd0*/  BSSY.RECONVERGENT B0, `(.L_x_145) ;  /* 0x0000036000007945 */ /* 0x000fe20003800200 */
[C---:B--2---:R-:W-:Y:S02]  /*dfe0*/  SHF.L.U32 R8, R6.reuse, 0x10, RZ ;  /* 0x0000001006087819 */ /* 0x044fe400000006ff */
[----:B------:R-:W-:Y:S02]  /*dff0*/  PRMT R6, R6, 0x7632, R6 ;  /* 0x0000763206067816 */ /* 0x000fe40000000006 */
[----:B---3--:R-:W-:Y:S01]  /*e000*/  SHF.L.U32 R9, R12, 0x10, RZ ;  /* 0x000000100c097819 */ /* 0x008fe200000006ff */
[----:B------:R-:W-:Y:S01]  /*e010*/  FADD.FTZ R8, R8, -UR28 ;  /* 0x8000001c08087e21 */ /* 0x000fe20008010000 */
[----:B------:R-:W-:-:S02]  /*e020*/  SHF.L.U32 R6, R6, 0x10, RZ ;  /* 0x0000001006067819 */ /* 0x000fc400000006ff */
[----:B------:R-:W-:Y:S01]  /*e030*/  PRMT R12, R12, 0x7632, R12 ;  /* 0x000076320c0c7816 */ /* 0x000fe2000000000c */
[----:B------:R-:W-:Y:S02]  /*e040*/  FMUL.FTZ R25, R8, UR16 ;  /* 0x0000001008197c20 */ /* 0x000fe40008410000 */
[----:B------:R-:W-:Y:S01]  /*e050*/  FADD.FTZ R6, R6, -UR28 ;  /* 0x8000001c06067e21 */ /* 0x000fe20008010000 */
[----:B------:R-:W-:Y:S01]  /*e060*/  SHF.L.U32 R12, R12, 0x10, RZ ;  /* 0x000000100c0c7819 */ /* 0x000fe200000006ff */
[----:B------:R-:W-:Y:S02]  /*e070*/  @P1 FFMA.FTZ R8, R4, R25, R2 ;  /* 0x0000001904081223 */ /* 0x000fe40000010002 */
[----:B------:R-:W-:Y:S02]  /*e080*/  FMUL.FTZ R20, R6, UR16 ;  /* 0x0000001006147c20 */ /* 0x000fe40008410000 */
[----:B------:R-:W-:Y:S02]  /*e090*/  @P1 FMUL.FTZ R14, R8, -1.4426950216293334961 ;  /* 0xbfb8aa3b080e1820 */ /* 0x000fe40000410000 */
[----:B------:R-:W-:-:S04]  /*e0a0*/  @P1 FFMA.FTZ R6, R5, R20, R3 ;  /* 0x0000001405061223 */ /* 0x000fc80000010003 */
[----:B------:R-:W-:Y:S01]  /*e0b0*/  @P1 FMUL.FTZ R17, R6, -1.4426950216293334961 ;  /* 0xbfb8aa3b06111820 */ /* 0x000fe20000410000 */
[----:B------:R-:W0:Y:S05]  /*e0c0*/  @P1 MUFU.EX2 R14, R14 ;  /* 0x0000000e000e1308 */ /* 0x000e2a0000000800 */
[----:B------:R-:W1:Y:S01]  /*e0d0*/  @P1 MUFU.EX2 R17, R17 ;  /* 0x0000001100111308 */ /* 0x000e620000000800 */
[----:B0-----:R-:W-:Y:S01]  /*e0e0*/  @P1 FADD.FTZ R15, R14, 1 ;  /* 0x3f8000000e0f1421 */ /* 0x001fe20000010000 */
[----:B------:R-:W-:-:S03]  /*e0f0*/  SHF.L.U32 R14, R7, 0x10, RZ ;  /* 0x00000010070e7819 */ /* 0x000fc600000006ff */
[----:B------:R0:W2:Y:S01]  /*e100*/  @P1 MUFU.RCP R16, R15 ;  /* 0x0000000f00101308 */ /* 0x0000a20000001000 */
[----:B-1----:R-:W-:Y:S01]  /*e110*/  @P1 FADD.FTZ R18, R17, 1 ;  /* 0x3f80000011121421 */ /* 0x002fe20000010000 */
[----:B-----5:R-:W-:-:S04]  /*e120*/  LEA R17, R10, R99, 0x3 ;  /* 0x000000630a117211 */ /* 0x020fc800078e18ff */
[----:B------:R-:W-:Y:S02]  /*e130*/  ISETP.GE.U32.AND P0, PT, R17, UR18, PT ;  /* 0x0000001211007c0c */ /* 0x000fe4000bf06070 */
[----:B------:R1:W3:Y:S01]  /*e140*/  @P1 MUFU.RCP R19, R18 ;  /* 0x0000001200131308 */ /* 0x0002e20000001000 */
[----:B0-----:R-:W-:Y:S01]  /*e150*/  FFMA.FTZ R15, R0, R25, R11 ;  /* 0x00000019000f7223 */ /* 0x001fe2000001000b */
[----:B-1----:R-:W-:Y:S01]  /*e160*/  SHF.R.S32.HI R18, RZ, 0x1f, R17 ;  /* 0x0000001fff127819 */ /* 0x002fe20000011411 */
[----:B--2---:R-:W-:Y:S01]  /*e170*/  @P1 FADD.FTZ R21, -R16, 1 ;  /* 0x3f80000010151421 */ /* 0x004fe20000010100 */
[----:B------:R-:W-:Y:S02]  /*e180*/  @P1 FMUL.FTZ R16, R9, R16 ;  /* 0x0000001009101220 */ /* 0x000fe40000410000 */
[----:B------:R-:W-:Y:S01]  /*e190*/  ISETP.GE.AND.EX P0, PT, R18, UR19, PT, P0 ;  /* 0x0000001312007c0c */ /* 0x000fe2000bf06300 */
[----:B------:R-:W-:Y:S01]  /*e1a0*/  @P1 FFMA.FTZ R21, R8, R21, 1 ;  /* 0x3f80000008151423 */ /* 0x000fe20000010015 */
[----:B------:R-:W-:Y:S01]  /*e1b0*/  PRMT R8, R7, 0x7632, R8 ;  /* 0x0000763207087816 */ /* 0x000fe20000000008 */
[----:B---3--:R-:W-:Y:S01]  /*e1c0*/  @P1 FADD.FTZ R23, -R19, 1 ;  /* 0x3f80000013171421 */ /* 0x008fe20000010100 */
[----:B------:R-:W-:Y:S01]  /*e1d0*/  @P1 FMUL.FTZ R19, R12, R19 ;  /* 0x000000130c131220 */ /* 0x000fe20000410000 */
[----:B------:R-:W-:Y:S01]  /*e1e0*/  @P1 FMUL.FTZ R9, R16, R21 ;  /* 0x0000001510091220 */ /* 0x000fe20000410000 */
[----:B------:R-:W-:Y:S01]  /*e1f0*/  IADD3 R21, PT, PT, R17, 0x8, RZ ;  /* 0x0000000811157810 */ /* 0x000fe20007ffe0ff */
[----:B------:R-:W-:Y:S01]  /*e200*/  @P1 FFMA.FTZ R6, R6, R23, 1 ;  /* 0x3f80000006061423 */ /* 0x000fe20000010017 */
[----:B------:R-:W-:Y:S01]  /*e210*/  SHF.L.U32 R16, R8, 0x10, RZ ;  /* 0x0000001008107819 */ /* 0x000fe200000006ff */
[----:B------:R-:W-:-:S02]  /*e220*/  FFMA.FTZ R15, R4, R9, -R15 ;  /* 0x00000009040f7223 */ /* 0x000fc4000001080f */
[----:B------:R-:W-:Y:S01]  /*e230*/  @P1 FMUL.FTZ R12, R19, R6 ;  /* 0x00000006130c1220 */ /* 0x000fe20000410000 */
[----:B------:R-:W-:-:S04]  /*e240*/  FFMA.FTZ R6, R0, R20, R11 ;  /* 0x0000001400067223 */ /* 0x000fc8000001000b */
[----:B------:R-:W-:Y:S01]  /*e250*/  FFMA.FTZ R12, R5, R12, -R6 ;  /* 0x0000000c050c7223 */ /* 0x000fe20000010806 */
[----:B------:R-:W-:Y:S06]  /*e260*/  @P0 BRA `(.L_x_146) ;  /* 0x0000000000300947 */ /* 0x000fec0003800000 */
[----:B------:R-:W-:Y:S01]  /*e270*/  MOV R6, R42 ;  /* 0x0000002a00067202 */ /* 0x000fe20000000f00 */
[----:B------:R-:W-:Y:S01]  /*e280*/  IMAD R8, R18, UR20, RZ ;  /* 0x0000001412087c24 */ /* 0x000fe2000f8e02ff */
[----:B------:R-:W-:Y:S01]  /*e290*/  MOV R7, R45 ;  /* 0x0000002d00077202 */ /* 0x000fe20000000f00 */
[----:B------:R-:W-:Y:S01]  /*e2a0*/  FMUL.FTZ R15, R15, UR16 ;  /* 0x000000100f0f7c20 */ /* 0x000fe20008410000 */
[----:B------:R-:W-:Y:S01]  /*e2b0*/  FMUL.FTZ R12, R12, UR16 ;  /* 0x000000100c0c7c20 */ /* 0x000fe20008410000 */
[C---:B------:R-:W-:Y:S02]  /*e2c0*/  IMAD R9, R17.reuse, UR21, R8 ;  /* 0x0000001511097c24 */ /* 0x040fe4000f8e0208 */
[----:B------:R-:W-:-:S05]  /*e2d0*/  IMAD.WIDE.U32 R6, R17, UR20, R6 ;  /* 0x0000001411067c25 */ /* 0x000fca000f8e0006 */
[----:B------:R-:W-:Y:S02]  /*e2e0*/  IADD3 R7, PT, PT, R7, R9, RZ ;  /* 0x0000000907077210 */ /* 0x000fe40007ffe0ff */
[----:B------:R-:W-:-:S04]  /*e2f0*/  LEA R8, P0, R6, UR6, 0x1 ;  /* 0x0000000606087c11 */ /* 0x000fc8000f8008ff */
[----:B------:R-:W-:Y:S02]  /*e300*/  LEA.HI.X R9, R6, UR7, R7, 0x1, P0 ;  /* 0x0000000706097c11 */ /* 0x000fe400080f0c07 */
[----:B------:R-:W-:-:S05]  /*e310*/  F2FP.BF16.F32.PACK_AB R7, R12, R15 ;  /* 0x0000000f0c07723e */ /* 0x000fca00000010ff */
[----:B------:R0:W-:Y:S02]  /*e320*/  STG.E desc[UR10][R8.64], R7 ;  /* 0x0000000708007986 */ /* 0x0001e4000c10190a */
.L_x_146:
[----:B------:R-:W-:Y:S05]  /*e330*/  BSYNC.RECONVERGENT B0 ;  /* 0x0000000000007941 */ /* 0x000fea0003800200 */
.L_x_145:
[----:B------:R-:W-:Y:S01]  /*e340*/  ISETP.NE.AND P1, PT, RZ, UR12, PT ;  /* 0x0000000cff007c0c */ /* 0x000fe2000bf25270 */
[----:B------:R-:W-:Y:S01]  /*e350*/  FADD.FTZ R14, R14, -UR28 ;  /* 0x8000001c0e0e7e21 */ /* 0x000fe20008010000 */
[----:B------:R-:W-:Y:S01]  /*e360*/  FADD.FTZ R16, R16, -UR28 ;  /* 0x8000001c10107e21 */ /* 0x000fe20008010000 */
[----:B------:R-:W-:Y:S02]  /*e370*/  ISETP.GE.U32.AND P0, PT, R21, UR18, PT ;  /* 0x0000001215007c0c */ /* 0x000fe4000bf06070 */
[----:B------:R-:W-:Y:S01]  /*e380*/  SHF.R.S32.HI R20, RZ, 0x1f, R21 ;  /* 0x0000001fff147819 */ /* 0x000fe20000011415 */
[----:B0-----:R-:W-:Y:S01]  /*e390*/  FMUL.FTZ R7, R14, UR16 ;  /* 0x000000100e077c20 */ /* 0x001fe20008410000 */
[----:B------:R-:W-:Y:S01]  /*e3a0*/  FMUL.FTZ R16, R16, UR16 ;  /* 0x0000001010107c20 */ /* 0x000fe20008410000 */
[C---:B------:R-:W-:Y:S02]  /*e3b0*/  PRMT R6, R13.reuse, 0x7632, R6 ;  /* 0x000076320d067816 */ /* 0x040fe40000000006 */
[----:B------:R-:W-:Y:S01]  /*e3c0*/  ISETP.GE.AND.EX P0, PT, R20, UR19, PT, P0 ;  /* 0x0000001314007c0c */ /* 0x000fe2000bf06300 */
[C-C-:B------:R-:W-:Y:S01]  /*e3d0*/  FFMA.FTZ R19, R0.reuse, R7, R11.reuse ;  /* 0x0000000700137223 */ /* 0x140fe2000001000b */
[----:B------:R-:W-:Y:S01]  /*e3e0*/  SHF.L.U32 R13, R13, 0x10, RZ ;  /* 0x000000100d0d7819 */ /* 0x000fe200000006ff */
[----:B------:R-:W-:Y:S01]  /*e3f0*/  FFMA.FTZ R18, R0, R16, R11 ;  /* 0x0000001000127223 */ /* 0x000fe2000001000b */
[----:B------:R-:W-:Y:S01]  /*e400*/  SHF.L.U32 R6, R6, 0x10, RZ ;  /* 0x0000001006067819 */ /* 0x000fe200000006ff */
[----:B------:R-:W-:Y:S08]  /*e410*/  @!P1 BRA `(.L_x_147) ;  /* 0x0000000000489947 */ /* 0x000ff00003800000 */
        /* <DEDUP_REMOVED lines=18> */
.L_x_147:
[----:B------:R-:W-:Y:S01]  /*e540*/  BSSY.RECONVERGENT B0, `(.L_x_148) ;  /* 0x0000010000007945 */ /* 0x000fe20003800200 */
[----:B------:R-:W-:Y:S01]  /*e550*/  FFMA.FTZ R19, R4, R13, -R19 ;  /* 0x0000000d04137223 */ /* 0x000fe20000010813 */
[----:B------:R-:W-:Y:S02]  /*e560*/  FFMA.FTZ R12, R5, R6, -R18 ;  /* 0x00000006050c7223 */ /* 0x000fe40000010812 */
[----:B------:R-:W-:Y:S05]  /*e570*/  @P0 BRA `(.L_x_149) ;  /* 0x0000000000300947 */ /* 0x000fea0003800000 */
        /* <DEDUP_REMOVED lines=12> */
.L_x_149:
[----:B------:R-:W-:Y:S05]  /*e640*/  BSYNC.RECONVERGENT B0 ;  /* 0x0000000000007941 */ /* 0x000fea0003800200 */
.L_x_148:
[----:B------:R-:W-:-:S04]  /*e650*/  IADD3 R10, PT, PT, R10, 0x2, RZ ;  /* 0x000000020a0a7810 */ /* 0x000fc80007ffe0ff */
[----:B------:R-:W-:-:S13]  /*e660*/  ISETP.NE.AND P0, PT, R10, 0x20, PT ;  /* 0x000000200a00780c */ /* 0x000fda0003f05270 */
[----:B------:R-:W-:Y:S05]  /*e670*/  @P0 BRA `(.L_x_150) ;  /* 0xfffffff800480947 */ /* 0x000fea000383ffff */
[----:B------:R-:W1:Y:S01]  /*e680*/  LDCU UR5, c[0x0][0x410] ;  /* 0x00008200ff0577ac */ /* 0x000e620008000800 */
[----:B------:R-:W1:Y:S01]  /*e690*/  LDCU UR6, c[0x0][0x3e0] ;  /* 0x00007c00ff0677ac */ /* 0x000e620008000800 */
[----:B------:R-:W-:Y:S02]  /*e6a0*/  UIADD3 UR8, UPT, UPT, UR9, UR8, URZ ;  /* 0x0000000809087290 */ /* 0x000fe4000fffe0ff */
[----:B------:R-:W-:Y:S02]  /*e6b0*/  UIADD3 UR4, UPT, UPT, UR4, 0x1, URZ ;  /* 0x0000000104047890 */ /* 0x000fe4000fffe0ff */
[----:B-1----:R-:W-:-:S04]  /*e6c0*/  UIMAD UR5, UR5, UR6, URZ ;  /* 0x00000006050572a4 */ /* 0x002fc8000f8e02ff */
[----:B------:R-:W-:-:S09]  /*e6d0*/  UISETP.GE.AND UP0, UPT, UR8, UR5, UPT ;  /* 0x000000050800728c */ /* 0x000fd2000bf06270 */
[----:B------:R-:W-:Y:S05]  /*e6e0*/  BRA.U !UP0, `(.L_x_151) ;  /* 0xffffff1908ac7547 */ /* 0x000fea000b83ffff */
.L_x_127:
        /* <DEDUP_REMOVED lines=16> */
.L_x_153:
[----:B------:R-:W-:Y:S05]  /*e7f0*/  BSYNC.RECONVERGENT B0 ;  /* 0x0000000000007941 */ /* 0x000fea0003800200 */
.L_x_152:
        /* <DEDUP_REMOVED lines=11> */
.L_x_155:
[----:B------:R-:W2:Y:S04]  /*e8b0*/  LDG.E.STRONG.GPU R5, desc[UR10][R2.64] ;  /* 0x0000000a02057981 */ /* 0x000ea8000c1ef900 */
[----:B--2---:R-:W-:Y:S01]  /*e8c0*/  CCTL.IVALL ;  /* 0x00000000ff00798f */ /* 0x004fe20002000000 */
[----:B------:R-:W-:Y:S05]  /*e8d0*/  YIELD ;  /* 0x0000000000007946 */ /* 0x000fea0003800000 */
[----:B------:R-:W-:-:S13]  /*e8e0*/  ISETP.NE.AND P0, PT, R5, R0, PT ;  /* 0x000000000500720c */ /* 0x000fda0003f05270 */
[----:B------:R-:W-:Y:S05]  /*e8f0*/  @P0 BRA `(.L_x_155) ;  /* 0xfffffffc00ec0947 */ /* 0x000fea000383ffff */
.L_x_154:
        /* <DEDUP_REMOVED lines=77> */
.L_x_158:
        /* <DEDUP_REMOVED lines=29> */
.L_x_157:
[----:B------:R-:W-:Y:S05]  /*efa0*/  BSYNC.RECONVERGENT B0 ;  /* 0x0000000000007941 */ /* 0x000fea0003800200 */
.L_x_156:
        /* <DEDUP_REMOVED lines=10> */
.L_x_159:
        /* <DEDUP_REMOVED lines=82> */
.L_x_160:
        /* <DEDUP_REMOVED lines=9> */
.L_x_4738:


//--------------------- .text._Z35group_norm_nhwc_bwd_one_pass_kernelI11Bf16IOFp32WLi512ELi98ELi392EEv26Group_norm_nhwc_bwd_params --------------------------
	.section	.text._Z35group_norm_nhwc_bwd_one_pass_kernelI11Bf16IOFp32WLi512ELi98ELi392EEv26Group_norm_nhwc_bwd_params,"ax",@progbits
	.align	128
        .global         _Z35group_norm_nhwc_bwd_one_pass_kernelI11Bf16IOFp32WLi512ELi98ELi392EEv26Group_norm_nhwc_bwd_params
        .type           _Z35group_norm_nhwc_bwd_one_pass_kernelI11Bf16IOFp32WLi512ELi98ELi392EEv26Group_norm_nhwc_bwd_params,@function
        .size           _Z35group_norm_nhwc_bwd_one_pass_kernelI11Bf16IOFp32WLi512ELi98ELi392EEv26Group_norm_nhwc_bwd_params,(.L_x_4739 - _Z35group_norm_nhwc_bwd_one_pass_kernelI11Bf16IOFp32WLi512ELi98ELi392EEv26Group_norm_nhwc_bwd_params)
        .other          _Z35group_norm_nhwc_bwd_one_pass_kernelI11Bf16IOFp32WLi512ELi98ELi392EEv26Group_norm_nhwc_bwd_params,@"STO_CUDA_ENTRY STV_DEFAULT"
_Z35group_norm_nhwc_bwd_one_pass_kernelI11Bf16IOFp32WLi512ELi98ELi392EEv26Group_norm_nhwc_bwd_params:
.text._Z35group_norm_nhwc_bwd_one_pass_kernelI11Bf16IOFp32WLi512ELi98ELi392EEv26Group_norm_nhwc_bwd_params:
        /* <DEDUP_REMOVED lines=23> */
[----:B------:R-:W-:Y:S01]  /*0170*/  UMOV UR4, URZ ;  /* 0x000000ff00047c82 */ /* 0x000fe20008000000 */
[----:B------:R-:W-:Y:S02]  /*0180*/  SHF.R.S32.HI R2, RZ, 0x1f, R56 ;  /* 0x0000001fff027819 */ /* 0x000fe40000011438 */
[----:B------:R-:W-:-:S03]  /*0190*/  LOP3.LUT R0, R0, 0xffff, RZ, 0xc0, !PT ;  /* 0x0000ffff00007812 */ /* 0x000fc600078ec0ff */
[----:B------:R0:W-:Y:S04]  /*01a0*/  STL [R1+0x72c], R2 ;  /* 0x00072c0201007387 */ /* 0x0001e80000100800 */
[----:B------:R0:W-:Y:S02]  /*01b0*/  STL [R1+0x728], R0 ;  /* 0x0007280001007387 */ /* 0x0001e40000100800 */
.L_x_185:
[----:B------:R-:W2:Y:S01]  /*01c0*/  LDL R4, [R1+0x72c] ;  /* 0x00072c0001047983 */ /* 0x000ea20000100800 */
[----:B0-----:R-:W0:Y:S03]  /*01d0*/  LDCU UR14, c[0x0][0x410] ;  /* 0x00008200ff0e77ac */ /* 0x001e260008000800 */
[----:B------:R-:W3:Y:S01]  /*01e0*/  LDL.LU R5, [R1+0x728] ;  /* 0x0007280001057983 */ /* 0x000ee20000300800 */
[----:B------:R-:W-:Y:S01]  /*01f0*/  IABS R3, UR8 ;  /* 0x0000000800037c13 */ /* 0x000fe20008000000 */
[----:B------:R-:W-:Y:S01]  /*0200*/  UMOV UR6, URZ ;  /* 0x000000ff00067c82 */ /* 0x000fe20008000000 */
[----:B------:R-:W1:Y:S01]  /*0210*/  LDCU.128 UR16, c[0x0][0x400] ;  /* 0x00008000ff1077ac */ /* 0x000e620008000c00 */
[----:B0-----:R-:W-:-:S04]  /*0220*/  MOV R0, UR14 ;  /* 0x0000000e00007c02 */ /* 0x001fc80008000f00 */
[----:B------:R-:W-:-:S04]  /*0230*/  IABS R0, R0 ;  /* 0x0000000000007213 */ /* 0x000fc80000000000 */
[----:B------:R-:W-:-:S13]  /*0240*/  R2UR UR13, R0 ;  /* 0x00000000000d72ca */ /* 0x000fda00000e0000 */
[----:B------:R-:W0:Y:S08]  /*0250*/  I2F.RP R0, UR13 ;  /* 0x0000000d00007d06 */ /* 0x000e300008209400 */
[----:B0-----:R-:W0:Y:S02]  /*0260*/  MUFU.RCP R0, R0 ;  /* 0x0000000000007308 */ /* 0x001e240000001000 */
[----:B0-----:R-:W-:-:S06]  /*0270*/  IADD3 R2, PT, PT, R0, 0xffffffe, RZ ;  /* 0x0ffffffe00027810 */ /* 0x001fcc0007ffe0ff */
[----:B------:R-:W0:Y:S01]  /*0280*/  F2I.FTZ.U32.TRUNC.NTZ R2, R2 ;  /* 0x0000000200027305 */ /* 0x000e22000021f000 */
[----:B------:R-:W-:Y:S02]  /*0290*/  R2UR UR9, R3 ;  /* 0x00000000030972ca */ /* 0x000fe400000e0000 */
[----:B0-----:R-:W-:-:S13]  /*02a0*/  R2UR UR7, R2 ;  /* 0x00000000020772ca */ /* 0x001fda00000e0000 */
[----:B------:R-:W-:-:S04]  /*02b0*/  UIADD3 UR5, UPT, UPT, URZ, -UR7, URZ ;  /* 0x80000007ff057290 */ /* 0x000fc8000fffe0ff */
[----:B------:R-:W-:-:S04]  /*02c0*/  UIMAD UR5, UR5, UR13, URZ ;  /* 0x0000000d050572a4 */ /* 0x000fc8000f8e02ff */
[----:B------:R-:W-:-:S04]  /*02d0*/  UIMAD.WIDE.U32 UR6, UR7, UR5, UR6 ;  /* 0x00000005070672a5 */ /* 0x000fc8000f8e0006 */
[----:B------:R-:W-:-:S04]  /*02e0*/  UIMAD.WIDE.U32 UR6, UR7, UR9, URZ ;  /* 0x00000009070672a5 */ /* 0x000fc8000f8e00ff */
[----:B------:R-:W-:-:S04]  /*02f0*/  UIADD3 UR5, UPT, UPT, -UR7, URZ, URZ ;  /* 0x000000ff07057290 */ /* 0x000fc8000fffe1ff */
[----:B------:R-:W-:-:S04]  /*0300*/  UIMAD UR5, UR13, UR5, UR9 ;  /* 0x000000050d0572a4 */ /* 0x000fc8000f8e0209 */
[----:B------:R-:W-:Y:S01]  /*0310*/  UISETP.GT.U32.AND UP2, UPT, UR13, UR5, UPT ;  /* 0x000000050d00728c */ /* 0x000fe2000bf44070 */
[----:B-1----:R-:W-:Y:S01]  /*0320*/  ISETP.GE.U32.AND P0, PT, R56, UR16, PT ;  /* 0x0000001038007c0c */ /* 0x002fe2000bf06070 */
[----:B------:R-:W-:Y:S02]  /*0330*/  UISETP.GE.AND UP4, UPT, UR8, URZ, UPT ;  /* 0x000000ff0800728c */ /* 0x000fe4000bf86270 */
[----:B------:R-:W-:-:S07]  /*0340*/  ULOP3.LUT UR12, UR8, UR14, URZ, 0x3c, !UPT ;  /* 0x0000000e080c7292 */ /* 0x000fce000f8e3cff */
[----:B------:R-:W-:-:S04]  /*0350*/  @!UP2 UIADD3 UR5, UPT, UPT, UR5, -UR13, URZ ;  /* 0x8000000d0505a290 */ /* 0x000fc8000fffe0ff */
[----:B------:R-:W-:Y:S02]  /*0360*/  UIADD3 UR6, UPT, UPT, UR5, -UR13, URZ ;  /* 0x8000000d05067290 */ /* 0x000fe4000fffe0ff */
[----:B------:R-:W-:Y:S02]  /*0370*/  UISETP.GT.U32.AND UP3, UPT, UR13, UR5, UPT ;  /* 0x000000050d00728c */ /* 0x000fe4000bf64070 */
[----:B------:R-:W-:Y:S02]  /*0380*/  UISETP.GE.U32.AND UP1, UPT, UR5, UR13, UPT ;  /* 0x0000000d0500728c */ /* 0x000fe4000bf26070 */
[----:B------:R-:W-:Y:S02]  /*0390*/  @!UP2 UIADD3 UR7, UPT, UPT, UR7, 0x1, URZ ;  /* 0x000000010707a890 */ /* 0x000fe4000fffe0ff */
[----:B------:R-:W-:Y:S02]  /*03a0*/  USEL UR5, UR6, UR5, !UP3 ;  /* 0x0000000506057287 */ /* 0x000fe4000d800000 */
[----:B------:R-:W-:-:S02]  /*03b0*/  UISETP.GE.AND UP2, UPT, UR12, URZ, UPT ;  /* 0x000000ff0c00728c */ /* 0x000fc4000bf46270 */
[----:B------:R-:W-:Y:S02]  /*03c0*/  ULOP3.LUT UR9, URZ, UR14, URZ, 0x33, !UPT ;  /* 0x0000000eff097292 */ /* 0x000fe4000f8e33ff */
[----:B------:R-:W-:Y:S02]  /*03d0*/  UISETP.NE.AND UP0, UPT, UR14, URZ, UPT ;  /* 0x000000ff0e00728c */ /* 0x000fe4000bf05270 */
[----:B------:R-:W-:Y:S02]  /*03e0*/  @!UP4 UIADD3 UR5, UPT, UPT, -UR5, URZ, URZ ;  /* 0x000000ff0505c290 */ /* 0x000fe4000fffe1ff */
[----:B------:R-:W-:Y:S02]  /*03f0*/  @UP1 UIADD3 UR7, UPT, UPT, UR7, 0x1, URZ ;  /* 0x0000000107071890 */ /* 0x000fe4000fffe0ff */
[----:B------:R-:W-:Y:S01]  /*0400*/  USEL UR13, UR9, UR5, !UP0 ;  /* 0x00000005090d7287 */ /* 0x000fe2000c000000 */
[----:B------:R-:W-:Y:S01]  /*0410*/  IADD3 R11, PT, PT, R56, 0x8, RZ ;  /* 0x00000008380b7810 */ /* 0x000fe20007ffe0ff */
[----:B------:R-:W-:-:S02]  /*0420*/  @!UP2 UIADD3 UR7, UPT, UPT, -UR7, URZ, URZ ;  /* 0x000000ff0707a290 */ /* 0x000fc4000fffe1ff */
[----:B------:R-:W-:Y:S01]  /*0430*/  UIMAD UR5, UR13, 0x62, URZ ;  /* 0x000000620d0578a4 */ /* 0x000fe2000f8e02ff */
[----:B------:R-:W-:Y:S01]  /*0440*/  ISETP.GE.U32.AND P1, PT, R11, UR16, PT ;  /* 0x000000100b007c0c */ /* 0x000fe2000bf26070 */
[----:B------:R-:W-:Y:S01]  /*0450*/  USEL UR7, UR9, UR7, !UP0 ;  /* 0x0000000709077287 */ /* 0x000fe2000c000000 */
[----:B------:R-:W-:Y:S02]  /*0460*/  SHF.R.S32.HI R9, RZ, 0x1f, R11 ;  /* 0x0000001fff097819 */ /* 0x000fe4000001140b */
[C---:B------:R-:W-:Y:S02]  /*0470*/  IADD3 R23, PT, PT, R56.reuse, 0x10, RZ ;  /* 0x0000001038177810 */ /* 0x040fe40007ffe0ff */
[----:B------:R-:W-:Y:S02]  /*0480*/  LOP3.LUT R55, R55, 0xfeffffff, RZ, 0xc0, !PT ;  /* 0xfeffffff37377812 */ /* 0x000fe400078ec0ff */
[C---:B------:R-:W-:Y:S02]  /*0490*/  IADD3 R14, PT, PT, R56.reuse, 0x18, RZ ;  /* 0x00000018380e7810 */ /* 0x040fe40007ffe0ff */
[----:B------:R-:W-:-:S02]  /*04a0*/  IADD3 R57, PT, PT, R56, 0x58, RZ ;  /* 0x0000005838397810 */ /* 0x000fc40007ffe0ff */
[----:B------:R-:W-:Y:S01]  /*04b0*/  LOP3.LUT R69, R69, 0x7fffffff, RZ, 0xc0, !PT ;  /* 0x7fffffff45457812 */ /* 0x000fe200078ec0ff */
[----:B------:R-:W-:Y:S01]  /*04c0*/  STL [R1+0x980], R68 ;  /* 0x0009804401007387 */ /* 0x000fe20000100800 */
[----:B------:R-:W-:Y:S01]  /*04d0*/  MOV R0, UR5 ;  /* 0x0000000500007c02 */ /* 0x000fe20008000f00 */
[----:B------:R-:W0:Y:S01]  /*04e0*/  LDCU.U8 UR9, c[0x0][0x414] ;  /* 0x00008280ff0977ac */ /* 0x000e220008000000 */
[----:B------:R-:W-:Y:S02]  /*04f0*/  ISETP.GE.AND.EX P4, PT, R9, UR17, PT, P1 ;  /* 0x0000001109007c0c */ /* 0x000fe4000bf86310 */
[----:B------:R-:W-:Y:S02]  /*0500*/  MOV R3, UR18 ;  /* 0x0000001200037c02 */ /* 0x000fe40008000f00 */
[----:B------:R-:W-:Y:S02]  /*0510*/  ISETP.GE.U32.AND P1, PT, R23, UR16, PT ;  /* 0x0000001017007c0c */ /* 0x000fe4000bf26070 */
[----:B------:R-:W-:-:S04]  /*0520*/  SHF.R.S32.HI R25, RZ, 0x1f, R23 ;  /* 0x0000001fff197819 */ /* 0x000fc80000011417 */
[----:B------:R-:W-:-:S03]  /*0530*/  ISETP.GE.AND.EX P3, PT, R25, UR17, PT, P1 ;  /* 0x0000001119007c0c */ /* 0x000fc6000bf66310 */
[----:B------:R-:W1:Y:S01]  /*0540*/  @!P4 LDC.64 R16, c[0x0][0x3f8] ;  /* 0x0000fe00ff10cb82 */ /* 0x000e620000000a00 */
[----:B------:R-:W-:Y:S02]  /*0550*/  @P4 LOP3.LUT R55, R55, 0x1000000, RZ, 0xfc, !PT ;  /* 0x0100000037374812 */ /* 0x000fe400078efcff */
[----:B------:R-:W-:Y:S02]  /*0560*/  ISETP.GE.U32.AND P1, PT, R14, UR16, PT ;  /* 0x000000100e007c0c */ /* 0x000fe4000bf26070 */
[----:B------:R-:W-:-:S03]  /*0570*/  LOP3.LUT R55, R55, 0xff7fffff, RZ, 0xc0, !PT ;  /* 0xff7fffff37377812 */ /* 0x000fc600078ec0ff */
[----:B------:R-:W4:Y:S02]  /*0580*/  @!P4 LDC.64 R58, c[0x0][0x3a0] ;  /* 0x0000e800ff3acb82 */ /* 0x000f240000000a00 */
[----:B------:R-:W-:-:S06]  /*0590*/  @P3 LOP3.LUT R55, R55, 0x800000, RZ, 0xfc, !PT ;  /* 0x0080000037373812 */ /* 0x000fcc00078efcff */
[----:B------:R-:W0:Y:S01]  /*05a0*/  @!P4 LDC.64 R52, c[0x0][0x398] ;  /* 0x0000e600ff34cb82 */ /* 0x000e220000000a00 */
[----:B--2---:R-:W-:Y:S02]  /*05b0*/  ISETP.GE.AND.EX P0, PT, R4, UR17, PT, P0 ;  /* 0x0000001104007c0c */ /* 0x004fe4000bf06300 */
[----:B---3--:R-:W-:-:S11]  /*05c0*/  IADD3 R36, P2, PT, R5, UR5, RZ ;  /* 0x0000000505247c10 */ /* 0x008fd6000ff5e0ff */
[----:B------:R-:W2:Y:S01]  /*05d0*/  @!P0 LDC.64 R6, c[0x0][0x3f8] ;  /* 0x0000fe00ff068b82 */ /* 0x000ea20000000a00 */
[----:B------:R-:W-:Y:S01]  /*05e0*/  USHF.R.S32.HI UR5, URZ, 0x1f, UR7 ;  /* 0x0000001fff057899 */ /* 0x000fe20008011407 */
[----:B------:R-:W-:-:S03]  /*05f0*/  LEA.HI.X.SX32 R37, R0, RZ, 0x1, P2 ;  /* 0x000000ff00257211 */ /* 0x000fc600010f0eff */
[----:B------:R-:W-:Y:S01]  /*0600*/  UIMAD UR5, UR5, UR18, URZ ;  /* 0x00000012050572a4 */ /* 0x000fe2000f8e02ff */
[----:B------:R-:W-:Y:S01]  /*0610*/  @!P0 SHF.R.S32.HI R4, RZ, 0x1f, R56 ;  /* 0x0000001fff048819 */ /* 0x000fe20000011438 */
[----:B------:R-:W-:Y:S01]  /*0620*/  IMAD.WIDE.U32 R36, R3, UR7, R36 ;  /* 0x0000000703247c25 */ /* 0x000fe2000f8e0024 */
[----:B------:R-:W3:Y:S01]  /*0630*/  @!P0 LDC.64 R12, c[0x0][0x398] ;  /* 0x0000e600ff0c8b82 */ /* 0x000ee20000000a00 */
[----:B------:R-:W-:Y:S02]  /*0640*/  UIMAD UR5, UR7, UR19, UR5 ;  /* 0x00000013070572a4 */ /* 0x000fe4000f8e0205 */
[----:B------:R1:W-:Y:S01]  /*0650*/  @!P0 STL [R1+0x72c], R4 ;  /* 0x00072c0401008387 */ /* 0x0003e20000100800 */
[----:B------:R-:W-:Y:S01]  /*0660*/  @!P0 MOV R38, R36 ;  /* 0x0000002400268202 */ /* 0x000fe20000000f00 */
[----:B------:R-:W0:Y:S02]  /*0670*/  LDCU.64 UR6, c[0x0][0x3b8] ;  /* 0x00007700ff0677ac */ /* 0x000e240008000a00 */
[----:B------:R-:W-:Y:S01]  /*0680*/  IADD3 R39, PT, PT, R37, UR5, RZ ;  /* 0x0000000525277c10 */ /* 0x000fe2000fffe0ff */
[----:B------:R-:W4:Y:S01]  /*0690*/  @!P0 LDC.64 R18, c[0x0][0x3a0] ;  /* 0x0000e800ff128b82 */ /* 0x000f220000000a00 */
[----:B--2---:R-:W-:-:S07]  /*06a0*/  @!P0 IMAD R0, R4, R6, RZ ;  /* 0x0000000604008224 */ /* 0x004fce00078e02ff */
[----:B------:R-:W2:Y:S01]  /*06b0*/  @!P3 LDC.64 R2, c[0x0][0x3f8] ;  /* 0x0000fe00ff02bb82 */ /* 0x000ea20000000a00 */
[----:B-1----:R-:W-:-:S04]  /*06c0*/  @!P0 IMAD.WIDE.U32 R4, R56, R6, R38 ;  /* 0x0000000638048225 */ /* 0x002fc800078e0026 */
[----:B------:R-:W-:-:S05]  /*06d0*/  @!P0 IMAD R7, R56, R7, R0 ;  /* 0x0000000738078224 */ /* 0x000fca00078e0200 */
[----:B------:R-:W-:Y:S02]  /*06e0*/  @!P0 IADD3 R7, PT, PT, R5, R7, RZ ;  /* 0x0000000705078210 */ /* 0x000fe40007ffe0ff */
[C---:B------:R-:W-:Y:S02]  /*06f0*/  @!P0 SHF.L.U32 R5, R4.reuse, 0x1, RZ ;  /* 0x0000000104058819 */ /* 0x040fe400000006ff */
[----:B------:R-:W-:Y:S02]  /*0700*/  @!P0 SHF.L.U64.HI R0, R4, 0x1, R7 ;  /* 0x0000000104008819 */ /* 0x000fe40000010207 */
[----:B------:R-:W-:Y:S02]  /*0710*/  SHF.R.S32.HI R7, RZ, 0x1f, R14 ;  /* 0x0000001fff077819 */ /* 0x000fe4000001140e */
[----:B---3--:R-:W-:Y:S02]  /*0720*/  @!P0 IADD3 R8, P3, PT, R5, R12, RZ ;  /* 0x0000000c05088210 */ /* 0x008fe40007f7e0ff */
[----:B------:R-:W-:-:S02]  /*0730*/  ISETP.GE.AND.EX P6, PT, R7, UR17, PT, P1 ;  /* 0x0000001107007c0c */ /* 0x000fc4000bfc6310 */
[----:B------:R-:W-:Y:S01]  /*0740*/  IADD3 R4, PT, PT, R56, 0x20, RZ ;  /* 0x0000002038047810 */ /* 0x000fe20007ffe0ff */
[----:B------:R-:W-:Y:S01]  /*0750*/  @!P4 IMAD R6, R9, R16, RZ ;  /* 0x000000100906c224 */ /* 0x000fe200078e02ff */
[----:B------:R-:W-:Y:S02]  /*0760*/  @!P0 IADD3.X R9, PT, PT, R0, R13, RZ, P3, !PT ;  /* 0x0000000d00098210 */ /* 0x000fe40001ffe4ff */
[----:B------:R-:W-:Y:S02]  /*0770*/  ISETP.GE.U32.AND P1, PT, R4, UR16, PT ;  /* 0x0000001004007c0c */ /* 0x000fe4000bf26070 */
[----:B------:R-:W-:Y:S02]  /*0780*/  SHF.R.S32.HI R15, RZ, 0x1f, R4 ;  /* 0x0000001fff0f7819 */ /* 0x000fe40000011404 */
[----:B------:R-:W-:Y:S02]  /*0790*/  LOP3.LUT P3, RZ, R55, 0x800000, RZ, 0xc0, !PT ;  /* 0x0080000037ff7812 */ /* 0x000fe4000786c0ff */
[----:B------:R-:W-:Y:S01]  /*07a0*/  @!P4 MOV R20, R36 ;  /* 0x000000240014c202 */ /* 0x000fe20000000f00 */
[----:B------:R-:W1:Y:S01]  /*07b0*/  @!P6 LDC.64 R12, c[0x0][0x3f8] ;  /* 0x0000fe00ff0ceb82 */ /* 0x000e620000000a00 */
[----:B------:R-:W-:-:S02]  /*07c0*/  @!P4 MOV R21, R39 ;  /* 0x000000270015c202 */ /* 0x000fc40000000f00 */
[----:B------:R-:W-:Y:S02]  /*07d0*/  ISETP.GE.AND.EX P5, PT, R15, UR17, PT, P1 ;  /* 0x000000110f007c0c */ /* 0x000fe4000bfa6310 */
[----:B----4-:R-:W-:Y:S01]  /*07e0*/  @!P0 IADD3 R18, P2, PT, R5, R18, RZ ;  /* 0x0000001205128210 */ /* 0x010fe20007f5e0ff */
[----:B------:R-:W-:Y:S01]  /*07f0*/  @!P4 IMAD R5, R11, R17, R6 ;  /* 0x000000110b05c224 */ /* 0x000fe200078e0206 */
[----:B------:R-:W-:Y:S01]  /*0800*/  LOP3.LUT R55, R55, 0xffbfffff, RZ, 0xc0, !PT ;  /* 0xffbfffff37377812 */ /* 0x000fe200078ec0ff */
[----:B------:R-:W-:Y:S01]  /*0810*/  @!P4 IMAD.WIDE.U32 R20, R11, R16, R20 ;  /* 0x000000100b14c225 */ /* 0x000fe200078e0014 */
[----:B------:R-:W-:Y:S01]  /*0820*/  @!P0 IADD3.X R19, PT, PT, R0, R19, RZ, P2, !PT ;  /* 0x0000001300138210 */ /* 0x000fe200017fe4ff */
[----:B------:R-:W3:Y:S01]  /*0830*/  @!P3 LDC.64 R16, c[0x0][0x3a0] ;  /* 0x0000e800ff10bb82 */ /* 0x000ee20000000a00 */
[----:B------:R-:W-:Y:S02]  /*0840*/  @P6 LOP3.LUT R55, R55, 0x400000, RZ, 0xfc, !PT ;  /* 0x0040000037376812 */ /* 0x000fe400078efcff */
[----:B------:R-:W-:-:S02]  /*0850*/  @!P4 IADD3 R5, PT, PT, R21, R5, RZ ;  /* 0x000000051505c210 */ /* 0x000fc40007ffe0ff */
[----:B------:R-:W-:Y:S01]  /*0860*/  IADD3 R0, PT, PT, R56, 0x28, RZ ;  /* 0x0000002838007810 */ /* 0x000fe20007ffe0ff */
[----:B--2---:R-:W-:Y:S01]  /*0870*/  @!P3 IMAD R22, R25, R2, RZ ;  /* 0x000000021916b224 */ /* 0x004fe200078e02ff */
[----:B------:R-:W-:Y:S01]  /*0880*/  LOP3.LUT R55, R55, 0xffdfffff, RZ, 0xc0, !PT ;  /* 0xffdfffff37377812 */ /* 0x000fe200078ec0ff */
[----:B------:R-:W2:Y:S01]  /*0890*/  @!P3 LDC.64 R10, c[0x0][0x398] ;  /* 0x0000e600ff0abb82 */ /* 0x000ea20000000a00 */
[C---:B------:R-:W-:Y:S02]  /*08a0*/  @!P4 SHF.L.U32 R25, R20.reuse, 0x1, RZ ;  /* 0x000000011419c819 */ /* 0x040fe400000006ff */
[----:B------:R-:W-:Y:S02]  /*08b0*/  @!P4 SHF.L.U64.HI R6, R20, 0x1, R5 ;  /* 0x000000011406c819 */ /* 0x000fe40000010205 */
[----:B------:R-:W-:Y:S02]  /*08c0*/  ISETP.GE.U32.AND P2, PT, R0, UR16, PT ;  /* 0x0000001000007c0c */ /* 0x000fe4000bf46070 */
[----:B------:R-:W-:Y:S01]  /*08d0*/  SHF.R.S32.HI R5, RZ, 0x1f, R0 ;  /* 0x0000001fff057819 */ /* 0x000fe20000011400 */
[----:B------:R-:W4:Y:S01]  /*08e0*/  @!P6 LDC.64 R50, c[0x0][0x3a0] ;  /* 0x0000e800ff32eb82 */ /* 0x000f220000000a00 */
[----:B------:R-:W-:-:S02]  /*08f0*/  @!P3 MOV R20, R36 ;  /* 0x000000240014b202 */ /* 0x000fc40000000f00 */
[----:B------:R-:W-:Y:S02]  /*0900*/  @!P3 MOV R21, R39 ;  /* 0x000000270015b202 */ /* 0x000fe40000000f00 */
[----:B------:R-:W-:Y:S02]  /*0910*/  @P5 LOP3.LUT R55, R55, 0x200000, RZ, 0xfc, !PT ;  /* 0x0020000037375812 */ /* 0x000fe400078efcff */
[----:B------:R-:W-:Y:S01]  /*0920*/  @!P4 IADD3 R58, P1, PT, R25, R58, RZ ;  /* 0x0000003a193ac210 */ /* 0x000fe20007f3e0ff */
[----:B------:R-:W-:Y:S01]  /*0930*/  @!P3 IMAD R27, R23, R3, R22 ;  /* 0x00000003171bb224 */ /* 0x000fe200078e0216 */
[----:B------:R-:W-:Y:S01]  /*0940*/  ISETP.GE.AND.EX P4, PT, R5, UR17, PT, P2 ;  /* 0x0000001105007c0c */ /* 0x000fe2000bf86320 */
[----:B------:R-:W-:Y:S01]  /*0950*/  @!P3 IMAD.WIDE.U32 R20, R23, R2, R20 ;  /* 0x000000021714b225 */ /* 0x000fe200078e0014 */
[----:B------:R-:W-:Y:S01]  /*0960*/  LOP3.LUT P2, RZ, R55, 0x1000000, RZ, 0xc0, !PT ;  /* 0x0100000037ff7812 */ /* 0x000fe2000784c0ff */
[----:B------:R-:W2:Y:S03]  /*0970*/  @!P5 LDC.64 R2, c[0x0][0x3f8] ;  /* 0x0000fe00ff02db82 */ /* 0x000ea60000000a00 */
[----:B------:R-:W-:-:S02]  /*0980*/  @!P3 IADD3 R23, PT, PT, R21, R27, RZ ;  /* 0x0000001b1517b210 */ /* 0x000fc40007ffe0ff */
[C---:B------:R-:W-:Y:S02]  /*0990*/  @!P3 SHF.L.U32 R21, R20.reuse, 0x1, RZ ;  /* 0x000000011415b819 */ /* 0x040fe400000006ff */
[----:B------:R-:W-:Y:S01]  /*09a0*/  @!P3 SHF.L.U64.HI R24, R20, 0x1, R23 ;  /* 0x000000011418b819 */ /* 0x000fe20000010217 */
[----:B-1----:R-:W-:Y:S01]  /*09b0*/  @!P6 IMAD R20, R7, R12, RZ ;  /* 0x0000000c0714e224 */ /* 0x002fe200078e02ff */
[----:B------:R-:W-:Y:S01]  /*09c0*/  @!P6 MOV R22, R36 ;  /* 0x000000240016e202 */ /* 0x000fe20000000f00 */
[----:B------:R-:W1:Y:S01]  /*09d0*/  @!P6 LDC.64 R48, c[0x0][0x398] ;  /* 0x0000e600ff30eb82 */ /* 0x000e620000000a00 */
[----:B------:R-:W-:Y:S02]  /*09e0*/  @!P6 MOV R23, R39 ;  /* 0x000000270017e202 */ /* 0x000fe40000000f00 */
[----:B------:R-:W-:Y:S02]  /*09f0*/  @!P2 IADD3.X R59, PT, PT, R6, R59, RZ, P1, !PT ;  /* 0x0000003b063ba210 */ /* 0x000fe40000ffe4ff */
[----:B0-----:R-:W-:Y:S01]  /*0a00*/  @!P2 IADD3 R52, P1, PT, R25, R52, RZ ;  /* 0x000000341934a210 */ /* 0x001fe20007f3e0ff */
[----:B------:R-:W-:-:S02]  /*0a10*/  @!P6 IMAD R13, R14, R13, R20 ;  /* 0x0000000d0e0de224 */ /* 0x000fc400078e0214 */
[----:B------:R-:W-:Y:S01]  /*0a20*/  @!P6 IMAD.WIDE.U32 R22, R14, R12, R22 ;  /* 0x0000000c0e16e225 */ /* 0x000fe200078e0016 */
[----:B------:R-:W-:Y:S01]  /*0a30*/  @!P2 IADD3.X R53, PT, PT, R6, R53, RZ, P1, !PT ;  /* 0x000000350635a210 */ /* 0x000fe20000ffe4ff */
[----:B------:R-:W0:Y:S01]  /*0a40*/  @!P4 LDC.64 R44, c[0x0][0x3a0] ;  /* 0x0000e800ff2ccb82 */ /* 0x000e220000000a00 */
[----:B---3--:R-:W-:Y:S02]  /*0a50*/  @!P3 IADD3 R16, P1, PT, R21, R16, RZ ;  /* 0x000000101510b210 */ /* 0x008fe40007f3e0ff */
[----:B------:R-:W-:-:S05]  /*0a60*/  @!P6 IADD3 R25, PT, PT, R23, R13, RZ ;  /* 0x0000000d1719e210 */ /* 0x000fca0007ffe0ff */
[----:B------:R-:W3:Y:S01]  /*0a70*/  @!P4 LDC.64 R6, c[0x0][0x3f8] ;  /* 0x0000fe00ff06cb82 */ /* 0x000ee20000000a00 */
[----:B------:R-:W-:Y:S01]  /*0a80*/  @!P3 IADD3.X R17, PT, PT, R24, R17, RZ, P1, !PT ;  /* 0x000000111811b210 */ /* 0x000fe20000ffe4ff */
[----:B--2---:R-:W-:Y:S01]  /*0a90*/  @!P5 IMAD R15, R15, R2, RZ ;  /* 0x000000020f0fd224 */ /* 0x004fe200078e02ff */
[----:B------:R-:W-:Y:S02]  /*0aa0*/  @!P3 IADD3 R10, P1, PT, R21, R10, RZ ;  /* 0x0000000a150ab210 */ /* 0x000fe40007f3e0ff */
[----:B------:R-:W-:-:S03]  /*0ab0*/  @!P6 SHF.L.U32 R23, R22, 0x1, RZ ;  /* 0x000000011617e819 */ /* 0x000fc600000006ff */
[----:B------:R-:W2:Y:S01]  /*0ac0*/  @!P5 LDC.64 R20, c[0x0][0x3a0] ;  /* 0x0000e800ff14db82 */ /* 0x000ea20000000a00 */
[----:B------:R-:W-:Y:S01]  /*0ad0*/  @!P6 SHF.L.U64.HI R22, R22, 0x1, R25 ;  /* 0x000000011616e819 */ /* 0x000fe20000010219 */
[----:B------:R-:W-:Y:S01]  /*0ae0*/  @!P5 IMAD R25, R4, R3, R15 ;  /* 0x000000030419d224 */ /* 0x000fe200078e020f */
[----:B------:R-:W-:Y:S02]  /*0af0*/  @!P5 MOV R14, R36 ;  /* 0x00000024000ed202 */ /* 0x000fe40000000f00 */
[----:B------:R-:W-:-:S03]  /*0b00*/  @!P5 MOV R15, R39 ;  /* 0x00000027000fd202 */ /* 0x000fc60000000f00 */
[----:B------:R-:W0:Y:S01]  /*0b10*/  @!P5 LDC.64 R12, c[0x0][0x398] ;  /* 0x0000e600ff0cdb82 */ /* 0x000e220000000a00 */
[----:B------:R-:W-:Y:S01]  /*0b20*/  @!P5 IMAD.WIDE.U32 R2, R4, R2, R14 ;  /* 0x000000020402d225 */ /* 0x000fe200078e000e */
[----:B------:R-:W-:Y:S02]  /*0b30*/  @!P3 IADD3.X R11, PT, PT, R24, R11, RZ, P1, !PT ;  /* 0x0000000b180bb210 */ /* 0x000fe40000ffe4ff */
[----:B----4-:R-:W-:Y:S02]  /*0b40*/  @!P6 IADD3 R50, P1, PT, R23, R50, RZ ;  /* 0x000000321732e210 */ /* 0x010fe40007f3e0ff */
[----:B------:R-:W-:Y:S02]  /*0b50*/  @!P5 IADD3 R3, PT, PT, R3, R25, RZ ;  /* 0x000000190303d210 */ /* 0x000fe40007ffe0ff */
[----:B------:R-:W4:Y:S01]  /*0b60*/  @!P4 LDC.64 R46, c[0x0][0x398] ;  /* 0x0000e600ff2ecb82 */ /* 0x000f220000000a00 */
[----:B------:R-:W-:Y:S01]  /*0b70*/  @!P6 IADD3.X R51, PT, PT, R22, R51, RZ, P1, !PT ;  /* 0x000000331633e210 */ /* 0x000fe20000ffe4ff */
[----:B---3--:R-:W-:Y:S01]  /*0b80*/  @!P4 IMAD R14, R5, R6, RZ ;  /* 0x00000006050ec224 */ /* 0x008fe200078e02ff */
[----:B-1----:R-:W-:-:S02]  /*0b90*/  @!P6 IADD3 R48, P1, PT, R23, R48, RZ ;  /* 0x000000301730e210 */ /* 0x002fc40007f3e0ff */
[C---:B------:R-:W-:Y:S02]  /*0ba0*/  @!P5 SHF.L.U32 R5, R2.reuse, 0x1, RZ ;  /* 0x000000010205d819 */ /* 0x040fe400000006ff */
[----:B------:R-:W-:Y:S02]  /*0bb0*/  @!P5 SHF.L.U64.HI R4, R2, 0x1, R3 ;  /* 0x000000010204d819 */ /* 0x000fe40000010203 */
[----:B------:R-:W-:Y:S02]  /*0bc0*/  @!P4 MOV R2, R36 ;  /* 0x000000240002c202 */ /* 0x000fe40000000f00 */
[----:B------:R-:W-:Y:S01]  /*0bd0*/  @!P4 MOV R3, R39 ;  /* 0x000000270003c202 */ /* 0x000fe20000000f00 */
[----:B------:R-:W-:Y:S01]  /*0be0*/  @!P4 IMAD R15, R0, R7, R14 ;  /* 0x00000007000fc224 */ /* 0x000fe200078e020e */
[----:B------:R-:W-:Y:S02]  /*0bf0*/  @!P6 IADD3.X R49, PT, PT, R22, R49, RZ, P1, !PT ;  /* 0x000000311631e210 */ /* 0x000fe40000ffe4ff */
[----:B--2---:R-:W-:Y:S01]  /*0c00*/  @!P5 IADD3 R20, P1, PT, R5, R20, RZ ;  /* 0x000000140514d210 */ /* 0x004fe20007f3e0ff */
[----:B------:R-:W-:-:S03]  /*0c10*/  @!P4 IMAD.WIDE.U32 R6, R0, R6, R2 ;  /* 0x000000060006c225 */ /* 0x000fc600078e0002 */
[----:B------:R-:W-:Y:S02]  /*0c20*/  @!P5 IADD3.X R21, PT, PT, R4, R21, RZ, P1, !PT ;  /* 0x000000150415d210 */ /* 0x000fe40000ffe4ff */
[----:B0-----:R-:W-:Y:S02]  /*0c30*/  @!P5 IADD3 R12, P1, PT, R5, R12, RZ ;  /* 0x0000000c050cd210 */ /* 0x001fe40007f3e0ff */
[----:B------:R-:W-:Y:S02]  /*0c40*/  @!P4 IADD3 R5, PT, PT, R7, R15, RZ ;  /* 0x0000000f0705c210 */ /* 0x000fe40007ffe0ff */
[----:B------:R-:W-:Y:S02]  /*0c50*/  @!P4 SHF.L.U32 R3, R6, 0x1, RZ ;  /* 0x000000010603c819 */ /* 0x000fe400000006ff */
[----:B------:R-:W-:Y:S02]  /*0c60*/  @!P5 IADD3.X R13, PT, PT, R4, R13, RZ, P1, !PT ;  /* 0x0000000d040dd210 */ /* 0x000fe40000ffe4ff */
[----:B------:R-:W-:-:S02]  /*0c70*/  @!P4 SHF.L.U64.HI R6, R6, 0x1, R5 ;  /* 0x000000010606c819 */ /* 0x000fc40000010205 */
[C---:B------:R-:W-:Y:S02]  /*0c80*/  @!P4 IADD3 R44, P1, PT, R3.reuse, R44, RZ ;  /* 0x0000002c032cc210 */ /* 0x040fe40007f3e0ff */
[----:B------:R-:W-:Y:S02]  /*0c90*/  IADD3 R5, PT, PT, R56, 0x30, RZ ;  /* 0x0000003038057810 */ /* 0x000fe40007ffe0ff */
[C---:B------:R-:W-:Y:S02]  /*0ca0*/  @!P4 IADD3.X R45, PT, PT, R6.reuse, R45, RZ, P1, !PT ;  /* 0x0000002d062dc210 */ /* 0x040fe40000ffe4ff */
[----:B----4-:R-:W-:Y:S02]  /*0cb0*/  @!P4 IADD3 R46, P1, PT, R3, R46, RZ ;  /* 0x0000002e032ec210 */ /* 0x010fe40007f3e0ff */
[----:B------:R-:W-:Y:S02]  /*0cc0*/  SHF.R.S32.HI R3, RZ, 0x1f, R5 ;  /* 0x0000001fff037819 */ /* 0x000fe40000011405 */
[----:B------:R-:W-:-:S02]  /*0cd0*/  @!P4 IADD3.X R47, PT, PT, R6, R47, RZ, P1, !PT ;  /* 0x0000002f062fc210 */ /* 0x000fc40000ffe4ff */
[----:B------:R-:W-:-:S04]  /*0ce0*/  ISETP.GE.U32.AND P1, PT, R5, UR16, PT ;  /* 0x0000001005007c0c */ /* 0x000fc8000bf26070 */
[----:B------:R-:W-:-:S13]  /*0cf0*/  ISETP.GE.AND.EX P2, PT, R3, UR17, PT, P1 ;  /* 0x0000001103007c0c */ /* 0x000fda000bf46310 */
[----:B------:R-:W0:Y:S01]  /*0d00*/  @!P2 LDC.64 R6, c[0x0][0x3f8] ;  /* 0x0000fe00ff06ab82 */ /* 0x000e220000000a00 */
[----:B------:R-:W-:-:S07]  /*0d10*/  @!P2 MOV R2, R36 ;  /* 0x000000240002a202 */ /* 0x000fce0000000f00 */
        /* <DEDUP_REMOVED lines=10> */
[----:B------:R-:W-:Y:S02]  /*0dc0*/  LOP3.LUT R55, R55, 0xffefffff, RZ, 0xc0, !PT ;  /* 0xffefffff37377812 */ /* 0x000fe400078ec0ff */
[----:B------:R-:W-:Y:S02]  /*0dd0*/  @!P2 IADD3.X R43, PT, PT, R2, R43, RZ, P1, !PT ;  /* 0x0000002b022ba210 */ /* 0x000fe40000ffe4ff */
[----:B------:R-:W-:Y:S02]  /*0de0*/  @P4 LOP3.LUT R55, R55, 0x100000, RZ, 0xfc, !PT ;  /* 0x0010000037374812 */ /* 0x000fe400078efcff */
[----:B0-----:R-:W-:-:S04]  /*0df0*/  @!P2 IADD3 R14, P1, PT, R15, R4, RZ ;  /* 0x000000040f0ea210 */ /* 0x001fc80007f3e0ff */
[----:B------:R-:W-:Y:S02]  /*0e00*/  @!P2 IADD3.X R15, PT, PT, R2, R5, RZ, P1, !PT ;  /* 0x00000005020fa210 */ /* 0x000fe40000ffe4ff */
[----:B------:R-:W-:Y:S02]  /*0e10*/  IADD3 R5, PT, PT, R56, 0x38, RZ ;  /* 0x0000003838057810 */ /* 0x000fe40007ffe0ff */
[----:B------:R-:W-:Y:S02]  /*0e20*/  LOP3.LUT R55, R55, 0xfff7ffff, RZ, 0xc0, !PT ;  /* 0xfff7ffff37377812 */ /* 0x000fe400078ec0ff */
[----:B------:R-:W-:Y:S02]  /*0e30*/  SHF.R.S32.HI R3, RZ, 0x1f, R5 ;  /* 0x0000001fff037819 */ /* 0x000fe40000011405 */
[----:B------:R-:W-:Y:S02]  /*0e40*/  ISETP.GE.U32.AND P1, PT, R5, UR16, PT ;  /* 0x0000001005007c0c */ /* 0x000fe4000bf26070 */
[----:B------:R-:W-:-:S02]  /*0e50*/  @P2 LOP3.LUT R55, R55, 0x80000, RZ, 0xfc, !PT ;  /* 0x0008000037372812 */ /* 0x000fc400078efcff */
        /* <DEDUP_REMOVED lines=15> */
[----:B------:R-:W-:Y:S02]  /*0f50*/  LOP3.LUT R55, R55, 0xfffbffff, RZ, 0xc0, !PT ;  /* 0xfffbffff37377812 */ /* 0x000fe400078ec0ff */
[----:B0-----:R-:W-:-:S04]  /*0f60*/  @!P2 IADD3 R40, P1, PT, R41, R4, RZ ;  /* 0x000000042928a210 */ /* 0x001fc80007f3e0ff */
[----:B------:R-:W-:Y:S02]  /*0f70*/  @!P2 IADD3.X R41, PT, PT, R0, R5, RZ, P1, !PT ;  /* 0x000000050029a210 */ /* 0x000fe40000ffe4ff */
[----:B------:R-:W-:Y:S02]  /*0f80*/  SHF.R.S32.HI R5, RZ, 0x1f, R7 ;  /* 0x0000001fff057819 */ /* 0x000fe40000011407 */
[----:B------:R-:W-:Y:S02]  /*0f90*/  ISETP.GE.U32.AND P1, PT, R7, UR16, PT ;  /* 0x0000001007007c0c */ /* 0x000fe4000bf26070 */
[----:B------:R-:W-:Y:S02]  /*0fa0*/  @P2 LOP3.LUT R55, R55, 0x40000, RZ, 0xfc, !PT ;  /* 0x0004000037372812 */ /* 0x000fe400078efcff */
[----:B------:R-:W-:-:S13]  /*0fb0*/  ISETP.GE.AND.EX P2, PT, R5, UR17, PT, P1 ;  /* 0x0000001105007c0c */ /* 0x000fda000bf46310 */
[----:B------:R-:W0:Y:S01]  /*0fc0*/  @!P2 LDC.64 R22, c[0x0][0x3f8] ;  /* 0x0000fe00ff16ab82 */ /* 0x000e220000000a00 */
[----:B------:R-:W-:-:S07]  /*0fd0*/  @!P2 MOV R4, R36 ;  /* 0x000000240004a202 */ /* 0x000fce0000000f00 */
[----:B------:R-:W1:Y:S01]  /*0fe0*/  @!P2 LDC.64 R34, c[0x0][0x3a0] ;  /* 0x0000e800ff22ab82 */ /* 0x000e620000000a00 */
[----:B0-----:R-:W-:Y:S01]  /*0ff0*/  @!P2 IMAD R0, R5, R22, RZ ;  /* 0x000000160500a224 */ /* 0x001fe200078e02ff */
[----:B------:R-:W-:-:S03]  /*1000*/  @!P2 MOV R5, R39 ;  /* 0x000000270005a202 */ /* 0x000fc60000000f00 */
[C---:B------:R-:W-:Y:S02]  /*1010*/  @!P2 IMAD R23, R7.reuse, R23, R0 ;  /* 0x000000170717a224 */ /* 0x040fe400078e0200 */
[----:B------:R-:W-:-:S05]  /*1020*/  @!P2 IMAD.WIDE.U32 R4, R7, R22, R4 ;  /* 0x000000160704a225 */ /* 0x000fca00078e0004 */
[----:B------:R-:W-:-:S04]  /*1030*/  @!P2 IADD3 R7, PT, PT, R5, R23, RZ ;  /* 0x000000170507a210 */ /* 0x000fc80007ffe0ff */
[C---:B------:R-:W-:Y:S02]  /*1040*/  @!P2 SHF.L.U64.HI R0, R4.reuse, 0x1, R7 ;  /* 0x000000010400a819 */ /* 0x040fe40000010207 */
[----:B------:R-:W0:Y:S01]  /*1050*/  @!P2 LDC.64 R6, c[0x0][0x398] ;  /* 0x0000e600ff06ab82 */ /* 0x000e220000000a00 */
[----:B------:R-:W-:-:S04]  /*1060*/  @!P2 SHF.L.U32 R5, R4, 0x1, RZ ;  /* 0x000000010405a819 */ /* 0x000fc800000006ff */
[----:B-1----:R-:W-:Y:S02]  /*1070*/  @!P2 IADD3 R34, P1, PT, R5, R34, RZ ;  /* 0x000000220522a210 */ /* 0x002fe40007f3e0ff */
[----:B------:R-:W-:Y:S02]  /*1080*/  IADD3 R23, PT, PT, R56, 0x48, RZ ;  /* 0x0000004838177810 */ /* 0x000fe40007ffe0ff */
[----:B------:R-:W-:Y:S02]  /*1090*/  @!P2 IADD3.X R35, PT, PT, R0, R35, RZ, P1, !PT ;  /* 0x000000230023a210 */ /* 0x000fe40000ffe4ff */
[----:B------:R-:W-:-:S04]  /*10a0*/  LOP3.LUT R55, R55, 0xfffdffff, RZ, 0xc0, !PT ;  /* 0xfffdffff37377812 */ /* 0x000fc800078ec0ff */
[----:B------:R-:W-:Y:S02]  /*10b0*/  @P2 LOP3.LUT R55, R55, 0x20000, RZ, 0xfc, !PT ;  /* 0x0002000037372812 */ /* 0x000fe400078efcff */
[----:B0-----:R-:W-:-:S04]  /*10c0*/  @!P2 IADD3 R4, P1, PT, R5, R6, RZ ;  /* 0x000000060504a210 */ /* 0x001fc80007f3e0ff */
[----:B------:R-:W-:Y:S02]  /*10d0*/  @!P2 IADD3.X R5, PT, PT, R0, R7, RZ, P1, !PT ;  /* 0x000000070005a210 */ /* 0x000fe40000ffe4ff */
[----:B------:R-:W-:Y:S02]  /*10e0*/  SHF.R.S32.HI R7, RZ, 0x1f, R23 ;  /* 0x0000001fff077819 */ /* 0x000fe40000011417 */
        /* <DEDUP_REMOVED lines=57> */
[----:B------:R-:W-:Y:S02]  /*1480*/  LOP3.LUT R55, R55, 0xffffbfff, RZ, 0xc0, !PT ;  /* 0xffffbfff37377812 */ /* 0x000fe400078ec0ff */
[----:B------:R-:W-:Y:S02]  /*1490*/  SHF.R.S32.HI R63, RZ, 0x1f, R57 ;  /* 0x0000001fff3f7819 */ /* 0x000fe40000011439 */
[----:B------:R-:W-:-:S02]  /*14a0*/  @P2 LOP3.LUT R55, R55, 0x4000, RZ, 0xfc, !PT ;  /* 0x0000400037372812 */ /* 0x000fc400078efcff */
[----:B0-----:R-:W-:-:S04]  /*14b0*/  @!P2 IADD3 R22, P1, PT, R23, R24, RZ ;  /* 0x000000181716a210 */ /* 0x001fc80007f3e0ff */
[----:B------:R-:W-:Y:S02]  /*14c0*/  @!P2 IADD3.X R23, PT, PT, R0, R25, RZ, P1, !PT ;  /* 0x000000190017a210 */ /* 0x000fe40000ffe4ff */
        /* <DEDUP_REMOVED lines=9> */
[----:B------:R-:W-:Y:S02]  /*1560*/  @!P2 IADD3 R61, PT, PT, R63, R61, RZ ;  /* 0x0000003d3f3da210 */ /* 0x000fe40007ffe0ff */
[C---:B------:R-:W-:Y:S02]  /*1570*/  @!P2 SHF.L.U32 R57, R62.reuse, 0x1, RZ ;  /* 0x000000013e39a819 */ /* 0x040fe400000006ff */
[----:B------:R-:W-:Y:S02]  /*1580*/  @!P2 SHF.L.U64.HI R62, R62, 0x1, R61 ;  /* 0x000000013e3ea819 */ /* 0x000fe4000001023d */
[----:B------:R-:W0:Y:S01]  /*1590*/  @!P2 LDC.64 R60, c[0x0][0x398] ;  /* 0x0000e600ff3cab82 */ /* 0x000e220000000a00 */
[----:B-1----:R-:W-:-:S04]  /*15a0*/  @!P2 IADD3 R24, P1, PT, R57, R24, RZ ;  /* 0x000000183918a210 */ /* 0x002fc80007f3e0ff */
[----:B------:R-:W-:-:S05]  /*15b0*/  @!P2 IADD3.X R25, PT, PT, R62, R25, RZ, P1, !PT ;  /* 0x000000193e19a210 */ /* 0x000fca0000ffe4ff */
[----:B------:R0:W-:Y:S01]  /*15c0*/  STL.64 [R1+0x978], R24 ;  /* 0x0009781801007387 */ /* 0x0001e20000100a00 */
[----:B------:R-:W-:-:S04]  /*15d0*/  LOP3.LUT R55, R55, 0xffffdfff, RZ, 0xc0, !PT ;  /* 0xffffdfff37377812 */ /* 0x000fc800078ec0ff */
[----:B------:R-:W-:Y:S02]  /*15e0*/  @P2 LOP3.LUT R55, R55, 0x2000, RZ, 0xfc, !PT ;  /* 0x0000200037372812 */ /* 0x000fe400078efcff */
[----:B0-----:R-:W-:Y:S02]  /*15f0*/  @!P2 IADD3 R24, P1, PT, R57, R60, RZ ;  /* 0x0000003c3918a210 */ /* 0x001fe40007f3e0ff */
[----:B------:R-:W-:Y:S02]  /*1600*/  IADD3 R57, PT, PT, R56, 0x68, RZ ;  /* 0x0000006838397810 */ /* 0x000fe40007ffe0ff */
        /* <DEDUP_REMOVED lines=15> */
[----:B-1----:R-:W-:Y:S01]  /*1700*/  @!P2 IADD3 R66, P1, PT, R0, R66, RZ ;  /* 0x000000420042a210 */ /* 0x002fe20007f3e0ff */
[----:B------:R0:W-:Y:S03]  /*1710*/  STL.64 [R1+0x970], R22 ;  /* 0x0009701601007387 */ /* 0x0001e60000100a00 */
[----:B------:R-:W-:-:S02]  /*1720*/  @!P2 IADD3.X R67, PT, PT, R62, R67, RZ, P1, !PT ;  /* 0x000000433e43a210 */ /* 0x000fc40000ffe4ff */
        /* <DEDUP_REMOVED lines=10> */
[----:B------:R-:W-:-:S05]  /*17d0*/  @!P2 MOV R65, R39 ;  /* 0x000000270041a202 */ /* 0x000fca0000000f00 */
[----:B------:R-:W1:Y:S01]  /*17e0*/  @!P2 LDC.64 R62, c[0x0][0x3a0] ;  /* 0x0000e800ff3eab82 */ /* 0x000e620000000a00 */
[-C--:B0-----:R-:W-:Y:S02]  /*17f0*/  @!P2 IMAD R54, R54, R60.reuse, RZ ;  /* 0x0000003c3636a224 */ /* 0x081fe400078e02ff */
[----:B------:R-:W-:-:S04]  /*1800*/  @!P2 IMAD.WIDE.U32 R64, R0, R60, R64 ;  /* 0x0000003c0040a225 */ /* 0x000fc800078e0040 */
[----:B------:R-:W-:Y:S01]  /*1810*/  @!P2 IMAD R61, R0, R61, R54 ;  /* 0x0000003d003da224 */ /* 0x000fe200078e0236 */
[----:B------:R-:W-:-:S04]  /*1820*/  @!P2 SHF.L.U32 R0, R64, 0x1, RZ ;  /* 0x000000014000a819 */ /* 0x000fc800000006ff */
[----:B------:R-:W-:-:S04]  /*1830*/  @!P2 IADD3 R61, PT, PT, R65, R61, RZ ;  /* 0x0000003d413da210 */ /* 0x000fc80007ffe0ff */
[----:B------:R-:W-:Y:S02]  /*1840*/  @!P2 SHF.L.U64.HI R64, R64, 0x1, R61 ;  /* 0x000000014040a819 */ /* 0x000fe4000001023d */
[----:B------:R-:W0:Y:S01]  /*1850*/  @!P2 LDC.64 R60, c[0x0][0x398] ;  /* 0x0000e600ff3cab82 */ /* 0x000e220000000a00 */
[----:B------:R1:W-:Y:S04]  /*1860*/  STL.64 [R1+0x9c8], R58 ;  /* 0x0009c83a01007387 */ /* 0x0003e80000100a00 */
[----:B------:R0:W-:Y:S01]  /*1870*/  STL.64 [R1+0x9d8], R8 ;  /* 0x0009d80801007387 */ /* 0x0001e20000100a00 */
[----:B-1----:R-:W-:-:S04]  /*1880*/  @!P2 IADD3 R58, P1, PT, R0, R62, RZ ;  /* 0x0000003e003aa210 */ /* 0x002fc80007f3e0ff */
[----:B------:R-:W-:Y:S02]  /*1890*/  @!P2 IADD3.X R59, PT, PT, R64, R63, RZ, P1, !PT ;  /* 0x0000003f403ba210 */ /* 0x000fe40000ffe4ff */
[----:B------:R-:W-:Y:S02]  /*18a0*/  LOP3.LUT R55, R55, 0xfffff7ff, RZ, 0xc0, !PT ;  /* 0xfffff7ff37377812 */ /* 0x000fe400078ec0ff */
[----:B0-----:R-:W-:Y:S02]  /*18b0*/  @!P2 IADD3 R8, P1, PT, R0, R60, RZ ;  /* 0x0000003c0008a210 */ /* 0x001fe40007f3e0ff */
[----:B------:R-:W-:Y:S02]  /*18c0*/  IADD3 R0, PT, PT, R56, 0x78, RZ ;  /* 0x0000007838007810 */ /* 0x000fe40007ffe0ff */
[----:B------:R-:W-:Y:S02]  /*18d0*/  @!P2 IADD3.X R9, PT, PT, R64, R61, RZ, P1, !PT ;  /* 0x0000003d4009a210 */ /* 0x000fe40000ffe4ff */
[----:B------:R-:W-:-:S02]  /*18e0*/  SHF.R.S32.HI R54, RZ, 0x1f, R0 ;  /* 0x0000001fff367819 */ /* 0x000fc40000011400 */
[----:B------:R-:W-:Y:S02]  /*18f0*/  ISETP.GE.U32.AND P1, PT, R0, UR16, PT ;  /* 0x0000001000007c0c */ /* 0x000fe4000bf26070 */
[----:B------:R-:W-:Y:S02]  /*1900*/  @P2 LOP3.LUT R55, R55, 0x800, RZ, 0xfc, !PT ;  /* 0x0000080037372812 */ /* 0x000fe400078efcff */
        /* <DEDUP_REMOVED lines=12> */
[----:B------:R1:W-:Y:S02]  /*19d0*/  STL.64 [R1+0x9d0], R18 ;  /* 0x0009d01201007387 */ /* 0x0003e40000100a00 */
[----:B-1----:R-:W-:-:S04]  /*19e0*/  @!P2 IADD3 R18, P1, PT, R0, R62, RZ ;  /* 0x0000003e0012a210 */ /* 0x002fc80007f3e0ff */
[----:B------:R-:W-:-:S05]  /*19f0*/  @!P2 IADD3.X R19, PT, PT, R64, R63, RZ, P1, !PT ;  /* 0x0000003f4013a210 */ /* 0x000fca0000ffe4ff */
[----:B------:R0:W-:Y:S01]  /*1a00*/  @!P2 STL.64 [R1+0x5b8], R18 ;  /* 0x0005b8120100a387 */ /* 0x0001e20000100a00 */
[----:B------:R-:W-:Y:S02]  /*1a10*/  LOP3.LUT R55, R55, 0xfffffbff, RZ, 0xc0, !PT ;  /* 0xfffffbff37377812 */ /* 0x000fe400078ec0ff */
[----:B0-----:R-:W-:Y:S02]  /*1a20*/  @!P2 IADD3 R18, P1, PT, R0, R60, RZ ;  /* 0x0000003c0012a210 */ /* 0x001fe40007f3e0ff */
[----:B------:R-:W-:Y:S02]  /*1a30*/  IADD3 R0, PT, PT, R56, 0x80, RZ ;  /* 0x0000008038007810 */ /* 0x000fe40007ffe0ff */
[----:B------:R-:W-:Y:S02]  /*1a40*/  @!P2 IADD3.X R19, PT, PT, R64, R61, RZ, P1, !PT ;  /* 0x0000003d4013a210 */ /* 0x000fe40000ffe4ff */
[----:B------:R-:W-:Y:S02]  /*1a50*/  SHF.R.S32.HI R54, RZ, 0x1f, R0 ;  /* 0x0000001fff367819 */ /* 0x000fe40000011400 */
[----:B------:R-:W-:Y:S01]  /*1a60*/  ISETP.GE.U32.AND P1, PT, R0, UR16, PT ;  /* 0x0000001000007c0c */ /* 0x000fe2000bf26070 */
[----:B------:R0:W-:Y:S01]  /*1a70*/  @!P2 STL.64 [R1+0x5c0], R18 ;  /* 0x0005c0120100a387 */ /* 0x0001e20000100a00 */
[----:B------:R-:W-:-:S02]  /*1a80*/  @P2 LOP3.LUT R55, R55, 0x400, RZ, 0xfc, !PT ;  /* 0x0000040037372812 */ /* 0x000fc400078efcff */
[----:B------:R-:W-:-:S13]  /*1a90*/  ISETP.GE.AND.EX P2, PT, R54, UR17, PT, P1 ;  /* 0x0000001136007c0c */ /* 0x000fda000bf46310 */
[----:B------:R-:W1:Y:S01]  /*1aa0*/  @!P2 LDC.64 R60, c[0x0][0x3f8] ;  /* 0x0000fe00ff3cab82 */ /* 0x000e620000000a00 */
[----:B------:R-:W-:Y:S02]  /*1ab0*/  @!P2 MOV R64, R36 ;  /* 0x000000240040a202 */ /* 0x000fe40000000f00 */
[----:B------:R-:W-:-:S05]  /*1ac0*/  @!P2 MOV R65, R39 ;  /* 0x000000270041a202 */ /* 0x000fca0000000f00 */
[----:B------:R-:W0:Y:S01]  /*1ad0*/  @!P2 LDC.64 R62, c[0x0][0x3a0] ;  /* 0x0000e800ff3eab82 */ /* 0x000e220000000a00 */
[-C--:B-1----:R-:W-:Y:S02]  /*1ae0*/  @!P2 IMAD R54, R54, R60.reuse, RZ ;  /* 0x0000003c3636a224 */ /* 0x082fe400078e02ff */
[----:B------:R-:W-:-:S04]  /*1af0*/  @!P2 IMAD.WIDE.U32 R64, R0, R60, R64 ;  /* 0x0000003c0040a225 */ /* 0x000fc800078e0040 */
[----:B------:R-:W-:Y:S01]  /*1b00*/  @!P2 IMAD R61, R0, R61, R54 ;  /* 0x0000003d003da224 */ /* 0x000fe200078e0236 */
[----:B------:R-:W-:-:S04]  /*1b10*/  @!P2 SHF.L.U32 R0, R64, 0x1, RZ ;  /* 0x000000014000a819 */ /* 0x000fc800000006ff */
[----:B------:R-:W-:-:S04]  /*1b20*/  @!P2 IADD3 R61, PT, PT, R65, R61, RZ ;  /* 0x0000003d413da210 */ /* 0x000fc80007ffe0ff */
[----:B------:R-:W-:Y:S02]  /*1b30*/  @!P2 SHF.L.U64.HI R64, R64, 0x1, R61 ;  /* 0x000000014040a819 */ /* 0x000fe4000001023d */
[----:B------:R-:W1:Y:S01]  /*1b40*/  @!P2 LDC.64 R60, c[0x0][0x398] ;  /* 0x0000e600ff3cab82 */ /* 0x000e620000000a00 */
[----:B0-----:R-:W-:-:S04]  /*1b50*/  @!P2 IADD3 R18, P1, PT, R0, R62, RZ ;  /* 0x0000003e0012a210 */ /* 0x001fc80007f3e0ff */
[----:B------:R-:W-:-:S05]  /*1b60*/  @!P2 IADD3.X R19, PT, PT, R64, R63, RZ, P1, !PT ;  /* 0x0000003f4013a210 */ /* 0x000fca0000ffe4ff */
[----:B------:R1:W-:Y:S01]  /*1b70*/  @!P2 STL.64 [R1+0x5b0], R18 ;  /* 0x0005b0120100a387 */ /* 0x0003e20000100a00 */
[----:B------:R-:W-:-:S04]  /*1b80*/  LOP3.LUT R55, R55, 0xfffffdff, RZ, 0xc0, !PT ;  /* 0xfffffdff37377812 */ /* 0x000fc800078ec0ff */
[----:B------:R-:W-:Y:S02]  /*1b90*/  @P2 LOP3.LUT R55, R55, 0x200, RZ, 0xfc, !PT ;  /* 0x0000020037372812 */ /* 0x000fe400078efcff */
[----:B-1----:R-:W-:Y:S02]  /*1ba0*/  @!P2 IADD3 R18, P1, PT, R0, R60, RZ ;  /* 0x0000003c0012a210 */ /* 0x002fe40007f3e0ff */
[----:B------:R-:W-:Y:S02]  /*1bb0*/  IADD3 R0, PT, PT, R56, 0x88, RZ ;  /* 0x0000008838007810 */ /* 0x000fe40007ffe0ff */
[----:B------:R-:W-:Y:S02]  /*1bc0*/  @!P2 IADD3.X R19, PT, PT, R64, R61, RZ, P1, !PT ;  /* 0x0000003d4013a210 */ /* 0x000fe40000ffe4ff */
[----:B------:R-:W-:Y:S02]  /*1bd0*/  SHF.R.S32.HI R54, RZ, 0x1f, R0 ;  /* 0x0000001fff367819 */ /* 0x000fe40000011400 */
[----:B------:R-:W-:Y:S01]  /*1be0*/  ISETP.GE.U32.AND P1, PT, R0, UR16, PT ;  /* 0x0000001000007c0c */ /* 0x000fe2000bf26070 */
[----:B------:R0:W-:Y:S03]  /*1bf0*/  @!P2 STL.64 [R1+0x5a8], R18 ;  /* 0x0005a8120100a387 */ /* 0x0001e60000100a00 */
        /* <DEDUP_REMOVED lines=933> */
[----:B------:R1:W-:Y:S02]  /*5650*/  @!P2 STL.64 [R1+0x320], R18 ;  /* 0x000320120100a387 */ /* 0x0003e40000100a00 */
[----:B-1----:R-:W-:Y:S02]  /*5660*/  @!P2 IADD3 R18, P1, PT, R0, R60, RZ ;  /* 0x0000003c0012a210 */ /* 0x002fe40007f3e0ff */
        /* <DEDUP_REMOVED lines=16> */
[----:B------:R-:W-:Y:S01]  /*5770*/  LOP3.LUT R69, R69, 0xfffffffe, RZ, 0xc0, !PT ;  /* 0xfffffffe45457812 */ /* 0x000fe200078ec0ff */
[----:B------:R1:W-:Y:S03]  /*5780*/  @!P2 STL.64 [R1+0x318], R18 ;  /* 0x000318120100a387 */ /* 0x0003e60000100a00 */
[----:B------:R-:W-:Y:S02]  /*5790*/  @P2 LOP3.LUT R69, R69, 0x1, RZ, 0xfc, !PT ;  /* 0x0000000145452812 */ /* 0x000fe400078efcff */
[----:B-1----:R-:W-:-:S04]  /*57a0*/  @!P1 IADD3 R18, P2, PT, R0, R62, RZ ;  /* 0x0000003e00129210 */ /* 0x002fc80007f5e0ff */
        /* <DEDUP_REMOVED lines=19> */
[----:B------:R1:W-:Y:S02]  /*58e0*/  @!P1 STL.64 [R1+0x2f8], R18 ;  /* 0x0002f81201009387 */ /* 0x0003e40000100a00 */
        /* <DEDUP_REMOVED lines=9> */
[----:B------:R-:W0:Y:S08]  /*5980*/  @!P3 LDC.64 R62, c[0x0][0x3f8] ;  /* 0x0000fe00ff3ebb82 */ /* 0x000e300000000a00 */
[----:B------:R-:W1:Y:S01]  /*5990*/  @!P3 LDC.64 R60, c[0x0][0x3a0] ;  /* 0x0000e800ff3cbb82 */ /* 0x000e620000000a00 */
[----:B------:R-:W-:Y:S02]  /*59a0*/  @!P3 MOV R64, R36 ;  /* 0x000000240040b202 */ /* 0x000fe40000000f00 */
[----:B------:R-:W-:Y:S01]  /*59b0*/  @!P3 MOV R65, R39 ;  /* 0x000000270041b202 */ /* 0x000fe20000000f00 */
[----:B------:R1:W-:Y:S01]  /*59c0*/  @!P2 STL.64 [R1+0x2e0], R18 ;  /* 0x0002e0120100a387 */ /* 0x0003e20000100a00 */
[----:B0-----:R-:W-:-:S02]  /*59d0*/  @!P3 IMAD R54, R54, R62, RZ ;  /* 0x0000003e3636b224 */ /* 0x001fc400078e02ff */
[----:B------:R-:W-:-:S04]  /*59e0*/  @!P3 IMAD.WIDE.U32 R64, R0, R62, R64 ;  /* 0x0000003e0040b225 */ /* 0x000fc800078e0040 */
[----:B------:R-:W-:Y:S01]  /*59f0*/  @!P3 IMAD R63, R0, R63, R54 ;  /* 0x0000003f003fb224 */ /* 0x000fe200078e0236 */
[----:B------:R-:W-:-:S04]  /*5a00*/  @!P3 SHF.L.U32 R54, R64, 0x1, RZ ;  /* 0x000000014036b819 */ /* 0x000fc800000006ff */
[----:B------:R-:W-:Y:S02]  /*5a10*/  @!P3 IADD3 R0, PT, PT, R65, R63, RZ ;  /* 0x0000003f4100b210 */ /* 0x000fe40007ffe0ff */
[----:B-1----:R-:W-:Y:S02]  /*5a20*/  @!P3 IADD3 R18, P4, PT, R54, R60, RZ ;  /* 0x0000003c3612b210 */ /* 0x002fe40007f9e0ff */
[----:B------:R-:W-:-:S04]  /*5a30*/  @!P3 SHF.L.U64.HI R0, R64, 0x1, R0 ;  /* 0x000000014000b819 */ /* 0x000fc80000010200 */
[----:B------:R-:W-:Y:S02]  /*5a40*/  @!P3 IADD3.X R19, PT, PT, R0, R61, RZ, P4, !PT ;  /* 0x0000003d0013b210 */ /* 0x000fe400027fe4ff */
[----:B------:R-:W0:Y:S03]  /*5a50*/  @!P3 LDC.64 R60, c[0x0][0x398] ;  /* 0x0000e600ff3cbb82 */ /* 0x000e260000000a00 */
[----:B------:R0:W-:Y:S02]  /*5a60*/  @!P3 STL.64 [R1+0x2d0], R18 ;  /* 0x0002d0120100b387 */ /* 0x0001e40000100a00 */
[----:B0-----:R-:W-:-:S04]  /*5a70*/  @!P3 IADD3 R18, P4, PT, R54, R60, RZ ;  /* 0x0000003c3612b210 */ /* 0x001fc80007f9e0ff */
[----:B------:R-:W-:Y:S02]  /*5a80*/  @!P3 IADD3.X R19, PT, PT, R0, R61, RZ, P4, !PT ;  /* 0x0000003d0013b210 */ /* 0x000fe400027fe4ff */
[----:B------:R-:W-:-:S04]  /*5a90*/  IADD3 R0, PT, PT, R56, 0x1e8, RZ ;  /* 0x000001e838007810 */ /* 0x000fc80007ffe0ff */
        /* <DEDUP_REMOVED lines=43> */
[----:B------:R-:W-:Y:S01]  /*5d50*/  ISETP.GE.AND.EX P6, PT, R54, UR17, PT, P6 ;  /* 0x0000001136007c0c */ /* 0x000fe2000bfc6360 */
[----:B------:R-:W-:Y:S04]  /*5d60*/  STL [R1+0x740], R38 ;  /* 0x0007402601007387 */ /* 0x000fe80000100800 */
[----:B------:R-:W-:Y:S04]  /*5d70*/  STL [R1+0x738], R39 ;  /* 0x0007382701007387 */ /* 0x000fe80000100800 */
[----:B------:R0:W-:Y:S04]  /*5d80*/  STL.64 [R1+0x760], R38 ;  /* 0x0007602601007387 */ /* 0x0001e80000100a00 */
[----:B------:R-:W-:Y:S01]  /*5d90*/  @!P6 MOV R65, R39 ;  /* 0x000000270041e202 */ /* 0x000fe20000000f00 */
[----:B------:R1:W-:Y:S01]  /*5da0*/  @!P5 STL.64 [R1+0x2b0], R62 ;  /* 0x0002b03e0100d387 */ /* 0x0003e20000100a00 */
[----:B------:R-:W2:Y:S01]  /*5db0*/  @!P6 LDC.64 R60, c[0x0][0x3a0] ;  /* 0x0000e800ff3ceb82 */ /* 0x000ea20000000a00 */
[----:B0-----:R-:W-:-:S02]  /*5dc0*/  MOV R38, R18 ;  /* 0x0000001200267202 */ /* 0x001fc40000000f00 */
[----:B------:R-:W-:Y:S02]  /*5dd0*/  MOV R39, R19 ;  /* 0x0000001300277202 */ /* 0x000fe40000000f00 */
[----:B------:R-:W3:Y:S03]  /*5de0*/  LDL.LU.64 R18, [R1+0x9d0] ;  /* 0x0009d00001127983 */ /* 0x000ee60000300a00 */
[----:B-1----:R-:W0:Y:S01]  /*5df0*/  @!P6 LDC.64 R62, c[0x0][0x3f8] ;  /* 0x0000fe00ff3eeb82 */ /* 0x002e220000000a00 */
[----:B------:R-:W-:Y:S02]  /*5e00*/  @!P6 MOV R64, R36 ;  /* 0x000000240040e202 */ /* 0x000fe40000000f00 */
[----:B------:R-:W-:-:S04]  /*5e10*/  LOP3.LUT R55, R55, 0x7fffffff, RZ, 0xc0, !PT ;  /* 0x7fffffff37377812 */ /* 0x000fc800078ec0ff */
[----:B------:R-:W-:Y:S01]  /*5e20*/  @P1 LOP3.LUT R55, R55, 0x80000000, RZ, 0xfc, !PT ;  /* 0x8000000037371812 */ /* 0x000fe200078efcff */
[-C--:B0-----:R-:W-:Y:S02]  /*5e30*/  @!P6 IMAD R54, R54, R62.reuse, RZ ;  /* 0x0000003e3636e224 */ /* 0x081fe400078e02ff */
[----:B------:R-:W-:-:S04]  /*5e40*/  @!P6 IMAD.WIDE.U32 R64, R0, R62, R64 ;  /* 0x0000003e0040e225 */ /* 0x000fc800078e0040 */
[----:B------:R-:W-:Y:S01]  /*5e50*/  @!P6 IMAD R63, R0, R63, R54 ;  /* 0x0000003f003fe224 */ /* 0x000fe200078e0236 */
[----:B------:R-:W-:-:S04]  /*5e60*/  @!P6 SHF.L.U32 R54, R64, 0x1, RZ ;  /* 0x000000014036e819 */ /* 0x000fc800000006ff */
[----:B------:R-:W-:Y:S01]  /*5e70*/  @!P6 IADD3 R0, PT, PT, R65, R63, RZ ;  /* 0x0000003f4100e210 */ /* 0x000fe20007ffe0ff */
[----:B------:R0:W-:Y:S03]  /*5e80*/  STL.64 [R1+0x968], R64 ;  /* 0x0009684001007387 */ /* 0x0001e60000100a00 */
[----:B------:R-:W-:Y:S02]  /*5e90*/  @!P6 SHF.L.U64.HI R0, R64, 0x1, R0 ;  /* 0x000000014000e819 */ /* 0x000fe40000010200 */
[----:B0-----:R-:W-:Y:S02]  /*5ea0*/  MOV R64, R38 ;  /* 0x0000002600407202 */ /* 0x001fe40000000f00 */
[----:B--2---:R-:W-:Y:S02]  /*5eb0*/  @!P6 IADD3 R38, P1, PT, R54, R60, RZ ;  /* 0x0000003c3626e210 */ /* 0x004fe40007f3e0ff */
[----:B------:R-:W-:-:S02]  /*5ec0*/  MOV R65, R39 ;  /* 0x0000002700417202 */ /* 0x000fc40000000f00 */
[----:B------:R-:W-:Y:S02]  /*5ed0*/  @!P6 IADD3.X R39, PT, PT, R0, R61, RZ, P1, !PT ;  /* 0x0000003d0027e210 */ /* 0x000fe40000ffe4ff */
[----:B------:R-:W0:Y:S01]  /*5ee0*/  @!P6 LDC.64 R60, c[0x0][0x398] ;  /* 0x0000e600ff3ceb82 */ /* 0x000e220000000a00 */
[----:B------:R-:W-:Y:S04]  /*5ef0*/  STL [R1+0x750], R36 ;  /* 0x0007502401007387 */ /* 0x000fe80000100800 */
[----:B------:R1:W-:Y:S04]  /*5f00*/  STL.64 [R1+0x758], R36 ;  /* 0x0007582401007387 */ /* 0x0003e80000100a00 */
[----:B------:R2:W-:Y:S04]  /*5f10*/  STL [R1+0x748], R37 ;  /* 0x0007482501007387 */ /* 0x0005e80000100800 */
[----:B------:R4:W-:Y:S01]  /*5f20*/  STL.64 [R1+0x770], R38 ;  /* 0x0007702601007387 */ /* 0x0009e20000100a00 */
[----:B-1----:R-:W-:-:S02]  /*5f30*/  MOV R36, R8 ;  /* 0x0000000800247202 */ /* 0x002fc40000000f00 */
[----:B--2---:R-:W-:Y:S02]  /*5f40*/  MOV R37, R9 ;  /* 0x0000000900257202 */ /* 0x004fe40000000f00 */
[----:B------:R-:W2:Y:S01]  /*5f50*/  LDL.LU.64 R8, [R1+0x9d8] ;  /* 0x0009d80001087983 */ /* 0x000ea20000300a00 */
[----:B----4-:R-:W-:Y:S02]  /*5f60*/  MOV R38, R36 ;  /* 0x0000002400267202 */ /* 0x010fe40000000f00 */
[----:B0-----:R-:W-:Y:S02]  /*5f70*/  @!P6 IADD3 R36, P1, PT, R54, R60, RZ ;  /* 0x0000003c3624e210 */ /* 0x001fe40007f3e0ff */
[----:B------:R-:W-:Y:S02]  /*5f80*/  MOV R39, R37 ;  /* 0x0000002500277202 */ /* 0x000fe40000000f00 */
[----:B------:R-:W-:Y:S01]  /*5f90*/  @!P6 IADD3.X R37, PT, PT, R0, R61, RZ, P1, !PT ;  /* 0x0000003d0025e210 */ /* 0x000fe20000ffe4ff */
[----:B------:R-:W-:-:S06]  /*5fa0*/  HFMA2 R0, -RZ, RZ, 0, 0 ;  /* 0x00000000ff007431 */ /* 0x000fcc00000001ff */
[----:B---3--:R0:W3:Y:S04]  /*5fb0*/  @!P0 LDG.E R0, desc[UR10][R18.64] ;  /* 0x0000000a12008981 */ /* 0x0080e8000c1e1900 */
        /* <DEDUP_REMOVED lines=12> */
[----:B------:R1:W-:Y:S01]  /*6080*/  STL [R1+0x9c0], R68 ;  /* 0x0009c04401007387 */ /* 0x0003e20000100800 */
[----:B0-----:R-:W-:-:S02]  /*6090*/  MOV R19, RZ ;  /* 0x000000ff00137202 */ /* 0x001fc40000000f00 */
[----:B-1----:R-:W-:Y:S01]  /*60a0*/  PRMT R68, RZ, 0x7610, R68 ;  /* 0x00007610ff447816 */ /* 0x002fe20000000044 */
[----:B------:R-:W-:Y:S04]  /*60b0*/  STL.64 [R1+0x778], R36 ;  /* 0x0007782401007387 */ /* 0x000fe80000100a00 */
[----:B------:R-:W-:Y:S04]  /*60c0*/  STL [R1+0x814], R36 ;  /* 0x0008142401007387 */ /* 0x000fe80000100800 */
[----:B--2---:R0:W2:Y:S04]  /*60d0*/  @!P0 LDG.E R19, desc[UR10][R8.64] ;  /* 0x0000000a08138981 */ /* 0x0040a8000c1e1900 */
[----:B------:R-:W-:Y:S04]  /*60e0*/  STL [R1+0x844], R36 ;  /* 0x0008442401007387 */ /* 0x000fe80000100800 */
[----:B------:R-:W-:Y:S04]  /*60f0*/  STL.64 [R1+0x870], R36 ;  /* 0x0008702401007387 */ /* 0x000fe80000100a00 */
[----:B------:R-:W-:Y:S04]  /*6100*/  STL [R1+0x8bc], R36 ;  /* 0x0008bc2401007387 */ /* 0x000fe80000100800 */
[----:B------:R-:W-:Y:S04]  /*6110*/  STL [R1+0x8ec], R36 ;  /* 0x0008ec2401007387 */ /* 0x000fe80000100800 */
[----:B------:R1:W-:Y:S02]  /*6120*/  STL.64 [R1+0x928], R36 ;  /* 0x0009282401007387 */ /* 0x0003e40000100a00 */
[----:B-1----:R-:W-:-:S02]  /*6130*/  MOV R36, R58 ;  /* 0x0000003a00247202 */ /* 0x002fc40000000f00 */
[----:B------:R-:W-:Y:S02]  /*6140*/  MOV R37, R59 ;  /* 0x0000003b00257202 */ /* 0x000fe40000000f00 */
[----:B------:R-:W4:Y:S01]  /*6150*/  LDL.LU.64 R58, [R1+0x9c8] ;  /* 0x0009c800013a7983 */ /* 0x000f220000300a00 */
[----:B---3--:R-:W-:-:S05]  /*6160*/  @!P0 PRMT R68, R0, 0x7610, R68 ;  /* 0x0000761000448816 */ /* 0x008fca0000000044 */
[----:B------:R1:W-:Y:S04]  /*6170*/  STL.S16 [R1+0x284], R68 ;  /* 0x0002844401007387 */ /* 0x0003e80000100600 */
[----:B-1----:R-:W3:Y:S01]  /*6180*/  LDL.LU R68, [R1+0x9c0] ;  /* 0x0009c00001447983 */ /* 0x002ee20000300800 */
[----:B------:R-:W-:-:S04]  /*6190*/  LOP3.LUT R55, R55, 0xbfffffff, RZ, 0xc0, !PT ;  /* 0xbfffffff37377812 */ /* 0x000fc800078ec0ff */
[----:B------:R-:W-:-:S04]  /*61a0*/  @P2 LOP3.LUT R55, R55, 0x40000000, RZ, 0xfc, !PT ;  /* 0x4000000037372812 */ /* 0x000fc800078efcff */
[----:B------:R-:W-:-:S04]  /*61b0*/  LOP3.LUT R55, R55, 0xdfffffff, RZ, 0xc0, !PT ;  /* 0xdfffffff37377812 */ /* 0x000fc800078ec0ff */
[----:B------:R-:W-:-:S04]  /*61c0*/  @P3 LOP3.LUT R55, R55, 0x20000000, RZ, 0xfc, !PT ;  /* 0x2000000037373812 */ /* 0x000fc800078efcff */
[----:B------:R-:W-:Y:S02]  /*61d0*/  LOP3.LUT R55, R55, 0xefffffff, RZ, 0xc0, !PT ;  /* 0xefffffff37377812 */ /* 0x000fe400078ec0ff */
[----:B0-----:R-:W-:Y:S02]  /*61e0*/  PRMT R8, RZ, 0x7610, R8 ;  /* 0x00007610ff087816 */ /* 0x001fe40000000008 */
[----:B------:R-:W-:-:S04]  /*61f0*/  @P4 LOP3.LUT R55, R55, 0x10000000, RZ, 0xfc, !PT ;  /* 0x1000000037374812 */ /* 0x000fc800078efcff */
[----:B------:R-:W-:Y:S02]  /*6200*/  LOP3.LUT P4, RZ, R55, 0x1000000, RZ, 0xc0, !PT ;  /* 0x0100000037ff7812 */ /* 0x000fe4000788c0ff */
[----:B--2---:R-:W-:-:S05]  /*6210*/  @!P0 PRMT R8, R19, 0x7632, R8 ;  /* 0x0000763213088816 */ /* 0x004fca0000000008 */
[----:B------:R0:W-:Y:S02]  /*6220*/  STL.S16 [R1+0x290], R8 ;  /* 0x0002900801007387 */ /* 0x0001e40000100600 */
[----:B0-----:R-:W-:-:S06]  /*6230*/  HFMA2 R8, -RZ, RZ, 0, 0 ;  /* 0x00000000ff087431 */ /* 0x001fcc00000001ff */
[----:B----4-:R-:W2:Y:S01]  /*6240*/  @!P4 LDG.E R8, desc[UR10][R58.64] ;  /* 0x0000000a3a08c981 */ /* 0x010ea2000c1e1900 */
[----:B---3--:R-:W-:-:S04]  /*6250*/  PRMT R68, RZ, 0x7610, R68 ;  /* 0x00007610ff447816 */ /* 0x008fc80000000044 */
[----:B------:R-:W-:-:S05]  /*6260*/  @!P0 PRMT R68, R0, 0x7632, R68 ;  /* 0x0000763200448816 */ /* 0x000fca0000000044 */
[----:B------:R0:W-:Y:S04]  /*6270*/  STL.S16 [R1+0x288], R68 ;  /* 0x0002884401007387 */ /* 0x0001e80000100600 */
[----:B0-----:R-:W3:Y:S01]  /*6280*/  LDL.LU R68, [R1+0x9bc] ;  /* 0x0009bc0001447983 */ /* 0x001ee20000300800 */
[----:B------:R-:W-:-:S04]  /*6290*/  PRMT R18, RZ, 0x7610, R18 ;  /* 0x00007610ff127816 */ /* 0x000fc80000000012 */
[----:B------:R-:W-:-:S05]  /*62a0*/  @!P0 PRMT R18, R19, 0x7610, R18 ;  /* 0x0000761013128816 */ /* 0x000fca0000000012 */
[----:B------:R0:W-:Y:S02]  /*62b0*/  STL.S16 [R1+0x28c], R18 ;  /* 0x00028c1201007387 */ /* 0x0001e40000100600 */
[----:B0-----:R-:W-:Y:S02]  /*62c0*/  MOV R18, RZ ;  /* 0x000000ff00127202 */ /* 0x001fe40000000f00 */
[----:B------:R0:W-:Y:S04]  /*62d0*/  STL [R1+0x9b4], R17 ;  /* 0x0009b41101007387 */ /* 0x0001e80000100800 */
[----:B------:R-:W4:Y:S01]  /*62e0*/  @!P4 LDG.E R18, desc[UR10][R52.64] ;  /* 0x0000000a3412c981 */ /* 0x000f22000c1e1900 */
[----:B0-----:R-:W-:-:S04]  /*62f0*/  PRMT R17, RZ, 0x7610, R17 ;  /* 0x00007610ff117816 */ /* 0x001fc80000000011 */
[----:B--2---:R-:W-:-:S05]  /*6300*/  @!P4 PRMT R17, R8, 0x7632, R17 ;  /* 0x000076320811c816 */ /* 0x004fca0000000011 */
[----:B------:R0:W-:Y:S04]  /*6310*/  STL.S16 [R1+0x280], R17 ;  /* 0x0002801101007387 */ /* 0x0001e80000100600 */
[----:B0-----:R-:W2:Y:S01]  /*6320*/  LDL.LU R17, [R1+0x9b4] ;  /* 0x0009b40001117983 */ /* 0x001ea20000300800 */
[----:B---3--:R-:W-:-:S04]  /*6330*/  PRMT R68, RZ, 0x7610, R68 ;  /* 0x00007610ff447816 */ /* 0x008fc80000000044 */
[----:B------:R-:W-:-:S05]  /*6340*/  @!P4 PRMT R68, R8, 0x7610, R68 ;  /* 0x000076100844c816 */ /* 0x000fca0000000044 */
[----:B------:R0:W-:Y:S04]  /*6350*/  STL.S16 [R1+0x270], R68 ;  /* 0x0002704401007387 */ /* 0x0001e80000100600 */
[----:B0-----:R-:W3:Y:S01]  /*6360*/  LDL.LU R68, [R1+0x9b8] ;  /* 0x0009b80001447983 */ /* 0x001ee20000300800 */
[----:B------:R-:W-:Y:S02]  /*6370*/  LOP3.LUT R55, R55, 0xf7ffffff, RZ, 0xc0, !PT ;  /* 0xf7ffffff37377812 */ /* 0x000fe400078ec0ff */
[----:B------:R-:W-:Y:S02]  /*6380*/  PRMT R9, RZ, 0x7610, R9 ;  /* 0x00007610ff097816 */ /* 0x000fe40000000009 */
[----:B------:R-:W-:Y:S02]  /*6390*/  @P5 LOP3.LUT R55, R55, 0x8000000, RZ, 0xfc, !PT ;  /* 0x0800000037375812 */ /* 0x000fe400078efcff */
[----:B----4-:R-:W-:-:S02]  /*63a0*/  @!P4 PRMT R9, R18, 0x7632, R9 ;  /* 0x000076321209c816 */ /* 0x010fc40000000009 */
[----:B------:R-:W-:-:S03]  /*63b0*/  LOP3.LUT P3, RZ, R55, 0x800000, RZ, 0xc0, !PT ;  /* 0x0080000037ff7812 */ /* 0x000fc6000786c0ff */
[----:B------:R0:W-:Y:S02]  /*63c0*/  STL.S16 [R1+0x2b8], R9 ;  /* 0x0002b80901007387 */ /* 0x0001e40000100600 */
[----:B0-----:R-:W-:-:S08]  /*63d0*/  HFMA2 R9, -RZ, RZ, 0, 0 ;  /* 0x00000000ff097431 */ /* 0x001fd000000001ff */
[----:B--2---:R0:W2:Y:S01]  /*63e0*/  @!P3 LDG.E R9, desc[UR10][R16.64] ;  /* 0x0000000a1009b981 */ /* 0x0040a2000c1e1900 */
[----:B---3--:R-:W-:-:S04]  /*63f0*/  PRMT R68, RZ, 0x7610, R68 ;  /* 0x00007610ff447816 */ /* 0x008fc80000000044 */
[----:B------:R-:W-:-:S05]  /*6400*/  @!P4 PRMT R68, R18, 0x7610, R68 ;  /* 0x000076101244c816 */ /* 0x000fca0000000044 */
[----:B------:R1:W-:Y:S04]  /*6410*/  STL.S16 [R1+0x294], R68 ;  /* 0x0002944401007387 */ /* 0x0003e80000100600 */
[----:B-1----:R-:W3:Y:S01]  /*6420*/  LDL.LU R68, [R1+0x9b0] ;  /* 0x0009b00001447983 */ /* 0x002ee20000300800 */
[----:B0-----:R-:W-:-:S06]  /*6430*/  MOV R16, RZ ;  /* 0x000000ff00107202 */ /* 0x001fcc0000000f00 */
[----:B------:R0:W4:Y:S01]  /*6440*/  @!P3 LDG.E R16, desc[UR10][R10.64] ;  /* 0x0000000a0a10b981 */ /* 0x000122000c1e1900 */
[----:B---3--:R-:W-:-:S04]  /*6450*/  PRMT R68, RZ, 0x7610, R68 ;  /* 0x00007610ff447816 */ /* 0x008fc80000000044 */
[----:B--2---:R-:W-:-:S05]  /*6460*/  @!P3 PRMT R68, R9, 0x7610, R68 ;  /* 0x000076100944b816 */ /* 0x004fca0000000044 */
[----:B------:R1:W-:Y:S04]  /*6470*/  STL.S16 [R1+0x220], R68 ;  /* 0x0002204401007387 */ /* 0x0003e80000100600 */
[----:B-1----:R-:W2:Y:S01]  /*6480*/  LDL.LU R68, [R1+0x9ac] ;  /* 0x0009ac0001447983 */ /* 0x002ea20000300800 */
[----:B0-----:R-:W-:Y:S02]  /*6490*/  PRMT R10, RZ, 0x7610, R10 ;  /* 0x00007610ff0a7816 */ /* 0x001fe4000000000a */
[----:B------:R-:W-:Y:S02]  /*64a0*/  LOP3.LUT P1, RZ, R55, 0x400000, RZ, 0xc0, !PT ;  /* 0x0040000037ff7812 */ /* 0x000fe4000782c0ff */
[----:B----4-:R-:W-:-:S05]  /*64b0*/  @!P3 PRMT R10, R16, 0x7632, R10 ;  /* 0x00007632100ab816 */ /* 0x010fca000000000a */
[----:B------:R0:W-:Y:S02]  /*64c0*/  STL.S16 [R1+0x300], R10 ;  /* 0x0003000a01007387 */ /* 0x0001e40000100600 */
[----:B0-----:R-:W-:-:S06]  /*64d0*/  HFMA2 R10, -RZ, RZ, 0, 0 ;  /* 0x00000000ff0a7431 */ /* 0x001fcc00000001ff */
[----:B------:R-:W3:Y:S01]  /*64e0*/  @!P1 LDG.E R10, desc[UR10][R50.64] ;  /* 0x0000000a320a9981 */ /* 0x000ee2000c1e1900 */
[----:B--2---:R-:W-:-:S04]  /*64f0*/  PRMT R68, RZ, 0x7610, R68 ;  /* 0x00007610ff447816 */ /* 0x004fc80000000044 */
[----:B------:R-:W-:-:S05]  /*6500*/  @!P3 PRMT R68, R9, 0x7632, R68 ;  /* 0x000076320944b816 */ /* 0x000fca0000000044 */
[----:B------:R0:W-:Y:S04]  /*6510*/  STL.S16 [R1+0x2ec], R68 ;  /* 0x0002ec4401007387 */ /* 0x0001e80000100600 */
[----:B0-----:R-:W2:Y:S01]  /*6520*/  LDL.LU R68, [R1+0x9a8] ;  /* 0x0009a80001447983 */ /* 0x001ea20000300800 */
[----:B------:R-:W-:-:S04]  /*6530*/  PRMT R17, RZ, 0x7610, R17 ;  /* 0x00007610ff117816 */ /* 0x000fc80000000011 */
[----:B------:R-:W-:-:S05]  /*6540*/  @!P3 PRMT R17, R16, 0x7610, R17 ;  /* 0x000076101011b816 */ /* 0x000fca0000000011 */
[----:B------:R0:W-:Y:S02]  /*6550*/  STL.S16 [R1+0x2bc], R17 ;  /* 0x0002bc1101007387 */ /* 0x0001e40000100600 */
[----:B0-----:R-:W-:Y:S02]  /*6560*/  MOV R17, RZ ;  /* 0x000000ff00117202 */ /* 0x001fe40000000f00 */
[----:B------:R0:W-:Y:S04]  /*6570*/  STL [R1+0x9a0], R21 ;  /* 0x0009a01501007387 */ /* 0x0001e80000100800 */
[----:B------:R-:W4:Y:S01]  /*6580*/  @!P1 LDG.E R17, desc[UR10][R48.64] ;  /* 0x0000000a30119981 */ /* 0x000f22000c1e1900 */
[----:B0-----:R-:W-:-:S04]  /*6590*/  PRMT R21, RZ, 0x7610, R21 ;  /* 0x00007610ff157816 */ /* 0x001fc80000000015 */
[----:B---3--:R-:W-:-:S05]  /*65a0*/  @!P1 PRMT R21, R10, 0x7632, R21 ;  /* 0x000076320a159816 */ /* 0x008fca0000000015 */
[----:B------:R0:W-:Y:S04]  /*65b0*/  STL.S16 [R1+0x314], R21 ;  /* 0x0003141501007387 */ /* 0x0001e80000100600 */
[----:B0-----:R-:W3:Y:S01]  /*65c0*/  LDL.LU R21, [R1+0x9a0] ;  /* 0x0009a00001157983 */ /* 0x001ee20000300800 */
[----:B--2---:R-:W-:-:S04]  /*65d0*/  PRMT R68, RZ, 0x7610, R68 ;  /* 0x00007610ff447816 */ /* 0x004fc80000000044 */
[----:B------:R-:W-:-:S05]  /*65e0*/  @!P1 PRMT R68, R10, 0x7610, R68 ;  /* 0x000076100a449816 */ /* 0x000fca0000000044 */
[----:B------:R0:W-:Y:S04]  /*65f0*/  STL.S16 [R1+0x2e8], R68 ;  /* 0x0002e84401007387 */ /* 0x0001e80000100600 */
[----:B0-----:R-:W2:Y:S01]  /*6600*/  LDL.LU R68, [R1+0x9a4] ;  /* 0x0009a40001447983 */ /* 0x001ea20000300800 */
[----:B------:R-:W-:Y:S02]  /*6610*/  PRMT R11, RZ, 0x7610, R11 ;  /* 0x00007610ff0b7816 */ /* 0x000fe4000000000b */
[----:B------:R-:W-:Y:S02]  /*6620*/  LOP3.LUT P2, RZ, R55, 0x200000, RZ, 0xc0, !PT ;  /* 0x0020000037ff7812 */ /* 0x000fe4000784c0ff */
[----:B----4-:R-:W-:-:S05]  /*6630*/  @!P1 PRMT R11, R17, 0x7632, R11 ;  /* 0x00007632110b9816 */ /* 0x010fca000000000b */
[----:B------:R0:W-:Y:S02]  /*6640*/  STL.S16 [R1+0x330], R11 ;  /* 0x0003300b01007387 */ /* 0x0001e40000100600 */
[----:B0-----:R-:W-:-:S06]  /*6650*/  HFMA2 R11, -RZ, RZ, 0, 0 ;  /* 0x00000000ff0b7431 */ /* 0x001fcc00000001ff */
[----:B---3--:R0:W3:Y:S01]  /*6660*/  @!P2 LDG.E R11, desc[UR10][R20.64] ;  /* 0x0000000a140ba981 */ /* 0x0080e2000c1e1900 */
[----:B--2---:R-:W-:-:S04]  /*6670*/  PRMT R68, RZ, 0x7610, R68 ;  /* 0x00007610ff447816 */ /* 0x004fc80000000044 */
[----:B------:R-:W-:-:S05]  /*6680*/  @!P1 PRMT R68, R17, 0x7610, R68 ;  /* 0x0000761011449816 */ /* 0x000fca0000000044 */
[----:B------:R1:W-:Y:S04]  /*6690*/  STL.S16 [R1+0x304], R68 ;  /* 0x0003044401007387 */ /* 0x0003e80000100600 */
[----:B-1----:R-:W2:Y:S01]  /*66a0*/  LDL.LU R68, [R1+0x99c] ;  /* 0x00099c0001447983 */ /* 0x002ea20000300800 */
[----:B0-----:R-:W-:-:S03]  /*66b0*/  MOV R20, RZ ;  /* 0x000000ff00147202 */ /* 0x001fc60000000f00 */
[----:B------:R0:W-:Y:S04]  /*66c0*/  STL [R1+0x994], R45 ;  /* 0x0009942d01007387 */ /* 0x0001e80000100800 */
[----:B------:R1:W4:Y:S01]  /*66d0*/  @!P2 LDG.E R20, desc[UR10][R12.64] ;  /* 0x0000000a0c14a981 */ /* 0x000322000c1e1900 */
        /* <DEDUP_REMOVED lines=8> */
[----:B------:R-:W-:Y:S02]  /*6760*/  LOP3.LUT R55, R55, 0xfbffffff, RZ, 0xc0, !PT ;  /* 0xfbffffff37377812 */ /* 0x000fe400078ec0ff */
[----:B-1----:R-:W-:Y:S02]  /*6770*/  PRMT R12, RZ, 0x7610, R12 ;  /* 0x00007610ff0c7816 */ /* 0x002fe4000000000c */
[----:B------:R-:W-:Y:S02]  /*6780*/  @P6 LOP3.LUT R55, R55, 0x4000000, RZ, 0xfc, !PT ;  /* 0x0400000037376812 */ /* 0x000fe400078efcff */
[----:B----4-:R-:W-:-:S02]  /*6790*/  @!P2 PRMT R12, R20, 0x7632, R12 ;  /* 0x00007632140ca816 */ /* 0x010fc4000000000c */
[----:B------:R-:W-:-:S03]  /*67a0*/  LOP3.LUT P5, RZ, R55, 0x100000, RZ, 0xc0, !PT ;  /* 0x0010000037ff7812 */ /* 0x000fc600078ac0ff */
[----:B------:R0:W-:Y:S02]  /*67b0*/  STL.S16 [R1+0x370], R12 ;  /* 0x0003700c01007387 */ /* 0x0001e40000100600 */
[----:B0-----:R-:W-:-:S08]  /*67c0*/  HFMA2 R12, -RZ, RZ, 0, 0 ;  /* 0x00000000ff0c7431 */ /* 0x001fd000000001ff */
[----:B---3--:R0:W3:Y:S01]  /*67d0*/  @!P5 LDG.E R12, desc[UR10][R44.64] ;  /* 0x0000000a2c0cd981 */ /* 0x0080e2000c1e1900 */
[----:B--2---:R-:W-:-:S04]  /*67e0*/  PRMT R68, RZ, 0x7610, R68 ;  /* 0x00007610ff447816 */ /* 0x004fc80000000044 */
[----:B------:R-:W-:-:S05]  /*67f0*/  @!P2 PRMT R68, R20, 0x7610, R68 ;  /* 0x000076101444a816 */ /* 0x000fca0000000044 */
[----:B------:R1:W-:Y:S04]  /*6800*/  STL.S16 [R1+0x334], R68 ;  /* 0x0003344401007387 */ /* 0x0003e80000100600 */
[----:B-1----:R-:W2:Y:S01]  /*6810*/  LDL.LU R68, [R1+0x990] ;  /* 0x0009900001447983 */ /* 0x002ea20000300800 */
[----:B0-----:R-:W-:-:S06]  /*6820*/  MOV R45, RZ ;  /* 0x000000ff002d7202 */ /* 0x001fcc0000000f00 */
[----:B------:R-:W4:Y:S04]  /*6830*/  @!P5 LDG.E R45, desc[UR10][R46.64] ;  /* 0x0000000a2e2dd981 */ /* 0x000f28000c1e1900 */
        /* <DEDUP_REMOVED lines=46> */
[----:B------:R-:W-:Y:S01]  /*6b20*/  STL [R1+0x918], R47 ;  /* 0x0009182f01007387 */ /* 0x000fe20000100800 */
[----:B--2---:R-:W-:-:S04]  /*6b30*/  PRMT R68, RZ, 0x7610, R68 ;  /* 0x00007610ff447816 */ /* 0x004fc80000000044 */
[----:B---3--:R-:W-:-:S05]  /*6b40*/  @!P5 PRMT R68, R12, 0x7610, R68 ;  /* 0x000076100c44d816 */ /* 0x008fca0000000044 */
[----:B------:R0:W-:Y:S04]  /*6b50*/  STL.S16 [R1+0x350], R68 ;  /* 0x0003504401007387 */ /* 0x0001e80000100600 */
[----:B0-----:R-:W2:Y:S01]  /*6b60*/  LDL.LU R68, [R1+0x98c] ;  /* 0x00098c0001447983 */ /* 0x001ea20000300800 */
[----:B------:R-:W-:Y:S02]  /*6b70*/  PRMT R44, RZ, 0x7610, R44 ;  /* 0x00007610ff2c7816 */ /* 0x000fe4000000002c */
[----:B------:R-:W-:Y:S02]  /*6b80*/  LOP3.LUT P3, RZ, R55, 0x80000, RZ, 0xc0, !PT ;  /* 0x0008000037ff7812 */ /* 0x000fe4000786c0ff */
[----:B----4-:R-:W-:Y:S02]  /*6b90*/  @!P5 PRMT R44, R45, 0x7610, R44 ;  /* 0x000076102d2cd816 */ /* 0x010fe4000000002c */
[----:B------:R-:W-:-:S03]  /*6ba0*/  PRMT R13, RZ, 0x7610, R13 ;  /* 0x00007610ff0d7816 */ /* 0x000fc6000000000d */
[----:B------:R0:W-:Y:S01]  /*6bb0*/  STL.S16 [R1+0x390], R44 ;  /* 0x0003902c01007387 */ /* 0x0001e20000100600 */
[----:B------:R-:W-:Y:S02]  /*6bc0*/  @!P5 PRMT R13, R45, 0x7632, R13 ;  /* 0x000076322d0dd816 */ /* 0x000fe4000000000d */
[----:B0-----:R-:W-:-:S03]  /*6bd0*/  MOV R44, RZ ;  /* 0x000000ff002c7202 */ /* 0x001fc60000000f00 */
[----:B------:R0:W-:Y:S04]  /*6be0*/  STL.S16 [R1+0x3b4], R13 ;  /* 0x0003b40d01007387 */ /* 0x0001e80000100600 */
[----:B------:R1:W3:Y:S01]  /*6bf0*/  @!P3 LDG.E R44, desc[UR10][R14.64] ;  /* 0x0000000a0e2cb981 */ /* 0x0002e2000c1e1900 */
[----:B0-----:R-:W-:-:S06]  /*6c00*/  HFMA2 R13, -RZ, RZ, 0, 0 ;  /* 0x00000000ff0d7431 */ /* 0x001fcc00000001ff */
[----:B------:R-:W4:Y:S01]  /*6c10*/  @!P3 LDG.E R13, desc[UR10][R42.64] ;  /* 0x0000000a2a0db981 */ /* 0x000f22000c1e1900 */
[----:B--2---:R-:W-:-:S04]  /*6c20*/  PRMT R68, RZ, 0x7610, R68 ;  /* 0x00007610ff447816 */ /* 0x004fc80000000044 */
[----:B------:R-:W-:-:S05]  /*6c30*/  @!P5 PRMT R68, R12, 0x7632, R68 ;  /* 0x000076320c44d816 */ /* 0x000fca0000000044 */
[----:B------:R0:W-:Y:S04]  /*6c40*/  STL.S16 [R1+0x394], R68 ;  /* 0x0003944401007387 */ /* 0x0001e80000100600 */
[----:B0-----:R-:W2:Y:S01]  /*6c50*/  LDL.LU R68, [R1+0x988] ;  /* 0x0009880001447983 */ /* 0x001ea20000300800 */
[----:B------:R-:W-:Y:S01]  /*6c60*/  LOP3.LUT P1, RZ, R55, 0x40000, RZ, 0xc0, !PT ;  /* 0x0004000037ff7812 */ /* 0x000fe2000782c0ff */
[----:B-1----:R-:W-:-:S12]  /*6c70*/  HFMA2 R14, -RZ, RZ, 0, 0 ;  /* 0x00000000ff0e7431 */ /* 0x002fd800000001ff */
[----:B------:R0:W4:Y:S02]  /*6c80*/  @!P1 LDG.E R14, desc[UR10][R2.64] ;  /* 0x0000000a020e9981 */ /* 0x000124000c1e1900 */
[----:B0-----:R-:W-:Y:S02]  /*6c90*/  PRMT R3, RZ, 0x7610, R3 ;  /* 0x00007610ff037816 */ /* 0x001fe40000000003 */
[----:B------:R-:W-:Y:S02]  /*6ca0*/  PRMT R2, RZ, 0x7610, R2 ;  /* 0x00007610ff027816 */ /* 0x000fe40000000002 */
[C---:B---3--:R-:W-:Y:S02]  /*6cb0*/  @!P3 PRMT R3, R44.reuse, 0x7610, R3 ;  /* 0x000076102c03b816 */ /* 0x048fe40000000003 */
[----:B------:R-:W-:-:S03]  /*6cc0*/  @!P3 PRMT R2, R44, 0x7632, R2 ;  /* 0x000076322c02b816 */ /* 0x000fc60000000002 */
[----:B------:R-:W-:Y:S04]  /*6cd0*/  STL.S16 [R1+0x3cc], R3 ;  /* 0x0003cc0301007387 */ /* 0x000fe80000100600 */
[----:B------:R0:W-:Y:S02]  /*6ce0*/  STL.S16 [R1+0x3e0], R2 ;  /* 0x0003e00201007387 */ /* 0x0001e40000100600 */
[----:B0-----:R-:W-:-:S06]  /*6cf0*/  CS2R R2, SRZ ;  /* 0x0000000000027805 */ /* 0x001fcc000001ff00 */
[----:B------:R-:W3:Y:S01]  /*6d00*/  @!P1 LDG.E R2, desc[UR10][R40.64] ;  /* 0x0000000a28029981 */ /* 0x000ee2000c1e1900 */
[----:B--2---:R-:W-:-:S04]  /*6d10*/  PRMT R68, RZ, 0x7610, R68 ;  /* 0x00007610ff447816 */ /* 0x004fc80000000044 */
[----:B----4-:R-:W-:-:S05]  /*6d20*/  @!P3 PRMT R68, R13, 0x7610, R68 ;  /* 0x000076100d44b816 */ /* 0x010fca0000000044 */
[----:B------:R0:W-:Y:S04]  /*6d30*/  STL.S16 [R1+0x374], R68 ;  /* 0x0003744401007387 */ /* 0x0001e80000100600 */
[----:B0-----:R-:W2:Y:S01]  /*6d40*/  LDL.LU R68, [R1+0x984] ;  /* 0x0009840001447983 */ /* 0x001ea20000300800 */
[C---:B------:R-:W-:Y:S02]  /*6d50*/  LOP3.LUT P2, RZ, R55.reuse, 0x20000, RZ, 0xc0, !PT ;  /* 0x0002000037ff7812 */ /* 0x040fe4000784c0ff */
[----:B------:R-:W-:-:S11]  /*6d60*/  LOP3.LUT P4, RZ, R55, 0x10000, RZ, 0xc0, !PT ;  /* 0x0001000037ff7812 */ /* 0x000fd6000788c0ff */
[----:B------:R0:W4:Y:S02]  /*6d70*/  @!P2 LDG.E R3, desc[UR10][R4.64] ;  /* 0x0000000a0403a981 */ /* 0x000124000c1e1900 */
[----:B0-----:R-:W-:Y:S02]  /*6d80*/  PRMT R4, RZ, 0x7610, R4 ;  /* 0x00007610ff047816 */ /* 0x001fe40000000004 */
[----:B------:R-:W-:Y:S02]  /*6d90*/  LOP3.LUT P5, RZ, R55, 0x8000, RZ, 0xc0, !PT ;  /* 0x0000800037ff7812 */ /* 0x000fe400078ac0ff */
[----:B---3--:R-:W-:-:S05]  /*6da0*/  @!P1 PRMT R4, R2, 0x7632, R4 ;  /* 0x0000763202049816 */ /* 0x008fca0000000004 */
[----:B------:R0:W-:Y:S02]  /*6db0*/  STL.S16 [R1+0x424], R4 ;  /* 0x0004240401007387 */ /* 0x0001e40000100600 */
[----:B0-----:R-:W-:-:S06]  /*6dc0*/  MOV R4, RZ ;  /* 0x000000ff00047202 */ /* 0x001fcc0000000f00 */
[----:B------:R0:W3:Y:S02]  /*6dd0*/  @!P4 LDG.E R4, desc[UR10][R6.64] ;  /* 0x0000000a0604c981 */ /* 0x0000e4000c1e1900 */
[----:B0-----:R-:W-:-:S06]  /*6de0*/  CS2R R6, SRZ ;  /* 0x0000000000067805 */ /* 0x001fcc000001ff00 */
[----:B------:R0:W3:Y:S04]  /*6df0*/  @!P5 LDG.E R6, desc[UR10][R28.64] ;  /* 0x0000000a1c06d981 */ /* 0x0000e8000c1e1900 */
[----:B------:R1:W3:Y:S01]  /*6e00*/  @!P5 LDG.E R7, desc[UR10][R30.64] ;  /* 0x0000000a1e07d981 */ /* 0x0002e2000c1e1900 */
[----:B0-----:R-:W-:Y:S02]  /*6e10*/  MOV R28, R22 ;  /* 0x00000016001c7202 */ /* 0x001fe40000000f00 */
[----:B------:R-:W-:Y:S02]  /*6e20*/  MOV R29, R23 ;  /* 0x00000017001d7202 */ /* 0x000fe40000000f00 */
[----:B------:R-:W3:Y:S01]  /*6e30*/  LDL.LU.64 R22, [R1+0x970] ;  /* 0x0009700001167983 */ /* 0x000ee20000300a00 */
[----:B-1----:R-:W-:-:S02]  /*6e40*/  MOV R30, R24 ;  /* 0x00000018001e7202 */ /* 0x002fc40000000f00 */
[----:B------:R-:W-:Y:S02]  /*6e50*/  MOV R31, R25 ;  /* 0x00000019001f7202 */ /* 0x000fe40000000f00 */
[----:B------:R-:W3:Y:S01]  /*6e60*/  LDL.LU.64 R24, [R1+0x978] ;  /* 0x0009780001187983 */ /* 0x000ee20000300a00 */
[----:B------:R-:W-:-:S04]  /*6e70*/  PRMT R15, RZ, 0x7610, R15 ;  /* 0x00007610ff0f7816 */ /* 0x000fc8000000000f */
[----:B------:R-:W-:-:S05]  /*6e80*/  @!P3 PRMT R15, R13, 0x7632, R15 ;  /* 0x000076320d0fb816 */ /* 0x000fca000000000f */
[----:B------:R0:W-:Y:S02]  /*6e90*/  STL.S16 [R1+0x3b0], R15 ;  /* 0x0003b00f01007387 */ /* 0x0001e40000100600 */
[----:B0-----:R-:W-:-:S06]  /*6ea0*/  MOV R15, RZ ;  /* 0x000000ff000f7202 */ /* 0x001fcc0000000f00 */
[----:B------:R0:W3:Y:S01]  /*6eb0*/  @!P2 LDG.E R15, desc[UR10][R34.64] ;  /* 0x0000000a220fa981 */ /* 0x0000e2000c1e1900 */
[----:B------:R-:W-:-:S06]  /*6ec0*/  HFMA2 R5, -RZ, RZ, 0, 0 ;  /* 0x00000000ff057431 */ /* 0x000fcc00000001ff */
[----:B------:R-:W3:Y:S01]  /*6ed0*/  @!P4 LDG.E R5, desc[UR10][R32.64] ;  /* 0x0000000a2005c981 */ /* 0x000ee2000c1e1900 */
[----:B--2---:R-:W-:-:S04]  /*6ee0*/  PRMT R68, RZ, 0x7610, R68 ;  /* 0x00007610ff447816 */ /* 0x004fc80000000044 */
[----:B------:R-:W-:-:S05]  /*6ef0*/  @!P1 PRMT R68, R14, 0x7610, R68 ;  /* 0x000076100e449816 */ /* 0x000fca0000000044 */
[----:B------:R1:W-:Y:S04]  /*6f00*/  STL.S16 [R1+0x21c], R68 ;  /* 0x00021c4401007387 */ /* 0x0003e80000100600 */
[----:B-1----:R-:W2:Y:S01]  /*6f10*/  LDL.LU R68, [R1+0x980] ;  /* 0x0009800001447983 */ /* 0x002ea20000300800 */
[----:B------:R-:W-:Y:S02]  /*6f20*/  PRMT R43, RZ, 0x7610, R43 ;  /* 0x00007610ff2b7816 */ /* 0x000fe4000000002b */
[----:B0-----:R-:W-:Y:S02]  /*6f30*/  PRMT R35, RZ, 0x7610, R35 ;  /* 0x00007610ff237816 */ /* 0x001fe40000000023 */
[----:B------:R-:W-:Y:S02]  /*6f40*/  @!P1 PRMT R43, R14, 0x7632, R43 ;  /* 0x000076320e2b9816 */ /* 0x000fe4000000002b */
[----:B------:R-:W-:-:S02]  /*6f50*/  @!P1 PRMT R35, R2, 0x7610, R35 ;  /* 0x0000761002239816 */ /* 0x000fc40000000023 */
[C---:B------:R-:W-:Y:S02]  /*6f60*/  LOP3.LUT P1, RZ, R55.reuse, 0x400, RZ, 0xc0, !PT ;  /* 0x0000040037ff7812 */ /* 0x040fe4000782c0ff */
[----:B------:R-:W-:Y:S02]  /*6f70*/  PRMT R21, RZ, 0x7610, R21 ;  /* 0x00007610ff157816 */ /* 0x000fe40000000015 */
[----:B------:R-:W-:Y:S02]  /*6f80*/  LOP3.LUT P6, RZ, R55, 0x4000, RZ, 0xc0, !PT ;  /* 0x0000400037ff7812 */ /* 0x000fe400078cc0ff */
[----:B----4-:R-:W-:Y:S02]  /*6f90*/  @!P2 PRMT R21, R3, 0x7632, R21 ;  /* 0x000076320315a816 */ /* 0x010fe40000000015 */
[----:B------:R-:W-:-:S03]  /*6fa0*/  LOP3.LUT P0, RZ, R55, 0x2000, RZ, 0xc0, !PT ;  /* 0x0000200037ff7812 */ /* 0x000fc6000780c0ff */
[----:B------:R0:W-:Y:S02]  /*6fb0*/  STL.S16 [R1+0x44c], R21 ;  /* 0x00044c1501007387 */ /* 0x0001e40000100600 */
[----:B0-----:R-:W-:Y:S02]  /*6fc0*/  MOV R21, RZ ;  /* 0x000000ff00157202 */ /* 0x001fe40000000f00 */
[----:B------:R0:W-:Y:S02]  /*6fd0*/  STL.S16 [R1+0x420], R43 ;  /* 0x0004202b01007387 */ /* 0x0001e40000100600 */
[----:B0-----:R-:W-:-:S06]  /*6fe0*/  HFMA2 R43, -RZ, RZ, 0, 0 ;  /* 0x00000000ff2b7431 */ /* 0x001fcc00000001ff */
[----:B------:R-:W4:Y:S04]  /*6ff0*/  @!P6 LDG.E R43, desc[UR10][R26.64] ;  /* 0x0000000a1a2be981 */ /* 0x000f28000c1e1900 */
[----:B---3--:R0:W3:Y:S02]  /*7000*/  @!P6 LDG.E R21, desc[UR10][R22.64] ;  /* 0x0000000a1615e981 */ /* 0x0080e4000c1e1900 */
[----:B0-----:R-:W-:-:S06]  /*7010*/  CS2R R22, SRZ ;  /* 0x0000000000167805 */ /* 0x001fcc000001ff00 */
[----:B------:R0:W4:Y:S01]  /*7020*/  @!P0 LDG.E R23, desc[UR10][R24.64] ;  /* 0x0000000a18178981 */ /* 0x000122000c1e1900 */
[----:B------:R-:W-:Y:S02]  /*7030*/  PRMT R27, RZ, 0x7610, R27 ;  /* 0x00007610ff1b7816 */ /* 0x000fe4000000001b */
[----:B------:R-:W-:Y:S01]  /*7040*/  PRMT R26, RZ, 0x7610, R26 ;  /* 0x00007610ff1a7816 */ /* 0x000fe2000000001a */
[----:B------:R1:W3:Y:S01]  /*7050*/  @!P0 LDG.E R22, desc[UR10][R30.64] ;  /* 0x0000000a1e168981 */ /* 0x0002e2000c1e1900 */
[----:B0-----:R-:W-:-:S04]  /*7060*/  PRMT R24, RZ, 0x7610, R24 ;  /* 0x00007610ff187816 */ /* 0x001fc80000000018 */
[----:B------:R-:W-:Y:S01]  /*7070*/  @!P4 PRMT R24, R4, 0x7632, R24 ;  /* 0x000076320418c816 */ /* 0x000fe20000000018 */
[----:B------:R-:W-:-:S04]  /*7080*/  HFMA2 R25, -RZ, RZ, 0, 0 ;  /* 0x00000000ff197431 */ /* 0x000fc800000001ff */
[----:B------:R0:W-:Y:S01]  /*7090*/  STL.S16 [R1+0x210], R24 ;  /* 0x0002101801007387 */ /* 0x0001e20000100600 */
[----:B------:R-:W-:Y:S02]  /*70a0*/  @!P2 PRMT R27, R15, 0x7632, R27 ;  /* 0x000076320f1ba816 */ /* 0x000fe4000000001b */
[----:B0-----:R-:W-:Y:S02]  /*70b0*/  MOV R24, RZ ;  /* 0x000000ff00187202 */ /* 0x001fe40000000f00 */
[----:B------:R-:W-:Y:S01]  /*70c0*/  @!P2 PRMT R26, R3, 0x7610, R26 ;  /* 0x00007610031aa816 */ /* 0x000fe2000000001a */
[----:B------:R-:W-:Y:S01]  /*70d0*/  STL.S16 [R1+0x218], R27 ;  /* 0x0002181b01007387 */ /* 0x000fe20000100600 */
[----:B-1----:R-:W-:-:S03]  /*70e0*/  MOV R30, R36 ;  /* 0x00000024001e7202 */ /* 0x002fc60000000f00 */
[----:B------:R0:W-:Y:S01]  /*70f0*/  STL.S16 [R1+0x3c8], R26 ;  /* 0x0003c81a01007387 */ /* 0x0001e20000100600 */
[----:B------:R-:W-:Y:S02]  /*7100*/  MOV R31, R37 ;  /* 0x00000025001f7202 */ /* 0x000fe40000000f00 */
[----:B------:R-:W-:Y:S02]  /*7110*/  PRMT R58, RZ, 0x7610, R58 ;  /* 0x00007610ff3a7816 */ /* 0x000fe4000000003a */
[----:B------:R-:W-:Y:S02]  /*7120*/  PRMT R59, RZ, 0x7610, R59 ;  /* 0x00007610ff3b7816 */ /* 0x000fe4000000003b */
[----:B0-----:R-:W-:Y:S02]  /*7130*/  CS2R R26, SRZ ;  /* 0x00000000001a7805 */ /* 0x001fe4000001ff00 */
[----:B------:R-:W-:Y:S02]  /*7140*/  @!P4 PRMT R58, R5, 0x7632, R58 ;  /* 0x00007632053ac816 */ /* 0x000fe4000000003a */
[----:B------:R-:W-:-:S03]  /*7150*/  @!P4 PRMT R59, R4, 0x7610, R59 ;  /* 0x00007610043bc816 */ /* 0x000fc6000000003b */
[----:B------:R-:W-:Y:S04]  /*7160*/  STL [R1+0x820], R58 ;  /* 0x0008203a01007387 */ /* 0x000fe80000100800 */
[----:B------:R-:W-:Y:S04]  /*7170*/  STL.64 [R1+0x798], R58 ;  /* 0x0007983a01007387 */ /* 0x000fe80000100a00 */
[----:B------:R-:W-:Y:S04]  /*7180*/  STL [R1+0x884], R58 ;  /* 0x0008843a01007387 */ /* 0x000fe80000100800 */
[----:B------:R0:W-:Y:S04]  /*7190*/  STL [R1+0x8c8], R58 ;  /* 0x0008c83a01007387 */ /* 0x0001e80000100800 */
[----:B0-----:R-:W3:Y:S01]  /*71a0*/  LDL.LU.64 R58, [R1+0x5a8] ;  /* 0x0005a800013a7983 */ /* 0x001ee20000300a00 */
[----:B--2---:R-:W-:-:S04]  /*71b0*/  LOP3.LUT R68, R68, 0xfffffbff, RZ, 0xc0, !PT ;  /* 0xfffffbff44447812 */ /* 0x004fc800078ec0ff */
[----:B------:R-:W-:Y:S02]  /*71c0*/  @P1 LOP3.LUT R68, R68, 0x400, RZ, 0xfc, !PT ;  /* 0x0000040044441812 */ /* 0x000fe400078efcff */
[----:B------:R-:W-:Y:S02]  /*71d0*/  LOP3.LUT P1, RZ, R55, 0x800, RZ, 0xc0, !PT ;  /* 0x0000080037ff7812 */ /* 0x000fe4000782c0ff */
[----:B------:R-:W-:-:S11]  /*71e0*/  LOP3.LUT R68, R68, 0xfffff7ff, RZ, 0xc0, !PT ;  /* 0xfffff7ff44447812 */ /* 0x000fd600078ec0ff */
[----:B------:R-:W-:Y:S02]  /*71f0*/  @P1 LOP3.LUT R68, R68, 0x800, RZ, 0xfc, !PT ;  /* 0x0000080044441812 */ /* 0x000fe400078efcff */
[----:B------:R-:W-:-:S13]  /*7200*/  LOP3.LUT P1, RZ, R55, 0x1000, RZ, 0xc0, !PT ;  /* 0x0000100037ff7812 */ /* 0x000fda000782c0ff */
[----:B------:R-:W2:Y:S04]  /*7210*/  @!P1 LDG.E R25, desc[UR10][R66.64] ;  /* 0x0000000a42199981 */ /* 0x000ea8000c1e1900 */
[----:B------:R0:W2:Y:S01]  /*7220*/  @!P1 LDG.E R24, desc[UR10][R28.64] ;  /* 0x0000000a1c189981 */ /* 0x0000a2000c1e1900 */
[----:B------:R-:W-:-:S13]  /*7230*/  LOP3.LUT P1, RZ, R68, 0x800, RZ, 0xc0, !PT ;  /* 0x0000080044ff7812 */ /* 0x000fda000782c0ff */
[----:B------:R-:W2:Y:S04]  /*7240*/  @!P1 LDG.E R27, desc[UR10][R30.64] ;  /* 0x0000000a1e1b9981 */ /* 0x000ea8000c1e1900 */
[----:B------:R-:W3:Y:S01]  /*7250*/  LDL.LU.64 R30, [R1+0x5c0] ;  /* 0x0005c000011e7983 */ /* 0x000ee20000300a00 */
[----:B------:R-:W-:Y:S02]  /*7260*/  MOV R36, R38 ;  /* 0x0000002600247202 */ /* 0x000fe40000000f00 */
[----:B------:R-:W-:Y:S02]  /*7270*/  MOV R37, R39 ;  /* 0x0000002700257202 */ /* 0x000fe40000000f00 */
[----:B------:R-:W-:Y:S01]  /*7280*/  PRMT R33, RZ, 0x7610, R33 ;  /* 0x00007610ff217816 */ /* 0x000fe20000000021 */
[----:B------:R-:W2:Y:S04]  /*7290*/  LDL.LU.64 R38, [R1+0x5b8] ;  /* 0x0005b80001267983 */ /* 0x000ea80000300a00 */
[----:B------:R-:W2:Y:S01]  /*72a0*/  @!P1 LDG.E R26, desc[UR10][R36.64] ;  /* 0x0000000a241a9981 */ /* 0x000ea2000c1e1900 */
[----:B------:R-:W-:-:S02]  /*72b0*/  LOP3.LUT P1, RZ, R68, 0x400, RZ, 0xc0, !PT ;  /* 0x0000040044ff7812 */ /* 0x000fc4000782c0ff */
[----:B0-----:R-:W-:Y:S02]  /*72c0*/  CS2R R28, SRZ ;  /* 0x00000000001c7805 */ /* 0x001fe4000001ff00 */
[----:B------:R-:W-:Y:S02]  /*72d0*/  @!P2 PRMT R33, R15, 0x7610, R33 ;  /* 0x000076100f21a816 */ /* 0x000fe40000000021 */
[----:B------:R-:W-:Y:S02]  /*72e0*/  LOP3.LUT P2, RZ, R55, 0x200, RZ, 0xc0, !PT ;  /* 0x0000020037ff7812 */ /* 0x000fe4000784c0ff */
[----:B------:R-:W-:Y:S01]  /*72f0*/  PRMT R57, RZ, 0x7610, R57 ;  /* 0x00007610ff397816 */ /* 0x000fe20000000039 */
[----:B------:R-:W-:Y:S03]  /*7300*/  STL [R1+0x808], R56 ;  /* 0x0008083801007387 */ /* 0x000fe60000100800 */
[----:B------:R-:W-:Y:S01]  /*7310*/  @!P4 PRMT R57, R5, 0x7610, R57 ;  /* 0x000076100539c816 */ /* 0x000fe20000000039 */
[----:B------:R-:W2:Y:S01]  /*7320*/  LDL.LU.64 R36, [R1+0x540] ;  /* 0x0005400001247983 */ /* 0x000ea20000300a00 */
[----:B------:R-:W-:-:S03]  /*7330*/  PRMT R69, RZ, 0x7610, R69 ;  /* 0x00007610ff457816 */ /* 0x000fc60000000045 */
[----:B------:R-:W-:Y:S04]  /*7340*/  STL [R1+0x784], R57 ;  /* 0x0007843901007387 */ /* 0x000fe80000100800 */
[----:B------:R-:W-:Y:S04]  /*7350*/  STL.64 [R1+0x790], R56 ;  /* 0x0007903801007387 */ /* 0x000fe80000100a00 */
[----:B------:R-:W-:Y:S04]  /*7360*/  STL [R1+0x81c], R56 ;  /* 0x00081c3801007387 */ /* 0x000fe80000100800 */
[----:B------:R-:W-:Y:S04]  /*7370*/  STL [R1+0x838], R56 ;  /* 0x0008383801007387 */ /* 0x000fe80000100800 */
[----:B------:R-:W-:Y:S04]  /*7380*/  STL [R1+0x868], R56 ;  /* 0x0008683801007387 */ /* 0x000fe80000100800 */
[----:B------:R-:W-:Y:S04]  /*7390*/  STL.64 [R1+0x8c0], R56 ;  /* 0x0008c03801007387 */ /* 0x000fe80000100a00 */
[----:B------:R0:W-:Y:S04]  /*73a0*/  STL [R1+0x8f8], R56 ;  /* 0x0008f83801007387 */ /* 0x0001e80000100800 */
[----:B------:R1:W-:Y:S01]  /*73b0*/  STL.64 [R1+0x930], R4 ;  /* 0x0009300401007387 */ /* 0x0003e20000100a00 */
[----:B----4-:R-:W-:-:S03]  /*73c0*/  @!P0 PRMT R69, R23, 0x7632, R69 ;  /* 0x0000763217458816 */ /* 0x010fc60000000045 */
[----:B0-----:R-:W4:Y:S04]  /*73d0*/  LDL.LU.64 R56, [R1+0x528] ;  /* 0x0005280001387983 */ /* 0x001f280000300a00 */
[----:B-1----:R-:W4:Y:S04]  /*73e0*/  LDL.LU.64 R4, [R1+0x5a0] ;  /* 0x0005a00001047983 */ /* 0x002f280000300a00 */
[----:B------:R0:W-:Y:S04]  /*73f0*/  STL.S16 [R1+0x528], R69 ;  /* 0x0005284501007387 */ /* 0x0001e80000100600 */
[----:B0-----:R-:W4:Y:S04]  /*7400*/  LDL.LU R69, [R1+0x960] ;  /* 0x0009600001457983 */ /* 0x001f280000300800 */
[----:B---3--:R0:W3:Y:S01]  /*7410*/  @!P1 LDG.E R28, desc[UR10][R30.64] ;  /* 0x0000000a1e1c9981 */ /* 0x0080e2000c1e1900 */
[----:B------:R-:W-:-:S02]  /*7420*/  LOP3.LUT P3, RZ, R55, 0x100, RZ, 0xc0, !PT ;  /* 0x0000010037ff7812 */ /* 0x000fc4000786c0ff */
[----:B------:R-:W-:Y:S01]  /*7430*/  PRMT R34, RZ, 0x7610, R34 ;  /* 0x00007610ff227816 */ /* 0x000fe20000000022 */
[----:B--2---:R1:W2:Y:S01]  /*7440*/  @!P1 LDG.E R29, desc[UR10][R38.64] ;  /* 0x0000000a261d9981 */ /* 0x0042a2000c1e1900 */
[----:B0-----:R-:W-:-:S06]  /*7450*/  CS2R R30, SRZ ;  /* 0x00000000001e7805 */ /* 0x001fcc000001ff00 */
[----:B------:R-:W3:Y:S04]  /*7460*/  @!P2 LDG.E R30, desc[UR10][R58.64] ;  /* 0x0000000a3a1ea981 */ /* 0x000ee8000c1e1900 */
[----:B------:R-:W2:Y:S01]  /*7470*/  LDL.LU.64 R58, [R1+0x570] ;  /* 0x00057000013a7983 */ /* 0x000ea20000300a00 */
[----:B-1----:R-:W-:Y:S02]  /*7480*/  MOV R38, R64 ;  /* 0x0000004000267202 */ /* 0x002fe40000000f00 */
[----:B------:R-:W-:Y:S02]  /*7490*/  MOV R39, R65 ;  /* 0x0000004100277202 */ /* 0x000fe40000000f00 */
[----:B------:R-:W3:Y:S01]  /*74a0*/  LDL.LU.64 R64, [R1+0x5b0] ;  /* 0x0005b00001407983 */ /* 0x000ee20000300a00 */
[----:B------:R-:W-:-:S02]  /*74b0*/  LOP3.LUT P4, RZ, R55, 0x80, RZ, 0xc0, !PT ;  /* 0x0000008037ff7812 */ /* 0x000fc4000788c0ff */
[----:B------:R-:W-:Y:S02]  /*74c0*/  PRMT R32, RZ, 0x7610, R32 ;  /* 0x00007610ff207816 */ /* 0x000fe40000000020 */
[----:B------:R-:W-:Y:S02]  /*74d0*/  LOP3.LUT R68, R68, 0xfffffdff, RZ, 0xc0, !PT ;  /* 0xfffffdff44447812 */ /* 0x000fe400078ec0ff */
[----:B------:R-:W-:Y:S02]  /*74e0*/  @!P0 PRMT R34, R22, 0x7632, R34 ;  /* 0x0000763216228816 */ /* 0x000fe40000000022 */
[----:B------:R-:W-:Y:S01]  /*74f0*/  @!P6 PRMT R32, R21, 0x7632, R32 ;  /* 0x000076321520e816 */ /* 0x000fe20000000020 */
[----:B------:R0:W-:Y:S01]  /*7500*/  STL.S16 [R1+0x400], R35 ;  /* 0x0004002301007387 */ /* 0x0001e20000100600 */
[----:B------:R-:W-:-:S03]  /*7510*/  @P3 LOP3.LUT R68, R68, 0x200, RZ, 0xfc, !PT ;  /* 0x0000020044443812 */ /* 0x000fc600078efcff */
[----:B------:R1:W-:Y:S01]  /*7520*/  STL.S16 [R1+0x544], R34 ;  /* 0x0005442201007387 */ /* 0x0003e20000100600 */
[----:B------:R-:W-:-:S03]  /*7530*/  LOP3.LUT R68, R68, 0xfffffeff, RZ, 0xc0, !PT ;  /* 0xfffffeff44447812 */ /* 0x000fc600078ec0ff */
[----:B------:R1:W-:Y:S01]  /*7540*/  STL.S16 [R1+0x214], R33 ;  /* 0x0002142101007387 */ /* 0x0003e20000100600 */
[----:B0-----:R-:W-:-:S03]  /*7550*/  HFMA2 R35, -RZ, RZ, 0, 0 ;  /* 0x00000000ff237431 */ /* 0x001fc600000001ff */
[----:B------:R0:W-:Y:S01]  /*7560*/  STL.S16 [R1+0x52c], R32 ;  /* 0x00052c2001007387 */ /* 0x0001e20000100600 */
[----:B-1----:R-:W-:-:S03]  /*7570*/  MOV R34, RZ ;  /* 0x000000ff00227202 */ /* 0x002fc60000000f00 */
[----:B------:R-:W3:Y:S01]  /*7580*/  @!P4 LDG.E R35, desc[UR10][R36.64] ;  /* 0x0000000a2423c981 */ /* 0x000ee2000c1e1900 */
[----:B------:R-:W-:Y:S01]  /*7590*/  HFMA2 R33, -RZ, RZ, 0, 0 ;  /* 0x00000000ff217431 */ /* 0x000fe200000001ff */
[----:B------:R-:W-:Y:S02]  /*75a0*/  @P4 LOP3.LUT R68, R68, 0x100, RZ, 0xfc, !PT ;  /* 0x0000010044444812 */ /* 0x000fe400078efcff */
[----:B0-----:R-:W-:-:S03]  /*75b0*/  MOV R32, RZ ;  /* 0x000000ff00207202 */ /* 0x001fc60000000f00 */
[----:B----4-:R-:W4:Y:S04]  /*75c0*/  @!P3 LDG.E R33, desc[UR10][R56.64] ;  /* 0x0000000a3821b981 */ /* 0x010f28000c1e1900 */
[----:B------:R-:W4:Y:S01]  /*75d0*/  @!P3 LDG.E R32, desc[UR10][R4.64] ;  /* 0x0000000a0420b981 */ /* 0x000f22000c1e1900 */
[----:B------:R-:W-:Y:S02]  /*75e0*/  LOP3.LUT P3, RZ, R55, 0x1000, RZ, 0xc0, !PT ;  /* 0x0000100037ff7812 */ /* 0x000fe4000786c0ff */
[----:B------:R-:W-:Y:S01]  /*75f0*/  PRMT R54, RZ, 0x7610, R54 ;  /* 0x00007610ff367816 */ /* 0x000fe20000000036 */
[----:B------:R-:W4:Y:S04]  /*7600*/  LDL.LU.64 R36, [R1+0x588] ;  /* 0x0005880001247983 */ /* 0x000f280000300a00 */
[----:B------:R-:W4:Y:S01]  /*7610*/  LDL.LU.64 R56, [R1+0x4f0] ;  /* 0x0004f00001387983 */ /* 0x000f220000300a00 */
[----:B------:R-:W-:-:S03]  /*7620*/  PRMT R69, RZ, 0x7610, R69 ;  /* 0x00007610ff457816 */ /* 0x000fc60000000045 */
[----:B------:R-:W4:Y:S02]  /*7630*/  LDL.LU.64 R4, [R1+0x598] ;  /* 0x0005980001047983 */ /* 0x000f240000300a00 */
[----:B------:R-:W-:-:S05]  /*7640*/  @!P3 PRMT R69, R25, 0x7632, R69 ;  /* 0x000076321945b816 */ /* 0x000fca0000000045 */
[----:B------:R0:W-:Y:S04]  /*7650*/  STL.S16 [R1+0x4f4], R69 ;  /* 0x0004f44501007387 */ /* 0x0001e80000100600 */
[----:B0-----:R-:W4:Y:S04]  /*7660*/  LDL.LU R69, [R1+0x95c] ;  /* 0x00095c0001457983 */ /* 0x001f280000300800 */
[----:B--2---:R-:W2:Y:S01]  /*7670*/  @!P4 LDG.E R34, desc[UR10][R58.64] ;  /* 0x0000000a3a22c981 */ /* 0x004ea2000c1e1900 */
[----:B------:R-:W-:-:S03]  /*7680*/  LOP3.LUT P4, RZ, R55, 0x800, RZ, 0xc0, !PT ;  /* 0x0000080037ff7812 */ /* 0x000fc6000788c0ff */
[----:B---3--:R0:W3:Y:S04]  /*7690*/  @!P2 LDG.E R31, desc[UR10][R64.64] ;  /* 0x0000000a401fa981 */ /* 0x0080e8000c1e1900 */
[----:B------:R-:W2:Y:S06]  /*76a0*/  LDL.LU.64 R58, [R1+0x590] ;  /* 0x00059000013a7983 */ /* 0x000eac0000300a00 */
[----:B------:R-:W-:Y:S01]  /*76b0*/  @!P4 PRMT R54, R27, 0x7632, R54 ;  /* 0x000076321b36c816 */ /* 0x000fe20000000036 */
[----:B------:R-:W0:Y:S04]  /*76c0*/  LDL.LU.64 R64, [R1+0x968] ;  /* 0x0009680001407983 */ /* 0x000e280000300a00 */
[----:B------:R1:W-:Y:S04]  /*76d0*/  STL.S16 [R1+0x4f0], R54 ;  /* 0x0004f03601007387 */ /* 0x0003e80000100600 */
[----:B-1----:R-:W3:Y:S01]  /*76e0*/  LDL.LU R54, [R1+0x958] ;  /* 0x0009580001367983 */ /* 0x002ee20000300800 */
[----:B------:R-:W-:-:S02]  /*76f0*/  PRMT R60, RZ, 0x7610, R60 ;  /* 0x00007610ff3c7816 */ /* 0x000fc4000000003c */
[----:B------:R-:W-:Y:S02]  /*7700*/  PRMT R61, RZ, 0x7610, R61 ;  /* 0x00007610ff3d7816 */ /* 0x000fe4000000003d */
[----:B------:R-:W-:Y:S02]  /*7710*/  PRMT R62, RZ, 0x7610, R62 ;  /* 0x00007610ff3e7816 */ /* 0x000fe4000000003e */
[----:B------:R-:W-:Y:S02]  /*7720*/  PRMT R63, RZ, 0x7610, R63 ;  /* 0x00007610ff3f7816 */ /* 0x000fe4000000003f */
[----:B------:R-:W-:Y:S02]  /*7730*/  PRMT R41, RZ, 0x7610, R41 ;  /* 0x00007610ff297816 */ /* 0x000fe40000000029 */
[----:B------:R-:W-:Y:S02]  /*7740*/  PRMT R40, RZ, 0x7610, R40 ;  /* 0x00007610ff287816 */ /* 0x000fe40000000028 */
[----:B------:R-:W-:-:S02]  /*7750*/  @!P5 PRMT R60, R7, 0x7610, R60 ;  /* 0x00007610073cd816 */ /* 0x000fc4000000003c */
[----:B------:R-:W-:Y:S02]  /*7760*/  @!P5 PRMT R61, R7, 0x7632, R61 ;  /* 0x00007632073dd816 */ /* 0x000fe4000000003d */
[C---:B------:R-:W-:Y:S02]  /*7770*/  @!P5 PRMT R62, R6.reuse, 0x7610, R62 ;  /* 0x00007610063ed816 */ /* 0x040fe4000000003e */
[----:B------:R-:W-:Y:S02]  /*7780*/  @!P5 PRMT R63, R6, 0x7632, R63 ;  /* 0x00007632063fd816 */ /* 0x000fe4000000003f */
[----:B------:R-:W-:Y:S02]  /*7790*/  LOP3.LUT P5, RZ, R55, 0x40, RZ, 0xc0, !PT ;  /* 0x0000004037ff7812 */ /* 0x000fe400078ac0ff */
[----:B------:R-:W-:Y:S02]  /*77a0*/  @!P0 PRMT R41, R22, 0x7610, R41 ;  /* 0x0000761016298816 */ /* 0x000fe40000000029 */
[----:B------:R-:W-:-:S03]  /*77b0*/  @!P3 PRMT R40, R24, 0x7632, R40 ;  /* 0x000076321828b816 */ /* 0x000fc60000000028 */
[----:B------:R1:W-:Y:S04]  /*77c0*/  STL.S16 [R1+0x540], R41 ;  /* 0x0005402901007387 */ /* 0x0003e80000100600 */
[----:B------:R1:W-:Y:S02]  /*77d0*/  STL.S16 [R1+0x5a0], R40 ;  /* 0x0005a02801007387 */ /* 0x0003e40000100600 */
[----:B-1----:R-:W-:Y:S01]  /*77e0*/  HFMA2 R41, -RZ, RZ, 0, 0 ;  /* 0x00000000ff297431 */ /* 0x002fe200000001ff */
[----:B------:R-:W-:Y:S02]  /*77f0*/  MOV R40, RZ ;  /* 0x000000ff00287202 */ /* 0x000fe40000000f00 */
[----:B----4-:R-:W-:-:S03]  /*7800*/  PRMT R69, RZ, 0x7610, R69 ;  /* 0x00007610ff457816 */ /* 0x010fc60000000045 */
[----:B------:R-:W4:Y:S01]  /*7810*/  @!P5 LDG.E R41, desc[UR10][R56.64] ;  /* 0x0000000a3829d981 */ /* 0x000f22000c1e1900 */
[----:B------:R-:W-:-:S03]  /*7820*/  @!P4 PRMT R69, R26, 0x7610, R69 ;  /* 0x000076101a45c816 */ /* 0x000fc60000000045 */
[----:B------:R-:W4:Y:S04]  /*7830*/  @!P5 LDG.E R40, desc[UR10][R4.64] ;  /* 0x0000000a0428d981 */ /* 0x000f28000c1e1900 */
[----:B------:R-:W4:Y:S04]  /*7840*/  LDL.LU.64 R56, [R1+0x4c8] ;  /* 0x0004c80001387983 */ /* 0x000f280000300a00 */
[----:B------:R-:W4:Y:S04]  /*7850*/  LDL.LU.64 R4, [R1+0x580] ;  /* 0x0005800001047983 */ /* 0x000f280000300a00 */
[----:B------:R1:W-:Y:S04]  /*7860*/  STL.S16 [R1+0x574], R69 ;  /* 0x0005744501007387 */ /* 0x0003e80000100600 */
[----:B-1----:R-:W4:Y:S01]  /*7870*/  LDL.LU R69, [R1+0x954] ;  /* 0x0009540001457983 */ /* 0x002f220000300800 */
[----:B---3--:R-:W-:-:S04]  /*7880*/  PRMT R54, RZ, 0x7610, R54 ;  /* 0x00007610ff367816 */ /* 0x008fc80000000036 */
[----:B------:R-:W-:-:S05]  /*7890*/  @!P1 PRMT R54, R29, 0x7632, R54 ;  /* 0x000076321d369816 */ /* 0x000fca0000000036 */
[----:B------:R1:W-:Y:S04]  /*78a0*/  STL.S16 [R1+0x4cc], R54 ;  /* 0x0004cc3601007387 */ /* 0x0003e80000100600 */
[----:B-1----:R-:W3:Y:S01]  /*78b0*/  LDL.LU R54, [R1+0x950] ;  /* 0x0009500001367983 */ /* 0x002ee20000300800 */
[----:B0-----:R-:W-:Y:S02]  /*78c0*/  PRMT R64, RZ, 0x7610, R64 ;  /* 0x00007610ff407816 */ /* 0x001fe40000000040 */
[----:B------:R-:W-:Y:S01]  /*78d0*/  PRMT R65, RZ, 0x7610, R65 ;  /* 0x00007610ff417816 */ /* 0x000fe20000000041 */
[----:B------:R0:W-:Y:S01]  /*78e0*/  STL [R1+0x110], R19 ;  /* 0x0001101301007387 */ /* 0x0001e20000100800 */
[----:B------:R-:W-:Y:S02]  /*78f0*/  PRMT R66, RZ, 0x7610, R66 ;  /* 0x00007610ff427816 */ /* 0x000fe40000000042 */
[----:B------:R-:W-:-:S02]  /*7900*/  PRMT R42, RZ, 0x7610, R42 ;  /* 0x00007610ff2a7816 */ /* 0x000fc4000000002a */
[C---:B------:R-:W-:Y:S02]  /*7910*/  @!P6 PRMT R64, R43.reuse, 0x7610, R64 ;  /* 0x000076102b40e816 */ /* 0x040fe40000000040 */
[----:B------:R-:W-:Y:S02]  /*7920*/  @!P6 PRMT R65, R43, 0x7632, R65 ;  /* 0x000076322b41e816 */ /* 0x000fe40000000041 */
[----:B0-----:R-:W-:Y:S02]  /*7930*/  PRMT R19, RZ, 0x7610, R19 ;  /* 0x00007610ff137816 */ /* 0x001fe40000000013 */
[----:B------:R-:W-:Y:S02]  /*7940*/  @!P6 PRMT R66, R21, 0x7610, R66 ;  /* 0x000076101542e816 */ /* 0x000fe40000000042 */
[----:B------:R-:W-:Y:S02]  /*7950*/  LOP3.LUT P6, RZ, R55, 0x20, RZ, 0xc0, !PT ;  /* 0x0000002037ff7812 */ /* 0x000fe400078cc0ff */
[----:B------:R-:W-:-:S02]  /*7960*/  @!P3 PRMT R42, R24, 0x7610, R42 ;  /* 0x00007610182ab816 */ /* 0x000fc4000000002a */
[----:B------:R-:W-:-:S03]  /*7970*/  @!P4 PRMT R19, R26, 0x7632, R19 ;  /* 0x000076321a13c816 */ /* 0x000fc60000000013 */
[----:B------:R0:W-:Y:S04]  /*7980*/  STL.S16 [R1+0x570], R42 ;  /* 0x0005702a01007387 */ /* 0x0001e80000100600 */
[----:B------:R1:W-:Y:S01]  /*7990*/  STL.S16 [R1+0x58c], R19 ;  /* 0x00058c1301007387 */ /* 0x0003e20000100600 */
[----:B0-----:R-:W-:Y:S01]  /*79a0*/  HFMA2 R42, -RZ, RZ, 0, 0 ;  /* 0x00000000ff2a7431 */ /* 0x001fe200000001ff */
[----:B-1----:R-:W-:-:S05]  /*79b0*/  MOV R19, RZ ;  /* 0x000000ff00137202 */ /* 0x002fca0000000f00 */
[----:B------:R-:W3:Y:S04]  /*79c0*/  @!P6 LDG.E R42, desc[UR10][R36.64] ;  /* 0x0000000a242ae981 */ /* 0x000ee8000c1e1900 */
[----:B--2---:R-:W2:Y:S04]  /*79d0*/  @!P6 LDG.E R19, desc[UR10][R58.64] ;  /* 0x0000000a3a13e981 */ /* 0x004ea8000c1e1900 */
[----:B------:R-:W2:Y:S04]  /*79e0*/  LDL.LU.64 R36, [R1+0x568] ;  /* 0x0005680001247983 */ /* 0x000ea80000300a00 */
[----:B------:R-:W2:Y:S04]  /*79f0*/  LDL.LU.64 R58, [R1+0x578] ;  /* 0x00057800013a7983 */ /* 0x000ea80000300a00 */
[----:B------:R0:W-:Y:S04]  /*7a00*/  STL [R1+0x10], R0 ;  /* 0x0000100001007387 */ /* 0x0001e80000100800 */
[----:B------:R1:W-:Y:S01]  /*7a10*/  STL [R1+0x114], R18 ;  /* 0x0001141201007387 */ /* 0x0003e20000100800 */
[----:B0-----:R-:W-:-:S02]  /*7a20*/  PRMT R0, RZ, 0x7610, R0 ;  /* 0x00007610ff007816 */ /* 0x001fc40000000000 */
[----:B-1----:R-:W-:Y:S02]  /*7a30*/  PRMT R18, RZ, 0x7610, R18 ;  /* 0x00007610ff127816 */ /* 0x002fe40000000012 */
[----:B------:R-:W-:Y:S02]  /*7a40*/  @!P0 PRMT R0, R23, 0x7610, R0 ;  /* 0x0000761017008816 */ /* 0x000fe40000000000 */
[----:B------:R-:W-:Y:S02]  /*7a50*/  LOP3.LUT P0, RZ, R55, 0x10, RZ, 0xc0, !PT ;  /* 0x0000001037ff7812 */ /* 0x000fe4000780c0ff */
[----:B------:R-:W-:Y:S01]  /*7a60*/  @!P1 PRMT R18, R28, 0x7632, R18 ;  /* 0x000076321c129816 */ /* 0x000fe20000000012 */
[----:B------:R0:W-:Y:S04]  /*7a70*/  STL [R1+0x118], R16 ;  /* 0x0001181001007387 */ /* 0x0001e80000100800 */
[----:B------:R1:W-:Y:S01]  /*7a80*/  STL.S16 [R1+0x590], R18 ;  /* 0x0005901201007387 */ /* 0x0003e20000100600 */
[----:B0-----:R-:W-:Y:S01]  /*7a90*/  HFMA2 R16, -RZ, RZ, 0, 0 ;  /* 0x00000000ff107431 */ /* 0x001fe200000001ff */
[----:B-1----:R-:W-:-:S05]  /*7aa0*/  MOV R18, RZ ;  /* 0x000000ff00127202 */ /* 0x002fca0000000f00 */
[----:B----4-:R-:W4:Y:S04]  /*7ab0*/  @!P0 LDG.E R16, desc[UR10][R56.64] ;  /* 0x0000000a38108981 */ /* 0x010f28000c1e1900 */
[----:B------:R-:W4:Y:S01]  /*7ac0*/  @!P0 LDG.E R18, desc[UR10][R4.64] ;  /* 0x0000000a04128981 */ /* 0x000f22000c1e1900 */
[----:B------:R-:W-:-:S03]  /*7ad0*/  PRMT R69, RZ, 0x7610, R69 ;  /* 0x00007610ff457816 */ /* 0x000fc60000000045 */
[----:B------:R-:W4:Y:S04]  /*7ae0*/  LDL.LU.64 R56, [R1+0x4a8] ;  /* 0x0004a80001387983 */ /* 0x000f280000300a00 */
[----:B------:R-:W4:Y:S01]  /*7af0*/  LDL.LU.64 R4, [R1+0x560] ;  /* 0x0005600001047983 */ /* 0x000f220000300a00 */
[----:B------:R-:W-:-:S05]  /*7b00*/  @!P1 PRMT R69, R28, 0x7610, R69 ;  /* 0x000076101c459816 */ /* 0x000fca0000000045 */
[----:B------:R0:W-:Y:S04]  /*7b10*/  STL.S16 [R1+0x588], R69 ;  /* 0x0005884501007387 */ /* 0x0001e80000100600 */
[----:B0-----:R-:W4:Y:S01]  /*7b20*/  LDL.LU R69, [R1+0x94c] ;  /* 0x00094c0001457983 */ /* 0x001f220000300800 */
[----:B---3--:R-:W-:-:S04]  /*7b30*/  PRMT R54, RZ, 0x7610, R54 ;  /* 0x00007610ff367816 */ /* 0x008fc80000000036 */
[----:B------:R-:W-:-:S05]  /*7b40*/  @!P2 PRMT R54, R31, 0x7632, R54 ;  /* 0x000076321f36a816 */ /* 0x000fca0000000036 */
[----:B------:R0:W-:Y:S04]  /*7b50*/  STL.S16 [R1+0x4c8], R54 ;  /* 0x0004c83601007387 */ /* 0x0001e80000100600 */
[----:B0-----:R-:W3:Y:S01]  /*7b60*/  LDL.LU R54, [R1+0x948] ;  /* 0x0009480001367983 */ /* 0x001ee20000300800 */
[----:B------:R-:W-:-:S03]  /*7b70*/  PRMT R46, RZ, 0x7610, R46 ;  /* 0x00007610ff2e7816 */ /* 0x000fc6000000002e */
[----:B------:R0:W-:Y:S01]  /*7b80*/  STL [R1+0x14], R8 ;  /* 0x0000140801007387 */ /* 0x0001e20000100800 */
[----:B------:R-:W-:Y:S02]  /*7b90*/  @!P2 PRMT R46, R30, 0x7632, R46 ;  /* 0x000076321e2ea816 */ /* 0x000fe4000000002e */
[----:B0-----:R-:W-:-:S04]  /*7ba0*/  PRMT R8, RZ, 0x7610, R8 ;  /* 0x00007610ff087816 */ /* 0x001fc80000000008 */
[----:B------:R-:W-:Y:S02]  /*7bb0*/  @!P3 PRMT R8, R25, 0x7610, R8 ;  /* 0x000076101908b816 */ /* 0x000fe40000000008 */
[----:B------:R-:W-:Y:S01]  /*7bc0*/  LOP3.LUT P3, RZ, R55, 0x8, RZ, 0xc0, !PT ;  /* 0x0000000837ff7812 */ /* 0x000fe2000786c0ff */
[----:B------:R0:W-:Y:S04]  /*7bd0*/  STL [R1+0x11c], R17 ;  /* 0x00011c1101007387 */ /* 0x0001e80000100800 */
[----:B------:R1:W-:Y:S01]  /*7be0*/  STL.S16 [R1+0x580], R46 ;  /* 0x0005802e01007387 */ /* 0x0003e20000100600 */
[----:B0-----:R-:W-:Y:S01]  /*7bf0*/  HFMA2 R17, -RZ, RZ, 0, 0 ;  /* 0x00000000ff117431 */ /* 0x001fe200000001ff */
[----:B-1----:R-:W-:-:S06]  /*7c00*/  MOV R46, RZ ;  /* 0x000000ff002e7202 */ /* 0x002fcc0000000f00 */
[----:B--2---:R-:W2:Y:S04]  /*7c10*/  @!P3 LDG.E R17, desc[UR10][R36.64] ;  /* 0x0000000a2411b981 */ /* 0x004ea8000c1e1900 */
[----:B------:R-:W2:Y:S01]  /*7c20*/  @!P3 LDG.E R46, desc[UR10][R58.64] ;  /* 0x0000000a3a2eb981 */ /* 0x000ea2000c1e1900 */
[----:B------:R-:W-:-:S03]  /*7c30*/  LOP3.LUT P3, RZ, R68, 0x200, RZ, 0xc0, !PT ;  /* 0x0000020044ff7812 */ /* 0x000fc6000786c0ff */
[----:B------:R0:W-:Y:S01]  /*7c40*/  STL [R1+0x18], R9 ;  /* 0x0000180901007387 */ /* 0x0001e20000100800 */
[----:B------:R-:W-:-:S03]  /*7c50*/  PRMT R48, RZ, 0x7610, R48 ;  /* 0x00007610ff307816 */ /* 0x000fc60000000030 */
[----:B------:R1:W-:Y:S04]  /*7c60*/  STL [R1+0x120], R20 ;  /* 0x0001201401007387 */ /* 0x0003e80000100800 */
[----:B------:R-:W2:Y:S01]  /*7c70*/  LDL.LU.64 R36, [R1+0x550] ;  /* 0x0005500001247983 */ /* 0x000ea20000300a00 */
[----:B0-----:R-:W-:Y:S02]  /*7c80*/  PRMT R9, RZ, 0x7610, R9 ;  /* 0x00007610ff097816 */ /* 0x001fe40000000009 */
[----:B------:R-:W-:Y:S01]  /*7c90*/  @!P3 PRMT R48, R32, 0x7632, R48 ;  /* 0x000076322030b816 */ /* 0x000fe20000000030 */
[----:B------:R-:W2:Y:S01]  /*7ca0*/  LDL.LU.64 R58, [R1+0x558] ;  /* 0x00055800013a7983 */ /* 0x000ea20000300a00 */
[----:B------:R-:W-:Y:S02]  /*7cb0*/  @!P4 PRMT R9, R27, 0x7610, R9 ;  /* 0x000076101b09c816 */ /* 0x000fe40000000009 */
[----:B------:R-:W-:Y:S01]  /*7cc0*/  LOP3.LUT P4, RZ, R55, 0x4, RZ, 0xc0, !PT ;  /* 0x0000000437ff7812 */ /* 0x000fe2000788c0ff */
[----:B------:R0:W-:Y:S01]  /*7cd0*/  STL.S16 [R1+0x578], R48 ;  /* 0x0005783001007387 */ /* 0x0001e20000100600 */
[----:B-1----:R-:W-:Y:S01]  /*7ce0*/  HFMA2 R20, -RZ, RZ, 0, 0 ;  /* 0x00000000ff147431 */ /* 0x002fe200000001ff */
[----:B0-----:R-:W-:-:S10]  /*7cf0*/  MOV R48, RZ ;  /* 0x000000ff00307202 */ /* 0x001fd40000000f00 */
[----:B----4-:R-:W4:Y:S04]  /*7d00*/  @!P4 LDG.E R20, desc[UR10][R56.64] ;  /* 0x0000000a3814c981 */ /* 0x010f28000c1e1900 */
[----:B------:R-:W4:Y:S01]  /*7d10*/  @!P4 LDG.E R48, desc[UR10][R4.64] ;  /* 0x0000000a0430c981 */ /* 0x000f22000c1e1900 */
[----:B------:R-:W-:-:S03]  /*7d20*/  LOP3.LUT P4, RZ, R68, 0x100, RZ, 0xc0, !PT ;  /* 0x0000010044ff7812 */ /* 0x000fc6000788c0ff */
[----:B------:R-:W-:Y:S01]  /*7d30*/  STL [R1+0x1c], R10 ;  /* 0x00001c0a01007387 */ /* 0x000fe20000100800 */
[----:B------:R-:W-:Y:S02]  /*7d40*/  PRMT R50, RZ, 0x7610, R50 ;  /* 0x00007610ff327816 */ /* 0x000fe40000000032 */
[----:B------:R-:W-:Y:S01]  /*7d50*/  PRMT R51, RZ, 0x7610, R51 ;  /* 0x00007610ff337816 */ /* 0x000fe20000000033 */
[----:B------:R-:W4:Y:S01]  /*7d60*/  LDL.LU.64 R56, [R1+0x488] ;  /* 0x0004880001387983 */ /* 0x000f220000300a00 */
[----:B------:R-:W-:-:S03]  /*7d70*/  PRMT R49, RZ, 0x7610, R49 ;  /* 0x00007610ff317816 */ /* 0x000fc60000000031 */
[----:B------:R-:W-:Y:S01]  /*7d80*/  STL [R1+0x24], R12 ;  /* 0x0000240c01007387 */ /* 0x000fe20000100800 */
[----:B------:R-:W-:-:S03]  /*7d90*/  PRMT R69, RZ, 0x7610, R69 ;  /* 0x00007610ff457816 */ /* 0x000fc60000000045 */
        /* <DEDUP_REMOVED lines=8> */
[----:B------:R-:W-:Y:S02]  /*7e20*/  PRMT R10, RZ, 0x7610, R10 ;  /* 0x00007610ff0a7816 */ /* 0x000fe4000000000a */
[----:B------:R-:W-:Y:S02]  /*7e30*/  @!P3 PRMT R50, R32, 0x7610, R50 ;  /* 0x000076102032b816 */ /* 0x000fe40000000032 */
[----:B------:R-:W-:Y:S02]  /*7e40*/  @!P1 PRMT R10, R29, 0x7610, R10 ;  /* 0x000076101d0a9816 */ /* 0x000fe4000000000a */
[----:B------:R-:W-:-:S02]  /*7e50*/  LOP3.LUT P1, RZ, R55, 0x2, RZ, 0xc0, !PT ;  /* 0x0000000237ff7812 */ /* 0x000fc4000782c0ff */
[----:B------:R-:W-:Y:S01]  /*7e60*/  @!P4 PRMT R51, R34, 0x7632, R51 ;  /* 0x000076322233c816 */ /* 0x000fe20000000033 */
[----:B------:R0:W-:Y:S04]  /*7e70*/  STL.S16 [R1+0x56c], R50 ;  /* 0x00056c3201007387 */ /* 0x0001e80000100600 */
[----:B------:R1:W-:Y:S01]  /*7e80*/  STL.S16 [R1+0x560], R51 ;  /* 0x0005603301007387 */ /* 0x0003e20000100600 */
[----:B0-----:R-:W-:Y:S01]  /*7e90*/  HFMA2 R50, -RZ, RZ, 0, 0 ;  /* 0x00000000ff327431 */ /* 0x001fe200000001ff */
[----:B-1----:R-:W-:Y:S02]  /*7ea0*/  MOV R51, RZ ;  /* 0x000000ff00337202 */ /* 0x002fe40000000f00 */
[----:B------:R-:W-:-:S03]  /*7eb0*/  @!P0 PRMT R49, R18, 0x7610, R49 ;  /* 0x0000761012318816 */ /* 0x000fc60000000031 */
[----:B--2---:R-:W2:Y:S04]  /*7ec0*/  @!P1 LDG.E R50, desc[UR10][R36.64] ;  /* 0x0000000a24329981 */ /* 0x004ea8000c1e1900 */
[----:B------:R-:W2:Y:S04]  /*7ed0*/  @!P1 LDG.E R51, desc[UR10][R58.64] ;  /* 0x0000000a3a339981 */ /* 0x000ea8000c1e1900 */
[----:B------:R-:W2:Y:S04]  /*7ee0*/  LDL.LU.64 R36, [R1+0x278] ;  /* 0x0002780001247983 */ /* 0x000ea80000300a00 */
[----:B------:R-:W2:Y:S04]  /*7ef0*/  LDL.LU.64 R58, [R1+0x538] ;  /* 0x00053800013a7983 */ /* 0x000ea80000300a00 */
[----:B------:R0:W-:Y:S04]  /*7f00*/  STL.S16 [R1+0x538], R49 ;  /* 0x0005383101007387 */ /* 0x0001e80000100600 */
[----:B0-----:R-:W2:Y:S01]  /*7f10*/  LDL.LU R49, [R1+0x920] ;  /* 0x0009200001317983 */ /* 0x001ea20000300800 */
[----:B----4-:R-:W-:-:S04]  /*7f20*/  PRMT R69, RZ, 0x7610, R69 ;  /* 0x00007610ff457816 */ /* 0x010fc80000000045 */
[----:B------:R-:W-:-:S05]  /*7f30*/  @!P3 PRMT R69, R33, 0x7632, R69 ;  /* 0x000076322145b816 */ /* 0x000fca0000000045 */
[----:B------:R0:W-:Y:S04]  /*7f40*/  STL.S16 [R1+0x4ac], R69 ;  /* 0x0004ac4501007387 */ /* 0x0001e80000100600 */
[----:B0-----:R-:W4:Y:S01]  /*7f50*/  LDL.LU R69, [R1+0x940] ;  /* 0x0009400001457983 */ /* 0x001f220000300800 */
[----:B---3--:R-:W-:-:S04]  /*7f60*/  PRMT R54, RZ, 0x7610, R54 ;  /* 0x00007610ff367816 */ /* 0x008fc80000000036 */
[----:B------:R-:W-:-:S05]  /*7f70*/  @!P5 PRMT R54, R41, 0x7632, R54 ;  /* 0x000076322936d816 */ /* 0x000fca0000000036 */
[----:B------:R0:W-:Y:S04]  /*7f80*/  STL.S16 [R1+0x48c], R54 ;  /* 0x00048c3601007387 */ /* 0x0001e80000100600 */
[----:B0-----:R-:W3:Y:S01]  /*7f90*/  LDL.LU R54, [R1+0x938] ;  /* 0x0009380001367983 */ /* 0x001ee20000300800 */
[----:B------:R-:W-:-:S04]  /*7fa0*/  PRMT R12, RZ, 0x7610, R12 ;  /* 0x00007610ff0c7816 */ /* 0x000fc8000000000c */
[----:B------:R-:W-:Y:S01]  /*7fb0*/  @!P3 PRMT R12, R33, 0x7610, R12 ;  /* 0x00007610210cb816 */ /* 0x000fe2000000000c */
[----:B------:R0:W-:Y:S01]  /*7fc0*/  STL [R1+0x12c], R2 ;  /* 0x00012c0201007387 */ /* 0x0001e20000100800 */
[----:B------:R-:W-:Y:S01]  /*7fd0*/  LOP3.LUT R68, R68, 0xffffff7f, RZ, 0xc0, !PT ;  /* 0xffffff7f44447812 */ /* 0x000fe200078ec0ff */
[----:B0-----:R-:W-:Y:S01]  /*7fe0*/  HFMA2 R2, -RZ, RZ, 0, 0 ;  /* 0x00000000ff027431 */ /* 0x001fe200000001ff */
[----:B--2---:R-:W-:Y:S02]  /*7ff0*/  PRMT R49, RZ, 0x7610, R49 ;  /* 0x00007610ff317816 */ /* 0x004fe40000000031 */
[----:B----4-:R-:W-:-:S13]  /*8000*/  LOP3.LUT P3, RZ, R69, 0x80000000, RZ, 0xc0, !PT ;  /* 0x8000000045ff7812 */ /* 0x010fda000786c0ff */
[----:B------:R0:W2:Y:S01]  /*8010*/  @!P3 LDG.E R2, desc[UR10][R36.64] ;  /* 0x0000000a2402b981 */ /* 0x0000a2000c1e1900 */
[----:B------:R-:W-:-:S03]  /*8020*/  @P3 LOP3.LUT R68, R68, 0x80, RZ, 0xfc, !PT ;  /* 0x0000008044443812 */ /* 0x000fc600078efcff */
[----:B------:R-:W0:Y:S01]  /*8030*/  LDL.LU.64 R36, [R1+0x928] ;  /* 0x0009280001247983 */ /* 0x000e220000300a00 */
[----:B---3--:R-:W-:-:S04]  /*8040*/  PRMT R54, RZ, 0x7610, R54 ;  /* 0x00007610ff367816 */ /* 0x008fc80000000036 */
[----:B------:R-:W-:-:S05]  /*8050*/  @!P6 PRMT R54, R19, 0x7632, R54 ;  /* 0x000076321336e816 */ /* 0x000fca0000000036 */
[----:B------:R1:W-:Y:S02]  /*8060*/  STL.S16 [R1+0x54c], R54 ;  /* 0x00054c3601007387 */ /* 0x0003e40000100600 */
[----:B-1----:R-:W-:-:S06]  /*8070*/  MOV R54, RZ ;  /* 0x000000ff00367202 */ /* 0x002fcc0000000f00 */
[----:B------:R-:W3:Y:S01]  /*8080*/  @!P3 LDG.E R54, desc[UR10][R58.64] ;  /* 0x0000000a3a36b981 */ /* 0x000ee2000c1e1900 */
[----:B------:R-:W-:-:S03]  /*8090*/  LOP3.LUT P3, RZ, R55, 0x8, RZ, 0xc0, !PT ;  /* 0x0000000837ff7812 */ /* 0x000fc6000786c0ff */
[----:B------:R-:W-:Y:S01]  /*80a0*/  STL [R1+0x20], R11 ;  /* 0x0000200b01007387 */ /* 0x000fe20000100800 */
[----:B------:R-:W-:Y:S02]  /*80b0*/  PRMT R53, RZ, 0x7610, R53 ;  /* 0x00007610ff357816 */ /* 0x000fe40000000035 */
[----:B------:R-:W-:Y:S01]  /*80c0*/  PRMT R52, RZ, 0x7610, R52 ;  /* 0x00007610ff347816 */ /* 0x000fe20000000034 */
[----:B------:R-:W-:Y:S04]  /*80d0*/  STL [R1+0x7a0], R60 ;  /* 0x0007a03c01007387 */ /* 0x000fe80000100800 */
[----:B------:R-:W-:Y:S02]  /*80e0*/  STL [R1+0x7a8], R60 ;  /* 0x0007a83c01007387 */ /* 0x000fe40000100800 */
[----:B------:R-:W-:-:S02]  /*80f0*/  @!P3 PRMT R49, R17, 0x7610, R49 ;  /* 0x000076101131b816 */ /* 0x000fc40000000031 */
[----:B------:R-:W-:Y:S04]  /*8100*/  STL [R1+0x7a4], R61 ;  /* 0x0007a43d01007387 */ /* 0x000fe80000100800 */
[----:B------:R1:W-:Y:S04]  /*8110*/  STL.S16 [R1+0x278], R49 ;  /* 0x0002783101007387 */ /* 0x0003e80000100600 */
[----:B------:R4:W-:Y:S04]  /*8120*/  STL.64 [R1+0x7b0], R60 ;  /* 0x0007b03c01007387 */ /* 0x0009e80000100a00 */
[----:B------:R-:W-:Y:S04]  /*8130*/  STL [R1+0x7cc], R60 ;  /* 0x0007cc3c01007387 */ /* 0x000fe80000100800 */
[----:B-1----:R-:W2:Y:S01]  /*8140*/  LDL.LU R49, [R1+0x91c] ;  /* 0x00091c0001317983 */ /* 0x002ea20000300800 */
[----:B------:R-:W-:-:S02]  /*8150*/  PRMT R11, RZ, 0x7610, R11 ;  /* 0x00007610ff0b7816 */ /* 0x000fc4000000000b */
[----:B------:R-:W-:Y:S01]  /*8160*/  @!P5 PRMT R53, R40, 0x7632, R53 ;  /* 0x000076322835d816 */ /* 0x000fe20000000035 */
[----:B------:R-:W-:Y:S01]  /*8170*/  STL [R1+0x82c], R60 ;  /* 0x00082c3c01007387 */ /* 0x000fe20000100800 */
[----:B------:R-:W-:Y:S02]  /*8180*/  @!P2 PRMT R11, R31, 0x7610, R11 ;  /* 0x000076101f0ba816 */ /* 0x000fe4000000000b */
[----:B------:R-:W-:Y:S01]  /*8190*/  LOP3.LUT P2, RZ, R55, 0x1, RZ, 0xc0, !PT ;  /* 0x0000000137ff7812 */ /* 0x000fe2000784c0ff */
[----:B------:R1:W-:Y:S01]  /*81a0*/  STL.S16 [R1+0x558], R53 ;  /* 0x0005583501007387 */ /* 0x0003e20000100600 */
[----:B------:R-:W-:Y:S02]  /*81b0*/  @!P4 PRMT R52, R34, 0x7610, R52 ;  /* 0x000076102234c816 */ /* 0x000fe40000000034 */
[----:B----4-:R-:W-:Y:S01]  /*81c0*/  PRMT R61, RZ, 0x7610, R61 ;  /* 0x00007610ff3d7816 */ /* 0x010fe2000000003d */
[----:B------:R-:W-:Y:S04]  /*81d0*/  STL [R1+0x878], R60 ;  /* 0x0008783c01007387 */ /* 0x000fe80000100800 */
[----:B------:R-:W-:Y:S01]  /*81e0*/  STL [R1+0x8d4], R60 ;  /* 0x0008d43c01007387 */ /* 0x000fe20000100800 */
[----:B-1----:R-:W-:-:S03]  /*81f0*/  MOV R53, RZ ;  /* 0x000000ff00357202 */ /* 0x002fc60000000f00 */
[----:B------:R1:W-:Y:S01]  /*8200*/  STL [R1+0x904], R60 ;  /* 0x0009043c01007387 */ /* 0x0003e20000100800 */
[----:B------:R-:W-:-:S03]  /*8210*/  @!P5 PRMT R61, R40, 0x7610, R61 ;  /* 0x00007610283dd816 */ /* 0x000fc6000000003d */
[----:B------:R4:W-:Y:S04]  /*8220*/  STL.S16 [R1+0x550], R52 ;  /* 0x0005503401007387 */ /* 0x0009e80000100600 */
[----:B------:R2:W3:Y:S01]  /*8230*/  @!P2 LDG.E R53, desc[UR10][R4.64] ;  /* 0x0000000a0435a981 */ /* 0x0004e2000c1e1900 */
[----:B-1----:R-:W-:-:S03]  /*8240*/  PRMT R60, RZ, 0x7610, R60 ;  /* 0x00007610ff3c7816 */ /* 0x002fc6000000003c */
[----:B------:R-:W-:Y:S01]  /*8250*/  STL [R1+0x28], R13 ;  /* 0x0000280d01007387 */ /* 0x000fe20000100800 */
[----:B----4-:R-:W-:Y:S01]  /*8260*/  HFMA2 R52, -RZ, RZ, 0, 0 ;  /* 0x00000000ff347431 */ /* 0x010fe200000001ff */
[----:B------:R-:W-:Y:S02]  /*8270*/  @!P6 PRMT R60, R42, 0x7610, R60 ;  /* 0x000076102a3ce816 */ /* 0x000fe4000000003c */
[----:B------:R-:W-:Y:S04]  /*8280*/  STL [R1+0x130], R3 ;  /* 0x0001300301007387 */ /* 0x000fe80000100800 */
[----:B------:R-:W4:Y:S04]  /*8290*/  LDL.LU.64 R4, [R1+0x930] ;  /* 0x0009300001047983 */ /* 0x000f280000300a00 */
[----:B------:R-:W3:Y:S04]  /*82a0*/  @!P2 LDG.E R52, desc[UR10][R56.64] ;  /* 0x0000000a3834a981 */ /* 0x000ee8000c1e1900 */
[----:B------:R-:W-:Y:S04]  /*82b0*/  STL.S16 [R1+0x554], R61 ;  /* 0x0005543d01007387 */ /* 0x000fe80000100600 */
[----:B------:R1:W-:Y:S04]  /*82c0*/  STL.S16 [R1+0x27c], R60 ;  /* 0x00027c3c01007387 */ /* 0x0003e80000100600 */
[----:B------:R-:W3:Y:S01]  /*82d0*/  LDL.LU.64 R56, [R1+0x460] ;  /* 0x0004600001387983 */ /* 0x000ee20000300a00 */
[----:B------:R-:W-:-:S03]  /*82e0*/  LOP3.LUT R68, R68, 0xffffffbf, RZ, 0xc0, !PT ;  /* 0xffffffbf44447812 */ /* 0x000fc600078ec0ff */
[----:B------:R-:W-:Y:S04]  /*82f0*/  STL [R1+0x924], R47 ;  /* 0x0009242f01007387 */ /* 0x000fe80000100800 */
[----:B-1----:R-:W3:Y:S04]  /*8300*/  LDL.LU.64 R60, [R1+0x530] ;  /* 0x00053000013c7983 */ /* 0x002ee80000300a00 */
[----:B------:R-:W-:Y:S01]  /*8310*/  STL [R1+0x2c], R14 ;  /* 0x00002c0e01007387 */ /* 0x000fe20000100800 */
[----:B------:R-:W-:-:S03]  /*8320*/  PRMT R67, RZ, 0x7610, R67 ;  /* 0x00007610ff437816 */ /* 0x000fc60000000043 */
[----:B------:R-:W-:Y:S01]  /*8330*/  STL [R1+0x38], R7 ;  /* 0x0000380701007387 */ /* 0x000fe20000100800 */
[----:B0-----:R-:W-:Y:S02]  /*8340*/  PRMT R37, RZ, 0x7610, R37 ;  /* 0x00007610ff257816 */ /* 0x001fe40000000025 */
[----:B------:R-:W-:Y:S01]  /*8350*/  PRMT R36, RZ, 0x7610, R36 ;  /* 0x00007610ff247816 */ /* 0x000fe20000000024 */
[----:B------:R-:W3:Y:S01]  /*8360*/  LDL.LU.64 R58, [R1+0x520] ;  /* 0x00052000013a7983 */ /* 0x000ee20000300a00 */
[----:B------:R-:W-:Y:S02]  /*8370*/  @!P6 PRMT R37, R42, 0x7632, R37 ;  /* 0x000076322a25e816 */ /* 0x000fe40000000025 */
[----:B------:R-:W-:-:S03]  /*8380*/  @!P6 PRMT R36, R19, 0x7610, R36 ;  /* 0x000076101324e816 */ /* 0x000fc60000000024 */
[----:B------:R-:W-:Y:S04]  /*8390*/  STL.S16 [R1+0x488], R37 ;  /* 0x0004882501007387 */ /* 0x000fe80000100600 */
[----:B------:R0:W-:Y:S04]  /*83a0*/  STL.S16 [R1+0x548], R36 ;  /* 0x0005482401007387 */ /* 0x0001e80000100600 */
[----:B0-----:R-:W3:Y:S01]  /*83b0*/  LDL.LU.64 R36, [R1+0x518] ;  /* 0x0005180001247983 */ /* 0x001ee20000300a00 */
[----:B--2---:R-:W-:-:S04]  /*83c0*/  PRMT R49, RZ, 0x7610, R49 ;  /* 0x00007610ff317816 */ /* 0x004fc80000000031 */
[----:B------:R-:W-:-:S05]  /*83d0*/  @!P3 PRMT R49, R46, 0x7610, R49 ;  /* 0x000076102e31b816 */ /* 0x000fca0000000031 */
[----:B------:R0:W-:Y:S04]  /*83e0*/  STL.S16 [R1+0x518], R49 ;  /* 0x0005183101007387 */ /* 0x0001e80000100600 */
[----:B0-----:R-:W2:Y:S01]  /*83f0*/  LDL.LU R49, [R1+0x914] ;  /* 0x0009140001317983 */ /* 0x001ea20000300800 */
[----:B------:R-:W-:-:S04]  /*8400*/  PRMT R13, RZ, 0x7610, R13 ;  /* 0x00007610ff0d7816 */ /* 0x000fc8000000000d */
[----:B------:R-:W-:Y:S02]  /*8410*/  @!P4 PRMT R13, R35, 0x7610, R13 ;  /* 0x00007610230dc816 */ /* 0x000fe4000000000d */
[----:B------:R-:W-:Y:S01]  /*8420*/  LOP3.LUT P4, RZ, R69, 0x40000000, RZ, 0xc0, !PT ;  /* 0x4000000045ff7812 */ /* 0x000fe2000788c0ff */
[----:B------:R-:W-:Y:S01]  /*8430*/  HFMA2 R3, -RZ, RZ, 0, 0 ;  /* 0x00000000ff037431 */ /* 0x000fe200000001ff */
[----:B----4-:R0:W-:Y:S11]  /*8440*/  STL [R1+0x134], R4 ;  /* 0x0001340401007387 */ /* 0x0101f60000100800 */
[----:B------:R-:W-:-:S02]  /*8450*/  @P4 LOP3.LUT R68, R68, 0x40, RZ, 0xfc, !PT ;  /* 0x0000004044444812 */ /* 0x000fc400078efcff */
[----:B0-----:R-:W-:Y:S01]  /*8460*/  MOV R4, RZ ;  /* 0x000000ff00047202 */ /* 0x001fe20000000f00 */
[----:B---3--:R-:W3:Y:S01]  /*8470*/  @!P4 LDG.E R3, desc[UR10][R56.64] ;  /* 0x0000000a3803c981 */ /* 0x008ee2000c1e1900 */
[----:B------:R-:W-:-:S04]  /*8480*/  PRMT R47, RZ, 0x7610, R47 ;  /* 0x00007610ff2f7816 */ /* 0x000fc8000000002f */
[----:B------:R-:W4:Y:S01]  /*8490*/  @!P4 LDG.E R4, desc[UR10][R60.64] ;  /* 0x0000000a3c04c981 */ /* 0x000f22000c1e1900 */
[----:B------:R-:W-:Y:S02]  /*84a0*/  LOP3.LUT P4, RZ, R55, 0x4, RZ, 0xc0, !PT ;  /* 0x0000000437ff7812 */ /* 0x000fe4000788c0ff */
[----:B------:R-:W-:Y:S01]  /*84b0*/  @!P0 PRMT R47, R16, 0x7632, R47 ;  /* 0x00007632102f8816 */ /* 0x000fe2000000002f */
[----:B------:R-:W3:Y:S04]  /*84c0*/  LDL.LU.64 R56, [R1+0x508] ;  /* 0x0005080001387983 */ /* 0x000ee80000300a00 */
[----:B------:R0:W-:Y:S04]  /*84d0*/  STL.S16 [R1+0x464], R47 ;  /* 0x0004642f01007387 */ /* 0x0001e80000100600 */
[----:B------:R-:W4:Y:S04]  /*84e0*/  LDL.LU.64 R60, [R1+0x510] ;  /* 0x00051000013c7983 */ /* 0x000f280000300a00 */
[----:B0-----:R-:W3:Y:S01]  /*84f0*/  LDL.LU R47, [R1+0x924] ;  /* 0x00092400012f7983 */ /* 0x001ee20000300800 */
[----:B--2---:R-:W-:-:S04]  /*8500*/  PRMT R49, RZ, 0x7610, R49 ;  /* 0x00007610ff317816 */ /* 0x004fc80000000031 */
[----:B------:R-:W-:-:S05]  /*8510*/  @!P4 PRMT R49, R20, 0x7610, R49 ;  /* 0x000076101431c816 */ /* 0x000fca0000000031 */
[----:B------:R0:W-:Y:S04]  /*8520*/  STL.S16 [R1+0x274], R49 ;  /* 0x0002743101007387 */ /* 0x0001e80000100600 */
[----:B0-----:R-:W2:Y:S01]  /*8530*/  LDL.LU R49, [R1+0x910] ;  /* 0x0009100001317983 */ /* 0x001ea20000300800 */
[----:B---3--:R-:W-:-:S04]  /*8540*/  PRMT R47, RZ, 0x7610, R47 ;  /* 0x00007610ff2f7816 */ /* 0x008fc8000000002f */
[----:B------:R-:W-:-:S05]  /*8550*/  @!P3 PRMT R47, R17, 0x7632, R47 ;  /* 0x00007632112fb816 */ /* 0x000fca000000002f */
[----:B------:R0:W-:Y:S04]  /*8560*/  STL.S16 [R1+0x460], R47 ;  /* 0x0004602f01007387 */ /* 0x0001e80000100600 */
[----:B0-----:R-:W3:Y:S01]  /*8570*/  LDL.LU R47, [R1+0x918] ;  /* 0x00091800012f7983 */ /* 0x001ee20000300800 */
[----:B--2---:R-:W-:-:S04]  /*8580*/  PRMT R49, RZ, 0x7610, R49 ;  /* 0x00007610ff317816 */ /* 0x004fc80000000031 */
[----:B------:R-:W-:-:S05]  /*8590*/  @!P4 PRMT R49, R48, 0x7610, R49 ;  /* 0x000076103031c816 */ /* 0x000fca0000000031 */
[----:B------:R0:W-:Y:S04]  /*85a0*/  STL.S16 [R1+0x508], R49 ;  /* 0x0005083101007387 */ /* 0x0001e80000100600 */
[----:B0-----:R-:W2:Y:S01]  /*85b0*/  LDL.LU R49, [R1+0x908] ;  /* 0x0009080001317983 */ /* 0x001ea20000300800 */
[----:B------:R-:W-:-:S03]  /*85c0*/  PRMT R14, RZ, 0x7610, R14 ;  /* 0x00007610ff0e7816 */ /* 0x000fc6000000000e */
[----:B------:R0:W-:Y:S01]  /*85d0*/  STL [R1+0x34], R5 ;  /* 0x0000340501007387 */ /* 0x0001e20000100800 */
[----:B------:R-:W-:Y:S02]  /*85e0*/  @!P5 PRMT R14, R41, 0x7610, R14 ;  /* 0x00007610290ed816 */ /* 0x000fe4000000000e */
[----:B------:R-:W-:Y:S02]  /*85f0*/  LOP3.LUT P5, RZ, R69, 0x20000000, RZ, 0xc0, !PT ;  /* 0x2000000045ff7812 */ /* 0x000fe400078ac0ff */
[----:B0-----:R-:W-:-:S04]  /*8600*/  PRMT R5, RZ, 0x7610, R5 ;  /* 0x00007610ff057816 */ /* 0x001fc80000000005 */
[----:B------:R-:W-:Y:S02]  /*8610*/  @!P0 PRMT R5, R18, 0x7632, R5 ;  /* 0x0000763212058816 */ /* 0x000fe40000000005 */
[----:B------:R-:W-:Y:S02]  /*8620*/  PRMT R7, RZ, 0x7610, R7 ;  /* 0x00007610ff077816 */ /* 0x000fe40000000007 */
[----:B------:R-:W-:Y:S01]  /*8630*/  LOP3.LUT P6, RZ, R69, 0x10000000, RZ, 0xc0, !PT ;  /* 0x1000000045ff7812 */ /* 0x000fe200078cc0ff */
[----:B------:R0:W-:Y:S01]  /*8640*/  STL.S16 [R1+0x53c], R5 ;  /* 0x00053c0501007387 */ /* 0x0001e20000100600 */
[----:B------:R-:W-:Y:S02]  /*8650*/  @!P3 PRMT R7, R46, 0x7632, R7 ;  /* 0x000076322e07b816 */ /* 0x000fe40000000007 */
[----:B------:R-:W-:Y:S01]  /*8660*/  @!P4 PRMT R67, R48, 0x7632, R67 ;  /* 0x000076323043c816 */ /* 0x000fe20000000043 */
[----:B0-----:R-:W-:Y:S01]  /*8670*/  HFMA2 R5, -RZ, RZ, 0, 0 ;  /* 0x00000000ff057431 */ /* 0x001fe200000001ff */
[----:B---3--:R-:W-:-:S05]  /*8680*/  PRMT R47, RZ, 0x7610, R47 ;  /* 0x00007610ff2f7816 */ /* 0x008fca000000002f */
[----:B------:R-:W3:Y:S01]  /*8690*/  @!P5 LDG.E R5, desc[UR10][R36.64] ;  /* 0x0000000a2405d981 */ /* 0x000ee2000c1e1900 */
[----:B------:R-:W-:-:S03]  /*86a0*/  @!P4 PRMT R47, R20, 0x7632, R47 ;  /* 0x00007632142fc816 */ /* 0x000fc6000000002f */
[----:B------:R0:W-:Y:S04]  /*86b0*/  STL.S16 [R1+0x51c], R7 ;  /* 0x00051c0701007387 */ /* 0x0001e80000100600 */
[----:B------:R1:W-:Y:S04]  /*86c0*/  STL.S16 [R1+0x448], R47 ;  /* 0x0004482f01007387 */ /* 0x0003e80000100600 */
[----:B------:R-:W3:Y:S01]  /*86d0*/  LDL.LU.64 R36, [R1+0x268] ;  /* 0x0002680001247983 */ /* 0x000ee20000300a00 */
[----:B0-----:R-:W-:-:S03]  /*86e0*/  HFMA2 R7, -RZ, RZ, 0, 0 ;  /* 0x00000000ff077431 */ /* 0x001fc600000001ff */
[----:B------:R0:W-:Y:S04]  /*86f0*/  STL.S16 [R1+0x520], R67 ;  /* 0x0005204301007387 */ /* 0x0001e80000100600 */
[----:B-1----:R-:W3:Y:S04]  /*8700*/  LDL.LU R47, [R1+0x90c] ;  /* 0x00090c00012f7983 */ /* 0x002ee80000300800 */
[----:B------:R-:W3:Y:S01]  /*8710*/  @!P6 LDG.E R7, desc[UR10][R56.64] ;  /* 0x0000000a3807e981 */ /* 0x000ee2000c1e1900 */
[----:B0-----:R-:W-:-:S06]  /*8720*/  MOV R67, RZ ;  /* 0x000000ff00437202 */ /* 0x001fcc0000000f00 */
[----:B----4-:R0:W4:Y:S04]  /*8730*/  @!P6 LDG.E R67, desc[UR10][R60.64] ;  /* 0x0000000a3c43e981 */ /* 0x010128000c1e1900 */
[----:B------:R-:W4:Y:S04]  /*8740*/  LDL.LU.64 R56, [R1+0x500] ;  /* 0x0005000001387983 */ /* 0x000f280000300a00 */
[----:B------:R-:W0:Y:S01]  /*8750*/  LDL.LU R60, [R1+0x904] ;  /* 0x00090400013c7983 */ /* 0x000e220000300800 */
[----:B--2---:R-:W-:-:S04]  /*8760*/  PRMT R49, RZ, 0x7610, R49 ;  /* 0x00007610ff317816 */ /* 0x004fc80000000031 */
[----:B------:R-:W-:-:S05]  /*8770*/  @!P1 PRMT R49, R51, 0x7610, R49 ;  /* 0x0000761033319816 */ /* 0x000fca0000000031 */
[----:B------:R1:W-:Y:S04]  /*8780*/  STL.S16 [R1+0x50c], R49 ;  /* 0x00050c3101007387 */ /* 0x0003e80000100600 */
[----:B-1----:R-:W2:Y:S04]  /*8790*/  LDL.LU R49, [R1+0x8fc] ;  /* 0x0008fc0001317983 */ /* 0x002ea80000300800 */
[----:B------:R1:W-:Y:S02]  /*87a0*/  STL [R1+0x30], R15 ;  /* 0x0000300f01007387 */ /* 0x0003e40000100800 */
[----:B-1----:R-:W-:-:S04]  /*87b0*/  PRMT R15, RZ, 0x7610, R15 ;  /* 0x00007610ff0f7816 */ /* 0x002fc8000000000f */
[----:B------:R-:W-:Y:S02]  /*87c0*/  @!P0 PRMT R15, R16, 0x7610, R15 ;  /* 0x00007610100f8816 */ /* 0x000fe4000000000f */
[----:B------:R-:W-:Y:S01]  /*87d0*/  LOP3.LUT P0, RZ, R69, 0x8000000, RZ, 0xc0, !PT ;  /* 0x0800000045ff7812 */ /* 0x000fe2000780c0ff */
[----:B------:R1:W-:Y:S04]  /*87e0*/  STL [R1+0x138], R6 ;  /* 0x0001380601007387 */ /* 0x0003e80000100800 */
[----:B------:R1:W-:Y:S02]  /*87f0*/  STL [R1+0x13c], R21 ;  /* 0x00013c1501007387 */ /* 0x0003e40000100800 */
[----:B-1----:R-:W-:Y:S01]  /*8800*/  MOV R6, RZ ;  /* 0x000000ff00067202 */ /* 0x002fe20000000f00 */
[----:B------:R-:W-:Y:S01]  /*8810*/  HFMA2 R21, -RZ, RZ, 0, 0 ;  /* 0x00000000ff157431 */ /* 0x000fe200000001ff */
[----:B------:R1:W-:Y:S04]  /*8820*/  STL [R1+0x140], R22 ;  /* 0x0001401601007387 */ /* 0x0003e80000100800 */
[----:B------:R-:W2:Y:S04]  /*8830*/  @!P5 LDG.E R6, desc[UR10][R58.64] ;  /* 0x0000000a3a06d981 */ /* 0x000ea8000c1e1900 */
[----:B---3--:R-:W3:Y:S01]  /*8840*/  @!P0 LDG.E R21, desc[UR10][R36.64] ;  /* 0x0000000a24158981 */ /* 0x008ee2000c1e1900 */
[----:B------:R-:W-:-:S02]  /*8850*/  PRMT R47, RZ, 0x7610, R47 ;  /* 0x00007610ff2f7816 */ /* 0x000fc4000000002f */
[----:B-1----:R-:W-:Y:S01]  /*8860*/  MOV R22, RZ ;  /* 0x000000ff00167202 */ /* 0x002fe20000000f00 */
[----:B------:R-:W3:Y:S01]  /*8870*/  LDL.LU.64 R58, [R1+0x4e8] ;  /* 0x0004e800013a7983 */ /* 0x000ee20000300a00 */
[----:B------:R-:W-:-:S03]  /*8880*/  @!P1 PRMT R47, R50, 0x7632, R47 ;  /* 0x00007632322f9816 */ /* 0x000fc6000000002f */
[----:B------:R-:W3:Y:S04]  /*8890*/  LDL.LU.64 R36, [R1+0x4f8] ;  /* 0x0004f80001247983 */ /* 0x000ee80000300a00 */
[----:B------:R1:W-:Y:S04]  /*88a0*/  STL.S16 [R1+0x404], R47 ;  /* 0x0004042f01007387 */ /* 0x0003e80000100600 */
[----:B----4-:R4:W4:Y:S01]  /*88b0*/  @!P0 LDG.E R22, desc[UR10][R56.64] ;  /* 0x0000000a38168981 */ /* 0x010922000c1e1900 */
[----:B0-----:R-:W-:-:S03]  /*88c0*/  PRMT R60, RZ, 0x7610, R60 ;  /* 0x00007610ff3c7816 */ /* 0x001fc6000000003c */
[----:B-1----:R-:W4:Y:S04]  /*88d0*/  LDL.LU R47, [R1+0x900] ;  /* 0x00090000012f7983 */ /* 0x002f280000300800 */
[----:B------:R-:W4:Y:S01]  /*88e0*/  LDL.LU R56, [R1+0x8f8] ;  /* 0x0008f80001387983 */ /* 0x000f220000300800 */
[----:B------:R-:W-:-:S05]  /*88f0*/  @!P1 PRMT R60, R50, 0x7610, R60 ;  /* 0x00007610323c9816 */ /* 0x000fca000000003c */
[----:B------:R0:W-:Y:S04]  /*8900*/  STL.S16 [R1+0x26c], R60 ;  /* 0x00026c3c01007387 */ /* 0x0001e80000100600 */
[----:B0-----:R-:W4:Y:S01]  /*8910*/  LDL.LU.64 R60, [R1+0x260] ;  /* 0x00026000013c7983 */ /* 0x001f220000300a00 */
[----:B--2---:R-:W-:-:S04]  /*8920*/  PRMT R49, RZ, 0x7610, R49 ;  /* 0x00007610ff317816 */ /* 0x004fc80000000031 */
[----:B------:R-:W-:-:S05]  /*8930*/  @!P2 PRMT R49, R53, 0x7610, R49 ;  /* 0x000076103531a816 */ /* 0x000fca0000000031 */
[----:B------:R0:W-:Y:S04]  /*8940*/  STL.S16 [R1+0x4e8], R49 ;  /* 0x0004e83101007387 */ /* 0x0001e80000100600 */
[----:B0-----:R-:W2:Y:S04]  /*8950*/  LDL.LU R49, [R1+0x8f0] ;  /* 0x0008f00001317983 */ /* 0x001ea80000300800 */
[----:B------:R0:W-:Y:S01]  /*8960*/  STL [R1+0x40], R23 ;  /* 0x0000401701007387 */ /* 0x0001e20000100800 */
[----:B------:R-:W-:Y:S02]  /*8970*/  LOP3.LUT P3, RZ, R69, 0x4000000, RZ, 0xc0, !PT ;  /* 0x0400000045ff7812 */ /* 0x000fe4000786c0ff */
[----:B0-----:R-:W-:-:S04]  /*8980*/  PRMT R23, RZ, 0x7610, R23 ;  /* 0x00007610ff177816 */ /* 0x001fc80000000017 */
[----:B------:R-:W-:Y:S01]  /*8990*/  @!P1 PRMT R23, R51, 0x7632, R23 ;  /* 0x0000763233179816 */ /* 0x000fe20000000017 */
[----:B------:R0:W-:Y:S04]  /*89a0*/  STL [R1+0x144], R24 ;  /* 0x0001441801007387 */ /* 0x0001e80000100800 */
[----:B------:R1:W-:Y:S01]  /*89b0*/  STL.S16 [R1+0x510], R23 ;  /* 0x0005101701007387 */ /* 0x0003e20000100600 */
[----:B0-----:R-:W-:Y:S01]  /*89c0*/  MOV R24, RZ ;  /* 0x000000ff00187202 */ /* 0x001fe20000000f00 */
[----:B-1----:R-:W-:Y:S02]  /*89d0*/  HFMA2 R23, -RZ, RZ, 0, 0 ;  /* 0x00000000ff177431 */ /* 0x002fe400000001ff */
[----:B------:R0:W-:Y:S04]  /*89e0*/  STL [R1+0x44], R25 ;  /* 0x0000441901007387 */ /* 0x0001e80000100800 */
[----:B---3--:R1:W3:Y:S04]  /*89f0*/  @!P3 LDG.E R24, desc[UR10][R36.64] ;  /* 0x0000000a2418b981 */ /* 0x0082e8000c1e1900 */
[----:B------:R-:W3:Y:S01]  /*8a00*/  @!P3 LDG.E R23, desc[UR10][R58.64] ;  /* 0x0000000a3a17b981 */ /* 0x000ee2000c1e1900 */
[----:B------:R-:W-:-:S02]  /*8a10*/  LOP3.LUT P3, RZ, R68, 0x80, RZ, 0xc0, !PT ;  /* 0x0000008044ff7812 */ /* 0x000fc4000786c0ff */
[----:B0-----:R-:W-:Y:S02]  /*8a20*/  PRMT R25, RZ, 0x7610, R25 ;  /* 0x00007610ff197816 */ /* 0x001fe40000000019 */
[----:B------:R-:W-:Y:S01]  /*8a30*/  LOP3.LUT P4, RZ, R69, 0x2000000, RZ, 0xc0, !PT ;  /* 0x0200000045ff7812 */ /* 0x000fe2000788c0ff */
[----:B------:R-:W-:Y:S01]  /*8a40*/  STL [R1+0x7b8], R62 ;  /* 0x0007b83e01007387 */ /* 0x000fe20000100800 */
[----:B------:R-:W-:Y:S02]  /*8a50*/  @!P2 PRMT R25, R53, 0x7632, R25 ;  /* 0x000076323519a816 */ /* 0x000fe40000000019 */
[----:B----4-:R-:W-:Y:S01]  /*8a60*/  PRMT R47, RZ, 0x7610, R47 ;  /* 0x00007610ff2f7816 */ /* 0x010fe2000000002f */
[----:B------:R-:W4:Y:S01]  /*8a70*/  LDL.LU.64 R58, [R1+0x4e0] ;  /* 0x0004e000013a7983 */ /* 0x000f220000300a00 */
[----:B------:R-:W-:-:S03]  /*8a80*/  PRMT R56, RZ, 0x7610, R56 ;  /* 0x00007610ff387816 */ /* 0x000fc60000000038 */
[----:B------:R0:W-:Y:S01]  /*8a90*/  STL.S16 [R1+0x500], R25 ;  /* 0x0005001901007387 */ /* 0x0001e20000100600 */
[C---:B------:R-:W-:Y:S02]  /*8aa0*/  @!P2 PRMT R47, R52.reuse, 0x7632, R47 ;  /* 0x00007632342fa816 */ /* 0x040fe4000000002f */
[----:B------:R-:W-:Y:S01]  /*8ab0*/  @!P2 PRMT R56, R52, 0x7610, R56 ;  /* 0x000076103438a816 */ /* 0x000fe20000000038 */
[----:B------:R-:W-:Y:S04]  /*8ac0*/  STL [R1+0x7c0], R62 ;  /* 0x0007c03e01007387 */ /* 0x000fe80000100800 */
[----:B------:R-:W-:Y:S01]  /*8ad0*/  STL [R1+0x7c4], R62 ;  /* 0x0007c43e01007387 */ /* 0x000fe20000100800 */
[----:B0-----:R-:W-:-:S03]  /*8ae0*/  HFMA2 R25, -RZ, RZ, 0, 0 ;  /* 0x00000000ff197431 */ /* 0x001fc600000001ff */
[----:B------:R0:W-:Y:S04]  /*8af0*/  STL.S16 [R1+0x268], R56 ;  /* 0x0002683801007387 */ /* 0x0001e80000100600 */
[----:B------:R1:W-:Y:S04]  /*8b00*/  STL.S16 [R1+0x3e4], R47 ;  /* 0x0003e42f01007387 */ /* 0x0003e80000100600 */
        /* <DEDUP_REMOVED lines=40> */
[----:B0-----:R-:W3:Y:S04]  /*8d90*/  LDL.LU.64 R56, [R1+0x258] ;  /* 0x0002580001387983 */ /* 0x001ee80000300a00 */
[----:B-1----:R-:W3:Y:S04]  /*8da0*/  LDL.LU R47, [R1+0x8f4] ;  /* 0x0008f400012f7983 */ /* 0x002ee80000300800 */
[----:B------:R-:W3:Y:S04]  /*8db0*/  LDL.LU R36, [R1+0x8ec] ;  /* 0x0008ec0001247983 */ /* 0x000ee80000300800 */
[----:B------:R-:W3:Y:S04]  /*8dc0*/  @!P4 LDG.E R25, desc[UR10][R60.64] ;  /* 0x0000000a3c19c981 */ /* 0x000ee8000c1e1900 */
[----:B------:R-:W3:Y:S01]  /*8dd0*/  LDL.LU.64 R60, [R1+0x4d8] ;  /* 0x0004d800013c7983 */ /* 0x000ee20000300a00 */
[----:B--2---:R-:W-:-:S04]  /*8de0*/  PRMT R49, RZ, 0x7610, R49 ;  /* 0x00007610ff317816 */ /* 0x004fc80000000031 */
[----:B------:R-:W-:-:S05]  /*8df0*/  @!P3 PRMT R49, R54, 0x7610, R49 ;  /* 0x000076103631b816 */ /* 0x000fca0000000031 */
[----:B------:R0:W-:Y:S04]  /*8e00*/  STL.S16 [R1+0x4ec], R49 ;  /* 0x0004ec3101007387 */ /* 0x0001e80000100600 */
[----:B0-----:R-:W2:Y:S04]  /*8e10*/  LDL.LU R49, [R1+0x8e4] ;  /* 0x0008e40001317983 */ /* 0x001ea80000300800 */
[----:B------:R0:W-:Y:S02]  /*8e20*/  STL [R1+0x148], R26 ;  /* 0x0001481a01007387 */ /* 0x0001e40000100800 */
[----:B0-----:R-:W-:-:S06]  /*8e30*/  MOV R26, RZ ;  /* 0x000000ff001a7202 */ /* 0x001fcc0000000f00 */
[----:B----4-:R-:W4:Y:S01]  /*8e40*/  @!P4 LDG.E R26, desc[UR10][R58.64] ;  /* 0x0000000a3a1ac981 */ /* 0x010f22000c1e1900 */
[----:B------:R-:W-:-:S03]  /*8e50*/  LOP3.LUT P4, RZ, R68, 0x40, RZ, 0xc0, !PT ;  /* 0x0000004044ff7812 */ /* 0x000fc6000788c0ff */
[----:B------:R-:W4:Y:S01]  /*8e60*/  LDL.LU.64 R58, [R1+0x4d0] ;  /* 0x0004d000013a7983 */ /* 0x000f220000300a00 */
[----:B--2---:R-:W-:-:S09]  /*8e70*/  PRMT R49, RZ, 0x7610, R49 ;  /* 0x00007610ff317816 */ /* 0x004fd20000000031 */
[----:B------:R-:W-:-:S05]  /*8e80*/  @!P4 PRMT R49, R3, 0x7610, R49 ;  /* 0x000076100331c816 */ /* 0x000fca0000000031 */
[----:B------:R0:W-:Y:S04]  /*8e90*/  STL.S16 [R1+0x258], R49 ;  /* 0x0002583101007387 */ /* 0x0001e80000100600 */
[----:B0-----:R-:W2:Y:S01]  /*8ea0*/  LDL.LU R49, [R1+0x8e0] ;  /* 0x0008e00001317983 */ /* 0x001ea20000300800 */
[----:B---3--:R-:W-:-:S04]  /*8eb0*/  PRMT R36, RZ, 0x7610, R36 ;  /* 0x00007610ff247816 */ /* 0x008fc80000000024 */
[----:B------:R-:W-:-:S05]  /*8ec0*/  @!P3 PRMT R36, R2, 0x7610, R36 ;  /* 0x000076100224b816 */ /* 0x000fca0000000024 */
[----:B------:R0:W-:Y:S04]  /*8ed0*/  STL.S16 [R1+0x260], R36 ;  /* 0x0002602401007387 */ /* 0x0001e80000100600 */
[----:B0-----:R-:W3:Y:S01]  /*8ee0*/  LDL.LU.64 R36, [R1+0x250] ;  /* 0x0002500001247983 */ /* 0x001ee20000300a00 */
[----:B--2---:R-:W-:-:S04]  /*8ef0*/  PRMT R49, RZ, 0x7610, R49 ;  /* 0x00007610ff317816 */ /* 0x004fc80000000031 */
[----:B------:R-:W-:-:S05]  /*8f00*/  @!P4 PRMT R49, R4, 0x7610, R49 ;  /* 0x000076100431c816 */ /* 0x000fca0000000031 */
[----:B------:R0:W-:Y:S04]  /*8f10*/  STL.S16 [R1+0x4e0], R49 ;  /* 0x0004e03101007387 */ /* 0x0001e80000100600 */
[----:B0-----:R-:W2:Y:S01]  /*8f20*/  LDL.LU R49, [R1+0x8d8] ;  /* 0x0008d80001317983 */ /* 0x001ea20000300800 */
[----:B------:R-:W-:-:S03]  /*8f30*/  PRMT R47, RZ, 0x7610, R47 ;  /* 0x00007610ff2f7816 */ /* 0x000fc6000000002f */
[----:B------:R0:W-:Y:S01]  /*8f40*/  STL [R1+0x48], R27 ;  /* 0x0000481b01007387 */ /* 0x0001e20000100800 */
[----:B------:R-:W-:Y:S02]  /*8f50*/  LOP3.LUT P1, RZ, R69, 0x1000000, RZ, 0xc0, !PT ;  /* 0x0100000045ff7812 */ /* 0x000fe4000782c0ff */
[----:B------:R-:W-:Y:S02]  /*8f60*/  @!P3 PRMT R47, R2, 0x7632, R47 ;  /* 0x00007632022fb816 */ /* 0x000fe4000000002f */
[----:B0-----:R-:W-:-:S04]  /*8f70*/  PRMT R27, RZ, 0x7610, R27 ;  /* 0x00007610ff1b7816 */ /* 0x001fc8000000001b */
[----:B------:R-:W-:Y:S01]  /*8f80*/  @!P3 PRMT R27, R54, 0x7632, R27 ;  /* 0x00007632361bb816 */ /* 0x000fe2000000001b */
[----:B------:R0:W-:Y:S04]  /*8f90*/  STL.S16 [R1+0x264], R47 ;  /* 0x0002642f01007387 */ /* 0x0001e80000100600 */
[----:B------:R1:W-:Y:S04]  /*8fa0*/  STL.S16 [R1+0x4f8], R27 ;  /* 0x0004f81b01007387 */ /* 0x0003e80000100600 */
[----:B0-----:R-:W2:Y:S01]  /*8fb0*/  LDL.LU R47, [R1+0x8e8] ;  /* 0x0008e800012f7983 */ /* 0x001ea20000300800 */
[----:B-1----:R-:W-:-:S06]  /*8fc0*/  HFMA2 R27, -RZ, RZ, 0, 0 ;  /* 0x00000000ff1b7431 */ /* 0x002fcc00000001ff */
[----:B------:R-:W2:Y:S04]  /*8fd0*/  @!P1 LDG.E R27, desc[UR10][R56.64] ;  /* 0x0000000a381b9981 */ /* 0x000ea8000c1e1900 */
[----:B------:R-:W2:Y:S04]  /*8fe0*/  LDL.LU.64 R56, [R1+0x248] ;  /* 0x0002480001387983 */ /* 0x000ea80000300a00 */
[----:B------:R0:W-:Y:S01]  /*8ff0*/  STL [R1+0x4c], R29 ;  /* 0x00004c1d01007387 */ /* 0x0001e20000100800 */
[----:B------:R-:W-:Y:S02]  /*9000*/  LOP3.LUT P2, RZ, R69, 0x800000, RZ, 0xc0, !PT ;  /* 0x0080000045ff7812 */ /* 0x000fe4000784c0ff */
[----:B0-----:R-:W-:-:S04]  /*9010*/  PRMT R29, RZ, 0x7610, R29 ;  /* 0x00007610ff1d7816 */ /* 0x001fc8000000001d */
[----:B------:R-:W-:Y:S01]  /*9020*/  @!P4 PRMT R29, R4, 0x7632, R29 ;  /* 0x00007632041dc816 */ /* 0x000fe2000000001d */
[----:B------:R0:W-:Y:S04]  /*9030*/  STL [R1+0x150], R30 ;  /* 0x0001501e01007387 */ /* 0x0001e80000100800 */
[----:B------:R1:W-:Y:S01]  /*9040*/  STL.S16 [R1+0x4e4], R29 ;  /* 0x0004e41d01007387 */ /* 0x0003e20000100600 */
[----:B0-----:R-:W-:Y:S01]  /*9050*/  MOV R30, RZ ;  /* 0x000000ff001e7202 */ /* 0x001fe20000000f00 */
[----:B-1----:R-:W-:-:S05]  /*9060*/  HFMA2 R29, -RZ, RZ, 0, 0 ;  /* 0x00000000ff1d7431 */ /* 0x002fca00000001ff */
[----:B----4-:R0:W4:Y:S04]  /*9070*/  @!P2 LDG.E R30, desc[UR10][R58.64] ;  /* 0x0000000a3a1ea981 */ /* 0x010128000c1e1900 */
[----:B---3--:R-:W3:Y:S04]  /*9080*/  @!P2 LDG.E R29, desc[UR10][R36.64] ;  /* 0x0000000a241da981 */ /* 0x008ee8000c1e1900 */
[----:B------:R1:W-:Y:S04]  /*9090*/  STL [R1+0x14c], R28 ;  /* 0x00014c1c01007387 */ /* 0x0003e80000100800 */
[----:B------:R-:W0:Y:S04]  /*90a0*/  LDL.LU R58, [R1+0x8c8] ;  /* 0x0008c800013a7983 */ /* 0x000e280000300800 */
[----:B------:R-:W4:Y:S01]  /*90b0*/  LDL.LU.64 R36, [R1+0x4c0] ;  /* 0x0004c00001247983 */ /* 0x000f220000300a00 */
[----:B-1----:R-:W-:-:S06]  /*90c0*/  MOV R28, RZ ;  /* 0x000000ff001c7202 */ /* 0x002fcc0000000f00 */
[----:B------:R1:W3:Y:S04]  /*90d0*/  @!P1 LDG.E R28, desc[UR10][R60.64] ;  /* 0x0000000a3c1c9981 */ /* 0x0002e8000c1e1900 */
[----:B------:R-:W1:Y:S01]  /*90e0*/  LDL.LU R60, [R1+0x8d4] ;  /* 0x0008d400013c7983 */ /* 0x000e620000300800 */
[----:B--2---:R-:W-:-:S04]  /*90f0*/  PRMT R49, RZ, 0x7610, R49 ;  /* 0x00007610ff317816 */ /* 0x004fc80000000031 */
[----:B------:R-:W-:-:S05]  /*9100*/  @!P5 PRMT R49, R6, 0x7610, R49 ;  /* 0x000076100631d816 */ /* 0x000fca0000000031 */
[----:B------:R2:W-:Y:S04]  /*9110*/  STL.S16 [R1+0x4d8], R49 ;  /* 0x0004d83101007387 */ /* 0x0005e80000100600 */
[----:B--2---:R-:W2:Y:S04]  /*9120*/  LDL.LU R49, [R1+0x8cc] ;  /* 0x0008cc0001317983 */ /* 0x004ea80000300800 */
[----:B------:R0:W-:Y:S01]  /*9130*/  STL [R1+0x50], R31 ;  /* 0x0000501f01007387 */ /* 0x0001e20000100800 */
[----:B------:R-:W-:Y:S02]  /*9140*/  LOP3.LUT P3, RZ, R69, 0x400000, RZ, 0xc0, !PT ;  /* 0x0040000045ff7812 */ /* 0x000fe4000786c0ff */
[----:B0-----:R-:W-:-:S04]  /*9150*/  PRMT R31, RZ, 0x7610, R31 ;  /* 0x00007610ff1f7816 */ /* 0x001fc8000000001f */
[----:B------:R-:W-:Y:S02]  /*9160*/  @!P5 PRMT R31, R6, 0x7632, R31 ;  /* 0x00007632061fd816 */ /* 0x000fe4000000001f */
[----:B------:R-:W-:-:S03]  /*9170*/  PRMT R47, RZ, 0x7610, R47 ;  /* 0x00007610ff2f7816 */ /* 0x000fc6000000002f */
[----:B------:R0:W-:Y:S01]  /*9180*/  STL.S16 [R1+0x4dc], R31 ;  /* 0x0004dc1f01007387 */ /* 0x0001e20000100600 */
[----:B------:R-:W-:Y:S01]  /*9190*/  @!P4 PRMT R47, R3, 0x7632, R47 ;  /* 0x00007632032fc816 */ /* 0x000fe2000000002f */
[----:B0-----:R-:W-:-:S04]  /*91a0*/  HFMA2 R31, -RZ, RZ, 0, 0 ;  /* 0x00000000ff1f7431 */ /* 0x001fc800000001ff */
[----:B------:R0:W-:Y:S04]  /*91b0*/  STL.S16 [R1+0x25c], R47 ;  /* 0x00025c2f01007387 */ /* 0x0001e80000100600 */
[----:B------:R3:W3:Y:S04]  /*91c0*/  @!P3 LDG.E R31, desc[UR10][R56.64] ;  /* 0x0000000a381fb981 */ /* 0x0006e8000c1e1900 */
[----:B0-----:R-:W3:Y:S04]  /*91d0*/  LDL.LU R47, [R1+0x8dc] ;  /* 0x0008dc00012f7983 */ /* 0x001ee80000300800 */
[----:B------:R-:W3:Y:S04]  /*91e0*/  LDL.LU.64 R56, [R1+0x8c0] ;  /* 0x0008c00001387983 */ /* 0x000ee80000300a00 */
[----:B------:R0:W-:Y:S02]  /*91f0*/  STL [R1+0x154], R32 ;  /* 0x0001542001007387 */ /* 0x0001e40000100800 */
[----:B0-----:R-:W-:-:S02]  /*9200*/  MOV R32, RZ ;  /* 0x000000ff00207202 */ /* 0x001fc40000000f00 */
[----:B------:R-:W-:-:S04]  /*9210*/  PRMT R58, RZ, 0x7610, R58 ;  /* 0x00007610ff3a7816 */ /* 0x000fc8000000003a */
[----:B----4-:R0:W4:Y:S01]  /*9220*/  @!P3 LDG.E R32, desc[UR10][R36.64] ;  /* 0x0000000a2420b981 */ /* 0x010122000c1e1900 */
[----:B------:R-:W-:-:S03]  /*9230*/  @!P6 PRMT R58, R7, 0x7610, R58 ;  /* 0x00007610073ae816 */ /* 0x000fc6000000003a */
[----:B------:R-:W0:Y:S04]  /*9240*/  LDL.LU R36, [R1+0x8bc] ;  /* 0x0008bc0001247983 */ /* 0x000e280000300800 */
[----:B------:R1:W-:Y:S02]  /*9250*/  STL.S16 [R1+0x248], R58 ;  /* 0x0002483a01007387 */ /* 0x0003e40000100600 */
[----:B-1----:R-:W-:Y:S02]  /*9260*/  PRMT R60, RZ, 0x7610, R60 ;  /* 0x00007610ff3c7816 */ /* 0x002fe4000000003c */
[----:B------:R-:W4:Y:S02]  /*9270*/  LDL.LU.64 R58, [R1+0x4b8] ;  /* 0x0004b800013a7983 */ /* 0x000f240000300a00 */
[----:B------:R-:W-:-:S05]  /*9280*/  @!P5 PRMT R60, R5, 0x7610, R60 ;  /* 0x00007610053cd816 */ /* 0x000fca000000003c */
[----:B------:R1:W-:Y:S04]  /*9290*/  STL.S16 [R1+0x250], R60 ;  /* 0x0002503c01007387 */ /* 0x0003e80000100600 */
[----:B-1----:R-:W4:Y:S01]  /*92a0*/  LDL.LU.64 R60, [R1+0x240] ;  /* 0x00024000013c7983 */ /* 0x002f220000300a00 */
[----:B--2---:R-:W-:-:S04]  /*92b0*/  PRMT R49, RZ, 0x7610, R49 ;  /* 0x00007610ff317816 */ /* 0x004fc80000000031 */
[----:B------:R-:W-:-:S05]  /*92c0*/  @!P0 PRMT R49, R22, 0x7610, R49 ;  /* 0x0000761016318816 */ /* 0x000fca0000000031 */
[----:B------:R1:W-:Y:S04]  /*92d0*/  STL.S16 [R1+0x4c0], R49 ;  /* 0x0004c03101007387 */ /* 0x0003e80000100600 */
[----:B-1----:R-:W2:Y:S01]  /*92e0*/  LDL.LU R49, [R1+0x8b4] ;  /* 0x0008b40001317983 */ /* 0x002ea20000300800 */
[----:B------:R-:W-:-:S04]  /*92f0*/  LOP3.LUT R68, R68, 0xffffffdf, RZ, 0xc0, !PT ;  /* 0xffffffdf44447812 */ /* 0x000fc800078ec0ff */
[----:B------:R-:W-:Y:S02]  /*9300*/  @P3 LOP3.LUT R68, R68, 0x20, RZ, 0xfc, !PT ;  /* 0x0000002044443812 */ /* 0x000fe400078efcff */
[----:B------:R-:W-:Y:S02]  /*9310*/  LOP3.LUT P3, RZ, R69, 0x4000000, RZ, 0xc0, !PT ;  /* 0x0400000045ff7812 */ /* 0x000fe4000786c0ff */
[----:B---3--:R-:W-:Y:S02]  /*9320*/  PRMT R47, RZ, 0x7610, R47 ;  /* 0x00007610ff2f7816 */ /* 0x008fe4000000002f */
[----:B------:R-:W-:Y:S02]  /*9330*/  PRMT R57, RZ, 0x7610, R57 ;  /* 0x00007610ff397816 */ /* 0x000fe40000000039 */
[----:B------:R-:W-:Y:S02]  /*9340*/  PRMT R56, RZ, 0x7610, R56 ;  /* 0x00007610ff387816 */ /* 0x000fe40000000038 */
[----:B------:R-:W-:-:S02]  /*9350*/  @!P6 PRMT R57, R7, 0x7632, R57 ;  /* 0x000076320739e816 */ /* 0x000fc40000000039 */
[----:B------:R-:W-:Y:S02]  /*9360*/  @!P6 PRMT R56, R67, 0x7610, R56 ;  /* 0x000076104338e816 */ /* 0x000fe40000000038 */
[----:B------:R-:W-:Y:S01]  /*9370*/  @!P5 PRMT R47, R5, 0x7632, R47 ;  /* 0x00007632052fd816 */ /* 0x000fe2000000002f */
[----:B------:R-:W-:Y:S04]  /*9380*/  STL.S16 [R1+0x24c], R57 ;  /* 0x00024c3901007387 */ /* 0x000fe80000100600 */
[----:B------:R1:W-:Y:S04]  /*9390*/  STL.S16 [R1+0x4d0], R56 ;  /* 0x0004d03801007387 */ /* 0x0003e80000100600 */
[----:B------:R3:W-:Y:S04]  /*93a0*/  STL.S16 [R1+0x254], R47 ;  /* 0x0002542f01007387 */ /* 0x0007e80000100600 */
[----:B-1----:R-:W2:Y:S04]  /*93b0*/  LDL.LU.64 R56, [R1+0x238] ;  /* 0x0002380001387983 */ /* 0x002ea80000300a00 */
[----:B---3--:R-:W3:Y:S01]  /*93c0*/  LDL.LU R47, [R1+0x8d0] ;  /* 0x0008d000012f7983 */ /* 0x008ee20000300800 */
[----:B------:R-:W-:-:S03]  /*93d0*/  LOP3.LUT P4, RZ, R69, 0x200000, RZ, 0xc0, !PT ;  /* 0x0020000045ff7812 */ /* 0x000fc6000788c0ff */
[----:B------:R1:W-:Y:S04]  /*93e0*/  STL [R1+0x54], R33 ;  /* 0x0000542101007387 */ /* 0x0003e80000100800 */
[----:B------:R1:W-:Y:S01]  /*93f0*/  STL [R1+0x158], R34 ;  /* 0x0001582201007387 */ /* 0x0003e20000100800 */
[----:B0-----:R-:W-:Y:S02]  /*9400*/  PRMT R36, RZ, 0x7610, R36 ;  /* 0x00007610ff247816 */ /* 0x001fe40000000024 */
[----:B-1----:R-:W-:Y:S02]  /*9410*/  PRMT R33, RZ, 0x7610, R33 ;  /* 0x00007610ff217816 */ /* 0x002fe40000000021 */
[----:B------:R-:W-:Y:S02]  /*9420*/  MOV R34, RZ ;  /* 0x000000ff00227202 */ /* 0x000fe40000000f00 */
[----:B------:R-:W-:-:S02]  /*9430*/  @!P0 PRMT R36, R21, 0x7610, R36 ;  /* 0x0000761015248816 */ /* 0x000fc40000000024 */
[----:B------:R-:W-:-:S03]  /*9440*/  @!P6 PRMT R33, R67, 0x7632, R33 ;  /* 0x000076324321e816 */ /* 0x000fc60000000021 */
[----:B------:R0:W-:Y:S04]  /*9450*/  STL.S16 [R1+0x240], R36 ;  /* 0x0002402401007387 */ /* 0x0001e80000100600 */
[----:B----4-:R-:W4:Y:S04]  /*9460*/  @!P4 LDG.E R34, desc[UR10][R58.64] ;  /* 0x0000000a3a22c981 */ /* 0x010f28000c1e1900 */
[----:B------:R1:W-:Y:S04]  /*9470*/  STL.S16 [R1+0x4d4], R33 ;  /* 0x0004d42101007387 */ /* 0x0003e80000100600 */
[----:B0-----:R-:W4:Y:S04]  /*9480*/  LDL.LU.64 R36, [R1+0x230] ;  /* 0x0002300001247983 */ /* 0x001f280000300a00 */
[----:B------:R-:W4:Y:S01]  /*9490*/  LDL.LU.64 R58, [R1+0x4a0] ;  /* 0x0004a000013a7983 */ /* 0x000f220000300a00 */
[----:B-1----:R-:W-:-:S06]  /*94a0*/  HFMA2 R33, -RZ, RZ, 0, 0 ;  /* 0x00000000ff217431 */ /* 0x002fcc00000001ff */
[----:B------:R-:W4:Y:S04]  /*94b0*/  @!P4 LDG.E R33, desc[UR10][R60.64] ;  /* 0x0000000a3c21c981 */ /* 0x000f28000c1e1900 */
[----:B------:R-:W4:Y:S01]  /*94c0*/  LDL.LU.64 R60, [R1+0x4b0] ;  /* 0x0004b000013c7983 */ /* 0x000f220000300a00 */
[----:B--2---:R-:W-:-:S04]  /*94d0*/  PRMT R49, RZ, 0x7610, R49 ;  /* 0x00007610ff317816 */ /* 0x004fc80000000031 */
[----:B------:R-:W-:-:S05]  /*94e0*/  @!P3 PRMT R49, R23, 0x7610, R49 ;  /* 0x000076101731b816 */ /* 0x000fca0000000031 */
[----:B------:R0:W-:Y:S04]  /*94f0*/  STL.S16 [R1+0x238], R49 ;  /* 0x0002383101007387 */ /* 0x0001e80000100600 */
[----:B0-----:R-:W2:Y:S01]  /*9500*/  LDL.LU R49, [R1+0x8b0] ;  /* 0x0008b00001317983 */ /* 0x001ea20000300800 */
[----:B------:R-:W-:-:S04]  /*9510*/  LOP3.LUT R68, R68, 0xffffffef, RZ, 0xc0, !PT ;  /* 0xffffffef44447812 */ /* 0x000fc800078ec0ff */
[----:B------:R-:W-:Y:S02]  /*9520*/  @P4 LOP3.LUT R68, R68, 0x10, RZ, 0xfc, !PT ;  /* 0x0000001044444812 */ /* 0x000fe400078efcff */
[----:B------:R-:W-:Y:S01]  /*9530*/  LOP3.LUT P4, RZ, R69, 0x2000000, RZ, 0xc0, !PT ;  /* 0x0200000045ff7812 */ /* 0x000fe2000788c0ff */
[----:B------:R0:W-:Y:S04]  /*9540*/  STL [R1+0x3c], R43 ;  /* 0x00003c2b01007387 */ /* 0x0001e80000100800 */
[----:B------:R1:W-:Y:S04]  /*9550*/  STL [R1+0x5c], R41 ;  /* 0x00005c2901007387 */ /* 0x0003e80000100800 */
[----:B------:R1:W-:Y:S01]  /*9560*/  STL [R1+0x60], R42 ;  /* 0x0000602a01007387 */ /* 0x0003e20000100800 */
[----:B0-----:R-:W-:-:S02]  /*9570*/  PRMT R43, RZ, 0x7610, R43 ;  /* 0x00007610ff2b7816 */ /* 0x001fc4000000002b */
[----:B-1----:R-:W-:Y:S02]  /*9580*/  PRMT R41, RZ, 0x7610, R41 ;  /* 0x00007610ff297816 */ /* 0x002fe40000000029 */
[----:B------:R-:W-:Y:S02]  /*9590*/  PRMT R42, RZ, 0x7610, R42 ;  /* 0x00007610ff2a7816 */ /* 0x000fe4000000002a */
[----:B---3--:R-:W-:-:S04]  /*95a0*/  PRMT R47, RZ, 0x7610, R47 ;  /* 0x00007610ff2f7816 */ /* 0x008fc8000000002f */
[----:B------:R-:W-:-:S05]  /*95b0*/  @!P0 PRMT R47, R21, 0x7632, R47 ;  /* 0x00007632152f8816 */ /* 0x000fca000000002f */
[----:B------:R0:W-:Y:S01]  /*95c0*/  STL.S16 [R1+0x244], R47 ;  /* 0x0002442f01007387 */ /* 0x0001e20000100600 */
[----:B------:R-:W-:Y:S02]  /*95d0*/  LOP3.LUT P6, RZ, R69, 0x80000, RZ, 0xc0, !PT ;  /* 0x0008000045ff7812 */ /* 0x000fe400078cc0ff */
[----:B------:R-:W-:Y:S02]  /*95e0*/  @!P3 PRMT R41, R24, 0x7632, R41 ;  /* 0x000076321829b816 */ /* 0x000fe40000000029 */
[C---:B------:R-:W-:Y:S01]  /*95f0*/  @!P4 PRMT R43, R26.reuse, 0x7610, R43 ;  /* 0x000076101a2bc816 */ /* 0x040fe2000000002b */
[----:B0-----:R-:W3:Y:S01]  /*9600*/  LDL.LU R47, [R1+0x8b8] ;  /* 0x0008b800012f7983 */ /* 0x001ee20000300800 */
[----:B------:R-:W-:-:S03]  /*9610*/  @!P4 PRMT R42, R26, 0x7632, R42 ;  /* 0x000076321a2ac816 */ /* 0x000fc6000000002a */
[----:B------:R0:W-:Y:S01]  /*9620*/  STL [R1+0x58], R35 ;  /* 0x0000582301007387 */ /* 0x0001e20000100800 */
[----:B------:R-:W-:-:S03]  /*9630*/  LOP3.LUT P5, RZ, R69, 0x100000, RZ, 0xc0, !PT ;  /* 0x0010000045ff7812 */ /* 0x000fc600078ac0ff */
[----:B------:R1:W-:Y:S04]  /*9640*/  STL.S16 [R1+0x4bc], R41 ;  /* 0x0004bc2901007387 */ /* 0x0003e80000100600 */
[----:B------:R-:W-:Y:S01]  /*9650*/  STL.S16 [R1+0x4b0], R43 ;  /* 0x0004b02b01007387 */ /* 0x000fe20000100600 */
[----:B0-----:R-:W-:-:S03]  /*9660*/  PRMT R35, RZ, 0x7610, R35 ;  /* 0x00007610ff237816 */ /* 0x001fc60000000023 */
[----:B------:R0:W-:Y:S01]  /*9670*/  STL.S16 [R1+0x4b4], R42 ;  /* 0x0004b42a01007387 */ /* 0x0001e20000100600 */
[----:B-1----:R-:W-:Y:S01]  /*9680*/  HFMA2 R41, -RZ, RZ, 0, 0 ;  /* 0x00000000ff297431 */ /* 0x002fe200000001ff */
[----:B------:R-:W-:Y:S02]  /*9690*/  @!P0 PRMT R35, R22, 0x7632, R35 ;  /* 0x0000763216238816 */ /* 0x000fe40000000023 */
[----:B------:R1:W-:Y:S04]  /*96a0*/  STL [R1+0x15c], R40 ;  /* 0x00015c2801007387 */ /* 0x0003e80000100800 */
[----:B----4-:R-:W4:Y:S01]  /*96b0*/  @!P6 LDG.E R41, desc[UR10][R36.64] ;  /* 0x0000000a2429e981 */ /* 0x010f22000c1e1900 */
[----:B0-----:R-:W-:-:S03]  /*96c0*/  CS2R R42, SRZ ;  /* 0x00000000002a7805 */ /* 0x001fc6000001ff00 */
[----:B------:R0:W-:Y:S04]  /*96d0*/  STL.S16 [R1+0x4c4], R35 ;  /* 0x0004c42301007387 */ /* 0x0001e80000100600 */
[----:B------:R-:W4:Y:S01]  /*96e0*/  @!P6 LDG.E R42, desc[UR10][R58.64] ;  /* 0x0000000a3a2ae981 */ /* 0x000f22000c1e1900 */
[----:B-1----:R-:W-:-:S03]  /*96f0*/  MOV R40, RZ ;  /* 0x000000ff00287202 */ /* 0x002fc60000000f00 */
[----:B------:R-:W4:Y:S01]  /*9700*/  LDL.LU.64 R36, [R1+0x480] ;  /* 0x0004800001247983 */ /* 0x000f220000300a00 */
[----:B0-----:R-:W-:-:S03]  /*9710*/  HFMA2 R35, -RZ, RZ, 0, 0 ;  /* 0x00000000ff237431 */ /* 0x001fc600000001ff */
[----:B------:R-:W4:Y:S04]  /*9720*/  @!P5 LDG.E R40, desc[UR10][R60.64] ;  /* 0x0000000a3c28d981 */ /* 0x000f28000c1e1900 */
[----:B------:R-:W4:Y:S04]  /*9730*/  LDL.LU.64 R58, [R1+0x490] ;  /* 0x00049000013a7983 */ /* 0x000f280000300a00 */
[----:B------:R-:W4:Y:S04]  /*9740*/  @!P5 LDG.E R35, desc[UR10][R56.64] ;  /* 0x0000000a3823d981 */ /* 0x000f28000c1e1900 */
[----:B------:R-:W4:Y:S04]  /*9750*/  LDL.LU.64 R60, [R1+0x498] ;  /* 0x00049800013c7983 */ /* 0x000f280000300a00 */
[----:B------:R-:W4:Y:S01]  /*9760*/  LDL.LU.64 R56, [R1+0x228] ;  /* 0x0002280001387983 */ /* 0x000f220000300a00 */
[----:B--2---:R-:W-:-:S04]  /*9770*/  PRMT R49, RZ, 0x7610, R49 ;  /* 0x00007610ff317816 */ /* 0x004fc80000000031 */
[----:B------:R-:W-:-:S05]  /*9780*/  @!P3 PRMT R49, R24, 0x7610, R49 ;  /* 0x000076101831b816 */ /* 0x000fca0000000031 */
[----:B------:R0:W-:Y:S04]  /*9790*/  STL.S16 [R1+0x4b8], R49 ;  /* 0x0004b83101007387 */ /* 0x0001e80000100600 */
[----:B0-----:R-:W2:Y:S04]  /*97a0*/  LDL.LU R49, [R1+0x8a8] ;  /* 0x0008a80001317983 */ /* 0x001ea80000300800 */
[----:B------:R0:W-:Y:S04]  /*97b0*/  STL [R1+0x124], R45 ;  /* 0x0001242d01007387 */ /* 0x0001e80000100800 */
[----:B------:R1:W-:Y:S01]  /*97c0*/  STL [R1+0x128], R44 ;  /* 0x0001282c01007387 */ /* 0x0003e20000100800 */
[----:B0-----:R-:W-:-:S02]  /*97d0*/  PRMT R45, RZ, 0x7610, R45 ;  /* 0x00007610ff2d7816 */ /* 0x001fc4000000002d */
[----:B-1----:R-:W-:Y:S02]  /*97e0*/  PRMT R44, RZ, 0x7610, R44 ;  /* 0x00007610ff2c7816 */ /* 0x002fe4000000002c */
[C---:B------:R-:W-:Y:S02]  /*97f0*/  @!P1 PRMT R45, R28.reuse, 0x7610, R45 ;  /* 0x000076101c2d9816 */ /* 0x040fe4000000002d */
[----:B------:R-:W-:Y:S01]  /*9800*/  @!P1 PRMT R44, R28, 0x7632, R44 ;  /* 0x000076321c2c9816 */ /* 0x000fe2000000002c */
[----:B------:R0:W-:Y:S01]  /*9810*/  STL [R1+0x168], R46 ;  /* 0x0001682e01007387 */ /* 0x0001e20000100800 */
[----:B------:R-:W-:-:S03]  /*9820*/  LOP3.LUT P0, RZ, R69, 0x40000, RZ, 0xc0, !PT ;  /* 0x0004000045ff7812 */ /* 0x000fc6000780c0ff */
[----:B------:R-:W-:Y:S01]  /*9830*/  STL.S16 [R1+0x228], R45 ;  /* 0x0002282d01007387 */ /* 0x000fe20000100600 */
[----:B---3--:R-:W-:-:S04]  /*9840*/  PRMT R47, RZ, 0x7610, R47 ;  /* 0x00007610ff2f7816 */ /* 0x008fc8000000002f */
[----:B------:R-:W-:Y:S02]  /*9850*/  @!P3 PRMT R47, R23, 0x7632, R47 ;  /* 0x00007632172fb816 */ /* 0x000fe4000000002f */
[----:B------:R-:W-:Y:S01]  /*9860*/  LOP3.LUT P3, RZ, R69, 0x20000, RZ, 0xc0, !PT ;  /* 0x0002000045ff7812 */ /* 0x000fe2000786c0ff */
[----:B------:R1:W-:Y:S01]  /*9870*/  STL.S16 [R1+0x22c], R44 ;  /* 0x00022c2c01007387 */ /* 0x0003e20000100600 */
[----:B0-----:R-:W-:-:S03]  /*9880*/  MOV R46, RZ ;  /* 0x000000ff002e7202 */ /* 0x001fc60000000f00 */
[----:B------:R0:W-:Y:S01]  /*9890*/  STL.S16 [R1+0x23c], R47 ;  /* 0x00023c2f01007387 */ /* 0x0001e20000100600 */
[----:B-1----:R-:W-:-:S03]  /*98a0*/  CS2R R44, SRZ ;  /* 0x00000000002c7805 */ /* 0x002fc6000001ff00 */
[----:B0-----:R-:W3:Y:S01]  /*98b0*/  LDL.LU R47, [R1+0x8ac] ;  /* 0x0008ac00012f7983 */ /* 0x001ee20000300800 */
[----:B------:R-:W-:-:S03]  /*98c0*/  PRMT R62, RZ, 0x7610, R62 ;  /* 0x00007610ff3e7816 */ /* 0x000fc6000000003e */
[----:B----4-:R-:W4:Y:S04]  /*98d0*/  @!P3 LDG.E R45, desc[UR10][R36.64] ;  /* 0x0000000a242db981 */ /* 0x010f28000c1e1900 */
[----:B------:R-:W4:Y:S01]  /*98e0*/  @!P3 LDG.E R46, desc[UR10][R58.64] ;  /* 0x0000000a3a2eb981 */ /* 0x000f22000c1e1900 */
[----:B------:R-:W-:-:S03]  /*98f0*/  LOP3.LUT P3, RZ, R68, 0x20, RZ, 0xc0, !PT ;  /* 0x0000002044ff7812 */ /* 0x000fc6000786c0ff */
[----:B------:R-:W-:Y:S04]  /*9900*/  STL [R1+0x16c], R48 ;  /* 0x00016c3001007387 */ /* 0x000fe80000100800 */
[----:B------:R-:W4:Y:S04]  /*9910*/  @!P0 LDG.E R44, desc[UR10][R60.64] ;  /* 0x0000000a3c2c8981 */ /* 0x000f28000c1e1900 */
[----:B------:R-:W4:Y:S04]  /*9920*/  LDL.LU.64 R36, [R1+0x468] ;  /* 0x0004680001247983 */ /* 0x000f280000300a00 */
[----:B------:R-:W4:Y:S04]  /*9930*/  @!P0 LDG.E R43, desc[UR10][R56.64] ;  /* 0x0000000a382b8981 */ /* 0x000f28000c1e1900 */
[----:B------:R-:W4:Y:S01]  /*9940*/  LDL.LU.64 R60, [R1+0x470] ;  /* 0x00047000013c7983 */ /* 0x000f220000300a00 */
[----:B------:R-:W-:-:S03]  /*9950*/  @!P3 PRMT R62, R32, 0x7610, R62 ;  /* 0x00007610203eb816 */ /* 0x000fc6000000003e */
[----:B------:R-:W-:Y:S04]  /*9960*/  STL [R1+0x160], R19 ;  /* 0x0001601301007387 */ /* 0x000fe80000100800 */
[----:B------:R-:W4:Y:S04]  /*9970*/  LDL.LU.64 R56, [R1+0x478] ;  /* 0x0004780001387983 */ /* 0x000f280000300a00 */
[----:B------:R0:W-:Y:S04]  /*9980*/  STL.S16 [R1+0x478], R62 ;  /* 0x0004783e01007387 */ /* 0x0001e80000100600 */
[----:B------:R-:W-:Y:S04]  /*9990*/  STL [R1+0x64], R16 ;  /* 0x0000641001007387 */ /* 0x000fe80000100800 */
[----:B------:R-:W-:Y:S04]  /*99a0*/  STL [R1+0x164], R18 ;  /* 0x0001641201007387 */ /* 0x000fe80000100800 */
[----:B0-----:R-:W4:Y:S01]  /*99b0*/  LDL.LU R62, [R1+0x894] ;  /* 0x00089400013e7983 */ /* 0x001f220000300800 */
[----:B--2---:R-:W-:-:S03]  /*99c0*/  PRMT R49, RZ, 0x7610, R49 ;  /* 0x00007610ff317816 */ /* 0x004fc60000000031 */
[----:B------:R-:W-:Y:S01]  /*99d0*/  STL [R1+0x68], R17 ;  /* 0x0000681101007387 */ /* 0x000fe20000100800 */
[----:B------:R-:W-:-:S03]  /*99e0*/  @!P4 PRMT R49, R25, 0x7610, R49 ;  /* 0x000076101931c816 */ /* 0x000fc60000000031 */
[----:B------:R-:W-:Y:S04]  /*99f0*/  STL [R1+0x70], R50 ;  /* 0x0000703201007387 */ /* 0x000fe80000100800 */
[----:B------:R0:W-:Y:S04]  /*9a00*/  STL.S16 [R1+0x230], R49 ;  /* 0x0002303101007387 */ /* 0x0001e80000100600 */
[----:B------:R-:W-:Y:S04]  /*9a10*/  STL [R1+0x170], R51 ;  /* 0x0001703301007387 */ /* 0x000fe80000100800 */
[----:B------:R-:W2:Y:S04]  /*9a20*/  LDL.LU.64 R58, [R1+0x458] ;  /* 0x00045800013a7983 */ /* 0x000ea80000300a00 */
[----:B0-----:R-:W2:Y:S01]  /*9a30*/  LDL.LU R49, [R1+0x8a4] ;  /* 0x0008a40001317983 */ /* 0x001ea20000300800 */
[----:B------:R-:W-:-:S02]  /*9a40*/  MOV R48, RZ ;  /* 0x000000ff00307202 */ /* 0x000fc40000000f00 */
[----:B---3--:R-:W-:-:S04]  /*9a50*/  PRMT R47, RZ, 0x7610, R47 ;  /* 0x00007610ff2f7816 */ /* 0x008fc8000000002f */
[----:B------:R-:W-:-:S05]  /*9a60*/  @!P2 PRMT R47, R30, 0x7632, R47 ;  /* 0x000076321e2fa816 */ /* 0x000fca000000002f */
[----:B------:R0:W-:Y:S02]  /*9a70*/  STL.S16 [R1+0x480], R47 ;  /* 0x0004802f01007387 */ /* 0x0001e40000100600 */
[----:B0-----:R-:W-:Y:S01]  /*9a80*/  HFMA2 R47, -RZ, RZ, 0, 0 ;  /* 0x00000000ff2f7431 */ /* 0x001fe200000001ff */
[----:B----4-:R-:W-:Y:S02]  /*9a90*/  PRMT R62, RZ, 0x7610, R62 ;  /* 0x00007610ff3e7816 */ /* 0x010fe4000000003e */
[----:B--2---:R-:W-:-:S04]  /*9aa0*/  PRMT R49, RZ, 0x7610, R49 ;  /* 0x00007610ff317816 */ /* 0x004fc80000000031 */
[----:B------:R-:W-:Y:S02]  /*9ab0*/  @!P4 PRMT R49, R25, 0x7632, R49 ;  /* 0x000076321931c816 */ /* 0x000fe40000000031 */
[----:B------:R-:W-:-:S13]  /*9ac0*/  LOP3.LUT P4, RZ, R69, 0x10000, RZ, 0xc0, !PT ;  /* 0x0001000045ff7812 */ /* 0x000fda000788c0ff */
[----:B------:R-:W2:Y:S04]  /*9ad0*/  @!P4 LDG.E R47, desc[UR10][R56.64] ;  /* 0x0000000a382fc981 */ /* 0x000ea8000c1e1900 */
[----:B------:R-:W3:Y:S01]  /*9ae0*/  @!P4 LDG.E R48, desc[UR10][R60.64] ;  /* 0x0000000a3c30c981 */ /* 0x000ee2000c1e1900 */
[----:B------:R-:W-:-:S03]  /*9af0*/  LOP3.LUT P4, RZ, R68, 0x10, RZ, 0xc0, !PT ;  /* 0x0000001044ff7812 */ /* 0x000fc6000788c0ff */
[----:B------:R0:W-:Y:S04]  /*9b00*/  STL.S16 [R1+0x234], R49 ;  /* 0x0002343101007387 */ /* 0x0001e80000100600 */
[----:B------:R-:W4:Y:S01]  /*9b10*/  LDL.LU.64 R56, [R1+0x450] ;  /* 0x0004500001387983 */ /* 0x000f220000300a00 */
[----:B------:R-:W-:Y:S02]  /*9b20*/  PRMT R16, RZ, 0x7610, R16 ;  /* 0x00007610ff107816 */ /* 0x000fe40000000010 */
[----:B------:R-:W-:Y:S01]  /*9b30*/  PRMT R17, RZ, 0x7610, R17 ;  /* 0x00007610ff117816 */ /* 0x000fe20000000011 */
[----:B------:R-:W2:Y:S02]  /*9b40*/  LDL.LU.64 R60, [R1+0x440] ;  /* 0x00044000013c7983 */ /* 0x000ea40000300a00 */
[----:B------:R-:W-:-:S02]  /*9b50*/  @!P4 PRMT R62, R33, 0x7610, R62 ;  /* 0x00007610213ec816 */ /* 0x000fc4000000003e */
[----:B0-----:R-:W3:Y:S04]  /*9b60*/  LDL.LU R49, [R1+0x8a0] ;  /* 0x0008a00001317983 */ /* 0x001ee80000300800 */
[----:B------:R0:W-:Y:S04]  /*9b70*/  STL.S16 [R1+0x468], R62 ;  /* 0x0004683e01007387 */ /* 0x0001e80000100600 */
[----:B0-----:R-:W4:Y:S02]  /*9b80*/  LDL.LU R62, [R1+0x890] ;  /* 0x00089000013e7983 */ /* 0x001f240000300800 */
        /* <DEDUP_REMOVED lines=8> */
[----:B----4-:R-:W-:-:S04]  /*9c10*/  PRMT R62, RZ, 0x7610, R62 ;  /* 0x00007610ff3e7816 */ /* 0x010fc8000000003e */
[----:B------:R-:W-:-:S05]  /*9c20*/  @!P5 PRMT R62, R40, 0x7610, R62 ;  /* 0x00007610283ed816 */ /* 0x000fca000000003e */
[----:B------:R0:W-:Y:S04]  /*9c30*/  STL.S16 [R1+0x454], R62 ;  /* 0x0004543e01007387 */ /* 0x0001e80000100600 */
[----:B0-----:R-:W4:Y:S01]  /*9c40*/  LDL.LU R62, [R1+0x87c] ;  /* 0x00087c00013e7983 */ /* 0x001f220000300800 */
[----:B------:R-:W-:Y:S02]  /*9c50*/  PRMT R18, RZ, 0x7610, R18 ;  /* 0x00007610ff127816 */ /* 0x000fe40000000012 */
[----:B------:R-:W-:Y:S02]  /*9c60*/  PRMT R19, RZ, 0x7610, R19 ;  /* 0x00007610ff137816 */ /* 0x000fe40000000013 */
[----:B---3--:R-:W-:Y:S02]  /*9c70*/  PRMT R49, RZ, 0x7610, R49 ;  /* 0x00007610ff317816 */ /* 0x008fe40000000031 */
[----:B------:R-:W-:-:S02]  /*9c80*/  PRMT R50, RZ, 0x7610, R50 ;  /* 0x00007610ff327816 */ /* 0x000fc40000000032 */
[----:B------:R-:W-:Y:S02]  /*9c90*/  @!P1 PRMT R16, R27, 0x7610, R16 ;  /* 0x000076101b109816 */ /* 0x000fe40000000010 */
[C---:B------:R-:W-:Y:S02]  /*9ca0*/  @!P2 PRMT R17, R29.reuse, 0x7610, R17 ;  /* 0x000076101d11a816 */ /* 0x040fe40000000011 */
[----:B------:R-:W-:Y:S02]  /*9cb0*/  @!P2 PRMT R18, R29, 0x7632, R18 ;  /* 0x000076321d12a816 */ /* 0x000fe40000000012 */
[----:B------:R-:W-:Y:S02]  /*9cc0*/  @!P2 PRMT R19, R30, 0x7610, R19 ;  /* 0x000076101e13a816 */ /* 0x000fe40000000013 */
[C---:B------:R-:W-:Y:S02]  /*9cd0*/  LOP3.LUT P1, RZ, R69.reuse, 0x8000, RZ, 0xc0, !PT ;  /* 0x0000800045ff7812 */ /* 0x040fe4000782c0ff */
[----:B------:R-:W-:-:S02]  /*9ce0*/  LOP3.LUT P2, RZ, R69, 0x4000, RZ, 0xc0, !PT ;  /* 0x0000400045ff7812 */ /* 0x000fc4000784c0ff */
[----:B------:R-:W-:Y:S02]  /*9cf0*/  @!P3 PRMT R49, R32, 0x7632, R49 ;  /* 0x000076322031b816 */ /* 0x000fe40000000031 */
[----:B------:R-:W-:-:S03]  /*9d00*/  @!P4 PRMT R50, R34, 0x7632, R50 ;  /* 0x000076322232c816 */ /* 0x000fc60000000032 */
[----:B------:R0:W-:Y:S04]  /*9d10*/  STL.S16 [R1+0x484], R49 ;  /* 0x0004843101007387 */ /* 0x0001e80000100600 */
[----:B------:R1:W-:Y:S01]  /*9d20*/  STL.S16 [R1+0x474], R50 ;  /* 0x0004743201007387 */ /* 0x0003e20000100600 */
[----:B0-----:R-:W-:Y:S01]  /*9d30*/  HFMA2 R49, -RZ, RZ, 0, 0 ;  /* 0x00000000ff317431 */ /* 0x001fe200000001ff */
[----:B-1----:R-:W-:-:S05]  /*9d40*/  CS2R R50, SRZ ;  /* 0x0000000000327805 */ /* 0x002fca000001ff00 */
[----:B------:R-:W3:Y:S04]  /*9d50*/  @!P1 LDG.E R49, desc[UR10][R36.64] ;  /* 0x0000000a24319981 */ /* 0x000ee8000c1e1900 */
[----:B------:R-:W3:Y:S01]  /*9d60*/  @!P2 LDG.E R51, desc[UR10][R56.64] ;  /* 0x0000000a3833a981 */ /* 0x000ee2000c1e1900 */
[----:B------:R-:W-:-:S03]  /*9d70*/  PRMT R63, RZ, 0x7610, R63 ;  /* 0x00007610ff3f7816 */ /* 0x000fc6000000003f */
[----:B------:R-:W-:Y:S04]  /*9d80*/  STL [R1+0x6c], R20 ;  /* 0x00006c1401007387 */ /* 0x000fe80000100800 */
[----:B------:R-:W3:Y:S04]  /*9d90*/  LDL.LU.64 R36, [R1+0x438] ;  /* 0x0004380001247983 */ /* 0x000ee80000300a00 */
[----:B------:R-:W3:Y:S01]  /*9da0*/  LDL.LU.64 R56, [R1+0x430] ;  /* 0x0004300001387983 */ /* 0x000ee20000300a00 */
[----:B----4-:R-:W-:-:S03]  /*9db0*/  PRMT R62, RZ, 0x7610, R62 ;  /* 0x00007610ff3e7816 */ /* 0x010fc6000000003e */
[----:B------:R-:W-:Y:S01]  /*9dc0*/  STL [R1+0x74], R52 ;  /* 0x0000743401007387 */ /* 0x000fe20000100800 */
[----:B------:R-:W-:-:S03]  /*9dd0*/  @!P0 PRMT R62, R44, 0x7610, R62 ;  /* 0x000076102c3e8816 */ /* 0x000fc6000000003e */
[----:B------:R-:W-:Y:S04]  /*9de0*/  STL [R1+0x174], R53 ;  /* 0x0001743501007387 */ /* 0x000fe80000100800 */
[----:B------:R0:W-:Y:S01]  /*9df0*/  STL.S16 [R1+0x4a4], R62 ;  /* 0x0004a43e01007387 */ /* 0x0001e20000100600 */
[----:B------:R-:W-:-:S03]  /*9e00*/  LOP3.LUT R68, R68, 0xfffffff7, RZ, 0xc0, !PT ;  /* 0xfffffff744447812 */ /* 0x000fc600078ec0ff */
[----:B------:R1:W-:Y:S04]  /*9e10*/  STL [R1+0x178], R54 ;  /* 0x0001783601007387 */ /* 0x0003e80000100800 */
[----:B------:R4:W4:Y:S04]  /*9e20*/  @!P1 LDG.E R50, desc[UR10][R58.64] ;  /* 0x0000000a3a329981 */ /* 0x000928000c1e1900 */
[----:B0-----:R-:W4:Y:S01]  /*9e30*/  LDL.LU R62, [R1+0x860] ;  /* 0x00086000013e7983 */ /* 0x001f220000300800 */
[----:B------:R-:W-:Y:S02]  /*9e40*/  PRMT R20, RZ, 0x7610, R20 ;  /* 0x00007610ff147816 */ /* 0x000fe40000000014 */
[----:B------:R-:W-:-:S02]  /*9e50*/  PRMT R52, RZ, 0x7610, R52 ;  /* 0x00007610ff347816 */ /* 0x000fc40000000034 */
[C---:B------:R-:W-:Y:S01]  /*9e60*/  @!P3 PRMT R20, R31.reuse, 0x7610, R20 ;  /* 0x000076101f14b816 */ /* 0x040fe20000000014 */
[----:B------:R-:W4:Y:S01]  /*9e70*/  LDL.LU R58, [R1+0x884] ;  /* 0x00088400013a7983 */ /* 0x000f220000300800 */
[----:B------:R-:W-:Y:S02]  /*9e80*/  @!P3 PRMT R63, R31, 0x7632, R63 ;  /* 0x000076321f3fb816 */ /* 0x000fe4000000003f */
[----:B------:R-:W-:Y:S02]  /*9e90*/  LOP3.LUT P3, RZ, R69, 0x2000, RZ, 0xc0, !PT ;  /* 0x0000200045ff7812 */ /* 0x000fe4000786c0ff */
[----:B------:R-:W-:Y:S02]  /*9ea0*/  @!P5 PRMT R52, R40, 0x7632, R52 ;  /* 0x000076322834d816 */ /* 0x000fe40000000034 */
[----:B-1----:R-:W-:-:S03]  /*9eb0*/  MOV R54, RZ ;  /* 0x000000ff00367202 */ /* 0x002fc60000000f00 */
[----:B------:R0:W-:Y:S02]  /*9ec0*/  STL.S16 [R1+0x490], R52 ;  /* 0x0004903401007387 */ /* 0x0001e40000100600 */
[----:B0-----:R-:W-:-:S04]  /*9ed0*/  CS2R R52, SRZ ;  /* 0x0000000000347805 */ /* 0x001fc8000001ff00 */
[----:B------:R-:W-:Y:S02]  /*9ee0*/  @P3 LOP3.LUT R68, R68, 0x8, RZ, 0xfc, !PT ;  /* 0x0000000844443812 */ /* 0x000fe400078efcff */
[----:B--2---:R0:W2:Y:S04]  /*9ef0*/  @!P2 LDG.E R52, desc[UR10][R60.64] ;  /* 0x0000000a3c34a981 */ /* 0x0040a8000c1e1900 */
[----:B---3--:R1:W3:Y:S04]  /*9f00*/  @!P3 LDG.E R53, desc[UR10][R36.64] ;  /* 0x0000000a2435b981 */ /* 0x0082e8000c1e1900 */
[----:B------:R2:W3:Y:S01]  /*9f10*/  @!P3 LDG.E R54, desc[UR10][R56.64] ;  /* 0x0000000a3836b981 */ /* 0x0004e2000c1e1900 */
[----:B------:R-:W-:-:S03]  /*9f20*/  LOP3.LUT P3, RZ, R69, 0x20000, RZ, 0xc0, !PT ;  /* 0x0002000045ff7812 */ /* 0x000fc6000786c0ff */
[----:B------:R-:W0:Y:S01]  /*9f30*/  LDL.LU R60, [R1+0x878] ;  /* 0x00087800013c7983 */ /* 0x000e220000300800 */
[----:B----4-:R-:W-:-:S03]  /*9f40*/  PRMT R62, RZ, 0x7610, R62 ;  /* 0x00007610ff3e7816 */ /* 0x010fc6000000003e */
[----:B------:R4:W-:Y:S06]  /*9f50*/  STL.S16 [R1+0x47c], R63 ;  /* 0x00047c3f01007387 */ /* 0x0009ec0000100600 */
[----:B------:R-:W-:Y:S01]  /*9f60*/  @!P3 PRMT R62, R45, 0x7610, R62 ;  /* 0x000076102d3eb816 */ /* 0x000fe2000000003e */
[----:B------:R-:W-:Y:S04]  /*9f70*/  STL [R1+0x78], R2 ;  /* 0x0000780201007387 */ /* 0x000fe80000100800 */
[----:B------:R1:W-:Y:S04]  /*9f80*/  STL.S16 [R1+0x504], R62 ;  /* 0x0005043e01007387 */ /* 0x0003e80000100600 */
[----:B----4-:R-:W4:Y:S01]  /*9f90*/  LDL.LU R63, [R1+0x898] ;  /* 0x00089800013f7983 */ /* 0x010f220000300800 */
[----:B------:R-:W-:-:S03]  /*9fa0*/  PRMT R58, RZ, 0x7610, R58 ;  /* 0x00007610ff3a7816 */ /* 0x000fc6000000003a */
[----:B------:R-:W-:Y:S04]  /*9fb0*/  STL [R1+0x7c], R3 ;  /* 0x00007c0301007387 */ /* 0x000fe80000100800 */
[----:B-1----:R-:W2:Y:S01]  /*9fc0*/  LDL.LU R62, [R1+0x85c] ;  /* 0x00085c00013e7983 */ /* 0x002ea20000300800 */
[----:B------:R-:W-:Y:S02]  /*9fd0*/  @!P5 PRMT R58, R35, 0x7610, R58 ;  /* 0x00007610233ad816 */ /* 0x000fe4000000003a */
[----:B------:R-:W-:Y:S01]  /*9fe0*/  LOP3.LUT R68, R68, 0xfffffffb, RZ, 0xc0, !PT ;  /* 0xfffffffb44447812 */ /* 0x000fe200078ec0ff */
[----:B------:R-:W3:Y:S04]  /*9ff0*/  LDL.LU.64 R36, [R1+0x870] ;  /* 0x0008700001247983 */ /* 0x000ee80000300a00 */
[----:B------:R1:W-:Y:S04]  /*a000*/  STL.S16 [R1+0x450], R58 ;  /* 0x0004503a01007387 */ /* 0x0003e80000100600 */
[----:B------:R-:W3:Y:S04]  /*a010*/  LDL.LU R56, [R1+0x868] ;  /* 0x0008680001387983 */ /* 0x000ee80000300800 */
[----:B-1----:R-:W3:Y:S01]  /*a020*/  LDL.LU.64 R58, [R1+0x428] ;  /* 0x00042800013a7983 */ /* 0x002ee20000300a00 */
[----:B0-----:R-:W-:-:S04]  /*a030*/  PRMT R60, RZ, 0x7610, R60 ;  /* 0x00007610ff3c7816 */ /* 0x001fc8000000003c */
[----:B------:R-:W-:-:S05]  /*a040*/  @!P6 PRMT R60, R41, 0x7610, R60 ;  /* 0x00007610293ce816 */ /* 0x000fca000000003c */
[----:B------:R0:W-:Y:S04]  /*a050*/  STL.S16 [R1+0x45c], R60 ;  /* 0x00045c3c01007387 */ /* 0x0001e80000100600 */
[----:B0-----:R-:W3:Y:S01]  /*a060*/  LDL.LU.64 R60, [R1+0x418] ;  /* 0x00041800013c7983 */ /* 0x001ee20000300a00 */
[----:B--2---:R-:W-:-:S04]  /*a070*/  PRMT R62, RZ, 0x7610, R62 ;  /* 0x00007610ff3e7816 */ /* 0x004fc8000000003e */
[----:B------:R-:W-:-:S05]  /*a080*/  @!P3 PRMT R62, R46, 0x7610, R62 ;  /* 0x000076102e3eb816 */ /* 0x000fca000000003e */
[----:B------:R0:W-:Y:S04]  /*a090*/  STL.S16 [R1+0x524], R62 ;  /* 0x0005243e01007387 */ /* 0x0001e80000100600 */
[----:B0-----:R-:W2:Y:S01]  /*a0a0*/  LDL.LU R62, [R1+0x854] ;  /* 0x00085400013e7983 */ /* 0x001ea20000300800 */
[----:B----4-:R-:W-:Y:S02]  /*a0b0*/  PRMT R63, RZ, 0x7610, R63 ;  /* 0x00007610ff3f7816 */ /* 0x010fe4000000003f */
[----:B------:R-:W-:Y:S02]  /*a0c0*/  PRMT R2, RZ, 0x7610, R2 ;  /* 0x00007610ff027816 */ /* 0x000fe40000000002 */
[----:B------:R-:W-:Y:S02]  /*a0d0*/  PRMT R3, RZ, 0x7610, R3 ;  /* 0x00007610ff037816 */ /* 0x000fe40000000003 */
[----:B------:R-:W-:-:S02]  /*a0e0*/  @!P4 PRMT R63, R33, 0x7632, R63 ;  /* 0x00007632213fc816 */ /* 0x000fc4000000003f */
[----:B------:R-:W-:Y:S02]  /*a0f0*/  LOP3.LUT P4, RZ, R69, 0x1000, RZ, 0xc0, !PT ;  /* 0x0000100045ff7812 */ /* 0x000fe4000788c0ff */
[----:B------:R-:W-:Y:S02]  /*a100*/  @!P6 PRMT R2, R42, 0x7632, R2 ;  /* 0x000076322a02e816 */ /* 0x000fe40000000002 */
[----:B------:R-:W-:-:S03]  /*a110*/  @!P0 PRMT R3, R44, 0x7632, R3 ;  /* 0x000076322c038816 */ /* 0x000fc60000000003 */
[----:B------:R0:W-:Y:S04]  /*a120*/  STL.S16 [R1+0x4a0], R2 ;  /* 0x0004a00201007387 */ /* 0x0001e80000100600 */
[----:B------:R1:W-:Y:S01]  /*a130*/  STL.S16 [R1+0x514], R3 ;  /* 0x0005140301007387 */ /* 0x0003e20000100600 */
[----:B0-----:R-:W-:Y:S01]  /*a140*/  HFMA2 R2, -RZ, RZ, 0, 0 ;  /* 0x00000000ff027431 */ /* 0x001fe200000001ff */
[----:B-1----:R-:W-:-:S05]  /*a150*/  MOV R3, RZ ;  /* 0x000000ff00037202 */ /* 0x002fca0000000f00 */
[----:B---3--:R-:W3:Y:S01]  /*a160*/  @!P4 LDG.E R2, desc[UR10][R58.64] ;  /* 0x0000000a3a02c981 */ /* 0x008ee2000c1e1900 */
[----:B------:R-:W-:-:S03]  /*a170*/  @P4 LOP3.LUT R68, R68, 0x4, RZ, 0xfc, !PT ;  /* 0x0000000444444812 */ /* 0x000fc600078efcff */
[----:B------:R-:W4:Y:S01]  /*a180*/  @!P4 LDG.E R3, desc[UR10][R60.64] ;  /* 0x0000000a3c03c981 */ /* 0x000f22000c1e1900 */
[----:B------:R-:W-:Y:S02]  /*a190*/  LOP3.LUT P4, RZ, R69, 0x10000, RZ, 0xc0, !PT ;  /* 0x0001000045ff7812 */ /* 0x000fe4000788c0ff */
[----:B--2---:R-:W-:Y:S01]  /*a1a0*/  PRMT R62, RZ, 0x7610, R62 ;  /* 0x00007610ff3e7816 */ /* 0x004fe2000000003e */
[----:B------:R0:W-:Y:S10]  /*a1b0*/  STL.S16 [R1+0x470], R63 ;  /* 0x0004703f01007387 */ /* 0x0001f40000100600 */
[----:B------:R-:W-:Y:S01]  /*a1c0*/  @!P4 PRMT R62, R47, 0x7610, R62 ;  /* 0x000076102f3ec816 */ /* 0x000fe2000000003e */
[----:B------:R-:W-:Y:S04]  /*a1d0*/  STL [R1+0x17c], R4 ;  /* 0x00017c0401007387 */ /* 0x000fe80000100800 */
[----:B------:R1:W-:Y:S04]  /*a1e0*/  STL.S16 [R1+0x534], R62 ;  /* 0x0005343e01007387 */ /* 0x0003e80000100600 */
[----:B0-----:R-:W2:Y:S01]  /*a1f0*/  LDL.LU R63, [R1+0x88c] ;  /* 0x00088c00013f7983 */ /* 0x001ea20000300800 */
[----:B------:R-:W-:-:S02]  /*a200*/  PRMT R37, RZ, 0x7610, R37 ;  /* 0x00007610ff257816 */ /* 0x000fc40000000025 */
[----:B------:R-:W-:Y:S01]  /*a210*/  PRMT R36, RZ, 0x7610, R36 ;  /* 0x00007610ff247816 */ /* 0x000fe20000000024 */
[----:B------:R-:W3:Y:S04]  /*a220*/  LDL.LU.64 R58, [R1+0x408] ;  /* 0x00040800013a7983 */ /* 0x000ee80000300a00 */
[----:B-1----:R-:W4:Y:S01]  /*a230*/  LDL.LU R62, [R1+0x850] ;  /* 0x00085000013e7983 */ /* 0x002f220000300800 */
[----:B------:R-:W-:Y:S02]  /*a240*/  @!P6 PRMT R37, R41, 0x7632, R37 ;  /* 0x000076322925e816 */ /* 0x000fe40000000025 */
[----:B------:R-:W-:Y:S01]  /*a250*/  @!P6 PRMT R36, R42, 0x7610, R36 ;  /* 0x000076102a24e816 */ /* 0x000fe20000000024 */
[----:B------:R-:W3:Y:S04]  /*a260*/  LDL.LU.64 R60, [R1+0x3e8] ;  /* 0x0003e800013c7983 */ /* 0x000ee80000300a00 */
[----:B------:R-:W-:Y:S04]  /*a270*/  STL.S16 [R1+0x494], R36 ;  /* 0x0004942401007387 */ /* 0x000fe80000100600 */
[----:B------:R0:W-:Y:S04]  /*a280*/  STL.S16 [R1+0x498], R37 ;  /* 0x0004982501007387 */ /* 0x0001e80000100600 */
[----:B0-----:R-:W3:Y:S01]  /*a290*/  LDL.LU.64 R36, [R1+0x410] ;  /* 0x0004100001247983 */ /* 0x001ee20000300a00 */
[----:B----4-:R-:W-:-:S04]  /*a2a0*/  PRMT R62, RZ, 0x7610, R62 ;  /* 0x00007610ff3e7816 */ /* 0x010fc8000000003e */
[----:B------:R-:W-:-:S05]  /*a2b0*/  @!P4 PRMT R62, R48, 0x7610, R62 ;  /* 0x00007610303ec816 */ /* 0x000fca000000003e */
[----:B------:R0:W-:Y:S04]  /*a2c0*/  STL.S16 [R1+0x564], R62 ;  /* 0x0005643e01007387 */ /* 0x0001e80000100600 */
[----:B0-----:R-:W4:Y:S01]  /*a2d0*/  LDL.LU R62, [R1+0x848] ;  /* 0x00084800013e7983 */ /* 0x001f220000300800 */
[----:B--2---:R-:W-:-:S04]  /*a2e0*/  PRMT R63, RZ, 0x7610, R63 ;  /* 0x00007610ff3f7816 */ /* 0x004fc8000000003f */
[----:B------:R-:W-:-:S05]  /*a2f0*/  @!P5 PRMT R63, R35, 0x7632, R63 ;  /* 0x00007632233fd816 */ /* 0x000fca000000003f */
[----:B------:R0:W-:Y:S04]  /*a300*/  STL.S16 [R1+0x458], R63 ;  /* 0x0004583f01007387 */ /* 0x0001e80000100600 */
[----:B0-----:R-:W2:Y:S01]  /*a310*/  LDL.LU R63, [R1+0x880] ;  /* 0x00088000013f7983 */ /* 0x001ea20000300800 */
[----:B------:R-:W-:Y:S01]  /*a320*/  LOP3.LUT P5, RZ, R69, 0x800, RZ, 0xc0, !PT ;  /* 0x0000080045ff7812 */ /* 0x000fe200078ac0ff */
[----:B------:R-:W-:-:S12]  /*a330*/  HFMA2 R4, -RZ, RZ, 0, 0 ;  /* 0x00000000ff047431 */ /* 0x000fd800000001ff */
[----:B---3--:R-:W3:Y:S04]  /*a340*/  @!P5 LDG.E R4, desc[UR10][R36.64] ;  /* 0x0000000a2404d981 */ /* 0x008ee8000c1e1900 */
[----:B------:R-:W3:Y:S01]  /*a350*/  LDL.LU.64 R36, [R1+0x3f0] ;  /* 0x0003f00001247983 */ /* 0x000ee20000300a00 */
[----:B----4-:R-:W-:-:S04]  /*a360*/  PRMT R62, RZ, 0x7610, R62 ;  /* 0x00007610ff3e7816 */ /* 0x010fc8000000003e */
[----:B------:R-:W-:-:S05]  /*a370*/  @!P1 PRMT R62, R50, 0x7610, R62 ;  /* 0x00007610323e9816 */ /* 0x000fca000000003e */
[----:B------:R0:W-:Y:S04]  /*a380*/  STL.S16 [R1+0x598], R62 ;  /* 0x0005983e01007387 */ /* 0x0001e80000100600 */
[----:B0-----:R-:W4:Y:S01]  /*a390*/  LDL.LU R62, [R1+0x83c] ;  /* 0x00083c00013e7983 */ /* 0x001f220000300800 */
[----:B--2---:R-:W-:-:S04]  /*a3a0*/  PRMT R63, RZ, 0x7610, R63 ;  /* 0x00007610ff3f7816 */ /* 0x004fc8000000003f */
[----:B------:R-:W-:Y:S01]  /*a3b0*/  @!P0 PRMT R63, R43, 0x7632, R63 ;  /* 0x000076322b3f8816 */ /* 0x000fe2000000003f */
[----:B------:R0:W-:Y:S01]  /*a3c0*/  STL [R1+0x80], R5 ;  /* 0x0000800501007387 */ /* 0x0001e20000100800 */
[----:B------:R-:W-:-:S03]  /*a3d0*/  PRMT R56, RZ, 0x7610, R56 ;  /* 0x00007610ff387816 */ /* 0x000fc60000000038 */
[----:B------:R1:W-:Y:S01]  /*a3e0*/  STL.S16 [R1+0x4fc], R63 ;  /* 0x0004fc3f01007387 */ /* 0x0003e20000100600 */
[----:B------:R-:W-:-:S03]  /*a3f0*/  @!P0 PRMT R56, R43, 0x7610, R56 ;  /* 0x000076102b388816 */ /* 0x000fc60000000038 */
[----:B------:R2:W-:Y:S01]  /*a400*/  STL [R1+0x84], R7 ;  /* 0x0000840701007387 */ /* 0x0005e20000100800 */
[----:B0-----:R-:W-:-:S03]  /*a410*/  PRMT R5, RZ, 0x7610, R5 ;  /* 0x00007610ff057816 */ /* 0x001fc60000000005 */
[----:B-1----:R-:W4:Y:S01]  /*a420*/  LDL.LU R63, [R1+0x864] ;  /* 0x00086400013f7983 */ /* 0x002f220000300800 */
[C---:B------:R-:W-:Y:S02]  /*a430*/  LOP3.LUT P6, RZ, R69.reuse, 0x400, RZ, 0xc0, !PT ;  /* 0x0000040045ff7812 */ /* 0x040fe400078cc0ff */
[----:B--2---:R-:W-:Y:S02]  /*a440*/  PRMT R7, RZ, 0x7610, R7 ;  /* 0x00007610ff077816 */ /* 0x004fe40000000007 */
[----:B------:R-:W-:Y:S02]  /*a450*/  LOP3.LUT P0, RZ, R69, 0x200, RZ, 0xc0, !PT ;  /* 0x0000020045ff7812 */ /* 0x000fe4000780c0ff */
[----:B------:R-:W-:Y:S02]  /*a460*/  @!P3 PRMT R5, R46, 0x7632, R5 ;  /* 0x000076322e05b816 */ /* 0x000fe40000000005 */
[----:B------:R-:W-:Y:S01]  /*a470*/  @!P4 PRMT R7, R48, 0x7632, R7 ;  /* 0x000076323007c816 */ /* 0x000fe20000000007 */
[----:B------:R0:W-:Y:S04]  /*a480*/  STL [R1+0x184], R67 ;  /* 0x0001844301007387 */ /* 0x0001e80000100800 */
[----:B------:R1:W-:Y:S04]  /*a490*/  STL.S16 [R1+0x55c], R5 ;  /* 0x00055c0501007387 */ /* 0x0003e80000100600 */
[----:B------:R2:W-:Y:S01]  /*a4a0*/  STL.S16 [R1+0x594], R7 ;  /* 0x0005940701007387 */ /* 0x0005e20000100600 */
[----:B0-----:R-:W-:Y:S01]  /*a4b0*/  HFMA2 R67, -RZ, RZ, 0, 0 ;  /* 0x00000000ff437431 */ /* 0x001fe200000001ff */
[----:B-1----:R-:W-:-:S05]  /*a4c0*/  MOV R5, RZ ;  /* 0x000000ff00057202 */ /* 0x002fca0000000f00 */
[----:B------:R-:W4:Y:S01]  /*a4d0*/  @!P0 LDG.E R67, desc[UR10][R60.64] ;  /* 0x0000000a3c438981 */ /* 0x000f22000c1e1900 */
[----:B--2---:R-:W-:-:S03]  /*a4e0*/  MOV R7, RZ ;  /* 0x000000ff00077202 */ /* 0x004fc60000000f00 */
[----:B------:R-:W2:Y:S04]  /*a4f0*/  @!P5 LDG.E R5, desc[UR10][R58.64] ;  /* 0x0000000a3a05d981 */ /* 0x000ea8000c1e1900 */
[----:B---3--:R0:W3:Y:S04]  /*a500*/  @!P6 LDG.E R7, desc[UR10][R36.64] ;  /* 0x0000000a2407e981 */ /* 0x0080e8000c1e1900 */
[----:B------:R-:W2:Y:S04]  /*a510*/  LDL.LU.64 R60, [R1+0x3c0] ;  /* 0x0003c000013c7983 */ /* 0x000ea80000300a00 */
[----:B------:R-:W3:Y:S04]  /*a520*/  LDL.LU.64 R58, [R1+0x3d0] ;  /* 0x0003d000013a7983 */ /* 0x000ee80000300a00 */
[----:B------:R-:W0:Y:S01]  /*a530*/  LDL.LU R36, [R1+0x844] ;  /* 0x0008440001247983 */ /* 0x000e220000300800 */
[----:B----4-:R-:W-:-:S04]  /*a540*/  PRMT R62, RZ, 0x7610, R62 ;  /* 0x00007610ff3e7816 */ /* 0x010fc8000000003e */
[----:B------:R-:W-:-:S05]  /*a550*/  @!P2 PRMT R62, R52, 0x7610, R62 ;  /* 0x00007610343ea816 */ /* 0x000fca000000003e */
[----:B------:R1:W-:Y:S04]  /*a560*/  STL.S16 [R1+0x5ac], R62 ;  /* 0x0005ac3e01007387 */ /* 0x0003e80000100600 */
[----:B-1----:R-:W4:Y:S01]  /*a570*/  LDL.LU R62, [R1+0x830] ;  /* 0x00083000013e7983 */ /* 0x002f220000300800 */
[----:B------:R-:W-:-:S03]  /*a580*/  PRMT R63, RZ, 0x7610, R63 ;  /* 0x00007610ff3f7816 */ /* 0x000fc6000000003f */
[----:B------:R1:W-:Y:S01]  /*a590*/  STL [R1+0x8c], R23 ;  /* 0x00008c1701007387 */ /* 0x0003e20000100800 */
[----:B------:R-:W-:Y:S02]  /*a5a0*/  @!P3 PRMT R63, R45, 0x7632, R63 ;  /* 0x000076322d3fb816 */ /* 0x000fe4000000003f */
[----:B------:R-:W-:Y:S02]  /*a5b0*/  LOP3.LUT P3, RZ, R69, 0x100, RZ, 0xc0, !PT ;  /* 0x0000010045ff7812 */ /* 0x000fe4000786c0ff */
[----:B-1----:R-:W-:Y:S01]  /*a5c0*/  PRMT R23, RZ, 0x7610, R23 ;  /* 0x00007610ff177816 */ /* 0x002fe20000000017 */
[----:B------:R1:W-:Y:S03]  /*a5d0*/  STL.S16 [R1+0x530], R63 ;  /* 0x0005303f01007387 */ /* 0x0003e60000100600 */
[----:B------:R-:W-:Y:S01]  /*a5e0*/  @!P2 PRMT R23, R52, 0x7632, R23 ;  /* 0x000076323417a816 */ /* 0x000fe20000000017 */
[----:B------:R1:W-:Y:S04]  /*a5f0*/  STL [R1+0x188], R22 ;  /* 0x0001881601007387 */ /* 0x0003e80000100800 */
[----:B------:R1:W-:Y:S04]  /*a600*/  STL.S16 [R1+0x5b8], R23 ;  /* 0x0005b81701007387 */ /* 0x0003e80000100600 */
[----:B-1----:R-:W4:Y:S01]  /*a610*/  LDL.LU R63, [R1+0x858] ;  /* 0x00085800013f7983 */ /* 0x002f220000300800 */
[----:B------:R-:W-:Y:S01]  /*a620*/  HFMA2 R22, -RZ, RZ, 0, 0 ;  /* 0x00000000ff167431 */ /* 0x000fe200000001ff */
[----:B------:R-:W-:-:S06]  /*a630*/  MOV R23, RZ ;  /* 0x000000ff00177202 */ /* 0x000fcc0000000f00 */
[----:B--2---:R1:W2:Y:S04]  /*a640*/  @!P3 LDG.E R23, desc[UR10][R60.64] ;  /* 0x0000000a3c17b981 */ /* 0x0042a8000c1e1900 */
[----:B---3--:R-:W3:Y:S01]  /*a650*/  @!P3 LDG.E R22, desc[UR10][R58.64] ;  /* 0x0000000a3a16b981 */ /* 0x008ee2000c1e1900 */
[----:B------:R-:W-:Y:S02]  /*a660*/  LOP3.LUT P3, RZ, R68, 0x8, RZ, 0xc0, !PT ;  /* 0x0000000844ff7812 */ /* 0x000fe4000786c0ff */
[----:B0-----:R-:W-:Y:S01]  /*a670*/  PRMT R36, RZ, 0x7610, R36 ;  /* 0x00007610ff247816 */ /* 0x001fe20000000024 */
[----:B------:R0:W-:Y:S03]  /*a680*/  STL.S16 [R1+0x49c], R56 ;  /* 0x00049c3801007387 */ /* 0x0001e60000100600 */
[----:B------:R-:W-:Y:S01]  /*a690*/  @!P1 PRMT R36, R49, 0x7610, R36 ;  /* 0x0000761031249816 */ /* 0x000fe20000000024 */
[----:B------:R-:W-:Y:S04]  /*a6a0*/  STL [R1+0x90], R25 ;  /* 0x0000901901007387 */ /* 0x000fe80000100800 */
[----:B------:R1:W-:Y:S04]  /*a6b0*/  STL.S16 [R1+0x584], R36 ;  /* 0x0005842401007387 */ /* 0x0003e80000100600 */
[----:B------:R-:W2:Y:S04]  /*a6c0*/  LDL.LU.64 R58, [R1+0x3a8] ;  /* 0x0003a800013a7983 */ /* 0x000ea80000300a00 */
[----:B0-----:R-:W3:Y:S04]  /*a6d0*/  LDL.LU.64 R56, [R1+0x3f8] ;  /* 0x0003f80001387983 */ /* 0x001ee80000300a00 */
[----:B-1----:R-:W3:Y:S01]  /*a6e0*/  LDL.LU.64 R36, [R1+0x3b8] ;  /* 0x0003b80001247983 */ /* 0x002ee20000300a00 */
[----:B----4-:R-:W-:-:S03]  /*a6f0*/  PRMT R62, RZ, 0x7610, R62 ;  /* 0x00007610ff3e7816 */ /* 0x010fc6000000003e */
[----:B------:R-:W-:Y:S01]  /*a700*/  STL [R1+0x18c], R24 ;  /* 0x00018c1801007387 */ /* 0x000fe20000100800 */
[----:B------:R-:W-:-:S03]  /*a710*/  @!P3 PRMT R62, R54, 0x7610, R62 ;  /* 0x00007610363eb816 */ /* 0x000fc6000000003e */
[----:B------:R-:W4:Y:S04]  /*a720*/  LDL.LU R60, [R1+0x82c] ;  /* 0x00082c00013c7983 */ /* 0x000f280000300800 */
[----:B------:R0:W-:Y:S04]  /*a730*/  STL.S16 [R1+0x5bc], R62 ;  /* 0x0005bc3e01007387 */ /* 0x0001e80000100600 */
[----:B0-----:R-:W4:Y:S01]  /*a740*/  LDL.LU R62, [R1+0x824] ;  /* 0x00082400013e7983 */ /* 0x001f220000300800 */
[----:B------:R-:W-:Y:S02]  /*a750*/  PRMT R25, RZ, 0x7610, R25 ;  /* 0x00007610ff197816 */ /* 0x000fe40000000019 */
[----:B------:R-:W-:-:S02]  /*a760*/  PRMT R63, RZ, 0x7610, R63 ;  /* 0x00007610ff3f7816 */ /* 0x000fc4000000003f */
[----:B------:R-:W-:Y:S02]  /*a770*/  @!P3 PRMT R25, R54, 0x7632, R25 ;  /* 0x000076323619b816 */ /* 0x000fe40000000019 */
[----:B------:R-:W-:Y:S02]  /*a780*/  @!P4 PRMT R63, R47, 0x7632, R63 ;  /* 0x000076322f3fc816 */ /* 0x000fe4000000003f */
[----:B------:R-:W-:Y:S01]  /*a790*/  LOP3.LUT P4, RZ, R69, 0x80, RZ, 0xc0, !PT ;  /* 0x0000008045ff7812 */ /* 0x000fe2000788c0ff */
[----:B------:R0:W-:Y:S01]  /*a7a0*/  STL.S16 [R1+0x5c8], R25 ;  /* 0x0005c81901007387 */ /* 0x0001e20000100600 */
[----:B------:R-:W-:Y:S01]  /*a7b0*/  HFMA2 R24, -RZ, RZ, 0, 0 ;  /* 0x00000000ff187431 */ /* 0x000fe200000001ff */
[----:B0-----:R-:W-:Y:S02]  /*a7c0*/  MOV R25, RZ ;  /* 0x000000ff00197202 */ /* 0x001fe40000000f00 */
[----:B------:R0:W-:Y:S04]  /*a7d0*/  STL.S16 [R1+0x57c], R63 ;  /* 0x00057c3f01007387 */ /* 0x0001e80000100600 */
[----:B------:R1:W-:Y:S04]  /*a7e0*/  STL [R1+0x180], R6 ;  /* 0x0001800601007387 */ /* 0x0003e80000100800 */
[----:B0-----:R-:W4:Y:S04]  /*a7f0*/  LDL.LU R63, [R1+0x84c] ;  /* 0x00084c00013f7983 */ /* 0x001f280000300800 */
[----:B--2---:R0:W2:Y:S04]  /*a800*/  @!P4 LDG.E R25, desc[UR10][R58.64] ;  /* 0x0000000a3a19c981 */ /* 0x0040a8000c1e1900 */
[----:B---3--:R-:W3:Y:S01]  /*a810*/  @!P4 LDG.E R24, desc[UR10][R36.64] ;  /* 0x0000000a2418c981 */ /* 0x008ee2000c1e1900 */
[----:B------:R-:W-:Y:S01]  /*a820*/  LOP3.LUT P4, RZ, R68, 0x4, RZ, 0xc0, !PT ;  /* 0x0000000444ff7812 */ /* 0x000fe2000788c0ff */
[----:B-1----:R-:W-:-:S02]  /*a830*/  HFMA2 R6, -RZ, RZ, 0, 0 ;  /* 0x00000000ff067431 */ /* 0x002fc400000001ff */
[----:B------:R-:W-:Y:S04]  /*a840*/  STL [R1+0x88], R21 ;  /* 0x0000881501007387 */ /* 0x000fe80000100800 */
[----:B------:R-:W2:Y:S04]  /*a850*/  @!P6 LDG.E R6, desc[UR10][R56.64] ;  /* 0x0000000a3806e981 */ /* 0x000ea8000c1e1900 */
[----:B------:R-:W0:Y:S04]  /*a860*/  LDL.LU R58, [R1+0x820] ;  /* 0x00082000013a7983 */ /* 0x000e280000300800 */
[----:B------:R-:W3:Y:S04]  /*a870*/  LDL.LU.64 R36, [R1+0x398] ;  /* 0x0003980001247983 */ /* 0x000ee80000300a00 */
[----:B------:R-:W2:Y:S01]  /*a880*/  LDL.LU.64 R56, [R1+0x3d8] ;  /* 0x0003d80001387983 */ /* 0x000ea20000300a00 */
[----:B----4-:R-:W-:-:S04]  /*a890*/  PRMT R62, RZ, 0x7610, R62 ;  /* 0x00007610ff3e7816 */ /* 0x010fc8000000003e */
[----:B------:R-:W-:-:S05]  /*a8a0*/  @!P4 PRMT R62, R3, 0x7610, R62 ;  /* 0x00007610033ec816 */ /* 0x000fca000000003e */
[----:B------:R1:W-:Y:S04]  /*a8b0*/  STL.S16 [R1+0x5cc], R62 ;  /* 0x0005cc3e01007387 */ /* 0x0003e80000100600 */
[----:B-1----:R-:W4:Y:S01]  /*a8c0*/  LDL.LU R62, [R1+0x818] ;  /* 0x00081800013e7983 */ /* 0x002f220000300800 */
[----:B------:R-:W-:Y:S02]  /*a8d0*/  PRMT R21, RZ, 0x7610, R21 ;  /* 0x00007610ff157816 */ /* 0x000fe40000000015 */
[----:B------:R-:W-:Y:S02]  /*a8e0*/  PRMT R60, RZ, 0x7610, R60 ;  /* 0x00007610ff3c7816 */ /* 0x000fe4000000003c */
[----:B------:R-:W-:Y:S02]  /*a8f0*/  @!P1 PRMT R21, R50, 0x7632, R21 ;  /* 0x0000763232159816 */ /* 0x000fe40000000015 */
[----:B------:R-:W-:-:S03]  /*a900*/  @!P3 PRMT R60, R53, 0x7610, R60 ;  /* 0x00007610353cb816 */ /* 0x000fc6000000003c */
[----:B------:R1:W-:Y:S01]  /*a910*/  STL.S16 [R1+0x5a8], R21 ;  /* 0x0005a81501007387 */ /* 0x0003e20000100600 */
[----:B------:R-:W-:Y:S02]  /*a920*/  PRMT R63, RZ, 0x7610, R63 ;  /* 0x00007610ff3f7816 */ /* 0x000fe4000000003f */
[----:B-1----:R-:W-:Y:S02]  /*a930*/  MOV R21, RZ ;  /* 0x000000ff00157202 */ /* 0x002fe40000000f00 */
[----:B------:R-:W-:Y:S01]  /*a940*/  @!P1 PRMT R63, R49, 0x7632, R63 ;  /* 0x00007632313f9816 */ /* 0x000fe2000000003f */
[----:B------:R1:W-:Y:S04]  /*a950*/  STL.S16 [R1+0x5b4], R60 ;  /* 0x0005b43c01007387 */ /* 0x0003e80000100600 */
[----:B------:R1:W-:Y:S04]  /*a960*/  STL.S16 [R1+0x59c], R63 ;  /* 0x00059c3f01007387 */ /* 0x0003e80000100600 */
[----:B-1----:R-:W3:Y:S04]  /*a970*/  LDL.LU.64 R60, [R1+0x388] ;  /* 0x00038800013c7983 */ /* 0x002ee80000300a00 */
[----:B------:R-:W3:Y:S04]  /*a980*/  LDL.LU R63, [R1+0x840] ;  /* 0x00084000013f7983 */ /* 0x000ee80000300800 */
[----:B--2---:R1:W2:Y:S04]  /*a990*/  @!P0 LDG.E R21, desc[UR10][R56.64] ;  /* 0x0000000a38158981 */ /* 0x0042a8000c1e1900 */
[----:B------:R-:W1:Y:S01]  /*a9a0*/  LDL.LU R56, [R1+0x838] ;  /* 0x0008380001387983 */ /* 0x000e620000300800 */
[----:B----4-:R-:W-:-:S04]  /*a9b0*/  PRMT R62, RZ, 0x7610, R62 ;  /* 0x00007610ff3e7816 */ /* 0x010fc8000000003e */
[----:B------:R-:W-:-:S05]  /*a9c0*/  @!P5 PRMT R62, R5, 0x7610, R62 ;  /* 0x00007610053ed816 */ /* 0x000fca000000003e */
[----:B------:R4:W-:Y:S04]  /*a9d0*/  STL.S16 [R1+0x38c], R62 ;  /* 0x00038c3e01007387 */ /* 0x0009e80000100600 */
[----:B----4-:R-:W4:Y:S04]  /*a9e0*/  LDL.LU R62, [R1+0x80c] ;  /* 0x00080c00013e7983 */ /* 0x010f280000300800 */
[----:B------:R3:W-:Y:S01]  /*a9f0*/  STL [R1+0x94], R27 ;  /* 0x0000941b01007387 */ /* 0x0007e20000100800 */
[----:B------:R-:W-:Y:S02]  /*aa00*/  LOP3.LUT P1, RZ, R69, 0x40, RZ, 0xc0, !PT ;  /* 0x0000004045ff7812 */ /* 0x000fe4000782c0ff */
[----:B0-----:R-:W-:-:S02]  /*aa10*/  PRMT R58, RZ, 0x7610, R58 ;  /* 0x00007610ff3a7816 */ /* 0x001fc4000000003a */
[----:B---3--:R-:W-:-:S04]  /*aa20*/  PRMT R27, RZ, 0x7610, R27 ;  /* 0x00007610ff1b7816 */ /* 0x008fc8000000001b */
[----:B------:R-:W-:Y:S02]  /*aa30*/  @!P4 PRMT R27, R3, 0x7632, R27 ;  /* 0x00007632031bc816 */ /* 0x000fe4000000001b */
[----:B------:R-:W-:-:S03]  /*aa40*/  PRMT R63, RZ, 0x7610, R63 ;  /* 0x00007610ff3f7816 */ /* 0x000fc6000000003f */
[----:B------:R0:W-:Y:S01]  /*aa50*/  STL.S16 [R1+0x5d4], R27 ;  /* 0x0005d41b01007387 */ /* 0x0001e20000100600 */
[----:B------:R-:W-:Y:S02]  /*aa60*/  @!P2 PRMT R63, R51, 0x7632, R63 ;  /* 0x00007632333fa816 */ /* 0x000fe4000000003f */
[----:B------:R-:W-:Y:S02]  /*aa70*/  @!P4 PRMT R58, R2, 0x7632, R58 ;  /* 0x00007632023ac816 */ /* 0x000fe4000000003a */
[----:B0-----:R-:W-:Y:S01]  /*aa80*/  MOV R27, RZ ;  /* 0x000000ff001b7202 */ /* 0x001fe20000000f00 */
[----:B------:R0:W-:Y:S01]  /*aa90*/  STL.S16 [R1+0x5b0], R63 ;  /* 0x0005b03f01007387 */ /* 0x0001e20000100600 */
[----:B-1----:R-:W-:-:S03]  /*aaa0*/  PRMT R56, RZ, 0x7610, R56 ;  /* 0x00007610ff387816 */ /* 0x002fc60000000038 */
[----:B------:R1:W-:Y:S01]  /*aab0*/  STL.S16 [R1+0x5d0], R58 ;  /* 0x0005d03a01007387 */ /* 0x0003e20000100600 */
[----:B------:R-:W-:-:S03]  /*aac0*/  @!P2 PRMT R56, R51, 0x7610, R56 ;  /* 0x000076103338a816 */ /* 0x000fc60000000038 */
[----:B0-----:R-:W3:Y:S04]  /*aad0*/  LDL.LU R63, [R1+0x834] ;  /* 0x00083400013f7983 */ /* 0x001ee80000300800 */
[----:B------:R0:W2:Y:S04]  /*aae0*/  @!P1 LDG.E R27, desc[UR10][R36.64] ;  /* 0x0000000a241b9981 */ /* 0x0000a8000c1e1900 */
[----:B------:R0:W-:Y:S04]  /*aaf0*/  STL.S16 [R1+0x5a4], R56 ;  /* 0x0005a43801007387 */ /* 0x0001e80000100600 */
[----:B-1----:R-:W2:Y:S04]  /*ab00*/  LDL.LU.64 R58, [R1+0x378] ;  /* 0x00037800013a7983 */ /* 0x002ea80000300a00 */
[----:B------:R-:W2:Y:S04]  /*ab10*/  LDL.LU R36, [R1+0x814] ;  /* 0x0008140001247983 */ /* 0x000ea80000300800 */
[----:B0-----:R-:W2:Y:S01]  /*ab20*/  LDL.LU.64 R56, [R1+0x3a0] ;  /* 0x0003a00001387983 */ /* 0x001ea20000300a00 */
[----:B----4-:R-:W-:-:S04]  /*ab30*/  PRMT R62, RZ, 0x7610, R62 ;  /* 0x00007610ff3e7816 */ /* 0x010fc8000000003e */
[----:B------:R-:W-:-:S05]  /*ab40*/  @!P6 PRMT R62, R7, 0x7610, R62 ;  /* 0x00007610073ee816 */ /* 0x000fca000000003e */
[----:B------:R0:W-:Y:S04]  /*ab50*/  STL.S16 [R1+0x37c], R62 ;  /* 0x00037c3e01007387 */ /* 0x0001e80000100600 */
[----:B0-----:R-:W4:Y:S04]  /*ab60*/  LDL.LU R62, [R1+0x800] ;  /* 0x00080000013e7983 */ /* 0x001f280000300800 */
[----:B------:R0:W-:Y:S02]  /*ab70*/  STL [R1+0x190], R26 ;  /* 0x0001901a01007387 */ /* 0x0001e40000100800 */
[----:B0-----:R-:W-:Y:S01]  /*ab80*/  HFMA2 R26, -RZ, RZ, 0, 0 ;  /* 0x00000000ff1a7431 */ /* 0x001fe200000001ff */
[----:B---3--:R-:W-:-:S04]  /*ab90*/  PRMT R63, RZ, 0x7610, R63 ;  /* 0x00007610ff3f7816 */ /* 0x008fc8000000003f */
[----:B------:R-:W-:Y:S02]  /*aba0*/  @!P3 PRMT R63, R53, 0x7632, R63 ;  /* 0x00007632353fb816 */ /* 0x000fe4000000003f */
[----:B--2---:R-:W-:Y:S01]  /*abb0*/  PRMT R36, RZ, 0x7610, R36 ;  /* 0x00007610ff247816 */ /* 0x004fe20000000024 */
[----:B------:R0:W2:Y:S03]  /*abc0*/  @!P1 LDG.E R26, desc[UR10][R56.64] ;  /* 0x0000000a381a9981 */ /* 0x0000a6000c1e1900 */
[----:B------:R-:W-:Y:S01]  /*abd0*/  @!P5 PRMT R36, R4, 0x7610, R36 ;  /* 0x000076100424d816 */ /* 0x000fe20000000024 */
[----:B------:R1:W-:Y:S04]  /*abe0*/  STL.S16 [R1+0x5c0], R63 ;  /* 0x0005c03f01007387 */ /* 0x0003e80000100600 */
[----:B------:R-:W0:Y:S04]  /*abf0*/  LDL.LU R56, [R1+0x81c] ;  /* 0x00081c0001387983 */ /* 0x000e280000300800 */
[----:B-1----:R-:W3:Y:S04]  /*ac00*/  LDL.LU R63, [R1+0x828] ;  /* 0x00082800013f7983 */ /* 0x002ee80000300800 */
[----:B------:R1:W-:Y:S04]  /*ac10*/  STL.S16 [R1+0x388], R36 ;  /* 0x0003882401007387 */ /* 0x0003e80000100600 */
[----:B-1----:R-:W2:Y:S01]  /*ac20*/  LDL.LU.64 R36, [R1+0x360] ;  /* 0x0003600001247983 */ /* 0x002ea20000300a00 */
[----:B----4-:R-:W-:-:S04]  /*ac30*/  PRMT R62, RZ, 0x7610, R62 ;  /* 0x00007610ff3e7816 */ /* 0x010fc8000000003e */
[----:B------:R-:W-:-:S05]  /*ac40*/  @!P0 PRMT R62, R67, 0x7610, R62 ;  /* 0x00007610433e8816 */ /* 0x000fca000000003e */
[----:B------:R1:W-:Y:S04]  /*ac50*/  STL.S16 [R1+0x360], R62 ;  /* 0x0003603e01007387 */ /* 0x0003e80000100600 */
[----:B-1----:R-:W4:Y:S01]  /*ac60*/  LDL.LU R62, [R1+0x7fc] ;  /* 0x0007fc00013e7983 */ /* 0x002f220000300800 */
[----:B0-----:R-:W-:-:S04]  /*ac70*/  PRMT R56, RZ, 0x7610, R56 ;  /* 0x00007610ff387816 */ /* 0x001fc80000000038 */
[----:B------:R-:W-:Y:S02]  /*ac80*/  @!P4 PRMT R56, R2, 0x7610, R56 ;  /* 0x000076100238c816 */ /* 0x000fe40000000038 */
[----:B---3--:R-:W-:-:S03]  /*ac90*/  PRMT R63, RZ, 0x7610, R63 ;  /* 0x00007610ff3f7816 */ /* 0x008fc6000000003f */
[----:B------:R0:W-:Y:S01]  /*aca0*/  STL.S16 [R1+0x5c4], R56 ;  /* 0x0005c43801007387 */ /* 0x0001e20000100600 */
[----:B------:R-:W-:-:S03]  /*acb0*/  @!P5 PRMT R63, R4, 0x7632, R63 ;  /* 0x00007632043fd816 */ /* 0x000fc6000000003f */
[----:B0-----:R-:W3:Y:S04]  /*acc0*/  LDL.LU.64 R56, [R1+0x380] ;  /* 0x0003800001387983 */ /* 0x001ee80000300a00 */
[----:B------:R0:W-:Y:S04]  /*acd0*/  STL.S16 [R1+0x5e0], R63 ;  /* 0x0005e03f01007387 */ /* 0x0001e80000100600 */
[----:B0-----:R-:W2:Y:S01]  /*ace0*/  LDL.LU R63, [R1+0x810] ;  /* 0x00081000013f7983 */ /* 0x001ea20000300800 */
[----:B----4-:R-:W-:-:S04]  /*acf0*/  PRMT R62, RZ, 0x7610, R62 ;  /* 0x00007610ff3e7816 */ /* 0x010fc8000000003e */
[----:B------:R-:W-:-:S05]  /*ad00*/  @!P0 PRMT R62, R21, 0x7610, R62 ;  /* 0x00007610153e8816 */ /* 0x000fca000000003e */
[----:B------:R0:W-:Y:S04]  /*ad10*/  STL.S16 [R1+0x364], R62 ;  /* 0x0003643e01007387 */ /* 0x0001e80000100600 */
[----:B0-----:R-:W4:Y:S04]  /*ad20*/  LDL.LU R62, [R1+0x7f4] ;  /* 0x0007f400013e7983 */ /* 0x001f280000300800 */
[----:B------:R0:W-:Y:S01]  /*ad30*/  STL [R1+0x98], R29 ;  /* 0x0000981d01007387 */ /* 0x0001e20000100800 */
[----:B------:R-:W-:Y:S02]  /*ad40*/  LOP3.LUT P2, RZ, R69, 0x20, RZ, 0xc0, !PT ;  /* 0x0000002045ff7812 */ /* 0x000fe4000784c0ff */
[----:B------:R-:W-:-:S02]  /*ad50*/  LOP3.LUT R68, R68, 0xfffffffe, RZ, 0xc0, !PT ;  /* 0xfffffffe44447812 */ /* 0x000fc400078ec0ff */
[----:B0-----:R-:W-:-:S04]  /*ad60*/  PRMT R29, RZ, 0x7610, R29 ;  /* 0x00007610ff1d7816 */ /* 0x001fc8000000001d */
[----:B------:R-:W-:Y:S01]  /*ad70*/  @!P5 PRMT R29, R5, 0x7632, R29 ;  /* 0x00007632051dd816 */ /* 0x000fe2000000001d */
[----:B------:R0:W-:Y:S01]  /*ad80*/  STL [R1+0x194], R28 ;  /* 0x0001941c01007387 */ /* 0x0001e20000100800 */
[----:B------:R-:W-:-:S03]  /*ad90*/  @P1 LOP3.LUT R68, R68, 0x1, RZ, 0xfc, !PT ;  /* 0x0000000144441812 */ /* 0x000fc600078efcff */
[----:B------:R1:W-:Y:S01]  /*ada0*/  STL.S16 [R1+0x5ec], R29 ;  /* 0x0005ec1d01007387 */ /* 0x0003e20000100600 */
[----:B------:R-:W-:Y:S01]  /*adb0*/  LOP3.LUT R68, R68, 0xfffffffd, RZ, 0xc0, !PT ;  /* 0xfffffffd44447812 */ /* 0x000fe200078ec0ff */
[----:B0-----:R-:W-:Y:S01]  /*adc0*/  HFMA2 R28, -RZ, RZ, 0, 0 ;  /* 0x00000000ff1c7431 */ /* 0x001fe200000001ff */
[----:B-1----:R-:W-:-:S05]  /*add0*/  MOV R29, RZ ;  /* 0x000000ff001d7202 */ /* 0x002fca0000000f00 */
[----:B------:R-:W4:Y:S01]  /*ade0*/  @!P2 LDG.E R28, desc[UR10][R60.64] ;  /* 0x0000000a3c1ca981 */ /* 0x000f22000c1e1900 */
[----:B------:R-:W-:-:S03]  /*adf0*/  @P2 LOP3.LUT R68, R68, 0x2, RZ, 0xfc, !PT ;  /* 0x0000000244442812 */ /* 0x000fc600078efcff */
[----:B---3--:R0:W3:Y:S01]  /*ae00*/  @!P2 LDG.E R29, desc[UR10][R56.64] ;  /* 0x0000000a381da981 */ /* 0x0080e2000c1e1900 */
[C---:B------:R-:W-:Y:S02]  /*ae10*/  LOP3.LUT P2, RZ, R69.reuse, 0x100, RZ, 0xc0, !PT ;  /* 0x0000010045ff7812 */ /* 0x040fe4000784c0ff */
[----:B------:R-:W-:Y:S01]  /*ae20*/  LOP3.LUT P3, RZ, R69, 0x10, RZ, 0xc0, !PT ;  /* 0x0000001045ff7812 */ /* 0x000fe2000786c0ff */
[----:B------:R1:W-:Y:S04]  /*ae30*/  STL [R1+0x198], R30 ;  /* 0x0001981e01007387 */ /* 0x0003e80000100800 */
[----:B------:R-:W3:Y:S04]  /*ae40*/  LDL.LU.64 R60, [R1+0x368] ;  /* 0x00036800013c7983 */ /* 0x000ee80000300a00 */
[----:B------:R-:W0:Y:S01]  /*ae50*/  LDL.LU R56, [R1+0x808] ;  /* 0x0008080001387983 */ /* 0x000e220000300800 */
[----:B--2---:R-:W-:Y:S01]  /*ae60*/  PRMT R63, RZ, 0x7610, R63 ;  /* 0x00007610ff3f7816 */ /* 0x004fe2000000003f */
[----:B-1----:R-:W-:-:S03]  /*ae70*/  HFMA2 R30, -RZ, RZ, 0, 0 ;  /* 0x00000000ff1e7431 */ /* 0x002fc600000001ff */
[----:B------:R-:W-:-:S03]  /*ae80*/  @!P6 PRMT R63, R6, 0x7632, R63 ;  /* 0x00007632063fe816 */ /* 0x000fc6000000003f */
[----:B------:R-:W2:Y:S04]  /*ae90*/  @!P3 LDG.E R30, desc[UR10][R58.64] ;  /* 0x0000000a3a1eb981 */ /* 0x000ea8000c1e1900 */
[----:B------:R1:W-:Y:S04]  /*aea0*/  STL.S16 [R1+0x380], R63 ;  /* 0x0003803f01007387 */ /* 0x0003e80000100600 */
[----:B------:R-:W2:Y:S04]  /*aeb0*/  LDL.LU.64 R58, [R1+0x358] ;  /* 0x00035800013a7983 */ /* 0x000ea80000300a00 */
[----:B-1----:R-:W3:Y:S01]  /*aec0*/  LDL.LU R63, [R1+0x804] ;  /* 0x00080400013f7983 */ /* 0x002ee20000300800 */
[----:B----4-:R-:W-:-:S04]  /*aed0*/  PRMT R62, RZ, 0x7610, R62 ;  /* 0x00007610ff3e7816 */ /* 0x010fc8000000003e */
[----:B------:R-:W-:-:S05]  /*aee0*/  @!P2 PRMT R62, R22, 0x7610, R62 ;  /* 0x00007610163ea816 */ /* 0x000fca000000003e */
[----:B------:R1:W-:Y:S04]  /*aef0*/  STL.S16 [R1+0x358], R62 ;  /* 0x0003583e01007387 */ /* 0x0003e80000100600 */
[----:B-1----:R-:W4:Y:S01]  /*af00*/  LDL.LU R62, [R1+0x7f0] ;  /* 0x0007f000013e7983 */ /* 0x002f220000300800 */
[----:B0-----:R-:W-:-:S04]  /*af10*/  PRMT R56, RZ, 0x7610, R56 ;  /* 0x00007610ff387816 */ /* 0x001fc80000000038 */
[----:B------:R-:W-:Y:S02]  /*af20*/  @!P6 PRMT R56, R6, 0x7610, R56 ;  /* 0x000076100638e816 */ /* 0x000fe40000000038 */
[----:B---3--:R-:W-:-:S04]  /*af30*/  PRMT R63, RZ, 0x7610, R63 ;  /* 0x00007610ff3f7816 */ /* 0x008fc8000000003f */
[----:B------:R-:W-:-:S05]  /*af40*/  @!P0 PRMT R63, R67, 0x7632, R63 ;  /* 0x00007632433f8816 */ /* 0x000fca000000003f */
[----:B------:R0:W-:Y:S04]  /*af50*/  STL.S16 [R1+0x368], R63 ;  /* 0x0003683f01007387 */ /* 0x0001e80000100600 */
[----:B0-----:R-:W3:Y:S04]  /*af60*/  LDL.LU R63, [R1+0x7f8] ;  /* 0x0007f800013f7983 */ /* 0x001ee80000300800 */
[----:B------:R0:W-:Y:S04]  /*af70*/  STL.S16 [R1+0x378], R56 ;  /* 0x0003783801007387 */ /* 0x0001e80000100600 */
[----:B0-----:R-:W2:Y:S01]  /*af80*/  LDL.LU.64 R56, [R1+0x348] ;  /* 0x0003480001387983 */ /* 0x001ea20000300a00 */
[----:B----4-:R-:W-:-:S04]  /*af90*/  PRMT R62, RZ, 0x7610, R62 ;  /* 0x00007610ff3e7816 */ /* 0x010fc8000000003e */
[----:B------:R-:W-:-:S05]  /*afa0*/  @!P2 PRMT R62, R23, 0x7610, R62 ;  /* 0x00007610173ea816 */ /* 0x000fca000000003e */
[----:B------:R0:W-:Y:S04]  /*afb0*/  STL.S16 [R1+0x35c], R62 ;  /* 0x00035c3e01007387 */ /* 0x0001e80000100600 */
[----:B0-----:R-:W4:Y:S01]  /*afc0*/  LDL.LU R62, [R1+0x7e8] ;  /* 0x0007e800013e7983 */ /* 0x001f220000300800 */
[----:B------:R-:W-:-:S03]  /*afd0*/  LOP3.LUT P1, RZ, R69, 0x80, RZ, 0xc0, !PT ;  /* 0x0000008045ff7812 */ /* 0x000fc6000782c0ff */
[----:B------:R0:W-:Y:S04]  /*afe0*/  STL [R1+0x9c], R31 ;  /* 0x00009c1f01007387 */ /* 0x0001e80000100800 */
[----:B------:R1:W-:Y:S01]  /*aff0*/  STL [R1+0xa0], R33 ;  /* 0x0000a02101007387 */ /* 0x0003e20000100800 */
[C---:B------:R-:W-:Y:S02]  /*b000*/  LOP3.LUT P4, RZ, R69.reuse, 0x8, RZ, 0xc0, !PT ;  /* 0x0000000845ff7812 */ /* 0x040fe4000788c0ff */
[----:B------:R-:W-:Y:S02]  /*b010*/  LOP3.LUT P5, RZ, R69, 0x4, RZ, 0xc0, !PT ;  /* 0x0000000445ff7812 */ /* 0x000fe400078ac0ff */
[----:B0-----:R-:W-:Y:S02]  /*b020*/  PRMT R31, RZ, 0x7610, R31 ;  /* 0x00007610ff1f7816 */ /* 0x001fe4000000001f */
[----:B-1----:R-:W-:-:S02]  /*b030*/  PRMT R33, RZ, 0x7610, R33 ;  /* 0x00007610ff217816 */ /* 0x002fc40000000021 */
[----:B------:R-:W-:Y:S02]  /*b040*/  @!P6 PRMT R31, R7, 0x7632, R31 ;  /* 0x00007632071fe816 */ /* 0x000fe4000000001f */
[----:B------:R-:W-:Y:S01]  /*b050*/  @!P0 PRMT R33, R21, 0x7632, R33 ;  /* 0x0000763215218816 */ /* 0x000fe20000000021 */
[----:B------:R0:W-:Y:S04]  /*b060*/  STL [R1+0xa4], R35 ;  /* 0x0000a42301007387 */ /* 0x0001e80000100800 */
[----:B------:R1:W-:Y:S04]  /*b070*/  STL [R1+0x19c], R32 ;  /* 0x00019c2001007387 */ /* 0x0003e80000100800 */
[----:B------:R1:W-:Y:S01]  /*b080*/  STL.S16 [R1+0x5fc], R31 ;  /* 0x0005fc1f01007387 */ /* 0x0003e20000100600 */
[----:B0-----:R-:W-:-:S03]  /*b090*/  PRMT R35, RZ, 0x7610, R35 ;  /* 0x00007610ff237816 */ /* 0x001fc60000000023 */
[----:B------:R0:W-:Y:S01]  /*b0a0*/  STL [R1+0x1a0], R34 ;  /* 0x0001a02201007387 */ /* 0x0001e20000100800 */
[----:B-1----:R-:W-:-:S03]  /*b0b0*/  HFMA2 R32, -RZ, RZ, 0, 0 ;  /* 0x00000000ff207431 */ /* 0x002fc600000001ff */
[----:B------:R1:W-:Y:S01]  /*b0c0*/  STL.S16 [R1+0x36c], R33 ;  /* 0x00036c2101007387 */ /* 0x0003e20000100600 */
[----:B------:R-:W-:Y:S02]  /*b0d0*/  MOV R31, RZ ;  /* 0x000000ff001f7202 */ /* 0x000fe40000000f00 */
[----:B------:R-:W-:Y:S01]  /*b0e0*/  @!P2 PRMT R35, R23, 0x7632, R35 ;  /* 0x000076321723a816 */ /* 0x000fe20000000023 */
[----:B------:R-:W4:Y:S01]  /*b0f0*/  @!P4 LDG.E R32, desc[UR10][R36.64] ;  /* 0x0000000a2420c981 */ /* 0x000f22000c1e1900 */
[----:B0-----:R-:W-:-:S03]  /*b100*/  HFMA2 R34, -RZ, RZ, 0, 0 ;  /* 0x00000000ff227431 */ /* 0x001fc600000001ff */
[----:B------:R-:W4:Y:S01]  /*b110*/  @!P3 LDG.E R31, desc[UR10][R60.64] ;  /* 0x0000000a3c1fb981 */ /* 0x000f22000c1e1900 */
[----:B-1----:R-:W-:-:S03]  /*b120*/  MOV R33, RZ ;  /* 0x000000ff00217202 */ /* 0x002fc60000000f00 */
[----:B------:R-:W4:Y:S01]  /*b130*/  LDL.LU.64 R36, [R1+0x338] ;  /* 0x0003380001247983 */ /* 0x000f220000300a00 */
[----:B---3--:R-:W-:-:S03]  /*b140*/  PRMT R63, RZ, 0x7610, R63 ;  /* 0x00007610ff3f7816 */ /* 0x008fc6000000003f */
[----:B--2---:R-:W2:Y:S01]  /*b150*/  @!P4 LDG.E R33, desc[UR10][R58.64] ;  /* 0x0000000a3a21c981 */ /* 0x004ea2000c1e1900 */
[----:B------:R-:W-:-:S03]  /*b160*/  @!P2 PRMT R63, R22, 0x7632, R63 ;  /* 0x00007632163fa816 */ /* 0x000fc6000000003f */
[----:B------:R-:W3:Y:S04]  /*b170*/  LDL.LU.64 R60, [R1+0x340] ;  /* 0x00034000013c7983 */ /* 0x000ee80000300a00 */
[----:B------:R0:W-:Y:S04]  /*b180*/  STL.S16 [R1+0x614], R63 ;  /* 0x0006143f01007387 */ /* 0x0001e80000100600 */
[----:B------:R-:W2:Y:S04]  /*b190*/  @!P5 LDG.E R34, desc[UR10][R56.64] ;  /* 0x0000000a3822d981 */ /* 0x000ea8000c1e1900 */
[----:B------:R-:W2:Y:S04]  /*b1a0*/  LDL.LU.64 R58, [R1+0x328] ;  /* 0x00032800013a7983 */ /* 0x000ea80000300a00 */
[----:B0-----:R-:W3:Y:S04]  /*b1b0*/  LDL.LU R63, [R1+0x7ec] ;  /* 0x0007ec00013f7983 */ /* 0x001ee80000300800 */
[----:B------:R-:W2:Y:S04]  /*b1c0*/  LDL.LU.64 R56, [R1+0x320] ;  /* 0x0003200001387983 */ /* 0x000ea80000300a00 */
[----:B------:R-:W-:Y:S01]  /*b1d0*/  STL.S16 [R1+0x620], R35 ;  /* 0x0006202301007387 */ /* 0x000fe20000100600 */
[----:B----4-:R-:W-:-:S04]  /*b1e0*/  PRMT R62, RZ, 0x7610, R62 ;  /* 0x00007610ff3e7816 */ /* 0x010fc8000000003e */
[----:B------:R-:W-:-:S05]  /*b1f0*/  @!P1 PRMT R62, R24, 0x7610, R62 ;  /* 0x00007610183e9816 */ /* 0x000fca000000003e */
[----:B------:R0:W-:Y:S04]  /*b200*/  STL.S16 [R1+0x344], R62 ;  /* 0x0003443e01007387 */ /* 0x0001e80000100600 */
[----:B0-----:R-:W4:Y:S04]  /*b210*/  LDL.LU R62, [R1+0x7e4] ;  /* 0x0007e400013e7983 */ /* 0x001f280000300800 */
[----:B------:R-:W-:Y:S01]  /*b220*/  STL [R1+0x1a4], R40 ;  /* 0x0001a42801007387 */ /* 0x000fe20000100800 */
[----:B----4-:R-:W-:-:S04]  /*b230*/  PRMT R62, RZ, 0x7610, R62 ;  /* 0x00007610ff3e7816 */ /* 0x010fc8000000003e */
[----:B------:R-:W-:-:S05]  /*b240*/  @!P1 PRMT R62, R25, 0x7610, R62 ;  /* 0x00007610193e9816 */ /* 0x000fca000000003e */
[----:B------:R0:W-:Y:S04]  /*b250*/  STL.S16 [R1+0x628], R62 ;  /* 0x0006283e01007387 */ /* 0x0001e80000100600 */
[----:B0-----:R-:W4:Y:S01]  /*b260*/  LDL.LU R62, [R1+0x7dc] ;  /* 0x0007dc00013e7983 */ /* 0x001f220000300800 */
[----:B---3--:R-:W-:-:S03]  /*b270*/  PRMT R63, RZ, 0x7610, R63 ;  /* 0x00007610ff3f7816 */ /* 0x008fc6000000003f */
[----:B------:R0:W-:Y:S01]  /*b280*/  STL [R1+0xa8], R41 ;  /* 0x0000a82901007387 */ /* 0x0001e20000100800 */
[----:B------:R-:W-:Y:S02]  /*b290*/  @!P1 PRMT R63, R24, 0x7632, R63 ;  /* 0x00007632183f9816 */ /* 0x000fe4000000003f */
[----:B0-----:R-:W-:-:S04]  /*b2a0*/  PRMT R41, RZ, 0x7610, R41 ;  /* 0x00007610ff297816 */ /* 0x001fc80000000029 */
[----:B------:R-:W-:Y:S02]  /*b2b0*/  @!P1 PRMT R41, R25, 0x7632, R41 ;  /* 0x0000763219299816 */ /* 0x000fe40000000029 */
[----:B------:R-:W-:Y:S02]  /*b2c0*/  LOP3.LUT P1, RZ, R68, 0x1, RZ, 0xc0, !PT ;  /* 0x0000000144ff7812 */ /* 0x000fe4000782c0ff */
[----:B----4-:R-:W-:-:S11]  /*b2d0*/  PRMT R62, RZ, 0x7610, R62 ;  /* 0x00007610ff3e7816 */ /* 0x010fd6000000003e */
[----:B------:R-:W-:-:S05]  /*b2e0*/  @!P1 PRMT R62, R26, 0x7610, R62 ;  /* 0x000076101a3e9816 */ /* 0x000fca000000003e */
[----:B------:R0:W-:Y:S04]  /*b2f0*/  STL.S16 [R1+0x320], R62 ;  /* 0x0003203e01007387 */ /* 0x0001e80000100600 */
[----:B0-----:R-:W3:Y:S04]  /*b300*/  LDL.LU R62, [R1+0x7d8] ;  /* 0x0007d800013e7983 */ /* 0x001ee80000300800 */
[----:B------:R0:W-:Y:S04]  /*b310*/  STL.S16 [R1+0x62c], R63 ;  /* 0x00062c3f01007387 */ /* 0x0001e80000100600 */
[----:B0-----:R-:W4:Y:S01]  /*b320*/  LDL.LU R63, [R1+0x7e0] ;  /* 0x0007e000013f7983 */ /* 0x001f220000300800 */
[----:B------:R-:W-:-:S06]  /*b330*/  MOV R35, RZ ;  /* 0x000000ff00237202 */ /* 0x000fcc0000000f00 */
[----:B------:R-:W2:Y:S04]  /*b340*/  @!P5 LDG.E R35, desc[UR10][R60.64] ;  /* 0x0000000a3c23d981 */ /* 0x000ea8000c1e1900 */
[----:B------:R-:W2:Y:S01]  /*b350*/  LDL.LU.64 R60, [R1+0x318] ;  /* 0x00031800013c7983 */ /* 0x000ea20000300a00 */
[----:B---3--:R-:W-:-:S04]  /*b360*/  PRMT R62, RZ, 0x7610, R62 ;  /* 0x00007610ff3e7816 */ /* 0x008fc8000000003e */
[----:B------:R-:W-:-:S05]  /*b370*/  @!P1 PRMT R62, R27, 0x7610, R62 ;  /* 0x000076101b3e9816 */ /* 0x000fca000000003e */
[----:B------:R0:W-:Y:S04]  /*b380*/  STL.S16 [R1+0x640], R62 ;  /* 0x0006403e01007387 */ /* 0x0001e80000100600 */
[----:B0-----:R-:W3:Y:S01]  /*b390*/  LDL.LU R62, [R1+0x7d0] ;  /* 0x0007d000013e7983 */ /* 0x001ee20000300800 */
[----:B------:R-:W-:Y:S02]  /*b3a0*/  LOP3.LUT P2, RZ, R68, 0x2, RZ, 0xc0, !PT ;  /* 0x0000000244ff7812 */ /* 0x000fe4000784c0ff */
[----:B----4-:R-:W-:-:S04]  /*b3b0*/  PRMT R63, RZ, 0x7610, R63 ;  /* 0x00007610ff3f7816 */ /* 0x010fc8000000003f */
[----:B------:R-:W-:Y:S01]  /*b3c0*/  @!P1 PRMT R63, R26, 0x7632, R63 ;  /* 0x000076321a3f9816 */ /* 0x000fe2000000003f */
[----:B------:R0:W-:Y:S04]  /*b3d0*/  STL [R1+0xac], R43 ;  /* 0x0000ac2b01007387 */ /* 0x0001e80000100800 */
[----:B------:R1:W-:Y:S01]  /*b3e0*/  STL.S16 [R1+0x644], R63 ;  /* 0x0006443f01007387 */ /* 0x0003e20000100600 */
[----:B------:R-:W-:Y:S02]  /*b3f0*/  LOP3.LUT P0, RZ, R69, 0x1, RZ, 0xc0, !PT ;  /* 0x0000000145ff7812 */ /* 0x000fe4000780c0ff */
[----:B0-----:R-:W-:Y:S01]  /*b400*/  PRMT R43, RZ, 0x7610, R43 ;  /* 0x00007610ff2b7816 */ /* 0x001fe2000000002b */
[----:B-1----:R-:W4:Y:S03]  /*b410*/  LDL.LU R63, [R1+0x7d4] ;  /* 0x0007d400013f7983 */ /* 0x002f260000300800 */
[----:B------:R-:W-:-:S05]  /*b420*/  @!P1 PRMT R43, R27, 0x7632, R43 ;  /* 0x000076321b2b9816 */ /* 0x000fca000000002b */
[----:B------:R0:W-:Y:S02]  /*b430*/  STL.S16 [R1+0x650], R43 ;  /* 0x0006502b01007387 */ /* 0x0001e40000100600 */
[----:B0-----:R-:W-:-:S06]  /*b440*/  MOV R43, RZ ;  /* 0x000000ff002b7202 */ /* 0x001fcc0000000f00 */
[----:B--2---:R0:W2:Y:S04]  /*b450*/  @!P0 LDG.E R43, desc[UR10][R60.64] ;  /* 0x0000000a3c2b8981 */ /* 0x0040a8000c1e1900 */
[----:B------:R-:W0:Y:S01]  /*b460*/  LDL.LU R60, [R1+0x7cc] ;  /* 0x0007cc00013c7983 */ /* 0x000e220000300800 */
[----:B---3--:R-:W-:-:S04]  /*b470*/  PRMT R62, RZ, 0x7610, R62 ;  /* 0x00007610ff3e7816 */ /* 0x008fc8000000003e */
[----:B------:R-:W-:-:S05]  /*b480*/  @!P2 PRMT R62, R29, 0x7610, R62 ;  /* 0x000076101d3ea816 */ /* 0x000fca000000003e */
[----:B------:R1:W-:Y:S04]  /*b490*/  STL.S16 [R1+0x658], R62 ;  /* 0x0006583e01007387 */ /* 0x0003e80000100600 */
[----:B-1----:R-:W3:Y:S01]  /*b4a0*/  LDL.LU R62, [R1+0x7c4] ;  /* 0x0007c400013e7983 */ /* 0x002ee20000300800 */
[----:B------:R-:W-:Y:S02]  /*b4b0*/  LOP3.LUT P6, RZ, R69, 0x2, RZ, 0xc0, !PT ;  /* 0x0000000245ff7812 */ /* 0x000fe400078cc0ff */
[----:B----4-:R-:W-:Y:S01]  /*b4c0*/  PRMT R63, RZ, 0x7610, R63 ;  /* 0x00007610ff3f7816 */ /* 0x010fe2000000003f */
[----:B------:R1:W-:Y:S03]  /*b4d0*/  STL.S16 [R1+0x638], R41 ;  /* 0x0006382901007387 */ /* 0x0003e60000100600 */
[----:B------:R-:W-:-:S02]  /*b4e0*/  @!P2 PRMT R63, R28, 0x7632, R63 ;  /* 0x000076321c3fa816 */ /* 0x000fc4000000003f */
[----:B-1----:R-:W-:-:S03]  /*b4f0*/  MOV R41, RZ ;  /* 0x000000ff00297202 */ /* 0x002fc60000000f00 */
[----:B------:R1:W-:Y:S04]  /*b500*/  STL.S16 [R1+0x660], R63 ;  /* 0x0006603f01007387 */ /* 0x0003e80000100600 */
[----:B------:R-:W4:Y:S04]  /*b510*/  @!P6 LDG.E R41, desc[UR10][R58.64] ;  /* 0x0000000a3a29e981 */ /* 0x000f28000c1e1900 */
[----:B-1----:R-:W2:Y:S04]  /*b520*/  LDL.LU R63, [R1+0x7c8] ;  /* 0x0007c800013f7983 */ /* 0x002ea80000300800 */
[----:B------:R-:W4:Y:S01]  /*b530*/  LDL.LU.64 R58, [R1+0x2f8] ;  /* 0x0002f800013a7983 */ /* 0x000f220000300a00 */
[----:B------:R-:W-:Y:S01]  /*b540*/  HFMA2 R40, -RZ, RZ, 0, 0 ;  /* 0x00000000ff287431 */ /* 0x000fe200000001ff */
[----:B0-----:R-:W-:-:S05]  /*b550*/  PRMT R60, RZ, 0x7610, R60 ;  /* 0x00007610ff3c7816 */ /* 0x001fca000000003c */
[----:B------:R-:W4:Y:S01]  /*b560*/  @!P6 LDG.E R40, desc[UR10][R36.64] ;  /* 0x0000000a2428e981 */ /* 0x000f22000c1e1900 */
[----:B------:R-:W-:-:S03]  /*b570*/  @!P2 PRMT R60, R28, 0x7610, R60 ;  /* 0x000076101c3ca816 */ /* 0x000fc6000000003c */
[----:B------:R-:W4:Y:S04]  /*b580*/  LDL.LU.64 R36, [R1+0x308] ;  /* 0x0003080001247983 */ /* 0x000f280000300a00 */
[----:B------:R0:W-:Y:S04]  /*b590*/  STL.S16 [R1+0x30c], R60 ;  /* 0x00030c3c01007387 */ /* 0x0001e80000100600 */
[----:B0-----:R-:W4:Y:S01]  /*b5a0*/  LDL.LU.64 R60, [R1+0x2d0] ;  /* 0x0002d000013c7983 */ /* 0x001f220000300a00 */
[----:B---3--:R-:W-:-:S04]  /*b5b0*/  PRMT R62, RZ, 0x7610, R62 ;  /* 0x00007610ff3e7816 */ /* 0x008fc8000000003e */
[----:B------:R-:W-:-:S05]  /*b5c0*/  @!P3 PRMT R62, R30, 0x7610, R62 ;  /* 0x000076101e3eb816 */ /* 0x000fca000000003e */
[----:B------:R0:W-:Y:S04]  /*b5d0*/  STL.S16 [R1+0x2f8], R62 ;  /* 0x0002f83e01007387 */ /* 0x0001e80000100600 */
[----:B0-----:R-:W3:Y:S04]  /*b5e0*/  LDL.LU R62, [R1+0x7c0] ;  /* 0x0007c000013e7983 */ /* 0x001ee80000300800 */
[----:B------:R0:W-:Y:S01]  /*b5f0*/  STL [R1+0xb4], R47 ;  /* 0x0000b42f01007387 */ /* 0x0001e20000100800 */
[----:B--2---:R-:W-:-:S04]  /*b600*/  PRMT R63, RZ, 0x7610, R63 ;  /* 0x00007610ff3f7816 */ /* 0x004fc8000000003f */
[----:B------:R-:W-:Y:S02]  /*b610*/  @!P3 PRMT R63, R30, 0x7632, R63 ;  /* 0x000076321e3fb816 */ /* 0x000fe4000000003f */
[----:B0-----:R-:W-:-:S04]  /*b620*/  PRMT R47, RZ, 0x7610, R47 ;  /* 0x00007610ff2f7816 */ /* 0x001fc8000000002f */
[----:B------:R-:W-:Y:S01]  /*b630*/  @!P3 PRMT R47, R31, 0x7632, R47 ;  /* 0x000076321f2fb816 */ /* 0x000fe2000000002f */
[----:B------:R0:W-:Y:S02]  /*b640*/  STL [R1+0x1b4], R48 ;  /* 0x0001b43001007387 */ /* 0x0001e40000100800 */
[----:B0-----:R-:W-:Y:S02]  /*b650*/  HFMA2 R48, -RZ, RZ, 0, 0 ;  /* 0x00000000ff307431 */ /* 0x001fe400000001ff */
[----:B------:R0:W-:Y:S02]  /*b660*/  STL [R1+0x1a8], R42 ;  /* 0x0001a82a01007387 */ /* 0x0001e40000100800 */
[----:B0-----:R-:W-:-:S06]  /*b670*/  HFMA2 R42, -RZ, RZ, 0, 0 ;  /* 0x00000000ff2a7431 */ /* 0x001fcc00000001ff */
[----:B------:R-:W2:Y:S04]  /*b680*/  @!P0 LDG.E R42, desc[UR10][R56.64] ;  /* 0x0000000a382a8981 */ /* 0x000ea8000c1e1900 */
[----:B------:R-:W2:Y:S01]  /*b690*/  LDL.LU.64 R56, [R1+0x2f0] ;  /* 0x0002f00001387983 */ /* 0x000ea20000300a00 */
[----:B---3--:R-:W-:-:S04]  /*b6a0*/  PRMT R62, RZ, 0x7610, R62 ;  /* 0x00007610ff3e7816 */ /* 0x008fc8000000003e */
[----:B------:R-:W-:Y:S02]  /*b6b0*/  @!P3 PRMT R62, R31, 0x7610, R62 ;  /* 0x000076101f3eb816 */ /* 0x000fe4000000003e */
[----:B------:R-:W-:-:S13]  /*b6c0*/  LOP3.LUT P3, RZ, R55, 0x20000000, RZ, 0xc0, !PT ;  /* 0x2000000037ff7812 */ /* 0x000fda000786c0ff */
[----:B----4-:R0:W3:Y:S04]  /*b6d0*/  @!P3 LDG.E R48, desc[UR10][R60.64] ;  /* 0x0000000a3c30b981 */ /* 0x0100e8000c1e1900 */
[----:B------:R-:W0:Y:S04]  /*b6e0*/  LDL.LU.64 R60, [R1+0x7b0] ;  /* 0x0007b000013c7983 */ /* 0x000e280000300a00 */
[----:B------:R1:W-:Y:S02]  /*b6f0*/  STL [R1+0xb0], R45 ;  /* 0x0000b02d01007387 */ /* 0x0003e40000100800 */
[----:B-1----:R-:W-:-:S04]  /*b700*/  PRMT R45, RZ, 0x7610, R45 ;  /* 0x00007610ff2d7816 */ /* 0x002fc8000000002d */
[----:B------:R-:W-:Y:S02]  /*b710*/  @!P2 PRMT R45, R29, 0x7632, R45 ;  /* 0x000076321d2da816 */ /* 0x000fe4000000002d */
[----:B------:R-:W-:Y:S01]  /*b720*/  LOP3.LUT P2, RZ, R55, 0x40000000, RZ, 0xc0, !PT ;  /* 0x4000000037ff7812 */ /* 0x000fe2000784c0ff */
[----:B------:R1:W-:Y:S02]  /*b730*/  STL [R1+0x1b0], R46 ;  /* 0x0001b02e01007387 */ /* 0x0003e40000100800 */
[----:B-1----:R-:W-:-:S10]  /*b740*/  HFMA2 R46, -RZ, RZ, 0, 0 ;  /* 0x00000000ff2e7431 */ /* 0x002fd400000001ff */
[----:B--2---:R-:W2:Y:S04]  /*b750*/  @!P2 LDG.E R46, desc[UR10][R56.64] ;  /* 0x0000000a382ea981 */ /* 0x004ea8000c1e1900 */
[----:B------:R-:W4:Y:S01]  /*b760*/  LDL.LU.64 R56, [R1+0x2c0] ;  /* 0x0002c00001387983 */ /* 0x000f220000300a00 */
[----:B0-----:R-:W-:-:S04]  /*b770*/  PRMT R60, RZ, 0x7610, R60 ;  /* 0x00007610ff3c7816 */ /* 0x001fc8000000003c */
[----:B------:R-:W-:-:S05]  /*b780*/  @!P4 PRMT R60, R32, 0x7610, R60 ;  /* 0x00007610203cc816 */ /* 0x000fca000000003c */
[----:B------:R0:W-:Y:S04]  /*b790*/  STL.S16 [R1+0x67c], R60 ;  /* 0x00067c3c01007387 */ /* 0x0001e80000100600 */
[----:B0-----:R-:W3:Y:S01]  /*b7a0*/  LDL.LU R60, [R1+0x7a8] ;  /* 0x0007a800013c7983 */ /* 0x001ee20000300800 */
[----:B------:R-:W-:-:S03]  /*b7b0*/  PRMT R61, RZ, 0x7610, R61 ;  /* 0x00007610ff3d7816 */ /* 0x000fc6000000003d */
[----:B------:R0:W-:Y:S01]  /*b7c0*/  STL [R1+0xb8], R49 ;  /* 0x0000b83101007387 */ /* 0x0001e20000100800 */
[----:B------:R-:W-:Y:S02]  /*b7d0*/  @!P4 PRMT R61, R32, 0x7632, R61 ;  /* 0x00007632203dc816 */ /* 0x000fe4000000003d */
[----:B0-----:R-:W-:-:S04]  /*b7e0*/  PRMT R49, RZ, 0x7610, R49 ;  /* 0x00007610ff317816 */ /* 0x001fc80000000031 */
[----:B------:R-:W-:Y:S01]  /*b7f0*/  @!P4 PRMT R49, R33, 0x7632, R49 ;  /* 0x000076322131c816 */ /* 0x000fe20000000031 */
[----:B------:R0:W-:Y:S02]  /*b800*/  STL [R1+0x1b8], R50 ;  /* 0x0001b83201007387 */ /* 0x0001e40000100800 */
[----:B0-----:R-:W-:Y:S01]  /*b810*/  HFMA2 R50, -RZ, RZ, 0, 0 ;  /* 0x00000000ff327431 */ /* 0x001fe200000001ff */
[----:B---3--:R-:W-:-:S04]  /*b820*/  PRMT R60, RZ, 0x7610, R60 ;  /* 0x00007610ff3c7816 */ /* 0x008fc8000000003c */
[----:B------:R-:W-:Y:S02]  /*b830*/  @!P4 PRMT R60, R33, 0x7610, R60 ;  /* 0x00007610213cc816 */ /* 0x000fe4000000003c */
[----:B------:R-:W-:-:S13]  /*b840*/  LOP3.LUT P4, RZ, R55, 0x10000000, RZ, 0xc0, !PT ;  /* 0x1000000037ff7812 */ /* 0x000fda000788c0ff */
[----:B----4-:R0:W3:Y:S04]  /*b850*/  @!P4 LDG.E R50, desc[UR10][R56.64] ;  /* 0x0000000a3832c981 */ /* 0x0100e8000c1e1900 */
[----:B------:R-:W0:Y:S02]  /*b860*/  LDL.LU.64 R56, [R1+0x790] ;  /* 0x0007900001387983 */ /* 0x000e240000300a00 */
[----:B0-----:R-:W-:-:S04]  /*b870*/  PRMT R56, RZ, 0x7610, R56 ;  /* 0x00007610ff387816 */ /* 0x001fc80000000038 */
[----:B------:R-:W-:-:S05]  /*b880*/  @!P5 PRMT R56, R34, 0x7610, R56 ;  /* 0x000076102238d816 */ /* 0x000fca0000000038 */
[----:B------:R0:W-:Y:S04]  /*b890*/  STL.S16 [R1+0x2c0], R56 ;  /* 0x0002c03801007387 */ /* 0x0001e80000100600 */
[----:B0-----:R-:W4:Y:S01]  /*b8a0*/  LDL.LU R56, [R1+0x788] ;  /* 0x0007880001387983 */ /* 0x001f220000300800 */
[----:B------:R-:W-:-:S03]  /*b8b0*/  LOP3.LUT P1, RZ, R55, 0x80000000, RZ, 0xc0, !PT ;  /* 0x8000000037ff7812 */ /* 0x000fc6000782c0ff */
[----:B------:R0:W-:Y:S02]  /*b8c0*/  STL.S16 [R1+0x668], R45 ;  /* 0x0006682d01007387 */ /* 0x0001e40000100600 */
[----:B0-----:R-:W-:-:S08]  /*b8d0*/  MOV R45, RZ ;  /* 0x000000ff002d7202 */ /* 0x001fd00000000f00 */
[----:B------:R-:W2:Y:S04]  /*b8e0*/  @!P1 LDG.E R45, desc[UR10][R58.64] ;  /* 0x0000000a3a2d9981 */ /* 0x000ea8000c1e1900 */
[----:B------:R-:W3:Y:S01]  /*b8f0*/  LDL.LU.64 R58, [R1+0x2d8] ;  /* 0x0002d800013a7983 */ /* 0x000ee20000300a00 */
[----:B----4-:R-:W-:-:S04]  /*b900*/  PRMT R56, RZ, 0x7610, R56 ;  /* 0x00007610ff387816 */ /* 0x010fc80000000038 */
[----:B------:R-:W-:-:S05]  /*b910*/  @!P5 PRMT R56, R35, 0x7610, R56 ;  /* 0x000076102338d816 */ /* 0x000fca0000000038 */
[----:B------:R0:W-:Y:S04]  /*b920*/  STL.S16 [R1+0x2dc], R56 ;  /* 0x0002dc3801007387 */ /* 0x0001e80000100600 */
[----:B0-----:R-:W4:Y:S02]  /*b930*/  LDL.LU R56, [R1+0x780] ;  /* 0x0007800001387983 */ /* 0x001f240000300800 */
[----:B----4-:R-:W-:-:S04]  /*b940*/  PRMT R56, RZ, 0x7610, R56 ;  /* 0x00007610ff387816 */ /* 0x010fc80000000038 */
[----:B------:R-:W-:-:S05]  /*b950*/  @!P6 PRMT R56, R40, 0x7610, R56 ;  /* 0x000076102838e816 */ /* 0x000fca0000000038 */
[----:B------:R0:W-:Y:S04]  /*b960*/  STL.S16 [R1+0x2cc], R56 ;  /* 0x0002cc3801007387 */ /* 0x0001e80000100600 */
[----:B0-----:R-:W4:Y:S02]  /*b970*/  LDL.LU R56, [R1+0x76c] ;  /* 0x00076c0001387983 */ /* 0x001f240000300800 */
[----:B----4-:R-:W-:-:S04]  /*b980*/  PRMT R56, RZ, 0x7610, R56 ;  /* 0x00007610ff387816 */ /* 0x010fc80000000038 */
[----:B------:R-:W-:-:S05]  /*b990*/  @!P6 PRMT R56, R40, 0x7632, R56 ;  /* 0x000076322838e816 */ /* 0x000fca0000000038 */
[----:B------:R0:W-:Y:S04]  /*b9a0*/  STL.S16 [R1+0x6b0], R56 ;  /* 0x0006b03801007387 */ /* 0x0001e80000100600 */
[----:B0-----:R-:W4:Y:S04]  /*b9b0*/  LDL.LU R56, [R1+0x768] ;  /* 0x0007680001387983 */ /* 0x001f280000300800 */
[----:B------:R0:W-:Y:S02]  /*b9c0*/  STL [R1+0x1ac], R44 ;  /* 0x0001ac2c01007387 */ /* 0x0001e40000100800 */
[----:B0-----:R-:W-:-:S06]  /*b9d0*/  HFMA2 R44, -RZ, RZ, 0, 0 ;  /* 0x00000000ff2c7431 */ /* 0x001fcc00000001ff */
[----:B------:R-:W3:Y:S04]  /*b9e0*/  @!P1 LDG.E R44, desc[UR10][R36.64] ;  /* 0x0000000a242c9981 */ /* 0x000ee8000c1e1900 */
[----:B------:R-:W3:Y:S01]  /*b9f0*/  LDL.LU.64 R36, [R1+0x2e0] ;  /* 0x0002e00001247983 */ /* 0x000ee20000300a00 */
[----:B----4-:R-:W-:-:S04]  /*ba00*/  PRMT R56, RZ, 0x7610, R56 ;  /* 0x00007610ff387816 */ /* 0x010fc80000000038 */
[----:B--2---:R-:W-:-:S05]  /*ba10*/  @!P1 PRMT R56, R45, 0x7632, R56 ;  /* 0x000076322d389816 */ /* 0x004fca0000000038 */
[----:B------:R0:W-:Y:S04]  /*ba20*/  STL.S16 [R1+0x6b8], R56 ;  /* 0x0006b83801007387 */ /* 0x0001e80000100600 */
[----:B0-----:R-:W2:Y:S04]  /*ba30*/  LDL.LU R56, [R1+0x754] ;  /* 0x0007540001387983 */ /* 0x001ea80000300800 */
[----:B------:R0:W-:Y:S02]  /*ba40*/  STL.S16 [R1+0x688], R47 ;  /* 0x0006882f01007387 */ /* 0x0001e40000100600 */
[----:B0-----:R-:W-:-:S06]  /*ba50*/  MOV R47, RZ ;  /* 0x000000ff002f7202 */ /* 0x001fcc0000000f00 */
[----:B---3--:R0:W3:Y:S01]  /*ba60*/  @!P2 LDG.E R47, desc[UR10][R36.64] ;  /* 0x0000000a242fa981 */ /* 0x0080e2000c1e1900 */
[----:B--2---:R-:W-:-:S04]  /*ba70*/  PRMT R56, RZ, 0x7610, R56 ;  /* 0x00007610ff387816 */ /* 0x004fc80000000038 */
[----:B------:R-:W-:-:S05]  /*ba80*/  @!P2 PRMT R56, R46, 0x7632, R56 ;  /* 0x000076322e38a816 */ /* 0x000fca0000000038 */
[----:B------:R1:W-:Y:S04]  /*ba90*/  STL.S16 [R1+0x6cc], R56 ;  /* 0x0006cc3801007387 */ /* 0x0003e80000100600 */
[----:B-1----:R-:W2:Y:S01]  /*baa0*/  LDL.LU R56, [R1+0x74c] ;  /* 0x00074c0001387983 */ /* 0x002ea20000300800 */
[----:B0-----:R-:W-:Y:S02]  /*bab0*/  MOV R36, R38 ;  /* 0x0000002600247202 */ /* 0x001fe40000000f00 */
[----:B------:R-:W-:Y:S02]  /*bac0*/  MOV R37, R39 ;  /* 0x0000002700257202 */ /* 0x000fe40000000f00 */
[----:B------:R-:W4:Y:S01]  /*bad0*/  LDL.LU.64 R38, [R1+0x2a8] ;  /* 0x0002a80001267983 */ /* 0x000f220000300a00 */
[----:B--2---:R-:W-:-:S04]  /*bae0*/  PRMT R56, RZ, 0x7610, R56 ;  /* 0x00007610ff387816 */ /* 0x004fc80000000038 */
[----:B---3--:R-:W-:-:S05]  /*baf0*/  @!P2 PRMT R56, R47, 0x7632, R56 ;  /* 0x000076322f38a816 */ /* 0x008fca0000000038 */
[----:B------:R0:W-:Y:S04]  /*bb00*/  STL.S16 [R1+0x6d8], R56 ;  /* 0x0006d83801007387 */ /* 0x0001e80000100600 */
[----:B0-----:R-:W2:Y:S01]  /*bb10*/  LDL.LU R56, [R1+0x744] ;  /* 0x0007440001387983 */ /* 0x001ea20000300800 */
[----:B------:R-:W-:-:S03]  /*bb20*/  PRMT R57, RZ, 0x7610, R57 ;  /* 0x00007610ff397816 */ /* 0x000fc60000000039 */
[----:B------:R0:W-:Y:S01]  /*bb30*/  STL [R1+0xbc], R51 ;  /* 0x0000bc3301007387 */ /* 0x0001e20000100800 */
[----:B------:R-:W-:Y:S02]  /*bb40*/  @!P5 PRMT R57, R34, 0x7632, R57 ;  /* 0x000076322239d816 */ /* 0x000fe40000000039 */
[----:B------:R-:W-:Y:S01]  /*bb50*/  PRMT R68, RZ, 0x7610, R68 ;  /* 0x00007610ff447816 */ /* 0x000fe20000000044 */
[----:B------:R1:W-:Y:S01]  /*bb60*/  STL [R1+0xc0], R53 ;  /* 0x0000c03501007387 */ /* 0x0003e20000100800 */
[----:B0-----:R-:W-:-:S03]  /*bb70*/  PRMT R51, RZ, 0x7610, R51 ;  /* 0x00007610ff337816 */ /* 0x001fc60000000033 */
[----:B------:R0:W-:Y:S01]  /*bb80*/  STL.S16 [R1+0x698], R49 ;  /* 0x0006983101007387 */ /* 0x0001e20000100600 */
[----:B------:R-:W-:Y:S02]  /*bb90*/  @!P5 PRMT R51, R35, 0x7632, R51 ;  /* 0x000076322333d816 */ /* 0x000fe40000000033 */
[----:B------:R-:W-:Y:S02]  /*bba0*/  LOP3.LUT P5, RZ, R55, 0x8000000, RZ, 0xc0, !PT ;  /* 0x0800000037ff7812 */ /* 0x000fe400078ac0ff */
[----:B-1----:R-:W-:Y:S02]  /*bbb0*/  PRMT R53, RZ, 0x7610, R53 ;  /* 0x00007610ff357816 */ /* 0x002fe40000000035 */
[----:B0-----:R-:W-:Y:S01]  /*bbc0*/  MOV R49, RZ ;  /* 0x000000ff00317202 */ /* 0x001fe20000000f00 */
[----:B------:R0:W-:Y:S01]  /*bbd0*/  STL [R1+0x1bc], R52 ;  /* 0x0001bc3401007387 */ /* 0x0001e20000100800 */
[C---:B------:R-:W-:Y:S02]  /*bbe0*/  @!P6 PRMT R68, R41.reuse, 0x7610, R68 ;  /* 0x000076102944e816 */ /* 0x040fe40000000044 */
[----:B------:R-:W-:Y:S01]  /*bbf0*/  @!P6 PRMT R53, R41, 0x7632, R53 ;  /* 0x000076322935e816 */ /* 0x000fe20000000035 */
[----:B------:R1:W-:Y:S01]  /*bc00*/  STL.S16 [R1+0x6a4], R51 ;  /* 0x0006a43301007387 */ /* 0x0003e20000100600 */
[----:B------:R-:W-:-:S03]  /*bc10*/  LOP3.LUT P6, RZ, R55, 0x4000000, RZ, 0xc0, !PT ;  /* 0x0400000037ff7812 */ /* 0x000fc600078cc0ff */
[----:B------:R3:W-:Y:S01]  /*bc20*/  STL [R1+0x1c0], R54 ;  /* 0x0001c03601007387 */ /* 0x0007e20000100800 */
[----:B0-----:R-:W-:-:S03]  /*bc30*/  HFMA2 R52, -RZ, RZ, 0, 0 ;  /* 0x00000000ff347431 */ /* 0x001fc600000001ff */
[----:B------:R-:W2:Y:S01]  /*bc40*/  @!P3 LDG.E R49, desc[UR10][R58.64] ;  /* 0x0000000a3a31b981 */ /* 0x000ea2000c1e1900 */
[----:B-1----:R-:W-:-:S03]  /*bc50*/  MOV R51, RZ ;  /* 0x000000ff00337202 */ /* 0x002fc60000000f00 */
[----:B----4-:R-:W4:Y:S04]  /*bc60*/  @!P5 LDG.E R52, desc[UR10][R38.64] ;  /* 0x0000000a2634d981 */ /* 0x010f28000c1e1900 */
[----:B---3--:R-:W3:Y:S04]  /*bc70*/  LDL.LU.64 R54, [R1+0x2b0] ;  /* 0x0002b00001367983 */ /* 0x008ee80000300a00 */
[----:B------:R-:W4:Y:S04]  /*bc80*/  @!P4 LDG.E R51, desc[UR10][R36.64] ;  /* 0x0000000a2433c981 */ /* 0x000f28000c1e1900 */
[----:B------:R-:W4:Y:S01]  /*bc90*/  LDL.LU.64 R38, [R1+0x770] ;  /* 0x0007700001267983 */ /* 0x000f220000300a00 */
[----:B------:R-:W-:-:S03]  /*bca0*/  UIMAD.WIDE UR6, UR8, 0x8, UR6 ;  /* 0x00000008080678a5 */ /* 0x000fc6000f8e0206 */
[----:B------:R-:W-:Y:S04]  /*bcb0*/  STL [R1+0xcc], R6 ;  /* 0x0000cc0601007387 */ /* 0x000fe80000100800 */
[----:B------:R-:W4:Y:S04]  /*bcc0*/  LDL.LU.64 R36, [R1+0x778] ;  /* 0x0007780001247983 */ /* 0x000f280000300a00 */
[----:B------:R-:W-:Y:S01]  /*bcd0*/  STL [R1+0x1cc], R7 ;  /* 0x0001cc0701007387 */ /* 0x000fe20000100800 */
[----:B--2---:R-:W-:-:S03]  /*bce0*/  PRMT R56, RZ, 0x7610, R56 ;  /* 0x00007610ff387816 */ /* 0x004fc60000000038 */
[----:B------:R-:W-:Y:S01]  /*bcf0*/  STL.S16 [R1+0x6c4], R53 ;  /* 0x0006c43501007387 */ /* 0x000fe20000100600 */
[----:B------:R-:W-:-:S03]  /*bd00*/  @!P3 PRMT R56, R48, 0x7632, R56 ;  /* 0x000076323038b816 */ /* 0x000fc60000000038 */
[----:B------:R-:W-:Y:S04]  /*bd10*/  STL.S16 [R1+0x6ac], R68 ;  /* 0x0006ac4401007387 */ /* 0x000fe80000100600 */
[----:B------:R0:W-:Y:S04]  /*bd20*/  STL.S16 [R1+0x6e0], R56 ;  /* 0x0006e03801007387 */ /* 0x0001e80000100600 */
[----:B------:R-:W-:Y:S01]  /*bd30*/  STL [R1+0xc4], R2 ;  /* 0x0000c40201007387 */ /* 0x000fe20000100800 */
[----:B------:R-:W-:-:S03]  /*bd40*/  PRMT R69, RZ, 0x7610, R69 ;  /* 0x00007610ff457816 */ /* 0x000fc60000000045 */
[----:B------:R-:W-:Y:S04]  /*bd50*/  STL [R1+0x1c4], R3 ;  /* 0x0001c40301007387 */ /* 0x000fe80000100800 */
[----:B0-----:R-:W2:Y:S01]  /*bd60*/  LDL.LU R56, [R1+0x73c] ;  /* 0x00073c0001387983 */ /* 0x001ea20000300800 */
[----:B------:R-:W-:Y:S02]  /*bd70*/  MOV R6, UR6 ;  /* 0x0000000600067c02 */ /* 0x000fe40008000f00 */
[----:B------:R-:W-:Y:S01]  /*bd80*/  MOV R7, UR7 ;  /* 0x0000000700077c02 */ /* 0x000fe20008000f00 */
[----:B------:R-:W-:Y:S04]  /*bd90*/  STL [R1+0xc8], R4 ;  /* 0x0000c80401007387 */ /* 0x000fe80000100800 */
[----:B------:R0:W-:Y:S04]  /*bda0*/  STL [R1+0x1c8], R5 ;  /* 0x0001c80501007387 */ /* 0x0001e80000100800 */
[----:B------:R-:W2:Y:S01]  /*bdb0*/  LDG.E.64 R6, desc[UR10][R6.64] ;  /* 0x0000000a06067981 */ /* 0x000ea2000c1e1b00 */
[----:B------:R-:W-:-:S03]  /*bdc0*/  MOV R53, RZ ;  /* 0x000000ff00357202 */ /* 0x000fc60000000f00 */
[----:B------:R-:W-:Y:S04]  /*bdd0*/  STL [R1+0x1d0], R21 ;  /* 0x0001d01501007387 */ /* 0x000fe80000100800 */
[----:B------:R-:W-:Y:S04]  /*bde0*/  STL [R1+0xd4], R22 ;  /* 0x0000d41601007387 */ /* 0x000fe80000100800 */
[----:B------:R-:W-:Y:S04]  /*bdf0*/  STL [R1+0x1d4], R23 ;  /* 0x0001d41701007387 */ /* 0x000fe80000100800 */
[----:B---3--:R1:W3:Y:S04]  /*be00*/  @!P5 LDG.E R53, desc[UR10][R54.64] ;  /* 0x0000000a3635d981 */ /* 0x0082e8000c1e1900 */
[----:B------:R-:W-:Y:S04]  /*be10*/  STL [R1+0xd8], R24 ;  /* 0x0000d81801007387 */ /* 0x000fe80000100800 */
[----:B------:R-:W-:Y:S01]  /*be20*/  STL [R1+0x1d8], R25 ;  /* 0x0001d81901007387 */ /* 0x000fe20000100800 */
[----:B-1----:R-:W-:-:S03]  /*be30*/  CS2R R54, SRZ ;  /* 0x0000000000367805 */ /* 0x002fc6000001ff00 */
[----:B------:R-:W-:Y:S04]  /*be40*/  STL [R1+0xdc], R26 ;  /* 0x0000dc1a01007387 */ /* 0x000fe80000100800 */
[----:B----4-:R-:W4:Y:S04]  /*be50*/  @!P6 LDG.E R54, desc[UR10][R38.64] ;  /* 0x0000000a2636e981 */ /* 0x010f28000c1e1900 */
[----:B------:R1:W4:Y:S04]  /*be60*/  @!P6 LDG.E R55, desc[UR10][R36.64] ;  /* 0x0000000a2437e981 */ /* 0x000328000c1e1900 */
[----:B------:R-:W-:Y:S04]  /*be70*/  STL [R1+0x1dc], R27 ;  /* 0x0001dc1b01007387 */ /* 0x000fe80000100800 */
[----:B------:R-:W4:Y:S04]  /*be80*/  LDL.LU.64 R38, [R1+0x760] ;  /* 0x0007600001267983 */ /* 0x000f280000300a00 */
[----:B------:R-:W1:Y:S01]  /*be90*/  LDL.LU.64 R36, [R1+0x758] ;  /* 0x0007580001247983 */ /* 0x000e620000300a00 */
[----:B------:R-:W0:Y:S02]  /*bea0*/  S2R R68, SR_TID.X ;  /* 0x0000000000447919 */ /* 0x000e240000002100 */
[----:B0-----:R-:W-:-:S02]  /*beb0*/  PRMT R5, RZ, 0x7610, R5 ;  /* 0x00007610ff057816 */ /* 0x001fc40000000005 */
[----:B------:R-:W-:Y:S01]  /*bec0*/  PRMT R4, RZ, 0x7610, R4 ;  /* 0x00007610ff047816 */ /* 0x000fe20000000004 */
[----:B------:R-:W-:Y:S01]  /*bed0*/  STL [R1+0xe0], R28 ;  /* 0x0000e01c01007387 */ /* 0x000fe20000100800 */
[----:B------:R-:W-:Y:S02]  /*bee0*/  PRMT R3, RZ, 0x7610, R3 ;  /* 0x00007610ff037816 */ /* 0x000fe40000000003 */
[C---:B------:R-:W-:Y:S01]  /*bef0*/  @!P0 PRMT R69, R42.reuse, 0x7610, R69 ;  /* 0x000076102a458816 */ /* 0x040fe20000000045 */
[----:B------:R-:W-:Y:S01]  /*bf00*/  STL [R1+0x1e0], R29 ;  /* 0x0001e01d01007387 */ /* 0x000fe20000100800 */
[----:B------:R-:W-:Y:S02]  /*bf10*/  @!P0 PRMT R5, R42, 0x7632, R5 ;  /* 0x000076322a058816 */ /* 0x000fe40000000005 */
[----:B------:R-:W-:Y:S01]  /*bf20*/  @!P0 PRMT R4, R43, 0x7610, R4 ;  /* 0x000076102b048816 */ /* 0x000fe20000000004 */
[----:B------:R-:W-:Y:S04]  /*bf30*/  STL [R1+0xe8], R32 ;  /* 0x0000e82001007387 */ /* 0x000fe80000100800 */
[----:B------:R-:W-:Y:S04]  /*bf40*/  STL [R1+0xec], R34 ;  /* 0x0000ec2201007387 */ /* 0x000fe80000100800 */
[----:B------:R-:W-:Y:S04]  /*bf50*/  STL [R1+0xf0], R40 ;  /* 0x0000f02801007387 */ /* 0x000fe80000100800 */
[----:B------:R-:W-:Y:S04]  /*bf60*/  STL.S16 [R1+0x678], R63 ;  /* 0x0006783f01007387 */ /* 0x000fe80000100600 */
[----:B------:R-:W-:Y:S01]  /*bf70*/  STL.S16 [R1+0x670], R62 ;  /* 0x0006703e01007387 */ /* 0x000fe20000100600 */
[----:B------:R-:W-:-:S03]  /*bf80*/  LOP3.LUT R2, R68, 0xffff, RZ, 0xc0, !PT ;  /* 0x0000ffff44027812 */ /* 0x000fc600078ec0ff */
[----:B------:R-:W-:Y:S02]  /*bf90*/  STL.S16 [R1+0x694], R61 ;  /* 0x0006943d01007387 */ /* 0x000fe40000100600 */
[----:B------:R-:W-:Y:S02]  /*bfa0*/  IMAD R2, R2, 0x53a, RZ ;  /* 0x0000053a02027824 */ /* 0x000fe400078e02ff */
[----:B------:R-:W-:Y:S04]  /*bfb0*/  STL.S16 [R1+0x690], R60 ;  /* 0x0006903c01007387 */ /* 0x000fe80000100600 */
[----:B------:R-:W-:Y:S04]  /*bfc0*/  STL.S16 [R1+0x6a0], R57 ;  /* 0x0006a03901007387 */ /* 0x000fe80000100600 */
        /* <DEDUP_REMOVED lines=14> */
[----:B------:R0:W5:Y:S01]  /*c0b0*/  LDL.LU.64 R58, [R1+0x798] ;  /* 0x00079800013a7983 */ /* 0x0001620000300a00 */
[----:B--2---:R-:W-:-:S02]  /*c0c0*/  PRMT R56, RZ, 0x7610, R56 ;  /* 0x00007610ff387816 */ /* 0x004fc40000000038 */
[----:B------:R-:W-:Y:S01]  /*c0d0*/  @!P0 PRMT R3, R43, 0x7632, R3 ;  /* 0x000076322b038816 */ /* 0x000fe20000000003 */
[----:B------:R-:W-:Y:S01]  /*c0e0*/  STL.S16 [R1+0x6a8], R69 ;  /* 0x0006a84501007387 */ /* 0x000fe20000100600 */
[----:B------:R-:W-:Y:S02]  /*c0f0*/  @!P3 PRMT R56, R49, 0x7632, R56 ;  /* 0x000076323138b816 */ /* 0x000fe40000000038 */
[----:B------:R-:W-:Y:S01]  /*c100*/  SHF.R.U32.HI R2, RZ, 0x10, R2 ;  /* 0x00000010ff027819 */ /* 0x000fe20000011602 */
[----:B------:R-:W-:Y:S04]  /*c110*/  STL.S16 [R1+0x6c0], R5 ;  /* 0x0006c00501007387 */ /* 0x000fe80000100600 */
[----:B------:R2:W-:Y:S04]  /*c120*/  STL.S16 [R1+0x6e8], R56 ;  /* 0x0006e83801007387 */ /* 0x0005e80000100600 */
[----:B------:R0:W-:Y:S01]  /*c130*/  STL.S16 [R1+0x6bc], R4 ;  /* 0x0006bc0401007387 */ /* 0x0001e20000100600 */
[----:B------:R-:W-:-:S02]  /*c140*/  PRMT R2, R2, 0x9910, RZ ;  /* 0x0000991002027816 */ /* 0x000fc400000000ff */
[----:B------:R-:W-:Y:S02]  /*c150*/  ISETP.NE.AND P0, PT, RZ, UR9, PT ;  /* 0x00000009ff007c0c */ /* 0x000fe4000bf05270 */
[----:B------:R-:W-:Y:S01]  /*c160*/  R2UR UR28, R6 ;  /* 0x00000000061c72ca */ /* 0x000fe200000e0000 */
[----:B--2---:R-:W2:Y:S01]  /*c170*/  LDL.LU R56, [R1+0x734] ;  /* 0x0007340001387983 */ /* 0x004ea20000300800 */
[----:B------:R-:W-:-:S03]  /*c180*/  IMAD R2, R2, 0x31, RZ ;  /* 0x0000003102027824 */ /* 0x000fc600078e02ff */
[----:B------:R3:W-:Y:S02]  /*c190*/  STL.S16 [R1+0x6d0], R3 ;  /* 0x0006d00301007387 */ /* 0x0007e40000100600 */
[----:B------:R-:W-:Y:S02]  /*c1a0*/  IADD3 R2, PT, PT, RZ, -R2, RZ ;  /* 0x80000002ff027210 */ /* 0x000fe40007ffe0ff */
[----:B------:R-:W-:Y:S02]  /*c1b0*/  PRMT R32, RZ, 0x7610, R32 ;  /* 0x00007610ff207816 */ /* 0x000fe40000000020 */
[----:B------:R-:W-:Y:S01]  /*c1c0*/  PRMT R23, RZ, 0x7610, R23 ;  /* 0x00007610ff177816 */ /* 0x000fe20000000017 */
[----:B0-----:R-:W0:Y:S01]  /*c1d0*/  @P0 LDC.64 R4, c[0x0][0x3b0] ;  /* 0x0000ec00ff040b82 */ /* 0x001e220000000a00 */
[----:B------:R-:W-:Y:S02]  /*c1e0*/  PRMT R2, R2, 0x7710, RZ ;  /* 0x0000771002027816 */ /* 0x000fe400000000ff */
[----:B------:R-:W-:-:S02]  /*c1f0*/  PRMT R22, RZ, 0x7610, R22 ;  /* 0x00007610ff167816 */ /* 0x000fc40000000016 */
[----:B------:R-:W-:Y:S01]  /*c200*/  PRMT R21, RZ, 0x7610, R21 ;  /* 0x00007610ff157816 */ /* 0x000fe20000000015 */
[----:B------:R-:W-:Y:S01]  /*c210*/  STL [R1+0x200], R49 ;  /* 0x0002003101007387 */ /* 0x000fe20000100800 */
[----:B------:R-:W-:Y:S02]  /*c220*/  IADD3 R2, PT, PT, R2, R68, RZ ;  /* 0x0000004402027210 */ /* 0x000fe40007ffe0ff */
[----:B------:R-:W4:Y:S01]  /*c230*/  LDC.64 R68, c[0x0][0x3a8] ;  /* 0x0000ea00ff447b82 */ /* 0x000f220000000a00 */
[----:B------:R-:W-:Y:S01]  /*c240*/  MOV R6, UR28 ;  /* 0x0000001c00067c02 */ /* 0x000fe20008000f00 */
[----:B------:R-:W-:Y:S01]  /*c250*/  STL [R1+0x204], R51 ;  /* 0x0002043301007387 */ /* 0x000fe20000100800 */
[----:B------:R-:W-:Y:S02]  /*c260*/  SHF.L.U32 R2, R2, 0x1, RZ ;  /* 0x0000000102027819 */ /* 0x000fe400000006ff */
[----:B------:R-:W-:Y:S02]  /*c270*/  PRMT R34, RZ, 0x7610, R34 ;  /* 0x00007610ff227816 */ /* 0x000fe40000000022 */
[----:B------:R-:W-:-:S02]  /*c280*/  PRMT R26, RZ, 0x7610, R26 ;  /* 0x00007610ff1a7816 */ /* 0x000fc4000000001a */
[----:B------:R-:W-:Y:S02]  /*c290*/  PRMT R25, RZ, 0x7610, R25 ;  /* 0x00007610ff197816 */ /* 0x000fe40000000019 */
[----:B------:R-:W-:Y:S01]  /*c2a0*/  PRMT R24, RZ, 0x7610, R24 ;  /* 0x00007610ff187816 */ /* 0x000fe20000000018 */
[----:B------:R-:W-:Y:S01]  /*c2b0*/  STL [R1+0x108], R52 ;  /* 0x0001083401007387 */ /* 0x000fe20000100800 */
[----:B---3--:R-:W-:Y:S02]  /*c2c0*/  LOP3.LUT R3, R2, 0xffff, RZ, 0xc0, !PT ;  /* 0x0000ffff02037812 */ /* 0x008fe400078ec0ff */
[----:B------:R-:W-:Y:S01]  /*c2d0*/  MOV R2, UR13 ;  /* 0x0000000d00027c02 */ /* 0x000fe20008000f00 */
[----:B------:R-:W-:Y:S04]  /*c2e0*/  STL [R1+0x208], R53 ;  /* 0x0002083501007387 */ /* 0x000fe80000100800 */
[----:B------:R-:W-:Y:S01]  /*c2f0*/  IMAD R2, R2, 0x62, R3 ;  /* 0x0000006202027824 */ /* 0x000fe200078e0203 */
[----:B------:R0:W-:Y:S03]  /*c300*/  STL [R1+0x728], R3 ;  /* 0x0007280301007387 */ /* 0x0001e60000100800 */
[----:B----4-:R-:W-:-:S04]  /*c310*/  IMAD.WIDE R68, R2, 0x4, R68 ;  /* 0x0000000402447825 */ /* 0x010fc800078e0244 */
[----:B------:R-:W-:Y:S01]  /*c320*/  FFMA.FTZ R6, -R6, UR28, R7 ;  /* 0x0000001c06067c23 */ /* 0x000fe20008010107 */
[----:B-1----:R-:W-:Y:S01]  /*c330*/  PRMT R36, RZ, 0x7610, R36 ;  /* 0x00007610ff247816 */ /* 0x002fe20000000024 */
[----:B------:R-:W-:Y:S01]  /*c340*/  STL [R1+0x10c], R54 ;  /* 0x00010c3601007387 */ /* 0x000fe20000100800 */
[----:B0-----:R-:W-:Y:S01]  /*c350*/  @P0 IMAD.WIDE R2, R2, 0x4, R4 ;  /* 0x0000000402020825 */ /* 0x001fe200078e0204 */
[----:B------:R-:W-:Y:S02]  /*c360*/  CS2R R4, SRZ ;  /* 0x0000000000047805 */ /* 0x000fe4000001ff00 */
[----:B------:R-:W-:Y:S01]  /*c370*/  PRMT R37, RZ, 0x7610, R37 ;  /* 0x00007610ff257816 */ /* 0x000fe20000000025 */
[----:B------:R-:W-:Y:S04]  /*c380*/  STL [R1+0x20c], R55 ;  /* 0x00020c3701007387 */ /* 0x000fe80000100800 */
[----:B------:R0:W5:Y:S01]  /*c390*/  @P0 LDG.E.64 R4, desc[UR10][R2.64] ;  /* 0x0000000a02040981 */ /* 0x000162000c1e1b00 */
[----:B------:R-:W-:-:S02]  /*c3a0*/  FSETP.GTU.FTZ.AND P0, PT, R6, RZ, PT ;  /* 0x000000ff0600720b */ /* 0x000fc40003f1c000 */
[----:B------:R-:W-:Y:S01]  /*c3b0*/  PRMT R38, RZ, 0x7610, R38 ;  /* 0x00007610ff267816 */ /* 0x000fe20000000026 */
[----:B------:R0:W5:Y:S01]  /*c3c0*/  LDL.LU R63, [R1+0x7bc] ;  /* 0x0007bc00013f7983 */ /* 0x0001620000300800 */
[----:B------:R-:W-:Y:S02]  /*c3d0*/  PRMT R39, RZ, 0x7610, R39 ;  /* 0x00007610ff277816 */ /* 0x000fe40000000027 */
[----:B------:R-:W-:Y:S01]  /*c3e0*/  @!P2 PRMT R36, R46, 0x7610, R36 ;  /* 0x000076102e24a816 */ /* 0x000fe20000000024 */
[----:B------:R0:W5:Y:S01]  /*c3f0*/  LDL.LU R62, [R1+0x7b8] ;  /* 0x0007b800013e7983 */ /* 0x0001620000300800 */
[----:B------:R-:W-:Y:S02]  /*c400*/  @!P2 PRMT R37, R47, 0x7610, R37 ;  /* 0x000076102f25a816 */ /* 0x000fe40000000025 */
[----:B------:R-:W-:Y:S01]  /*c410*/  PRMT R40, RZ, 0x7610, R40 ;  /* 0x00007610ff287816 */ /* 0x000fe20000000028 */
[----:B------:R0:W5:Y:S02]  /*c420*/  LDG.E.64 R2, desc[UR10][R68.64] ;  /* 0x0000000a44027981 */ /* 0x000164000c1e1b00 */
[----:B------:R-:W-:Y:S01]  /*c430*/  VOTEU.ANY UP0, P0 ;  /* 0x0000000000ff7886 */ /* 0x000fe20000000100 */
[----:B------:R-:W-:Y:S01]  /*c440*/  @!P3 PRMT R38, R48, 0x7610, R38 ;  /* 0x000076103026b816 */ /* 0x000fe20000000026 */
[----:B------:R0:W5:Y:S03]  /*c450*/  LDL.LU R61, [R1+0x7a4] ;  /* 0x0007a400013d7983 */ /* 0x0001660000300800 */
[----:B------:R-:W1:Y:S01]  /*c460*/  @UP0 LDCU UR5, c[0x0][0x3c0] ;  /* 0x00007800ff0507ac */ /* 0x000e620008000800 */
[----:B------:R-:W-:Y:S01]  /*c470*/  PLOP3.LUT P0, PT, PT, PT, UP0, 0x80, 0x8 ;  /* 0x000000000008781c */ /* 0x000fe20003f0f008 */
[----:B------:R0:W5:Y:S01]  /*c480*/  LDL.LU R60, [R1+0x7a0] ;  /* 0x0007a000013c7983 */ /* 0x0001620000300800 */
[----:B------:R-:W-:-:S02]  /*c490*/  @!P3 PRMT R39, R49, 0x7610, R39 ;  /* 0x000076103127b816 */ /* 0x000fc40000000027 */
[----:B------:R-:W-:Y:S01]  /*c4a0*/  PRMT R29, RZ, 0x7610, R29 ;  /* 0x00007610ff1d7816 */ /* 0x000fe2000000001d */
[----:B------:R0:W5:Y:S01]  /*c4b0*/  LDL.LU R57, [R1+0x784] ;  /* 0x0007840001397983 */ /* 0x0001620000300800 */
[----:B------:R-:W-:Y:S02]  /*c4c0*/  PRMT R28, RZ, 0x7610, R28 ;  /* 0x00007610ff1c7816 */ /* 0x000fe4000000001c */
[----:B------:R-:W-:Y:S01]  /*c4d0*/  PRMT R27, RZ, 0x7610, R27 ;  /* 0x00007610ff1b7816 */ /* 0x000fe2000000001b */
[----:B------:R0:W5:Y:S01]  /*c4e0*/  LDL R67, [R1+0x280] ;  /* 0x0002800001437983 */ /* 0x0001620000100800 */
[----:B------:R-:W-:Y:S02]  /*c4f0*/  PRMT R7, RZ, 0x7610, R7 ;  /* 0x00007610ff077816 */ /* 0x000fe40000000007 */
[----:B------:R-:W-:Y:S01]  /*c500*/  @!P1 PRMT R32, R44, 0x7610, R32 ;  /* 0x000076102c209816 */ /* 0x000fe20000000020 */
[----:B------:R3:W-:Y:S01]  /*c510*/  STL.S16 [R1+0x6b4], R36 ;  /* 0x0006b42401007387 */ /* 0x0007e20000100600 */
[----:B-1----:R-:W-:Y:S01]  /*c520*/  @P0 FADD.FTZ R6, R6, UR5 ;  /* 0x0000000506060e21 */ /* 0x002fe20008010000 */
[----:B------:R-:W-:-:S02]  /*c530*/  @!P1 PRMT R34, R44, 0x7632, R34 ;  /* 0x000076322c229816 */ /* 0x000fc40000000022 */
[----:B------:R1:W-:Y:S03]  /*c540*/  STL.S16 [R1+0x6c8], R37 ;  /* 0x0006c82501007387 */ /* 0x0003e60000100600 */
[----:B------:R-:W4:Y:S01]  /*c550*/  @P0 MUFU.RSQ R6, R6 ;  /* 0x0000000600060308 */ /* 0x000f220000001400 */
[----:B------:R-:W-:Y:S01]  /*c560*/  @!P1 PRMT R40, R45, 0x7610, R40 ;  /* 0x000076102d289816 */ /* 0x000fe20000000028 */
[----:B------:R0:W-:Y:S01]  /*c570*/  STL.S16 [R1+0x6d4], R38 ;  /* 0x0006d42601007387 */ /* 0x0001e20000100600 */
[----:B------:R-:W-:Y:S02]  /*c580*/  @!P4 PRMT R29, R50, 0x7632, R29 ;  /* 0x00007632321dc816 */ /* 0x000fe4000000001d */
[C---:B------:R-:W-:Y:S01]  /*c590*/  @!P4 PRMT R28, R51.reuse, 0x7610, R28 ;  /* 0x00007610331cc816 */ /* 0x040fe2000000001c */
[----:B------:R0:W-:Y:S01]  /*c5a0*/  STL.S16 [R1+0x6dc], R39 ;  /* 0x0006dc2701007387 */ /* 0x0001e20000100600 */
[----:B------:R-:W-:-:S02]  /*c5b0*/  @!P4 PRMT R27, R51, 0x7632, R27 ;  /* 0x00007632331bc816 */ /* 0x000fc4000000001b */
[C---:B------:R-:W-:Y:S01]  /*c5c0*/  @!P5 PRMT R26, R52.reuse, 0x7610, R26 ;  /* 0x00007610341ad816 */ /* 0x040fe2000000001a */
[----:B------:R0:W5:Y:S01]  /*c5d0*/  LDL R68, [R1+0x290] ;  /* 0x0002900001447983 */ /* 0x0001620000100800 */
[----:B------:R-:W-:Y:S02]  /*c5e0*/  @!P5 PRMT R25, R52, 0x7632, R25 ;  /* 0x000076323419d816 */ /* 0x000fe40000000019 */
[----:B------:R-:W-:Y:S01]  /*c5f0*/  @!P5 PRMT R24, R53, 0x7610, R24 ;  /* 0x000076103518d816 */ /* 0x000fe20000000018 */
[----:B------:R0:W5:Y:S01]  /*c600*/  LDL R69, [R1+0x220] ;  /* 0x0002200001457983 */ /* 0x0001620000100800 */
[----:B----4-:R-:W-:-:S03]  /*c610*/  @P0 R2UR UR5, R6 ;  /* 0x00000000060502ca */ /* 0x010fc600000e0000 */
[----:B------:R4:W5:Y:S01]  /*c620*/  LDL R30, [R1+0x6d0] ;  /* 0x0006d000011e7983 */ /* 0x0009620000100800 */
[----:B------:R-:W-:Y:S02]  /*c630*/  PRMT R6, RZ, 0x7610, R6 ;  /* 0x00007610ff067816 */ /* 0x000fe40000000006 */
[----:B------:R-:W-:Y:S01]  /*c640*/  @!P5 PRMT R23, R53, 0x7632, R23 ;  /* 0x000076323517d816 */ /* 0x000fe20000000017 */
[----:B------:R4:W5:Y:S01]  /*c650*/  LDL R31, [R1+0x6a4] ;  /* 0x0006a400011f7983 */ /* 0x0009620000100800 */
[C---:B------:R-:W-:Y:S02]  /*c660*/  @!P6 PRMT R22, R54.reuse, 0x7610, R22 ;  /* 0x000076103616e816 */ /* 0x040fe40000000016 */
[----:B------:R-:W-:Y:S01]  /*c670*/  @!P6 PRMT R21, R54, 0x7632, R21 ;  /* 0x000076323615e816 */ /* 0x000fe20000000015 */
[----:B------:R4:W5:Y:S01]  /*c680*/  LDL R33, [R1+0x698] ;  /* 0x0006980001217983 */ /* 0x0009620000100800 */
[C---:B------:R-:W-:Y:S02]  /*c690*/  @!P6 PRMT R7, R55.reuse, 0x7610, R7 ;  /* 0x000076103707e816 */ /* 0x040fe40000000007 */
[----:B------:R-:W-:Y:S01]  /*c6a0*/  @!P6 PRMT R6, R55, 0x7632, R6 ;  /* 0x000076323706e816 */ /* 0x000fe20000000006 */
[----:B------:R4:W5:Y:S04]  /*c6b0*/  LDL R35, [R1+0x688] ;  /* 0x0006880001237983 */ /* 0x0009680000100800 */
[----:B------:R4:W5:Y:S04]  /*c6c0*/  LDL R41, [R1+0x668] ;  /* 0x0006680001297983 */ /* 0x0009680000100800 */
[----:B------:R4:W5:Y:S04]  /*c6d0*/  LDL R42, [R1+0x6bc] ;  /* 0x0006bc00012a7983 */ /* 0x0009680000100800 */
[----:B------:R4:W5:Y:S04]  /*c6e0*/  LDL R43, [R1+0x650] ;  /* 0x00065000012b7983 */ /* 0x0009680000100800 */
[----:B------:R4:W5:Y:S04]  /*c6f0*/  LDL R44, [R1+0x6ac] ;  /* 0x0006ac00012c7983 */ /* 0x0009680000100800 */
[----:B------:R4:W5:Y:S04]  /*c700*/  LDL R45, [R1+0x638] ;  /* 0x00063800012d7983 */ /* 0x0009680000100800 */
[----:B---3--:R4:W5:Y:S04]  /*c710*/  LDL.LU R36, [R1+0x750] ;  /* 0x0007500001247983 */ /* 0x0089680000300800 */
[----:B------:R4:W5:Y:S04]  /*c720*/  LDL R46, [R1+0x2dc] ;  /* 0x0002dc00012e7983 */ /* 0x0009680000100800 */
[----:B-1----:R4:W5:Y:S04]  /*c730*/  LDL.LU R37, [R1+0x748] ;  /* 0x0007480001257983 */ /* 0x0029680000300800 */
[----:B------:R4:W5:Y:S04]  /*c740*/  LDL R47, [R1+0x620] ;  /* 0x00062000012f7983 */ /* 0x0009680000100800 */
[----:B0-----:R4:W5:Y:S04]  /*c750*/  LDL.LU R38, [R1+0x740] ;  /* 0x0007400001267983 */ /* 0x0019680000300800 */
[----:B------:R4:W5:Y:S04]  /*c760*/  LDL R48, [R1+0x690] ;  /* 0x0006900001307983 */ /* 0x0009680000100800 */
[----:B------:R4:W5:Y:S04]  /*c770*/  LDL.LU R39, [R1+0x738] ;  /* 0x0007380001277983 */ /* 0x0009680000300800 */
[----:B------:R4:W5:Y:S04]  /*c780*/  LDL R49, [R1+0x36c] ;  /* 0x00036c0001317983 */ /* 0x0009680000100800 */
[----:B------:R4:W5:Y:S04]  /*c790*/  LDL R51, [R1+0x5fc] ;  /* 0x0005fc0001337983 */ /* 0x0009680000100800 */
[----:B------:R4:W5:Y:S04]  /*c7a0*/  LDL R52, [R1+0x658] ;  /* 0x0006580001347983 */ /* 0x0009680000100800 */
[----:B------:R4:W5:Y:S04]  /*c7b0*/  LDL R53, [R1+0x5ec] ;  /* 0x0005ec0001357983 */ /* 0x0009680000100800 */
[----:B------:R4:W5:Y:S04]  /*c7c0*/  LDL R54, [R1+0x640] ;  /* 0x0006400001367983 */ /* 0x0009680000100800 */
[----:B------:R4:W5:Y:S01]  /*c7d0*/  LDL R55, [R1+0x5d4] ;  /* 0x0005d40001377983 */ /* 0x0009620000100800 */
[----:B--2---:R-:W-:-:S04]  /*c7e0*/  PRMT R56, RZ, 0x7610, R56 ;  /* 0x00007610ff387816 */ /* 0x004fc80000000038 */
[----:B------:R-:W-:Y:S02]  /*c7f0*/  @!P4 PRMT R56, R50, 0x7610, R56 ;  /* 0x000076103238c816 */ /* 0x000fe40000000038 */
[----:B------:R4:W5:Y:S04]  /*c800*/  LDL R50, [R1+0x670] ;  /* 0x0006700001327983 */ /* 0x0009680000100800 */
[----:B------:R0:W-:Y:S04]  /*c810*/  STL.S16 [R1+0x6e4], R56 ;  /* 0x0006e43801007387 */ /* 0x0001e80000100600 */
[----:B0-----:R4:W5:Y:S04]  /*c820*/  LDL.LU R56, [R1+0x730] ;  /* 0x0007300001387983 */ /* 0x0019680000300800 */
[----:B------:R4:W-:Y:S04]  /*c830*/  STL.S16 [R1+0x6f0], R29 ;  /* 0x0006f01d01007387 */ /* 0x0009e80000100600 */
        /* <DEDUP_REMOVED lines=9> */
[----:B------:R4:W-:Y:S01]  /*c8d0*/  STL.S16 [R1+0x714], R6 ;  /* 0x0007140601007387 */ /* 0x0009e20000100600 */
[----:B------:R-:W-:Y:S01]  /*c8e0*/  UISETP.NE.AND UP1, UPT, UR9, URZ, UPT ;  /* 0x000000ff0900728c */ /* 0x000fe2000bf25270 */
[----:B------:R-:W-:Y:S01]  /*c8f0*/  UMOV UR16, 0x3f800000 ;  /* 0x3f80000000107882 */ /* 0x000fe20000000000 */
[----:B------:R-:W-:-:S07]  /*c900*/  @UP0 UMOV UR16, UR5 ;  /* 0x0000000500100c82 */ /* 0x000fce0008000000 */
[----:B----4-:R-:W-:Y:S05]  /*c910*/  BRA.U UP1, `(.L_x_162) ;  /* 0x0000005501487547 */ /* 0x010fea000b800000 */
[----:B------:R-:W2:Y:S04]  /*c920*/  LDL.LU R23, [R1+0x284] ;  /* 0x0002840001177983 */ /* 0x000ea80000300800 */
[----:B------:R-:W3:Y:S04]  /*c930*/  LDL.LU R21, [R1+0x28c] ;  /* 0x00028c0001157983 */ /* 0x000ee80000300800 */
        /* <DEDUP_REMOVED lines=10> */
[----:B-----5:R-:W-:Y:S01]  /*c9e0*/  SHF.L.U32 R21, R68, 0x10, RZ ;  /* 0x0000001044157819 */ /* 0x020fe200000006ff */
[----:B------:R-:W-:Y:S01]  /*c9f0*/  FMUL.FTZ R22, R2, R6 ;  /* 0x0000000602167220 */ /* 0x000fe20000410000 */
[----:B------:R-:W-:Y:S01]  /*ca00*/  MOV R29, R25 ;  /* 0x00000019001d7202 */ /* 0x000fe20000000f00 */
[----:B------:R-:W-:Y:S01]  /*ca10*/  FADD.FTZ R23, R23, -UR28 ;  /* 0x8000001c17177e21 */ /* 0x000fe20008010000 */
[----:B------:R-:W2:Y:S01]  /*ca20*/  LDL.LU R68, [R1+0x300] ;  /* 0x0003000001447983 */ /* 0x000ea20000300800 */
[----:B------:R-:W-:Y:S01]  /*ca30*/  SHF.L.U32 R25, R24, 0x10, RZ ;  /* 0x0000001018197819 */ /* 0x000fe200000006ff */
[----:B------:R-:W-:Y:S01]  /*ca40*/  FADD.FTZ R24, RZ, R22 ;  /* 0x00000016ff187221 */ /* 0x000fe20000010000 */
[----:B------:R-:W-:Y:S01]  /*ca50*/  FMUL.FTZ R23, R23, UR16 ;  /* 0x0000001017177c20 */ /* 0x000fe20008410000 */
[----:B------:R-:W-:Y:S01]  /*ca60*/  MOV R27, R26 ;  /* 0x0000001a001b7202 */ /* 0x000fe20000000f00 */
[----:B------:R-:W-:Y:S01]  /*ca70*/  FFMA.FTZ R26, R7, R22, RZ ;  /* 0x00000016071a7223 */ /* 0x000fe200000100ff */
[----:B------:R-:W-:Y:S01]  /*ca80*/  FMUL.FTZ R22, R3, R21 ;  /* 0x0000001503167220 */ /* 0x000fe20000410000 */
[----:B------:R-:W-:Y:S01]  /*ca90*/  FADD.FTZ R25, R25, -UR28 ;  /* 0x8000001c19197e21 */ /* 0x000fe20008010000 */
[----:B------:R-:W-:-:S02]  /*caa0*/  FFMA.FTZ R7, R6, R7, RZ ;  /* 0x0000000706077223 */ /* 0x000fc400000100ff */
[----:B------:R-:W-:Y:S01]  /*cab0*/  FFMA.FTZ R26, R23, R22, R26 ;  /* 0x00000016171a7223 */ /* 0x000fe2000001001a */
[----:B------:R-:W-:Y:S01]  /*cac0*/  FADD.FTZ R24, R22, R24 ;  /* 0x0000001816187221 */ /* 0x000fe20000010000 */
[----:B------:R-:W-:Y:S01]  /*cad0*/  SHF.L.U32 R22, R27, 0x10, RZ ;  /* 0x000000101b167819 */ /* 0x000fe200000006ff */
[----:B------:R-:W-:Y:S01]  /*cae0*/  FADD.FTZ R6, RZ, R6 ;  /* 0x00000006ff067221 */ /* 0x000fe20000010000 */
[----:B------:R-:W-:Y:S01]  /*caf0*/  FMUL.FTZ R25, R25, UR16 ;  /* 0x0000001019197c20 */ /* 0x000fe20008410000 */
[----:B------:R-:W-:Y:S02]  /*cb00*/  SHF.L.U32 R27, R67, 0x10, RZ ;  /* 0x00000010431b7819 */ /* 0x000fe400000006ff */
[C---:B------:R-:W-:Y:S01]  /*cb10*/  FADD.FTZ R6, R22.reuse, R6 ;  /* 0x0000000616067221 */ /* 0x040fe20000010000 */
[----:B------:R-:W-:Y:S01]  /*cb20*/  FFMA.FTZ R7, R22, R25, R7 ;  /* 0x0000001916077223 */ /* 0x000fe20000010007 */
[----:B------:R-:W-:Y:S01]  /*cb30*/  FMUL.FTZ R22, R2, R22 ;  /* 0x0000001602167220 */ /* 0x000fe20000410000 */
[----:B------:R-:W-:Y:S01]  /*cb40*/  FADD.FTZ R27, R27, -UR28 ;  /* 0x8000001c1b1b7e21 */ /* 0x000fe20008010000 */
[----:B------:R-:W-:Y:S01]  /*cb50*/  FFMA.FTZ R23, R21, R23, RZ ;  /* 0x0000001715177223 */ /* 0x000fe200000100ff */
[----:B------:R-:W3:Y:S01]  /*cb60*/  LDL.LU R67, [R1+0x2e8] ;  /* 0x0002e80001437983 */ /* 0x000ee20000300800 */
[----:B------:R-:W-:Y:S01]  /*cb70*/  FFMA.FTZ R26, R25, R22, R26 ;  /* 0x00000016191a7223 */ /* 0x000fe2000001001a */
[----:B------:R-:W-:Y:S01]  /*cb80*/  SHF.L.U32 R25, R29, 0x10, RZ ;  /* 0x000000101d197819 */ /* 0x000fe200000006ff */
[----:B------:R-:W-:Y:S01]  /*cb90*/  FADD.FTZ R21, RZ, R21 ;  /* 0x00000015ff157221 */ /* 0x000fe20000010000 */
[----:B------:R-:W-:Y:S01]  /*cba0*/  FMUL.FTZ R27, R27, UR16 ;  /* 0x000000101b1b7c20 */ /* 0x000fe20008410000 */
[----:B------:R-:W4:Y:S02]  /*cbb0*/  LDL.LU R29, [R1+0x304] ;  /* 0x00030400011d7983 */ /* 0x000f240000300800 */
[C---:B------:R-:W-:Y:S01]  /*cbc0*/  FADD.FTZ R21, R25.reuse, R21 ;  /* 0x0000001519157221 */ /* 0x040fe20000010000 */
[----:B------:R-:W-:Y:S01]  /*cbd0*/  FFMA.FTZ R23, R25, R27, R23 ;  /* 0x0000001b19177223 */ /* 0x000fe20000010017 */
[----:B------:R-:W-:-:S04]  /*cbe0*/  FMUL.FTZ R25, R3, R25 ;  /* 0x0000001903197220 */ /* 0x000fc80000410000 */
[----:B------:R-:W-:Y:S02]  /*cbf0*/  FFMA.FTZ R26, R27, R25, R26 ;  /* 0x000000191b1a7223 */ /* 0x000fe4000001001a */
[----:B------:R-:W2:Y:S01]  /*cc00*/  LDL.LU R27, [R1+0x2ec] ;  /* 0x0002ec00011b7983 */ /* 0x000ea20000300800 */
[----:B------:R-:W-:Y:S01]  /*cc10*/  FADD.FTZ R24, R24, R22 ;  /* 0x0000001618187221 */ /* 0x000fe20000010000 */
[----:B------:R-:W-:Y:S02]  /*cc20*/  SHF.L.U32 R22, R69, 0x10, RZ ;  /* 0x0000001045167819 */ /* 0x000fe400000006ff */
[----:B------:R-:W4:Y:S01]  /*cc30*/  LDL.LU R69, [R1+0x334] ;  /* 0x0003340001457983 */ /* 0x000f220000300800 */
[----:B------:R-:W-:Y:S01]  /*cc40*/  FADD.FTZ R24, R25, R24 ;  /* 0x0000001819187221 */ /* 0x000fe20000010000 */
[----:B------:R-:W-:Y:S01]  /*cc50*/  SHF.L.U32 R25, R28, 0x10, RZ ;  /* 0x000000101c197819 */ /* 0x000fe200000006ff */
[----:B------:R-:W-:-:S04]  /*cc60*/  FADD.FTZ R28, R22, -UR28 ;  /* 0x8000001c161c7e21 */ /* 0x000fc80008010000 */
[----:B------:R-:W-:Y:S01]  /*cc70*/  FMUL.FTZ R28, R28, UR16 ;  /* 0x000000101c1c7c20 */ /* 0x000fe20008410000 */
[----:B------:R-:W-:-:S03]  /*cc80*/  FADD.FTZ R6, R6, R25 ;  /* 0x0000001906067221 */ /* 0x000fc60000010000 */
[----:B------:R-:W-:Y:S01]  /*cc90*/  FFMA.FTZ R7, R25, R28, R7 ;  /* 0x0000001c19077223 */ /* 0x000fe20000010007 */
[----:B--2---:R-:W-:Y:S01]  /*cca0*/  SHF.L.U32 R22, R27, 0x10, RZ ;  /* 0x000000101b167819 */ /* 0x004fe200000006ff */
[----:B------:R-:W-:Y:S01]  /*ccb0*/  FMUL.FTZ R27, R2, R25 ;  /* 0x00000019021b7220 */ /* 0x000fe20000410000 */
[----:B------:R-:W-:Y:S02]  /*ccc0*/  SHF.L.U32 R25, R68, 0x10, RZ ;  /* 0x0000001044197819 */ /* 0x000fe400000006ff */
[----:B------:R-:W2:Y:S01]  /*ccd0*/  LDL.LU R68, [R1+0x354] ;  /* 0x0003540001447983 */ /* 0x000ea20000300800 */
[----:B------:R-:W-:Y:S01]  /*cce0*/  FADD.FTZ R22, R22, -UR28 ;  /* 0x8000001c16167e21 */ /* 0x000fe20008010000 */
[----:B------:R-:W-:Y:S01]  /*ccf0*/  FFMA.FTZ R26, R28, R27, R26 ;  /* 0x0000001b1c1a7223 */ /* 0x000fe2000001001a */
[----:B---3--:R-:W-:Y:S02]  /*cd00*/  SHF.L.U32 R28, R67, 0x10, RZ ;  /* 0x00000010431c7819 */ /* 0x008fe400000006ff */
[----:B------:R-:W-:Y:S01]  /*cd10*/  FMUL.FTZ R22, R22, UR16 ;  /* 0x0000001016167c20 */ /* 0x000fe20008410000 */
[----:B------:R-:W-:Y:S01]  /*cd20*/  FADD.FTZ R21, R21, R25 ;  /* 0x0000001915157221 */ /* 0x000fe20000010000 */
[----:B------:R-:W-:Y:S01]  /*cd30*/  FADD.FTZ R24, R24, R27 ;  /* 0x0000001b18187221 */ /* 0x000fe20000010000 */
[----:B------:R-:W3:Y:S01]  /*cd40*/  LDL.LU R67, [R1+0x370] ;  /* 0x0003700001437983 */ /* 0x000ee20000300800 */
[----:B------:R-:W-:Y:S01]  /*cd50*/  FFMA.FTZ R23, R25, R22, R23 ;  /* 0x0000001619177223 */ /* 0x000fe20000010017 */
[----:B------:R-:W-:Y:S01]  /*cd60*/  FMUL.FTZ R25, R3, R25 ;  /* 0x0000001903197220 */ /* 0x000fe20000410000 */
[----:B------:R-:W-:Y:S01]  /*cd70*/  FADD.FTZ R28, R28, -UR28 ;  /* 0x8000001c1c1c7e21 */ /* 0x000fe20008010000 */
[----:B------:R-:W2:Y:S02]  /*cd80*/  LDL.LU R27, [R1+0x314] ;  /* 0x00031400011b7983 */ /* 0x000ea40000300800 */
[----:B------:R-:W-:Y:S01]  /*cd90*/  FFMA.FTZ R26, R22, R25, R26 ;  /* 0x00000019161a7223 */ /* 0x000fe2000001001a */
[----:B----4-:R-:W-:Y:S01]  /*cda0*/  SHF.L.U32 R22, R29, 0x10, RZ ;  /* 0x000000101d167819 */ /* 0x010fe200000006ff */
[----:B------:R-:W-:Y:S01]  /*cdb0*/  FMUL.FTZ R28, R28, UR16 ;  /* 0x000000101c1c7c20 */ /* 0x000fe20008410000 */
[----:B------:R-:W-:Y:S01]  /*cdc0*/  FADD.FTZ R24, R25, R24 ;  /* 0x0000001819187221 */ /* 0x000fe20000010000 */
[----:B------:R-:W4:Y:S02]  /*cdd0*/  LDL.LU R29, [R1+0x350] ;  /* 0x00035000011d7983 */ /* 0x000f240000300800 */
[----:B------:R-:W-:Y:S01]  /*cde0*/  FADD.FTZ R6, R6, R22 ;  /* 0x0000001606067221 */ /* 0x000fe20000010000 */
[----:B------:R-:W-:Y:S01]  /*cdf0*/  FFMA.FTZ R7, R22, R28, R7 ;  /* 0x0000001c16077223 */ /* 0x000fe20000010007 */
[----:B------:R-:W-:Y:S01]  /*ce00*/  FMUL.FTZ R22, R2, R22 ;  /* 0x0000001602167220 */ /* 0x000fe20000410000 */
[----:B------:R-:W3:Y:S03]  /*ce10*/  LDL.LU R25, [R1+0x330] ;  /* 0x0003300001197983 */ /* 0x000ee60000300800 */
[----:B------:R-:W-:-:S02]  /*ce20*/  FFMA.FTZ R26, R28, R22, R26 ;  /* 0x000000161c1a7223 */ /* 0x000fc4000001001a */
[----:B------:R-:W4:Y:S01]  /*ce30*/  LDL.LU R28, [R1+0x310] ;  /* 0x00031000011c7983 */ /* 0x000f220000300800 */
[----:B------:R-:W-:Y:S01]  /*ce40*/  FADD.FTZ R24, R24, R22 ;  /* 0x0000001618187221 */ /* 0x000fe20000010000 */
[----:B--2---:R-:W-:-:S05]  /*ce50*/  SHF.L.U32 R27, R27, 0x10, RZ ;  /* 0x000000101b1b7819 */ /* 0x004fca00000006ff */
[----:B------:R-:W-:-:S04]  /*ce60*/  FADD.FTZ R27, R27, -UR28 ;  /* 0x8000001c1b1b7e21 */ /* 0x000fc80008010000 */
[----:B------:R-:W-:Y:S01]  /*ce70*/  FMUL.FTZ R27, R27, UR16 ;  /* 0x000000101b1b7c20 */ /* 0x000fe20008410000 */
[----:B---3--:R-:W-:Y:S02]  /*ce80*/  SHF.L.U32 R25, R25, 0x10, RZ ;  /* 0x0000001019197819 */ /* 0x008fe400000006ff */
[----:B----4-:R-:W-:-:S03]  /*ce90*/  SHF.L.U32 R28, R28, 0x10, RZ ;  /* 0x000000101c1c7819 */ /* 0x010fc600000006ff */
[----:B------:R-:W-:Y:S01]  /*cea0*/  FADD.FTZ R21, R21, R25 ;  /* 0x0000001915157221 */ /* 0x000fe20000010000 */
[----:B------:R-:W-:Y:S01]  /*ceb0*/  FFMA.FTZ R23, R25, R27, R23 ;  /* 0x0000001b19177223 */ /* 0x000fe20000010017 */
[----:B------:R-:W-:Y:S01]  /*cec0*/  FMUL.FTZ R25, R3, R25 ;  /* 0x0000001903197220 */ /* 0x000fe20000410000 */
[----:B------:R-:W-:Y:S01]  /*ced0*/  SHF.L.U32 R22, R68, 0x10, RZ ;  /* 0x0000001044167819 */ /* 0x000fe200000006ff */
[----:B------:R-:W-:Y:S01]  /*cee0*/  FADD.FTZ R28, R28, -UR28 ;  /* 0x8000001c1c1c7e21 */ /* 0x000fe20008010000 */
[----:B------:R-:W2:Y:S01]  /*cef0*/  LDL.LU R68, [R1+0x374] ;  /* 0x0003740001447983 */ /* 0x000ea20000300800 */
[----:B------:R-:W-:Y:S01]  /*cf00*/  FFMA.FTZ R26, R27, R25, R26 ;  /* 0x000000191b1a7223 */ /* 0x000fe2000001001a */
[----:B------:R-:W-:Y:S01]  /*cf10*/  SHF.L.U32 R27, R69, 0x10, RZ ;  /* 0x00000010451b7819 */ /* 0x000fe200000006ff */
[----:B------:R-:W-:Y:S01]  /*cf20*/  FMUL.FTZ R28, R28, UR16 ;  /* 0x000000101c1c7c20 */ /* 0x000fe20008410000 */
[----:B------:R-:W-:Y:S01]  /*cf30*/  FADD.FTZ R22, R22, -UR28 ;  /* 0x8000001c16167e21 */ /* 0x000fe20008010000 */
[----:B------:R-:W-:Y:S01]  /*cf40*/  FADD.FTZ R24, R25, R24 ;  /* 0x0000001819187221 */ /* 0x000fe20000010000 */
[----:B------:R-:W-:Y:S01]  /*cf50*/  SHF.L.U32 R25, R67, 0x10, RZ ;  /* 0x0000001043197819 */ /* 0x000fe200000006ff */
[----:B------:R-:W-:Y:S01]  /*cf60*/  FADD.FTZ R6, R6, R27 ;  /* 0x0000001b06067221 */ /* 0x000fe20000010000 */
[----:B------:R-:W-:Y:S01]  /*cf70*/  FFMA.FTZ R7, R27, R28, R7 ;  /* 0x0000001c1b077223 */ /* 0x000fe20000010007 */
[----:B------:R-:W-:Y:S01]  /*cf80*/  FMUL.FTZ R22, R22, UR16 ;  /* 0x0000001016167c20 */ /* 0x000fe20008410000 */
[----:B------:R-:W-:Y:S01]  /*cf90*/  FMUL.FTZ R27, R2, R27 ;  /* 0x0000001b021b7220 */ /* 0x000fe20000410000 */
[----:B------:R-:W-:Y:S01]  /*cfa0*/  FADD.FTZ R21, R21, R25 ;  /* 0x0000001915157221 */ /* 0x000fe20000010000 */
[----:B------:R-:W3:Y:S01]  /*cfb0*/  LDL.LU R69, [R1+0x3cc] ;  /* 0x0003cc0001457983 */ /* 0x000ee20000300800 */
[----:B------:R-:W-:Y:S01]  /*cfc0*/  FFMA.FTZ R23, R25, R22, R23 ;  /* 0x0000001619177223 */ /* 0x000fe20000010017 */
[----:B------:R-:W-:Y:S01]  /*cfd0*/  FFMA.FTZ R26, R28, R27, R26 ;  /* 0x0000001b1c1a7223 */ /* 0x000fe2000001001a */
[----:B------:R-:W-:Y:S01]  /*cfe0*/  FMUL.FTZ R25, R3, R25 ;  /* 0x0000001903197220 */ /* 0x000fe20000410000 */
[----:B------:R-:W-:Y:S01]  /*cff0*/  FADD.FTZ R24, R24, R27 ;  /* 0x0000001b18187221 */ /* 0x000fe20000010000 */
[----:B------:R-:W4:Y:S02]  /*d000*/  LDL.LU R67, [R1+0x3e0] ;  /* 0x0003e00001437983 */ /* 0x000f240000300800 */
[----:B------:R-:W-:-:S02]  /*d010*/  FFMA.FTZ R26, R22, R25, R26 ;  /* 0x00000019161a7223 */ /* 0x000fc4000001001a */
[----:B------:R-:W2:Y:S01]  /*d020*/  LDL.LU R22, [R1+0x390] ;  /* 0x0003900001167983 */ /* 0x000ea20000300800 */
[----:B------:R-:W-:-:S03]  /*d030*/  FADD.FTZ R24, R25, R24 ;  /* 0x0000001819187221 */ /* 0x000fc60000010000 */
[----:B------:R-:W3:Y:S04]  /*d040*/  LDL.LU R27, [R1+0x394] ;  /* 0x00039400011b7983 */ /* 0x000ee80000300800 */
[----:B------:R-:W4:Y:S01]  /*d050*/  LDL.LU R25, [R1+0x3b4] ;  /* 0x0003b40001197983 */ /* 0x000f220000300800 */
[----:B------:R-:W-:-:S03]  /*d060*/  SHF.L.U32 R28, R29, 0x10, RZ ;  /* 0x000000101d1c7819 */ /* 0x000fc600000006ff */
[----:B------:R-:W4:Y:S02]  /*d070*/  LDL.LU R29, [R1+0x21c] ;  /* 0x00021c00011d7983 */ /* 0x000f240000300800 */
[----:B------:R-:W-:-:S04]  /*d080*/  FADD.FTZ R28, R28, -UR28 ;  /* 0x8000001c1c1c7e21 */ /* 0x000fc80008010000 */
[----:B------:R-:W-:Y:S01]  /*d090*/  FMUL.FTZ R28, R28, UR16 ;  /* 0x000000101c1c7c20 */ /* 0x000fe20008410000 */
[----:B--2---:R-:W-:Y:S02]  /*d0a0*/  SHF.L.U32 R22, R22, 0x10, RZ ;  /* 0x0000001016167819 */ /* 0x004fe400000006ff */
[----:B---3--:R-:W-:-:S03]  /*d0b0*/  SHF.L.U32 R27, R27, 0x10, RZ ;  /* 0x000000101b1b7819 */ /* 0x008fc600000006ff */
[----:B------:R-:W-:Y:S01]  /*d0c0*/  FADD.FTZ R6, R6, R22 ;  /* 0x0000001606067221 */ /* 0x000fe20000010000 */
[----:B------:R-:W-:Y:S01]  /*d0d0*/  FFMA.FTZ R7, R22, R28, R7 ;  /* 0x0000001c16077223 */ /* 0x000fe20000010007 */
[----:B------:R-:W-:Y:S01]  /*d0e0*/  FMUL.FTZ R22, R2, R22 ;  /* 0x0000001602167220 */ /* 0x000fe20000410000 */
[----:B----4-:R-:W-:Y:S01]  /*d0f0*/  SHF.L.U32 R25, R25, 0x10, RZ ;  /* 0x0000001019197819 */ /* 0x010fe200000006ff */
[----:B------:R-:W-:Y:S02]  /*d100*/  FADD.FTZ R27, R27, -UR28 ;  /* 0x8000001c1b1b7e21 */ /* 0x000fe40008010000 */
[----:B------:R-:W-:Y:S01]  /*d110*/  FFMA.FTZ R26, R28, R22, R26 ;  /* 0x000000161c1a7223 */ /* 0x000fe2000001001a */
[----:B------:R-:W-:Y:S01]  /*d120*/  FADD.FTZ R24, R24, R22 ;  /* 0x0000001618187221 */ /* 0x000fe20000010000 */
[----:B------:R-:W-:Y:S01]  /*d130*/  FMUL.FTZ R27, R27, UR16 ;  /* 0x000000101b1b7c20 */ /* 0x000fe20008410000 */
[----:B------:R-:W-:Y:S01]  /*d140*/  SHF.L.U32 R22, R68, 0x10, RZ ;  /* 0x0000001044167819 */ /* 0x000fe200000006ff */
[----:B------:R-:W-:Y:S01]  /*d150*/  FMUL.FTZ R28, R3, R25 ;  /* 0x00000019031c7220 */ /* 0x000fe20000410000 */
[----:B------:R-:W-:Y:S01]  /*d160*/  FADD.FTZ R21, R21, R25 ;  /* 0x0000001915157221 */ /* 0x000fe20000010000 */
[----:B------:R-:W-:Y:S01]  /*d170*/  FFMA.FTZ R23, R25, R27, R23 ;  /* 0x0000001b19177223 */ /* 0x000fe20000010017 */
[----:B------:R-:W2:Y:S01]  /*d180*/  LDL.LU R68, [R1+0x214] ;  /* 0x0002140001447983 */ /* 0x000ea20000300800 */
[----:B------:R-:W-:Y:S01]  /*d190*/  FFMA.FTZ R26, R27, R28, R26 ;  /* 0x0000001c1b1a7223 */ /* 0x000fe2000001001a */
[----:B------:R-:W-:-:S02]  /*d1a0*/  FADD.FTZ R27, R22, -UR28 ;  /* 0x8000001c161b7e21 */ /* 0x000fc40008010000 */
[----:B------:R-:W3:Y:S01]  /*d1b0*/  LDL.LU R25, [R1+0x3b0] ;  /* 0x0003b00001197983 */ /* 0x000ee20000300800 */
[----:B------:R-:W-:Y:S01]  /*d1c0*/  SHF.L.U32 R22, R69, 0x10, RZ ;  /* 0x0000001045167819 */ /* 0x000fe200000006ff */
[----:B------:R-:W-:Y:S01]  /*d1d0*/  FMUL.FTZ R27, R27, UR16 ;  /* 0x000000101b1b7c20 */ /* 0x000fe20008410000 */
[----:B------:R-:W-:Y:S01]  /*d1e0*/  FADD.FTZ R24, R28, R24 ;  /* 0x000000181c187221 */ /* 0x000fe20000010000 */
[----:B------:R-:W-:Y:S01]  /*d1f0*/  SHF.L.U32 R29, R29, 0x10, RZ ;  /* 0x000000101d1d7819 */ /* 0x000fe200000006ff */
[----:B------:R-:W4:Y:S01]  /*d200*/  LDL.LU R69, [R1+0x3c8] ;  /* 0x0003c80001457983 */ /* 0x000f220000300800 */
[----:B------:R-:W-:Y:S01]  /*d210*/  FADD.FTZ R6, R6, R22 ;  /* 0x0000001606067221 */ /* 0x000fe20000010000 */
[----:B------:R-:W-:Y:S01]  /*d220*/  FFMA.FTZ R7, R22, R27, R7 ;  /* 0x0000001b16077223 */ /* 0x000fe20000010007 */
[----:B------:R-:W-:-:S04]  /*d230*/  FMUL.FTZ R22, R2, R22 ;  /* 0x0000001602167220 */ /* 0x000fc80000410000 */
[----:B------:R-:W-:Y:S01]  /*d240*/  FADD.FTZ R24, R24, R22 ;  /* 0x0000001618187221 */ /* 0x000fe20000010000 */
[----:B------:R-:W-:Y:S02]  /*d250*/  FFMA.FTZ R26, R27, R22, R26 ;  /* 0x000000161b1a7223 */ /* 0x000fe4000001001a */
[----:B------:R-:W2:Y:S04]  /*d260*/  LDL.LU R22, [R1+0x400] ;  /* 0x0004000001167983 */ /* 0x000ea80000300800 */
[----:B------:R-:W4:Y:S01]  /*d270*/  LDL.LU R27, [R1+0x420] ;  /* 0x00042000011b7983 */ /* 0x000f220000300800 */
[----:B------:R-:W-:Y:S01]  /*d280*/  SHF.L.U32 R28, R67, 0x10, RZ ;  /* 0x00000010431c7819 */ /* 0x000fe200000006ff */
[----:B------:R-:W-:Y:S02]  /*d290*/  FADD.FTZ R29, R29, -UR28 ;  /* 0x8000001c1d1d7e21 */ /* 0x000fe40008010000 */
[----:B------:R-:W4:Y:S02]  /*d2a0*/  LDL.LU R67, [R1+0x44c] ;  /* 0x00044c0001437983 */ /* 0x000f240000300800 */
[----:B------:R-:W-:Y:S01]  /*d2b0*/  FADD.FTZ R21, R21, R28 ;  /* 0x0000001c15157221 */ /* 0x000fe20000010000 */
[----:B------:R-:W-:Y:S01]  /*d2c0*/  FMUL.FTZ R29, R29, UR16 ;  /* 0x000000101d1d7c20 */ /* 0x000fe20008410000 */
[----:B---3--:R-:W-:-:S05]  /*d2d0*/  SHF.L.U32 R25, R25, 0x10, RZ ;  /* 0x0000001019197819 */ /* 0x008fca00000006ff */
[----:B------:R-:W-:-:S04]  /*d2e0*/  FADD.FTZ R25, R25, -UR28 ;  /* 0x8000001c19197e21 */ /* 0x000fc80008010000 */
[----:B------:R-:W-:-:S04]  /*d2f0*/  FMUL.FTZ R25, R25, UR16 ;  /* 0x0000001019197c20 */ /* 0x000fc80008410000 */
[----:B------:R-:W-:Y:S01]  /*d300*/  FFMA.FTZ R23, R28, R25, R23 ;  /* 0x000000191c177223 */ /* 0x000fe20000010017 */
[----:B------:R-:W-:Y:S01]  /*d310*/  FMUL.FTZ R28, R3, R28 ;  /* 0x0000001c031c7220 */ /* 0x000fe20000410000 */
[----:B--2---:R-:W-:-:S03]  /*d320*/  SHF.L.U32 R22, R22, 0x10, RZ ;  /* 0x0000001016167819 */ /* 0x004fc600000006ff */
[----:B------:R-:W-:Y:S01]  /*d330*/  FFMA.FTZ R26, R25, R28, R26 ;  /* 0x0000001c191a7223 */ /* 0x000fe2000001001a */
[----:B----4-:R-:W-:Y:S01]  /*d340*/  SHF.L.U32 R25, R27, 0x10, RZ ;  /* 0x000000101b197819 */ /* 0x010fe200000006ff */
[----:B------:R-:W-:Y:S01]  /*d350*/  FMUL.FTZ R27, R2, R22 ;  /* 0x00000016021b7220 */ /* 0x000fe20000410000 */
[----:B------:R-:W-:Y:S02]  /*d360*/  FADD.FTZ R24, R28, R24 ;  /* 0x000000181c187221 */ /* 0x000fe40000010000 */
[----:B------:R-:W2:Y:S01]  /*d370*/  LDL.LU R28, [R1+0x218] ;  /* 0x00021800011c7983 */ /* 0x000ea20000300800 */
[----:B------:R-:W-:Y:S01]  /*d380*/  FFMA.FTZ R26, R29, R27, R26 ;  /* 0x0000001b1d1a7223 */ /* 0x000fe2000001001a */
[----:B------:R-:W-:Y:S02]  /*d390*/  FADD.FTZ R24, R24, R27 ;  /* 0x0000001b18187221 */ /* 0x000fe40000010000 */
[----:B------:R-:W3:Y:S01]  /*d3a0*/  LDL.LU R27, [R1+0x424] ;  /* 0x00042400011b7983 */ /* 0x000ee20000300800 */
[----:B------:R-:W-:Y:S01]  /*d3b0*/  FADD.FTZ R6, R6, R22 ;  /* 0x0000001606067221 */ /* 0x000fe20000010000 */
[----:B------:R-:W-:Y:S01]  /*d3c0*/  FFMA.FTZ R7, R22, R29, R7 ;  /* 0x0000001d16077223 */ /* 0x000fe20000010007 */
[----:B------:R-:W-:-:S02]  /*d3d0*/  SHF.L.U32 R22, R68, 0x10, RZ ;  /* 0x0000001044167819 */ /* 0x000fc400000006ff */
[----:B------:R-:W4:Y:S01]  /*d3e0*/  LDL.LU R68, [R1+0x210] ;  /* 0x0002100001447983 */ /* 0x000f220000300800 */
[----:B------:R-:W-:Y:S01]  /*d3f0*/  FADD.FTZ R25, R25, -UR28 ;  /* 0x8000001c19197e21 */ /* 0x000fe20008010000 */
[----:B------:R-:W-:Y:S01]  /*d400*/  SHF.L.U32 R29, R69, 0x10, RZ ;  /* 0x00000010451d7819 */ /* 0x000fe200000006ff */
[----:B------:R-:W-:Y:S01]  /*d410*/  FADD.FTZ R22, R22, -UR28 ;  /* 0x8000001c16167e21 */ /* 0x000fe20008010000 */
[----:B------:R-:W4:Y:S01]  /*d420*/  LDL.LU R69, [R1+0x52c] ;  /* 0x00052c0001457983 */ /* 0x000f220000300800 */
[----:B------:R-:W-:Y:S02]  /*d430*/  FMUL.FTZ R25, R25, UR16 ;  /* 0x0000001019197c20 */ /* 0x000fe40008410000 */
[----:B------:R-:W-:Y:S01]  /*d440*/  FMUL.FTZ R22, R22, UR16 ;  /* 0x0000001016167c20 */ /* 0x000fe20008410000 */
[----:B------:R-:W-:-:S03]  /*d450*/  FADD.FTZ R6, R6, R29 ;  /* 0x0000001d06067221 */ /* 0x000fc60000010000 */
[----:B------:R-:W-:Y:S01]  /*d460*/  FFMA.FTZ R7, R29, R22, R7 ;  /* 0x000000161d077223 */ /* 0x000fe20000010007 */
[----:B------:R-:W-:Y:S01]  /*d470*/  FMUL.FTZ R29, R2, R29 ;  /* 0x0000001d021d7220 */ /* 0x000fe20000410000 */
[----:B------:R-:W-:Y:S02]  /*d480*/  SHF.L.U32 R57, R57, 0x10, RZ ;  /* 0x0000001039397819 */ /* 0x000fe400000006ff */
[----:B------:R-:W-:-:S03]  /*d490*/  SHF.L.U32 R58, R58, 0x10, RZ ;  /* 0x000000103a3a7819 */ /* 0x000fc600000006ff */
[----:B------:R-:W-:Y:S01]  /*d4a0*/  FADD.FTZ R57, R57, -UR28 ;  /* 0x8000001c39397e21 */ /* 0x000fe20008010000 */
[----:B---3--:R-:W-:Y:S02]  /*d4b0*/  SHF.L.U32 R27, R27, 0x10, RZ ;  /* 0x000000101b1b7819 */ /* 0x008fe400000006ff */
[----:B--2---:R-:W-:-:S03]  /*d4c0*/  SHF.L.U32 R28, R28, 0x10, RZ ;  /* 0x000000101c1c7819 */ /* 0x004fc600000006ff */
[----:B------:R-:W-:Y:S01]  /*d4d0*/  FADD.FTZ R21, R21, R27 ;  /* 0x0000001b15157221 */ /* 0x000fe20000010000 */
[----:B------:R-:W-:Y:S01]  /*d4e0*/  FFMA.FTZ R23, R27, R25, R23 ;  /* 0x000000191b177223 */ /* 0x000fe20000010017 */
[----:B------:R-:W-:Y:S01]  /*d4f0*/  FMUL.FTZ R27, R3, R27 ;  /* 0x0000001b031b7220 */ /* 0x000fe20000410000 */
[----:B------:R-:W-:-:S03]  /*d500*/  FADD.FTZ R28, R28, -UR28 ;  /* 0x8000001c1c1c7e21 */ /* 0x000fc60008010000 */
[----:B------:R-:W-:Y:S01]  /*d510*/  FFMA.FTZ R26, R25, R27, R26 ;  /* 0x0000001b191a7223 */ /* 0x000fe2000001001a */
[----:B------:R-:W-:Y:S01]  /*d520*/  SHF.L.U32 R25, R67, 0x10, RZ ;  /* 0x0000001043197819 */ /* 0x000fe200000006ff */
[----:B------:R-:W-:Y:S01]  /*d530*/  FADD.FTZ R24, R27, R24 ;  /* 0x000000181b187221 */ /* 0x000fe20000010000 */
[----:B------:R-:W2:Y:S01]  /*d540*/  LDL.LU R67, [R1+0x540] ;  /* 0x0005400001437983 */ /* 0x000ea20000300800 */
[----:B------:R-:W-:Y:S01]  /*d550*/  FFMA.FTZ R26, R22, R29, R26 ;  /* 0x0000001d161a7223 */ /* 0x000fe2000001001a */
[----:B------:R-:W-:Y:S01]  /*d560*/  FMUL.FTZ R28, R28, UR16 ;  /* 0x000000101c1c7c20 */ /* 0x000fe20008410000 */
[----:B------:R-:W-:Y:S01]  /*d570*/  FADD.FTZ R24, R24, R29 ;  /* 0x0000001d18187221 */ /* 0x000fe20000010000 */
[----:B------:R-:W-:Y:S01]  /*d580*/  FMUL.FTZ R22, R3, R25 ;  /* 0x0000001903167220 */ /* 0x000fe20000410000 */
[----:B------:R-:W3:Y:S03]  /*d590*/  LDL.LU R27, [R1+0x528] ;  /* 0x00052800011b7983 */ /* 0x000ee60000300800 */
[----:B------:R-:W-:Y:S01]  /*d5a0*/  FADD.FTZ R24, R22, R24 ;  /* 0x0000001816187221 */ /* 0x000fe20000010000 */
[----:B------:R-:W-:Y:S01]  /*d5b0*/  FFMA.FTZ R26, R28, R22, R26 ;  /* 0x000000161c1a7223 */ /* 0x000fe2000001001a */
[----:B----4-:R-:W-:Y:S01]  /*d5c0*/  SHF.L.U32 R22, R68, 0x10, RZ ;  /* 0x0000001044167819 */ /* 0x010fe200000006ff */
[----:B------:R-:W-:Y:S01]  /*d5d0*/  FADD.FTZ R58, R58, -UR28 ;  /* 0x8000001c3a3a7e21 */ /* 0x000fe20008010000 */
[----:B------:R-:W4:Y:S01]  /*d5e0*/  LDL.LU R68, [R1+0x544] ;  /* 0x0005440001447983 */ /* 0x000f220000300800 */
[----:B------:R-:W-:Y:S01]  /*d5f0*/  SHF.L.U32 R59, R59, 0x10, RZ ;  /* 0x000000103b3b7819 */ /* 0x000fe200000006ff */
[----:B------:R-:W-:Y:S01]  /*d600*/  FMUL.FTZ R57, R57, UR16 ;  /* 0x0000001039397c20 */ /* 0x000fe20008410000 */
[----:B------:R-:W-:Y:S01]  /*d610*/  FADD.FTZ R21, R21, R25 ;  /* 0x0000001915157221 */ /* 0x000fe20000010000 */
[----:B------:R-:W-:Y:S01]  /*d620*/  FFMA.FTZ R23, R25, R28, R23 ;  /* 0x0000001c19177223 */ /* 0x000fe20000010017 */
[----:B------:R-:W-:Y:S01]  /*d630*/  SHF.L.U32 R60, R60, 0x10, RZ ;  /* 0x000000103c3c7819 */ /* 0x000fe200000006ff */
[----:B------:R-:W-:Y:S01]  /*d640*/  FMUL.FTZ R58, R58, UR16 ;  /* 0x000000103a3a7c20 */ /* 0x000fe20008410000 */
[----:B------:R-:W-:Y:S01]  /*d650*/  FADD.FTZ R6, R6, R59 ;  /* 0x0000003b06067221 */ /* 0x000fe20000010000 */
[----:B------:R-:W-:Y:S01]  /*d660*/  FFMA.FTZ R7, R59, R57, R7 ;  /* 0x000000393b077223 */ /* 0x000fe20000010007 */
[----:B------:R-:W-:Y:S01]  /*d670*/  SHF.L.U32 R61, R61, 0x10, RZ ;  /* 0x000000103d3d7819 */ /* 0x000fe200000006ff */
        /* <DEDUP_REMOVED lines=19> */
[----:B------:R-:W-:Y:S01]  /*d7b0*/  FFMA.FTZ R7, R62, R60, R7 ;  /* 0x0000003c3e077223 */ /* 0x000fe20000010007 */
[----:B------:R-:W-:Y:S01]  /*d7c0*/  SHF.L.U32 R65, R65, 0x10, RZ ;  /* 0x0000001041417819 */ /* 0x000fe200000006ff */
        /* <DEDUP_REMOVED lines=13> */
[----:B------:R-:W4:Y:S01]  /*d8a0*/  LDL.LU R29, [R1+0x570] ;  /* 0x00057000011d7983 */ /* 0x000f220000300800 */
[----:B------:R-:W-:Y:S01]  /*d8b0*/  FADD.FTZ R24, R24, R66 ;  /* 0x0000004218187221 */ /* 0x000fe20000010000 */
[----:B------:R-:W-:-:S02]  /*d8c0*/  FFMA.FTZ R26, R64, R66, R26 ;  /* 0x00000042401a7223 */ /* 0x000fc4000001001a */
[----:B------:R-:W4:Y:S01]  /*d8d0*/  LDL.LU R69, [R1+0x4f4] ;  /* 0x0004f40001457983 */ /* 0x000f220000300800 */
[----:B------:R-:W-:Y:S01]  /*d8e0*/  FMUL.FTZ R65, R65, UR16 ;  /* 0x0000001041417c20 */ /* 0x000fe20008410000 */
[----:B------:R-:W-:Y:S01]  /*d8f0*/  FMUL.FTZ R25, R3, R22 ;  /* 0x0000001603197220 */ /* 0x000fe20000410000 */
[----:B------:R-:W-:Y:S01]  /*d900*/  SHF.L.U32 R0, R0, 0x10, RZ ;  /* 0x0000001000007819 */ /* 0x000fe200000006ff */
[----:B------:R-:W4:Y:S02]  /*d910*/  LDL.LU R59, [R1+0x4f0] ;  /* 0x0004f000013b7983 */ /* 0x000f240000300800 */
[----:B------:R-:W-:Y:S01]  /*d920*/  FADD.FTZ R24, R25, R24 ;  /* 0x0000001819187221 */ /* 0x000fe20000010000 */
[----:B------:R-:W-:Y:S01]  /*d930*/  FFMA.FTZ R26, R65, R25, R26 ;  /* 0x00000019411a7223 */ /* 0x000fe2000001001a */
[----:B------:R-:W-:Y:S01]  /*d940*/  FADD.FTZ R21, R21, R22 ;  /* 0x0000001615157221 */ /* 0x000fe20000010000 */
[----:B------:R-:W-:Y:S01]  /*d950*/  FFMA.FTZ R23, R22, R65, R23 ;  /* 0x0000004116177223 */ /* 0x000fe20000010017 */
[----:B------:R-:W4:Y:S01]  /*d960*/  LDL.LU R28, [R1+0x574] ;  /* 0x00057400011c7983 */ /* 0x000f220000300800 */
[----:B------:R-:W-:-:S02]  /*d970*/  SHF.L.U32 R8, R8, 0x10, RZ ;  /* 0x0000001008087819 */ /* 0x000fc400000006ff */
[----:B------:R-:W-:Y:S01]  /*d980*/  SHF.L.U32 R9, R9, 0x10, RZ ;  /* 0x0000001009097819 */ /* 0x000fe200000006ff */
[----:B------:R-:W4:Y:S01]  /*d990*/  LDL.LU R57, [R1+0x4bc] ;  /* 0x0004bc0001397983 */ /* 0x000f220000300800 */
[----:B------:R-:W-:Y:S02]  /*d9a0*/  SHF.L.U32 R10, R10, 0x10, RZ ;  /* 0x000000100a0a7819 */ /* 0x000fe400000006ff */
[----:B------:R-:W-:Y:S01]  /*d9b0*/  SHF.L.U32 R11, R11, 0x10, RZ ;  /* 0x000000100b0b7819 */ /* 0x000fe200000006ff */
[----:B------:R-:W4:Y:S01]  /*d9c0*/  LDL.LU R62, [R1+0x6f8] ;  /* 0x0006f800013e7983 */ /* 0x000f220000300800 */
[----:B------:R-:W-:Y:S02]  /*d9d0*/  SHF.L.U32 R12, R12, 0x10, RZ ;  /* 0x000000100c0c7819 */ /* 0x000fe400000006ff */
[----:B------:R-:W-:Y:S01]  /*d9e0*/  SHF.L.U32 R13, R13, 0x10, RZ ;  /* 0x000000100d0d7819 */ /* 0x000fe200000006ff */
[----:B------:R-:W4:Y:S01]  /*d9f0*/  LDL.LU R58, [R1+0x6f4] ;  /* 0x0006f400013a7983 */ /* 0x000f220000300800 */
[----:B--2---:R-:W-:-:S03]  /*da00*/  SHF.L.U32 R25, R67, 0x10, RZ ;  /* 0x0000001043197819 */ /* 0x004fc600000006ff */
[----:B------:R-:W2:Y:S01]  /*da10*/  LDL.LU R67, [R1+0x5a0] ;  /* 0x0005a00001437983 */ /* 0x000ea20000300800 */
[----:B---3--:R-:W-:Y:S02]  /*da20*/  SHF.L.U32 R22, R27, 0x10, RZ ;  /* 0x000000101b167819 */ /* 0x008fe400000006ff */
[----:B----4-:R-:W-:Y:S02]  /*da30*/  SHF.L.U32 R27, R68, 0x10, RZ ;  /* 0x00000010441b7819 */ /* 0x010fe400000006ff */
[----:B------:R-:W3:Y:S01]  /*da40*/  LDL.LU R68, [R1+0x58c] ;  /* 0x00058c0001447983 */ /* 0x000ee20000300800 */
[----:B------:R-:W-:Y:S01]  /*da50*/  FADD.FTZ R0, R0, -UR28 ;  /* 0x8000001c00007e21 */ /* 0x000fe20008010000 */
[----:B------:R-:W-:-:S03]  /*da60*/  FADD.FTZ R22, R22, -UR28 ;  /* 0x8000001c16167e21 */ /* 0x000fc60008010000 */
[----:B------:R-:W-:Y:S01]  /*da70*/  FMUL.FTZ R0, R0, UR16 ;  /* 0x0000001000007c20 */ /* 0x000fe20008410000 */
[----:B------:R-:W-:Y:S01]  /*da80*/  FMUL.FTZ R22, R22, UR16 ;  /* 0x0000001016167c20 */ /* 0x000fe20008410000 */
[----:B------:R-:W-:Y:S02]  /*da90*/  FADD.FTZ R6, R6, R25 ;  /* 0x0000001906067221 */ /* 0x000fe40000010000 */
[----:B------:R-:W-:Y:S01]  /*daa0*/  FFMA.FTZ R7, R25, R0, R7 ;  /* 0x0000000019077223 */ /* 0x000fe20000010007 */
[----:B------:R-:W-:Y:S01]  /*dab0*/  FMUL.FTZ R25, R2, R25 ;  /* 0x0000001902197220 */ /* 0x000fe20000410000 */
[----:B------:R-:W-:Y:S01]  /*dac0*/  FADD.FTZ R21, R21, R27 ;  /* 0x0000001b15157221 */ /* 0x000fe20000010000 */
[----:B------:R-:W-:Y:S01]  /*dad0*/  FFMA.FTZ R23, R27, R22, R23 ;  /* 0x000000161b177223 */ /* 0x000fe20000010017 */
[----:B------:R-:W-:Y:S01]  /*dae0*/  FMUL.FTZ R27, R3, R27 ;  /* 0x0000001b031b7220 */ /* 0x000fe20000410000 */
[----:B------:R-:W-:Y:S01]  /*daf0*/  FFMA.FTZ R26, R0, R25, R26 ;  /* 0x00000019001a7223 */ /* 0x000fe2000001001a */
[----:B------:R-:W-:-:S03]  /*db00*/  FADD.FTZ R8, R8, -UR28 ;  /* 0x8000001c08087e21 */ /* 0x000fc60008010000 */
[----:B------:R-:W-:Y:S01]  /*db10*/  FFMA.FTZ R26, R22, R27, R26 ;  /* 0x0000001b161a7223 */ /* 0x000fe2000001001a */
[----:B------:R-:W-:Y:S01]  /*db20*/  FMUL.FTZ R8, R8, UR16 ;  /* 0x0000001008087c20 */ /* 0x000fe20008410000 */
[----:B------:R-:W-:-:S04]  /*db30*/  FADD.FTZ R24, R24, R25 ;  /* 0x0000001918187221 */ /* 0x000fc80000010000 */
[----:B------:R-:W-:Y:S01]  /*db40*/  FADD.FTZ R24, R27, R24 ;  /* 0x000000181b187221 */ /* 0x000fe20000010000 */
[----:B------:R-:W-:Y:S02]  /*db50*/  SHF.L.U32 R0, R29, 0x10, RZ ;  /* 0x000000101d007819 */ /* 0x000fe400000006ff */
[----:B------:R-:W4:Y:S01]  /*db60*/  LDL.LU R29, [R1+0x4cc] ;  /* 0x0004cc00011d7983 */ /* 0x000f220000300800 */
[----:B------:R-:W-:-:S03]  /*db70*/  SHF.L.U32 R22, R69, 0x10, RZ ;  /* 0x0000001045167819 */ /* 0x000fc600000006ff */
[----:B------:R-:W4:Y:S01]  /*db80*/  LDL.LU R69, [R1+0x588] ;  /* 0x0005880001457983 */ /* 0x000f220000300800 */
[----:B------:R-:W-:Y:S01]  /*db90*/  FMUL.FTZ R25, R2, R0 ;  /* 0x0000000002197220 */ /* 0x000fe20000410000 */
[----:B------:R-:W-:Y:S01]  /*dba0*/  FADD.FTZ R22, R22, -UR28 ;  /* 0x8000001c16167e21 */ /* 0x000fe20008010000 */
[----:B------:R-:W-:Y:S01]  /*dbb0*/  FADD.FTZ R6, R6, R0 ;  /* 0x0000000006067221 */ /* 0x000fe20000010000 */
[----:B------:R-:W-:Y:S02]  /*dbc0*/  FFMA.FTZ R7, R0, R8, R7 ;  /* 0x0000000800077223 */ /* 0x000fe40000010007 */
[----:B------:R-:W-:Y:S01]  /*dbd0*/  FMUL.FTZ R22, R22, UR16 ;  /* 0x0000001016167c20 */ /* 0x000fe20008410000 */
[----:B------:R-:W-:Y:S01]  /*dbe0*/  FADD.FTZ R24, R24, R25 ;  /* 0x0000001918187221 */ /* 0x000fe20000010000 */
[----:B------:R-:W-:Y:S01]  /*dbf0*/  FFMA.FTZ R26, R8, R25, R26 ;  /* 0x00000019081a7223 */ /* 0x000fe2000001001a */
[----:B--2---:R-:W-:Y:S02]  /*dc00*/  SHF.L.U32 R0, R67, 0x10, RZ ;  /* 0x0000001043007819 */ /* 0x004fe400000006ff */
[----:B------:R-:W2:Y:S03]  /*dc10*/  LDL.LU R67, [R1+0x590] ;  /* 0x0005900001437983 */ /* 0x000ea60000300800 */
[----:B------:R-:W-:Y:S01]  /*dc20*/  FADD.FTZ R21, R21, R0 ;  /* 0x0000000015157221 */ /* 0x000fe20000010000 */
[----:B------:R-:W-:Y:S01]  /*dc30*/  FFMA.FTZ R23, R0, R22, R23 ;  /* 0x0000001600177223 */ /* 0x000fe20000010017 */
[----:B------:R-:W-:-:S04]  /*dc40*/  FMUL.FTZ R0, R3, R0 ;  /* 0x0000000003007220 */ /* 0x000fc80000410000 */
[----:B------:R-:W-:Y:S01]  /*dc50*/  FADD.FTZ R24, R0, R24 ;  /* 0x0000001800187221 */ /* 0x000fe20000010000 */
[----:B------:R-:W-:Y:S01]  /*dc60*/  FFMA.FTZ R26, R22, R0, R26 ;  /* 0x00000000161a7223 */ /* 0x000fe2000001001a */
[----:B---3--:R-:W-:Y:S02]  /*dc70*/  SHF.L.U32 R0, R68, 0x10, RZ ;  /* 0x0000001044007819 */ /* 0x008fe400000006ff */
[----:B------:R-:W3:Y:S01]  /*dc80*/  LDL.LU R68, [R1+0x4c8] ;  /* 0x0004c80001447983 */ /* 0x000ee20000300800 */
[----:B------:R-:W-:Y:S01]  /*dc90*/  FADD.FTZ R9, R9, -UR28 ;  /* 0x8000001c09097e21 */ /* 0x000fe20008010000 */
[----:B------:R-:W-:Y:S02]  /*dca0*/  SHF.L.U32 R8, R59, 0x10, RZ ;  /* 0x000000103b087819 */ /* 0x000fe400000006ff */
[----:B------:R-:W-:Y:S01]  /*dcb0*/  SHF.L.U32 R25, R28, 0x10, RZ ;  /* 0x000000101c197819 */ /* 0x000fe200000006ff */
[----:B------:R-:W-:Y:S01]  /*dcc0*/  FMUL.FTZ R9, R9, UR16 ;  /* 0x0000001009097c20 */ /* 0x000fe20008410000 */
[----:B------:R-:W3:Y:S01]  /*dcd0*/  LDL.LU R59, [R1+0x568] ;  /* 0x00056800013b7983 */ /* 0x000ee20000300800 */
[----:B------:R-:W-:-:S02]  /*dce0*/  FADD.FTZ R8, R8, -UR28 ;  /* 0x8000001c08087e21 */ /* 0x000fc40008010000 */
[----:B------:R-:W-:Y:S01]  /*dcf0*/  FADD.FTZ R6, R6, R25 ;  /* 0x0000001906067221 */ /* 0x000fe20000010000 */
[----:B------:R-:W-:Y:S01]  /*dd00*/  FFMA.FTZ R7, R25, R9, R7 ;  /* 0x0000000919077223 */ /* 0x000fe20000010007 */
[----:B------:R-:W-:Y:S01]  /*dd10*/  FMUL.FTZ R25, R2, R25 ;  /* 0x0000001902197220 */ /* 0x000fe20000410000 */
[----:B------:R-:W-:Y:S01]  /*dd20*/  FMUL.FTZ R8, R8, UR16 ;  /* 0x0000001008087c20 */ /* 0x000fe20008410000 */
[----:B------:R-:W-:Y:S01]  /*dd30*/  FADD.FTZ R21, R21, R0 ;  /* 0x0000000015157221 */ /* 0x000fe20000010000 */
[----:B------:R-:W-:Y:S01]  /*dd40*/  FADD.FTZ R10, R10, -UR28 ;  /* 0x8000001c0a0a7e21 */ /* 0x000fe20008010000 */
[----:B------:R-:W-:Y:S01]  /*dd50*/  FFMA.FTZ R26, R9, R25, R26 ;  /* 0x00000019091a7223 */ /* 0x000fe2000001001a */
[----:B------:R-:W-:Y:S01]  /*dd60*/  FMUL.FTZ R9, R3, R0 ;  /* 0x0000000003097220 */ /* 0x000fe20000410000 */
[----:B------:R-:W-:Y:S01]  /*dd70*/  FFMA.FTZ R23, R0, R8, R23 ;  /* 0x0000000800177223 */ /* 0x000fe20000010017 */
[----:B------:R-:W-:Y:S01]  /*dd80*/  FADD.FTZ R24, R24, R25 ;  /* 0x0000001918187221 */ /* 0x000fe20000010000 */
[----:B------:R-:W3:Y:S01]  /*dd90*/  LDL.LU R28, [R1+0x56c] ;  /* 0x00056c00011c7983 */ /* 0x000ee20000300800 */
[----:B------:R-:W-:Y:S01]  /*dda0*/  FFMA.FTZ R26, R8, R9, R26 ;  /* 0x00000009081a7223 */ /* 0x000fe2000001001a */
[----:B------:R-:W-:Y:S01]  /*ddb0*/  FMUL.FTZ R10, R10, UR16 ;  /* 0x000000100a0a7c20 */ /* 0x000fe20008410000 */
[----:B------:R-:W-:Y:S01]  /*ddc0*/  FADD.FTZ R24, R9, R24 ;  /* 0x0000001809187221 */ /* 0x000fe20000010000 */
[----:B----4-:R-:W-:-:S02]  /*ddd0*/  SHF.L.U32 R0, R29, 0x10, RZ ;  /* 0x000000101d007819 */ /* 0x010fc400000006ff */
[----:B------:R-:W4:Y:S01]  /*dde0*/  LDL.LU R29, [R1+0x580] ;  /* 0x00058000011d7983 */ /* 0x000f220000300800 */
[----:B------:R-:W-:Y:S02]  /*ddf0*/  SHF.L.U32 R8, R69, 0x10, RZ ;  /* 0x0000001045087819 */ /* 0x000fe400000006ff */
[----:B------:R-:W-:Y:S01]  /*de00*/  FADD.FTZ R0, R0, -UR28 ;  /* 0x8000001c00007e21 */ /* 0x000fe20008010000 */
[----:B------:R-:W4:Y:S03]  /*de10*/  LDL.LU R69, [R1+0x4ac] ;  /* 0x0004ac0001457983 */ /* 0x000f260000300800 */
[----:B------:R-:W-:Y:S01]  /*de20*/  FMUL.FTZ R0, R0, UR16 ;  /* 0x0000001000007c20 */ /* 0x000fe20008410000 */
[----:B------:R-:W-:Y:S01]  /*de30*/  FADD.FTZ R6, R6, R8 ;  /* 0x0000000806067221 */ /* 0x000fe20000010000 */
[----:B------:R-:W-:Y:S01]  /*de40*/  FFMA.FTZ R7, R8, R10, R7 ;  /* 0x0000000a08077223 */ /* 0x000fe20000010007 */
[----:B------:R-:W-:-:S04]  /*de50*/  FMUL.FTZ R8, R2, R8 ;  /* 0x0000000802087220 */ /* 0x000fc80000410000 */
[----:B------:R-:W-:Y:S01]  /*de60*/  FFMA.FTZ R26, R10, R8, R26 ;  /* 0x000000080a1a7223 */ /* 0x000fe2000001001a */
[----:B--2---:R-:W-:Y:S02]  /*de70*/  SHF.L.U32 R9, R67, 0x10, RZ ;  /* 0x0000001043097819 */ /* 0x004fe400000006ff */
[----:B------:R-:W2:Y:S03]  /*de80*/  LDL.LU R67, [R1+0x578] ;  /* 0x0005780001437983 */ /* 0x000ea60000300800 */
[----:B------:R-:W-:Y:S01]  /*de90*/  FADD.FTZ R21, R21, R9 ;  /* 0x0000000915157221 */ /* 0x000fe20000010000 */
[----:B------:R-:W-:Y:S01]  /*dea0*/  FFMA.FTZ R23, R9, R0, R23 ;  /* 0x0000000009177223 */ /* 0x000fe20000010017 */
[----:B------:R-:W-:-:S04]  /*deb0*/  FMUL.FTZ R9, R3, R9 ;  /* 0x0000000903097220 */ /* 0x000fc80000410000 */
[----:B------:R-:W-:Y:S01]  /*dec0*/  FFMA.FTZ R26, R0, R9, R26 ;  /* 0x00000009001a7223 */ /* 0x000fe2000001001a */
[----:B---3--:R-:W-:Y:S02]  /*ded0*/  SHF.L.U32 R0, R68, 0x10, RZ ;  /* 0x0000001044007819 */ /* 0x008fe400000006ff */
[----:B------:R-:W3:Y:S01]  /*dee0*/  LDL.LU R68, [R1+0x4a8] ;  /* 0x0004a80001447983 */ /* 0x000ee20000300800 */
[----:B------:R-:W-:Y:S01]  /*def0*/  FADD.FTZ R11, R11, -UR28 ;  /* 0x8000001c0b0b7e21 */ /* 0x000fe20008010000 */
[----:B------:R-:W-:Y:S01]  /*df00*/  FADD.FTZ R24, R24, R8 ;  /* 0x0000000818187221 */ /* 0x000fe20000010000 */
[----:B------:R-:W-:Y:S02]  /*df10*/  SHF.L.U32 R8, R59, 0x10, RZ ;  /* 0x000000103b087819 */ /* 0x000fe400000006ff */
[----:B------:R-:W-:Y:S01]  /*df20*/  FMUL.FTZ R11, R11, UR16 ;  /* 0x000000100b0b7c20 */ /* 0x000fe20008410000 */
[----:B------:R-:W-:Y:S01]  /*df30*/  FADD.FTZ R24, R9, R24 ;  /* 0x0000001809187221 */ /* 0x000fe20000010000 */
[----:B------:R-:W-:Y:S01]  /*df40*/  FADD.FTZ R0, R0, -UR28 ;  /* 0x8000001c00007e21 */ /* 0x000fe20008010000 */
[----:B------:R-:W-:Y:S01]  /*df50*/  FADD.FTZ R12, R12, -UR28 ;  /* 0x8000001c0c0c7e21 */ /* 0x000fe20008010000 */
[----:B------:R-:W-:Y:S01]  /*df60*/  FMUL.FTZ R9, R2, R8 ;  /* 0x0000000802097220 */ /* 0x000fe20000410000 */
[----:B------:R-:W-:Y:S01]  /*df70*/  FADD.FTZ R6, R6, R8 ;  /* 0x0000000806067221 */ /* 0x000fe20000010000 */
[----:B------:R-:W-:Y:S01]  /*df80*/  FFMA.FTZ R7, R8, R11, R7 ;  /* 0x0000000b08077223 */ /* 0x000fe20000010007 */
[----:B------:R-:W-:Y:S01]  /*df90*/  FMUL.FTZ R0, R0, UR16 ;  /* 0x0000001000007c20 */ /* 0x000fe20008410000 */
[----:B------:R-:W-:Y:S01]  /*dfa0*/  FADD.FTZ R24, R24, R9 ;  /* 0x0000000918187221 */ /* 0x000fe20000010000 */
[----:B------:R-:W-:Y:S01]  /*dfb0*/  FFMA.FTZ R26, R11, R9, R26 ;  /* 0x000000090b1a7223 */ /* 0x000fe2000001001a */
[----:B------:R-:W3:Y:S01]  /*dfc0*/  LDL.LU R59, [R1+0x48c] ;  /* 0x00048c00013b7983 */ /* 0x000ee20000300800 */
[----:B----4-:R-:W-:-:S03]  /*dfd0*/  SHF.L.U32 R8, R29, 0x10, RZ ;  /* 0x000000101d087819 */ /* 0x010fc600000006ff */
[----:B------:R-:W4:Y:S01]  /*dfe0*/  LDL.LU R29, [R1+0x550] ;  /* 0x00055000011d7983 */ /* 0x000f220000300800 */
[----:B------:R-:W-:Y:S01]  /*dff0*/  SHF.L.U32 R9, R69, 0x10, RZ ;  /* 0x0000001045097819 */ /* 0x000fe200000006ff */
[----:B------:R-:W-:Y:S01]  /*e000*/  FADD.FTZ R21, R21, R8 ;  /* 0x0000000815157221 */ /* 0x000fe20000010000 */
[----:B------:R-:W-:Y:S01]  /*e010*/  FFMA.FTZ R23, R8, R0, R23 ;  /* 0x0000000008177223 */ /* 0x000fe20000010017 */
[----:B------:R-:W4:Y:S01]  /*e020*/  LDL.LU R69, [R1+0x560] ;  /* 0x0005600001457983 */ /* 0x000f220000300800 */
[----:B------:R-:W-:Y:S01]  /*e030*/  FMUL.FTZ R8, R3, R8 ;  /* 0x0000000803087220 */ /* 0x000fe20000410000 */
[----:B------:R-:W-:-:S03]  /*e040*/  FADD.FTZ R9, R9, -UR28 ;  /* 0x8000001c09097e21 */ /* 0x000fc60008010000 */
[----:B------:R-:W-:Y:S01]  /*e050*/  FFMA.FTZ R26, R0, R8, R26 ;  /* 0x00000008001a7223 */ /* 0x000fe2000001001a */
[----:B------:R-:W-:Y:S01]  /*e060*/  FMUL.FTZ R9, R9, UR16 ;  /* 0x0000001009097c20 */ /* 0x000fe20008410000 */
[----:B------:R-:W-:Y:S01]  /*e070*/  FADD.FTZ R24, R8, R24 ;  /* 0x0000001808187221 */ /* 0x000fe20000010000 */
[----:B--2---:R-:W-:Y:S02]  /*e080*/  SHF.L.U32 R0, R67, 0x10, RZ ;  /* 0x0000001043007819 */ /* 0x004fe400000006ff */
[----:B------:R-:W2:Y:S03]  /*e090*/  LDL.LU R67, [R1+0x554] ;  /* 0x0005540001437983 */ /* 0x000ea60000300800 */
[----:B------:R-:W-:Y:S01]  /*e0a0*/  FMUL.FTZ R8, R3, R0 ;  /* 0x0000000003087220 */ /* 0x000fe20000410000 */
[----:B------:R-:W-:Y:S01]  /*e0b0*/  FADD.FTZ R21, R21, R0 ;  /* 0x0000000015157221 */ /* 0x000fe20000010000 */
[----:B------:R-:W-:Y:S01]  /*e0c0*/  FFMA.FTZ R23, R0, R9, R23 ;  /* 0x0000000900177223 */ /* 0x000fe20000010017 */
[----:B---3--:R-:W-:-:S02]  /*e0d0*/  SHF.L.U32 R0, R68, 0x10, RZ ;  /* 0x0000001044007819 */ /* 0x008fc400000006ff */
[----:B------:R-:W3:Y:S01]  /*e0e0*/  LDL.LU R68, [R1+0x27c] ;  /* 0x00027c0001447983 */ /* 0x000ee20000300800 */
[----:B------:R-:W-:Y:S01]  /*e0f0*/  SHF.L.U32 R10, R28, 0x10, RZ ;  /* 0x000000101c0a7819 */ /* 0x000fe200000006ff */
[----:B------:R-:W-:Y:S02]  /*e100*/  FMUL.FTZ R12, R12, UR16 ;  /* 0x000000100c0c7c20 */ /* 0x000fe40008410000 */
[----:B------:R-:W3:Y:S02]  /*e110*/  LDL.LU R28, [R1+0x558] ;  /* 0x00055800011c7983 */ /* 0x000ee40000300800 */
[----:B------:R-:W-:Y:S01]  /*e120*/  FADD.FTZ R6, R6, R10 ;  /* 0x0000000a06067221 */ /* 0x000fe20000010000 */
[----:B------:R-:W-:Y:S01]  /*e130*/  FFMA.FTZ R7, R10, R12, R7 ;  /* 0x0000000c0a077223 */ /* 0x000fe20000010007 */
[----:B------:R-:W-:-:S04]  /*e140*/  FMUL.FTZ R10, R2, R10 ;  /* 0x0000000a020a7220 */ /* 0x000fc80000410000 */
[----:B------:R-:W-:Y:S01]  /*e150*/  FADD.FTZ R24, R24, R10 ;  /* 0x0000000a18187221 */ /* 0x000fe20000010000 */
[----:B------:R-:W-:Y:S01]  /*e160*/  FFMA.FTZ R26, R12, R10, R26 ;  /* 0x0000000a0c1a7223 */ /* 0x000fe2000001001a */
[----:B------:R-:W-:Y:S02]  /*e170*/  FADD.FTZ R13, R13, -UR28 ;  /* 0x8000001c0d0d7e21 */ /* 0x000fe40008010000 */
[----:B------:R-:W-:Y:S01]  /*e180*/  FADD.FTZ R24, R8, R24 ;  /* 0x0000001808187221 */ /* 0x000fe20000010000 */
[----:B------:R-:W-:Y:S01]  /*e190*/  FFMA.FTZ R26, R9, R8, R26 ;  /* 0x00000008091a7223 */ /* 0x000fe2000001001a */
[----:B------:R-:W-:Y:S01]  /*e1a0*/  FMUL.FTZ R13, R13, UR16 ;  /* 0x000000100d0d7c20 */ /* 0x000fe20008410000 */
[----:B------:R-:W-:Y:S01]  /*e1b0*/  FADD.FTZ R0, R0, -UR28 ;  /* 0x8000001c00007e21 */ /* 0x000fe20008010000 */
[----:B------:R-:W-:-:S03]  /*e1c0*/  SHF.L.U32 R14, R14, 0x10, RZ ;  /* 0x000000100e0e7819 */ /* 0x000fc600000006ff */
[----:B------:R-:W-:Y:S02]  /*e1d0*/  FMUL.FTZ R0, R0, UR16 ;  /* 0x0000001000007c20 */ /* 0x000fe40008410000 */
[----:B------:R-:W-:Y:S01]  /*e1e0*/  FADD.FTZ R14, R14, -UR28 ;  /* 0x8000001c0e0e7e21 */ /* 0x000fe20008010000 */
[----:B----4-:R-:W-:Y:S02]  /*e1f0*/  SHF.L.U32 R8, R29, 0x10, RZ ;  /* 0x000000101d087819 */ /* 0x010fe400000006ff */
[----:B------:R-:W4:Y:S01]  /*e200*/  LDL.LU R29, [R1+0x488] ;  /* 0x00048800011d7983 */ /* 0x000f220000300800 */
[----:B------:R-:W-:Y:S02]  /*e210*/  SHF.L.U32 R9, R69, 0x10, RZ ;  /* 0x0000001045097819 */ /* 0x000fe400000006ff */
[----:B------:R-:W-:Y:S01]  /*e220*/  FADD.FTZ R6, R6, R8 ;  /* 0x0000000806067221 */ /* 0x000fe20000010000 */
[----:B------:R-:W-:Y:S01]  /*e230*/  FFMA.FTZ R7, R8, R13, R7 ;  /* 0x0000000d08077223 */ /* 0x000fe20000010007 */
[----:B------:R-:W4:Y:S01]  /*e240*/  LDL.LU R69, [R1+0x548] ;  /* 0x0005480001457983 */ /* 0x000f220000300800 */
        /* <DEDUP_REMOVED lines=17> */
[----:B------:R-:W-:Y:S01]  /*e360*/  FADD.FTZ R24, R24, R9 ;  /* 0x0000000918187221 */ /* 0x000fe20000010000 */
[----:B------:R-:W-:Y:S01]  /*e370*/  FFMA.FTZ R26, R14, R9, R26 ;  /* 0x000000090e1a7223 */ /* 0x000fe2000001001a */
[----:B------:R-:W3:Y:S01]  /*e380*/  LDL.LU R59, [R1+0x538] ;  /* 0x00053800013b7983 */ /* 0x000ee20000300800 */
[----:B------:R-:W-:Y:S01]  /*e390*/  SHF.L.U32 R9, R28, 0x10, RZ ;  /* 0x000000101c097819 */ /* 0x000fe200000006ff */
[----:B------:R-:W-:Y:S02]  /*e3a0*/  FADD.FTZ R0, R0, -UR28 ;  /* 0x8000001c00007e21 */ /* 0x000fe40008010000 */
[----:B------:R-:W3:Y:S01]  /*e3b0*/  LDL.LU R28, [R1+0x53c] ;  /* 0x00053c00011c7983 */ /* 0x000ee20000300800 */
[----:B------:R-:W-:Y:S01]  /*e3c0*/  FADD.FTZ R8, R8, -UR28 ;  /* 0x8000001c08087e21 */ /* 0x000fe20008010000 */
[----:B------:R-:W-:Y:S01]  /*e3d0*/  FMUL.FTZ R0, R0, UR16 ;  /* 0x0000001000007c20 */ /* 0x000fe20008410000 */
[----:B------:R-:W-:-:S02]  /*e3e0*/  FADD.FTZ R21, R21, R9 ;  /* 0x0000000915157221 */ /* 0x000fc40000010000 */
[----:B------:R-:W-:Y:S01]  /*e3f0*/  FMUL.FTZ R8, R8, UR16 ;  /* 0x0000001008087c20 */ /* 0x000fe20008410000 */
[----:B------:R-:W-:Y:S01]  /*e400*/  FFMA.FTZ R23, R9, R0, R23 ;  /* 0x0000000009177223 */ /* 0x000fe20000010017 */
[----:B------:R-:W-:-:S04]  /*e410*/  FMUL.FTZ R9, R3, R9 ;  /* 0x0000000903097220 */ /* 0x000fc80000410000 */
[----:B------:R-:W-:Y:S01]  /*e420*/  FFMA.FTZ R26, R0, R9, R26 ;  /* 0x00000009001a7223 */ /* 0x000fe2000001001a */
[----:B----4-:R-:W-:Y:S02]  /*e430*/  SHF.L.U32 R10, R29, 0x10, RZ ;  /* 0x000000101d0a7819 */ /* 0x010fe400000006ff */
[----:B------:R-:W4:Y:S01]  /*e440*/  LDL.LU R29, [R1+0x278] ;  /* 0x00027800011d7983 */ /* 0x000f220000300800 */
[----:B------:R-:W-:Y:S02]  /*e450*/  SHF.L.U32 R11, R69, 0x10, RZ ;  /* 0x00000010450b7819 */ /* 0x000fe400000006ff */
[----:B------:R-:W-:Y:S01]  /*e460*/  FADD.FTZ R10, R10, -UR28 ;  /* 0x8000001c0a0a7e21 */ /* 0x000fe20008010000 */
[----:B------:R-:W4:Y:S02]  /*e470*/  LDL.LU R69, [R1+0x518] ;  /* 0x0005180001457983 */ /* 0x000f240000300800 */
[----:B------:R-:W-:Y:S01]  /*e480*/  FADD.FTZ R6, R6, R11 ;  /* 0x0000000b06067221 */ /* 0x000fe20000010000 */
[----:B------:R-:W-:Y:S01]  /*e490*/  FFMA.FTZ R7, R11, R8, R7 ;  /* 0x000000080b077223 */ /* 0x000fe20000010007 */
[----:B------:R-:W-:Y:S01]  /*e4a0*/  FMUL.FTZ R11, R2, R11 ;  /* 0x0000000b020b7220 */ /* 0x000fe20000410000 */
[----:B------:R-:W-:-:S03]  /*e4b0*/  FMUL.FTZ R10, R10, UR16 ;  /* 0x000000100a0a7c20 */ /* 0x000fc60008410000 */
[----:B------:R-:W-:Y:S01]  /*e4c0*/  FFMA.FTZ R26, R8, R11, R26 ;  /* 0x0000000b081a7223 */ /* 0x000fe2000001001a */
[----:B--2---:R-:W-:Y:S02]  /*e4d0*/  SHF.L.U32 R0, R67, 0x10, RZ ;  /* 0x0000001043007819 */ /* 0x004fe400000006ff */
[----:B------:R-:W2:Y:S03]  /*e4e0*/  LDL.LU R67, [R1+0x460] ;  /* 0x0004600001437983 */ /* 0x000ea60000300800 */
[----:B------:R-:W-:Y:S01]  /*e4f0*/  FMUL.FTZ R8, R3, R0 ;  /* 0x0000000003087220 */ /* 0x000fe20000410000 */
[----:B------:R-:W-:Y:S01]  /*e500*/  FADD.FTZ R21, R21, R0 ;  /* 0x0000000015157221 */ /* 0x000fe20000010000 */
[----:B------:R-:W-:Y:S01]  /*e510*/  FFMA.FTZ R23, R0, R10, R23 ;  /* 0x0000000a00177223 */ /* 0x000fe20000010017 */
[----:B---3--:R-:W-:Y:S02]  /*e520*/  SHF.L.U32 R0, R68, 0x10, RZ ;  /* 0x0000001044007819 */ /* 0x008fe400000006ff */
[----:B------:R-:W3:Y:S01]  /*e530*/  LDL.LU R68, [R1+0x274] ;  /* 0x0002740001447983 */ /* 0x000ee20000300800 */
[----:B------:R-:W-:Y:S01]  /*e540*/  FADD.FTZ R24, R9, R24 ;  /* 0x0000001809187221 */ /* 0x000fe20000010000 */
[----:B------:R-:W-:-:S03]  /*e550*/  SHF.L.U32 R15, R15, 0x10, RZ ;  /* 0x000000100f0f7819 */ /* 0x000fc600000006ff */
[----:B------:R-:W-:Y:S01]  /*e560*/  FADD.FTZ R24, R24, R11 ;  /* 0x0000000b18187221 */ /* 0x000fe20000010000 */
[----:B------:R-:W-:Y:S01]  /*e570*/  FFMA.FTZ R26, R10, R8, R26 ;  /* 0x000000080a1a7223 */ /* 0x000fe2000001001a */
[----:B------:R-:W-:Y:S02]  /*e580*/  FADD.FTZ R15, R15, -UR28 ;  /* 0x8000001c0f0f7e21 */ /* 0x000fe40008010000 */
[----:B------:R-:W-:Y:S01]  /*e590*/  FADD.FTZ R24, R8, R24 ;  /* 0x0000001808187221 */ /* 0x000fe20000010000 */
[----:B------:R-:W-:Y:S02]  /*e5a0*/  SHF.L.U32 R8, R59, 0x10, RZ ;  /* 0x000000103b087819 */ /* 0x000fe400000006ff */
[----:B------:R-:W3:Y:S01]  /*e5b0*/  LDL.LU R59, [R1+0x51c] ;  /* 0x00051c00013b7983 */ /* 0x000ee20000300800 */
[----:B------:R-:W-:Y:S01]  /*e5c0*/  SHF.L.U32 R9, R28, 0x10, RZ ;  /* 0x000000101c097819 */ /* 0x000fe200000006ff */
[----:B------:R-:W-:Y:S02]  /*e5d0*/  FMUL.FTZ R15, R15, UR16 ;  /* 0x000000100f0f7c20 */ /* 0x000fe40008410000 */
[----:B------:R-:W3:Y:S01]  /*e5e0*/  LDL.LU R28, [R1+0x448] ;  /* 0x00044800011c7983 */ /* 0x000ee20000300800 */
[----:B------:R-:W-:Y:S01]  /*e5f0*/  FADD.FTZ R0, R0, -UR28 ;  /* 0x8000001c00007e21 */ /* 0x000fe20008010000 */
[----:B------:R-:W-:Y:S01]  /*e600*/  FADD.FTZ R6, R6, R8 ;  /* 0x0000000806067221 */ /* 0x000fe20000010000 */
[----:B------:R-:W-:Y:S01]  /*e610*/  FFMA.FTZ R7, R8, R15, R7 ;  /* 0x0000000f08077223 */ /* 0x000fe20000010007 */
[----:B------:R-:W-:Y:S01]  /*e620*/  FMUL.FTZ R8, R2, R8 ;  /* 0x0000000802087220 */ /* 0x000fe20000410000 */
[----:B------:R-:W-:-:S03]  /*e630*/  FMUL.FTZ R0, R0, UR16 ;  /* 0x0000001000007c20 */ /* 0x000fc60008410000 */
[----:B------:R-:W-:Y:S01]  /*e640*/  FADD.FTZ R24, R24, R8 ;  /* 0x0000000818187221 */ /* 0x000fe20000010000 */
[----:B------:R-:W-:Y:S01]  /*e650*/  FFMA.FTZ R26, R15, R8, R26 ;  /* 0x000000080f1a7223 */ /* 0x000fe2000001001a */
[----:B------:R-:W-:Y:S01]  /*e660*/  FADD.FTZ R21, R21, R9 ;  /* 0x0000000915157221 */ /* 0x000fe20000010000 */
[----:B------:R-:W-:Y:S01]  /*e670*/  FFMA.FTZ R23, R9, R0, R23 ;  /* 0x0000000009177223 */ /* 0x000fe20000010017 */
[----:B------:R-:W-:Y:S01]  /*e680*/  FMUL.FTZ R9, R3, R9 ;  /* 0x0000000903097220 */ /* 0x000fe20000410000 */
[----:B----4-:R-:W-:Y:S02]  /*e690*/  SHF.L.U32 R10, R29, 0x10, RZ ;  /* 0x000000101d0a7819 */ /* 0x010fe400000006ff */
[----:B------:R-:W4:Y:S01]  /*e6a0*/  LDL.LU R29, [R1+0x508] ;  /* 0x00050800011d7983 */ /* 0x000f220000300800 */
[----:B------:R-:W-:Y:S02]  /*e6b0*/  SHF.L.U32 R8, R69, 0x10, RZ ;  /* 0x0000001045087819 */ /* 0x000fe400000006ff */
[----:B------:R-:W-:Y:S01]  /*e6c0*/  FADD.FTZ R10, R10, -UR28 ;  /* 0x8000001c0a0a7e21 */ /* 0x000fe20008010000 */
[----:B------:R-:W4:Y:S01]  /*e6d0*/  LDL.LU R69, [R1+0x520] ;  /* 0x0005200001457983 */ /* 0x000f220000300800 */
[----:B------:R-:W-:-:S02]  /*e6e0*/  FFMA.FTZ R26, R0, R9, R26 ;  /* 0x00000009001a7223 */ /* 0x000fc4000001001a */
[----:B------:R-:W-:Y:S01]  /*e6f0*/  FMUL.FTZ R10, R10, UR16 ;  /* 0x000000100a0a7c20 */ /* 0x000fe20008410000 */
[----:B------:R-:W-:Y:S01]  /*e700*/  FADD.FTZ R24, R9, R24 ;  /* 0x0000001809187221 */ /* 0x000fe20000010000 */
[----:B------:R-:W-:Y:S01]  /*e710*/  FMUL.FTZ R9, R2, R8 ;  /* 0x0000000802097220 */ /* 0x000fe20000410000 */
[----:B------:R-:W-:Y:S01]  /*e720*/  FADD.FTZ R6, R6, R8 ;  /* 0x0000000806067221 */ /* 0x000fe20000010000 */
[----:B------:R-:W-:Y:S01]  /*e730*/  FFMA.FTZ R7, R8, R10, R7 ;  /* 0x0000000a08077223 */ /* 0x000fe20000010007 */
[----:B--2---:R-:W-:Y:S02]  /*e740*/  SHF.L.U32 R0, R67, 0x10, RZ ;  /* 0x0000001043007819 */ /* 0x004fe400000006ff */
[----:B------:R-:W2:Y:S01]  /*e750*/  LDL.LU R67, [R1+0x26c] ;  /* 0x00026c0001437983 */ /* 0x000ea20000300800 */
[----:B---3--:R-:W-:-:S03]  /*e760*/  SHF.L.U32 R8, R68, 0x10, RZ ;  /* 0x0000001044087819 */ /* 0x008fc600000006ff */
[----:B------:R-:W3:Y:S01]  /*e770*/  LDL.LU R68, [R1+0x404] ;  /* 0x0004040001447983 */ /* 0x000ee20000300800 */
[----:B------:R-:W-:Y:S01]  /*e780*/  FADD.FTZ R24, R24, R9 ;  /* 0x0000000918187221 */ /* 0x000fe20000010000 */
[----:B------:R-:W-:Y:S01]  /*e790*/  FFMA.FTZ R26, R10, R9, R26 ;  /* 0x000000090a1a7223 */ /* 0x000fe2000001001a */
[----:B------:R-:W-:Y:S01]  /*e7a0*/  FADD.FTZ R0, R0, -UR28 ;  /* 0x8000001c00007e21 */ /* 0x000fe20008010000 */
        /* <DEDUP_REMOVED lines=10> */
[----:B------:R-:W-:Y:S01]  /*e850*/  FFMA.FTZ R26, R0, R9, R26 ;  /* 0x00000009001a7223 */ /* 0x000fe2000001001a */
[----:B------:R-:W-:Y:S01]  /*e860*/  FADD.FTZ R10, R10, -UR28 ;  /* 0x8000001c0a0a7e21 */ /* 0x000fe20008010000 */
[----:B----4-:R-:W-:Y:S02]  /*e870*/  SHF.L.U32 R11, R29, 0x10, RZ ;  /* 0x000000101d0b7819 */ /* 0x010fe400000006ff */
[----:B------:R-:W4:Y:S01]  /*e880*/  LDL.LU R29, [R1+0x268] ;  /* 0x00026800011d7983 */ /* 0x000f220000300800 */
[----:B------:R-:W-:Y:S02]  /*e890*/  SHF.L.U32 R0, R69, 0x10, RZ ;  /* 0x0000001045007819 */ /* 0x000fe400000006ff */
[----:B------:R-:W-:Y:S01]  /*e8a0*/  FADD.FTZ R6, R6, R11 ;  /* 0x0000000b06067221 */ /* 0x000fe20000010000 */
[----:B------:R-:W4:Y:S01]  /*e8b0*/  LDL.LU R69, [R1+0x4e8] ;  /* 0x0004e80001457983 */ /* 0x000f220000300800 */
[----:B------:R-:W-:Y:S01]  /*e8c0*/  FFMA.FTZ R7, R11, R8, R7 ;  /* 0x000000080b077223 */ /* 0x000fe20000010007 */
[----:B------:R-:W-:Y:S01]  /*e8d0*/  FMUL.FTZ R11, R2, R11 ;  /* 0x0000000b020b7220 */ /* 0x000fe20000410000 */
[----:B------:R-:W-:Y:S01]  /*e8e0*/  FMUL.FTZ R10, R10, UR16 ;  /* 0x000000100a0a7c20 */ /* 0x000fe20008410000 */
[----:B------:R-:W-:-:S02]  /*e8f0*/  FADD.FTZ R24, R9, R24 ;  /* 0x0000001809187221 */ /* 0x000fc40000010000 */
[----:B------:R-:W-:Y:S01]  /*e900*/  FFMA.FTZ R26, R8, R11, R26 ;  /* 0x0000000b081a7223 */ /* 0x000fe2000001001a */
        /* <DEDUP_REMOVED lines=9> */
[----:B------:R-:W-:Y:S02]  /*e9a0*/  FADD.FTZ R8, R8, -UR28 ;  /* 0x8000001c08087e21 */ /* 0x000fe40008010000 */
[----:B------:R-:W-:Y:S01]  /*e9b0*/  FADD.FTZ R24, R9, R24 ;  /* 0x0000001809187221 */ /* 0x000fe20000010000 */
[----:B------:R-:W-:Y:S02]  /*e9c0*/  SHF.L.U32 R9, R59, 0x10, RZ ;  /* 0x000000103b097819 */ /* 0x000fe400000006ff */
[----:B------:R-:W3:Y:S01]  /*e9d0*/  LDL.LU R59, [R1+0x500] ;  /* 0x00050000013b7983 */ /* 0x000ee20000300800 */
[----:B------:R-:W-:Y:S01]  /*e9e0*/  SHF.L.U32 R10, R28, 0x10, RZ ;  /* 0x000000101c0a7819 */ /* 0x000fe200000006ff */
[----:B------:R-:W-:-:S02]  /*e9f0*/  FMUL.FTZ R8, R8, UR16 ;  /* 0x0000001008087c20 */ /* 0x000fc40008410000 */
[----:B------:R-:W3:Y:S01]  /*ea00*/  LDL.LU R28, [R1+0x264] ;  /* 0x00026400011c7983 */ /* 0x000ee20000300800 */
[----:B------:R-:W-:Y:S01]  /*ea10*/  FADD.FTZ R0, R0, -UR28 ;  /* 0x8000001c00007e21 */ /* 0x000fe20008010000 */
[----:B------:R-:W-:Y:S01]  /*ea20*/  FADD.FTZ R6, R6, R9 ;  /* 0x0000000906067221 */ /* 0x000fe20000010000 */
[----:B------:R-:W-:Y:S01]  /*ea30*/  FFMA.FTZ R7, R9, R8, R7 ;  /* 0x0000000809077223 */ /* 0x000fe20000010007 */
[----:B------:R-:W-:Y:S01]  /*ea40*/  FMUL.FTZ R9, R2, R9 ;  /* 0x0000000902097220 */ /* 0x000fe20000410000 */
[----:B------:R-:W-:-:S03]  /*ea50*/  FMUL.FTZ R0, R0, UR16 ;  /* 0x0000001000007c20 */ /* 0x000fc60008410000 */
        /* <DEDUP_REMOVED lines=152> */
[----:B------:R-:W-:Y:S01]  /*f3e0*/  FADD.FTZ R0, R0, -UR28 ;  /* 0x8000001c00007e21 */ /* 0x000fe20008010000 */
[----:B------:R-:W-:Y:S02]  /*f3f0*/  FFMA.FTZ R26, R11, R9, R26 ;  /* 0x000000090b1a7223 */ /* 0x000fe4000001001a */
[----:B------:R-:W-:Y:S01]  /*f400*/  FADD.FTZ R24, R24, R9 ;  /* 0x0000000918187221 */ /* 0x000fe20000010000 */
[----:B------:R-:W-:Y:S01]  /*f410*/  SHF.L.U32 R9, R57, 0x10, RZ ;  /* 0x0000001039097819 */ /* 0x000fe200000006ff */
[----:B------:R-:W-:Y:S01]  /*f420*/  FMUL.FTZ R0, R0, UR16 ;  /* 0x0000001000007c20 */ /* 0x000fe20008410000 */
[----:B------:R-:W-:Y:S01]  /*f430*/  FADD.FTZ R8, R8, -UR28 ;  /* 0x8000001c08087e21 */ /* 0x000fe20008010000 */
[----:B------:R-:W-:Y:S02]  /*f440*/  SHF.L.U32 R10, R59, 0x10, RZ ;  /* 0x000000103b0a7819 */ /* 0x000fe400000006ff */
[----:B------:R-:W-:Y:S01]  /*f450*/  FADD.FTZ R21, R21, R9 ;  /* 0x0000000915157221 */ /* 0x000fe20000010000 */
[----:B------:R-:W-:Y:S01]  /*f460*/  FFMA.FTZ R23, R9, R0, R23 ;  /* 0x0000000009177223 */ /* 0x000fe20000010017 */
[----:B------:R-:W-:Y:S01]  /*f470*/  FMUL.FTZ R9, R3, R9 ;  /* 0x0000000903097220 */ /* 0x000fe20000410000 */
[----:B------:R-:W-:Y:S01]  /*f480*/  SHF.L.U32 R11, R28, 0x10, RZ ;  /* 0x000000101c0b7819 */ /* 0x000fe200000006ff */
[----:B------:R-:W-:Y:S01]  /*f490*/  FMUL.FTZ R8, R8, UR16 ;  /* 0x0000001008087c20 */ /* 0x000fe20008410000 */
[----:B------:R-:W-:Y:S01]  /*f4a0*/  FADD.FTZ R10, R10, -UR28 ;  /* 0x8000001c0a0a7e21 */ /* 0x000fe20008010000 */
[----:B------:R-:W-:Y:S01]  /*f4b0*/  FFMA.FTZ R26, R0, R9, R26 ;  /* 0x00000009001a7223 */ /* 0x000fe2000001001a */
[----:B------:R-:W3:Y:S01]  /*f4c0*/  LDL.LU R59, [R1+0x47c] ;  /* 0x00047c00013b7983 */ /* 0x000ee20000300800 */
[----:B------:R-:W-:Y:S01]  /*f4d0*/  FADD.FTZ R6, R6, R11 ;  /* 0x0000000b06067221 */ /* 0x000fe20000010000 */
[----:B------:R-:W-:Y:S01]  /*f4e0*/  FFMA.FTZ R7, R11, R8, R7 ;  /* 0x000000080b077223 */ /* 0x000fe20000010007 */
[----:B------:R-:W-:Y:S01]  /*f4f0*/  FMUL.FTZ R11, R2, R11 ;  /* 0x0000000b020b7220 */ /* 0x000fe20000410000 */
[----:B------:R-:W-:Y:S01]  /*f500*/  FMUL.FTZ R10, R10, UR16 ;  /* 0x000000100a0a7c20 */ /* 0x000fe20008410000 */
[----:B------:R-:W-:Y:S01]  /*f510*/  FADD.FTZ R24, R9, R24 ;  /* 0x0000001809187221 */ /* 0x000fe20000010000 */
[----:B------:R-:W-:Y:S01]  /*f520*/  SHF.L.U32 R16, R16, 0x10, RZ ;  /* 0x0000001010107819 */ /* 0x000fe200000006ff */
[----:B------:R-:W-:Y:S01]  /*f530*/  FFMA.FTZ R26, R8, R11, R26 ;  /* 0x0000000b081a7223 */ /* 0x000fe2000001001a */
[----:B------:R-:W-:Y:S01]  /*f540*/  SHF.L.U32 R17, R17, 0x10, RZ ;  /* 0x0000001011117819 */ /* 0x000fe200000006ff */
[----:B------:R-:W-:Y:S01]  /*f550*/  FADD.FTZ R24, R24, R11 ;  /* 0x0000000b18187221 */ /* 0x000fe20000010000 */
[----:B------:R-:W-:Y:S01]  /*f560*/  SHF.L.U32 R19, R19, 0x10, RZ ;  /* 0x0000001013137819 */ /* 0x000fe200000006ff */
[----:B------:R-:W3:Y:S01]  /*f570*/  LDL.LU R28, [R1+0x470] ;  /* 0x00047000011c7983 */ /* 0x000ee20000300800 */
[----:B----4-:R-:W-:-:S03]  /*f580*/  SHF.L.U32 R0, R29, 0x10, RZ ;  /* 0x000000101d007819 */ /* 0x010fc600000006ff */
[----:B------:R-:W4:Y:S02]  /*f590*/  LDL.LU R29, [R1+0x480] ;  /* 0x00048000011d7983 */ /* 0x000f240000300800 */
[----:B------:R-:W-:Y:S01]  /*f5a0*/  FMUL.FTZ R8, R3, R0 ;  /* 0x0000000003087220 */ /* 0x000fe20000410000 */
[----:B------:R-:W-:Y:S01]  /*f5b0*/  FADD.FTZ R21, R21, R0 ;  /* 0x0000000015157221 */ /* 0x000fe20000010000 */
[----:B------:R-:W-:Y:S01]  /*f5c0*/  FFMA.FTZ R23, R0, R10, R23 ;  /* 0x0000000a00177223 */ /* 0x000fe20000010017 */
[----:B------:R-:W-:Y:S02]  /*f5d0*/  SHF.L.U32 R0, R69, 0x10, RZ ;  /* 0x0000001045007819 */ /* 0x000fe400000006ff */
[----:B------:R-:W4:Y:S01]  /*f5e0*/  LDL.LU R69, [R1+0x478] ;  /* 0x0004780001457983 */ /* 0x000f220000300800 */
[----:B------:R-:W-:Y:S01]  /*f5f0*/  FADD.FTZ R24, R8, R24 ;  /* 0x0000001808187221 */ /* 0x000fe20000010000 */
[----:B------:R-:W-:Y:S01]  /*f600*/  FFMA.FTZ R26, R10, R8, R26 ;  /* 0x000000080a1a7223 */ /* 0x000fe2000001001a */
[----:B--2---:R-:W-:-:S02]  /*f610*/  SHF.L.U32 R8, R67, 0x10, RZ ;  /* 0x0000001043087819 */ /* 0x004fc400000006ff */
[----:B------:R-:W2:Y:S01]  /*f620*/  LDL.LU R67, [R1+0x484] ;  /* 0x0004840001437983 */ /* 0x000ea20000300800 */
[----:B---3--:R-:W-:-:S03]  /*f630*/  SHF.L.U32 R9, R68, 0x10, RZ ;  /* 0x0000001044097819 */ /* 0x008fc600000006ff */
        /* <DEDUP_REMOVED lines=12> */
[----:B------:R-:W-:Y:S01]  /*f700*/  FADD.FTZ R24, R24, R8 ;  /* 0x0000000818187221 */ /* 0x000fe20000010000 */
[----:B------:R-:W-:-:S02]  /*f710*/  FADD.FTZ R17, R17, -UR28 ;  /* 0x8000001c11117e21 */ /* 0x000fc40008010000 */
[----:B------:R-:W-:Y:S01]  /*f720*/  FFMA.FTZ R26, R0, R9, R26 ;  /* 0x00000009001a7223 */ /* 0x000fe2000001001a */
[----:B------:R-:W-:Y:S01]  /*f730*/  FADD.FTZ R24, R9, R24 ;  /* 0x0000001809187221 */ /* 0x000fe20000010000 */
[----:B------:R-:W-:Y:S01]  /*f740*/  FMUL.FTZ R17, R17, UR16 ;  /* 0x0000001011117c20 */ /* 0x000fe20008410000 */
[----:B------:R-:W-:Y:S01]  /*f750*/  FMUL.FTZ R0, R2, R19 ;  /* 0x0000001302007220 */ /* 0x000fe20000410000 */
[----:B------:R-:W-:-:S03]  /*f760*/  SHF.L.U32 R18, R18, 0x10, RZ ;  /* 0x0000001012127819 */ /* 0x000fc600000006ff */
[----:B------:R-:W-:Y:S01]  /*f770*/  FADD.FTZ R24, R24, R0 ;  /* 0x0000000018187221 */ /* 0x000fe20000010000 */
[----:B------:R-:W-:Y:S01]  /*f780*/  FFMA.FTZ R26, R17, R0, R26 ;  /* 0x00000000111a7223 */ /* 0x000fe2000001001a */
[----:B------:R-:W-:Y:S01]  /*f790*/  SHF.L.U32 R20, R20, 0x10, RZ ;  /* 0x0000001014147819 */ /* 0x000fe200000006ff */
[----:B------:R-:W-:Y:S01]  /*f7a0*/  FADD.FTZ R18, R18, -UR28 ;  /* 0x8000001c12127e21 */ /* 0x000fe20008010000 */
[----:B------:R-:W-:Y:S02]  /*f7b0*/  SHF.L.U32 R8, R59, 0x10, RZ ;  /* 0x000000103b087819 */ /* 0x000fe400000006ff */
[----:B------:R-:W3:Y:S01]  /*f7c0*/  LDL.LU R59, [R1+0x474] ;  /* 0x00047400013b7983 */ /* 0x000ee20000300800 */
[----:B------:R-:W-:Y:S01]  /*f7d0*/  FADD.FTZ R20, R20, -UR28 ;  /* 0x8000001c14147e21 */ /* 0x000fe20008010000 */
[----:B------:R-:W-:Y:S01]  /*f7e0*/  FMUL.FTZ R18, R18, UR16 ;  /* 0x0000001012127c20 */ /* 0x000fe20008410000 */
[----:B----4-:R-:W-:Y:S02]  /*f7f0*/  SHF.L.U32 R0, R29, 0x10, RZ ;  /* 0x000000101d007819 */ /* 0x010fe400000006ff */
[----:B------:R-:W4:Y:S01]  /*f800*/  LDL.LU R29, [R1+0x46c] ;  /* 0x00046c00011d7983 */ /* 0x000f220000300800 */
[----:B------:R-:W-:Y:S01]  /*f810*/  FADD.FTZ R6, R6, R19 ;  /* 0x0000001306067221 */ /* 0x000fe20000010000 */
[----:B------:R-:W-:Y:S01]  /*f820*/  FFMA.FTZ R7, R19, R17, R7 ;  /* 0x0000001113077223 */ /* 0x000fe20000010007 */
[----:B------:R-:W-:Y:S01]  /*f830*/  FMUL.FTZ R20, R20, UR16 ;  /* 0x0000001014147c20 */ /* 0x000fe20008410000 */
[----:B------:R-:W-:Y:S01]  /*f840*/  FADD.FTZ R21, R21, R0 ;  /* 0x0000000015157221 */ /* 0x000fe20000010000 */
[----:B------:R-:W-:Y:S01]  /*f850*/  FFMA.FTZ R23, R0, R18, R23 ;  /* 0x0000001200177223 */ /* 0x000fe20000010017 */
[----:B------:R-:W-:Y:S01]  /*f860*/  SHF.L.U32 R9, R69, 0x10, RZ ;  /* 0x0000001045097819 */ /* 0x000fe200000006ff */
[----:B------:R-:W-:Y:S01]  /*f870*/  FMUL.FTZ R0, R3, R0 ;  /* 0x0000000003007220 */ /* 0x000fe20000410000 */
[----:B------:R-:W4:Y:S03]  /*f880*/  LDL.LU R69, [R1+0x450] ;  /* 0x0004500001457983 */ /* 0x000f260000300800 */
[----:B------:R-:W-:Y:S01]  /*f890*/  FADD.FTZ R6, R6, R9 ;  /* 0x0000000906067221 */ /* 0x000fe20000010000 */
[----:B------:R-:W-:Y:S01]  /*f8a0*/  FFMA.FTZ R7, R9, R20, R7 ;  /* 0x0000001409077223 */ /* 0x000fe20000010007 */
[----:B------:R-:W-:Y:S01]  /*f8b0*/  FMUL.FTZ R9, R2, R9 ;  /* 0x0000000902097220 */ /* 0x000fe20000410000 */
[----:B------:R-:W-:Y:S01]  /*f8c0*/  FADD.FTZ R24, R0, R24 ;  /* 0x0000001800187221 */ /* 0x000fe20000010000 */
[----:B------:R-:W-:-:S03]  /*f8d0*/  FFMA.FTZ R26, R18, R0, R26 ;  /* 0x00000000121a7223 */ /* 0x000fc6000001001a */
[----:B------:R-:W-:Y:S01]  /*f8e0*/  FADD.FTZ R24, R24, R9 ;  /* 0x0000000918187221 */ /* 0x000fe20000010000 */
[----:B------:R-:W-:Y:S01]  /*f8f0*/  FFMA.FTZ R26, R20, R9, R26 ;  /* 0x00000009141a7223 */ /* 0x000fe2000001001a */
[----:B--2---:R-:W-:Y:S02]  /*f900*/  SHF.L.U32 R0, R67, 0x10, RZ ;  /* 0x0000001043007819 */ /* 0x004fe400000006ff */
[----:B------:R-:W2:Y:S01]  /*f910*/  LDL.LU R67, [R1+0x454] ;  /* 0x0004540001437983 */ /* 0x000ea20000300800 */
[----:B---3--:R-:W-:-:S03]  /*f920*/  SHF.L.U32 R9, R68, 0x10, RZ ;  /* 0x0000001044097819 */ /* 0x008fc600000006ff */
[----:B------:R-:W3:Y:S01]  /*f930*/  LDL.LU R68, [R1+0x458] ;  /* 0x0004580001447983 */ /* 0x000ee20000300800 */
[----:B------:R-:W-:Y:S01]  /*f940*/  FADD.FTZ R8, R8, -UR28 ;  /* 0x8000001c08087e21 */ /* 0x000fe20008010000 */
[----:B------:R-:W-:-:S03]  /*f950*/  FMUL.FTZ R10, R3, R0 ;  /* 0x00000000030a7220 */ /* 0x000fc60000410000 */
[----:B------:R-:W-:Y:S01]  /*f960*/  FMUL.FTZ R8, R8, UR16 ;  /* 0x0000001008087c20 */ /* 0x000fe20008410000 */
[----:B------:R-:W-:-:S03]  /*f970*/  FADD.FTZ R21, R21, R0 ;  /* 0x0000000015157221 */ /* 0x000fc60000010000 */
[----:B------:R-:W-:Y:S01]  /*f980*/  FFMA.FTZ R23, R0, R8, R23 ;  /* 0x0000000800177223 */ /* 0x000fe20000010017 */
[----:B------:R-:W-:Y:S01]  /*f990*/  SHF.L.U32 R0, R28, 0x10, RZ ;  /* 0x000000101c007819 */ /* 0x000fe200000006ff */
[----:B------:R-:W-:Y:S01]  /*f9a0*/  FFMA.FTZ R26, R8, R10, R26 ;  /* 0x0000000a081a7223 */ /* 0x000fe2000001001a */
[----:B------:R-:W3:Y:S01]  /*f9b0*/  LDL.LU R28, [R1+0x45c] ;  /* 0x00045c00011c7983 */ /* 0x000ee20000300800 */
[----:B------:R-:W-:Y:S01]  /*f9c0*/  FADD.FTZ R9, R9, -UR28 ;  /* 0x8000001c09097e21 */ /* 0x000fe20008010000 */
[----:B------:R-:W-:Y:S01]  /*f9d0*/  FADD.FTZ R24, R10, R24 ;  /* 0x000000180a187221 */ /* 0x000fe20000010000 */
[----:B------:R-:W-:Y:S02]  /*f9e0*/  FADD.FTZ R0, R0, -UR28 ;  /* 0x8000001c00007e21 */ /* 0x000fe40008010000 */
[----:B------:R-:W-:Y:S02]  /*f9f0*/  FMUL.FTZ R9, R9, UR16 ;  /* 0x0000001009097c20 */ /* 0x000fe40008410000 */
[----:B------:R-:W-:Y:S01]  /*fa00*/  FMUL.FTZ R0, R0, UR16 ;  /* 0x0000001000007c20 */ /* 0x000fe20008410000 */
[----:B------:R-:W-:-:S02]  /*fa10*/  SHF.L.U32 R10, R59, 0x10, RZ ;  /* 0x000000103b0a7819 */ /* 0x000fc400000006ff */
[----:B------:R-:W3:Y:S01]  /*fa20*/  LDL.LU R59, [R1+0x498] ;  /* 0x00049800013b7983 */ /* 0x000ee20000300800 */
[----:B----4-:R-:W-:-:S03]  /*fa30*/  SHF.L.U32 R8, R29, 0x10, RZ ;  /* 0x000000101d087819 */ /* 0x010fc600000006ff */
[----:B------:R-:W4:Y:S02]  /*fa40*/  LDL.LU R29, [R1+0x490] ;  /* 0x00049000011d7983 */ /* 0x000f240000300800 */
[----:B------:R-:W-:Y:S01]  /*fa50*/  FADD.FTZ R6, R6, R8 ;  /* 0x0000000806067221 */ /* 0x000fe20000010000 */
[----:B------:R-:W-:Y:S01]  /*fa60*/  FFMA.FTZ R7, R8, R9, R7 ;  /* 0x0000000908077223 */ /* 0x000fe20000010007 */
[----:B------:R-:W-:Y:S01]  /*fa70*/  SHF.L.U32 R11, R69, 0x10, RZ ;  /* 0x00000010450b7819 */ /* 0x000fe200000006ff */
[----:B------:R-:W-:Y:S01]  /*fa80*/  FMUL.FTZ R8, R2, R8 ;  /* 0x0000000802087220 */ /* 0x000fe20000410000 */
[----:B------:R-:W4:Y:S01]  /*fa90*/  LDL.LU R69, [R1+0x494] ;  /* 0x0004940001457983 */ /* 0x000f220000300800 */
[----:B------:R-:W-:Y:S01]  /*faa0*/  FADD.FTZ R21, R21, R10 ;  /* 0x0000000a15157221 */ /* 0x000fe20000010000 */
[----:B------:R-:W-:Y:S01]  /*fab0*/  FFMA.FTZ R23, R10, R0, R23 ;  /* 0x000000000a177223 */ /* 0x000fe20000010017 */
[----:B------:R-:W-:Y:S01]  /*fac0*/  FMUL.FTZ R10, R3, R10 ;  /* 0x0000000a030a7220 */ /* 0x000fe20000410000 */
[----:B------:R-:W-:Y:S01]  /*fad0*/  FFMA.FTZ R26, R9, R8, R26 ;  /* 0x00000008091a7223 */ /* 0x000fe2000001001a */
[----:B------:R-:W-:-:S03]  /*fae0*/  FADD.FTZ R24, R24, R8 ;  /* 0x0000000818187221 */ /* 0x000fc60000010000 */
[----:B------:R-:W-:Y:S01]  /*faf0*/  FFMA.FTZ R26, R0, R10, R26 ;  /* 0x0000000a001a7223 */ /* 0x000fe2000001001a */
[----:B--2---:R-:W-:Y:S02]  /*fb00*/  SHF.L.U32 R8, R67, 0x10, RZ ;  /* 0x0000001043087819 */ /* 0x004fe400000006ff */
[----:B------:R-:W2:Y:S01]  /*fb10*/  LDL.LU R67, [R1+0x4a0] ;  /* 0x0004a00001437983 */ /* 0x000ea20000300800 */
[----:B---3--:R-:W-:-:S03]  /*fb20*/  SHF.L.U32 R0, R68, 0x10, RZ ;  /* 0x0000001044007819 */ /* 0x008fc600000006ff */
[----:B------:R-:W3:Y:S01]  /*fb30*/  LDL.LU R68, [R1+0x49c] ;  /* 0x00049c0001447983 */ /* 0x000ee20000300800 */
[----:B------:R-:W-:Y:S01]  /*fb40*/  FADD.FTZ R11, R11, -UR28 ;  /* 0x8000001c0b0b7e21 */ /* 0x000fe20008010000 */
[----:B------:R-:W-:Y:S01]  /*fb50*/  FADD.FTZ R24, R10, R24 ;  /* 0x000000180a187221 */ /* 0x000fe20000010000 */
[----:B------:R-:W-:Y:S02]  /*fb60*/  FMUL.FTZ R9, R2, R8 ;  /* 0x0000000802097220 */ /* 0x000fe40000410000 */
[----:B------:R-:W-:Y:S01]  /*fb70*/  FMUL.FTZ R11, R11, UR16 ;  /* 0x000000100b0b7c20 */ /* 0x000fe20008410000 */
[----:B------:R-:W-:Y:S01]  /*fb80*/  FADD.FTZ R6, R6, R8 ;  /* 0x0000000806067221 */ /* 0x000fe20000010000 */
[----:B------:R-:W-:Y:S02]  /*fb90*/  FADD.FTZ R24, R24, R9 ;  /* 0x0000000918187221 */ /* 0x000fe40000010000 */
[----:B------:R-:W-:Y:S01]  /*fba0*/  FFMA.FTZ R7, R8, R11, R7 ;  /* 0x0000000b08077223 */ /* 0x000fe20000010007 */
[----:B------:R-:W-:Y:S01]  /*fbb0*/  SHF.L.U32 R8, R28, 0x10, RZ ;  /* 0x000000101c087819 */ /* 0x000fe200000006ff */
[----:B------:R-:W-:Y:S01]  /*fbc0*/  FFMA.FTZ R26, R11, R9, R26 ;  /* 0x000000090b1a7223 */ /* 0x000fe2000001001a */
[----:B------:R-:W3:Y:S01]  /*fbd0*/  LDL.LU R28, [R1+0x4fc] ;  /* 0x0004fc00011c7983 */ /* 0x000ee20000300800 */
[----:B------:R-:W-:-:S02]  /*fbe0*/  FADD.FTZ R0, R0, -UR28 ;  /* 0x8000001c00007e21 */ /* 0x000fc40008010000 */
[----:B------:R-:W-:Y:S02]  /*fbf0*/  FADD.FTZ R8, R8, -UR28 ;  /* 0x8000001c08087e21 */ /* 0x000fe40008010000 */
[----:B------:R-:W-:Y:S02]  /*fc00*/  FMUL.FTZ R0, R0, UR16 ;  /* 0x0000001000007c20 */ /* 0x000fe40008410000 */
[----:B------:R-:W-:Y:S01]  /*fc10*/  FMUL.FTZ R8, R8, UR16 ;  /* 0x0000001008087c20 */ /* 0x000fe20008410000 */
[----:B------:R-:W-:Y:S02]  /*fc20*/  SHF.L.U32 R10, R59, 0x10, RZ ;  /* 0x000000103b0a7819 */ /* 0x000fe400000006ff */
[----:B------:R-:W3:Y:S01]  /*fc30*/  LDL.LU R59, [R1+0x514] ;  /* 0x00051400013b7983 */ /* 0x000ee20000300800 */
[----:B----4-:R-:W-:-:S03]  /*fc40*/  SHF.L.U32 R9, R29, 0x10, RZ ;  /* 0x000000101d097819 */ /* 0x010fc600000006ff */
[----:B------:R-:W4:Y:S02]  /*fc50*/  LDL.LU R29, [R1+0x4a4] ;  /* 0x0004a400011d7983 */ /* 0x000f240000300800 */
        /* <DEDUP_REMOVED lines=8> */
[----:B------:R-:W-:-:S04]  /*fce0*/  FFMA.FTZ R26, R0, R9, R26 ;  /* 0x00000009001a7223 */ /* 0x000fc8000001001a */
        /* <DEDUP_REMOVED lines=13> */
[----:B------:R-:W-:Y:S01]  /*fdc0*/  FADD.FTZ R24, R9, R24 ;  /* 0x0000001809187221 */ /* 0x000fe20000010000 */
[----:B------:R-:W3:Y:S01]  /*fdd0*/  LDL.LU R28, [R1+0x534] ;  /* 0x00053400011c7983 */ /* 0x000ee20000300800 */
[----:B------:R-:W-:Y:S01]  /*fde0*/  FFMA.FTZ R26, R10, R9, R26 ;  /* 0x000000090a1a7223 */ /* 0x000fe2000001001a */
[----:B------:R-:W-:Y:S01]  /*fdf0*/  FADD.FTZ R8, R8, -UR28 ;  /* 0x8000001c08087e21 */ /* 0x000fe20008010000 */
[----:B------:R-:W-:-:S03]  /*fe00*/  FADD.FTZ R0, R0, -UR28 ;  /* 0x8000001c00007e21 */ /* 0x000fc60008010000 */
[----:B------:R-:W-:Y:S01]  /*fe10*/  FMUL.FTZ R8, R8, UR16 ;  /* 0x0000001008087c20 */ /* 0x000fe20008410000 */
        /* <DEDUP_REMOVED lines=127> */
[----:B------:R-:W-:Y:S01]  /*10610*/  FFMA.FTZ R26, R10, R9, R26 ;  /* 0x000000090a1a7223 */ /* 0x000fe2000001001a */
[----:B------:R-:W-:Y:S01]  /*10620*/  FADD.FTZ R8, R8, -UR28 ;  /* 0x8000001c08087e21 */ /* 0x000fe20008010000 */
[----:B------:R-:W3:Y:S01]  /*10630*/  LDL.LU R28, [R1+0x380] ;  /* 0x00038000011c7983 */ /* 0x000ee20000300800 */
[----:B------:R-:W-:-:S02]  /*10640*/  FADD.FTZ R0, R0, -UR28 ;  /* 0x8000001c00007e21 */ /* 0x000fc40008010000 */
[----:B------:R-:W-:Y:S01]  /*10650*/  FMUL.FTZ R8, R8, UR16 ;  /* 0x0000001008087c20 */ /* 0x000fe20008410000 */
[----:B------:R-:W-:Y:S01]  /*10660*/  SHF.L.U32 R10, R55, 0x10, RZ ;  /* 0x00000010370a7819 */ /* 0x000fe200000006ff */
[----:B------:R-:W-:-:S04]  /*10670*/  FMUL.FTZ R0, R0, UR16 ;  /* 0x0000001000007c20 */ /* 0x000fc80008410000 */
[----:B------:R-:W-:Y:S01]  /*10680*/  FADD.FTZ R21, R21, R10 ;  /* 0x0000000a15157221 */ /* 0x000fe20000010000 */
[----:B------:R-:W-:Y:S01]  /*10690*/  FFMA.FTZ R23, R10, R0, R23 ;  /* 0x000000000a177223 */ /* 0x000fe20000010017 */
[----:B------:R-:W-:Y:S02]  /*106a0*/  SHF.L.U32 R11, R59, 0x10, RZ ;  /* 0x000000103b0b7819 */ /* 0x000fe400000006ff */
[----:B----4-:R-:W-:Y:S01]  /*106b0*/  SHF.L.U32 R9, R29, 0x10, RZ ;  /* 0x000000101d097819 */ /* 0x010fe200000006ff */
[----:B------:R-:W-:Y:S01]  /*106c0*/  FMUL.FTZ R10, R3, R10 ;  /* 0x0000000a030a7220 */ /* 0x000fe20000410000 */
[----:B------:R-:W4:Y:S03]  /*106d0*/  LDL.LU R29, [R1+0x37c] ;  /* 0x00037c00011d7983 */ /* 0x000f260000300800 */
[----:B------:R-:W-:Y:S01]  /*106e0*/  FADD.FTZ R6, R6, R9 ;  /* 0x0000000906067221 */ /* 0x000fe20000010000 */
[----:B------:R-:W-:Y:S01]  /*106f0*/  FFMA.FTZ R7, R9, R8, R7 ;  /* 0x0000000809077223 */ /* 0x000fe20000010007 */
[----:B------:R-:W-:Y:S01]  /*10700*/  FMUL.FTZ R9, R2, R9 ;  /* 0x0000000902097220 */ /* 0x000fe20000410000 */
[----:B------:R-:W-:Y:S01]  /*10710*/  FADD.FTZ R11, R11, -UR28 ;  /* 0x8000001c0b0b7e21 */ /* 0x000fe20008010000 */
[----:B------:R-:W4:Y:S02]  /*10720*/  LDL.LU R59, [R1+0x358] ;  /* 0x00035800013b7983 */ /* 0x000f240000300800 */
[----:B------:R-:W-:Y:S01]  /*10730*/  FFMA.FTZ R26, R8, R9, R26 ;  /* 0x00000009081a7223 */ /* 0x000fe2000001001a */
[----:B------:R-:W-:Y:S01]  /*10740*/  SHF.L.U32 R8, R69, 0x10, RZ ;  /* 0x0000001045087819 */ /* 0x000fe200000006ff */
[----:B------:R-:W-:Y:S01]  /*10750*/  FMUL.FTZ R11, R11, UR16 ;  /* 0x000000100b0b7c20 */ /* 0x000fe20008410000 */
[----:B------:R-:W-:Y:S01]  /*10760*/  FADD.FTZ R24, R24, R9 ;  /* 0x0000000918187221 */ /* 0x000fe20000010000 */
[----:B------:R-:W-:Y:S01]  /*10770*/  FFMA.FTZ R26, R0, R10, R26 ;  /* 0x0000000a001a7223 */ /* 0x000fe2000001001a */
[----:B------:R-:W4:Y:S01]  /*10780*/  LDL.LU R69, [R1+0x368] ;  /* 0x0003680001457983 */ /* 0x000f220000300800 */
[----:B------:R-:W-:Y:S01]  /*10790*/  FMUL.FTZ R9, R2, R8 ;  /* 0x0000000802097220 */ /* 0x000fe20000410000 */
[----:B------:R-:W-:Y:S01]  /*107a0*/  FADD.FTZ R6, R6, R8 ;  /* 0x0000000806067221 */ /* 0x000fe20000010000 */
[----:B------:R-:W-:Y:S01]  /*107b0*/  FFMA.FTZ R7, R8, R11, R7 ;  /* 0x0000000b08077223 */ /* 0x000fe20000010007 */
[----:B--2---:R-:W-:-:S02]  /*107c0*/  SHF.L.U32 R0, R67, 0x10, RZ ;  /* 0x0000001043007819 */ /* 0x004fc400000006ff */
        /* <DEDUP_REMOVED lines=9> */
[----:B------:R-:W-:-:S03]  /*10860*/  FADD.FTZ R8, R8, -UR28 ;  /* 0x8000001c08087e21 */ /* 0x000fc60008010000 */
[----:B------:R-:W-:Y:S01]  /*10870*/  FADD.FTZ R21, R21, R9 ;  /* 0x0000000915157221 */ /* 0x000fe20000010000 */
[----:B------:R-:W-:Y:S01]  /*10880*/  FFMA.FTZ R23, R9, R0, R23 ;  /* 0x0000000009177223 */ /* 0x000fe20000010017 */
[----:B------:R-:W-:Y:S01]  /*10890*/  FMUL.FTZ R9, R3, R9 ;  /* 0x0000000903097220 */ /* 0x000fe20000410000 */
[----:B------:R-:W-:Y:S01]  /*108a0*/  SHF.L.U32 R10, R28, 0x10, RZ ;  /* 0x000000101c0a7819 */ /* 0x000fe200000006ff */
[----:B------:R-:W-:Y:S01]  /*108b0*/  FMUL.FTZ R8, R8, UR16 ;  /* 0x0000001008087c20 */ /* 0x000fe20008410000 */
[----:B------:R-:W3:Y:S01]  /*108c0*/  LDL.LU R28, [R1+0x344] ;  /* 0x00034400011c7983 */ /* 0x000ee20000300800 */
[----:B------:R-:W-:Y:S01]  /*108d0*/  FFMA.FTZ R26, R0, R9, R26 ;  /* 0x00000009001a7223 */ /* 0x000fe2000001001a */
[----:B------:R-:W-:Y:S01]  /*108e0*/  SHF.L.U32 R0, R51, 0x10, RZ ;  /* 0x0000001033007819 */ /* 0x000fe200000006ff */
[----:B------:R-:W-:Y:S01]  /*108f0*/  FADD.FTZ R24, R9, R24 ;  /* 0x0000001809187221 */ /* 0x000fe20000010000 */
[----:B------:R-:W-:-:S03]  /*10900*/  FADD.FTZ R10, R10, -UR28 ;  /* 0x8000001c0a0a7e21 */ /* 0x000fc60008010000 */
[----:B------:R-:W-:Y:S01]  /*10910*/  FMUL.FTZ R9, R3, R0 ;  /* 0x0000000003097220 */ /* 0x000fe20000410000 */
[----:B------:R-:W-:Y:S01]  /*10920*/  FMUL.FTZ R10, R10, UR16 ;  /* 0x000000100a0a7c20 */ /* 0x000fe20008410000 */
[----:B----4-:R-:W-:Y:S02]  /*10930*/  SHF.L.U32 R11, R29, 0x10, RZ ;  /* 0x000000101d0b7819 */ /* 0x010fe400000006ff */
[----:B------:R-:W4:Y:S03]  /*10940*/  LDL.LU R29, [R1+0x35c] ;  /* 0x00035c00011d7983 */ /* 0x000f260000300800 */
[----:B------:R-:W-:Y:S01]  /*10950*/  FADD.FTZ R6, R6, R11 ;  /* 0x0000000b06067221 */ /* 0x000fe20000010000 */
[----:B------:R-:W-:Y:S01]  /*10960*/  FFMA.FTZ R7, R11, R8, R7 ;  /* 0x000000080b077223 */ /* 0x000fe20000010007 */
[----:B------:R-:W-:-:S04]  /*10970*/  FMUL.FTZ R11, R2, R11 ;  /* 0x0000000b020b7220 */ /* 0x000fc80000410000 */
        /* <DEDUP_REMOVED lines=9> */
[----:B------:R-:W-:Y:S01]  /*10a10*/  FADD.FTZ R21, R21, R0 ;  /* 0x0000000015157221 */ /* 0x000fe20000010000 */
[----:B------:R-:W-:Y:S01]  /*10a20*/  FFMA.FTZ R23, R0, R10, R23 ;  /* 0x0000000a00177223 */ /* 0x000fe20000010017 */
[----:B------:R-:W-:Y:S01]  /*10a30*/  SHF.L.U32 R0, R69, 0x10, RZ ;  /* 0x0000001045007819 */ /* 0x000fe200000006ff */
[----:B------:R-:W-:Y:S01]  /*10a40*/  FMUL.FTZ R8, R8, UR16 ;  /* 0x0000001008087c20 */ /* 0x000fe20008410000 */
[----:B------:R-:W3:Y:S01]  /*10a50*/  LDL.LU R69, [R1+0x628] ;  /* 0x0006280001457983 */ /* 0x000ee20000300800 */
[----:B------:R-:W-:Y:S02]  /*10a60*/  FADD.FTZ R6, R6, R9 ;  /* 0x0000000906067221 */ /* 0x000fe40000010000 */
[----:B------:R-:W-:Y:S01]  /*10a70*/  FFMA.FTZ R7, R9, R8, R7 ;  /* 0x0000000809077223 */ /* 0x000fe20000010007 */
[----:B------:R-:W-:-:S04]  /*10a80*/  FMUL.FTZ R9, R2, R9 ;  /* 0x0000000902097220 */ /* 0x000fc80000410000 */
[----:B------:R-:W-:Y:S01]  /*10a90*/  FFMA.FTZ R26, R8, R9, R26 ;  /* 0x00000009081a7223 */ /* 0x000fe2000001001a */
[----:B------:R-:W-:Y:S01]  /*10aa0*/  FADD.FTZ R0, R0, -UR28 ;  /* 0x8000001c00007e21 */ /* 0x000fe20008010000 */
[----:B------:R-:W-:-:S03]  /*10ab0*/  SHF.L.U32 R10, R49, 0x10, RZ ;  /* 0x00000010310a7819 */ /* 0x000fc600000006ff */
[----:B------:R-:W-:Y:S02]  /*10ac0*/  FMUL.FTZ R0, R0, UR16 ;  /* 0x0000001000007c20 */ /* 0x000fe40008410000 */
[----:B------:R-:W-:Y:S02]  /*10ad0*/  FADD.FTZ R21, R21, R10 ;  /* 0x0000000a15157221 */ /* 0x000fe40000010000 */
[----:B------:R-:W-:Y:S01]  /*10ae0*/  FFMA.FTZ R23, R10, R0, R23 ;  /* 0x000000000a177223 */ /* 0x000fe20000010017 */
[----:B------:R-:W-:Y:S01]  /*10af0*/  FMUL.FTZ R10, R3, R10 ;  /* 0x0000000a030a7220 */ /* 0x000fe20000410000 */
[----:B------:R-:W-:Y:S01]  /*10b00*/  FADD.FTZ R24, R24, R9 ;  /* 0x0000000918187221 */ /* 0x000fe20000010000 */
[----:B----4-:R-:W-:Y:S02]  /*10b10*/  SHF.L.U32 R8, R29, 0x10, RZ ;  /* 0x000000101d087819 */ /* 0x010fe400000006ff */
[----:B------:R-:W4:Y:S01]  /*10b20*/  LDL.LU R29, [R1+0x320] ;  /* 0x00032000011d7983 */ /* 0x000f220000300800 */
[----:B------:R-:W-:Y:S01]  /*10b30*/  FFMA.FTZ R26, R0, R10, R26 ;  /* 0x0000000a001a7223 */ /* 0x000fe2000001001a */
[----:B------:R-:W-:Y:S01]  /*10b40*/  FADD.FTZ R24, R10, R24 ;  /* 0x000000180a187221 */ /* 0x000fe20000010000 */
[----:B--2---:R-:W-:-:S02]  /*10b50*/  SHF.L.U32 R0, R67, 0x10, RZ ;  /* 0x0000001043007819 */ /* 0x004fc400000006ff */
[----:B------:R-:W2:Y:S01]  /*10b60*/  LDL.LU R67, [R1+0x644] ;  /* 0x0006440001437983 */ /* 0x000ea20000300800 */
[----:B---3--:R-:W-:-:S03]  /*10b70*/  SHF.L.U32 R10, R68, 0x10, RZ ;  /* 0x00000010440a7819 */ /* 0x008fc600000006ff */
[----:B------:R-:W3:Y:S01]  /*10b80*/  LDL.LU R68, [R1+0x30c] ;  /* 0x00030c0001447983 */ /* 0x000ee20000300800 */
[----:B------:R-:W-:Y:S01]  /*10b90*/  SHF.L.U32 R11, R59, 0x10, RZ ;  /* 0x000000103b0b7819 */ /* 0x000fe200000006ff */
[----:B------:R-:W-:Y:S01]  /*10ba0*/  FMUL.FTZ R9, R2, R8 ;  /* 0x0000000802097220 */ /* 0x000fe20000410000 */
[----:B------:R-:W-:Y:S01]  /*10bb0*/  FADD.FTZ R6, R6, R8 ;  /* 0x0000000806067221 */ /* 0x000fe20000010000 */
[----:B------:R-:W-:Y:S01]  /*10bc0*/  FADD.FTZ R0, R0, -UR28 ;  /* 0x8000001c00007e21 */ /* 0x000fe20008010000 */
[----:B------:R-:W-:Y:S01]  /*10bd0*/  FADD.FTZ R10, R10, -UR28 ;  /* 0x8000001c0a0a7e21 */ /* 0x000fe20008010000 */
[----:B------:R-:W-:Y:S01]  /*10be0*/  FADD.FTZ R11, R11, -UR28 ;  /* 0x8000001c0b0b7e21 */ /* 0x000fe20008010000 */
[----:B------:R-:W-:Y:S01]  /*10bf0*/  SHF.L.U32 R12, R43, 0x10, RZ ;  /* 0x000000102b0c7819 */ /* 0x000fe200000006ff */
[----:B------:R-:W3:Y:S02]  /*10c00*/  LDL.LU R59, [R1+0x6b4] ;  /* 0x0006b400013b7983 */ /* 0x000ee40000300800 */
[----:B------:R-:W-:-:S04]  /*10c10*/  FMUL.FTZ R11, R11, UR16 ;  /* 0x000000100b0b7c20 */ /* 0x000fc80008410000 */
[----:B------:R-:W-:Y:S01]  /*10c20*/  FFMA.FTZ R7, R8, R11, R7 ;  /* 0x0000000b08077223 */ /* 0x000fe20000010007 */
[----:B------:R-:W-:Y:S01]  /*10c30*/  SHF.L.U32 R8, R28, 0x10, RZ ;  /* 0x000000101c087819 */ /* 0x000fe200000006ff */
[----:B------:R-:W-:Y:S01]  /*10c40*/  FADD.FTZ R24, R24, R9 ;  /* 0x0000000918187221 */ /* 0x000fe20000010000 */
[----:B------:R-:W-:Y:S01]  /*10c50*/  FFMA.FTZ R26, R11, R9, R26 ;  /* 0x000000090b1a7223 */ /* 0x000fe2000001001a */
[----:B------:R-:W-:Y:S01]  /*10c60*/  SHF.L.U32 R9, R47, 0x10, RZ ;  /* 0x000000102f097819 */ /* 0x000fe200000006ff */
[----:B------:R-:W-:Y:S01]  /*10c70*/  FMUL.FTZ R0, R0, UR16 ;  /* 0x0000001000007c20 */ /* 0x000fe20008410000 */
[----:B------:R-:W-:Y:S01]  /*10c80*/  FADD.FTZ R8, R8, -UR28 ;  /* 0x8000001c08087e21 */ /* 0x000fe20008010000 */
[----:B------:R-:W-:Y:S01]  /*10c90*/  SHF.L.U32 R11, R69, 0x10, RZ ;  /* 0x00000010450b7819 */ /* 0x000fe200000006ff */
[----:B------:R-:W-:Y:S01]  /*10ca0*/  FMUL.FTZ R10, R10, UR16 ;  /* 0x000000100a0a7c20 */ /* 0x000fe20008410000 */
[----:B------:R-:W-:Y:S01]  /*10cb0*/  FADD.FTZ R21, R21, R9 ;  /* 0x0000000915157221 */ /* 0x000fe20000010000 */
[----:B------:R-:W-:Y:S01]  /*10cc0*/  FMUL.FTZ R8, R8, UR16 ;  /* 0x0000001008087c20 */ /* 0x000fe20008410000 */
[----:B------:R-:W-:Y:S01]  /*10cd0*/  FFMA.FTZ R23, R9, R0, R23 ;  /* 0x0000000009177223 */ /* 0x000fe20000010017 */
[----:B------:R-:W-:Y:S01]  /*10ce0*/  FMUL.FTZ R9, R3, R9 ;  /* 0x0000000903097220 */ /* 0x000fe20000410000 */
[----:B------:R-:W-:Y:S01]  /*10cf0*/  FADD.FTZ R6, R6, R11 ;  /* 0x0000000b06067221 */ /* 0x000fe20000010000 */
[----:B------:R-:W-:Y:S01]  /*10d00*/  FFMA.FTZ R7, R11, R8, R7 ;  /* 0x000000080b077223 */ /* 0x000fe20000010007 */
[----:B------:R-:W-:Y:S01]  /*10d10*/  FMUL.FTZ R11, R2, R11 ;  /* 0x0000000b020b7220 */ /* 0x000fe20000410000 */
[----:B------:R-:W-:Y:S01]  /*10d20*/  FFMA.FTZ R26, R0, R9, R26 ;  /* 0x00000009001a7223 */ /* 0x000fe2000001001a */
[----:B------:R-:W3:Y:S03]  /*10d30*/  LDL.LU R69, [R1+0x660] ;  /* 0x0006600001457983 */ /* 0x000ee60000300800 */
[----:B------:R-:W-:Y:S01]  /*10d40*/  FFMA.FTZ R26, R8, R11, R26 ;  /* 0x0000000b081a7223 */ /* 0x000fe2000001001a */
[----:B------:R-:W-:Y:S01]  /*10d50*/  FMUL.FTZ R13, R3, R12 ;  /* 0x0000000c030d7220 */ /* 0x000fe20000410000 */
[----:B------:R-:W3:Y:S01]  /*10d60*/  LDL.LU R28, [R1+0x2cc] ;  /* 0x0002cc00011c7983 */ /* 0x000ee20000300800 */
[----:B----4-:R-:W-:-:S03]  /*10d70*/  SHF.L.U32 R8, R29, 0x10, RZ ;  /* 0x000000101d087819 */ /* 0x010fc600000006ff */
[----:B------:R-:W4:Y:S01]  /*10d80*/  LDL.LU R29, [R1+0x2f8] ;  /* 0x0002f800011d7983 */ /* 0x000f220000300800 */
[----:B------:R-:W-:Y:S01]  /*10d90*/  SHF.L.U32 R0, R45, 0x10, RZ ;  /* 0x000000102d007819 */ /* 0x000fe200000006ff */
[----:B------:R-:W-:Y:S01]  /*10da0*/  FADD.FTZ R24, R9, R24 ;  /* 0x0000001809187221 */ /* 0x000fe20000010000 */
[----:B------:R-:W-:-:S03]  /*10db0*/  FADD.FTZ R8, R8, -UR28 ;  /* 0x8000001c08087e21 */ /* 0x000fc60008010000 */
[----:B------:R-:W-:Y:S01]  /*10dc0*/  FADD.FTZ R24, R24, R11 ;  /* 0x0000000b18187221 */ /* 0x000fe20000010000 */
[----:B------:R-:W-:Y:S01]  /*10dd0*/  FMUL.FTZ R9, R3, R0 ;  /* 0x0000000003097220 */ /* 0x000fe20000410000 */
[----:B------:R-:W-:Y:S01]  /*10de0*/  FADD.FTZ R21, R21, R0 ;  /* 0x0000000015157221 */ /* 0x000fe20000010000 */
[----:B------:R-:W-:Y:S02]  /*10df0*/  FFMA.FTZ R23, R0, R10, R23 ;  /* 0x0000000a00177223 */ /* 0x000fe40000010017 */
[----:B------:R-:W-:Y:S01]  /*10e00*/  FADD.FTZ R24, R9, R24 ;  /* 0x0000001809187221 */ /* 0x000fe20000010000 */
[----:B------:R-:W-:Y:S01]  /*10e10*/  FFMA.FTZ R26, R10, R9, R26 ;  /* 0x000000090a1a7223 */ /* 0x000fe2000001001a */
[----:B------:R-:W-:Y:S01]  /*10e20*/  FMUL.FTZ R9, R8, UR16 ;  /* 0x0000001008097c20 */ /* 0x000fe20008410000 */
[----:B--2---:R-:W-:Y:S02]  /*10e30*/  SHF.L.U32 R0, R67, 0x10, RZ ;  /* 0x0000001043007819 */ /* 0x004fe400000006ff */
[----:B------:R-:W2:Y:S01]  /*10e40*/  LDL.LU R67, [R1+0x678] ;  /* 0x0006780001437983 */ /* 0x000ea20000300800 */
[----:B---3--:R-:W-:-:S03]  /*10e50*/  SHF.L.U32 R8, R68, 0x10, RZ ;  /* 0x0000001044087819 */ /* 0x008fc600000006ff */
[----:B------:R-:W3:Y:S01]  /*10e60*/  LDL.LU R68, [R1+0x67c] ;  /* 0x00067c0001447983 */ /* 0x000ee20000300800 */
[----:B------:R-:W-:Y:S01]  /*10e70*/  SHF.L.U32 R10, R54, 0x10, RZ ;  /* 0x00000010360a7819 */ /* 0x000fe200000006ff */
[----:B------:R-:W-:Y:S01]  /*10e80*/  FADD.FTZ R8, R8, -UR28 ;  /* 0x8000001c08087e21 */ /* 0x000fe20008010000 */
[----:B------:R-:W-:-:S03]  /*10e90*/  FADD.FTZ R0, R0, -UR28 ;  /* 0x8000001c00007e21 */ /* 0x000fc60008010000 */
[----:B------:R-:W-:Y:S01]  /*10ea0*/  FADD.FTZ R6, R6, R10 ;  /* 0x0000000a06067221 */ /* 0x000fe20000010000 */
[----:B------:R-:W-:Y:S01]  /*10eb0*/  FFMA.FTZ R7, R10, R9, R7 ;  /* 0x000000090a077223 */ /* 0x000fe20000010007 */
[----:B------:R-:W-:Y:S01]  /*10ec0*/  FMUL.FTZ R11, R2, R10 ;  /* 0x0000000a020b7220 */ /* 0x000fe20000410000 */
[----:B------:R-:W-:Y:S01]  /*10ed0*/  SHF.L.U32 R10, R52, 0x10, RZ ;  /* 0x00000010340a7819 */ /* 0x000fe200000006ff */
[----:B------:R-:W-:Y:S01]  /*10ee0*/  FMUL.FTZ R8, R8, UR16 ;  /* 0x0000001008087c20 */ /* 0x000fe20008410000 */
[----:B------:R-:W-:Y:S01]  /*10ef0*/  FMUL.FTZ R0, R0, UR16 ;  /* 0x0000001000007c20 */ /* 0x000fe20008410000 */
[----:B------:R-:W-:Y:S01]  /*10f00*/  FFMA.FTZ R9, R9, R11, R26 ;  /* 0x0000000b09097223 */ /* 0x000fe2000001001a */
[----:B------:R-:W-:Y:S01]  /*10f10*/  FADD.FTZ R24, R24, R11 ;  /* 0x0000000b18187221 */ /* 0x000fe20000010000 */
[----:B------:R-:W-:Y:S01]  /*10f20*/  FMUL.FTZ R11, R2, R10 ;  /* 0x0000000a020b7220 */ /* 0x000fe20000410000 */
[----:B------:R-:W-:Y:S01]  /*10f30*/  FADD.FTZ R6, R6, R10 ;  /* 0x0000000a06067221 */ /* 0x000fe20000010000 */
[----:B------:R-:W-:Y:S01]  /*10f40*/  FFMA.FTZ R7, R10, R8, R7 ;  /* 0x000000080a077223 */ /* 0x000fe20000010007 */
[----:B------:R-:W-:Y:S01]  /*10f50*/  FFMA.FTZ R23, R12, R0, R23 ;  /* 0x000000000c177223 */ /* 0x000fe20000010017 */
[----:B------:R-:W-:Y:S01]  /*10f60*/  FFMA.FTZ R9, R0, R13, R9 ;  /* 0x0000000d00097223 */ /* 0x000fe20000010009 */
[----:B------:R-:W-:Y:S01]  /*10f70*/  FADD.FTZ R21, R21, R12 ;  /* 0x0000000c15157221 */ /* 0x000fe20000010000 */
[----:B------:R-:W-:Y:S01]  /*10f80*/  FADD.FTZ R24, R13, R24 ;  /* 0x000000180d187221 */ /* 0x000fe20000010000 */
[----:B------:R-:W-:Y:S01]  /*10f90*/  SHF.L.U32 R12, R41, 0x10, RZ ;  /* 0x00000010290c7819 */ /* 0x000fe200000006ff */
[----:B------:R-:W-:Y:S01]  /*10fa0*/  FFMA.FTZ R9, R8, R11, R9 ;  /* 0x0000000b08097223 */ /* 0x000fe20000010009 */
[----:B------:R-:W-:-:S02]  /*10fb0*/  SHF.L.U32 R13, R50, 0x10, RZ ;  /* 0x00000010320d7819 */ /* 0x000fc400000006ff */
[----:B------:R-:W-:Y:S01]  /*10fc0*/  SHF.L.U32 R0, R69, 0x10, RZ ;  /* 0x0000001045007819 */ /* 0x000fe200000006ff */
[----:B------:R-:W-:Y:S01]  /*10fd0*/  FADD.FTZ R24, R24, R11 ;  /* 0x0000000b18187221 */ /* 0x000fe20000010000 */
[----:B------:R-:W3:Y:S03]  /*10fe0*/  LDL.LU R69, [R1+0x694] ;  /* 0x0006940001457983 */ /* 0x000ee60000300800 */
[----:B------:R-:W-:Y:S01]  /*10ff0*/  FADD.FTZ R8, R0, -UR28 ;  /* 0x8000001c00087e21 */ /* 0x000fe20008010000 */
[----:B----4-:R-:W-:Y:S01]  /*11000*/  SHF.L.U32 R10, R29, 0x10, RZ ;  /* 0x000000101d0a7819 */ /* 0x010fe200000006ff */
[----:B------:R-:W-:Y:S02]  /*11010*/  FMUL.FTZ R11, R3, R12 ;  /* 0x0000000c030b7220 */ /* 0x000fe40000410000 */
[----:B------:R-:W-:Y:S01]  /*11020*/  FMUL.FTZ R8, R8, UR16 ;  /* 0x0000001008087c20 */ /* 0x000fe20008410000 */
[----:B------:R-:W-:Y:S01]  /*11030*/  FADD.FTZ R6, R6, R13 ;  /* 0x0000000d06067221 */ /* 0x000fe20000010000 */
[----:B------:R-:W-:Y:S01]  /*11040*/  FADD.FTZ R21, R21, R12 ;  /* 0x0000000c15157221 */ /* 0x000fe20000010000 */
[----:B------:R-:W-:Y:S01]  /*11050*/  FADD.FTZ R10, R10, -UR28 ;  /* 0x8000001c0a0a7e21 */ /* 0x000fe20008010000 */
[----:B------:R-:W4:Y:S03]  /*11060*/  LDL.LU R29, [R1+0x6b0] ;  /* 0x0006b000011d7983 */ /* 0x000f260000300800 */
[----:B------:R-:W-:Y:S01]  /*11070*/  FMUL.FTZ R10, R10, UR16 ;  /* 0x000000100a0a7c20 */ /* 0x000fe20008410000 */
[----:B------:R-:W-:Y:S01]  /*11080*/  FADD.FTZ R24, R11, R24 ;  /* 0x000000180b187221 */ /* 0x000fe20000010000 */
[----:B------:R-:W-:-:S02]  /*11090*/  FFMA.FTZ R9, R8, R11, R9 ;  /* 0x0000000b08097223 */ /* 0x000fc40000010009 */
[----:B------:R-:W-:Y:S01]  /*110a0*/  FFMA.FTZ R7, R13, R10, R7 ;  /* 0x0000000a0d077223 */ /* 0x000fe20000010007 */
[----:B------:R-:W-:-:S04]  /*110b0*/  FMUL.FTZ R13, R2, R13 ;  /* 0x0000000d020d7220 */ /* 0x000fc80000410000 */
[----:B------:R-:W-:Y:S01]  /*110c0*/  FADD.FTZ R24, R24, R13 ;  /* 0x0000000d18187221 */ /* 0x000fe20000010000 */
[----:B------:R-:W-:Y:S01]  /*110d0*/  FFMA.FTZ R13, R10, R13, R9 ;  /* 0x0000000d0a0d7223 */ /* 0x000fe20000010009 */
[----:B--2---:R-:W-:Y:S02]  /*110e0*/  SHF.L.U32 R0, R67, 0x10, RZ ;  /* 0x0000001043007819 */ /* 0x004fe400000006ff */
[----:B------:R-:W2:Y:S01]  /*110f0*/  LDL.LU R67, [R1+0x2c0] ;  /* 0x0002c00001437983 */ /* 0x000ea20000300800 */
[----:B---3--:R-:W-:-:S03]  /*11100*/  SHF.L.U32 R10, R68, 0x10, RZ ;  /* 0x00000010440a7819 */ /* 0x008fc600000006ff */
[----:B------:R-:W3:Y:S01]  /*11110*/  LDL.LU R68, [R1+0x6a0] ;  /* 0x0006a00001447983 */ /* 0x000ee20000300800 */
[----:B------:R-:W-:Y:S01]  /*11120*/  FFMA.FTZ R23, R12, R8, R23 ;  /* 0x000000080c177223 */ /* 0x000fe20000010017 */
[----:B------:R-:W-:Y:S01]  /*11130*/  FADD.FTZ R8, R0, -UR28 ;  /* 0x8000001c00087e21 */ /* 0x000fe20008010000 */
[----:B------:R-:W-:-:S03]  /*11140*/  SHF.L.U32 R0, R35, 0x10, RZ ;  /* 0x0000001023007819 */ /* 0x000fc600000006ff */
[----:B------:R-:W-:Y:S02]  /*11150*/  FMUL.FTZ R8, R8, UR16 ;  /* 0x0000001008087c20 */ /* 0x000fe40008410000 */
[----:B------:R-:W-:Y:S01]  /*11160*/  FMUL.FTZ R9, R3, R0 ;  /* 0x0000000003097220 */ /* 0x000fe20000410000 */
[----:B------:R-:W-:Y:S01]  /*11170*/  FADD.FTZ R21, R21, R0 ;  /* 0x0000000015157221 */ /* 0x000fe20000010000 */
[----:B------:R-:W-:Y:S02]  /*11180*/  FFMA.FTZ R23, R0, R8, R23 ;  /* 0x0000000800177223 */ /* 0x000fe40000010017 */
[----:B------:R-:W-:Y:S01]  /*11190*/  FADD.FTZ R0, R9, R24 ;  /* 0x0000001809007221 */ /* 0x000fe20000010000 */
[----:B------:R-:W-:Y:S01]  /*111a0*/  FFMA.FTZ R8, R8, R9, R13 ;  /* 0x0000000908087223 */ /* 0x000fe2000001000d */
[----:B------:R-:W-:Y:S01]  /*111b0*/  FADD.FTZ R9, R10, -UR28 ;  /* 0x8000001c0a097e21 */ /* 0x000fe20008010000 */
[----:B------:R-:W-:-:S05]  /*111c0*/  SHF.L.U32 R10, R48, 0x10, RZ ;  /* 0x00000010300a7819 */ /* 0x000fca00000006ff */
[----:B------:R-:W-:Y:S01]  /*111d0*/  FMUL.FTZ R13, R2, R10 ;  /* 0x0000000a020d7220 */ /* 0x000fe20000410000 */
[----:B------:R-:W-:Y:S02]  /*111e0*/  SHF.L.U32 R11, R69, 0x10, RZ ;  /* 0x00000010450b7819 */ /* 0x000fe400000006ff */
[----:B------:R-:W4:Y:S01]  /*111f0*/  LDL.LU R69, [R1+0x6c4] ;  /* 0x0006c40001457983 */ /* 0x000f220000300800 */
[----:B------:R-:W-:Y:S01]  /*11200*/  FADD.FTZ R15, R0, R13 ;  /* 0x0000000d000f7221 */ /* 0x000fe20000010000 */
[----:B--2---:R-:W-:Y:S02]  /*11210*/  SHF.L.U32 R14, R67, 0x10, RZ ;  /* 0x00000010430e7819 */ /* 0x004fe400000006ff */
[----:B------:R-:W2:Y:S01]  /*11220*/  LDL.LU R67, [R1+0x6a8] ;  /* 0x0006a80001437983 */ /* 0x000ea20000300800 */
[----:B---3--:R-:W-:-:S03]  /*11230*/  SHF.L.U32 R0, R68, 0x10, RZ ;  /* 0x0000001044007819 */ /* 0x008fc600000006ff */
[----:B------:R-:W3:Y:S01]  /*11240*/  LDL.LU R68, [R1+0x6c0] ;  /* 0x0006c00001447983 */ /* 0x000ee20000300800 */
[----:B------:R-:W-:Y:S01]  /*11250*/  FADD.FTZ R11, R11, -UR28 ;  /* 0x8000001c0b0b7e21 */ /* 0x000fe20008010000 */
[----:B------:R-:W-:Y:S01]  /*11260*/  SHF.L.U32 R12, R33, 0x10, RZ ;  /* 0x00000010210c7819 */ /* 0x000fe200000006ff */
[----:B------:R-:W-:Y:S02]  /*11270*/  FMUL.FTZ R9, R9, UR16 ;  /* 0x0000001009097c20 */ /* 0x000fe40008410000 */
[----:B------:R-:W-:Y:S01]  /*11280*/  FMUL.FTZ R11, R11, UR16 ;  /* 0x000000100b0b7c20 */ /* 0x000fe20008410000 */
[----:B------:R-:W-:Y:S01]  /*11290*/  FADD.FTZ R14, R14, -UR28 ;  /* 0x8000001c0e0e7e21 */ /* 0x000fe20008010000 */
[----:B------:R-:W-:Y:S01]  /*112a0*/  FADD.FTZ R6, R6, R10 ;  /* 0x0000000a06067221 */ /* 0x000fe20000010000 */
[----:B------:R-:W-:Y:S01]  /*112b0*/  FFMA.FTZ R7, R10, R9, R7 ;  /* 0x000000090a077223 */ /* 0x000fe20000010007 */
[----:B------:R-:W-:Y:S01]  /*112c0*/  FADD.FTZ R21, R21, R12 ;  /* 0x0000000c15157221 */ /* 0x000fe20000010000 */
[----:B------:R-:W-:Y:S01]  /*112d0*/  FFMA.FTZ R23, R12, R11, R23 ;  /* 0x0000000b0c177223 */ /* 0x000fe20000010017 */
[----:B------:R-:W-:Y:S01]  /*112e0*/  FMUL.FTZ R12, R3, R12 ;  /* 0x0000000c030c7220 */ /* 0x000fe20000410000 */
[----:B------:R-:W-:Y:S01]  /*112f0*/  FFMA.FTZ R8, R9, R13, R8 ;  /* 0x0000000d09087223 */ /* 0x000fe20000010008 */
[----:B------:R-:W-:Y:S01]  /*11300*/  SHF.L.U32 R10, R46, 0x10, RZ ;  /* 0x000000102e0a7819 */ /* 0x000fe200000006ff */
[----:B------:R-:W-:Y:S01]  /*11310*/  FMUL.FTZ R9, R14, UR16 ;  /* 0x000000100e097c20 */ /* 0x000fe20008410000 */
[----:B------:R-:W-:Y:S01]  /*11320*/  FADD.FTZ R15, R12, R15 ;  /* 0x0000000f0c0f7221 */ /* 0x000fe20000010000 */
[----:B------:R-:W-:-:S02]  /*11330*/  FFMA.FTZ R8, R11, R12, R8 ;  /* 0x0000000c0b087223 */ /* 0x000fc40000010008 */
[----:B------:R-:W-:Y:S01]  /*11340*/  FMUL.FTZ R12, R2, R10 ;  /* 0x0000000a020c7220 */ /* 0x000fe20000410000 */
[----:B------:R-:W-:Y:S01]  /*11350*/  FADD.FTZ R11, R6, R10 ;  /* 0x0000000a060b7221 */ /* 0x000fe20000010000 */
[----:B------:R-:W-:Y:S01]  /*11360*/  FFMA.FTZ R10, R10, R9, R7 ;  /* 0x000000090a0a7223 */ /* 0x000fe20000010007 */
[----:B------:R-:W-:Y:S01]  /*11370*/  SHF.L.U32 R7, R28, 0x10, RZ ;  /* 0x000000101c077819 */ /* 0x000fe200000006ff */
[----:B------:R-:W-:Y:S01]  /*11380*/  FADD.FTZ R15, R15, R12 ;  /* 0x0000000c0f0f7221 */ /* 0x000fe20000010000 */
[----:B------:R-:W-:Y:S01]  /*11390*/  FFMA.FTZ R12, R9, R12, R8 ;  /* 0x0000000c090c7223 */ /* 0x000fe20000010008 */
[----:B------:R-:W-:Y:S01]  /*113a0*/  FADD.FTZ R6, R0, -UR28 ;  /* 0x8000001c00067e21 */ /* 0x000fe20008010000 */
[----:B------:R-:W-:Y:S01]  /*113b0*/  SHF.L.U32 R0, R31, 0x10, RZ ;  /* 0x000000101f007819 */ /* 0x000fe200000006ff */
[----:B------:R-:W-:Y:S01]  /*113c0*/  FADD.FTZ R8, R7, -UR28 ;  /* 0x8000001c07087e21 */ /* 0x000fe20008010000 */
[----:B------:R-:W3:Y:S01]  /*113d0*/  LDL.LU R28, [R1+0x6b8] ;  /* 0x0006b800011c7983 */ /* 0x000ee20000300800 */
[----:B------:R-:W-:-:S02]  /*113e0*/  FMUL.FTZ R7, R6, UR16 ;  /* 0x0000001006077c20 */ /* 0x000fc40008410000 */
[----:B------:R-:W-:Y:S01]  /*113f0*/  FMUL.FTZ R17, R8, UR16 ;  /* 0x0000001008117c20 */ /* 0x000fe20008410000 */
[----:B------:R-:W-:Y:S01]  /*11400*/  FMUL.FTZ R8, R3, R0 ;  /* 0x0000000003087220 */ /* 0x000fe20000410000 */
[----:B----4-:R-:W-:Y:S02]  /*11410*/  SHF.L.U32 R9, R29, 0x10, RZ ;  /* 0x000000101d097819 */ /* 0x010fe400000006ff */
[----:B------:R-:W-:Y:S01]  /*11420*/  SHF.L.U32 R13, R44, 0x10, RZ ;  /* 0x000000102c0d7819 */ /* 0x000fe200000006ff */
[----:B------:R-:W-:Y:S01]  /*11430*/  FADD.FTZ R15, R8, R15 ;  /* 0x0000000f080f7221 */ /* 0x000fe20000010000 */
[----:B------:R-:W-:Y:S01]  /*11440*/  FFMA.FTZ R12, R7, R8, R12 ;  /* 0x00000008070c7223 */ /* 0x000fe2000001000c */
[----:B------:R-:W-:Y:S01]  /*11450*/  SHF.L.U32 R8, R69, 0x10, RZ ;  /* 0x0000001045087819 */ /* 0x000fe200000006ff */
[----:B------:R-:W-:Y:S01]  /*11460*/  FADD.FTZ R9, R9, -UR28 ;  /* 0x8000001c09097e21 */ /* 0x000fe20008010000 */
[----:B------:R-:W4:Y:S01]  /*11470*/  LDL.LU R69, [R1+0x6c8] ;  /* 0x0006c80001457983 */ /* 0x000f220000300800 */
[----:B------:R-:W-:Y:S01]  /*11480*/  FFMA.FTZ R6, R13, R17, R10 ;  /* 0x000000110d067223 */ /* 0x000fe2000001000a */
[----:B------:R-:W-:-:S02]  /*11490*/  FMUL.FTZ R10, R2, R13 ;  /* 0x0000000d020a7220 */ /* 0x000fc40000410000 */
[----:B------:R-:W4:Y:S01]  /*114a0*/  LDL.LU R29, [R1+0x6cc] ;  /* 0x0006cc00011d7983 */ /* 0x000f220000300800 */
[----:B------:R-:W-:Y:S01]  /*114b0*/  FADD.FTZ R21, R21, R0 ;  /* 0x0000000015157221 */ /* 0x000fe20000010000 */
[----:B------:R-:W-:Y:S01]  /*114c0*/  FFMA.FTZ R23, R0, R7, R23 ;  /* 0x0000000700177223 */ /* 0x000fe20000010017 */
[----:B------:R-:W-:Y:S01]  /*114d0*/  FMUL.FTZ R9, R9, UR16 ;  /* 0x0000001009097c20 */ /* 0x000fe20008410000 */
[----:B------:R-:W-:Y:S01]  /*114e0*/  FADD.FTZ R15, R15, R10 ;  /* 0x0000000a0f0f7221 */ /* 0x000fe20000010000 */
        /* <DEDUP_REMOVED lines=8> */
[----:B------:R-:W-:Y:S01]  /*11570*/  FFMA.FTZ R12, R9, R10, R12 ;  /* 0x0000000a090c7223 */ /* 0x000fe2000001000c */
[----:B------:R-:W-:Y:S01]  /*11580*/  FADD.FTZ R15, R10, R15 ;  /* 0x0000000f0a0f7221 */ /* 0x000fe20000010000 */
[----:B------:R-:W-:Y:S01]  /*11590*/  FADD.FTZ R9, R7, -UR28 ;  /* 0x8000001c07097e21 */ /* 0x000fe20008010000 */
[----:B------:R-:W-:Y:S01]  /*115a0*/  SHF.L.U32 R7, R42, 0x10, RZ ;  /* 0x000000102a077819 */ /* 0x000fe200000006ff */
[----:B------:R-:W-:Y:S01]  /*115b0*/  FADD.FTZ R10, R8, -UR28 ;  /* 0x8000001c080a7e21 */ /* 0x000fe20008010000 */
[----:B------:R-:W-:Y:S01]  /*115c0*/  FADD.FTZ R0, R11, R13 ;  /* 0x0000000d0b007221 */ /* 0x000fe20000010000 */
[----:B------:R-:W-:Y:S01]  /*115d0*/  SHF.L.U32 R8, R30, 0x10, RZ ;  /* 0x000000101e087819 */ /* 0x000fe200000006ff */
[----:B------:R-:W-:Y:S01]  /*115e0*/  FMUL.FTZ R9, R9, UR16 ;  /* 0x0000001009097c20 */ /* 0x000fe20008410000 */
[----:B------:R-:W-:Y:S01]  /*115f0*/  FMUL.FTZ R10, R10, UR16 ;  /* 0x000000100a0a7c20 */ /* 0x000fe20008410000 */
[----:B------:R-:W-:Y:S01]  /*11600*/  SHF.L.U32 R32, R32, 0x10, RZ ;  /* 0x0000001020207819 */ /* 0x000fe200000006ff */
[----:B------:R-:W-:Y:S01]  /*11610*/  FMUL.FTZ R14, R2, R7 ;  /* 0x00000007020e7220 */ /* 0x000fe20000410000 */
[----:B------:R-:W-:Y:S01]  /*11620*/  FADD.FTZ R0, R0, R7 ;  /* 0x0000000700007221 */ /* 0x000fe20000010000 */
[----:B------:R-:W-:Y:S01]  /*11630*/  FFMA.FTZ R6, R7, R9, R6 ;  /* 0x0000000907067223 */ /* 0x000fe20000010006 */
[----:B------:R-:W-:Y:S01]  /*11640*/  FADD.FTZ R21, R21, R8 ;  /* 0x0000000815157221 */ /* 0x000fe20000010000 */
[----:B------:R-:W-:Y:S01]  /*11650*/  FFMA.FTZ R23, R8, R10, R23 ;  /* 0x0000000a08177223 */ /* 0x000fe20000010017 */
[----:B------:R-:W-:Y:S01]  /*11660*/  FMUL.FTZ R7, R3, R8 ;  /* 0x0000000803077220 */ /* 0x000fe20000410000 */
[----:B------:R-:W-:Y:S01]  /*11670*/  SHF.L.U32 R11, R40, 0x10, RZ ;  /* 0x00000010280b7819 */ /* 0x000fe200000006ff */
[----:B------:R-:W-:Y:S01]  /*11680*/  FADD.FTZ R8, R15, R14 ;  /* 0x0000000e0f087221 */ /* 0x000fe20000010000 */
[----:B------:R-:W-:Y:S01]  /*11690*/  FFMA.FTZ R9, R9, R14, R12 ;  /* 0x0000000e09097223 */ /* 0x000fe2000001000c */
[----:B------:R-:W-:-:S02]  /*116a0*/  FADD.FTZ R32, R32, -UR28 ;  /* 0x8000001c20207e21 */ /* 0x000fc40008010000 */
[----:B------:R-:W-:Y:S01]  /*116b0*/  FADD.FTZ R8, R7, R8 ;  /* 0x0000000807087221 */ /* 0x000fe20000010000 */
[----:B------:R-:W-:Y:S01]  /*116c0*/  FFMA.FTZ R9, R10, R7, R9 ;  /* 0x000000070a097223 */ /* 0x000fe20000010009 */
[----:B------:R-:W-:Y:S01]  /*116d0*/  FMUL.FTZ R13, R2, R11 ;  /* 0x0000000b020d7220 */ /* 0x000fe20000410000 */
[----:B------:R-:W-:Y:S01]  /*116e0*/  FMUL.FTZ R32, R32, UR16 ;  /* 0x0000001020207c20 */ /* 0x000fe20008410000 */
[----:B------:R-:W-:Y:S02]  /*116f0*/  SHF.L.U32 R10, R59, 0x10, RZ ;  /* 0x000000103b0a7819 */ /* 0x000fe400000006ff */
[----:B------:R-:W-:Y:S01]  /*11700*/  SHF.L.U32 R34, R34, 0x10, RZ ;  /* 0x0000001022227819 */ /* 0x000fe200000006ff */
[----:B------:R-:W-:Y:S01]  /*11710*/  FADD.FTZ R8, R8, R13 ;  /* 0x0000000d08087221 */ /* 0x000fe20000010000 */
[----:B------:R-:W-:Y:S01]  /*11720*/  FADD.FTZ R7, R0, R11 ;  /* 0x0000000b00077221 */ /* 0x000fe20000010000 */
[----:B------:R-:W-:Y:S01]  /*11730*/  FFMA.FTZ R13, R32, R13, R9 ;  /* 0x0000000d200d7223 */ /* 0x000fe20000010009 */
[----:B------:R-:W3:Y:S01]  /*11740*/  LDL.LU R59, [R1+0x6e0] ;  /* 0x0006e000013b7983 */ /* 0x000ee20000300800 */
[----:B------:R-:W-:Y:S01]  /*11750*/  SHF.L.U32 R0, R28, 0x10, RZ ;  /* 0x000000101c007819 */ /* 0x000fe200000006ff */
[----:B------:R-:W-:Y:S01]  /*11760*/  FADD.FTZ R9, R10, -UR28 ;  /* 0x8000001c0a097e21 */ /* 0x000fe20008010000 */
[----:B------:R-:W-:Y:S01]  /*11770*/  FADD.FTZ R34, R34, -UR28 ;  /* 0x8000001c22227e21 */ /* 0x000fe20008010000 */
[----:B------:R-:W3:Y:S01]  /*11780*/  LDL.LU R28, [R1+0x6dc] ;  /* 0x0006dc00011c7983 */ /* 0x000ee20000300800 */
[----:B------:R-:W-:Y:S01]  /*11790*/  FFMA.FTZ R6, R11, R32, R6 ;  /* 0x000000200b067223 */ /* 0x000fe20000010006 */
[----:B----4-:R-:W-:Y:S01]  /*117a0*/  SHF.L.U32 R11, R69, 0x10, RZ ;  /* 0x00000010450b7819 */ /* 0x010fe200000006ff */
[----:B------:R-:W-:Y:S01]  /*117b0*/  FMUL.FTZ R12, R9, UR16 ;  /* 0x00000010090c7c20 */ /* 0x000fe20008410000 */
[----:B------:R-:W-:Y:S01]  /*117c0*/  FMUL.FTZ R34, R34, UR16 ;  /* 0x0000001022227c20 */ /* 0x000fe20008410000 */
[----:B------:R-:W-:Y:S01]  /*117d0*/  SHF.L.U32 R10, R29, 0x10, RZ ;  /* 0x000000101d0a7819 */ /* 0x000fe200000006ff */
[----:B------:R-:W-:Y:S01]  /*117e0*/  FMUL.FTZ R9, R3, R0 ;  /* 0x0000000003097220 */ /* 0x000fe20000410000 */
[----:B------:R-:W4:Y:S01]  /*117f0*/  LDL.LU R29, [R1+0x6e8] ;  /* 0x0006e800011d7983 */ /* 0x000f220000300800 */
[----:B------:R-:W-:Y:S01]  /*11800*/  FADD.FTZ R7, R7, R11 ;  /* 0x0000000b07077221 */ /* 0x000fe20000010000 */
[----:B------:R-:W-:Y:S01]  /*11810*/  FFMA.FTZ R6, R11, R12, R6 ;  /* 0x0000000c0b067223 */ /* 0x000fe20000010006 */
[----:B------:R-:W-:Y:S01]  /*11820*/  FMUL.FTZ R11, R2, R11 ;  /* 0x0000000b020b7220 */ /* 0x000fe20000410000 */
[----:B------:R-:W-:Y:S01]  /*11830*/  FADD.FTZ R8, R9, R8 ;  /* 0x0000000809087221 */ /* 0x000fe20000010000 */
[----:B------:R-:W-:Y:S01]  /*11840*/  FFMA.FTZ R13, R34, R9, R13 ;  /* 0x00000009220d7223 */ /* 0x000fe2000001000d */
[----:B------:R-:W4:Y:S01]  /*11850*/  LDL.LU R69, [R1+0x6e4] ;  /* 0x0006e40001457983 */ /* 0x000f220000300800 */
[----:B------:R-:W-:Y:S01]  /*11860*/  FADD.FTZ R21, R21, R0 ;  /* 0x0000000015157221 */ /* 0x000fe20000010000 */
[----:B------:R-:W-:Y:S01]  /*11870*/  FFMA.FTZ R23, R0, R34, R23 ;  /* 0x0000002200177223 */ /* 0x000fe20000010017 */
[----:B------:R-:W-:Y:S01]  /*11880*/  FADD.FTZ R8, R8, R11 ;  /* 0x0000000b08087221 */ /* 0x000fe20000010000 */
[----:B------:R-:W-:Y:S01]  /*11890*/  FFMA.FTZ R13, R12, R11, R13 ;  /* 0x0000000b0c0d7223 */ /* 0x000fe2000001000d */
[----:B--2---:R-:W-:-:S02]  /*118a0*/  SHF.L.U32 R0, R67, 0x10, RZ ;  /* 0x0000001043007819 */ /* 0x004fc400000006ff */
[----:B------:R-:W2:Y:S01]  /*118b0*/  LDL.LU R67, [R1+0x6ec] ;  /* 0x0006ec0001437983 */ /* 0x000ea20000300800 */
[----:B---3--:R-:W-:-:S03]  /*118c0*/  SHF.L.U32 R11, R68, 0x10, RZ ;  /* 0x00000010440b7819 */ /* 0x008fc600000006ff */
[----:B------:R-:W3:Y:S01]  /*118d0*/  LDL.LU R68, [R1+0x6f0] ;  /* 0x0006f00001447983 */ /* 0x000ee20000300800 */
[----:B------:R-:W-:Y:S01]  /*118e0*/  FADD.FTZ R10, R10, -UR28 ;  /* 0x8000001c0a0a7e21 */ /* 0x000fe20008010000 */
[----:B------:R-:W-:Y:S01]  /*118f0*/  FMUL.FTZ R9, R3, R0 ;  /* 0x0000000003097220 */ /* 0x000fe20000410000 */
[----:B------:R-:W-:Y:S01]  /*11900*/  FADD.FTZ R11, R11, -UR28 ;  /* 0x8000001c0b0b7e21 */ /* 0x000fe20008010000 */
[----:B------:R-:W-:Y:S01]  /*11910*/  FADD.FTZ R21, R21, R0 ;  /* 0x0000000015157221 */ /* 0x000fe20000010000 */
[----:B------:R-:W-:Y:S01]  /*11920*/  FMUL.FTZ R10, R10, UR16 ;  /* 0x000000100a0a7c20 */ /* 0x000fe20008410000 */
[----:B------:R-:W-:Y:S01]  /*11930*/  FADD.FTZ R8, R9, R8 ;  /* 0x0000000809087221 */ /* 0x000fe20000010000 */
[----:B------:R-:W3:Y:S02]  /*11940*/  LDL.LU R57, [R1+0x6fc] ;  /* 0x0006fc0001397983 */ /* 0x000ee40000300800 */
[----:B------:R-:W-:Y:S01]  /*11950*/  FFMA.FTZ R23, R0, R10, R23 ;  /* 0x0000000a00177223 */ /* 0x000fe20000010017 */
[----:B------:R-:W-:Y:S01]  /*11960*/  FFMA.FTZ R13, R10, R9, R13 ;  /* 0x000000090a0d7223 */ /* 0x000fe2000001000d */
[----:B------:R-:W-:Y:S01]  /*11970*/  FMUL.FTZ R12, R11, UR16 ;  /* 0x000000100b0c7c20 */ /* 0x000fe20008410000 */
[----:B------:R-:W-:-:S02]  /*11980*/  SHF.L.U32 R0, R59, 0x10, RZ ;  /* 0x000000103b007819 */ /* 0x000fc400000006ff */
[----:B------:R-:W3:Y:S01]  /*11990*/  LDL.LU R59, [R1+0x700] ;  /* 0x00070000013b7983 */ /* 0x000ee20000300800 */
[----:B------:R-:W-:Y:S02]  /*119a0*/  SHF.L.U32 R9, R28, 0x10, RZ ;  /* 0x000000101c097819 */ /* 0x000fe400000006ff */
[----:B------:R-:W-:Y:S01]  /*119b0*/  FADD.FTZ R10, R0, -UR28 ;  /* 0x8000001c000a7e21 */ /* 0x000fe20008010000 */
[----:B------:R-:W3:Y:S02]  /*119c0*/  LDL.LU R28, [R1+0x708] ;  /* 0x00070800011c7983 */ /* 0x000ee40000300800 */
[----:B------:R-:W-:Y:S01]  /*119d0*/  FADD.FTZ R7, R7, R9 ;  /* 0x0000000907077221 */ /* 0x000fe20000010000 */
[----:B------:R-:W-:Y:S01]  /*119e0*/  FFMA.FTZ R6, R9, R12, R6 ;  /* 0x0000000c09067223 */ /* 0x000fe20000010006 */
[----:B----4-:R-:W-:Y:S01]  /*119f0*/  SHF.L.U32 R0, R29, 0x10, RZ ;  /* 0x000000101d007819 */ /* 0x010fe200000006ff */
[----:B------:R-:W-:Y:S01]  /*11a00*/  FMUL.FTZ R9, R2, R9 ;  /* 0x0000000902097220 */ /* 0x000fe20000410000 */
[----:B------:R-:W4:Y:S01]  /*11a10*/  LDL.LU R29, [R1+0x704] ;  /* 0x00070400011d7983 */ /* 0x000f220000300800 */
[----:B------:R-:W-:-:S02]  /*11a20*/  FMUL.FTZ R10, R10, UR16 ;  /* 0x000000100a0a7c20 */ /* 0x000fc40008410000 */
[----:B------:R-:W-:Y:S01]  /*11a30*/  FADD.FTZ R8, R8, R9 ;  /* 0x0000000908087221 */ /* 0x000fe20000010000 */
[----:B------:R-:W-:Y:S01]  /*11a40*/  SHF.L.U32 R14, R69, 0x10, RZ ;  /* 0x00000010450e7819 */ /* 0x000fe200000006ff */
[----:B------:R-:W-:Y:S01]  /*11a50*/  FFMA.FTZ R13, R12, R9, R13 ;  /* 0x000000090c0d7223 */ /* 0x000fe2000001000d */
[----:B------:R-:W4:Y:S01]  /*11a60*/  LDL.LU R69, [R1+0x70c] ;  /* 0x00070c0001457983 */ /* 0x000f220000300800 */
[----:B------:R-:W-:Y:S01]  /*11a70*/  FADD.FTZ R21, R21, R0 ;  /* 0x0000000015157221 */ /* 0x000fe20000010000 */
[----:B------:R-:W-:Y:S01]  /*11a80*/  FFMA.FTZ R23, R0, R10, R23 ;  /* 0x0000000a00177223 */ /* 0x000fe20000010017 */
[----:B------:R-:W-:Y:S01]  /*11a90*/  FMUL.FTZ R11, R3, R0 ;  /* 0x00000000030b7220 */ /* 0x000fe20000410000 */
[----:B--2---:R-:W-:Y:S02]  /*11aa0*/  SHF.L.U32 R9, R67, 0x10, RZ ;  /* 0x0000001043097819 */ /* 0x004fe400000006ff */
[----:B------:R-:W2:Y:S01]  /*11ab0*/  LDL.LU R67, [R1+0x710] ;  /* 0x0007100001437983 */ /* 0x000ea20000300800 */
[----:B---3--:R-:W-:-:S03]  /*11ac0*/  SHF.L.U32 R0, R68, 0x10, RZ ;  /* 0x0000001044007819 */ /* 0x008fc600000006ff */
[----:B------:R-:W3:Y:S01]  /*11ad0*/  LDL.LU R68, [R1+0x714] ;  /* 0x0007140001447983 */ /* 0x000ee20000300800 */
[----:B------:R-:W-:Y:S01]  /*11ae0*/  FADD.FTZ R14, R14, -UR28 ;  /* 0x8000001c0e0e7e21 */ /* 0x000fe20008010000 */
[----:B------:R-:W-:Y:S01]  /*11af0*/  FADD.FTZ R8, R11, R8 ;  /* 0x000000080b087221 */ /* 0x000fe20000010000 */
[----:B------:R-:W-:Y:S02]  /*11b00*/  FFMA.FTZ R13, R10, R11, R13 ;  /* 0x0000000b0a0d7223 */ /* 0x000fe4000001000d */
[----:B------:R-:W-:Y:S01]  /*11b10*/  FMUL.FTZ R14, R14, UR16 ;  /* 0x000000100e0e7c20 */ /* 0x000fe20008410000 */
[----:B------:R-:W-:Y:S01]  /*11b20*/  FMUL.FTZ R11, R2, R9 ;  /* 0x00000009020b7220 */ /* 0x000fe20000410000 */
[----:B------:R-:W-:Y:S01]  /*11b30*/  FADD.FTZ R7, R7, R9 ;  /* 0x0000000907077221 */ /* 0x000fe20000010000 */
[----:B------:R-:W-:Y:S01]  /*11b40*/  SHF.L.U32 R10, R58, 0x10, RZ ;  /* 0x000000103a0a7819 */ /* 0x000fe200000006ff */
[----:B------:R-:W-:Y:S01]  /*11b50*/  FFMA.FTZ R9, R9, R14, R6 ;  /* 0x0000000e09097223 */ /* 0x000fe20000010006 */
[----:B------:R-:W-:Y:S01]  /*11b60*/  SHF.L.U32 R6, R62, 0x10, RZ ;  /* 0x000000103e067819 */ /* 0x000fe200000006ff */
[----:B------:R-:W-:Y:S01]  /*11b70*/  FADD.FTZ R0, R0, -UR28 ;  /* 0x8000001c00007e21 */ /* 0x000fe20008010000 */
[----:B------:R-:W-:Y:S01]  /*11b80*/  FADD.FTZ R8, R8, R11 ;  /* 0x0000000b08087221 */ /* 0x000fe20000010000 */
[----:B------:R-:W-:Y:S01]  /*11b90*/  FFMA.FTZ R13, R14, R11, R13 ;  /* 0x0000000b0e0d7223 */ /* 0x000fe2000001000d */
[----:B------:R-:W-:Y:S01]  /*11ba0*/  SHF.L.U32 R14, R57, 0x10, RZ ;  /* 0x00000010390e7819 */ /* 0x000fe200000006ff */
[----:B------:R-:W-:Y:S01]  /*11bb0*/  FMUL.FTZ R11, R3, R6 ;  /* 0x00000006030b7220 */ /* 0x000fe20000410000 */
[----:B------:R-:W-:Y:S01]  /*11bc0*/  FMUL.FTZ R0, R0, UR16 ;  /* 0x0000001000007c20 */ /* 0x000fe20008410000 */
[----:B------:R-:W-:-:S02]  /*11bd0*/  FADD.FTZ R10, R10, -UR28 ;  /* 0x8000001c0a0a7e21 */ /* 0x000fc40008010000 */
[----:B------:R-:W-:Y:S01]  /*11be0*/  FADD.FTZ R8, R11, R8 ;  /* 0x000000080b087221 */ /* 0x000fe20000010000 */
[----:B------:R-:W-:Y:S01]  /*11bf0*/  FFMA.FTZ R13, R0, R11, R13 ;  /* 0x0000000b000d7223 */ /* 0x000fe2000001000d */
[----:B------:R-:W-:Y:S01]  /*11c00*/  FMUL.FTZ R16, R10, UR16 ;  /* 0x000000100a107c20 */ /* 0x000fe20008410000 */
[----:B------:R-:W-:Y:S01]  /*11c10*/  FMUL.FTZ R11, R2, R14 ;  /* 0x0000000e020b7220 */ /* 0x000fe20000410000 */
[----:B------:R-:W-:Y:S02]  /*11c20*/  SHF.L.U32 R12, R59, 0x10, RZ ;  /* 0x000000103b0c7819 */ /* 0x000fe400000006ff */
[----:B------:R-:W-:-:S03]  /*11c30*/  SHF.L.U32 R10, R28, 0x10, RZ ;  /* 0x000000101c0a7819 */ /* 0x000fc600000006ff */
[----:B------:R-:W-:Y:S01]  /*11c40*/  FADD.FTZ R12, R12, -UR28 ;  /* 0x8000001c0c0c7e21 */ /* 0x000fe20008010000 */
[----:B------:R-:W-:Y:S01]  /*11c50*/  FADD.FTZ R8, R8, R11 ;  /* 0x0000000b08087221 */ /* 0x000fe20000010000 */
[----:B------:R-:W-:Y:S01]  /*11c60*/  FFMA.FTZ R13, R16, R11, R13 ;  /* 0x0000000b100d7223 */ /* 0x000fe2000001000d */
[----:B------:R-:W-:Y:S01]  /*11c70*/  FADD.FTZ R21, R21, R6 ;  /* 0x0000000615157221 */ /* 0x000fe20000010000 */
[----:B----4-:R-:W-:Y:S01]  /*11c80*/  SHF.L.U32 R15, R29, 0x10, RZ ;  /* 0x000000101d0f7819 */ /* 0x010fe200000006ff */
[----:B------:R-:W-:Y:S01]  /*11c90*/  FFMA.FTZ R23, R6, R0, R23 ;  /* 0x0000000006177223 */ /* 0x000fe20000010017 */
[----:B------:R-:W-:Y:S01]  /*11ca0*/  FMUL.FTZ R11, R3, R10 ;  /* 0x0000000a030b7220 */ /* 0x000fe20000410000 */
[----:B------:R-:W-:Y:S02]  /*11cb0*/  FMUL.FTZ R12, R12, UR16 ;  /* 0x000000100c0c7c20 */ /* 0x000fe40008410000 */
[----:B------:R-:W-:Y:S01]  /*11cc0*/  FADD.FTZ R15, R15, -UR28 ;  /* 0x8000001c0f0f7e21 */ /* 0x000fe20008010000 */
[----:B------:R-:W-:Y:S01]  /*11cd0*/  SHF.L.U32 R6, R69, 0x10, RZ ;  /* 0x0000001045067819 */ /* 0x000fe200000006ff */
[----:B------:R-:W-:Y:S01]  /*11ce0*/  FADD.FTZ R8, R11, R8 ;  /* 0x000000080b087221 */ /* 0x000fe20000010000 */
[----:B------:R-:W-:Y:S01]  /*11cf0*/  FFMA.FTZ R13, R12, R11, R13 ;  /* 0x0000000b0c0d7223 */ /* 0x000fe2000001000d */
[----:B------:R-:W-:-:S02]  /*11d00*/  FMUL.FTZ R20, R15, UR16 ;  /* 0x000000100f147c20 */ /* 0x000fc40008410000 */
[----:B------:R-:W-:Y:S01]  /*11d10*/  FMUL.FTZ R11, R2, R6 ;  /* 0x00000006020b7220 */ /* 0x000fe20000410000 */
[----:B------:R-:W-:-:S03]  /*11d20*/  FFMA.FTZ R9, R14, R16, R9 ;  /* 0x000000100e097223 */ /* 0x000fc60000010009 */
[----:B------:R-:W-:Y:S01]  /*11d30*/  FADD.FTZ R8, R8, R11 ;  /* 0x0000000b08087221 */ /* 0x000fe20000010000 */
[----:B------:R-:W-:Y:S01]  /*11d40*/  FFMA.FTZ R13, R20, R11, R13 ;  /* 0x0000000b140d7223 */ /* 0x000fe2000001000d */
[----:B------:R-:W-:Y:S01]  /*11d50*/  FADD.FTZ R7, R7, R14 ;  /* 0x0000000e07077221 */ /* 0x000fe20000010000 */
[----:B------:R-:W-:Y:S01]  /*11d60*/  FADD.FTZ R21, R21, R10 ;  /* 0x0000000a15157221 */ /* 0x000fe20000010000 */
[----:B------:R-:W-:Y:S02]  /*11d70*/  FFMA.FTZ R23, R10, R12, R23 ;  /* 0x0000000c0a177223 */ /* 0x000fe40000010017 */
[----:B------:R-:W-:Y:S01]  /*11d80*/  FADD.FTZ R10, R7, R6 ;  /* 0x00000006070a7221 */ /* 0x000fe20000010000 */
[----:B--2---:R-:W-:-:S05]  /*11d90*/  SHF.L.U32 R0, R67, 0x10, RZ ;  /* 0x0000001043007819 */ /* 0x004fca00000006ff */
[----:B------:R-:W-:Y:S01]  /*11da0*/  FADD.FTZ R0, R0, -UR28 ;  /* 0x8000001c00007e21 */ /* 0x000fe20008010000 */
[----:B---3--:R-:W-:-:S03]  /*11db0*/  SHF.L.U32 R18, R68, 0x10, RZ ;  /* 0x0000001044127819 */ /* 0x008fc600000006ff */
[----:B------:R-:W-:Y:S02]  /*11dc0*/  FMUL.FTZ R0, R0, UR16 ;  /* 0x0000001000007c20 */ /* 0x000fe40008410000 */
[----:B------:R-:W-:-:S04]  /*11dd0*/  FMUL.FTZ R11, R3, R18 ;  /* 0x00000012030b7220 */ /* 0x000fc80000410000 */
[----:B------:R-:W-:Y:S01]  /*11de0*/  FADD.FTZ R12, R11, R8 ;  /* 0x000000080b0c7221 */ /* 0x000fe20000010000 */
[----:B------:R-:W-:Y:S01]  /*11df0*/  FFMA.FTZ R13, R0, R11, R13 ;  /* 0x0000000b000d7223 */ /* 0x000fe2000001000d */
[----:B------:R-:W-:Y:S01]  /*11e00*/  FFMA.FTZ R8, R6, R20, R9 ;  /* 0x0000001406087223 */ /* 0x000fe20000010009 */
[----:B------:R-:W-:Y:S01]  /*11e10*/  FADD.FTZ R11, R21, R18 ;  /* 0x00000012150b7221 */ /* 0x000fe20000010000 */
[----:B------:R-:W-:Y:S01]  /*11e20*/  FFMA.FTZ R9, R18, R0, R23 ;  /* 0x0000000012097223 */ /* 0x000fe20000010017 */
[----:B------:R-:W-:Y:S06]  /*11e30*/  BRA `(.L_x_163) ;  /* 0x000000b400e47947 */ /* 0x000fec0003800000 */
.L_x_162:
[----:B------:R-:W2:Y:S04]  /*11e40*/  LDL.LU R6, [R1+0x284] ;  /* 0x0002840001067983 */ /* 0x000ea80000300800 */
[----:B------:R-:W3:Y:S04]  /*11e50*/  LDL.LU R22, [R1+0x288] ;  /* 0x0002880001167983 */ /* 0x000ee80000300800 */
[----:B------:R-:W4:Y:S04]  /*11e60*/  LDL.LU R23, [R1+0x28c] ;  /* 0x00028c0001177983 */ /* 0x000f280000300800 */
[----:B------:R-:W4:Y:S04]  /*11e70*/  LDL.LU R26, [R1+0x270] ;  /* 0x00027000011a7983 */ /* 0x000f280000300800 */
[----:B------:R-:W4:Y:S01]  /*11e80*/  LDL.LU R25, [R1+0x294] ;  /* 0x0002940001197983 */ /* 0x000f220000300800 */
[----:B-----5:R-:W-:-:S03]  /*11e90*/  SHF.L.U32 R24, R68, 0x10, RZ ;  /* 0x0000001044187819 */ /* 0x020fc600000006ff */
[----:B------:R0:W-:Y:S04]  /*11ea0*/  STL [R1+0x740], R56 ;  /* 0x0007403801007387 */ /* 0x0001e80000100800 */
[----:B------:R-:W4:Y:S04]  /*11eb0*/  LDL.LU R29, [R1+0x300] ;  /* 0x00030000011d7983 */ /* 0x000f280000300800 */
[----:B------:R-:W4:Y:S04]  /*11ec0*/  LDL.LU R28, [R1+0x2e8] ;  /* 0x0002e800011c7983 */ /* 0x000f280000300800 */
[----:B0-----:R-:W4:Y:S04]  /*11ed0*/  LDL.LU R56, [R1+0x2bc] ;  /* 0x0002bc0001387983 */ /* 0x001f280000300800 */
[----:B------:R0:W-:Y:S04]  /*11ee0*/  STL [R1+0x73c], R39 ;  /* 0x00073c2701007387 */ /* 0x0001e80000100800 */
[----:B------:R1:W-:Y:S04]  /*11ef0*/  STL [R1+0x738], R38 ;  /* 0x0007382601007387 */ /* 0x0003e80000100800 */
[----:B------:R-:W-:Y:S04]  /*11f00*/  STL [R1+0x734], R37 ;  /* 0x0007342501007387 */ /* 0x000fe80000100800 */
[----:B0-----:R-:W4:Y:S01]  /*11f10*/  LDL.LU R39, [R1+0x400] ;  /* 0x0004000001277983 */ /* 0x001f220000300800 */
[----:B------:R-:W-:-:S02]  /*11f20*/  SHF.L.U32 R57, R57, 0x10, RZ ;  /* 0x0000001039397819 */ /* 0x000fc400000006ff */
[----:B------:R-:W-:Y:S01]  /*11f30*/  SHF.L.U32 R59, R59, 0x10, RZ ;  /* 0x000000103b3b7819 */ /* 0x000fe200000006ff */
[----:B-1----:R-:W4:Y:S04]  /*11f40*/  LDL.LU R38, [R1+0x4c4] ;  /* 0x0004c40001267983 */ /* 0x002f280000300800 */
[----:B------:R-:W-:Y:S01]  /*11f50*/  STL [R1+0x730], R36 ;  /* 0x0007302401007387 */ /* 0x000fe20000100800 */
[----:B--2---:R-:W-:Y:S02]  /*11f60*/  SHF.L.U32 R6, R6, 0x10, RZ ;  /* 0x0000001006067819 */ /* 0x004fe400000006ff */
        /* <DEDUP_REMOVED lines=9> */
[----:B------:R-:W-:-:S04]  /*12000*/  FADD.FTZ R22, R22, -UR28 ;  /* 0x8000001c16167e21 */ /* 0x000fc80008010000 */
[----:B------:R-:W-:Y:S01]  /*12010*/  FMUL.FTZ R27, R22, UR16 ;  /* 0x00000010161b7c20 */ /* 0x000fe20008410000 */
[----:B0-----:R-:W-:Y:S01]  /*12020*/  FMUL.FTZ R23, R23, R7 ;  /* 0x0000000717177220 */ /* 0x001fe20000410000 */
[----:B------:R-:W-:-:S04]  /*12030*/  FADD.FTZ R7, -R7, 1 ;  /* 0x3f80000007077421 */ /* 0x000fc80000010100 */
[----:B------:R-:W-:Y:S01]  /*12040*/  FFMA.FTZ R21, R21, R7, 1 ;  /* 0x3f80000015157423 */ /* 0x000fe20000010007 */
[----:B------:R-:W-:-:S04]  /*12050*/  FFMA.FTZ R7, R3, R27, R5 ;  /* 0x0000001b03077223 */ /* 0x000fc80000010005 */
[----:B------:R-:W-:-:S06]  /*12060*/  FMUL.FTZ R22, R7, -1.4426950216293334961 ;  /* 0xbfb8aa3b07167820 */ /* 0x000fcc0000410000 */
[----:B------:R-:W0:Y:S02]  /*12070*/  MUFU.EX2 R22, R22 ;  /* 0x0000001600167308 */ /* 0x000e240000000800 */
[----:B0-----:R-:W-:-:S06]  /*12080*/  FADD.FTZ R22, R22, 1 ;  /* 0x3f80000016167421 */ /* 0x001fcc0000010000 */
[----:B------:R-:W0:Y:S02]  /*12090*/  MUFU.RCP R22, R22 ;  /* 0x0000001600167308 */ /* 0x000e240000001000 */
[----:B0-----:R-:W-:Y:S01]  /*120a0*/  FMUL.FTZ R24, R24, R22 ;  /* 0x0000001618187220 */ /* 0x001fe20000410000 */
[----:B------:R-:W-:-:S04]  /*120b0*/  FADD.FTZ R22, -R22, 1 ;  /* 0x3f80000016167421 */ /* 0x000fc80000010100 */
[----:B------:R-:W-:-:S04]  /*120c0*/  FFMA.FTZ R22, R7, R22, 1 ;  /* 0x3f80000007167423 */ /* 0x000fc80000010016 */
[----:B------:R-:W-:Y:S01]  /*120d0*/  FMUL.FTZ R68, R24, R22 ;  /* 0x0000001618447220 */ /* 0x000fe20000410000 */
[----:B------:R-:W-:Y:S02]  /*120e0*/  SHF.L.U32 R22, R26, 0x10, RZ ;  /* 0x000000101a167819 */ /* 0x000fe400000006ff */
[----:B------:R-:W2:Y:S01]  /*120f0*/  LDL.LU R26, [R1+0x2b8] ;  /* 0x0002b800011a7983 */ /* 0x000ea20000300800 */
[----:B------:R-:W-:-:S04]  /*12100*/  FMUL.FTZ R21, R23, R21 ;  /* 0x0000001517157220 */ /* 0x000fc80000410000 */
[----:B------:R-:W-:Y:S01]  /*12110*/  FMUL.FTZ R23, R2, R21 ;  /* 0x0000001502177220 */ /* 0x000fe20000410000 */
[----:B------:R-:W-:-:S03]  /*12120*/  FMUL.FTZ R24, R3, R68 ;  /* 0x0000004403187220 */ /* 0x000fc60000410000 */
[----:B------:R-:W-:Y:S01]  /*12130*/  FFMA.FTZ R7, R6, R23, RZ ;  /* 0x0000001706077223 */ /* 0x000fe200000100ff */
[----:B------:R-:W-:Y:S01]  /*12140*/  FADD.FTZ R23, RZ, R23 ;  /* 0x00000017ff177221 */ /* 0x000fe20000010000 */
[----:B------:R0:W-:Y:S02]  /*12150*/  STL [R1+0x69c], R27 ;  /* 0x00069c1b01007387 */ /* 0x0001e40000100800 */
[----:B------:R-:W-:Y:S01]  /*12160*/  FFMA.FTZ R7, R27, R24, R7 ;  /* 0x000000181b077223 */ /* 0x000fe20000010007 */
[----:B0-----:R-:W-:-:S05]  /*12170*/  FADD.FTZ R27, R24, R23 ;  /* 0x00000017181b7221 */ /* 0x001fca0000010000 */
[----:B------:R0:W-:Y:S04]  /*12180*/  STL [R1+0x724], R27 ;  /* 0x0007241b01007387 */ /* 0x0001e80000100800 */
[----:B0-----:R-:W3:Y:S01]  /*12190*/  LDL.LU R27, [R1+0x2ec] ;  /* 0x0002ec00011b7983 */ /* 0x001ee20000300800 */
[----:B------:R-:W-:-:S04]  /*121a0*/  FADD.FTZ R22, R22, -UR28 ;  /* 0x8000001c16167e21 */ /* 0x000fc80008010000 */
[----:B------:R-:W-:-:S04]  /*121b0*/  FMUL.FTZ R22, R22, UR16 ;  /* 0x0000001016167c20 */ /* 0x000fc80008410000 */
[----:B------:R-:W-:-:S04]  /*121c0*/  FFMA.FTZ R23, R2, R22, R4 ;  /* 0x0000001602177223 */ /* 0x000fc80000010004 */
        /* <DEDUP_REMOVED lines=9> */
[----:B------:R-:W-:-:S04]  /*12260*/  FFMA.FTZ R24, R23, R24, 1 ;  /* 0x3f80000017187423 */ /* 0x000fc80000010018 */
[----:B------:R-:W-:-:S04]  /*12270*/  FMUL.FTZ R24, R25, R24 ;  /* 0x0000001819187220 */ /* 0x000fc80000410000 */
[----:B------:R-:W-:Y:S01]  /*12280*/  FADD.FTZ R25, R21, R24 ;  /* 0x0000001815197221 */ /* 0x000fe20000010000 */
[-C--:B------:R-:W-:Y:S01]  /*12290*/  FFMA.FTZ R6, R22, R24.reuse, R6 ;  /* 0x0000001816067223 */ /* 0x080fe20000010006 */
[----:B------:R-:W-:-:S04]  /*122a0*/  FMUL.FTZ R21, R2, R24 ;  /* 0x0000001802157220 */ /* 0x000fc80000410000 */
[----:B------:R0:W-:Y:S04]  /*122b0*/  STL [R1+0x71c], R6 ;  /* 0x00071c0601007387 */ /* 0x0001e80000100800 */
[----:B------:R-:W-:Y:S01]  /*122c0*/  STL [R1+0x68c], R21 ;  /* 0x00068c1501007387 */ /* 0x000fe20000100800 */
[----:B0-----:R-:W-:Y:S01]  /*122d0*/  FFMA.FTZ R6, R22, R21, R7 ;  /* 0x0000001516067223 */ /* 0x001fe20000010007 */
[----:B------:R-:W-:-:S05]  /*122e0*/  SHF.L.U32 R23, R67, 0x10, RZ ;  /* 0x0000001043177819 */ /* 0x000fca00000006ff */
[----:B------:R-:W-:-:S04]  /*122f0*/  FADD.FTZ R23, R23, -UR28 ;  /* 0x8000001c17177e21 */ /* 0x000fc80008010000 */
[----:B------:R-:W-:Y:S01]  /*12300*/  FMUL.FTZ R67, R23, UR16 ;  /* 0x0000001017437c20 */ /* 0x000fe20008410000 */
[----:B------:R0:W-:Y:S03]  /*12310*/  STL [R1+0x718], R6 ;  /* 0x0007180601007387 */ /* 0x0001e60000100800 */
[----:B------:R-:W-:-:S04]  /*12320*/  FFMA.FTZ R7, R3, R67, R5 ;  /* 0x0000004303077223 */ /* 0x000fc80000010005 */
[----:B0-----:R-:W-:-:S06]  /*12330*/  FMUL.FTZ R6, R7, -1.4426950216293334961 ;  /* 0xbfb8aa3b07067820 */ /* 0x001fcc0000410000 */
[----:B------:R-:W0:Y:S01]  /*12340*/  MUFU.EX2 R6, R6 ;  /* 0x0000000600067308 */ /* 0x000e220000000800 */
[----:B--2---:R-:W-:Y:S02]  /*12350*/  SHF.L.U32 R21, R26, 0x10, RZ ;  /* 0x000000101a157819 */ /* 0x004fe400000006ff */
[----:B------:R-:W2:Y:S01]  /*12360*/  LDL.LU R26, [R1+0x304] ;  /* 0x00030400011a7983 */ /* 0x000ea20000300800 */
[----:B0-----:R-:W-:-:S06]  /*12370*/  FADD.FTZ R6, R6, 1 ;  /* 0x3f80000006067421 */ /* 0x001fcc0000010000 */
[----:B------:R-:W0:Y:S01]  /*12380*/  MUFU.RCP R6, R6 ;  /* 0x0000000600067308 */ /* 0x000e220000001000 */
[----:B------:R-:W-:-:S05]  /*12390*/  SHF.L.U32 R22, R69, 0x10, RZ ;  /* 0x0000001045167819 */ /* 0x000fca00000006ff */
[----:B------:R-:W-:-:S04]  /*123a0*/  FADD.FTZ R22, R22, -UR28 ;  /* 0x8000001c16167e21 */ /* 0x000fc80008010000 */
[----:B------:R-:W-:Y:S01]  /*123b0*/  FMUL.FTZ R23, R22, UR16 ;  /* 0x0000001016177c20 */ /* 0x000fe20008410000 */
[----:B0-----:R-:W-:Y:S01]  /*123c0*/  FMUL.FTZ R21, R21, R6 ;  /* 0x0000000615157220 */ /* 0x001fe20000410000 */
[----:B------:R-:W-:-:S04]  /*123d0*/  FADD.FTZ R6, -R6, 1 ;  /* 0x3f80000006067421 */ /* 0x000fc80000010100 */
[----:B------:R-:W-:Y:S01]  /*123e0*/  FFMA.FTZ R6, R7, R6, 1 ;  /* 0x3f80000007067423 */ /* 0x000fe20000010006 */
[----:B------:R-:W-:Y:S01]  /*123f0*/  FFMA.FTZ R7, R2, R23, R4 ;  /* 0x0000001702077223 */ /* 0x000fe20000010004 */
[----:B---3--:R-:W-:Y:S02]  /*12400*/  SHF.L.U32 R22, R27, 0x10, RZ ;  /* 0x000000101b167819 */ /* 0x008fe400000006ff */
[----:B------:R-:W3:Y:S01]  /*12410*/  LDL.LU R27, [R1+0x330] ;  /* 0x00033000011b7983 */ /* 0x000ee20000300800 */
[----:B------:R-:W-:Y:S01]  /*12420*/  FMUL.FTZ R69, R21, R6 ;  /* 0x0000000615457220 */ /* 0x000fe20000410000 */
[----:B------:R-:W-:-:S06]  /*12430*/  FMUL.FTZ R6, R7, -1.4426950216293334961 ;  /* 0xbfb8aa3b07067820 */ /* 0x000fcc0000410000 */
[----:B------:R-:W0:Y:S02]  /*12440*/  MUFU.EX2 R6, R6 ;  /* 0x0000000600067308 */ /* 0x000e240000000800 */
[----:B0-----:R-:W-:-:S06]  /*12450*/  FADD.FTZ R6, R6, 1 ;  /* 0x3f80000006067421 */ /* 0x001fcc0000010000 */
[----:B------:R-:W0:Y:S01]  /*12460*/  MUFU.RCP R6, R6 ;  /* 0x0000000600067308 */ /* 0x000e220000001000 */
[----:B------:R-:W-:Y:S02]  /*12470*/  SHF.L.U32 R21, R56, 0x10, RZ ;  /* 0x0000001038157819 */ /* 0x000fe400000006ff */
[----:B------:R-:W4:Y:S01]  /*12480*/  LDL.LU R56, [R1+0x314] ;  /* 0x0003140001387983 */ /* 0x000f220000300800 */
[----:B------:R-:W-:-:S03]  /*12490*/  FADD.FTZ R22, R22, -UR28 ;  /* 0x8000001c16167e21 */ /* 0x000fc60008010000 */
[----:B------:R1:W-:Y:S01]  /*124a0*/  STL [R1+0x684], R23 ;  /* 0x0006841701007387 */ /* 0x0003e20000100800 */
[----:B0-----:R-:W-:Y:S01]  /*124b0*/  FMUL.FTZ R21, R21, R6 ;  /* 0x0000000615157220 */ /* 0x001fe20000410000 */
[----:B------:R-:W-:Y:S01]  /*124c0*/  FADD.FTZ R6, -R6, 1 ;  /* 0x3f80000006067421 */ /* 0x000fe20000010100 */
[----:B-1----:R-:W-:-:S03]  /*124d0*/  FMUL.FTZ R23, R22, UR16 ;  /* 0x0000001016177c20 */ /* 0x002fc60008410000 */
[----:B------:R-:W-:Y:S01]  /*124e0*/  FFMA.FTZ R6, R7, R6, 1 ;  /* 0x3f80000007067423 */ /* 0x000fe20000010006 */
[----:B------:R-:W-:-:S03]  /*124f0*/  FFMA.FTZ R7, R3, R23, R5 ;  /* 0x0000001703077223 */ /* 0x000fc60000010005 */
[----:B------:R-:W-:-:S05]  /*12500*/  FMUL.FTZ R6, R21, R6 ;  /* 0x0000000615067220 */ /* 0x000fca0000410000 */
[----:B------:R0:W-:Y:S02]  /*12510*/  STL [R1+0x440], R6 ;  /* 0x0004400601007387 */ /* 0x0001e40000100800 */
[----:B0-----:R-:W-:-:S06]  /*12520*/  FMUL.FTZ R6, R7, -1.4426950216293334961 ;  /* 0xbfb8aa3b07067820 */ /* 0x001fcc0000410000 */
[----:B------:R-:W0:Y:S02]  /*12530*/  MUFU.EX2 R6, R6 ;  /* 0x0000000600067308 */ /* 0x000e240000000800 */
[----:B0-----:R-:W-:-:S06]  /*12540*/  FADD.FTZ R6, R6, 1 ;  /* 0x3f80000006067421 */ /* 0x001fcc0000010000 */
[----:B------:R-:W0:Y:S01]  /*12550*/  MUFU.RCP R6, R6 ;  /* 0x0000000600067308 */ /* 0x000e220000001000 */
[----:B------:R-:W-:Y:S02]  /*12560*/  SHF.L.U32 R21, R29, 0x10, RZ ;  /* 0x000000101d157819 */ /* 0x000fe400000006ff */
[----:B------:R-:W4:Y:S03]  /*12570*/  LDL.LU R29, [R1+0x310] ;  /* 0x00031000011d7983 */ /* 0x000f260000300800 */
[----:B0-----:R-:W-:Y:S01]  /*12580*/  FMUL.FTZ R21, R21, R6 ;  /* 0x0000000615157220 */ /* 0x001fe20000410000 */
[----:B------:R-:W-:-:S04]  /*12590*/  FADD.FTZ R6, -R6, 1 ;  /* 0x3f80000006067421 */ /* 0x000fc80000010100 */
[----:B------:R-:W-:-:S04]  /*125a0*/  FFMA.FTZ R6, R7, R6, 1 ;  /* 0x3f80000007067423 */ /* 0x000fc80000010006 */
[----:B------:R-:W-:Y:S01]  /*125b0*/  FMUL.FTZ R6, R21, R6 ;  /* 0x0000000615067220 */ /* 0x000fe20000410000 */
[----:B------:R-:W-:Y:S02]  /*125c0*/  SHF.L.U32 R22, R28, 0x10, RZ ;  /* 0x000000101c167819 */ /* 0x000fe400000006ff */
[----:B------:R-:W4:Y:S03]  /*125d0*/  LDL.LU R28, [R1+0x334] ;  /* 0x00033400011c7983 */ /* 0x000f260000300800 */
[----:B------:R-:W-:Y:S01]  /*125e0*/  FADD.FTZ R22, R22, -UR28 ;  /* 0x8000001c16167e21 */ /* 0x000fe20008010000 */
[----:B------:R0:W-:Y:S03]  /*125f0*/  STL [R1+0x680], R23 ;  /* 0x0006801701007387 */ /* 0x0001e60000100800 */
[----:B0-----:R-:W-:Y:S01]  /*12600*/  FMUL.FTZ R23, R22, UR16 ;  /* 0x0000001016177c20 */ /* 0x001fe20008410000 */
[----:B--2---:R-:W-:-:S02]  /*12610*/  SHF.L.U32 R21, R26, 0x10, RZ ;  /* 0x000000101a157819 */ /* 0x004fc400000006ff */
[----:B------:R-:W2:Y:S01]  /*12620*/  LDL.LU R26, [R1+0x354] ;  /* 0x00035400011a7983 */ /* 0x000ea20000300800 */
[----:B------:R-:W-:-:S03]  /*12630*/  FFMA.FTZ R7, R2, R23, R4 ;  /* 0x0000001702077223 */ /* 0x000fc60000010004 */
[----:B------:R0:W-:Y:S02]  /*12640*/  STL [R1+0x43c], R6 ;  /* 0x00043c0601007387 */ /* 0x0001e40000100800 */
[----:B0-----:R-:W-:-:S06]  /*12650*/  FMUL.FTZ R6, R7, -1.4426950216293334961 ;  /* 0xbfb8aa3b07067820 */ /* 0x001fcc0000410000 */
[----:B------:R-:W0:Y:S02]  /*12660*/  MUFU.EX2 R6, R6 ;  /* 0x0000000600067308 */ /* 0x000e240000000800 */
[----:B0-----:R-:W-:-:S06]  /*12670*/  FADD.FTZ R6, R6, 1 ;  /* 0x3f80000006067421 */ /* 0x001fcc0000010000 */
[----:B------:R-:W0:Y:S02]  /*12680*/  MUFU.RCP R6, R6 ;  /* 0x0000000600067308 */ /* 0x000e240000001000 */
[----:B0-----:R-:W-:Y:S01]  /*12690*/  FMUL.FTZ R21, R21, R6 ;  /* 0x0000000615157220 */ /* 0x001fe20000410000 */
[----:B------:R-:W-:-:S04]  /*126a0*/  FADD.FTZ R6, -R6, 1 ;  /* 0x3f80000006067421 */ /* 0x000fc80000010100 */
[----:B------:R-:W-:-:S04]  /*126b0*/  FFMA.FTZ R6, R7, R6, 1 ;  /* 0x3f80000007067423 */ /* 0x000fc80000010006 */
[----:B------:R-:W-:Y:S01]  /*126c0*/  FMUL.FTZ R6, R21, R6 ;  /* 0x0000000615067220 */ /* 0x000fe20000410000 */
[----:B---3--:R-:W-:Y:S02]  /*126d0*/  SHF.L.U32 R21, R27, 0x10, RZ ;  /* 0x000000101b157819 */ /* 0x008fe400000006ff */
[----:B------:R-:W3:Y:S01]  /*126e0*/  LDL.LU R27, [R1+0x350] ;  /* 0x00035000011b7983 */ /* 0x000ee20000300800 */
[----:B----4-:R-:W-:-:S03]  /*126f0*/  SHF.L.U32 R22, R56, 0x10, RZ ;  /* 0x0000001038167819 */ /* 0x010fc600000006ff */
[----:B------:R-:W4:Y:S02]  /*12700*/  LDL.LU R56, [R1+0x370] ;  /* 0x0003700001387983 */ /* 0x000f240000300800 */
[----:B------:R-:W-:Y:S02]  /*12710*/  FADD.FTZ R22, R22, -UR28 ;  /* 0x8000001c16167e21 */ /* 0x000fe40008010000 */
[----:B------:R0:W-:Y:S02]  /*12720*/  STL [R1+0x674], R23 ;  /* 0x0006741701007387 */ /* 0x0001e40000100800 */
[----:B0-----:R-:W-:-:S04]  /*12730*/  FMUL.FTZ R23, R22, UR16 ;  /* 0x0000001016177c20 */ /* 0x001fc80008410000 */
[----:B------:R-:W-:Y:S01]  /*12740*/  FFMA.FTZ R7, R3, R23, R5 ;  /* 0x0000001703077223 */ /* 0x000fe20000010005 */
[----:B------:R0:W-:Y:S01]  /*12750*/  STL [R1+0x66c], R23 ;  /* 0x00066c1701007387 */ /* 0x0001e20000100800 */
[----:B------:R-:W-:-:S03]  /*12760*/  SHF.L.U32 R22, R29, 0x10, RZ ;  /* 0x000000101d167819 */ /* 0x000fc600000006ff */
[----:B------:R-:W4:Y:S02]  /*12770*/  LDL.LU R29, [R1+0x390] ;  /* 0x00039000011d7983 */ /* 0x000f240000300800 */
[----:B------:R-:W-:-:S04]  /*12780*/  FADD.FTZ R22, R22, -UR28 ;  /* 0x8000001c16167e21 */ /* 0x000fc80008010000 */
[----:B0-----:R-:W-:Y:S01]  /*12790*/  FMUL.FTZ R23, R22, UR16 ;  /* 0x0000001016177c20 */ /* 0x001fe20008410000 */
[----:B------:R0:W-:Y:S02]  /*127a0*/  STL [R1+0x434], R6 ;  /* 0x0004340601007387 */ /* 0x0001e40000100800 */
[----:B0-----:R-:W-:-:S06]  /*127b0*/  FMUL.FTZ R6, R7, -1.4426950216293334961 ;  /* 0xbfb8aa3b07067820 */ /* 0x001fcc0000410000 */
[----:B------:R-:W0:Y:S02]  /*127c0*/  MUFU.EX2 R6, R6 ;  /* 0x0000000600067308 */ /* 0x000e240000000800 */
[----:B0-----:R-:W-:-:S06]  /*127d0*/  FADD.FTZ R6, R6, 1 ;  /* 0x3f80000006067421 */ /* 0x001fcc0000010000 */
[----:B------:R-:W0:Y:S02]  /*127e0*/  MUFU.RCP R6, R6 ;  /* 0x0000000600067308 */ /* 0x000e240000001000 */
[----:B0-----:R-:W-:Y:S01]  /*127f0*/  FMUL.FTZ R21, R21, R6 ;  /* 0x0000000615157220 */ /* 0x001fe20000410000 */
[----:B--2---:R-:W-:Y:S02]  /*12800*/  SHF.L.U32 R22, R26, 0x10, RZ ;  /* 0x000000101a167819 */ /* 0x004fe400000006ff */
[----:B------:R-:W2:Y:S01]  /*12810*/  LDL.LU R26, [R1+0x3b4] ;  /* 0x0003b400011a7983 */ /* 0x000ea20000300800 */
[----:B------:R-:W-:-:S04]  /*12820*/  FADD.FTZ R6, -R6, 1 ;  /* 0x3f80000006067421 */ /* 0x000fc80000010100 */
[----:B------:R-:W-:-:S04]  /*12830*/  FFMA.FTZ R6, R7, R6, 1 ;  /* 0x3f80000007067423 */ /* 0x000fc80000010006 */
[----:B------:R-:W-:Y:S01]  /*12840*/  FMUL.FTZ R6, R21, R6 ;  /* 0x0000000615067220 */ /* 0x000fe20000410000 */
[----:B------:R-:W-:Y:S02]  /*12850*/  SHF.L.U32 R21, R28, 0x10, RZ ;  /* 0x000000101c157819 */ /* 0x000fe400000006ff */
[----:B------:R-:W2:Y:S01]  /*12860*/  LDL.LU R28, [R1+0x394] ;  /* 0x00039400011c7983 */ /* 0x000ea20000300800 */
[----:B------:R-:W-:-:S03]  /*12870*/  FFMA.FTZ R7, R2, R23, R4 ;  /* 0x0000001702077223 */ /* 0x000fc60000010004 */
[----:B------:R0:W-:Y:S02]  /*12880*/  STL [R1+0x430], R6 ;  /* 0x0004300601007387 */ /* 0x0001e40000100800 */
[----:B0-----:R-:W-:-:S06]  /*12890*/  FMUL.FTZ R6, R7, -1.4426950216293334961 ;  /* 0xbfb8aa3b07067820 */ /* 0x001fcc0000410000 */
[----:B------:R-:W0:Y:S02]  /*128a0*/  MUFU.EX2 R6, R6 ;  /* 0x0000000600067308 */ /* 0x000e240000000800 */
[----:B0-----:R-:W-:-:S06]  /*128b0*/  FADD.FTZ R6, R6, 1 ;  /* 0x3f80000006067421 */ /* 0x001fcc0000010000 */
[----:B------:R-:W0:Y:S01]  /*128c0*/  MUFU.RCP R6, R6 ;  /* 0x0000000600067308 */ /* 0x000e220000001000 */
[----:B------:R-:W-:Y:S01]  /*128d0*/  FADD.FTZ R22, R22, -UR28 ;  /* 0x8000001c16167e21 */ /* 0x000fe20008010000 */
[----:B------:R1:W-:Y:S01]  /*128e0*/  STL [R1+0x664], R23 ;  /* 0x0006641701007387 */ /* 0x0003e20000100800 */
[----:B0-----:R-:W-:Y:S01]  /*128f0*/  FMUL.FTZ R21, R21, R6 ;  /* 0x0000000615157220 */ /* 0x001fe20000410000 */
[----:B------:R-:W-:Y:S01]  /*12900*/  FADD.FTZ R6, -R6, 1 ;  /* 0x3f80000006067421 */ /* 0x000fe20000010100 */
[----:B-1----:R-:W-:-:S03]  /*12910*/  FMUL.FTZ R23, R22, UR16 ;  /* 0x0000001016177c20 */ /* 0x002fc60008410000 */
[----:B------:R-:W-:Y:S01]  /*12920*/  FFMA.FTZ R6, R7, R6, 1 ;  /* 0x3f80000007067423 */ /* 0x000fe20000010006 */
[----:B---3--:R-:W-:Y:S01]  /*12930*/  SHF.L.U32 R22, R27, 0x10, RZ ;  /* 0x000000101b167819 */ /* 0x008fe200000006ff */
[----:B------:R-:W-:Y:S01]  /*12940*/  FFMA.FTZ R7, R3, R23, R5 ;  /* 0x0000001703077223 */ /* 0x000fe20000010005 */
[----:B------:R-:W3:Y:S01]  /*12950*/  LDL.LU R27, [R1+0x3cc] ;  /* 0x0003cc00011b7983 */ /* 0x000ee20000300800 */
[----:B------:R-:W-:-:S05]  /*12960*/  FMUL.FTZ R6, R21, R6 ;  /* 0x0000000615067220 */ /* 0x000fca0000410000 */
[----:B------:R0:W-:Y:S02]  /*12970*/  STL [R1+0x42c], R6 ;  /* 0x00042c0601007387 */ /* 0x0001e40000100800 */
[----:B0-----:R-:W-:-:S06]  /*12980*/  FMUL.FTZ R6, R7, -1.4426950216293334961 ;  /* 0xbfb8aa3b07067820 */ /* 0x001fcc0000410000 */
[----:B------:R-:W0:Y:S02]  /*12990*/  MUFU.EX2 R6, R6 ;  /* 0x0000000600067308 */ /* 0x000e240000000800 */
[----:B0-----:R-:W-:-:S06]  /*129a0*/  FADD.FTZ R6, R6, 1 ;  /* 0x3f80000006067421 */ /* 0x001fcc0000010000 */
[----:B------:R-:W0:Y:S01]  /*129b0*/  MUFU.RCP R6, R6 ;  /* 0x0000000600067308 */ /* 0x000e220000001000 */
[----:B----4-:R-:W-:Y:S01]  /*129c0*/  SHF.L.U32 R21, R56, 0x10, RZ ;  /* 0x0000001038157819 */ /* 0x010fe200000006ff */
[----:B------:R-:W-:Y:S01]  /*129d0*/  FADD.FTZ R22, R22, -UR28 ;  /* 0x8000001c16167e21 */ /* 0x000fe20008010000 */
[----:B------:R1:W-:Y:S04]  /*129e0*/  STL [R1+0x65c], R23 ;  /* 0x00065c1701007387 */ /* 0x0003e80000100800 */
[----:B------:R-:W4:Y:S01]  /*129f0*/  LDL.LU R56, [R1+0x374] ;  /* 0x0003740001387983 */ /* 0x000f220000300800 */
        /* <DEDUP_REMOVED lines=17> */
[----:B--2---:R-:W-:Y:S02]  /*12b10*/  SHF.L.U32 R21, R26, 0x10, RZ ;  /* 0x000000101a157819 */ /* 0x004fe400000006ff */
[----:B------:R-:W2:Y:S01]  /*12b20*/  LDL.LU R26, [R1+0x21c] ;  /* 0x00021c00011a7983 */ /* 0x000ea20000300800 */
[----:B------:R-:W-:-:S03]  /*12b30*/  SHF.L.U32 R22, R28, 0x10, RZ ;  /* 0x000000101c167819 */ /* 0x000fc600000006ff */
[----:B------:R0:W-:Y:S02]  /*12b40*/  STL [R1+0x654], R23 ;  /* 0x0006541701007387 */ /* 0x0001e40000100800 */
[----:B------:R-:W-:Y:S02]  /*12b50*/  FADD.FTZ R22, R22, -UR28 ;  /* 0x8000001c16167e21 */ /* 0x000fe40008010000 */
[----:B------:R-:W2:Y:S02]  /*12b60*/  LDL.LU R28, [R1+0x3e0] ;  /* 0x0003e000011c7983 */ /* 0x000ea40000300800 */
[----:B0-----:R-:W-:Y:S02]  /*12b70*/  FMUL.FTZ R23, R22, UR16 ;  /* 0x0000001016177c20 */ /* 0x001fe40008410000 */
[----:B------:R0:W-:Y:S02]  /*12b80*/  STL [R1+0x418], R6 ;  /* 0x0004180601007387 */ /* 0x0001e40000100800 */
[----:B------:R-:W-:-:S04]  /*12b90*/  FFMA.FTZ R7, R3, R23, R5 ;  /* 0x0000001703077223 */ /* 0x000fc80000010005 */
        /* <DEDUP_REMOVED lines=9> */
[----:B------:R-:W3:Y:S04]  /*12c30*/  LDL.LU R27, [R1+0x420] ;  /* 0x00042000011b7983 */ /* 0x000ee80000300800 */
[----:B------:R0:W-:Y:S01]  /*12c40*/  STL [R1+0x64c], R23 ;  /* 0x00064c1701007387 */ /* 0x0001e20000100800 */
[----:B----4-:R-:W-:-:S03]  /*12c50*/  SHF.L.U32 R22, R56, 0x10, RZ ;  /* 0x0000001038167819 */ /* 0x010fc600000006ff */
[----:B------:R-:W4:Y:S02]  /*12c60*/  LDL.LU R56, [R1+0x424] ;  /* 0x0004240001387983 */ /* 0x000f240000300800 */
[----:B------:R-:W-:-:S04]  /*12c70*/  FADD.FTZ R22, R22, -UR28 ;  /* 0x8000001c16167e21 */ /* 0x000fc80008010000 */
        /* <DEDUP_REMOVED lines=9> */
[----:B------:R-:W0:Y:S01]  /*12d10*/  MUFU.EX2 R6, R6 ;  /* 0x0000000600067308 */ /* 0x000e220000000800 */
[----:B--2---:R-:W-:Y:S02]  /*12d20*/  SHF.L.U32 R22, R26, 0x10, RZ ;  /* 0x000000101a167819 */ /* 0x004fe400000006ff */
[----:B------:R-:W2:Y:S01]  /*12d30*/  LDL.LU R26, [R1+0x218] ;  /* 0x00021800011a7983 */ /* 0x000ea20000300800 */
        /* <DEDUP_REMOVED lines=8> */
[----:B------:R-:W-:Y:S01]  /*12dc0*/  FADD.FTZ R22, R22, -UR28 ;  /* 0x8000001c16167e21 */ /* 0x000fe20008010000 */
[----:B------:R-:W-:Y:S02]  /*12dd0*/  FFMA.FTZ R7, R3, R23, R5 ;  /* 0x0000001703077223 */ /* 0x000fe40000010005 */
[----:B------:R0:W-:Y:S02]  /*12de0*/  STL [R1+0x63c], R23 ;  /* 0x00063c1701007387 */ /* 0x0001e40000100800 */
[----:B0-----:R-:W-:Y:S02]  /*12df0*/  FMUL.FTZ R23, R22, UR16 ;  /* 0x0000001016177c20 */ /* 0x001fe40008410000 */
[----:B------:R0:W-:Y:S02]  /*12e00*/  STL [R1+0x40c], R6 ;  /* 0x00040c0601007387 */ /* 0x0001e40000100800 */
[----:B0-----:R-:W-:-:S06]  /*12e10*/  FMUL.FTZ R6, R7, -1.4426950216293334961 ;  /* 0xbfb8aa3b07067820 */ /* 0x001fcc0000410000 */
[----:B------:R-:W0:Y:S01]  /*12e20*/  MUFU.EX2 R6, R6 ;  /* 0x0000000600067308 */ /* 0x000e220000000800 */
[----:B---3--:R-:W-:Y:S02]  /*12e30*/  SHF.L.U32 R22, R27, 0x10, RZ ;  /* 0x000000101b167819 */ /* 0x008fe400000006ff */
[----:B------:R-:W3:Y:S01]  /*12e40*/  LDL.LU R27, [R1+0x44c] ;  /* 0x00044c00011b7983 */ /* 0x000ee20000300800 */
[----:B0-----:R-:W-:-:S06]  /*12e50*/  FADD.FTZ R6, R6, 1 ;  /* 0x3f80000006067421 */ /* 0x001fcc0000010000 */
[----:B------:R-:W0:Y:S02]  /*12e60*/  MUFU.RCP R6, R6 ;  /* 0x0000000600067308 */ /* 0x000e240000001000 */
[----:B0-----:R-:W-:Y:S01]  /*12e70*/  FMUL.FTZ R21, R21, R6 ;  /* 0x0000000615157220 */ /* 0x001fe20000410000 */
[----:B------:R-:W-:-:S04]  /*12e80*/  FADD.FTZ R6, -R6, 1 ;  /* 0x3f80000006067421 */ /* 0x000fc80000010100 */
        /* <DEDUP_REMOVED lines=8> */
[----:B------:R-:W-:Y:S01]  /*12f10*/  FADD.FTZ R22, R22, -UR28 ;  /* 0x8000001c16167e21 */ /* 0x000fe20008010000 */
[----:B------:R-:W-:Y:S01]  /*12f20*/  SHF.L.U32 R21, R39, 0x10, RZ ;  /* 0x0000001027157819 */ /* 0x000fe200000006ff */
[----:B------:R1:W-:Y:S01]  /*12f30*/  STL [R1+0x634], R23 ;  /* 0x0006341701007387 */ /* 0x0003e20000100800 */
[----:B------:R-:W-:Y:S01]  /*12f40*/  FADD.FTZ R57, R57, -UR28 ;  /* 0x8000001c39397e21 */ /* 0x000fe20008010000 */
[----:B------:R-:W-:Y:S02]  /*12f50*/  SHF.L.U32 R58, R58, 0x10, RZ ;  /* 0x000000103a3a7819 */ /* 0x000fe400000006ff */
[----:B------:R-:W-:Y:S01]  /*12f60*/  SHF.L.U32 R60, R60, 0x10, RZ ;  /* 0x000000103c3c7819 */ /* 0x000fe200000006ff */
[----:B------:R-:W3:Y:S01]  /*12f70*/  LDL.LU R39, [R1+0x554] ;  /* 0x0005540001277983 */ /* 0x000ee20000300800 */
[----:B-1----:R-:W-:Y:S01]  /*12f80*/  FMUL.FTZ R23, R22, UR16 ;  /* 0x0000001016177c20 */ /* 0x002fe20008410000 */
[----:B0-----:R-:W-:Y:S01]  /*12f90*/  FMUL.FTZ R21, R21, R6 ;  /* 0x0000000615157220 */ /* 0x001fe20000410000 */
[----:B------:R-:W-:Y:S01]  /*12fa0*/  FADD.FTZ R6, -R6, 1 ;  /* 0x3f80000006067421 */ /* 0x000fe20000010100 */
[----:B----4-:R-:W-:-:S03]  /*12fb0*/  SHF.L.U32 R22, R29, 0x10, RZ ;  /* 0x000000101d167819 */ /* 0x010fc600000006ff */
[----:B------:R-:W-:Y:S01]  /*12fc0*/  FFMA.FTZ R6, R7, R6, 1 ;  /* 0x3f80000007067423 */ /* 0x000fe20000010006 */
[----:B------:R0:W-:Y:S01]  /*12fd0*/  STL [R1+0x630], R23 ;  /* 0x0006301701007387 */ /* 0x0001e20000100800 */
[----:B------:R-:W-:Y:S01]  /*12fe0*/  FADD.FTZ R22, R22, -UR28 ;  /* 0x8000001c16167e21 */ /* 0x000fe20008010000 */
[----:B------:R-:W-:Y:S02]  /*12ff0*/  FFMA.FTZ R7, R3, R23, R5 ;  /* 0x0000001703077223 */ /* 0x000fe40000010005 */
[----:B------:R-:W4:Y:S01]  /*13000*/  LDL.LU R29, [R1+0x52c] ;  /* 0x00052c00011d7983 */ /* 0x000f220000300800 */
[----:B0-----:R-:W-:Y:S01]  /*13010*/  FMUL.FTZ R23, R22, UR16 ;  /* 0x0000001016177c20 */ /* 0x001fe20008410000 */
[----:B------:R-:W-:-:S05]  /*13020*/  FMUL.FTZ R6, R21, R6 ;  /* 0x0000000615067220 */ /* 0x000fca0000410000 */
[----:B------:R0:W-:Y:S02]  /*13030*/  STL [R1+0x400], R6 ;  /* 0x0004000601007387 */ /* 0x0001e40000100800 */
[----:B0-----:R-:W-:-:S06]  /*13040*/  FMUL.FTZ R6, R7, -1.4426950216293334961 ;  /* 0xbfb8aa3b07067820 */ /* 0x001fcc0000410000 */
[----:B------:R-:W0:Y:S02]  /*13050*/  MUFU.EX2 R6, R6 ;  /* 0x0000000600067308 */ /* 0x000e240000000800 */
[----:B0-----:R-:W-:-:S06]  /*13060*/  FADD.FTZ R6, R6, 1 ;  /* 0x3f80000006067421 */ /* 0x001fcc0000010000 */
[----:B------:R-:W0:Y:S01]  /*13070*/  MUFU.RCP R6, R6 ;  /* 0x0000000600067308 */ /* 0x000e220000001000 */
[----:B--2---:R-:W-:Y:S02]  /*13080*/  SHF.L.U32 R22, R26, 0x10, RZ ;  /* 0x000000101a167819 */ /* 0x004fe400000006ff */
[----:B------:R-:W2:Y:S01]  /*13090*/  LDL.LU R26, [R1+0x210] ;  /* 0x00021000011a7983 */ /* 0x000ea20000300800 */
[----:B------:R-:W-:Y:S02]  /*130a0*/  SHF.L.U32 R21, R56, 0x10, RZ ;  /* 0x0000001038157819 */ /* 0x000fe400000006ff */
[----:B------:R-:W-:Y:S01]  /*130b0*/  FADD.FTZ R22, R22, -UR28 ;  /* 0x8000001c16167e21 */ /* 0x000fe20008010000 */
[----:B------:R-:W-:Y:S02]  /*130c0*/  STL [R1+0x624], R23 ;  /* 0x0006241701007387 */ /* 0x000fe40000100800 */
[----:B0-----:R-:W-:Y:S01]  /*130d0*/  FMUL.FTZ R21, R21, R6 ;  /* 0x0000000615157220 */ /* 0x001fe20000410000 */
[----:B------:R-:W-:Y:S01]  /*130e0*/  FADD.FTZ R6, -R6, 1 ;  /* 0x3f80000006067421 */ /* 0x000fe20000010100 */
[----:B------:R-:W-:Y:S01]  /*130f0*/  FADD.FTZ R58, R58, -UR28 ;  /* 0x8000001c3a3a7e21 */ /* 0x000fe20008010000 */
[----:B------:R-:W-:Y:S01]  /*13100*/  FADD.FTZ R60, R60, -UR28 ;  /* 0x8000001c3c3c7e21 */ /* 0x000fe20008010000 */
[----:B------:R-:W-:Y:S01]  /*13110*/  SHF.L.U32 R62, R62, 0x10, RZ ;  /* 0x000000103e3e7819 */ /* 0x000fe200000006ff */
[----:B------:R-:W-:Y:S01]  /*13120*/  FFMA.FTZ R6, R7, R6, 1 ;  /* 0x3f80000007067423 */ /* 0x000fe20000010006 */
[----:B------:R-:W-:Y:S01]  /*13130*/  FFMA.FTZ R7, R2, R23, R4 ;  /* 0x0000001702077223 */ /* 0x000fe20000010004 */
[----:B------:R-:W-:Y:S01]  /*13140*/  SHF.L.U32 R61, R61, 0x10, RZ ;  /* 0x000000103d3d7819 */ /* 0x000fe200000006ff */
[----:B------:R-:W4:Y:S01]  /*13150*/  LDL.LU R56, [R1+0x570] ;  /* 0x0005700001387983 */ /* 0x000f220000300800 */
[----:B------:R-:W-:-:S05]  /*13160*/  FMUL.FTZ R6, R21, R6 ;  /* 0x0000000615067220 */ /* 0x000fca0000410000 */
[----:B------:R0:W-:Y:S02]  /*13170*/  STL [R1+0x3f8], R6 ;  /* 0x0003f80601007387 */ /* 0x0001e40000100800 */
[----:B0-----:R-:W-:-:S06]  /*13180*/  FMUL.FTZ R6, R7, -1.4426950216293334961 ;  /* 0xbfb8aa3b07067820 */ /* 0x001fcc0000410000 */
[----:B------:R-:W0:Y:S02]  /*13190*/  MUFU.EX2 R6, R6 ;  /* 0x0000000600067308 */ /* 0x000e240000000800 */
[----:B0-----:R-:W-:-:S06]  /*131a0*/  FADD.FTZ R6, R6, 1 ;  /* 0x3f80000006067421 */ /* 0x001fcc0000010000 */
[----:B------:R-:W0:Y:S01]  /*131b0*/  MUFU.RCP R6, R6 ;  /* 0x0000000600067308 */ /* 0x000e220000001000 */
[----:B------:R-:W-:Y:S01]  /*131c0*/  SHF.L.U32 R21, R28, 0x10, RZ ;  /* 0x000000101c157819 */ /* 0x000fe200000006ff */
[----:B------:R-:W-:Y:S01]  /*131d0*/  FMUL.FTZ R23, R22, UR16 ;  /* 0x0000001016177c20 */ /* 0x000fe20008410000 */
[----:B------:R-:W4:Y:S03]  /*131e0*/  LDL.LU R28, [R1+0x540] ;  /* 0x00054000011c7983 */ /* 0x000f260000300800 */
        /* <DEDUP_REMOVED lines=9> */
[----:B---3--:R-:W-:Y:S01]  /*13280*/  SHF.L.U32 R22, R27, 0x10, RZ ;  /* 0x000000101b167819 */ /* 0x008fe200000006ff */
[----:B------:R1:W-:Y:S01]  /*13290*/  STL [R1+0x76c], R6 ;  /* 0x00076c0601007387 */ /* 0x0003e20000100800 */
[----:B------:R-:W-:Y:S01]  /*132a0*/  FADD.FTZ R61, R61, -UR28 ;  /* 0x8000001c3d3d7e21 */ /* 0x000fe20008010000 */
[----:B------:R-:W-:Y:S02]  /*132b0*/  SHF.L.U32 R63, R63, 0x10, RZ ;  /* 0x000000103f3f7819 */ /* 0x000fe400000006ff */
[----:B------:R-:W-:Y:S01]  /*132c0*/  SHF.L.U32 R64, R64, 0x10, RZ ;  /* 0x0000001040407819 */ /* 0x000fe200000006ff */
[----:B------:R-:W3:Y:S01]  /*132d0*/  LDL.LU R27, [R1+0x528] ;  /* 0x00052800011b7983 */ /* 0x000ee20000300800 */
        /* <DEDUP_REMOVED lines=11> */
[----:B------:R1:W-:Y:S02]  /*13390*/  STL [R1+0x618], R6 ;  /* 0x0006180601007387 */ /* 0x0003e40000100800 */
[----:B-1----:R-:W-:Y:S01]  /*133a0*/  FMUL.FTZ R6, R58, UR16 ;  /* 0x000000103a067c20 */ /* 0x002fe20008410000 */
        /* <DEDUP_REMOVED lines=12> */
[----:B--2---:R-:W-:Y:S02]  /*13470*/  SHF.L.U32 R22, R26, 0x10, RZ ;  /* 0x000000101a167819 */ /* 0x004fe400000006ff */
[----:B------:R-:W2:Y:S03]  /*13480*/  LDL.LU R26, [R1+0x544] ;  /* 0x00054400011a7983 */ /* 0x000ea60000300800 */
        /* <DEDUP_REMOVED lines=36> */
[----:B------:R-:W-:Y:S01]  /*136d0*/  SHF.L.U32 R65, R65, 0x10, RZ ;  /* 0x0000001041417819 */ /* 0x000fe200000006ff */
[----:B------:R1:W-:Y:S04]  /*136e0*/  STL [R1+0x604], R6 ;  /* 0x0006040601007387 */ /* 0x0003e80000100800 */
[----:B------:R-:W-:Y:S01]  /*136f0*/  FADD.FTZ R65, R65, -UR28 ;  /* 0x8000001c41417e21 */ /* 0x000fe20008010000 */
[----:B0-----:R-:W-:Y:S01]  /*13700*/  FMUL.FTZ R66, R66, R7 ;  /* 0x0000000742427220 */ /* 0x001fe20000410000 */
[----:B------:R-:W-:-:S02]  /*13710*/  FADD.FTZ R7, -R7, 1 ;  /* 0x3f80000007077421 */ /* 0x000fc40000010100 */
[----:B-1----:R-:W-:Y:S02]  /*13720*/  FMUL.FTZ R6, R65, UR16 ;  /* 0x0000001041067c20 */ /* 0x002fe40008410000 */
[----:B------:R-:W-:Y:S02]  /*13730*/  FFMA.FTZ R7, R21, R7, 1 ;  /* 0x3f80000015077423 */ /* 0x000fe40000010007 */
[----:B------:R-:W-:Y:S02]  /*13740*/  FFMA.FTZ R21, R3, R6, R5 ;  /* 0x0000000603157223 */ /* 0x000fe40000010005 */
[----:B------:R-:W-:-:S05]  /*13750*/  FMUL.FTZ R7, R66, R7 ;  /* 0x0000000742077220 */ /* 0x000fca0000410000 */
[----:B------:R0:W-:Y:S02]  /*13760*/  STL [R1+0x284], R7 ;  /* 0x0002840701007387 */ /* 0x0001e40000100800 */
[----:B0-----:R-:W-:-:S06]  /*13770*/  FMUL.FTZ R7, R21, -1.4426950216293334961 ;  /* 0xbfb8aa3b15077820 */ /* 0x001fcc0000410000 */
[----:B------:R-:W0:Y:S02]  /*13780*/  MUFU.EX2 R7, R7 ;  /* 0x0000000700077308 */ /* 0x000e240000000800 */
[----:B0-----:R-:W-:-:S06]  /*13790*/  FADD.FTZ R7, R7, 1 ;  /* 0x3f80000007077421 */ /* 0x001fcc0000010000 */
[----:B------:R-:W0:Y:S01]  /*137a0*/  MUFU.RCP R7, R7 ;  /* 0x0000000700077308 */ /* 0x000e220000001000 */
[----:B----4-:R-:W-:Y:S02]  /*137b0*/  SHF.L.U32 R22, R29, 0x10, RZ ;  /* 0x000000101d167819 */ /* 0x010fe400000006ff */
[----:B------:R-:W-:Y:S01]  /*137c0*/  SHF.L.U32 R0, R0, 0x10, RZ ;  /* 0x0000001000007819 */ /* 0x000fe200000006ff */
[----:B------:R1:W-:Y:S04]  /*137d0*/  STL [R1+0x600], R6 ;  /* 0x0006000601007387 */ /* 0x0003e80000100800 */
[----:B------:R-:W-:Y:S01]  /*137e0*/  FADD.FTZ R0, R0, -UR28 ;  /* 0x8000001c00007e21 */ /* 0x000fe20008010000 */
[----:B------:R-:W4:Y:S01]  /*137f0*/  LDL.LU R29, [R1+0x4f4] ;  /* 0x0004f400011d7983 */ /* 0x000f220000300800 */
[----:B0-----:R-:W-:Y:S01]  /*13800*/  FMUL.FTZ R22, R22, R7 ;  /* 0x0000000716167220 */ /* 0x001fe20000410000 */
[----:B------:R-:W-:Y:S01]  /*13810*/  FADD.FTZ R7, -R7, 1 ;  /* 0x3f80000007077421 */ /* 0x000fe20000010100 */
[----:B-1----:R-:W-:-:S03]  /*13820*/  FMUL.FTZ R6, R0, UR16 ;  /* 0x0000001000067c20 */ /* 0x002fc60008410000 */
[----:B------:R-:W-:-:S04]  /*13830*/  FFMA.FTZ R7, R21, R7, 1 ;  /* 0x3f80000015077423 */ /* 0x000fc80000010007 */
[----:B------:R-:W-:Y:S01]  /*13840*/  FMUL.FTZ R0, R22, R7 ;  /* 0x0000000716007220 */ /* 0x000fe20000410000 */
[----:B------:R-:W-:-:S04]  /*13850*/  FFMA.FTZ R7, R2, R6, R4 ;  /* 0x0000000602077223 */ /* 0x000fc80000010004 */
        /* <DEDUP_REMOVED lines=13> */
[----:B---3--:R-:W-:-:S03]  /*13930*/  SHF.L.U32 R22, R27, 0x10, RZ ;  /* 0x000000101b167819 */ /* 0x008fc600000006ff */
[----:B------:R0:W-:Y:S02]  /*13940*/  STL [R1+0x5f8], R6 ;  /* 0x0005f80601007387 */ /* 0x0001e40000100800 */
[----:B------:R-:W-:Y:S02]  /*13950*/  FADD.FTZ R22, R22, -UR28 ;  /* 0x8000001c16167e21 */ /* 0x000fe40008010000 */
[----:B------:R1:W-:Y:S01]  /*13960*/  STL [R1+0x28c], R0 ;  /* 0x00028c0001007387 */ /* 0x0003e20000100800 */
[----:B------:R-:W-:-:S03]  /*13970*/  SHF.L.U32 R8, R8, 0x10, RZ ;  /* 0x0000001008087819 */ /* 0x000fc600000006ff */
[----:B------:R-:W3:Y:S01]  /*13980*/  LDL.LU R27, [R1+0x4f0] ;  /* 0x0004f000011b7983 */ /* 0x000ee20000300800 */
[----:B0-----:R-:W-:-:S04]  /*13990*/  FMUL.FTZ R6, R22, UR16 ;  /* 0x0000001016067c20 */ /* 0x001fc80008410000 */
[----:B------:R-:W-:-:S04]  /*139a0*/  FFMA.FTZ R7, R3, R6, R5 ;  /* 0x0000000603077223 */ /* 0x000fc80000010005 */
[----:B-1----:R-:W-:-:S06]  /*139b0*/  FMUL.FTZ R0, R7, -1.4426950216293334961 ;  /* 0xbfb8aa3b07007820 */ /* 0x002fcc0000410000 */
[----:B------:R-:W0:Y:S02]  /*139c0*/  MUFU.EX2 R0, R0 ;  /* 0x0000000000007308 */ /* 0x000e240000000800 */
[----:B0-----:R-:W-:-:S06]  /*139d0*/  FADD.FTZ R0, R0, 1 ;  /* 0x3f80000000007421 */ /* 0x001fcc0000010000 */
[----:B------:R-:W0:Y:S01]  /*139e0*/  MUFU.RCP R0, R0 ;  /* 0x0000000000007308 */ /* 0x000e220000001000 */
[----:B------:R-:W-:Y:S01]  /*139f0*/  FADD.FTZ R8, R8, -UR28 ;  /* 0x8000001c08087e21 */ /* 0x000fe20008010000 */
[----:B------:R1:W-:Y:S03]  /*13a00*/  STL [R1+0x5f4], R6 ;  /* 0x0005f40601007387 */ /* 0x0003e60000100800 */
[----:B-1----:R-:W-:-:S04]  /*13a10*/  FMUL.FTZ R6, R8, UR16 ;  /* 0x0000001008067c20 */ /* 0x002fc80008410000 */
[----:B------:R-:W-:Y:S01]  /*13a20*/  FFMA.FTZ R8, R2, R6, R4 ;  /* 0x0000000602087223 */ /* 0x000fe20000010004 */
[----:B0-----:R-:W-:Y:S01]  /*13a30*/  FMUL.FTZ R21, R21, R0 ;  /* 0x0000000015157220 */ /* 0x001fe20000410000 */
[----:B------:R-:W-:-:S04]  /*13a40*/  FADD.FTZ R0, -R0, 1 ;  /* 0x3f80000000007421 */ /* 0x000fc80000010100 */
[----:B------:R-:W-:Y:S01]  /*13a50*/  FFMA.FTZ R0, R7, R0, 1 ;  /* 0x3f80000007007423 */ /* 0x000fe20000010000 */
[----:B------:R-:W-:-:S06]  /*13a60*/  FMUL.FTZ R7, R8, -1.4426950216293334961 ;  /* 0xbfb8aa3b08077820 */ /* 0x000fcc0000410000 */
[----:B------:R-:W0:Y:S02]  /*13a70*/  MUFU.EX2 R7, R7 ;  /* 0x0000000700077308 */ /* 0x000e240000000800 */
[----:B0-----:R-:W-:-:S06]  /*13a80*/  FADD.FTZ R7, R7, 1 ;  /* 0x3f80000007077421 */ /* 0x001fcc0000010000 */
[----:B------:R-:W0:Y:S01]  /*13a90*/  MUFU.RCP R7, R7 ;  /* 0x0000000700077308 */ /* 0x000e220000001000 */
[----:B------:R-:W-:Y:S01]  /*13aa0*/  FMUL.FTZ R0, R21, R0 ;  /* 0x0000000015007220 */ /* 0x000fe20000410000 */
[----:B------:R-:W-:Y:S02]  /*13ab0*/  SHF.L.U32 R21, R56, 0x10, RZ ;  /* 0x0000001038157819 */ /* 0x000fe400000006ff */
[----:B------:R-:W-:Y:S02]  /*13ac0*/  SHF.L.U32 R9, R9, 0x10, RZ ;  /* 0x0000001009097819 */ /* 0x000fe400000006ff */
[----:B----4-:R-:W-:Y:S01]  /*13ad0*/  SHF.L.U32 R22, R29, 0x10, RZ ;  /* 0x000000101d167819 */ /* 0x010fe200000006ff */
[----:B------:R1:W-:Y:S04]  /*13ae0*/  STL [R1+0x75c], R0 ;  /* 0x00075c0001007387 */ /* 0x0003e80000100800 */
[----:B------:R-:W4:Y:S01]  /*13af0*/  LDL.LU R29, [R1+0x58c] ;  /* 0x00058c00011d7983 */ /* 0x000f220000300800 */
[----:B------:R-:W-:Y:S01]  /*13b00*/  FADD.FTZ R22, R22, -UR28 ;  /* 0x8000001c16167e21 */ /* 0x000fe20008010000 */
[----:B0-----:R-:W-:Y:S01]  /*13b10*/  FMUL.FTZ R21, R21, R7 ;  /* 0x0000000715157220 */ /* 0x001fe20000410000 */
[----:B------:R-:W-:Y:S01]  /*13b20*/  FADD.FTZ R7, -R7, 1 ;  /* 0x3f80000007077421 */ /* 0x000fe20000010100 */
[----:B------:R-:W-:Y:S01]  /*13b30*/  FADD.FTZ R9, R9, -UR28 ;  /* 0x8000001c09097e21 */ /* 0x000fe20008010000 */
[----:B------:R-:W-:Y:S01]  /*13b40*/  STL [R1+0x5f0], R6 ;  /* 0x0005f00601007387 */ /* 0x000fe20000100800 */
[----:B-1----:R-:W-:Y:S01]  /*13b50*/  FMUL.FTZ R0, R22, UR16 ;  /* 0x0000001016007c20 */ /* 0x002fe20008410000 */
[----:B------:R-:W-:Y:S01]  /*13b60*/  FFMA.FTZ R7, R8, R7, 1 ;  /* 0x3f80000008077423 */ /* 0x000fe20000010007 */
[----:B------:R-:W-:Y:S01]  /*13b70*/  SHF.L.U32 R10, R10, 0x10, RZ ;  /* 0x000000100a0a7819 */ /* 0x000fe200000006ff */
[----:B------:R-:W4:Y:S01]  /*13b80*/  LDL.LU R56, [R1+0x56c] ;  /* 0x00056c0001387983 */ /* 0x000f220000300800 */
[----:B------:R-:W-:-:S03]  /*13b90*/  FFMA.FTZ R8, R3, R0, R5 ;  /* 0x0000000003087223 */ /* 0x000fc60000010005 */
[----:B------:R0:W-:Y:S02]  /*13ba0*/  STL [R1+0x5e8], R0 ;  /* 0x0005e80001007387 */ /* 0x0001e40000100800 */
[----:B0-----:R-:W-:Y:S01]  /*13bb0*/  FMUL.FTZ R0, R9, UR16 ;  /* 0x0000001009007c20 */ /* 0x001fe20008410000 */
[----:B--2---:R-:W-:Y:S02]  /*13bc0*/  SHF.L.U32 R9, R26, 0x10, RZ ;  /* 0x000000101a097819 */ /* 0x004fe400000006ff */
[----:B------:R-:W2:Y:S01]  /*13bd0*/  LDL.LU R26, [R1+0x4cc] ;  /* 0x0004cc00011a7983 */ /* 0x000ea20000300800 */
[----:B------:R-:W-:Y:S01]  /*13be0*/  FMUL.FTZ R6, R21, R7 ;  /* 0x0000000715067220 */ /* 0x000fe20000410000 */
[----:B------:R-:W-:-:S06]  /*13bf0*/  FMUL.FTZ R7, R8, -1.4426950216293334961 ;  /* 0xbfb8aa3b08077820 */ /* 0x000fcc0000410000 */
[----:B------:R-:W0:Y:S02]  /*13c00*/  MUFU.EX2 R7, R7 ;  /* 0x0000000700077308 */ /* 0x000e240000000800 */
[----:B0-----:R-:W-:-:S06]  /*13c10*/  FADD.FTZ R7, R7, 1 ;  /* 0x3f80000007077421 */ /* 0x001fcc0000010000 */
[----:B------:R-:W0:Y:S01]  /*13c20*/  MUFU.RCP R7, R7 ;  /* 0x0000000700077308 */ /* 0x000e220000001000 */
[----:B------:R-:W-:Y:S02]  /*13c30*/  SHF.L.U32 R21, R28, 0x10, RZ ;  /* 0x000000101c157819 */ /* 0x000fe400000006ff */
[----:B------:R-:W2:Y:S04]  /*13c40*/  LDL.LU R28, [R1+0x588] ;  /* 0x00058800011c7983 */ /* 0x000ea80000300800 */
[----:B------:R1:W-:Y:S01]  /*13c50*/  STL [R1+0x290], R6 ;  /* 0x0002900601007387 */ /* 0x0003e20000100800 */
[----:B0-----:R-:W-:Y:S01]  /*13c60*/  FMUL.FTZ R21, R21, R7 ;  /* 0x0000000715157220 */ /* 0x001fe20000410000 */
[----:B------:R-:W-:-:S04]  /*13c70*/  FADD.FTZ R7, -R7, 1 ;  /* 0x3f80000007077421 */ /* 0x000fc80000010100 */
[----:B------:R-:W-:Y:S01]  /*13c80*/  FFMA.FTZ R7, R8, R7, 1 ;  /* 0x3f80000008077423 */ /* 0x000fe20000010007 */
[----:B------:R-:W-:-:S03]  /*13c90*/  FFMA.FTZ R8, R2, R0, R4 ;  /* 0x0000000002087223 */ /* 0x000fc60000010004 */
[----:B-1----:R-:W-:Y:S01]  /*13ca0*/  FMUL.FTZ R6, R21, R7 ;  /* 0x0000000715067220 */ /* 0x002fe20000410000 */
[----:B------:R-:W-:-:S06]  /*13cb0*/  FMUL.FTZ R7, R8, -1.4426950216293334961 ;  /* 0xbfb8aa3b08077820 */ /* 0x000fcc0000410000 */
[----:B------:R-:W0:Y:S02]  /*13cc0*/  MUFU.EX2 R7, R7 ;  /* 0x0000000700077308 */ /* 0x000e240000000800 */
[----:B0-----:R-:W-:-:S06]  /*13cd0*/  FADD.FTZ R7, R7, 1 ;  /* 0x3f80000007077421 */ /* 0x001fcc0000010000 */
[----:B------:R-:W0:Y:S01]  /*13ce0*/  MUFU.RCP R7, R7 ;  /* 0x0000000700077308 */ /* 0x000e220000001000 */
[----:B---3--:R-:W-:Y:S02]  /*13cf0*/  SHF.L.U32 R21, R27, 0x10, RZ ;  /* 0x000000101b157819 */ /* 0x008fe400000006ff */
[----:B------:R-:W3:Y:S03]  /*13d00*/  LDL.LU R27, [R1+0x590] ;  /* 0x00059000011b7983 */ /* 0x000ee60000300800 */
[----:B------:R-:W-:Y:S01]  /*13d10*/  FADD.FTZ R21, R21, -UR28 ;  /* 0x8000001c15157e21 */ /* 0x000fe20008010000 */
[----:B------:R1:W-:Y:S01]  /*13d20*/  STL [R1+0x5e4], R0 ;  /* 0x0005e40001007387 */ /* 0x0003e20000100800 */
[----:B0-----:R-:W-:Y:S01]  /*13d30*/  FMUL.FTZ R9, R9, R7 ;  /* 0x0000000709097220 */ /* 0x001fe20000410000 */
[----:B------:R-:W-:Y:S01]  /*13d40*/  FADD.FTZ R7, -R7, 1 ;  /* 0x3f80000007077421 */ /* 0x000fe20000010100 */
[----:B-1----:R-:W-:-:S03]  /*13d50*/  FMUL.FTZ R0, R21, UR16 ;  /* 0x0000001015007c20 */ /* 0x002fc60008410000 */
[----:B------:R-:W-:-:S04]  /*13d60*/  FFMA.FTZ R7, R8, R7, 1 ;  /* 0x3f80000008077423 */ /* 0x000fc80000010007 */
[----:B------:R-:W-:Y:S01]  /*13d70*/  FMUL.FTZ R7, R9, R7 ;  /* 0x0000000709077220 */ /* 0x000fe20000410000 */
[----:B------:R-:W-:-:S04]  /*13d80*/  FFMA.FTZ R9, R3, R0, R5 ;  /* 0x0000000003097223 */ /* 0x000fc80000010005 */
[----:B------:R-:W-:-:S06]  /*13d90*/  FMUL.FTZ R8, R9, -1.4426950216293334961 ;  /* 0xbfb8aa3b09087820 */ /* 0x000fcc0000410000 */
[----:B------:R-:W0:Y:S02]  /*13da0*/  MUFU.EX2 R8, R8 ;  /* 0x0000000800087308 */ /* 0x000e240000000800 */
[----:B0-----:R-:W-:-:S06]  /*13db0*/  FADD.FTZ R8, R8, 1 ;  /* 0x3f80000008087421 */ /* 0x001fcc0000010000 */
[----:B------:R-:W0:Y:S01]  /*13dc0*/  MUFU.RCP R8, R8 ;  /* 0x0000000800087308 */ /* 0x000e220000001000 */
[----:B------:R1:W-:Y:S01]  /*13dd0*/  STL [R1+0x294], R6 ;  /* 0x0002940601007387 */ /* 0x0003e20000100800 */
[----:B----4-:R-:W-:-:S03]  /*13de0*/  SHF.L.U32 R21, R29, 0x10, RZ ;  /* 0x000000101d157819 */ /* 0x010fc600000006ff */
[----:B------:R-:W4:Y:S02]  /*13df0*/  LDL.LU R29, [R1+0x568] ;  /* 0x00056800011d7983 */ /* 0x000f240000300800 */
[----:B0-----:R-:W-:Y:S01]  /*13e00*/  FMUL.FTZ R21, R21, R8 ;  /* 0x0000000815157220 */ /* 0x001fe20000410000 */
[----:B------:R-:W-:-:S04]  /*13e10*/  FADD.FTZ R8, -R8, 1 ;  /* 0x3f80000008087421 */ /* 0x000fc80000010100 */
[----:B------:R-:W-:-:S04]  /*13e20*/  FFMA.FTZ R8, R9, R8, 1 ;  /* 0x3f80000009087423 */ /* 0x000fc80000010008 */
[----:B-1----:R-:W-:Y:S01]  /*13e30*/  FMUL.FTZ R6, R21, R8 ;  /* 0x0000000815067220 */ /* 0x002fe20000410000 */
[----:B--2---:R-:W-:Y:S02]  /*13e40*/  SHF.L.U32 R21, R26, 0x10, RZ ;  /* 0x000000101a157819 */ /* 0x004fe400000006ff */
[----:B------:R-:W2:Y:S01]  /*13e50*/  LDL.LU R26, [R1+0x580] ;  /* 0x00058000011a7983 */ /* 0x000ea20000300800 */
[----:B------:R-:W-:-:S03]  /*13e60*/  FADD.FTZ R10, R10, -UR28 ;  /* 0x8000001c0a0a7e21 */ /* 0x000fc60008010000 */
[----:B------:R0:W-:Y:S02]  /*13e70*/  STL [R1+0x5dc], R0 ;  /* 0x0005dc0001007387 */ /* 0x0001e40000100800 */
[----:B0-----:R-:W-:-:S04]  /*13e80*/  FMUL.FTZ R0, R10, UR16 ;  /* 0x000000100a007c20 */ /* 0x001fc80008410000 */
[----:B------:R-:W-:-:S04]  /*13e90*/  FFMA.FTZ R9, R2, R0, R4 ;  /* 0x0000000002097223 */ /* 0x000fc80000010004 */
[----:B------:R-:W-:-:S06]  /*13ea0*/  FMUL.FTZ R8, R9, -1.4426950216293334961 ;  /* 0xbfb8aa3b09087820 */ /* 0x000fcc0000410000 */
[----:B------:R-:W0:Y:S02]  /*13eb0*/  MUFU.EX2 R8, R8 ;  /* 0x0000000800087308 */ /* 0x000e240000000800 */
[----:B0-----:R-:W-:-:S06]  /*13ec0*/  FADD.FTZ R8, R8, 1 ;  /* 0x3f80000008087421 */ /* 0x001fcc0000010000 */
[----:B------:R-:W0:Y:S01]  /*13ed0*/  MUFU.RCP R8, R8 ;  /* 0x0000000800087308 */ /* 0x000e220000001000 */
[----:B------:R-:W-:Y:S01]  /*13ee0*/  SHF.L.U32 R10, R28, 0x10, RZ ;  /* 0x000000101c0a7819 */ /* 0x000fe200000006ff */
[----:B------:R-:W-:Y:S01]  /*13ef0*/  FADD.FTZ R21, R21, -UR28 ;  /* 0x8000001c15157e21 */ /* 0x000fe20008010000 */
[----:B------:R-:W2:Y:S04]  /*13f00*/  LDL.LU R28, [R1+0x4c8] ;  /* 0x0004c800011c7983 */ /* 0x000ea80000300800 */
[----:B------:R1:W-:Y:S01]  /*13f10*/  STL [R1+0x5d8], R0 ;  /* 0x0005d80001007387 */ /* 0x0003e20000100800 */
[----:B0-----:R-:W-:Y:S01]  /*13f20*/  FMUL.FTZ R10, R10, R8 ;  /* 0x000000080a0a7220 */ /* 0x001fe20000410000 */
[----:B------:R-:W-:Y:S01]  /*13f30*/  FADD.FTZ R8, -R8, 1 ;  /* 0x3f80000008087421 */ /* 0x000fe20000010100 */
[----:B-1----:R-:W-:-:S03]  /*13f40*/  FMUL.FTZ R0, R21, UR16 ;  /* 0x0000001015007c20 */ /* 0x002fc60008410000 */
[----:B------:R-:W-:Y:S01]  /*13f50*/  FFMA.FTZ R8, R9, R8, 1 ;  /* 0x3f80000009087423 */ /* 0x000fe20000010008 */
[----:B------:R-:W-:Y:S01]  /*13f60*/  FFMA.FTZ R9, R3, R0, R5 ;  /* 0x0000000003097223 */ /* 0x000fe20000010005 */
[----:B------:R0:W-:Y:S02]  /*13f70*/  STL [R1+0x298], R6 ;  /* 0x0002980601007387 */ /* 0x0001e40000100800 */
[----:B0-----:R-:W-:Y:S01]  /*13f80*/  FMUL.FTZ R6, R10, R8 ;  /* 0x000000080a067220 */ /* 0x001fe20000410000 */
[----:B------:R-:W-:-:S06]  /*13f90*/  FMUL.FTZ R8, R9, -1.4426950216293334961 ;  /* 0xbfb8aa3b09087820 */ /* 0x000fcc0000410000 */
[----:B------:R-:W0:Y:S02]  /*13fa0*/  MUFU.EX2 R8, R8 ;  /* 0x0000000800087308 */ /* 0x000e240000000800 */
[----:B0-----:R-:W-:-:S06]  /*13fb0*/  FADD.FTZ R8, R8, 1 ;  /* 0x3f80000008087421 */ /* 0x001fcc0000010000 */
[----:B------:R-:W0:Y:S01]  /*13fc0*/  MUFU.RCP R8, R8 ;  /* 0x0000000800087308 */ /* 0x000e220000001000 */
[----:B---3--:R-:W-:Y:S02]  /*13fd0*/  SHF.L.U32 R10, R27, 0x10, RZ ;  /* 0x000000101b0a7819 */ /* 0x008fe400000006ff */
[----:B------:R-:W-:Y:S01]  /*13fe0*/  SHF.L.U32 R11, R11, 0x10, RZ ;  /* 0x000000100b0b7819 */ /* 0x000fe200000006ff */
[----:B------:R1:W-:Y:S04]  /*13ff0*/  STL [R1+0x5a0], R0 ;  /* 0x0005a00001007387 */ /* 0x0003e80000100800 */
[----:B------:R-:W-:Y:S01]  /*14000*/  FADD.FTZ R11, R11, -UR28 ;  /* 0x8000001c0b0b7e21 */ /* 0x000fe20008010000 */
[----:B------:R-:W3:Y:S01]  /*14010*/  LDL.LU R27, [R1+0x4ac] ;  /* 0x0004ac00011b7983 */ /* 0x000ee20000300800 */
        /* <DEDUP_REMOVED lines=18> */
[----:B------:R-:W2:Y:S04]  /*14140*/  LDL.LU R26, [R1+0x4a8] ;  /* 0x0004a800011a7983 */ /* 0x000ea80000300800 */
[----:B------:R0:W-:Y:S01]  /*14150*/  STL [R1+0x58c], R0 ;  /* 0x00058c0001007387 */ /* 0x0001e20000100800 */
[----:B------:R-:W-:-:S03]  /*14160*/  SHF.L.U32 R21, R28, 0x10, RZ ;  /* 0x000000101c157819 */ /* 0x000fc600000006ff */
[----:B------:R-:W4:Y:S02]  /*14170*/  LDL.LU R28, [R1+0x550] ;  /* 0x00055000011c7983 */ /* 0x000f240000300800 */
[----:B------:R-:W-:-:S04]  /*14180*/  FADD.FTZ R21, R21, -UR28 ;  /* 0x8000001c15157e21 */ /* 0x000fc80008010000 */
[----:B0-----:R-:W-:-:S04]  /*14190*/  FMUL.FTZ R0, R21, UR16 ;  /* 0x0000001015007c20 */ /* 0x001fc80008410000 */
[----:B------:R-:W-:-:S04]  /*141a0*/  FFMA.FTZ R10, R3, R0, R5 ;  /* 0x00000000030a7223 */ /* 0x000fc80000010005 */
[----:B------:R-:W-:-:S06]  /*141b0*/  FMUL.FTZ R9, R10, -1.4426950216293334961 ;  /* 0xbfb8aa3b0a097820 */ /* 0x000fcc0000410000 */
[----:B------:R-:W0:Y:S02]  /*141c0*/  MUFU.EX2 R9, R9 ;  /* 0x0000000900097308 */ /* 0x000e240000000800 */
[----:B0-----:R-:W-:-:S06]  /*141d0*/  FADD.FTZ R9, R9, 1 ;  /* 0x3f80000009097421 */ /* 0x001fcc0000010000 */
[----:B------:R-:W0:Y:S01]  /*141e0*/  MUFU.RCP R9, R9 ;  /* 0x0000000900097308 */ /* 0x000e220000001000 */
[----:B------:R-:W-:Y:S01]  /*141f0*/  SHF.L.U32 R12, R12, 0x10, RZ ;  /* 0x000000100c0c7819 */ /* 0x000fe200000006ff */
[----:B------:R1:W-:Y:S04]  /*14200*/  STL [R1+0x588], R0 ;  /* 0x0005880001007387 */ /* 0x0003e80000100800 */
[----:B------:R-:W-:-:S04]  /*14210*/  FADD.FTZ R12, R12, -UR28 ;  /* 0x8000001c0c0c7e21 */ /* 0x000fc80008010000 */
[----:B-1----:R-:W-:Y:S01]  /*14220*/  FMUL.FTZ R0, R12, UR16 ;  /* 0x000000100c007c20 */ /* 0x002fe20008410000 */
[----:B0-----:R-:W-:Y:S01]  /*14230*/  FMUL.FTZ R11, R11, R9 ;  /* 0x000000090b0b7220 */ /* 0x001fe20000410000 */
[----:B------:R-:W-:Y:S01]  /*14240*/  FADD.FTZ R9, -R9, 1 ;  /* 0x3f80000009097421 */ /* 0x000fe20000010100 */
[----:B------:R0:W-:Y:S03]  /*14250*/  STL [R1+0x2a0], R6 ;  /* 0x0002a00601007387 */ /* 0x0001e60000100800 */
[----:B------:R-:W-:Y:S01]  /*14260*/  FFMA.FTZ R9, R10, R9, 1 ;  /* 0x3f8000000a097423 */ /* 0x000fe20000010009 */
[----:B------:R-:W-:Y:S01]  /*14270*/  FFMA.FTZ R10, R2, R0, R4 ;  /* 0x00000000020a7223 */ /* 0x000fe20000010004 */
[----:B---3--:R-:W-:Y:S02]  /*14280*/  SHF.L.U32 R12, R27, 0x10, RZ ;  /* 0x000000101b0c7819 */ /* 0x008fe400000006ff */
[----:B------:R-:W3:Y:S01]  /*14290*/  LDL.LU R27, [R1+0x560] ;  /* 0x00056000011b7983 */ /* 0x000ee20000300800 */
[----:B0-----:R-:W-:Y:S01]  /*142a0*/  FMUL.FTZ R6, R11, R9 ;  /* 0x000000090b067220 */ /* 0x001fe20000410000 */
[----:B------:R-:W-:-:S06]  /*142b0*/  FMUL.FTZ R9, R10, -1.4426950216293334961 ;  /* 0xbfb8aa3b0a097820 */ /* 0x000fcc0000410000 */
[----:B------:R-:W0:Y:S02]  /*142c0*/  MUFU.EX2 R9, R9 ;  /* 0x0000000900097308 */ /* 0x000e240000000800 */
[----:B0-----:R-:W-:-:S06]  /*142d0*/  FADD.FTZ R9, R9, 1 ;  /* 0x3f80000009097421 */ /* 0x001fcc0000010000 */
[----:B------:R-:W0:Y:S01]  /*142e0*/  MUFU.RCP R9, R9 ;  /* 0x0000000900097308 */ /* 0x000e220000001000 */
[----:B------:R-:W-:Y:S01]  /*142f0*/  SHF.L.U32 R11, R56, 0x10, RZ ;  /* 0x00000010380b7819 */ /* 0x000fe200000006ff */
[----:B------:R-:W-:Y:S01]  /*14300*/  FADD.FTZ R12, R12, -UR28 ;  /* 0x8000001c0c0c7e21 */ /* 0x000fe20008010000 */
[----:B------:R-:W-:Y:S01]  /*14310*/  SHF.L.U32 R13, R13, 0x10, RZ ;  /* 0x000000100d0d7819 */ /* 0x000fe200000006ff */
[----:B------:R1:W-:Y:S04]  /*14320*/  STL [R1+0x574], R0 ;  /* 0x0005740001007387 */ /* 0x0003e80000100800 */
[----:B------:R-:W-:Y:S01]  /*14330*/  FADD.FTZ R13, R13, -UR28 ;  /* 0x8000001c0d0d7e21 */ /* 0x000fe20008010000 */
[----:B------:R-:W-:Y:S04]  /*14340*/  STL [R1+0x2a4], R6 ;  /* 0x0002a40601007387 */ /* 0x000fe80000100800 */
[----:B------:R-:W3:Y:S01]  /*14350*/  LDL.LU R56, [R1+0x558] ;  /* 0x0005580001387983 */ /* 0x000ee20000300800 */
[----:B-1----:R-:W-:Y:S01]  /*14360*/  FMUL.FTZ R0, R12, UR16 ;  /* 0x000000100c007c20 */ /* 0x002fe20008410000 */
[----:B0-----:R-:W-:Y:S01]  /*14370*/  FMUL.FTZ R11, R11, R9 ;  /* 0x000000090b0b7220 */ /* 0x001fe20000410000 */
[----:B------:R-:W-:-:S03]  /*14380*/  FADD.FTZ R9, -R9, 1 ;  /* 0x3f80000009097421 */ /* 0x000fc60000010100 */
[----:B------:R0:W-:Y:S01]  /*14390*/  STL [R1+0x570], R0 ;  /* 0x0005700001007387 */ /* 0x0001e20000100800 */
[----:B------:R-:W-:Y:S01]  /*143a0*/  FFMA.FTZ R9, R10, R9, 1 ;  /* 0x3f8000000a097423 */ /* 0x000fe20000010009 */
[----:B------:R-:W-:Y:S01]  /*143b0*/  FFMA.FTZ R10, R3, R0, R5 ;  /* 0x00000000030a7223 */ /* 0x000fe20000010005 */
        /* <DEDUP_REMOVED lines=8> */
[----:B----4-:R-:W-:Y:S02]  /*14440*/  SHF.L.U32 R11, R29, 0x10, RZ ;  /* 0x000000101d0b7819 */ /* 0x010fe400000006ff */
        /* <DEDUP_REMOVED lines=11> */
[----:B------:R-:W4:Y:S04]  /*14500*/  LDL.LU R28, [R1+0x548] ;  /* 0x00054800011c7983 */ /* 0x000f280000300800 */
[----:B------:R1:W-:Y:S01]  /*14510*/  STL [R1+0x2a8], R6 ;  /* 0x0002a80601007387 */ /* 0x0003e20000100800 */
[----:B0-----:R-:W-:Y:S01]  /*14520*/  FMUL.FTZ R12, R12, R10 ;  /* 0x0000000a0c0c7220 */ /* 0x001fe20000410000 */
[----:B------:R-:W-:-:S04]  /*14530*/  FADD.FTZ R10, -R10, 1 ;  /* 0x3f8000000a0a7421 */ /* 0x000fc80000010100 */
[----:B------:R-:W-:-:S04]  /*14540*/  FFMA.FTZ R10, R11, R10, 1 ;  /* 0x3f8000000b0a7423 */ /* 0x000fc8000001000a */
[----:B-1----:R-:W-:Y:S01]  /*14550*/  FMUL.FTZ R6, R12, R10 ;  /* 0x0000000a0c067220 */ /* 0x002fe20000410000 */
[----:B---3--:R-:W-:Y:S02]  /*14560*/  SHF.L.U32 R12, R27, 0x10, RZ ;  /* 0x000000101b0c7819 */ /* 0x008fe400000006ff */
[----:B------:R-:W3:Y:S01]  /*14570*/  LDL.LU R27, [R1+0x488] ;  /* 0x00048800011b7983 */ /* 0x000ee20000300800 */
[----:B------:R-:W-:Y:S01]  /*14580*/  FADD.FTZ R13, R13, -UR28 ;  /* 0x8000001c0d0d7e21 */ /* 0x000fe20008010000 */
[----:B------:R-:W-:Y:S02]  /*14590*/  SHF.L.U32 R14, R14, 0x10, RZ ;  /* 0x000000100e0e7819 */ /* 0x000fe400000006ff */
[----:B------:R0:W-:Y:S03]  /*145a0*/  STL [R1+0x56c], R0 ;  /* 0x00056c0001007387 */ /* 0x0001e60000100800 */
[----:B------:R-:W-:Y:S01]  /*145b0*/  FADD.FTZ R14, R14, -UR28 ;  /* 0x8000001c0e0e7e21 */ /* 0x000fe20008010000 */
[----:B0-----:R-:W-:-:S04]  /*145c0*/  FMUL.FTZ R0, R13, UR16 ;  /* 0x000000100d007c20 */ /* 0x001fc80008410000 */
[----:B------:R-:W-:Y:S01]  /*145d0*/  FFMA.FTZ R11, R3, R0, R5 ;  /* 0x00000000030b7223 */ /* 0x000fe20000010005 */
[----:B------:R0:W-:Y:S02]  /*145e0*/  STL [R1+0x568], R0 ;  /* 0x0005680001007387 */ /* 0x0001e40000100800 */
[----:B0-----:R-:W-:Y:S01]  /*145f0*/  FMUL.FTZ R0, R14, UR16 ;  /* 0x000000100e007c20 */ /* 0x001fe20008410000 */
[----:B------:R-:W-:-:S06]  /*14600*/  FMUL.FTZ R10, R11, -1.4426950216293334961 ;  /* 0xbfb8aa3b0b0a7820 */ /* 0x000fcc0000410000 */
[----:B------:R-:W0:Y:S02]  /*14610*/  MUFU.EX2 R10, R10 ;  /* 0x0000000a000a7308 */ /* 0x000e240000000800 */
[----:B0-----:R-:W-:-:S06]  /*14620*/  FADD.FTZ R10, R10, 1 ;  /* 0x3f8000000a0a7421 */ /* 0x001fcc0000010000 */
[----:B------:R-:W0:Y:S01]  /*14630*/  MUFU.RCP R10, R10 ;  /* 0x0000000a000a7308 */ /* 0x000e220000001000 */
[----:B--2---:R-:W-:Y:S02]  /*14640*/  SHF.L.U32 R14, R26, 0x10, RZ ;  /* 0x000000101a0e7819 */ /* 0x004fe400000006ff */
[----:B------:R-:W2:Y:S01]  /*14650*/  LDL.LU R26, [R1+0x54c] ;  /* 0x00054c00011a7983 */ /* 0x000ea20000300800 */
        /* <DEDUP_REMOVED lines=9> */
[----:B------:R-:W-:Y:S01]  /*146f0*/  SHF.L.U32 R13, R39, 0x10, RZ ;  /* 0x00000010270d7819 */ /* 0x000fe200000006ff */
[----:B------:R-:W-:Y:S01]  /*14700*/  FADD.FTZ R14, R14, -UR28 ;  /* 0x8000001c0e0e7e21 */ /* 0x000fe20008010000 */
[----:B------:R1:W-:Y:S04]  /*14710*/  STL [R1+0x560], R0 ;  /* 0x0005600001007387 */ /* 0x0003e80000100800 */
[----:B------:R0:W-:Y:S01]  /*14720*/  STL [R1+0x2ac], R6 ;  /* 0x0002ac0601007387 */ /* 0x0001e20000100800 */
[----:B------:R-:W-:-:S03]  /*14730*/  SHF.L.U32 R15, R15, 0x10, RZ ;  /* 0x000000100f0f7819 */ /* 0x000fc600000006ff */
[----:B------:R-:W-:Y:S01]  /*14740*/  STL [R1+0x61c], R23 ;  /* 0x00061c1701007387 */ /* 0x000fe20000100800 */
[----:B-1----:R-:W-:-:S03]  /*14750*/  FMUL.FTZ R0, R14, UR16 ;  /* 0x000000100e007c20 */ /* 0x002fc60008410000 */
[----:B------:R-:W2:Y:S01]  /*14760*/  LDL.LU R39, [R1+0x4e8] ;  /* 0x0004e80001277983 */ /* 0x000ea20000300800 */
        /* <DEDUP_REMOVED lines=9> */
[----:B------:R-:W-:Y:S01]  /*14800*/  SHF.L.U32 R13, R56, 0x10, RZ ;  /* 0x00000010380d7819 */ /* 0x000fe200000006ff */
[----:B------:R1:W-:Y:S01]  /*14810*/  STL [R1+0x2b0], R6 ;  /* 0x0002b00601007387 */ /* 0x0003e20000100800 */
[----:B----4-:R-:W-:-:S03]  /*14820*/  SHF.L.U32 R14, R29, 0x10, RZ ;  /* 0x000000101d0e7819 */ /* 0x010fc600000006ff */
[----:B------:R-:W4:Y:S01]  /*14830*/  LDL.LU R56, [R1+0x464] ;  /* 0x0004640001387983 */ /* 0x000f220000300800 */
[----:B0-----:R-:W-:Y:S01]  /*14840*/  FMUL.FTZ R13, R13, R11 ;  /* 0x0000000b0d0d7220 */ /* 0x001fe20000410000 */
[----:B------:R-:W-:Y:S02]  /*14850*/  FADD.FTZ R11, -R11, 1 ;  /* 0x3f8000000b0b7421 */ /* 0x000fe40000010100 */
[----:B------:R0:W-:Y:S02]  /*14860*/  STL [R1+0x554], R0 ;  /* 0x0005540001007387 */ /* 0x0001e40000100800 */
[----:B------:R-:W-:Y:S02]  /*14870*/  FFMA.FTZ R11, R12, R11, 1 ;  /* 0x3f8000000c0b7423 */ /* 0x000fe4000001000b */
[----:B------:R-:W4:Y:S02]  /*14880*/  LDL.LU R29, [R1+0x53c] ;  /* 0x00053c00011d7983 */ /* 0x000f240000300800 */
[----:B-1----:R-:W-:Y:S01]  /*14890*/  FMUL.FTZ R6, R13, R11 ;  /* 0x0000000b0d067220 */ /* 0x002fe20000410000 */
[----:B------:R-:W-:-:S02]  /*148a0*/  SHF.L.U32 R13, R28, 0x10, RZ ;  /* 0x000000101c0d7819 */ /* 0x000fc400000006ff */
[----:B------:R-:W4:Y:S01]  /*148b0*/  LDL.LU R28, [R1+0x538] ;  /* 0x00053800011c7983 */ /* 0x000f220000300800 */
[----:B------:R-:W-:-:S04]  /*148c0*/  FADD.FTZ R14, R14, -UR28 ;  /* 0x8000001c0e0e7e21 */ /* 0x000fc80008010000 */
[----:B0-----:R-:W-:Y:S01]  /*148d0*/  FMUL.FTZ R0, R14, UR16 ;  /* 0x000000100e007c20 */ /* 0x001fe20008410000 */
[----:B---3--:R-:W-:Y:S02]  /*148e0*/  SHF.L.U32 R14, R27, 0x10, RZ ;  /* 0x000000101b0e7819 */ /* 0x008fe400000006ff */
[----:B------:R-:W3:Y:S01]  /*148f0*/  LDL.LU R27, [R1+0x278] ;  /* 0x00027800011b7983 */ /* 0x000ee20000300800 */
[----:B------:R-:W-:-:S04]  /*14900*/  FFMA.FTZ R12, R2, R0, R4 ;  /* 0x00000000020c7223 */ /* 0x000fc80000010004 */
[----:B------:R-:W-:-:S06]  /*14910*/  FMUL.FTZ R11, R12, -1.4426950216293334961 ;  /* 0xbfb8aa3b0c0b7820 */ /* 0x000fcc0000410000 */
[----:B------:R-:W0:Y:S02]  /*14920*/  MUFU.EX2 R11, R11 ;  /* 0x0000000b000b7308 */ /* 0x000e240000000800 */
[----:B0-----:R-:W-:-:S06]  /*14930*/  FADD.FTZ R11, R11, 1 ;  /* 0x3f8000000b0b7421 */ /* 0x001fcc0000010000 */
[----:B------:R-:W0:Y:S01]  /*14940*/  MUFU.RCP R11, R11 ;  /* 0x0000000b000b7308 */ /* 0x000e220000001000 */
[----:B------:R1:W-:Y:S01]  /*14950*/  STL [R1+0x27c], R6 ;  /* 0x00027c0601007387 */ /* 0x0003e20000100800 */
        /* <DEDUP_REMOVED lines=14> */
[----:B------:R-:W-:Y:S01]  /*14a40*/  FADD.FTZ R15, R15, -UR28 ;  /* 0x8000001c0f0f7e21 */ /* 0x000fe20008010000 */
[----:B------:R1:W-:Y:S03]  /*14a50*/  STL [R1+0x544], R0 ;  /* 0x0005440001007387 */ /* 0x0003e60000100800 */
[----:B-1----:R-:W-:Y:S01]  /*14a60*/  FMUL.FTZ R0, R15, UR16 ;  /* 0x000000100f007c20 */ /* 0x002fe20008410000 */
        /* <DEDUP_REMOVED lines=9> */
[----:B----4-:R-:W-:Y:S02]  /*14b00*/  SHF.L.U32 R14, R56, 0x10, RZ ;  /* 0x00000010380e7819 */ /* 0x010fe400000006ff */
[----:B------:R-:W4:Y:S03]  /*14b10*/  LDL.LU R56, [R1+0x51c] ;  /* 0x00051c0001387983 */ /* 0x000f260000300800 */
[----:B------:R-:W-:Y:S01]  /*14b20*/  FADD.FTZ R14, R14, -UR28 ;  /* 0x8000001c0e0e7e21 */ /* 0x000fe20008010000 */
[----:B------:R1:W-:Y:S01]  /*14b30*/  STL [R1+0x540], R0 ;  /* 0x0005400001007387 */ /* 0x0003e20000100800 */
[----:B------:R-:W-:-:S03]  /*14b40*/  SHF.L.U32 R13, R28, 0x10, RZ ;  /* 0x000000101c0d7819 */ /* 0x000fc600000006ff */
[----:B------:R-:W4:Y:S01]  /*14b50*/  LDL.LU R28, [R1+0x460] ;  /* 0x00046000011c7983 */ /* 0x000f220000300800 */
        /* <DEDUP_REMOVED lines=14> */
[----:B------:R1:W-:Y:S01]  /*14c40*/  STL [R1+0x2b8], R6 ;  /* 0x0002b80601007387 */ /* 0x0003e20000100800 */
[----:B------:R-:W-:-:S03]  /*14c50*/  FADD.FTZ R14, R14, -UR28 ;  /* 0x8000001c0e0e7e21 */ /* 0x000fc60008010000 */
[----:B------:R2:W-:Y:S04]  /*14c60*/  STL [R1+0x538], R0 ;  /* 0x0005380001007387 */ /* 0x0005e80000100800 */
[----:B------:R-:W3:Y:S01]  /*14c70*/  LDL.LU R29, [R1+0x508] ;  /* 0x00050800011d7983 */ /* 0x000ee20000300800 */
[----:B0-----:R-:W-:Y:S01]  /*14c80*/  FMUL.FTZ R13, R13, R11 ;  /* 0x0000000b0d0d7220 */ /* 0x001fe20000410000 */
[----:B------:R-:W-:-:S04]  /*14c90*/  FADD.FTZ R11, -R11, 1 ;  /* 0x3f8000000b0b7421 */ /* 0x000fc80000010100 */
[----:B------:R-:W-:-:S04]  /*14ca0*/  FFMA.FTZ R11, R12, R11, 1 ;  /* 0x3f8000000c0b7423 */ /* 0x000fc8000001000b */
[----:B-1----:R-:W-:Y:S01]  /*14cb0*/  FMUL.FTZ R6, R13, R11 ;  /* 0x0000000b0d067220 */ /* 0x002fe20000410000 */
[----:B--2---:R-:W-:Y:S02]  /*14cc0*/  SHF.L.U32 R13, R26, 0x10, RZ ;  /* 0x000000101a0d7819 */ /* 0x004fe400000006ff */
[----:B------:R-:W2:Y:S01]  /*14cd0*/  LDL.LU R26, [R1+0x448] ;  /* 0x00044800011a7983 */ /* 0x000ea20000300800 */
[----:B------:R-:W-:-:S04]  /*14ce0*/  FMUL.FTZ R0, R14, UR16 ;  /* 0x000000100e007c20 */ /* 0x000fc80008410000 */
        /* <DEDUP_REMOVED lines=9> */
[----:B------:R0:W-:Y:S01]  /*14d80*/  STL [R1+0x52c], R0 ;  /* 0x00052c0001007387 */ /* 0x0001e20000100800 */
[----:B----4-:R-:W-:-:S03]  /*14d90*/  SHF.L.U32 R13, R56, 0x10, RZ ;  /* 0x00000010380d7819 */ /* 0x010fc600000006ff */
[----:B------:R-:W4:Y:S01]  /*14da0*/  LDL.LU R56, [R1+0x26c] ;  /* 0x00026c0001387983 */ /* 0x000f220000300800 */
[----:B------:R-:W-:-:S03]  /*14db0*/  SHF.L.U32 R14, R28, 0x10, RZ ;  /* 0x000000101c0e7819 */ /* 0x000fc600000006ff */
[----:B------:R-:W4:Y:S02]  /*14dc0*/  LDL.LU R28, [R1+0x520] ;  /* 0x00052000011c7983 */ /* 0x000f240000300800 */
[----:B------:R-:W-:-:S04]  /*14dd0*/  FADD.FTZ R14, R14, -UR28 ;  /* 0x8000001c0e0e7e21 */ /* 0x000fc80008010000 */
[----:B0-----:R-:W-:Y:S01]  /*14de0*/  FMUL.FTZ R0, R14, UR16 ;  /* 0x000000100e007c20 */ /* 0x001fe20008410000 */
[----:B---3--:R-:W-:Y:S02]  /*14df0*/  SHF.L.U32 R14, R27, 0x10, RZ ;  /* 0x000000101b0e7819 */ /* 0x008fe400000006ff */
[----:B------:R-:W3:Y:S03]  /*14e00*/  LDL.LU R27, [R1+0x50c] ;  /* 0x00050c00011b7983 */ /* 0x000ee60000300800 */
[----:B------:R-:W-:Y:S01]  /*14e10*/  FADD.FTZ R14, R14, -UR28 ;  /* 0x8000001c0e0e7e21 */ /* 0x000fe20008010000 */
[----:B------:R0:W-:Y:S01]  /*14e20*/  STL [R1+0x528], R0 ;  /* 0x0005280001007387 */ /* 0x0001e20000100800 */
[----:B------:R-:W-:Y:S02]  /*14e30*/  FFMA.FTZ R12, R3, R0, R5 ;  /* 0x00000000030c7223 */ /* 0x000fe40000010005 */
[----:B0-----:R-:W-:-:S02]  /*14e40*/  FMUL.FTZ R0, R14, UR16 ;  /* 0x000000100e007c20 */ /* 0x001fc40008410000 */
        /* <DEDUP_REMOVED lines=16> */
[----:B------:R-:W-:Y:S02]  /*14f50*/  SHF.L.U32 R13, R29, 0x10, RZ ;  /* 0x000000101d0d7819 */ /* 0x000fe400000006ff */
[----:B------:R-:W2:Y:S01]  /*14f60*/  LDL.LU R29, [R1+0x404] ;  /* 0x00040400011d7983 */ /* 0x000ea20000300800 */
[----:B------:R-:W-:-:S03]  /*14f70*/  FADD.FTZ R14, R14, -UR28 ;  /* 0x8000001c0e0e7e21 */ /* 0x000fc60008010000 */
        /* <DEDUP_REMOVED lines=12> */
[----:B----4-:R-:W-:Y:S01]  /*15040*/  SHF.L.U32 R14, R56, 0x10, RZ ;  /* 0x00000010380e7819 */ /* 0x010fe200000006ff */
[----:B------:R1:W-:Y:S04]  /*15050*/  STL [R1+0x4f4], R0 ;  /* 0x0004f40001007387 */ /* 0x0003e80000100800 */
[----:B------:R-:W-:Y:S01]  /*15060*/  FADD.FTZ R14, R14, -UR28 ;  /* 0x8000001c0e0e7e21 */ /* 0x000fe20008010000 */
[----:B------:R-:W-:Y:S01]  /*15070*/  SHF.L.U32 R13, R28, 0x10, RZ ;  /* 0x000000101c0d7819 */ /* 0x000fe200000006ff */
[----:B------:R4:W-:Y:S04]  /*15080*/  STL [R1+0x2bc], R6 ;  /* 0x0002bc0601007387 */ /* 0x0009e80000100800 */
[----:B------:R-:W2:Y:S01]  /*15090*/  LDL.LU R28, [R1+0x268] ;  /* 0x00026800011c7983 */ /* 0x000ea20000300800 */
[----:B0-----:R-:W-:Y:S01]  /*150a0*/  FMUL.FTZ R13, R13, R11 ;  /* 0x0000000b0d0d7220 */ /* 0x001fe20000410000 */
[----:B------:R-:W-:Y:S01]  /*150b0*/  FADD.FTZ R11, -R11, 1 ;  /* 0x3f8000000b0b7421 */ /* 0x000fe20000010100 */
[----:B-1----:R-:W-:Y:S01]  /*150c0*/  FMUL.FTZ R0, R14, UR16 ;  /* 0x000000100e007c20 */ /* 0x002fe20008410000 */
[----:B------:R-:W2:Y:S02]  /*150d0*/  LDL.LU R56, [R1+0x260] ;  /* 0x0002600001387983 */ /* 0x000ea40000300800 */
[----:B------:R-:W-:Y:S01]  /*150e0*/  FFMA.FTZ R11, R12, R11, 1 ;  /* 0x3f8000000c0b7423 */ /* 0x000fe2000001000b */
[----:B------:R-:W-:-:S03]  /*150f0*/  FFMA.FTZ R12, R2, R0, R4 ;  /* 0x00000000020c7223 */ /* 0x000fc60000010004 */
[----:B------:R-:W-:Y:S01]  /*15100*/  FMUL.FTZ R14, R13, R11 ;  /* 0x0000000b0d0e7220 */ /* 0x000fe20000410000 */
[----:B---3--:R-:W-:Y:S01]  /*15110*/  SHF.L.U32 R13, R27, 0x10, RZ ;  /* 0x000000101b0d7819 */ /* 0x008fe200000006ff */
[----:B------:R-:W-:Y:S01]  /*15120*/  FMUL.FTZ R11, R12, -1.4426950216293334961 ;  /* 0xbfb8aa3b0c0b7820 */ /* 0x000fe20000410000 */
[----:B------:R-:W3:Y:S05]  /*15130*/  LDL.LU R27, [R1+0x3e4] ;  /* 0x0003e400011b7983 */ /* 0x000eea0000300800 */
[----:B------:R-:W0:Y:S02]  /*15140*/  MUFU.EX2 R11, R11 ;  /* 0x0000000b000b7308 */ /* 0x000e240000000800 */
[----:B0-----:R-:W-:-:S06]  /*15150*/  FADD.FTZ R11, R11, 1 ;  /* 0x3f8000000b0b7421 */ /* 0x001fcc0000010000 */
[----:B------:R-:W0:Y:S02]  /*15160*/  MUFU.RCP R11, R11 ;  /* 0x0000000b000b7308 */ /* 0x000e240000001000 */
[----:B0-----:R-:W-:Y:S01]  /*15170*/  FMUL.FTZ R13, R13, R11 ;  /* 0x0000000b0d0d7220 */ /* 0x001fe20000410000 */
[----:B------:R-:W-:-:S04]  /*15180*/  FADD.FTZ R11, -R11, 1 ;  /* 0x3f8000000b0b7421 */ /* 0x000fc80000010100 */
[----:B------:R-:W-:-:S04]  /*15190*/  FFMA.FTZ R11, R12, R11, 1 ;  /* 0x3f8000000c0b7423 */ /* 0x000fc8000001000b */
[----:B----4-:R-:W-:Y:S01]  /*151a0*/  FMUL.FTZ R6, R13, R11 ;  /* 0x0000000b0d067220 */ /* 0x010fe20000410000 */
        /* <DEDUP_REMOVED lines=12> */
[----:B------:R-:W-:Y:S04]  /*15270*/  STL [R1+0x4cc], R0 ;  /* 0x0004cc0001007387 */ /* 0x000fe80000100800 */
[----:B------:R1:W-:Y:S01]  /*15280*/  STL [R1+0x26c], R6 ;  /* 0x00026c0601007387 */ /* 0x0003e20000100800 */
[----:B0-----:R-:W-:Y:S01]  /*15290*/  FMUL.FTZ R13, R13, R11 ;  /* 0x0000000b0d0d7220 */ /* 0x001fe20000410000 */
[----:B------:R-:W-:-:S04]  /*152a0*/  FADD.FTZ R11, -R11, 1 ;  /* 0x3f8000000b0b7421 */ /* 0x000fc80000010100 */
[----:B------:R-:W-:Y:S01]  /*152b0*/  FFMA.FTZ R11, R12, R11, 1 ;  /* 0x3f8000000c0b7423 */ /* 0x000fe2000001000b */
[----:B------:R-:W-:-:S03]  /*152c0*/  SHF.L.U32 R15, R28, 0x10, RZ ;  /* 0x000000101c0f7819 */ /* 0x000fc600000006ff */
[----:B-1----:R-:W-:Y:S01]  /*152d0*/  FMUL.FTZ R6, R13, R11 ;  /* 0x0000000b0d067220 */ /* 0x002fe20000410000 */
[----:B------:R-:W4:Y:S01]  /*152e0*/  LDL.LU R28, [R1+0x264] ;  /* 0x00026400011c7983 */ /* 0x000f220000300800 */
[----:B------:R-:W-:-:S04]  /*152f0*/  FADD.FTZ R15, R15, -UR28 ;  /* 0x8000001c0f0f7e21 */ /* 0x000fc80008010000 */
[----:B------:R-:W-:-:S04]  /*15300*/  FMUL.FTZ R0, R15, UR16 ;  /* 0x000000100f007c20 */ /* 0x000fc80008410000 */
[----:B------:R-:W-:Y:S01]  /*15310*/  FFMA.FTZ R12, R2, R0, R4 ;  /* 0x00000000020c7223 */ /* 0x000fe20000010004 */
[----:B---3--:R-:W-:Y:S02]  /*15320*/  SHF.L.U32 R15, R27, 0x10, RZ ;  /* 0x000000101b0f7819 */ /* 0x008fe400000006ff */
[----:B------:R-:W3:Y:S01]  /*15330*/  LDL.LU R27, [R1+0x4f8] ;  /* 0x0004f800011b7983 */ /* 0x000ee20000300800 */
[----:B------:R-:W-:-:S06]  /*15340*/  FMUL.FTZ R11, R12, -1.4426950216293334961 ;  /* 0xbfb8aa3b0c0b7820 */ /* 0x000fcc0000410000 */
[----:B------:R-:W0:Y:S02]  /*15350*/  MUFU.EX2 R11, R11 ;  /* 0x0000000b000b7308 */ /* 0x000e240000000800 */
[----:B0-----:R-:W-:-:S06]  /*15360*/  FADD.FTZ R11, R11, 1 ;  /* 0x3f8000000b0b7421 */ /* 0x001fcc0000010000 */
[----:B------:R-:W0:Y:S01]  /*15370*/  MUFU.RCP R11, R11 ;  /* 0x0000000b000b7308 */ /* 0x000e220000001000 */
[----:B------:R-:W-:Y:S01]  /*15380*/  SHF.L.U32 R13, R39, 0x10, RZ ;  /* 0x00000010270d7819 */ /* 0x000fe200000006ff */
[----:B------:R-:W-:Y:S01]  /*15390*/  FADD.FTZ R15, R15, -UR28 ;  /* 0x8000001c0f0f7e21 */ /* 0x000fe20008010000 */
[----:B------:R1:W-:Y:S04]  /*153a0*/  STL [R1+0x4c8], R0 ;  /* 0x0004c80001007387 */ /* 0x0003e80000100800 */
[----:B------:R-:W-:Y:S04]  /*153b0*/  STL [R1+0x268], R6 ;  /* 0x0002680601007387 */ /* 0x000fe80000100800 */
[----:B------:R-:W3:Y:S01]  /*153c0*/  LDL.LU R39, [R1+0x4e0] ;  /* 0x0004e00001277983 */ /* 0x000ee20000300800 */
[----:B0-----:R-:W-:Y:S01]  /*153d0*/  FMUL.FTZ R13, R13, R11 ;  /* 0x0000000b0d0d7220 */ /* 0x001fe20000410000 */
[----:B------:R-:W-:-:S04]  /*153e0*/  FADD.FTZ R11, -R11, 1 ;  /* 0x3f8000000b0b7421 */ /* 0x000fc80000010100 */
[----:B------:R-:W-:-:S04]  /*153f0*/  FFMA.FTZ R11, R12, R11, 1 ;  /* 0x3f8000000c0b7423 */ /* 0x000fc8000001000b */
[----:B------:R-:W-:Y:S01]  /*15400*/  FMUL.FTZ R22, R13, R11 ;  /* 0x0000000b0d167220 */ /* 0x000fe20000410000 */
[----:B--2---:R-:W-:Y:S02]  /*15410*/  SHF.L.U32 R13, R26, 0x10, RZ ;  /* 0x000000101a0d7819 */ /* 0x004fe400000006ff */
[----:B------:R-:W2:Y:S01]  /*15420*/  LDL.LU R26, [R1+0x258] ;  /* 0x00025800011a7983 */ /* 0x000ea20000300800 */
[----:B-1----:R-:W-:-:S04]  /*15430*/  FMUL.FTZ R0, R15, UR16 ;  /* 0x000000100f007c20 */ /* 0x002fc80008410000 */
[----:B------:R-:W-:-:S04]  /*15440*/  FFMA.FTZ R12, R3, R0, R5 ;  /* 0x00000000030c7223 */ /* 0x000fc80000010005 */
[----:B------:R-:W-:-:S06]  /*15450*/  FMUL.FTZ R11, R12, -1.4426950216293334961 ;  /* 0xbfb8aa3b0c0b7820 */ /* 0x000fcc0000410000 */
[----:B------:R-:W0:Y:S02]  /*15460*/  MUFU.EX2 R11, R11 ;  /* 0x0000000b000b7308 */ /* 0x000e240000000800 */
[----:B0-----:R-:W-:-:S06]  /*15470*/  FADD.FTZ R11, R11, 1 ;  /* 0x3f8000000b0b7421 */ /* 0x001fcc0000010000 */
[----:B------:R-:W0:Y:S01]  /*15480*/  MUFU.RCP R11, R11 ;  /* 0x0000000b000b7308 */ /* 0x000e220000001000 */
[----:B------:R-:W-:Y:S01]  /*15490*/  SHF.L.U32 R15, R56, 0x10, RZ ;  /* 0x00000010380f7819 */ /* 0x000fe200000006ff */
[----:B------:R1:W-:Y:S04]  /*154a0*/  STL [R1+0x4ac], R0 ;  /* 0x0004ac0001007387 */ /* 0x0003e80000100800 */
[----:B------:R-:W-:Y:S01]  /*154b0*/  FADD.FTZ R15, R15, -UR28 ;  /* 0x8000001c0f0f7e21 */ /* 0x000fe20008010000 */
[----:B------:R-:W2:Y:S03]  /*154c0*/  LDL.LU R56, [R1+0x25c] ;  /* 0x00025c0001387983 */ /* 0x000ea60000300800 */
        /* <DEDUP_REMOVED lines=19> */
[----:B------:R-:W-:-:S03]  /*15600*/  SHF.L.U32 R15, R28, 0x10, RZ ;  /* 0x000000101c0f7819 */ /* 0x000fc600000006ff */
[----:B------:R0:W-:Y:S02]  /*15610*/  STL [R1+0x4a8], R0 ;  /* 0x0004a80001007387 */ /* 0x0001e40000100800 */
[----:B------:R-:W-:Y:S02]  /*15620*/  FADD.FTZ R15, R15, -UR28 ;  /* 0x8000001c0f0f7e21 */ /* 0x000fe40008010000 */
[----:B------:R-:W3:Y:S02]  /*15630*/  LDL.LU R28, [R1+0x254] ;  /* 0x00025400011c7983 */ /* 0x000ee40000300800 */
[----:B0-----:R-:W-:-:S04]  /*15640*/  FMUL.FTZ R0, R15, UR16 ;  /* 0x000000100f007c20 */ /* 0x001fc80008410000 */
[----:B------:R-:W-:-:S04]  /*15650*/  FFMA.FTZ R12, R3, R0, R5 ;  /* 0x00000000030c7223 */ /* 0x000fc80000010005 */
[----:B------:R-:W-:-:S06]  /*15660*/  FMUL.FTZ R11, R12, -1.4426950216293334961 ;  /* 0xbfb8aa3b0c0b7820 */ /* 0x000fcc0000410000 */
[----:B------:R-:W0:Y:S01]  /*15670*/  MUFU.EX2 R11, R11 ;  /* 0x0000000b000b7308 */ /* 0x000e220000000800 */
[----:B--2---:R-:W-:Y:S02]  /*15680*/  SHF.L.U32 R15, R26, 0x10, RZ ;  /* 0x000000101a0f7819 */ /* 0x004fe400000006ff */
[----:B------:R-:W2:Y:S01]  /*15690*/  LDL.LU R26, [R1+0x4d8] ;  /* 0x0004d800011a7983 */ /* 0x000ea20000300800 */
[----:B0-----:R-:W-:-:S06]  /*156a0*/  FADD.FTZ R11, R11, 1 ;  /* 0x3f8000000b0b7421 */ /* 0x001fcc0000010000 */
[----:B------:R-:W0:Y:S01]  /*156b0*/  MUFU.RCP R11, R11 ;  /* 0x0000000b000b7308 */ /* 0x000e220000001000 */
[----:B------:R-:W-:Y:S01]  /*156c0*/  FADD.FTZ R15, R15, -UR28 ;  /* 0x8000001c0f0f7e21 */ /* 0x000fe20008010000 */
[----:B------:R1:W-:Y:S03]  /*156d0*/  STL [R1+0x48c], R0 ;  /* 0x00048c0001007387 */ /* 0x0003e60000100800 */
[----:B-1----:R-:W-:Y:S01]  /*156e0*/  FMUL.FTZ R0, R15, UR16 ;  /* 0x000000100f007c20 */ /* 0x002fe20008410000 */
        /* <DEDUP_REMOVED lines=10> */
[----:B------:R1:W-:Y:S01]  /*15790*/  STL [R1+0x264], R6 ;  /* 0x0002640601007387 */ /* 0x0003e20000100800 */
[----:B------:R-:W-:-:S03]  /*157a0*/  SHF.L.U32 R24, R56, 0x10, RZ ;  /* 0x0000001038187819 */ /* 0x000fc600000006ff */
[----:B------:R4:W-:Y:S04]  /*157b0*/  STL [R1+0x488], R0 ;  /* 0x0004880001007387 */ /* 0x0009e80000100800 */
[----:B------:R-:W-:Y:S04]  /*157c0*/  STL [R1+0x720], R25 ;  /* 0x0007201901007387 */ /* 0x000fe80000100800 */
[----:B------:R-:W2:Y:S01]  /*157d0*/  LDL.LU R39, [R1+0x4b8] ;  /* 0x0004b80001277983 */ /* 0x000ea20000300800 */
[----:B0-----:R-:W-:Y:S01]  /*157e0*/  FMUL.FTZ R15, R15, R11 ;  /* 0x0000000b0f0f7220 */ /* 0x001fe20000410000 */
[----:B------:R-:W-:-:S02]  /*157f0*/  FADD.FTZ R11, -R11, 1 ;  /* 0x3f8000000b0b7421 */ /* 0x000fc40000010100 */
[----:B------:R-:W2:Y:S02]  /*15800*/  LDL.LU R56, [R1+0x24c] ;  /* 0x00024c0001387983 */ /* 0x000ea40000300800 */
[----:B------:R-:W-:-:S04]  /*15810*/  FFMA.FTZ R11, R13, R11, 1 ;  /* 0x3f8000000d0b7423 */ /* 0x000fc8000001000b */
[----:B-1----:R-:W-:Y:S01]  /*15820*/  FMUL.FTZ R6, R15, R11 ;  /* 0x0000000b0f067220 */ /* 0x002fe20000410000 */
[----:B----4-:R-:W-:Y:S02]  /*15830*/  SHF.L.U32 R15, R29, 0x10, RZ ;  /* 0x000000101d0f7819 */ /* 0x010fe400000006ff */
[----:B------:R-:W4:Y:S01]  /*15840*/  LDL.LU R29, [R1+0x4dc] ;  /* 0x0004dc00011d7983 */ /* 0x000f220000300800 */
[----:B------:R-:W-:-:S04]  /*15850*/  FADD.FTZ R24, R24, -UR28 ;  /* 0x8000001c18187e21 */ /* 0x000fc80008010000 */
[----:B------:R-:W-:-:S04]  /*15860*/  FMUL.FTZ R0, R24, UR16 ;  /* 0x0000001018007c20 */ /* 0x000fc80008410000 */
[----:B------:R-:W-:-:S04]  /*15870*/  FFMA.FTZ R13, R3, R0, R5 ;  /* 0x00000000030d7223 */ /* 0x000fc80000010005 */
[----:B------:R-:W-:-:S06]  /*15880*/  FMUL.FTZ R11, R13, -1.4426950216293334961 ;  /* 0xbfb8aa3b0d0b7820 */ /* 0x000fcc0000410000 */
[----:B------:R-:W0:Y:S01]  /*15890*/  MUFU.EX2 R11, R11 ;  /* 0x0000000b000b7308 */ /* 0x000e220000000800 */
[----:B---3--:R-:W-:Y:S02]  /*158a0*/  SHF.L.U32 R24, R27, 0x10, RZ ;  /* 0x000000101b187819 */ /* 0x008fe400000006ff */
[----:B------:R-:W3:Y:S01]  /*158b0*/  LDL.LU R27, [R1+0x248] ;  /* 0x00024800011b7983 */ /* 0x000ee20000300800 */
[----:B0-----:R-:W-:-:S06]  /*158c0*/  FADD.FTZ R11, R11, 1 ;  /* 0x3f8000000b0b7421 */ /* 0x001fcc0000010000 */
[----:B------:R-:W0:Y:S01]  /*158d0*/  MUFU.RCP R11, R11 ;  /* 0x0000000b000b7308 */ /* 0x000e220000001000 */
[----:B------:R1:W-:Y:S01]  /*158e0*/  STL [R1+0x258], R6 ;  /* 0x0002580601007387 */ /* 0x0003e20000100800 */
[----:B0-----:R-:W-:Y:S01]  /*158f0*/  FMUL.FTZ R15, R15, R11 ;  /* 0x0000000b0f0f7220 */ /* 0x001fe20000410000 */
[----:B------:R-:W-:-:S04]  /*15900*/  FADD.FTZ R11, -R11, 1 ;  /* 0x3f8000000b0b7421 */ /* 0x000fc80000010100 */
[----:B------:R-:W-:-:S04]  /*15910*/  FFMA.FTZ R11, R13, R11, 1 ;  /* 0x3f8000000d0b7423 */ /* 0x000fc8000001000b */
[----:B-1----:R-:W-:Y:S01]  /*15920*/  FMUL.FTZ R6, R15, R11 ;  /* 0x0000000b0f067220 */ /* 0x002fe20000410000 */
[----:B------:R-:W-:Y:S01]  /*15930*/  FADD.FTZ R24, R24, -UR28 ;  /* 0x8000001c18187e21 */ /* 0x000fe20008010000 */
[----:B------:R0:W-:Y:S03]  /*15940*/  STL [R1+0x464], R0 ;  /* 0x0004640001007387 */ /* 0x0001e60000100800 */
[----:B0-----:R-:W-:Y:S01]  /*15950*/  FMUL.FTZ R0, R24, UR16 ;  /* 0x0000001018007c20 */ /* 0x001fe20008410000 */
[----:B------:R-:W-:Y:S02]  /*15960*/  SHF.L.U32 R24, R28, 0x10, RZ ;  /* 0x000000101c187819 */ /* 0x000fe400000006ff */
[----:B------:R-:W3:Y:S01]  /*15970*/  LDL.LU R28, [R1+0x4d4] ;  /* 0x0004d400011c7983 */ /* 0x000ee20000300800 */
[----:B--2---:R-:W-:-:S03]  /*15980*/  SHF.L.U32 R15, R26, 0x10, RZ ;  /* 0x000000101a0f7819 */ /* 0x004fc600000006ff */
[----:B------:R-:W2:Y:S01]  /*15990*/  LDL.LU R26, [R1+0x4d0] ;  /* 0x0004d000011a7983 */ /* 0x000ea20000300800 */
        /* <DEDUP_REMOVED lines=19> */
[----:B------:R-:W-:Y:S01]  /*15ad0*/  STL [R1+0x44c], R0 ;  /* 0x00044c0001007387 */ /* 0x000fe20000100800 */
[----:B0-----:R-:W-:Y:S01]  /*15ae0*/  FMUL.FTZ R24, R24, R11 ;  /* 0x0000000b18187220 */ /* 0x001fe20000410000 */
[----:B------:R-:W-:Y:S02]  /*15af0*/  FADD.FTZ R11, -R11, 1 ;  /* 0x3f8000000b0b7421 */ /* 0x000fe40000010100 */
[----:B------:R0:W-:Y:S02]  /*15b00*/  STL [R1+0x250], R6 ;  /* 0x0002500601007387 */ /* 0x0001e40000100800 */
[----:B------:R-:W-:-:S04]  /*15b10*/  FFMA.FTZ R11, R13, R11, 1 ;  /* 0x3f8000000d0b7423 */ /* 0x000fc8000001000b */
[----:B0-----:R-:W-:Y:S01]  /*15b20*/  FMUL.FTZ R6, R24, R11 ;  /* 0x0000000b18067220 */ /* 0x001fe20000410000 */
[----:B---3--:R-:W-:Y:S02]  /*15b30*/  SHF.L.U32 R25, R27, 0x10, RZ ;  /* 0x000000101b197819 */ /* 0x008fe400000006ff */
[----:B------:R-:W3:Y:S03]  /*15b40*/  LDL.LU R27, [R1+0x4c0] ;  /* 0x0004c000011b7983 */ /* 0x000ee60000300800 */
[----:B------:R-:W-:-:S04]  /*15b50*/  FADD.FTZ R25, R25, -UR28 ;  /* 0x8000001c19197e21 */ /* 0x000fc80008010000 */
[----:B------:R-:W-:-:S04]  /*15b60*/  FMUL.FTZ R0, R25, UR16 ;  /* 0x0000001019007c20 */ /* 0x000fc80008410000 */
[----:B------:R-:W-:-:S04]  /*15b70*/  FFMA.FTZ R13, R2, R0, R4 ;  /* 0x00000000020d7223 */ /* 0x000fc80000010004 */
[----:B------:R-:W-:-:S06]  /*15b80*/  FMUL.FTZ R11, R13, -1.4426950216293334961 ;  /* 0xbfb8aa3b0d0b7820 */ /* 0x000fcc0000410000 */
[----:B------:R-:W0:Y:S02]  /*15b90*/  MUFU.EX2 R11, R11 ;  /* 0x0000000b000b7308 */ /* 0x000e240000000800 */
[----:B0-----:R-:W-:-:S06]  /*15ba0*/  FADD.FTZ R11, R11, 1 ;  /* 0x3f8000000b0b7421 */ /* 0x001fcc0000010000 */
[----:B------:R-:W0:Y:S01]  /*15bb0*/  MUFU.RCP R11, R11 ;  /* 0x0000000b000b7308 */ /* 0x000e220000001000 */
[----:B------:R1:W-:Y:S01]  /*15bc0*/  STL [R1+0x254], R6 ;  /* 0x0002540601007387 */ /* 0x0003e20000100800 */
[----:B--2---:R-:W-:-:S03]  /*15bd0*/  SHF.L.U32 R24, R26, 0x10, RZ ;  /* 0x000000101a187819 */ /* 0x004fc600000006ff */
[----:B------:R-:W2:Y:S02]  /*15be0*/  LDL.LU R26, [R1+0x244] ;  /* 0x00024400011a7983 */ /* 0x000ea40000300800 */
[----:B0-----:R-:W-:Y:S01]  /*15bf0*/  FMUL.FTZ R24, R24, R11 ;  /* 0x0000000b18187220 */ /* 0x001fe20000410000 */
[----:B------:R-:W-:-:S04]  /*15c00*/  FADD.FTZ R11, -R11, 1 ;  /* 0x3f8000000b0b7421 */ /* 0x000fc80000010100 */
[----:B------:R-:W-:-:S04]  /*15c10*/  FFMA.FTZ R11, R13, R11, 1 ;  /* 0x3f8000000d0b7423 */ /* 0x000fc8000001000b */
[----:B-1----:R-:W-:Y:S01]  /*15c20*/  FMUL.FTZ R6, R24, R11 ;  /* 0x0000000b18067220 */ /* 0x002fe20000410000 */
[----:B------:R-:W-:Y:S02]  /*15c30*/  SHF.L.U32 R24, R28, 0x10, RZ ;  /* 0x000000101c187819 */ /* 0x000fe400000006ff */
[----:B------:R-:W2:Y:S01]  /*15c40*/  LDL.LU R28, [R1+0x238] ;  /* 0x00023800011c7983 */ /* 0x000ea20000300800 */
[----:B------:R-:W-:-:S03]  /*15c50*/  SHF.L.U32 R25, R56, 0x10, RZ ;  /* 0x0000001038197819 */ /* 0x000fc600000006ff */
[----:B------:R-:W2:Y:S02]  /*15c60*/  LDL.LU R56, [R1+0x23c] ;  /* 0x00023c0001387983 */ /* 0x000ea40000300800 */
[----:B------:R-:W-:Y:S02]  /*15c70*/  FADD.FTZ R25, R25, -UR28 ;  /* 0x8000001c19197e21 */ /* 0x000fe40008010000 */
[----:B------:R0:W-:Y:S02]  /*15c80*/  STL [R1+0x448], R0 ;  /* 0x0004480001007387 */ /* 0x0001e40000100800 */
[----:B0-----:R-:W-:-:S04]  /*15c90*/  FMUL.FTZ R0, R25, UR16 ;  /* 0x0000001019007c20 */ /* 0x001fc80008410000 */
[----:B------:R-:W-:-:S04]  /*15ca0*/  FFMA.FTZ R13, R3, R0, R5 ;  /* 0x00000000030d7223 */ /* 0x000fc80000010005 */
[----:B------:R-:W-:-:S06]  /*15cb0*/  FMUL.FTZ R11, R13, -1.4426950216293334961 ;  /* 0xbfb8aa3b0d0b7820 */ /* 0x000fcc0000410000 */
[----:B------:R-:W0:Y:S01]  /*15cc0*/  MUFU.EX2 R11, R11 ;  /* 0x0000000b000b7308 */ /* 0x000e220000000800 */
[----:B----4-:R-:W-:Y:S02]  /*15cd0*/  SHF.L.U32 R25, R29, 0x10, RZ ;  /* 0x000000101d197819 */ /* 0x010fe400000006ff */
[----:B------:R-:W4:Y:S01]  /*15ce0*/  LDL.LU R29, [R1+0x4bc] ;  /* 0x0004bc00011d7983 */ /* 0x000f220000300800 */
        /* <DEDUP_REMOVED lines=8> */
[----:B------:R0:W-:Y:S03]  /*15d70*/  STL [R1+0x438], R0 ;  /* 0x0004380001007387 */ /* 0x0001e60000100800 */
[----:B------:R-:W-:Y:S01]  /*15d80*/  FMUL.FTZ R11, R24, R11 ;  /* 0x0000000b180b7220 */ /* 0x000fe20000410000 */
[----:B------:R-:W-:Y:S01]  /*15d90*/  FFMA.FTZ R24, R2, R0, R4 ;  /* 0x0000000002187223 */ /* 0x000fe20000010004 */
[----:B---3--:R-:W-:Y:S02]  /*15da0*/  SHF.L.U32 R25, R27, 0x10, RZ ;  /* 0x000000101b197819 */ /* 0x008fe400000006ff */
[----:B------:R-:W3:Y:S01]  /*15db0*/  LDL.LU R27, [R1+0x230] ;  /* 0x00023000011b7983 */ /* 0x000ee20000300800 */
[----:B------:R-:W-:-:S06]  /*15dc0*/  FMUL.FTZ R13, R24, -1.4426950216293334961 ;  /* 0xbfb8aa3b180d7820 */ /* 0x000fcc0000410000 */
[----:B------:R-:W1:Y:S02]  /*15dd0*/  MUFU.EX2 R13, R13 ;  /* 0x0000000d000d7308 */ /* 0x000e640000000800 */
[----:B-1----:R-:W-:-:S06]  /*15de0*/  FADD.FTZ R13, R13, 1 ;  /* 0x3f8000000d0d7421 */ /* 0x002fcc0000010000 */
[----:B------:R-:W1:Y:S01]  /*15df0*/  MUFU.RCP R13, R13 ;  /* 0x0000000d000d7308 */ /* 0x000e620000001000 */
[----:B--2---:R-:W-:-:S05]  /*15e00*/  SHF.L.U32 R26, R26, 0x10, RZ ;  /* 0x000000101a1a7819 */ /* 0x004fca00000006ff */
[----:B------:R-:W-:-:S04]  /*15e10*/  FADD.FTZ R26, R26, -UR28 ;  /* 0x8000001c1a1a7e21 */ /* 0x000fc80008010000 */
[----:B0-----:R-:W-:Y:S01]  /*15e20*/  FMUL.FTZ R0, R26, UR16 ;  /* 0x000000101a007c20 */ /* 0x001fe20008410000 */
[----:B------:R-:W-:Y:S02]  /*15e30*/  SHF.L.U32 R26, R28, 0x10, RZ ;  /* 0x000000101c1a7819 */ /* 0x000fe400000006ff */
[----:B------:R-:W2:Y:S01]  /*15e40*/  LDL.LU R28, [R1+0x234] ;  /* 0x00023400011c7983 */ /* 0x000ea20000300800 */
[----:B-1----:R-:W-:Y:S01]  /*15e50*/  FMUL.FTZ R25, R25, R13 ;  /* 0x0000000d19197220 */ /* 0x002fe20000410000 */
[----:B------:R-:W-:-:S04]  /*15e60*/  FADD.FTZ R13, -R13, 1 ;  /* 0x3f8000000d0d7421 */ /* 0x000fc80000010100 */
[----:B------:R-:W-:Y:S01]  /*15e70*/  FFMA.FTZ R13, R24, R13, 1 ;  /* 0x3f800000180d7423 */ /* 0x000fe2000001000d */
[----:B------:R-:W-:Y:S01]  /*15e80*/  FFMA.FTZ R24, R3, R0, R5 ;  /* 0x0000000003187223 */ /* 0x000fe20000010005 */
[----:B------:R0:W-:Y:S02]  /*15e90*/  STL [R1+0x25c], R6 ;  /* 0x00025c0601007387 */ /* 0x0001e40000100800 */
[----:B0-----:R-:W-:Y:S01]  /*15ea0*/  FMUL.FTZ R6, R25, R13 ;  /* 0x0000000d19067220 */ /* 0x001fe20000410000 */
[----:B------:R-:W-:Y:S01]  /*15eb0*/  FMUL.FTZ R13, R24, -1.4426950216293334961 ;  /* 0xbfb8aa3b180d7820 */ /* 0x000fe20000410000 */
[----:B------:R-:W-:Y:S02]  /*15ec0*/  SHF.L.U32 R25, R38, 0x10, RZ ;  /* 0x0000001026197819 */ /* 0x000fe400000006ff */
[----:B------:R-:W2:Y:S03]  /*15ed0*/  LDL.LU R38, [R1+0x4b0] ;  /* 0x0004b00001267983 */ /* 0x000ea60000300800 */
[----:B------:R-:W0:Y:S02]  /*15ee0*/  MUFU.EX2 R13, R13 ;  /* 0x0000000d000d7308 */ /* 0x000e240000000800 */
[----:B0-----:R-:W-:-:S06]  /*15ef0*/  FADD.FTZ R13, R13, 1 ;  /* 0x3f8000000d0d7421 */ /* 0x001fcc0000010000 */
[----:B------:R-:W0:Y:S01]  /*15f00*/  MUFU.RCP R13, R13 ;  /* 0x0000000d000d7308 */ /* 0x000e220000001000 */
[----:B------:R1:W-:Y:S01]  /*15f10*/  STL [R1+0x2c4], R6 ;  /* 0x0002c40601007387 */ /* 0x0003e20000100800 */
[----:B------:R-:W-:-:S03]  /*15f20*/  FADD.FTZ R26, R26, -UR28 ;  /* 0x8000001c1a1a7e21 */ /* 0x000fc60008010000 */
[----:B------:R1:W-:Y:S01]  /*15f30*/  STL [R1+0x424], R0 ;  /* 0x0004240001007387 */ /* 0x0003e20000100800 */
[----:B0-----:R-:W-:Y:S01]  /*15f40*/  FMUL.FTZ R25, R25, R13 ;  /* 0x0000000d19197220 */ /* 0x001fe20000410000 */
[----:B------:R-:W-:-:S04]  /*15f50*/  FADD.FTZ R13, -R13, 1 ;  /* 0x3f8000000d0d7421 */ /* 0x000fc80000010100 */
[----:B------:R-:W-:-:S04]  /*15f60*/  FFMA.FTZ R13, R24, R13, 1 ;  /* 0x3f800000180d7423 */ /* 0x000fc8000001000d */
[----:B-1----:R-:W-:Y:S01]  /*15f70*/  FMUL.FTZ R6, R25, R13 ;  /* 0x0000000d19067220 */ /* 0x002fe20000410000 */
[----:B------:R-:W-:Y:S02]  /*15f80*/  SHF.L.U32 R25, R39, 0x10, RZ ;  /* 0x0000001027197819 */ /* 0x000fe400000006ff */
[----:B------:R-:W2:Y:S01]  /*15f90*/  LDL.LU R39, [R1+0x4b4] ;  /* 0x0004b40001277983 */ /* 0x000ea20000300800 */
[----:B------:R-:W-:Y:S01]  /*15fa0*/  FMUL.FTZ R0, R26, UR16 ;  /* 0x000000101a007c20 */ /* 0x000fe20008410000 */
[----:B------:R-:W-:Y:S02]  /*15fb0*/  SHF.L.U32 R26, R56, 0x10, RZ ;  /* 0x00000010381a7819 */ /* 0x000fe400000006ff */
[----:B------:R-:W2:Y:S03]  /*15fc0*/  LDL.LU R56, [R1+0x228] ;  /* 0x0002280001387983 */ /* 0x000ea60000300800 */
[----:B------:R-:W-:Y:S01]  /*15fd0*/  FADD.FTZ R26, R26, -UR28 ;  /* 0x8000001c1a1a7e21 */ /* 0x000fe20008010000 */
[----:B------:R0:W-:Y:S01]  /*15fe0*/  STL [R1+0x420], R0 ;  /* 0x0004200001007387 */ /* 0x0001e20000100800 */
[----:B------:R-:W-:-:S02]  /*15ff0*/  FFMA.FTZ R24, R2, R0, R4 ;  /* 0x0000000002187223 */ /* 0x000fc40000010004 */
[----:B0-----:R-:W-:Y:S01]  /*16000*/  FMUL.FTZ R0, R26, UR16 ;  /* 0x000000101a007c20 */ /* 0x001fe20008410000 */
[----:B----4-:R-:W-:Y:S02]  /*16010*/  SHF.L.U32 R26, R29, 0x10, RZ ;  /* 0x000000101d1a7819 */ /* 0x010fe400000006ff */
[----:B------:R-:W4:Y:S01]  /*16020*/  LDL.LU R29, [R1+0x224] ;  /* 0x00022400011d7983 */ /* 0x000f220000300800 */
[----:B------:R-:W-:-:S06]  /*16030*/  FMUL.FTZ R13, R24, -1.4426950216293334961 ;  /* 0xbfb8aa3b180d7820 */ /* 0x000fcc0000410000 */
[----:B------:R-:W0:Y:S02]  /*16040*/  MUFU.EX2 R13, R13 ;  /* 0x0000000d000d7308 */ /* 0x000e240000000800 */
[----:B0-----:R-:W-:-:S06]  /*16050*/  FADD.FTZ R13, R13, 1 ;  /* 0x3f8000000d0d7421 */ /* 0x001fcc0000010000 */
[----:B------:R-:W0:Y:S01]  /*16060*/  MUFU.RCP R13, R13 ;  /* 0x0000000d000d7308 */ /* 0x000e220000001000 */
[----:B---3--:R-:W-:Y:S01]  /*16070*/  SHF.L.U32 R27, R27, 0x10, RZ ;  /* 0x000000101b1b7819 */ /* 0x008fe200000006ff */
[----:B------:R1:W-:Y:S04]  /*16080*/  STL [R1+0x41c], R0 ;  /* 0x00041c0001007387 */ /* 0x0003e80000100800 */
[----:B------:R-:W-:Y:S01]  /*16090*/  FADD.FTZ R27, R27, -UR28 ;  /* 0x8000001c1b1b7e21 */ /* 0x000fe20008010000 */
[----:B0-----:R-:W-:Y:S01]  /*160a0*/  FMUL.FTZ R25, R25, R13 ;  /* 0x0000000d19197220 */ /* 0x001fe20000410000 */
[----:B------:R-:W-:-:S04]  /*160b0*/  FADD.FTZ R13, -R13, 1 ;  /* 0x3f8000000d0d7421 */ /* 0x000fc80000010100 */
[----:B------:R-:W-:-:S04]  /*160c0*/  FFMA.FTZ R13, R24, R13, 1 ;  /* 0x3f800000180d7423 */ /* 0x000fc8000001000d */
[----:B------:R-:W-:Y:S01]  /*160d0*/  FMUL.FTZ R13, R25, R13 ;  /* 0x0000000d190d7220 */ /* 0x000fe20000410000 */
[----:B------:R-:W-:Y:S01]  /*160e0*/  FFMA.FTZ R25, R3, R0, R5 ;  /* 0x0000000003197223 */ /* 0x000fe20000010005 */
[----:B-1----:R-:W-:-:S03]  /*160f0*/  FMUL.FTZ R0, R27, UR16 ;  /* 0x000000101b007c20 */ /* 0x002fc60008410000 */
[----:B------:R-:W-:-:S06]  /*16100*/  FMUL.FTZ R24, R25, -1.4426950216293334961 ;  /* 0xbfb8aa3b19187820 */ /* 0x000fcc0000410000 */
[----:B------:R-:W0:Y:S02]  /*16110*/  MUFU.EX2 R24, R24 ;  /* 0x0000001800187308 */ /* 0x000e240000000800 */
[----:B0-----:R-:W-:-:S06]  /*16120*/  FADD.FTZ R24, R24, 1 ;  /* 0x3f80000018187421 */ /* 0x001fcc0000010000 */
[----:B------:R-:W0:Y:S01]  /*16130*/  MUFU.RCP R24, R24 ;  /* 0x0000001800187308 */ /* 0x000e220000001000 */
[----:B------:R1:W-:Y:S01]  /*16140*/  STL [R1+0x2c8], R6 ;  /* 0x0002c80601007387 */ /* 0x0003e20000100800 */
[----:B0-----:R-:W-:Y:S01]  /*16150*/  FMUL.FTZ R26, R26, R24 ;  /* 0x000000181a1a7220 */ /* 0x001fe20000410000 */
[----:B------:R-:W-:Y:S01]  /*16160*/  FADD.FTZ R24, -R24, 1 ;  /* 0x3f80000018187421 */ /* 0x000fe20000010100 */
[----:B--2---:R-:W-:Y:S02]  /*16170*/  SHF.L.U32 R27, R28, 0x10, RZ ;  /* 0x000000101c1b7819 */ /* 0x004fe400000006ff */
[----:B------:R-:W2:Y:S01]  /*16180*/  LDL.LU R28, [R1+0x22c] ;  /* 0x00022c00011c7983 */ /* 0x000ea20000300800 */
[----:B------:R-:W-:Y:S01]  /*16190*/  FFMA.FTZ R24, R25, R24, 1 ;  /* 0x3f80000019187423 */ /* 0x000fe20000010018 */
[----:B------:R-:W-:-:S03]  /*161a0*/  FFMA.FTZ R25, R2, R0, R4 ;  /* 0x0000000002197223 */ /* 0x000fc60000010004 */
[----:B-1----:R-:W-:Y:S01]  /*161b0*/  FMUL.FTZ R6, R26, R24 ;  /* 0x000000181a067220 */ /* 0x002fe20000410000 */
        /* <DEDUP_REMOVED lines=8> */
[----:B-1----:R-:W-:Y:S01]  /*16240*/  FMUL.FTZ R0, R27, UR16 ;  /* 0x000000101b007c20 */ /* 0x002fe20008410000 */
[----:B0-----:R-:W-:Y:S01]  /*16250*/  FMUL.FTZ R26, R26, R24 ;  /* 0x000000181a1a7220 */ /* 0x001fe20000410000 */
[----:B------:R-:W-:-:S04]  /*16260*/  FADD.FTZ R24, -R24, 1 ;  /* 0x3f80000018187421 */ /* 0x000fc80000010100 */
[----:B------:R-:W-:Y:S01]  /*16270*/  FFMA.FTZ R24, R25, R24, 1 ;  /* 0x3f80000019187423 */ /* 0x000fe20000010018 */
[----:B------:R-:W-:-:S03]  /*16280*/  FFMA.FTZ R25, R3, R0, R5 ;  /* 0x0000000003197223 */ /* 0x000fc60000010005 */
[----:B---3--:R-:W-:Y:S01]  /*16290*/  FMUL.FTZ R6, R26, R24 ;  /* 0x000000181a067220 */ /* 0x008fe20000410000 */
[----:B------:R-:W-:-:S06]  /*162a0*/  FMUL.FTZ R24, R25, -1.4426950216293334961 ;  /* 0xbfb8aa3b19187820 */ /* 0x000fcc0000410000 */
[----:B------:R-:W0:Y:S02]  /*162b0*/  MUFU.EX2 R24, R24 ;  /* 0x0000001800187308 */ /* 0x000e240000000800 */
[----:B0-----:R-:W-:-:S06]  /*162c0*/  FADD.FTZ R24, R24, 1 ;  /* 0x3f80000018187421 */ /* 0x001fcc0000010000 */
[----:B------:R-:W0:Y:S01]  /*162d0*/  MUFU.RCP R24, R24 ;  /* 0x0000001800187308 */ /* 0x000e220000001000 */
[----:B------:R-:W-:Y:S01]  /*162e0*/  SHF.L.U32 R26, R39, 0x10, RZ ;  /* 0x00000010271a7819 */ /* 0x000fe200000006ff */
[----:B------:R1:W-:Y:S04]  /*162f0*/  STL [R1+0x2d4], R6 ;  /* 0x0002d40601007387 */ /* 0x0003e80000100800 */
[----:B0-----:R-:W-:Y:S01]  /*16300*/  FMUL.FTZ R26, R26, R24 ;  /* 0x000000181a1a7220 */ /* 0x001fe20000410000 */
[----:B------:R-:W-:-:S04]  /*16310*/  FADD.FTZ R24, -R24, 1 ;  /* 0x3f80000018187421 */ /* 0x000fc80000010100 */
[----:B------:R-:W-:-:S04]  /*16320*/  FFMA.FTZ R24, R25, R24, 1 ;  /* 0x3f80000019187423 */ /* 0x000fc80000010018 */
[----:B-1----:R-:W-:Y:S01]  /*16330*/  FMUL.FTZ R6, R26, R24 ;  /* 0x000000181a067220 */ /* 0x002fe20000410000 */
[----:B----4-:R-:W-:Y:S02]  /*16340*/  SHF.L.U32 R26, R29, 0x10, RZ ;  /* 0x000000101d1a7819 */ /* 0x010fe400000006ff */
[----:B------:R-:W3:Y:S01]  /*16350*/  LDL.LU R29, [R1+0x480] ;  /* 0x00048000011d7983 */ /* 0x000ee20000300800 */
[----:B------:R-:W-:-:S05]  /*16360*/  SHF.L.U32 R16, R16, 0x10, RZ ;  /* 0x0000001010107819 */ /* 0x000fca00000006ff */
[----:B------:R-:W-:Y:S01]  /*16370*/  FADD.FTZ R16, R16, -UR28 ;  /* 0x8000001c10107e21 */ /* 0x000fe20008010000 */
[----:B------:R0:W-:Y:S01]  /*16380*/  STL [R1+0x404], R0 ;  /* 0x0004040001007387 */ /* 0x0001e20000100800 */
[----:B------:R-:W-:Y:S02]  /*16390*/  FADD.FTZ R26, R26, -UR28 ;  /* 0x8000001c1a1a7e21 */ /* 0x000fe40008010000 */
        /* <DEDUP_REMOVED lines=8> */
[----:B------:R-:W-:-:S05]  /*16420*/  SHF.L.U32 R25, R56, 0x10, RZ ;  /* 0x0000001038197819 */ /* 0x000fca00000006ff */
[----:B0-----:R-:W-:Y:S01]  /*16430*/  FMUL.FTZ R25, R25, R16 ;  /* 0x0000001019197220 */ /* 0x001fe20000410000 */
[----:B------:R-:W-:-:S04]  /*16440*/  FADD.FTZ R16, -R16, 1 ;  /* 0x3f80000010107421 */ /* 0x000fc80000010100 */
[----:B------:R-:W-:-:S04]  /*16450*/  FFMA.FTZ R16, R24, R16, 1 ;  /* 0x3f80000018107423 */ /* 0x000fc80000010010 */
[----:B------:R-:W-:Y:S01]  /*16460*/  FMUL.FTZ R16, R25, R16 ;  /* 0x0000001019107220 */ /* 0x000fe20000410000 */
[----:B------:R-:W-:-:S04]  /*16470*/  FFMA.FTZ R25, R3, R0, R5 ;  /* 0x0000000003197223 */ /* 0x000fc80000010005 */
[----:B------:R-:W-:-:S06]  /*16480*/  FMUL.FTZ R24, R25, -1.4426950216293334961 ;  /* 0xbfb8aa3b19187820 */ /* 0x000fcc0000410000 */
[----:B------:R-:W0:Y:S01]  /*16490*/  MUFU.EX2 R24, R24 ;  /* 0x0000001800187308 */ /* 0x000e220000000800 */
[----:B--2---:R-:W-:Y:S02]  /*164a0*/  SHF.L.U32 R26, R28, 0x10, RZ ;  /* 0x000000101c1a7819 */ /* 0x004fe400000006ff */
[----:B------:R-:W2:Y:S01]  /*164b0*/  LDL.LU R28, [R1+0x478] ;  /* 0x00047800011c7983 */ /* 0x000ea20000300800 */
[----:B0-----:R-:W-:-:S06]  /*164c0*/  FADD.FTZ R24, R24, 1 ;  /* 0x3f80000018187421 */ /* 0x001fcc0000010000 */
[----:B------:R-:W0:Y:S01]  /*164d0*/  MUFU.RCP R24, R24 ;  /* 0x0000001800187308 */ /* 0x000e220000001000 */
[----:B------:R-:W-:Y:S01]  /*164e0*/  SHF.L.U32 R17, R17, 0x10, RZ ;  /* 0x0000001011117819 */ /* 0x000fe200000006ff */
[----:B------:R-:W-:Y:S04]  /*164f0*/  STL [R1+0x2d8], R6 ;  /* 0x0002d80601007387 */ /* 0x000fe80000100800 */
[----:B------:R-:W-:Y:S01]  /*16500*/  FADD.FTZ R17, R17, -UR28 ;  /* 0x8000001c11117e21 */ /* 0x000fe20008010000 */
[----:B------:R1:W-:Y:S01]  /*16510*/  STL [R1+0x3d0], R0 ;  /* 0x0003d00001007387 */ /* 0x0003e20000100800 */
[----:B0-----:R-:W-:Y:S01]  /*16520*/  FMUL.FTZ R26, R26, R24 ;  /* 0x000000181a1a7220 */ /* 0x001fe20000410000 */
[----:B------:R-:W-:-:S04]  /*16530*/  FADD.FTZ R24, -R24, 1 ;  /* 0x3f80000018187421 */ /* 0x000fc80000010100 */
[----:B------:R-:W-:Y:S01]  /*16540*/  FFMA.FTZ R24, R25, R24, 1 ;  /* 0x3f80000019187423 */ /* 0x000fe20000010018 */
[----:B-1----:R-:W-:-:S03]  /*16550*/  FMUL.FTZ R0, R17, UR16 ;  /* 0x0000001011007c20 */ /* 0x002fc60008410000 */
[----:B------:R-:W-:Y:S01]  /*16560*/  FMUL.FTZ R6, R26, R24 ;  /* 0x000000181a067220 */ /* 0x000fe20000410000 */
[----:B------:R-:W-:Y:S04]  /*16570*/  STL [R1+0x760], R7 ;  /* 0x0007600701007387 */ /* 0x000fe80000100800 */
[----:B------:R0:W-:Y:S04]  /*16580*/  STL [R1+0x758], R8 ;  /* 0x0007580801007387 */ /* 0x0001e80000100800 */
        /* <DEDUP_REMOVED lines=8> */
[----:B------:R1:W-:Y:S04]  /*16610*/  STL [R1+0x3dc], R0 ;  /* 0x0003dc0001007387 */ /* 0x0003e80000100800 */
[----:B------:R4:W-:Y:S04]  /*16620*/  STL [R1+0x2e0], R6 ;  /* 0x0002e00601007387 */ /* 0x0009e80000100800 */
[----:B------:R-:W2:Y:S01]  /*16630*/  LDL.LU R39, [R1+0x47c] ;  /* 0x00047c0001277983 */ /* 0x000ea20000300800 */
[----:B------:R-:W-:-:S03]  /*16640*/  FFMA.FTZ R24, R2, R0, R4 ;  /* 0x0000000002187223 */ /* 0x000fc60000010004 */
[----:B------:R-:W2:Y:S01]  /*16650*/  LDL.LU R56, [R1+0x484] ;  /* 0x0004840001387983 */ /* 0x000ea20000300800 */
[----:B------:R-:W-:Y:S01]  /*16660*/  FMUL.FTZ R17, R24, -1.4426950216293334961 ;  /* 0xbfb8aa3b18117820 */ /* 0x000fe20000410000 */
[----:B------:R-:W-:Y:S02]  /*16670*/  SHF.L.U32 R19, R19, 0x10, RZ ;  /* 0x0000001013137819 */ /* 0x000fe400000006ff */
[----:B------:R-:W-:Y:S01]  /*16680*/  SHF.L.U32 R18, R18, 0x10, RZ ;  /* 0x0000001012127819 */ /* 0x000fe200000006ff */
[----:B------:R-:W2:Y:S02]  /*16690*/  LDL.LU R38, [R1+0x46c] ;  /* 0x00046c0001267983 */ /* 0x000ea40000300800 */
[----:B------:R-:W0:Y:S01]  /*166a0*/  MUFU.EX2 R17, R17 ;  /* 0x0000001100117308 */ /* 0x000e220000000800 */
[----:B------:R-:W-:Y:S01]  /*166b0*/  SHF.L.U32 R20, R20, 0x10, RZ ;  /* 0x0000001014147819 */ /* 0x000fe200000006ff */
[----:B------:R-:W2:Y:S01]  /*166c0*/  LDL.LU R37, [R1+0x5bc] ;  /* 0x0005bc0001257983 */ /* 0x000ea20000300800 */
[----:B------:R-:W-:-:S02]  /*166d0*/  SHF.L.U32 R55, R55, 0x10, RZ ;  /* 0x0000001037377819 */ /* 0x000fc400000006ff */
[----:B------:R-:W-:Y:S01]  /*166e0*/  SHF.L.U32 R53, R53, 0x10, RZ ;  /* 0x0000001035357819 */ /* 0x000fe200000006ff */
[----:B------:R-:W2:Y:S01]  /*166f0*/  LDL.LU R63, [R1+0x6fc] ;  /* 0x0006fc00013f7983 */ /* 0x000ea20000300800 */
[----:B------:R-:W-:Y:S02]  /*16700*/  SHF.L.U32 R51, R51, 0x10, RZ ;  /* 0x0000001033337819 */ /* 0x000fe400000006ff */
[----:B------:R-:W-:Y:S01]  /*16710*/  SHF.L.U32 R49, R49, 0x10, RZ ;  /* 0x0000001031317819 */ /* 0x000fe200000006ff */
[----:B------:R-:W2:Y:S01]  /*16720*/  LDL.LU R64, [R1+0x708] ;  /* 0x0007080001407983 */ /* 0x000ea20000300800 */
[----:B0-----:R-:W-:Y:S01]  /*16730*/  FADD.FTZ R17, R17, 1 ;  /* 0x3f80000011117421 */ /* 0x001fe20000010000 */
[----:B------:R-:W-:Y:S02]  /*16740*/  SHF.L.U32 R47, R47, 0x10, RZ ;  /* 0x000000102f2f7819 */ /* 0x000fe400000006ff */
[----:B------:R-:W2:Y:S03]  /*16750*/  LDL.LU R36, [R1+0x710] ;  /* 0x0007100001247983 */ /* 0x000ea60000300800 */
[----:B------:R-:W0:Y:S01]  /*16760*/  MUFU.RCP R17, R17 ;  /* 0x0000001100117308 */ /* 0x000e220000001000 */
[----:B------:R-:W-:Y:S01]  /*16770*/  FADD.FTZ R18, R18, -UR28 ;  /* 0x8000001c12127e21 */ /* 0x000fe20008010000 */
[----:B------:R-:W-:Y:S01]  /*16780*/  SHF.L.U32 R45, R45, 0x10, RZ ;  /* 0x000000102d2d7819 */ /* 0x000fe200000006ff */
[----:B------:R-:W2:Y:S02]  /*16790*/  LDL.LU R8, [R1+0x714] ;  /* 0x0007140001087983 */ /* 0x000ea40000300800 */
[----:B-1----:R-:W-:Y:S01]  /*167a0*/  FMUL.FTZ R0, R18, UR16 ;  /* 0x0000001012007c20 */ /* 0x002fe20008410000 */
        /* <DEDUP_REMOVED lines=8> */
[----:B0-----:R-:W-:Y:S01]  /*16830*/  FMUL.FTZ R19, R19, R17 ;  /* 0x0000001113137220 */ /* 0x001fe20000410000 */
[----:B------:R-:W-:Y:S01]  /*16840*/  FADD.FTZ R17, -R17, 1 ;  /* 0x3f80000011117421 */ /* 0x000fe20000010100 */
[----:B------:R-:W-:Y:S01]  /*16850*/  SHF.L.U32 R35, R35, 0x10, RZ ;  /* 0x0000001023237819 */ /* 0x000fe200000006ff */
[----:B------:R-:W2:Y:S02]  /*16860*/  LDL.LU R7, [R1+0x718] ;  /* 0x0007180001077983 */ /* 0x000ea40000300800 */
[----:B------:R-:W-:Y:S01]  /*16870*/  FFMA.FTZ R17, R24, R17, 1 ;  /* 0x3f80000018117423 */ /* 0x000fe20000010011 */
[----:B------:R-:W-:Y:S01]  /*16880*/  SHF.L.U32 R48, R48, 0x10, RZ ;  /* 0x0000001030307819 */ /* 0x000fe200000006ff */
[----:B------:R-:W2:Y:S02]  /*16890*/  LDL.LU R21, [R1+0x43c] ;  /* 0x00043c0001157983 */ /* 0x000ea40000300800 */
[----:B----4-:R-:W-:Y:S01]  /*168a0*/  FMUL.FTZ R6, R19, R17 ;  /* 0x0000001113067220 */ /* 0x010fe20000410000 */
[----:B------:R-:W-:Y:S01]  /*168b0*/  FFMA.FTZ R17, R3, R0, R5 ;  /* 0x0000000003117223 */ /* 0x000fe20000010005 */
[----:B---3--:R-:W-:Y:S01]  /*168c0*/  SHF.L.U32 R19, R29, 0x10, RZ ;  /* 0x000000101d137819 */ /* 0x008fe200000006ff */
[----:B------:R-:W3:Y:S02]  /*168d0*/  LDL.LU R14, [R1+0x68c] ;  /* 0x00068c00010e7983 */ /* 0x000ee40000300800 */
[----:B------:R-:W-:-:S02]  /*168e0*/  FMUL.FTZ R18, R17, -1.4426950216293334961 ;  /* 0xbfb8aa3b11127820 */ /* 0x000fc40000410000 */
[----:B------:R-:W4:Y:S04]  /*168f0*/  LDL.LU R29, [R1+0x468] ;  /* 0x00046800011d7983 */ /* 0x000f280000300800 */
[----:B------:R-:W0:Y:S01]  /*16900*/  MUFU.EX2 R18, R18 ;  /* 0x0000001200127308 */ /* 0x000e220000000800 */
[----:B------:R-:W-:Y:S01]  /*16910*/  SHF.L.U32 R33, R33, 0x10, RZ ;  /* 0x0000001021217819 */ /* 0x000fe200000006ff */
[----:B------:R-:W3:Y:S01]  /*16920*/  LDL.LU R23, [R1+0x724] ;  /* 0x0007240001177983 */ /* 0x000ee20000300800 */
[----:B------:R-:W-:Y:S02]  /*16930*/  SHF.L.U32 R46, R46, 0x10, RZ ;  /* 0x000000102e2e7819 */ /* 0x000fe400000006ff */
[----:B------:R-:W-:Y:S01]  /*16940*/  SHF.L.U32 R31, R31, 0x10, RZ ;  /* 0x000000101f1f7819 */ /* 0x000fe200000006ff */
[----:B------:R-:W3:Y:S01]  /*16950*/  LDL.LU R10, [R1+0x674] ;  /* 0x00067400010a7983 */ /* 0x000ee20000300800 */
[----:B------:R-:W-:-:S02]  /*16960*/  SHF.L.U32 R44, R44, 0x10, RZ ;  /* 0x000000102c2c7819 */ /* 0x000fc400000006ff */
[----:B------:R-:W-:Y:S01]  /*16970*/  SHF.L.U32 R42, R42, 0x10, RZ ;  /* 0x000000102a2a7819 */ /* 0x000fe200000006ff */
[----:B------:R-:W3:Y:S01]  /*16980*/  LDL.LU R12, [R1+0x430] ;  /* 0x00043000010c7983 */ /* 0x000ee20000300800 */
[----:B0-----:R-:W-:Y:S01]  /*16990*/  FADD.FTZ R18, R18, 1 ;  /* 0x3f80000012127421 */ /* 0x001fe20000010000 */
[----:B------:R-:W-:Y:S02]  /*169a0*/  SHF.L.U32 R30, R30, 0x10, RZ ;  /* 0x000000101e1e7819 */ /* 0x000fe400000006ff */
[----:B------:R-:W3:Y:S03]  /*169b0*/  LDL.LU R15, [R1+0x42c] ;  /* 0x00042c00010f7983 */ /* 0x000ee60000300800 */
[----:B------:R-:W0:Y:S01]  /*169c0*/  MUFU.RCP R18, R18 ;  /* 0x0000001200127308 */ /* 0x000e220000001000 */
[----:B------:R-:W-:Y:S01]  /*169d0*/  FADD.FTZ R20, R20, -UR28 ;  /* 0x8000001c14147e21 */ /* 0x000fe20008010000 */
[----:B------:R1:W-:Y:S04]  /*169e0*/  STL [R1+0x3f4], R0 ;  /* 0x0003f40001007387 */ /* 0x0003e80000100800 */
[----:B------:R0:W-:Y:S01]  /*169f0*/  STL [R1+0x2e4], R6 ;  /* 0x0002e40601007387 */ /* 0x0001e20000100800 */
        /* <DEDUP_REMOVED lines=8> */
[----:B0-----:R-:W-:-:S04]  /*16a80*/  FADD.FTZ R17, R17, 1 ;  /* 0x3f80000011117421 */ /* 0x001fc80000010000 */
[----:B------:R2:W0:Y:S02]  /*16a90*/  MUFU.RCP R20, R17 ;  /* 0x0000001100147308 */ /* 0x0004240000001000 */
[----:B--2---:R-:W-:Y:S02]  /*16aa0*/  SHF.L.U32 R17, R28, 0x10, RZ ;  /* 0x000000101c117819 */ /* 0x004fe400000006ff */
[----:B------:R-:W2:Y:S03]  /*16ab0*/  LDL.LU R28, [R1+0x470] ;  /* 0x00047000011c7983 */ /* 0x000ea60000300800 */
[----:B0-----:R-:W-:Y:S01]  /*16ac0*/  FMUL.FTZ R17, R17, R20 ;  /* 0x0000001411117220 */ /* 0x001fe20000410000 */
[----:B------:R-:W-:Y:S01]  /*16ad0*/  STL [R1+0x3f0], R0 ;  /* 0x0003f00001007387 */ /* 0x000fe20000100800 */
[----:B------:R-:W-:-:S04]  /*16ae0*/  FADD.FTZ R20, -R20, 1 ;  /* 0x3f80000014147421 */ /* 0x000fc80000010100 */
[----:B------:R-:W-:Y:S01]  /*16af0*/  FFMA.FTZ R20, R18, R20, 1 ;  /* 0x3f80000012147423 */ /* 0x000fe20000010014 */
[----:B------:R0:W-:Y:S03]  /*16b00*/  STL [R1+0x2e8], R6 ;  /* 0x0002e80601007387 */ /* 0x0001e60000100800 */
[----:B0-----:R-:W-:Y:S01]  /*16b10*/  FMUL.FTZ R6, R17, R20 ;  /* 0x0000001411067220 */ /* 0x001fe20000410000 */
[----:B------:R-:W-:Y:S02]  /*16b20*/  SHF.L.U32 R19, R39, 0x10, RZ ;  /* 0x0000001027137819 */ /* 0x000fe400000006ff */
[----:B------:R-:W3:Y:S03]  /*16b30*/  LDL.LU R39, [R1+0x474] ;  /* 0x0004740001277983 */ /* 0x000ee60000300800 */
[----:B------:R-:W-:-:S04]  /*16b40*/  FADD.FTZ R19, R19, -UR28 ;  /* 0x8000001c13137e21 */ /* 0x000fc80008010000 */
[----:B------:R-:W-:-:S04]  /*16b50*/  FMUL.FTZ R0, R19, UR16 ;  /* 0x0000001013007c20 */ /* 0x000fc80008410000 */
[----:B------:R-:W-:-:S04]  /*16b60*/  FFMA.FTZ R18, R3, R0, R5 ;  /* 0x0000000003127223 */ /* 0x000fc80000010005 */
[----:B------:R-:W-:-:S06]  /*16b70*/  FMUL.FTZ R17, R18, -1.4426950216293334961 ;  /* 0xbfb8aa3b12117820 */ /* 0x000fcc0000410000 */
[----:B------:R-:W0:Y:S02]  /*16b80*/  MUFU.EX2 R17, R17 ;  /* 0x0000001100117308 */ /* 0x000e240000000800 */
[----:B0-----:R-:W-:-:S04]  /*16b90*/  FADD.FTZ R17, R17, 1 ;  /* 0x3f80000011117421 */ /* 0x001fc80000010000 */
[----:B------:R0:W1:Y:S02]  /*16ba0*/  MUFU.RCP R20, R17 ;  /* 0x0000001100147308 */ /* 0x0000640000001000 */
[----:B0-----:R-:W-:Y:S02]  /*16bb0*/  SHF.L.U32 R17, R56, 0x10, RZ ;  /* 0x0000001038117819 */ /* 0x001fe400000006ff */
[----:B------:R-:W3:Y:S04]  /*16bc0*/  LDL.LU R56, [R1+0x450] ;  /* 0x0004500001387983 */ /* 0x000ee80000300800 */
[----:B------:R0:W-:Y:S01]  /*16bd0*/  STL [R1+0x3ec], R0 ;  /* 0x0003ec0001007387 */ /* 0x0001e20000100800 */
[----:B----4-:R-:W-:-:S03]  /*16be0*/  SHF.L.U32 R19, R29, 0x10, RZ ;  /* 0x000000101d137819 */ /* 0x010fc600000006ff */
[----:B------:R-:W4:Y:S01]  /*16bf0*/  LDL.LU R29, [R1+0x454] ;  /* 0x00045400011d7983 */ /* 0x000f220000300800 */
[----:B-1----:R-:W-:Y:S01]  /*16c00*/  FMUL.FTZ R17, R17, R20 ;  /* 0x0000001411117220 */ /* 0x002fe20000410000 */
[----:B------:R-:W-:Y:S01]  /*16c10*/  FADD.FTZ R19, R19, -UR28 ;  /* 0x8000001c13137e21 */ /* 0x000fe20008010000 */
[----:B------:R-:W-:-:S03]  /*16c20*/  FADD.FTZ R20, -R20, 1 ;  /* 0x3f80000014147421 */ /* 0x000fc60000010100 */
[----:B0-----:R-:W-:Y:S01]  /*16c30*/  FMUL.FTZ R0, R19, UR16 ;  /* 0x0000001013007c20 */ /* 0x001fe20008410000 */
[----:B------:R-:W-:Y:S01]  /*16c40*/  FFMA.FTZ R20, R18, R20, 1 ;  /* 0x3f80000012147423 */ /* 0x000fe20000010014 */
[----:B------:R0:W-:Y:S02]  /*16c50*/  STL [R1+0x2ec], R6 ;  /* 0x0002ec0601007387 */ /* 0x0001e40000100800 */
[----:B------:R-:W-:Y:S01]  /*16c60*/  FFMA.FTZ R18, R2, R0, R4 ;  /* 0x0000000002127223 */ /* 0x000fe20000010004 */
[----:B0-----:R-:W-:-:S03]  /*16c70*/  FMUL.FTZ R6, R17, R20 ;  /* 0x0000001411067220 */ /* 0x001fc60000410000 */
[----:B------:R-:W-:-:S06]  /*16c80*/  FMUL.FTZ R17, R18, -1.4426950216293334961 ;  /* 0xbfb8aa3b12117820 */ /* 0x000fcc0000410000 */
[----:B------:R-:W0:Y:S02]  /*16c90*/  MUFU.EX2 R17, R17 ;  /* 0x0000001100117308 */ /* 0x000e240000000800 */
[----:B0-----:R-:W-:-:S04]  /*16ca0*/  FADD.FTZ R17, R17, 1 ;  /* 0x3f80000011117421 */ /* 0x001fc80000010000 */
[----:B------:R0:W1:Y:S02]  /*16cb0*/  MUFU.RCP R20, R17 ;  /* 0x0000001100147308 */ /* 0x0000640000001000 */
[----:B0-----:R-:W-:Y:S02]  /*16cc0*/  SHF.L.U32 R17, R38, 0x10, RZ ;  /* 0x0000001026117819 */ /* 0x001fe400000006ff */
[----:B------:R-:W4:Y:S01]  /*16cd0*/  LDL.LU R38, [R1+0x458] ;  /* 0x0004580001267983 */ /* 0x000f220000300800 */
[----:B--2---:R-:W-:-:S03]  /*16ce0*/  SHF.L.U32 R19, R28, 0x10, RZ ;  /* 0x000000101c137819 */ /* 0x004fc600000006ff */
[----:B------:R-:W2:Y:S01]  /*16cf0*/  LDL.LU R28, [R1+0x490] ;  /* 0x00049000011c7983 */ /* 0x000ea20000300800 */
[----:B-1----:R-:W-:Y:S01]  /*16d00*/  FMUL.FTZ R17, R17, R20 ;  /* 0x0000001411117220 */ /* 0x002fe20000410000 */
[----:B------:R-:W-:Y:S02]  /*16d10*/  FADD.FTZ R19, R19, -UR28 ;  /* 0x8000001c13137e21 */ /* 0x000fe40008010000 */
[----:B------:R0:W-:Y:S01]  /*16d20*/  STL [R1+0x3e8], R0 ;  /* 0x0003e80001007387 */ /* 0x0001e20000100800 */
[----:B------:R-:W-:-:S04]  /*16d30*/  FADD.FTZ R20, -R20, 1 ;  /* 0x3f80000014147421 */ /* 0x000fc80000010100 */
[----:B------:R-:W-:Y:S01]  /*16d40*/  FFMA.FTZ R20, R18, R20, 1 ;  /* 0x3f80000012147423 */ /* 0x000fe20000010014 */
[----:B0-----:R-:W-:Y:S01]  /*16d50*/  FMUL.FTZ R0, R19, UR16 ;  /* 0x0000001013007c20 */ /* 0x001fe20008410000 */
[----:B------:R0:W-:Y:S03]  /*16d60*/  STL [R1+0x2f0], R6 ;  /* 0x0002f00601007387 */ /* 0x0001e60000100800 */
[----:B------:R-:W-:Y:S01]  /*16d70*/  FFMA.FTZ R18, R3, R0, R5 ;  /* 0x0000000003127223 */ /* 0x000fe20000010005 */
[----:B0-----:R-:W-:-:S03]  /*16d80*/  FMUL.FTZ R6, R17, R20 ;  /* 0x0000001411067220 */ /* 0x001fc60000410000 */
[----:B------:R-:W-:-:S06]  /*16d90*/  FMUL.FTZ R17, R18, -1.4426950216293334961 ;  /* 0xbfb8aa3b12117820 */ /* 0x000fcc0000410000 */
[----:B------:R-:W0:Y:S02]  /*16da0*/  MUFU.EX2 R17, R17 ;  /* 0x0000001100117308 */ /* 0x000e240000000800 */
[----:B0-----:R-:W-:-:S04]  /*16db0*/  FADD.FTZ R17, R17, 1 ;  /* 0x3f80000011117421 */ /* 0x001fc80000010000 */
[----:B------:R3:W0:Y:S02]  /*16dc0*/  MUFU.RCP R20, R17 ;  /* 0x0000001100147308 */ /* 0x0006240000001000 */
[----:B---3--:R-:W-:Y:S02]  /*16dd0*/  SHF.L.U32 R17, R39, 0x10, RZ ;  /* 0x0000001027117819 */ /* 0x008fe400000006ff */
[----:B------:R-:W3:Y:S03]  /*16de0*/  LDL.LU R39, [R1+0x45c] ;  /* 0x00045c0001277983 */ /* 0x000ee60000300800 */
        /* <DEDUP_REMOVED lines=14> */
[----:B------:R4:W0:Y:S02]  /*16ed0*/  MUFU.RCP R20, R17 ;  /* 0x0000001100147308 */ /* 0x0008240000001000 */
[----:B----4-:R-:W-:Y:S02]  /*16ee0*/  SHF.L.U32 R17, R29, 0x10, RZ ;  /* 0x000000101d117819 */ /* 0x010fe400000006ff */
[----:B------:R-:W4:Y:S04]  /*16ef0*/  LDL.LU R29, [R1+0x498] ;  /* 0x00049800011d7983 */ /* 0x000f280000300800 */
[----:B------:R1:W-:Y:S01]  /*16f00*/  STL [R1+0x3e0], R0 ;  /* 0x0003e00001007387 */ /* 0x0003e20000100800 */
[----:B0-----:R-:W-:Y:S01]  /*16f10*/  FMUL.FTZ R17, R17, R20 ;  /* 0x0000001411117220 */ /* 0x001fe20000410000 */
[----:B------:R-:W-:Y:S01]  /*16f20*/  FADD.FTZ R20, -R20, 1 ;  /* 0x3f80000014147421 */ /* 0x000fe20000010100 */
[----:B------:R-:W-:-:S02]  /*16f30*/  SHF.L.U32 R19, R38, 0x10, RZ ;  /* 0x0000001026137819 */ /* 0x000fc400000006ff */
[----:B------:R-:W4:Y:S03]  /*16f40*/  LDL.LU R38, [R1+0x4a0] ;  /* 0x0004a00001267983 */ /* 0x000f260000300800 */
[----:B------:R-:W-:Y:S01]  /*16f50*/  FADD.FTZ R19, R19, -UR28 ;  /* 0x8000001c13137e21 */ /* 0x000fe20008010000 */
[----:B------:R-:W-:-:S03]  /*16f60*/  FFMA.FTZ R20, R18, R20, 1 ;  /* 0x3f80000012147423 */ /* 0x000fc60000010014 */
[----:B-1----:R-:W-:Y:S01]  /*16f70*/  FMUL.FTZ R0, R19, UR16 ;  /* 0x0000001013007c20 */ /* 0x002fe20008410000 */
[----:B------:R0:W-:Y:S03]  /*16f80*/  STL [R1+0x348], R6 ;  /* 0x0003480601007387 */ /* 0x0001e60000100800 */
[----:B------:R-:W-:Y:S01]  /*16f90*/  FFMA.FTZ R18, R3, R0, R5 ;  /* 0x0000000003127223 */ /* 0x000fe20000010005 */
[----:B0-----:R-:W-:-:S03]  /*16fa0*/  FMUL.FTZ R6, R17, R20 ;  /* 0x0000001411067220 */ /* 0x001fc60000410000 */
        /* <DEDUP_REMOVED lines=23> */
[----:B------:R-:W-:Y:S01]  /*17120*/  STL [R1+0x3d4], R0 ;  /* 0x0003d40001007387 */ /* 0x000fe20000100800 */
[----:B-1----:R-:W-:Y:S01]  /*17130*/  FMUL.FTZ R17, R17, R20 ;  /* 0x0000001411117220 */ /* 0x002fe20000410000 */
[----:B------:R-:W-:-:S02]  /*17140*/  FADD.FTZ R20, -R20, 1 ;  /* 0x3f80000014147421 */ /* 0x000fc40000010100 */
[----:B------:R0:W-:Y:S02]  /*17150*/  STL [R1+0x33c], R6 ;  /* 0x00033c0601007387 */ /* 0x0001e40000100800 */
[----:B------:R-:W-:-:S04]  /*17160*/  FFMA.FTZ R20, R18, R20, 1 ;  /* 0x3f80000012147423 */ /* 0x000fc80000010014 */
[----:B0-----:R-:W-:Y:S01]  /*17170*/  FMUL.FTZ R6, R17, R20 ;  /* 0x0000001411067220 */ /* 0x001fe20000410000 */
[----:B----4-:R-:W-:Y:S02]  /*17180*/  SHF.L.U32 R19, R29, 0x10, RZ ;  /* 0x000000101d137819 */ /* 0x010fe400000006ff */
[----:B------:R-:W4:Y:S03]  /*17190*/  LDL.LU R29, [R1+0x514] ;  /* 0x00051400011d7983 */ /* 0x000f260000300800 */
        /* <DEDUP_REMOVED lines=23> */
[----:B------:R3:W0:Y:S01]  /*17310*/  MUFU.RCP R20, R17 ;  /* 0x0000001100147308 */ /* 0x0006220000001000 */
[----:B------:R-:W-:Y:S01]  /*17320*/  STL [R1+0x3c8], R0 ;  /* 0x0003c80001007387 */ /* 0x000fe20000100800 */
[----:B---3--:R-:W-:-:S03]  /*17330*/  SHF.L.U32 R17, R39, 0x10, RZ ;  /* 0x0000001027117819 */ /* 0x008fc600000006ff */
[----:B------:R-:W3:Y:S02]  /*17340*/  LDL.LU R39, [R1+0x530] ;  /* 0x0005300001277983 */ /* 0x000ee40000300800 */
[----:B0-----:R-:W-:Y:S01]  /*17350*/  FMUL.FTZ R17, R17, R20 ;  /* 0x0000001411117220 */ /* 0x001fe20000410000 */
[----:B------:R-:W-:Y:S01]  /*17360*/  FADD.FTZ R20, -R20, 1 ;  /* 0x3f80000014147421 */ /* 0x000fe20000010100 */
[----:B------:R0:W-:Y:S03]  /*17370*/  STL [R1+0x334], R6 ;  /* 0x0003340601007387 */ /* 0x0001e60000100800 */
[----:B------:R-:W-:-:S04]  /*17380*/  FFMA.FTZ R20, R18, R20, 1 ;  /* 0x3f80000012147423 */ /* 0x000fc80000010014 */
        /* <DEDUP_REMOVED lines=12> */
[----:B------:R-:W-:Y:S01]  /*17450*/  STL [R1+0x3c4], R0 ;  /* 0x0003c40001007387 */ /* 0x000fe20000100800 */
[----:B0-----:R-:W-:Y:S01]  /*17460*/  FMUL.FTZ R17, R17, R20 ;  /* 0x0000001411117220 */ /* 0x001fe20000410000 */
[----:B------:R-:W-:-:S02]  /*17470*/  FADD.FTZ R20, -R20, 1 ;  /* 0x3f80000014147421 */ /* 0x000fc40000010100 */
[----:B------:R0:W-:Y:S02]  /*17480*/  STL [R1+0x32c], R6 ;  /* 0x00032c0601007387 */ /* 0x0001e40000100800 */
[----:B------:R-:W-:-:S04]  /*17490*/  FFMA.FTZ R20, R18, R20, 1 ;  /* 0x3f80000012147423 */ /* 0x000fc80000010014 */
[----:B0-----:R-:W-:Y:S01]  /*174a0*/  FMUL.FTZ R6, R17, R20 ;  /* 0x0000001411067220 */ /* 0x001fe20000410000 */
[----:B------:R-:W-:Y:S02]  /*174b0*/  SHF.L.U32 R19, R38, 0x10, RZ ;  /* 0x0000001026137819 */ /* 0x000fe400000006ff */
[----:B------:R-:W4:Y:S03]  /*174c0*/  LDL.LU R38, [R1+0x564] ;  /* 0x0005640001267983 */ /* 0x000f260000300800 */
[----:B------:R-:W-:-:S04]  /*174d0*/  FADD.FTZ R19, R19, -UR28 ;  /* 0x8000001c13137e21 */ /* 0x000fc80008010000 */
[----:B------:R-:W-:-:S04]  /*174e0*/  FMUL.FTZ R0, R19, UR16 ;  /* 0x0000001013007c20 */ /* 0x000fc80008410000 */
        /* <DEDUP_REMOVED lines=111> */
[----:B------:R-:W4:Y:S02]  /*17be0*/  LDL.LU R29, [R1+0x5c4] ;  /* 0x0005c400011d7983 */ /* 0x000f240000300800 */
[----:B------:R-:W-:-:S04]  /*17bf0*/  FADD.FTZ R19, R19, -UR28 ;  /* 0x8000001c13137e21 */ /* 0x000fc80008010000 */
[----:B0-----:R-:W-:Y:S01]  /*17c00*/  FMUL.FTZ R0, R19, UR16 ;  /* 0x0000001013007c20 */ /* 0x001fe20008410000 */
[----:B-1----:R-:W-:Y:S01]  /*17c10*/  FMUL.FTZ R17, R17, R20 ;  /* 0x0000001411117220 */ /* 0x002fe20000410000 */
[----:B------:R-:W-:Y:S01]  /*17c20*/  FADD.FTZ R20, -R20, 1 ;  /* 0x3f80000014147421 */ /* 0x000fe20000010100 */
[----:B--2---:R-:W-:Y:S02]  /*17c30*/  SHF.L.U32 R19, R28, 0x10, RZ ;  /* 0x000000101c137819 */ /* 0x004fe400000006ff */
[----:B------:R-:W2:Y:S01]  /*17c40*/  LDL.LU R28, [R1+0x5d0] ;  /* 0x0005d000011c7983 */ /* 0x000ea20000300800 */
[----:B------:R-:W-:Y:S01]  /*17c50*/  FFMA.FTZ R20, R18, R20, 1 ;  /* 0x3f80000012147423 */ /* 0x000fe20000010014 */
[----:B------:R-:W-:Y:S02]  /*17c60*/  FFMA.FTZ R18, R3, R0, R5 ;  /* 0x0000000003127223 */ /* 0x000fe40000010005 */
[----:B------:R0:W-:Y:S02]  /*17c70*/  STL [R1+0x308], R6 ;  /* 0x0003080601007387 */ /* 0x0001e40000100800 */
[----:B0-----:R-:W-:Y:S01]  /*17c80*/  FMUL.FTZ R6, R17, R20 ;  /* 0x0000001411067220 */ /* 0x001fe20000410000 */
[----:B------:R-:W-:-:S06]  /*17c90*/  FMUL.FTZ R17, R18, -1.4426950216293334961 ;  /* 0xbfb8aa3b12117820 */ /* 0x000fcc0000410000 */
[----:B------:R-:W0:Y:S02]  /*17ca0*/  MUFU.EX2 R17, R17 ;  /* 0x0000001100117308 */ /* 0x000e240000000800 */
[----:B0-----:R-:W-:-:S04]  /*17cb0*/  FADD.FTZ R17, R17, 1 ;  /* 0x3f80000011117421 */ /* 0x001fc80000010000 */
[----:B------:R0:W1:Y:S01]  /*17cc0*/  MUFU.RCP R20, R17 ;  /* 0x0000001100147308 */ /* 0x0000620000001000 */
[----:B------:R-:W-:Y:S01]  /*17cd0*/  FADD.FTZ R19, R19, -UR28 ;  /* 0x8000001c13137e21 */ /* 0x000fe20008010000 */
[----:B------:R0:W-:Y:S02]  /*17ce0*/  STL [R1+0x3a4], R0 ;  /* 0x0003a40001007387 */ /* 0x0001e40000100800 */
[----:B0-----:R-:W-:Y:S02]  /*17cf0*/  SHF.L.U32 R17, R38, 0x10, RZ ;  /* 0x0000001026117819 */ /* 0x001fe400000006ff */
[----:B------:R-:W2:Y:S01]  /*17d00*/  LDL.LU R38, [R1+0x5cc] ;  /* 0x0005cc0001267983 */ /* 0x000ea20000300800 */
[----:B------:R-:W-:Y:S02]  /*17d10*/  FMUL.FTZ R0, R19, UR16 ;  /* 0x0000001013007c20 */ /* 0x000fe40008410000 */
[----:B-1----:R-:W-:Y:S01]  /*17d20*/  FMUL.FTZ R17, R17, R20 ;  /* 0x0000001411117220 */ /* 0x002fe20000410000 */
[----:B------:R-:W-:Y:S01]  /*17d30*/  FADD.FTZ R20, -R20, 1 ;  /* 0x3f80000014147421 */ /* 0x000fe20000010100 */
[----:B------:R0:W-:Y:S03]  /*17d40*/  STL [R1+0x304], R6 ;  /* 0x0003040601007387 */ /* 0x0001e60000100800 */
[----:B------:R-:W-:Y:S01]  /*17d50*/  FFMA.FTZ R20, R18, R20, 1 ;  /* 0x3f80000012147423 */ /* 0x000fe20000010014 */
[----:B------:R-:W-:-:S03]  /*17d60*/  FFMA.FTZ R18, R2, R0, R4 ;  /* 0x0000000002127223 */ /* 0x000fc60000010004 */
[----:B0-----:R-:W-:Y:S01]  /*17d70*/  FMUL.FTZ R6, R17, R20 ;  /* 0x0000001411067220 */ /* 0x001fe20000410000 */
[----:B------:R-:W-:-:S06]  /*17d80*/  FMUL.FTZ R17, R18, -1.4426950216293334961 ;  /* 0xbfb8aa3b12117820 */ /* 0x000fcc0000410000 */
[----:B------:R-:W0:Y:S02]  /*17d90*/  MUFU.EX2 R17, R17 ;  /* 0x0000001100117308 */ /* 0x000e240000000800 */
[----:B0-----:R-:W-:-:S04]  /*17da0*/  FADD.FTZ R17, R17, 1 ;  /* 0x3f80000011117421 */ /* 0x001fc80000010000 */
[----:B------:R0:W1:Y:S01]  /*17db0*/  MUFU.RCP R20, R17 ;  /* 0x0000001100147308 */ /* 0x0000620000001000 */
[----:B------:R3:W-:Y:S01]  /*17dc0*/  STL [R1+0x3a0], R0 ;  /* 0x0003a00001007387 */ /* 0x0007e20000100800 */
[----:B0-----:R-:W-:-:S03]  /*17dd0*/  SHF.L.U32 R17, R37, 0x10, RZ ;  /* 0x0000001025117819 */ /* 0x001fc600000006ff */
[----:B------:R0:W-:Y:S01]  /*17de0*/  STL [R1+0x300], R6 ;  /* 0x0003000601007387 */ /* 0x0001e20000100800 */
[----:B------:R-:W-:-:S03]  /*17df0*/  SHF.L.U32 R40, R40, 0x10, RZ ;  /* 0x0000001028287819 */ /* 0x000fc600000006ff */
[----:B------:R-:W2:Y:S01]  /*17e00*/  LDL.LU R37, [R1+0x6e4] ;  /* 0x0006e40001257983 */ /* 0x000ea20000300800 */
[----:B-1----:R-:W-:Y:S01]  /*17e10*/  FMUL.FTZ R17, R17, R20 ;  /* 0x0000001411117220 */ /* 0x002fe20000410000 */
[----:B------:R-:W-:-:S04]  /*17e20*/  FADD.FTZ R20, -R20, 1 ;  /* 0x3f80000014147421 */ /* 0x000fc80000010100 */
[----:B------:R-:W-:Y:S01]  /*17e30*/  FFMA.FTZ R20, R18, R20, 1 ;  /* 0x3f80000012147423 */ /* 0x000fe20000010014 */
[----:B---3--:R-:W-:Y:S02]  /*17e40*/  SHF.L.U32 R19, R56, 0x10, RZ ;  /* 0x0000001038137819 */ /* 0x008fe400000006ff */
[----:B------:R-:W3:Y:S03]  /*17e50*/  LDL.LU R56, [R1+0x388] ;  /* 0x0003880001387983 */ /* 0x000ee60000300800 */
[----:B------:R-:W-:-:S04]  /*17e60*/  FADD.FTZ R19, R19, -UR28 ;  /* 0x8000001c13137e21 */ /* 0x000fc80008010000 */
[----:B------:R-:W-:Y:S01]  /*17e70*/  FMUL.FTZ R0, R19, UR16 ;  /* 0x0000001013007c20 */ /* 0x000fe20008410000 */
[----:B0-----:R-:W-:-:S03]  /*17e80*/  FMUL.FTZ R6, R17, R20 ;  /* 0x0000001411067220 */ /* 0x001fc60000410000 */
[----:B------:R-:W-:-:S04]  /*17e90*/  FFMA.FTZ R18, R3, R0, R5 ;  /* 0x0000000003127223 */ /* 0x000fc80000010005 */
[----:B------:R-:W-:-:S06]  /*17ea0*/  FMUL.FTZ R17, R18, -1.4426950216293334961 ;  /* 0xbfb8aa3b12117820 */ /* 0x000fcc0000410000 */
[----:B------:R-:W0:Y:S02]  /*17eb0*/  MUFU.EX2 R17, R17 ;  /* 0x0000001100117308 */ /* 0x000e240000000800 */
[----:B0-----:R-:W-:-:S04]  /*17ec0*/  FADD.FTZ R17, R17, 1 ;  /* 0x3f80000011117421 */ /* 0x001fc80000010000 */
[----:B------:R0:W1:Y:S02]  /*17ed0*/  MUFU.RCP R20, R17 ;  /* 0x0000001100147308 */ /* 0x0000640000001000 */
[----:B0-----:R-:W-:Y:S02]  /*17ee0*/  SHF.L.U32 R17, R39, 0x10, RZ ;  /* 0x0000001027117819 */ /* 0x001fe400000006ff */
[----:B----4-:R-:W-:Y:S01]  /*17ef0*/  SHF.L.U32 R19, R29, 0x10, RZ ;  /* 0x000000101d137819 */ /* 0x010fe200000006ff */
[----:B------:R-:W4:Y:S04]  /*17f00*/  LDL.LU R39, [R1+0x38c] ;  /* 0x00038c0001277983 */ /* 0x000f280000300800 */
[----:B------:R-:W4:Y:S01]  /*17f10*/  LDL.LU R29, [R1+0x5e0] ;  /* 0x0005e000011d7983 */ /* 0x000f220000300800 */
[----:B-1----:R-:W-:Y:S01]  /*17f20*/  FMUL.FTZ R17, R17, R20 ;  /* 0x0000001411117220 */ /* 0x002fe20000410000 */
[----:B------:R-:W-:Y:S01]  /*17f30*/  FADD.FTZ R20, -R20, 1 ;  /* 0x3f80000014147421 */ /* 0x000fe20000010100 */
[----:B------:R-:W-:Y:S01]  /*17f40*/  FADD.FTZ R19, R19, -UR28 ;  /* 0x8000001c13137e21 */ /* 0x000fe20008010000 */
[----:B------:R0:W-:Y:S02]  /*17f50*/  STL [R1+0x39c], R0 ;  /* 0x00039c0001007387 */ /* 0x0001e40000100800 */
[----:B------:R-:W-:-:S02]  /*17f60*/  FFMA.FTZ R20, R18, R20, 1 ;  /* 0x3f80000012147423 */ /* 0x000fc40000010014 */
[----:B------:R1:W-:Y:S01]  /*17f70*/  STL [R1+0x2fc], R6 ;  /* 0x0002fc0601007387 */ /* 0x0003e20000100800 */
[----:B0-----:R-:W-:Y:S01]  /*17f80*/  FMUL.FTZ R0, R19, UR16 ;  /* 0x0000001013007c20 */ /* 0x001fe20008410000 */
[----:B-1----:R-:W-:-:S03]  /*17f90*/  FMUL.FTZ R6, R17, R20 ;  /* 0x0000001411067220 */ /* 0x002fc60000410000 */
[----:B------:R-:W-:-:S04]  /*17fa0*/  FFMA.FTZ R17, R2, R0, R4 ;  /* 0x0000000002117223 */ /* 0x000fc80000010004 */
[----:B------:R-:W-:-:S06]  /*17fb0*/  FMUL.FTZ R18, R17, -1.4426950216293334961 ;  /* 0xbfb8aa3b11127820 */ /* 0x000fcc0000410000 */
[----:B------:R-:W0:Y:S02]  /*17fc0*/  MUFU.EX2 R18, R18 ;  /* 0x0000001200127308 */ /* 0x000e240000000800 */
[----:B0-----:R-:W-:-:S04]  /*17fd0*/  FADD.FTZ R18, R18, 1 ;  /* 0x3f80000012127421 */ /* 0x001fc80000010000 */
[----:B------:R2:W0:Y:S02]  /*17fe0*/  MUFU.RCP R19, R18 ;  /* 0x0000001200137308 */ /* 0x0004240000001000 */
[----:B--2---:R-:W-:Y:S02]  /*17ff0*/  SHF.L.U32 R18, R28, 0x10, RZ ;  /* 0x000000101c127819 */ /* 0x004fe400000006ff */
[----:B------:R-:W2:Y:S03]  /*18000*/  LDL.LU R28, [R1+0x378] ;  /* 0x00037800011c7983 */ /* 0x000ea60000300800 */
[----:B------:R-:W-:Y:S01]  /*18010*/  FADD.FTZ R18, R18, -UR28 ;  /* 0x8000001c12127e21 */ /* 0x000fe20008010000 */
[----:B------:R1:W-:Y:S03]  /*18020*/  STL [R1+0x398], R0 ;  /* 0x0003980001007387 */ /* 0x0003e60000100800 */
[----:B-1----:R-:W-:Y:S01]  /*18030*/  FMUL.FTZ R0, R18, UR16 ;  /* 0x0000001012007c20 */ /* 0x002fe20008410000 */
[----:B------:R-:W-:-:S02]  /*18040*/  SHF.L.U32 R62, R38, 0x10, RZ ;  /* 0x00000010263e7819 */ /* 0x000fc400000006ff */
[----:B------:R-:W2:Y:S03]  /*18050*/  LDL.LU R38, [R1+0x37c] ;  /* 0x00037c0001267983 */ /* 0x000ea60000300800 */
[----:B0-----:R-:W-:Y:S01]  /*18060*/  FMUL.FTZ R62, R62, R19 ;  /* 0x000000133e3e7220 */ /* 0x001fe20000410000 */
[----:B------:R-:W-:-:S04]  /*18070*/  FADD.FTZ R19, -R19, 1 ;  /* 0x3f80000013137421 */ /* 0x000fc80000010100 */
[----:B------:R-:W-:Y:S01]  /*18080*/  FFMA.FTZ R19, R17, R19, 1 ;  /* 0x3f80000011137423 */ /* 0x000fe20000010013 */
[----:B------:R-:W-:-:S04]  /*18090*/  FFMA.FTZ R17, R3, R0, R5 ;  /* 0x0000000003117223 */ /* 0x000fc80000010005 */
[----:B------:R-:W-:-:S06]  /*180a0*/  FMUL.FTZ R18, R17, -1.4426950216293334961 ;  /* 0xbfb8aa3b11127820 */ /* 0x000fcc0000410000 */
[----:B------:R-:W0:Y:S01]  /*180b0*/  MUFU.EX2 R18, R18 ;  /* 0x0000001200127308 */ /* 0x000e220000000800 */
[----:B------:R-:W-:Y:S01]  /*180c0*/  FMUL.FTZ R62, R62, R19 ;  /* 0x000000133e3e7220 */ /* 0x000fe20000410000 */
[----:B0-----:R-:W-:-:S04]  /*180d0*/  FADD.FTZ R18, R18, 1 ;  /* 0x3f80000012127421 */ /* 0x001fc80000010000 */
[----:B------:R-:W0:Y:S01]  /*180e0*/  MUFU.RCP R19, R18 ;  /* 0x0000001200137308 */ /* 0x000e220000001000 */
[----:B------:R1:W-:Y:S01]  /*180f0*/  STL [R1+0x394], R0 ;  /* 0x0003940001007387 */ /* 0x0003e20000100800 */
[----:B0-----:R-:W-:Y:S01]  /*18100*/  FMUL.FTZ R55, R55, R19 ;  /* 0x0000001337377220 */ /* 0x001fe20000410000 */
[----:B------:R-:W-:-:S04]  /*18110*/  FADD.FTZ R19, -R19, 1 ;  /* 0x3f80000013137421 */ /* 0x000fc80000010100 */
[----:B------:R-:W-:Y:S01]  /*18120*/  FFMA.FTZ R19, R17, R19, 1 ;  /* 0x3f80000011137423 */ /* 0x000fe20000010013 */
[----:B---3--:R-:W-:Y:S02]  /*18130*/  SHF.L.U32 R18, R56, 0x10, RZ ;  /* 0x0000001038127819 */ /* 0x008fe400000006ff */
[----:B------:R-:W3:Y:S03]  /*18140*/  LDL.LU R56, [R1+0x380] ;  /* 0x0003800001387983 */ /* 0x000ee60000300800 */
[----:B------:R-:W-:-:S04]  /*18150*/  FADD.FTZ R18, R18, -UR28 ;  /* 0x8000001c12127e21 */ /* 0x000fc80008010000 */
[----:B-1----:R-:W-:-:S04]  /*18160*/  FMUL.FTZ R0, R18, UR16 ;  /* 0x0000001012007c20 */ /* 0x002fc80008410000 */
[----:B------:R-:W-:-:S04]  /*18170*/  FFMA.FTZ R17, R2, R0, R4 ;  /* 0x0000000002117223 */ /* 0x000fc80000010004 */
[----:B------:R-:W-:-:S06]  /*18180*/  FMUL.FTZ R18, R17, -1.4426950216293334961 ;  /* 0xbfb8aa3b11127820 */ /* 0x000fcc0000410000 */
[----:B------:R-:W0:Y:S01]  /*18190*/  MUFU.EX2 R18, R18 ;  /* 0x0000001200127308 */ /* 0x000e220000000800 */
[----:B------:R-:W-:Y:S01]  /*181a0*/  FMUL.FTZ R55, R55, R19 ;  /* 0x0000001337377220 */ /* 0x000fe20000410000 */
[----:B0-----:R-:W-:-:S04]  /*181b0*/  FADD.FTZ R18, R18, 1 ;  /* 0x3f80000012127421 */ /* 0x001fc80000010000 */
[----:B------:R0:W1:Y:S01]  /*181c0*/  MUFU.RCP R19, R18 ;  /* 0x0000001200137308 */ /* 0x0000620000001000 */
[----:B------:R1:W-:Y:S01]  /*181d0*/  STL [R1+0x390], R0 ;  /* 0x0003900001007387 */ /* 0x0003e20000100800 */
[----:B----4-:R-:W-:-:S03]  /*181e0*/  SHF.L.U32 R61, R39, 0x10, RZ ;  /* 0x00000010273d7819 */ /* 0x010fc600000006ff */
[----:B------:R-:W4:Y:S01]  /*181f0*/  LDL.LU R39, [R1+0x364] ;  /* 0x0003640001277983 */ /* 0x000f220000300800 */
[----:B0-----:R-:W-:-:S03]  /*18200*/  SHF.L.U32 R18, R29, 0x10, RZ ;  /* 0x000000101d127819 */ /* 0x001fc600000006ff */
[----:B------:R-:W4:Y:S02]  /*18210*/  LDL.LU R29, [R1+0x360] ;  /* 0x00036000011d7983 */ /* 0x000f240000300800 */
[----:B------:R-:W-:Y:S01]  /*18220*/  FADD.FTZ R18, R18, -UR28 ;  /* 0x8000001c12127e21 */ /* 0x000fe20008010000 */
[----:B-1----:R-:W-:Y:S01]  /*18230*/  FMUL.FTZ R61, R61, R19 ;  /* 0x000000133d3d7220 */ /* 0x002fe20000410000 */
[----:B------:R-:W-:Y:S02]  /*18240*/  FADD.FTZ R19, -R19, 1 ;  /* 0x3f80000013137421 */ /* 0x000fe40000010100 */
[----:B------:R-:W-:Y:S02]  /*18250*/  FMUL.FTZ R0, R18, UR16 ;  /* 0x0000001012007c20 */ /* 0x000fe40008410000 */
[----:B------:R-:W-:Y:S02]  /*18260*/  FFMA.FTZ R19, R17, R19, 1 ;  /* 0x3f80000011137423 */ /* 0x000fe40000010013 */
[----:B------:R-:W-:-:S04]  /*18270*/  FFMA.FTZ R17, R3, R0, R5 ;  /* 0x0000000003117223 */ /* 0x000fc80000010005 */
[----:B------:R-:W-:-:S06]  /*18280*/  FMUL.FTZ R18, R17, -1.4426950216293334961 ;  /* 0xbfb8aa3b11127820 */ /* 0x000fcc0000410000 */
[----:B------:R-:W0:Y:S01]  /*18290*/  MUFU.EX2 R18, R18 ;  /* 0x0000001200127308 */ /* 0x000e220000000800 */
[----:B------:R-:W-:Y:S01]  /*182a0*/  FMUL.FTZ R61, R61, R19 ;  /* 0x000000133d3d7220 */ /* 0x000fe20000410000 */
[----:B0-----:R-:W-:-:S04]  /*182b0*/  FADD.FTZ R18, R18, 1 ;  /* 0x3f80000012127421 */ /* 0x001fc80000010000 */
[----:B------:R2:W0:Y:S02]  /*182c0*/  MUFU.RCP R19, R18 ;  /* 0x0000001200137308 */ /* 0x0004240000001000 */
[----:B--2---:R-:W-:Y:S02]  /*182d0*/  SHF.L.U32 R18, R28, 0x10, RZ ;  /* 0x000000101c127819 */ /* 0x004fe400000006ff */
[----:B------:R-:W2:Y:S01]  /*182e0*/  LDL.LU R28, [R1+0x368] ;  /* 0x00036800011c7983 */ /* 0x000ea20000300800 */
[----:B0-----:R-:W-:Y:S02]  /*182f0*/  FMUL.FTZ R53, R53, R19 ;  /* 0x0000001335357220 */ /* 0x001fe40000410000 */
[----:B------:R-:W-:Y:S01]  /*18300*/  FADD.FTZ R18, R18, -UR28 ;  /* 0x8000001c12127e21 */ /* 0x000fe20008010000 */
[----:B------:R0:W-:Y:S01]  /*18310*/  STL [R1+0x38c], R0 ;  /* 0x00038c0001007387 */ /* 0x0001e20000100800 */
[----:B------:R-:W-:-:S04]  /*18320*/  FADD.FTZ R19, -R19, 1 ;  /* 0x3f80000013137421 */ /* 0x000fc80000010100 */
[----:B------:R-:W-:Y:S01]  /*18330*/  FFMA.FTZ R19, R17, R19, 1 ;  /* 0x3f80000011137423 */ /* 0x000fe20000010013 */
[----:B0-----:R-:W-:-:S04]  /*18340*/  FMUL.FTZ R0, R18, UR16 ;  /* 0x0000001012007c20 */ /* 0x001fc80008410000 */
[----:B------:R-:W-:-:S04]  /*18350*/  FFMA.FTZ R17, R2, R0, R4 ;  /* 0x0000000002117223 */ /* 0x000fc80000010004 */
[----:B------:R-:W-:-:S06]  /*18360*/  FMUL.FTZ R18, R17, -1.4426950216293334961 ;  /* 0xbfb8aa3b11127820 */ /* 0x000fcc0000410000 */
[----:B------:R-:W0:Y:S01]  /*18370*/  MUFU.EX2 R18, R18 ;  /* 0x0000001200127308 */ /* 0x000e220000000800 */
[----:B------:R-:W-:Y:S01]  /*18380*/  FMUL.FTZ R53, R53, R19 ;  /* 0x0000001335357220 */ /* 0x000fe20000410000 */
[----:B0-----:R-:W-:-:S04]  /*18390*/  FADD.FTZ R18, R18, 1 ;  /* 0x3f80000012127421 */ /* 0x001fc80000010000 */
[----:B------:R-:W0:Y:S01]  /*183a0*/  MUFU.RCP R19, R18 ;  /* 0x0000001200137308 */ /* 0x000e220000001000 */
[----:B------:R-:W-:Y:S01]  /*183b0*/  SHF.L.U32 R60, R38, 0x10, RZ ;  /* 0x00000010263c7819 */ /* 0x000fe200000006ff */
[----:B------:R1:W-:Y:S04]  /*183c0*/  STL [R1+0x388], R0 ;  /* 0x0003880001007387 */ /* 0x0003e80000100800 */
[----:B------:R-:W2:Y:S01]  /*183d0*/  LDL.LU R38, [R1+0x35c] ;  /* 0x00035c0001267983 */ /* 0x000ea20000300800 */
[----:B0-----:R-:W-:Y:S01]  /*183e0*/  FMUL.FTZ R60, R60, R19 ;  /* 0x000000133c3c7220 */ /* 0x001fe20000410000 */
[----:B------:R-:W-:-:S04]  /*183f0*/  FADD.FTZ R19, -R19, 1 ;  /* 0x3f80000013137421 */ /* 0x000fc80000010100 */
[----:B------:R-:W-:-:S04]  /*18400*/  FFMA.FTZ R19, R17, R19, 1 ;  /* 0x3f80000011137423 */ /* 0x000fc80000010013 */
[----:B------:R-:W-:Y:S01]  /*18410*/  FMUL.FTZ R60, R60, R19 ;  /* 0x000000133c3c7220 */ /* 0x000fe20000410000 */
[----:B---3--:R-:W-:Y:S02]  /*18420*/  SHF.L.U32 R18, R56, 0x10, RZ ;  /* 0x0000001038127819 */ /* 0x008fe400000006ff */
[----:B------:R-:W3:Y:S03]  /*18430*/  LDL.LU R56, [R1+0x358] ;  /* 0x0003580001387983 */ /* 0x000ee60000300800 */
[----:B------:R-:W-:-:S04]  /*18440*/  FADD.FTZ R18, R18, -UR28 ;  /* 0x8000001c12127e21 */ /* 0x000fc80008010000 */
[----:B-1----:R-:W-:-:S04]  /*18450*/  FMUL.FTZ R0, R18, UR16 ;  /* 0x0000001012007c20 */ /* 0x002fc80008410000 */
[----:B------:R-:W-:-:S04]  /*18460*/  FFMA.FTZ R17, R3, R0, R5 ;  /* 0x0000000003117223 */ /* 0x000fc80000010005 */
[----:B------:R-:W-:-:S06]  /*18470*/  FMUL.FTZ R18, R17, -1.4426950216293334961 ;  /* 0xbfb8aa3b11127820 */ /* 0x000fcc0000410000 */
[----:B------:R-:W0:Y:S02]  /*18480*/  MUFU.EX2 R18, R18 ;  /* 0x0000001200127308 */ /* 0x000e240000000800 */
[----:B0-----:R-:W-:-:S04]  /*18490*/  FADD.FTZ R18, R18, 1 ;  /* 0x3f80000012127421 */ /* 0x001fc80000010000 */
[----:B------:R4:W0:Y:S01]  /*184a0*/  MUFU.RCP R19, R18 ;  /* 0x0000001200137308 */ /* 0x0008220000001000 */
[----:B------:R1:W-:Y:S01]  /*184b0*/  STL [R1+0x384], R0 ;  /* 0x0003840001007387 */ /* 0x0003e20000100800 */
[----:B----4-:R-:W-:-:S03]  /*184c0*/  SHF.L.U32 R18, R29, 0x10, RZ ;  /* 0x000000101d127819 */ /* 0x010fc600000006ff */
[----:B------:R-:W4:Y:S02]  /*184d0*/  LDL.LU R29, [R1+0x614] ;  /* 0x00061400011d7983 */ /* 0x000f240000300800 */
[----:B------:R-:W-:Y:S01]  /*184e0*/  FADD.FTZ R18, R18, -UR28 ;  /* 0x8000001c12127e21 */ /* 0x000fe20008010000 */
[----:B0-----:R-:W-:Y:S01]  /*184f0*/  FMUL.FTZ R51, R51, R19 ;  /* 0x0000001333337220 */ /* 0x001fe20000410000 */
[----:B------:R-:W-:Y:S02]  /*18500*/  FADD.FTZ R19, -R19, 1 ;  /* 0x3f80000013137421 */ /* 0x000fe40000010100 */
[----:B-1----:R-:W-:Y:S02]  /*18510*/  FMUL.FTZ R0, R18, UR16 ;  /* 0x0000001012007c20 */ /* 0x002fe40008410000 */
        /* <DEDUP_REMOVED lines=9> */
[----:B------:R-:W-:Y:S02]  /*185b0*/  SHF.L.U32 R59, R39, 0x10, RZ ;  /* 0x00000010273b7819 */ /* 0x000fe400000006ff */
[----:B------:R-:W-:Y:S01]  /*185c0*/  FADD.FTZ R18, R18, -UR28 ;  /* 0x8000001c12127e21 */ /* 0x000fe20008010000 */
[----:B------:R1:W-:Y:S02]  /*185d0*/  STL [R1+0x380], R0 ;  /* 0x0003800001007387 */ /* 0x0003e40000100800 */
[----:B0-----:R-:W-:Y:S01]  /*185e0*/  FMUL.FTZ R59, R59, R19 ;  /* 0x000000133b3b7220 */ /* 0x001fe20000410000 */
[----:B------:R-:W-:Y:S01]  /*185f0*/  FADD.FTZ R19, -R19, 1 ;  /* 0x3f80000013137421 */ /* 0x000fe20000010100 */
[----:B------:R-:W2:Y:S03]  /*18600*/  LDL.LU R39, [R1+0x628] ;  /* 0x0006280001277983 */ /* 0x000ea60000300800 */
[----:B------:R-:W-:Y:S01]  /*18610*/  FFMA.FTZ R19, R17, R19, 1 ;  /* 0x3f80000011137423 */ /* 0x000fe20000010013 */
[----:B-1----:R-:W-:-:S04]  /*18620*/  FMUL.FTZ R0, R18, UR16 ;  /* 0x0000001012007c20 */ /* 0x002fc80008410000 */
        /* <DEDUP_REMOVED lines=9> */
[----:B------:R-:W-:-:S04]  /*186c0*/  FFMA.FTZ R19, R17, R19, 1 ;  /* 0x3f80000011137423 */ /* 0x000fc80000010013 */
[----:B------:R-:W-:Y:S01]  /*186d0*/  FMUL.FTZ R49, R49, R19 ;  /* 0x0000001331317220 */ /* 0x000fe20000410000 */
[----:B------:R-:W-:Y:S02]  /*186e0*/  SHF.L.U32 R58, R38, 0x10, RZ ;  /* 0x00000010263a7819 */ /* 0x000fe400000006ff */
[----:B------:R-:W2:Y:S01]  /*186f0*/  LDL.LU R38, [R1+0x6d8] ;  /* 0x0006d80001267983 */ /* 0x000ea20000300800 */
[----:B---3--:R-:W-:-:S03]  /*18700*/  SHF.L.U32 R18, R56, 0x10, RZ ;  /* 0x0000001038127819 */ /* 0x008fc600000006ff */
[----:B------:R-:W3:Y:S02]  /*18710*/  LDL.LU R56, [R1+0x62c] ;  /* 0x00062c0001387983 */ /* 0x000ee40000300800 */
        /* <DEDUP_REMOVED lines=204> */
[----:B------:R0:W1:Y:S02]  /*193e0*/  MUFU.RCP R19, R18 ;  /* 0x0000001200137308 */ /* 0x0000640000001000 */
[----:B0-----:R-:W-:Y:S02]  /*193f0*/  SHF.L.U32 R18, R39, 0x10, RZ ;  /* 0x0000001027127819 */ /* 0x001fe400000006ff */
[----:B------:R-:W2:Y:S03]  /*19400*/  LDL.LU R39, [R1+0x6b8] ;  /* 0x0006b80001277983 */ /* 0x000ea60000300800 */
[----:B------:R-:W-:Y:S01]  /*19410*/  FADD.FTZ R18, R18, -UR28 ;  /* 0x8000001c12127e21 */ /* 0x000fe20008010000 */
[----:B------:R0:W-:Y:S01]  /*19420*/  STL [R1+0x30c], R0 ;  /* 0x00030c0001007387 */ /* 0x0001e20000100800 */
[----:B-1----:R-:W-:Y:S01]  /*19430*/  FMUL.FTZ R44, R44, R19 ;  /* 0x000000132c2c7220 */ /* 0x002fe20000410000 */
[----:B------:R-:W-:Y:S01]  /*19440*/  FADD.FTZ R19, -R19, 1 ;  /* 0x3f80000013137421 */ /* 0x000fe20000010100 */
[----:B0-----:R-:W-:-:S03]  /*19450*/  FMUL.FTZ R0, R18, UR16 ;  /* 0x0000001012007c20 */ /* 0x001fc60008410000 */
        /* <DEDUP_REMOVED lines=8> */
[----:B---3--:R-:W-:-:S03]  /*194e0*/  SHF.L.U32 R27, R56, 0x10, RZ ;  /* 0x00000010381b7819 */ /* 0x008fc600000006ff */
[----:B------:R-:W3:Y:S02]  /*194f0*/  LDL.LU R56, [R1+0x6b4] ;  /* 0x0006b40001387983 */ /* 0x000ee40000300800 */
[----:B0-----:R-:W-:Y:S01]  /*19500*/  FMUL.FTZ R27, R27, R19 ;  /* 0x000000131b1b7220 */ /* 0x001fe20000410000 */
[----:B------:R-:W-:-:S04]  /*19510*/  FADD.FTZ R19, -R19, 1 ;  /* 0x3f80000013137421 */ /* 0x000fc80000010100 */
[----:B------:R-:W-:Y:S01]  /*19520*/  FFMA.FTZ R19, R17, R19, 1 ;  /* 0x3f80000011137423 */ /* 0x000fe20000010013 */
[----:B----4-:R-:W-:Y:S02]  /*19530*/  SHF.L.U32 R18, R29, 0x10, RZ ;  /* 0x000000101d127819 */ /* 0x010fe400000006ff */
[----:B------:R-:W4:Y:S03]  /*19540*/  LDL.LU R29, [R1+0x6c8] ;  /* 0x0006c800011d7983 */ /* 0x000f260000300800 */
[----:B------:R-:W-:-:S04]  /*19550*/  FADD.FTZ R18, R18, -UR28 ;  /* 0x8000001c12127e21 */ /* 0x000fc80008010000 */
[----:B-1----:R-:W-:-:S04]  /*19560*/  FMUL.FTZ R0, R18, UR16 ;  /* 0x0000001012007c20 */ /* 0x002fc80008410000 */
        /* <DEDUP_REMOVED lines=19> */
[----:B------:R0:W1:Y:S01]  /*196a0*/  MUFU.RCP R19, R18 ;  /* 0x0000001200137308 */ /* 0x0000620000001000 */
[----:B------:R1:W-:Y:S01]  /*196b0*/  STL [R1+0x2cc], R0 ;  /* 0x0002cc0001007387 */ /* 0x0003e20000100800 */
[----:B0-----:R-:W-:-:S05]  /*196c0*/  SHF.L.U32 R18, R32, 0x10, RZ ;  /* 0x0000001020127819 */ /* 0x001fca00000006ff */
        /* <DEDUP_REMOVED lines=10> */
[----:B------:R0:W1:Y:S01]  /*19770*/  MUFU.RCP R19, R18 ;  /* 0x0000001200137308 */ /* 0x0000620000001000 */
[----:B------:R-:W-:Y:S02]  /*19780*/  SHF.L.U32 R25, R39, 0x10, RZ ;  /* 0x0000001027197819 */ /* 0x000fe400000006ff */
[----:B------:R-:W2:Y:S01]  /*19790*/  LDL.LU R39, [R1+0x6d4] ;  /* 0x0006d40001277983 */ /* 0x000ea20000300800 */
[----:B0-----:R-:W-:-:S03]  /*197a0*/  SHF.L.U32 R18, R34, 0x10, RZ ;  /* 0x0000001022127819 */ /* 0x001fc600000006ff */
[----:B------:R0:W-:Y:S02]  /*197b0*/  STL [R1+0x2c0], R0 ;  /* 0x0002c00001007387 */ /* 0x0001e40000100800 */
[----:B------:R-:W-:Y:S01]  /*197c0*/  FADD.FTZ R18, R18, -UR28 ;  /* 0x8000001c12127e21 */ /* 0x000fe20008010000 */
[----:B-1----:R-:W-:Y:S01]  /*197d0*/  FMUL.FTZ R40, R40, R19 ;  /* 0x0000001328287220 */ /* 0x002fe20000410000 */
[----:B------:R-:W-:Y:S02]  /*197e0*/  FADD.FTZ R19, -R19, 1 ;  /* 0x3f80000013137421 */ /* 0x000fe40000010100 */
[----:B0-----:R-:W-:Y:S02]  /*197f0*/  FMUL.FTZ R0, R18, UR16 ;  /* 0x0000001012007c20 */ /* 0x001fe40008410000 */
[----:B------:R-:W-:Y:S02]  /*19800*/  FFMA.FTZ R19, R17, R19, 1 ;  /* 0x3f80000011137423 */ /* 0x000fe40000010013 */
[----:B------:R-:W-:-:S04]  /*19810*/  FFMA.FTZ R17, R3, R0, R5 ;  /* 0x0000000003117223 */ /* 0x000fc80000010005 */
[----:B------:R-:W-:-:S06]  /*19820*/  FMUL.FTZ R18, R17, -1.4426950216293334961 ;  /* 0xbfb8aa3b11127820 */ /* 0x000fcc0000410000 */
[----:B------:R-:W0:Y:S01]  /*19830*/  MUFU.EX2 R18, R18 ;  /* 0x0000001200127308 */ /* 0x000e220000000800 */
[----:B------:R-:W-:Y:S01]  /*19840*/  FMUL.FTZ R40, R40, R19 ;  /* 0x0000001328287220 */ /* 0x000fe20000410000 */
[----:B0-----:R-:W-:-:S04]  /*19850*/  FADD.FTZ R18, R18, 1 ;  /* 0x3f80000012127421 */ /* 0x001fc80000010000 */
[----:B------:R3:W0:Y:S02]  /*19860*/  MUFU.RCP R19, R18 ;  /* 0x0000001200137308 */ /* 0x0006240000001000 */
[----:B---3--:R-:W-:Y:S02]  /*19870*/  SHF.L.U32 R18, R56, 0x10, RZ ;  /* 0x0000001038127819 */ /* 0x008fe400000006ff */
[----:B------:R-:W3:Y:S03]  /*19880*/  LDL.LU R56, [R1+0x6dc] ;  /* 0x0006dc0001387983 */ /* 0x000ee60000300800 */
[----:B------:R-:W-:Y:S01]  /*19890*/  FADD.FTZ R18, R18, -UR28 ;  /* 0x8000001c12127e21 */ /* 0x000fe20008010000 */
[----:B------:R1:W-:Y:S01]  /*198a0*/  STL [R1+0x24c], R0 ;  /* 0x00024c0001007387 */ /* 0x0003e20000100800 */
[----:B0-----:R-:W-:Y:S01]  /*198b0*/  FMUL.FTZ R25, R25, R19 ;  /* 0x0000001319197220 */ /* 0x001fe20000410000 */
[----:B------:R-:W-:Y:S01]  /*198c0*/  FADD.FTZ R19, -R19, 1 ;  /* 0x3f80000013137421 */ /* 0x000fe20000010100 */
[----:B-1----:R-:W-:-:S03]  /*198d0*/  FMUL.FTZ R0, R18, UR16 ;  /* 0x0000001012007c20 */ /* 0x002fc60008410000 */
[----:B------:R-:W-:Y:S01]  /*198e0*/  FFMA.FTZ R19, R17, R19, 1 ;  /* 0x3f80000011137423 */ /* 0x000fe20000010013 */
[----:B----4-:R-:W-:Y:S02]  /*198f0*/  SHF.L.U32 R34, R29, 0x10, RZ ;  /* 0x000000101d227819 */ /* 0x010fe400000006ff */
[----:B------:R-:W4:Y:S01]  /*19900*/  LDL.LU R29, [R1+0x6e0] ;  /* 0x0006e000011d7983 */ /* 0x000f220000300800 */
        /* <DEDUP_REMOVED lines=10> */
[----:B--2---:R-:W-:Y:S02]  /*199b0*/  SHF.L.U32 R18, R28, 0x10, RZ ;  /* 0x000000101c127819 */ /* 0x004fe400000006ff */
[----:B------:R-:W2:Y:S03]  /*199c0*/  LDL.LU R28, [R1+0x6e8] ;  /* 0x0006e800011c7983 */ /* 0x000ea60000300800 */
[----:B------:R-:W-:-:S04]  /*199d0*/  FADD.FTZ R18, R18, -UR28 ;  /* 0x8000001c12127e21 */ /* 0x000fc80008010000 */
[----:B-1----:R-:W-:-:S04]  /*199e0*/  FMUL.FTZ R0, R18, UR16 ;  /* 0x0000001012007c20 */ /* 0x002fc80008410000 */
[----:B------:R-:W-:-:S04]  /*199f0*/  FFMA.FTZ R17, R3, R0, R5 ;  /* 0x0000000003117223 */ /* 0x000fc80000010005 */
[----:B------:R-:W-:-:S06]  /*19a00*/  FMUL.FTZ R18, R17, -1.4426950216293334961 ;  /* 0xbfb8aa3b11127820 */ /* 0x000fcc0000410000 */
[----:B------:R-:W0:Y:S02]  /*19a10*/  MUFU.EX2 R18, R18 ;  /* 0x0000001200127308 */ /* 0x000e240000000800 */
[----:B0-----:R-:W-:-:S04]  /*19a20*/  FADD.FTZ R18, R18, 1 ;  /* 0x3f80000012127421 */ /* 0x001fc80000010000 */
[----:B------:R0:W1:Y:S02]  /*19a30*/  MUFU.RCP R20, R18 ;  /* 0x0000001200147308 */ /* 0x0000640000001000 */
[----:B0-----:R-:W-:Y:S02]  /*19a40*/  SHF.L.U32 R18, R38, 0x10, RZ ;  /* 0x0000001026127819 */ /* 0x001fe400000006ff */
[----:B------:R-:W2:Y:S01]  /*19a50*/  LDL.LU R38, [R1+0x6ec] ;  /* 0x0006ec0001267983 */ /* 0x000ea20000300800 */
[----:B------:R-:W-:-:S03]  /*19a60*/  FMUL.FTZ R34, R34, R19 ;  /* 0x0000001322227220 */ /* 0x000fc60000410000 */
[----:B------:R0:W-:Y:S01]  /*19a70*/  STL [R1+0x244], R0 ;  /* 0x0002440001007387 */ /* 0x0001e20000100800 */
[----:B-1----:R-:W-:Y:S01]  /*19a80*/  FMUL.FTZ R18, R18, R20 ;  /* 0x0000001412127220 */ /* 0x002fe20000410000 */
[----:B------:R-:W-:-:S04]  /*19a90*/  FADD.FTZ R20, -R20, 1 ;  /* 0x3f80000014147421 */ /* 0x000fc80000010100 */
[----:B------:R-:W-:Y:S01]  /*19aa0*/  FFMA.FTZ R20, R17, R20, 1 ;  /* 0x3f80000011147423 */ /* 0x000fe20000010014 */
[----:B------:R-:W-:-:S03]  /*19ab0*/  SHF.L.U32 R19, R39, 0x10, RZ ;  /* 0x0000001027137819 */ /* 0x000fc600000006ff */
[----:B------:R-:W-:Y:S01]  /*19ac0*/  FMUL.FTZ R18, R18, R20 ;  /* 0x0000001412127220 */ /* 0x000fe20000410000 */
[----:B------:R-:W2:Y:S01]  /*19ad0*/  LDL.LU R39, [R1+0x6f4] ;  /* 0x0006f40001277983 */ /* 0x000ea20000300800 */
[----:B------:R-:W-:-:S04]  /*19ae0*/  FADD.FTZ R19, R19, -UR28 ;  /* 0x8000001c13137e21 */ /* 0x000fc80008010000 */
[----:B0-----:R-:W-:-:S04]  /*19af0*/  FMUL.FTZ R0, R19, UR16 ;  /* 0x0000001013007c20 */ /* 0x001fc80008410000 */
[----:B------:R-:W-:-:S04]  /*19b00*/  FFMA.FTZ R17, R2, R0, R4 ;  /* 0x0000000002117223 */ /* 0x000fc80000010004 */
[----:B------:R-:W-:-:S06]  /*19b10*/  FMUL.FTZ R19, R17, -1.4426950216293334961 ;  /* 0xbfb8aa3b11137820 */ /* 0x000fcc0000410000 */
[----:B------:R-:W0:Y:S02]  /*19b20*/  MUFU.EX2 R19, R19 ;  /* 0x0000001300137308 */ /* 0x000e240000000800 */
        /* <DEDUP_REMOVED lines=8> */
[----:B----4-:R-:W-:-:S05]  /*19bb0*/  SHF.L.U32 R19, R29, 0x10, RZ ;  /* 0x000000101d137819 */ /* 0x010fca00000006ff */
        /* <DEDUP_REMOVED lines=9> */
[----:B0-----:R-:W-:-:S03]  /*19c50*/  SHF.L.U32 R19, R37, 0x10, RZ ;  /* 0x0000001025137819 */ /* 0x001fc600000006ff */
[----:B------:R-:W3:Y:S02]  /*19c60*/  LDL.LU R37, [R1+0x704] ;  /* 0x0007040001257983 */ /* 0x000ee40000300800 */
[----:B------:R-:W-:-:S04]  /*19c70*/  FADD.FTZ R19, R19, -UR28 ;  /* 0x8000001c13137e21 */ /* 0x000fc80008010000 */
[----:B----4-:R-:W-:-:S04]  /*19c80*/  FMUL.FTZ R0, R19, UR16 ;  /* 0x0000001013007c20 */ /* 0x010fc80008410000 */
[----:B------:R-:W-:Y:S01]  /*19c90*/  FFMA.FTZ R19, R2, R0, R4 ;  /* 0x0000000002137223 */ /* 0x000fe20000010004 */
[----:B--2---:R-:W-:Y:S02]  /*19ca0*/  SHF.L.U32 R29, R28, 0x10, RZ ;  /* 0x000000101c1d7819 */ /* 0x004fe400000006ff */
[----:B------:R-:W2:Y:S03]  /*19cb0*/  LDL.LU R28, [R1+0x6f8] ;  /* 0x0006f800011c7983 */ /* 0x000ea60000300800 */
[----:B-1----:R-:W-:Y:S01]  /*19cc0*/  FMUL.FTZ R29, R29, R20 ;  /* 0x000000141d1d7220 */ /* 0x002fe20000410000 */
[----:B------:R-:W-:-:S04]  /*19cd0*/  FADD.FTZ R20, -R20, 1 ;  /* 0x3f80000014147421 */ /* 0x000fc80000010100 */
[----:B------:R-:W-:Y:S01]  /*19ce0*/  FFMA.FTZ R20, R17, R20, 1 ;  /* 0x3f80000011147423 */ /* 0x000fe20000010014 */
[----:B------:R-:W-:-:S06]  /*19cf0*/  FMUL.FTZ R17, R19, -1.4426950216293334961 ;  /* 0xbfb8aa3b13117820 */ /* 0x000fcc0000410000 */
[----:B------:R-:W0:Y:S02]  /*19d00*/  MUFU.EX2 R17, R17 ;  /* 0x0000001100117308 */ /* 0x000e240000000800 */
[----:B0-----:R-:W-:-:S04]  /*19d10*/  FADD.FTZ R17, R17, 1 ;  /* 0x3f80000011117421 */ /* 0x001fc80000010000 */
[----:B------:R0:W1:Y:S02]  /*19d20*/  MUFU.RCP R24, R17 ;  /* 0x0000001100187308 */ /* 0x0000640000001000 */
[----:B0-----:R-:W-:Y:S02]  /*19d30*/  SHF.L.U32 R17, R38, 0x10, RZ ;  /* 0x0000001026117819 */ /* 0x001fe400000006ff */
[----:B------:R-:W4:Y:S04]  /*19d40*/  LDL.LU R38, [R1+0x700] ;  /* 0x0007000001267983 */ /* 0x000f280000300800 */
[----:B------:R0:W-:Y:S04]  /*19d50*/  STL [R1+0x2f4], R6 ;  /* 0x0002f40601007387 */ /* 0x0001e80000100800 */
[----:B0-----:R-:W4:Y:S01]  /*19d60*/  LDL.LU R6, [R1+0x70c] ;  /* 0x00070c0001067983 */ /* 0x001f220000300800 */
[----:B------:R-:W-:Y:S01]  /*19d70*/  FMUL.FTZ R29, R29, R20 ;  /* 0x000000141d1d7220 */ /* 0x000fe20000410000 */
[----:B-1----:R-:W-:Y:S01]  /*19d80*/  FMUL.FTZ R17, R17, R24 ;  /* 0x0000001811117220 */ /* 0x002fe20000410000 */
[----:B------:R-:W-:-:S04]  /*19d90*/  FADD.FTZ R24, -R24, 1 ;  /* 0x3f80000018187421 */ /* 0x000fc80000010100 */
[----:B------:R-:W-:-:S04]  /*19da0*/  FFMA.FTZ R24, R19, R24, 1 ;  /* 0x3f80000013187423 */ /* 0x000fc80000010018 */
[----:B------:R-:W-:Y:S01]  /*19db0*/  FMUL.FTZ R17, R17, R24 ;  /* 0x0000001811117220 */ /* 0x000fe20000410000 */
[----:B---3--:R-:W-:-:S05]  /*19dc0*/  SHF.L.U32 R20, R56, 0x10, RZ ;  /* 0x0000001038147819 */ /* 0x008fca00000006ff */
[----:B------:R-:W-:-:S04]  /*19dd0*/  FADD.FTZ R20, R20, -UR28 ;  /* 0x8000001c14147e21 */ /* 0x000fc80008010000 */
[----:B------:R-:W-:-:S04]  /*19de0*/  FMUL.FTZ R56, R20, UR16 ;  /* 0x0000001014387c20 */ /* 0x000fc80008410000 */
[----:B------:R-:W-:-:S04]  /*19df0*/  FFMA.FTZ R19, R3, R56, R5 ;  /* 0x0000003803137223 */ /* 0x000fc80000010005 */
[----:B------:R-:W-:-:S06]  /*19e00*/  FMUL.FTZ R20, R19, -1.4426950216293334961 ;  /* 0xbfb8aa3b13147820 */ /* 0x000fcc0000410000 */
[----:B------:R-:W0:Y:S02]  /*19e10*/  MUFU.EX2 R20, R20 ;  /* 0x0000001400147308 */ /* 0x000e240000000800 */
[----:B0-----:R-:W-:-:S04]  /*19e20*/  FADD.FTZ R20, R20, 1 ;  /* 0x3f80000014147421 */ /* 0x001fc80000010000 */
[----:B------:R0:W1:Y:S02]  /*19e30*/  MUFU.RCP R24, R20 ;  /* 0x0000001400187308 */ /* 0x0000640000001000 */
[----:B0-----:R-:W-:-:S05]  /*19e40*/  SHF.L.U32 R20, R39, 0x10, RZ ;  /* 0x0000001027147819 */ /* 0x001fca00000006ff */
[----:B------:R-:W-:-:S04]  /*19e50*/  FADD.FTZ R20, R20, -UR28 ;  /* 0x8000001c14147e21 */ /* 0x000fc80008010000 */
[----:B------:R-:W-:Y:S01]  /*19e60*/  FMUL.FTZ R39, R20, UR16 ;  /* 0x0000001014277c20 */ /* 0x000fe20008410000 */
[----:B------:R-:W-:Y:S02]  /*19e70*/  SHF.L.U32 R26, R63, 0x10, RZ ;  /* 0x000000103f1a7819 */ /* 0x000fe400000006ff */
[----:B--2---:R-:W-:-:S05]  /*19e80*/  SHF.L.U32 R28, R28, 0x10, RZ ;  /* 0x000000101c1c7819 */ /* 0x004fca00000006ff */
[----:B-1----:R-:W-:Y:S01]  /*19e90*/  FMUL.FTZ R28, R28, R24 ;  /* 0x000000181c1c7220 */ /* 0x002fe20000410000 */
[----:B------:R-:W-:-:S04]  /*19ea0*/  FADD.FTZ R24, -R24, 1 ;  /* 0x3f80000018187421 */ /* 0x000fc80000010100 */
[----:B------:R-:W-:Y:S01]  /*19eb0*/  FFMA.FTZ R24, R19, R24, 1 ;  /* 0x3f80000013187423 */ /* 0x000fe20000010018 */
[----:B------:R-:W-:-:S04]  /*19ec0*/  FFMA.FTZ R19, R2, R39, R4 ;  /* 0x0000002702137223 */ /* 0x000fc80000010004 */
[----:B------:R-:W-:-:S06]  /*19ed0*/  FMUL.FTZ R20, R19, -1.4426950216293334961 ;  /* 0xbfb8aa3b13147820 */ /* 0x000fcc0000410000 */
[----:B------:R-:W0:Y:S01]  /*19ee0*/  MUFU.EX2 R20, R20 ;  /* 0x0000001400147308 */ /* 0x000e220000000800 */
[----:B------:R-:W-:Y:S01]  /*19ef0*/  FMUL.FTZ R28, R28, R24 ;  /* 0x000000181c1c7220 */ /* 0x000fe20000410000 */
[----:B0-----:R-:W-:-:S04]  /*19f00*/  FADD.FTZ R20, R20, 1 ;  /* 0x3f80000014147421 */ /* 0x001fc80000010000 */
[----:B------:R4:W0:Y:S02]  /*19f10*/  MUFU.RCP R24, R20 ;  /* 0x0000001400187308 */ /* 0x0008240000001000 */
[----:B----4-:R-:W-:-:S05]  /*19f20*/  SHF.L.U32 R20, R38, 0x10, RZ ;  /* 0x0000001026147819 */ /* 0x010fca00000006ff */
[----:B------:R-:W-:Y:S01]  /*19f30*/  FADD.FTZ R20, R20, -UR28 ;  /* 0x8000001c14147e21 */ /* 0x000fe20008010000 */
[----:B0-----:R-:W-:-:S03]  /*19f40*/  FMUL.FTZ R26, R26, R24 ;  /* 0x000000181a1a7220 */ /* 0x001fc60000410000 */
[----:B------:R-:W-:Y:S01]  /*19f50*/  FMUL.FTZ R38, R20, UR16 ;  /* 0x0000001014267c20 */ /* 0x000fe20008410000 */
[----:B------:R-:W-:-:S03]  /*19f60*/  FADD.FTZ R24, -R24, 1 ;  /* 0x3f80000018187421 */ /* 0x000fc60000010100 */
[----:B------:R-:W-:Y:S01]  /*19f70*/  FFMA.FTZ R20, R3, R38, R5 ;  /* 0x0000002603147223 */ /* 0x000fe20000010005 */
[----:B------:R-:W-:-:S03]  /*19f80*/  FFMA.FTZ R24, R19, R24, 1 ;  /* 0x3f80000013187423 */ /* 0x000fc60000010018 */
[----:B------:R-:W-:-:S06]  /*19f90*/  FMUL.FTZ R19, R20, -1.4426950216293334961 ;  /* 0xbfb8aa3b14137820 */ /* 0x000fcc0000410000 */
[----:B------:R-:W0:Y:S01]  /*19fa0*/  MUFU.EX2 R19, R19 ;  /* 0x0000001300137308 */ /* 0x000e220000000800 */
[----:B------:R-:W-:Y:S01]  /*19fb0*/  FMUL.FTZ R26, R26, R24 ;  /* 0x000000181a1a7220 */ /* 0x000fe20000410000 */
[----:B------:R-:W-:Y:S01]  /*19fc0*/  SHF.L.U32 R24, R37, 0x10, RZ ;  /* 0x0000001025187819 */ /* 0x000fe200000006ff */
[----:B0-----:R-:W-:-:S04]  /*19fd0*/  FADD.FTZ R19, R19, 1 ;  /* 0x3f80000013137421 */ /* 0x001fc80000010000 */
[----:B------:R0:W1:Y:S01]  /*19fe0*/  MUFU.RCP R63, R19 ;  /* 0x00000013003f7308 */ /* 0x0000620000001000 */
[----:B------:R-:W-:-:S04]  /*19ff0*/  FADD.FTZ R24, R24, -UR28 ;  /* 0x8000001c18187e21 */ /* 0x000fc80008010000 */
[----:B------:R-:W-:Y:S01]  /*1a000*/  FMUL.FTZ R37, R24, UR16 ;  /* 0x0000001018257c20 */ /* 0x000fe20008410000 */
[----:B0-----:R-:W-:-:S03]  /*1a010*/  SHF.L.U32 R19, R64, 0x10, RZ ;  /* 0x0000001040137819 */ /* 0x001fc600000006ff */
[----:B------:R-:W-:Y:S02]  /*1a020*/  FFMA.FTZ R24, R2, R37, R4 ;  /* 0x0000002502187223 */ /* 0x000fe40000010004 */
[----:B-1----:R-:W-:Y:S01]  /*1a030*/  FMUL.FTZ R19, R19, R63 ;  /* 0x0000003f13137220 */ /* 0x002fe20000410000 */
[----:B------:R-:W-:-:S04]  /*1a040*/  FADD.FTZ R63, -R63, 1 ;  /* 0x3f8000003f3f7421 */ /* 0x000fc80000010100 */
[----:B------:R-:W-:Y:S01]  /*1a050*/  FFMA.FTZ R63, R20, R63, 1 ;  /* 0x3f800000143f7423 */ /* 0x000fe2000001003f */
[----:B------:R-:W-:-:S06]  /*1a060*/  FMUL.FTZ R20, R24, -1.4426950216293334961 ;  /* 0xbfb8aa3b18147820 */ /* 0x000fcc0000410000 */
[----:B------:R-:W0:Y:S01]  /*1a070*/  MUFU.EX2 R20, R20 ;  /* 0x0000001400147308 */ /* 0x000e220000000800 */
[----:B------:R1:W-:Y:S04]  /*1a080*/  STL [R1+0x238], R0 ;  /* 0x0002380001007387 */ /* 0x0003e80000100800 */
[----:B-1----:R-:W2:Y:S01]  /*1a090*/  LDL.LU R0, [R1+0x71c] ;  /* 0x00071c0001007983 */ /* 0x002ea20000300800 */
[----:B0-----:R-:W-:-:S04]  /*1a0a0*/  FADD.FTZ R20, R20, 1 ;  /* 0x3f80000014147421 */ /* 0x001fc80000010000 */
[----:B------:R0:W1:Y:S02]  /*1a0b0*/  MUFU.RCP R64, R20 ;  /* 0x0000001400407308 */ /* 0x0000640000001000 */
[----:B0-----:R-:W-:Y:S02]  /*1a0c0*/  SHF.L.U32 R20, R6, 0x10, RZ ;  /* 0x0000001006147819 */ /* 0x001fe400000006ff */
[----:B------:R-:W2:Y:S01]  /*1a0d0*/  LDL.LU R6, [R1+0x684] ;  /* 0x0006840001067983 */ /* 0x000ea20000300800 */
[----:B------:R-:W-:Y:S01]  /*1a0e0*/  FMUL.FTZ R19, R19, R63 ;  /* 0x0000003f13137220 */ /* 0x000fe20000410000 */
[----:B------:R-:W-:Y:S01]  /*1a0f0*/  SHF.L.U32 R63, R36, 0x10, RZ ;  /* 0x00000010243f7819 */ /* 0x000fe200000006ff */
[----:B-1----:R-:W-:Y:S01]  /*1a100*/  FMUL.FTZ R20, R20, R64 ;  /* 0x0000004014147220 */ /* 0x002fe20000410000 */
[----:B------:R-:W-:-:S03]  /*1a110*/  FADD.FTZ R64, -R64, 1 ;  /* 0x3f80000040407421 */ /* 0x000fc60000010100 */
[----:B------:R-:W-:Y:S01]  /*1a120*/  FADD.FTZ R63, R63, -UR28 ;  /* 0x8000001c3f3f7e21 */ /* 0x000fe20008010000 */
[----:B------:R-:W-:-:S03]  /*1a130*/  FFMA.FTZ R64, R24, R64, 1 ;  /* 0x3f80000018407423 */ /* 0x000fc60000010040 */
[----:B------:R-:W-:Y:S01]  /*1a140*/  FMUL.FTZ R36, R63, UR16 ;  /* 0x000000103f247c20 */ /* 0x000fe20008410000 */
[----:B------:R-:W-:-:S03]  /*1a150*/  FMUL.FTZ R20, R20, R64 ;  /* 0x0000004014147220 */ /* 0x000fc60000410000 */
[----:B------:R-:W-:-:S04]  /*1a160*/  FFMA.FTZ R64, R3, R36, R5 ;  /* 0x0000002403407223 */ /* 0x000fc80000010005 */
[----:B------:R-:W-:-:S06]  /*1a170*/  FMUL.FTZ R24, R64, -1.4426950216293334961 ;  /* 0xbfb8aa3b40187820 */ /* 0x000fcc0000410000 */
[----:B------:R-:W0:Y:S02]  /*1a180*/  MUFU.EX2 R24, R24 ;  /* 0x0000001800187308 */ /* 0x000e240000000800 */
[----:B0-----:R-:W-:-:S04]  /*1a190*/  FADD.FTZ R24, R24, 1 ;  /* 0x3f80000018187421 */ /* 0x001fc80000010000 */
[----:B------:R0:W1:Y:S02]  /*1a1a0*/  MUFU.RCP R63, R24 ;  /* 0x00000018003f7308 */ /* 0x0000640000001000 */
[----:B0-----:R-:W-:Y:S01]  /*1a1b0*/  SHF.L.U32 R24, R8, 0x10, RZ ;  /* 0x0000001008187819 */ /* 0x001fe200000006ff */
[----:B------:R-:W-:Y:S01]  /*1a1c0*/  FADD.FTZ R65, R65, R66 ;  /* 0x0000004241417221 */ /* 0x000fe20000010000 */
[----:B------:R-:W3:Y:S03]  /*1a1d0*/  LDL.LU R8, [R1+0x434] ;  /* 0x0004340001087983 */ /* 0x000ee60000300800 */
[----:B-1----:R-:W-:Y:S01]  /*1a1e0*/  FMUL.FTZ R24, R24, R63 ;  /* 0x0000003f18187220 */ /* 0x002fe20000410000 */
[----:B------:R-:W-:-:S04]  /*1a1f0*/  FADD.FTZ R63, -R63, 1 ;  /* 0x3f8000003f3f7421 */ /* 0x000fc80000010100 */
[----:B------:R-:W-:Y:S01]  /*1a200*/  FFMA.FTZ R63, R64, R63, 1 ;  /* 0x3f800000403f7423 */ /* 0x000fe2000001003f */
[----:B------:R-:W-:Y:S01]  /*1a210*/  FFMA.FTZ R64, R9, R68, RZ ;  /* 0x0000004409407223 */ /* 0x000fe200000100ff */
[----:B------:R-:W-:Y:S01]  /*1a220*/  FADD.FTZ R68, RZ, R68 ;  /* 0x00000044ff447221 */ /* 0x000fe20000010000 */
[----:B------:R-:W4:Y:S02]  /*1a230*/  LDL.LU R9, [R1+0x66c] ;  /* 0x00066c0001097983 */ /* 0x000f240000300800 */
[-C--:B------:R-:W-:Y:S01]  /*1a240*/  FFMA.FTZ R64, R67, R69.reuse, R64 ;  /* 0x0000004543407223 */ /* 0x080fe20000010040 */
[----:B------:R-:W-:Y:S01]  /*1a250*/  FADD.FTZ R68, R68, R69 ;  /* 0x0000004544447221 */ /* 0x000fe20000010000 */
[----:B------:R-:W-:-:S04]  /*1a260*/  FMUL.FTZ R69, R3, R69 ;  /* 0x0000004503457220 */ /* 0x000fc80000410000 */
[----:B------:R-:W-:Y:S01]  /*1a270*/  FFMA.FTZ R67, R67, R69, R7 ;  /* 0x0000004543437223 */ /* 0x000fe20000010007 */
[-C--:B--2---:R-:W-:Y:S01]  /*1a280*/  FFMA.FTZ R22, R6, R66.reuse, R0 ;  /* 0x0000004206167223 */ /* 0x084fe20000010000 */
[----:B------:R-:W-:Y:S01]  /*1a290*/  FMUL.FTZ R66, R2, R66 ;  /* 0x0000004202427220 */ /* 0x000fe20000410000 */
[----:B------:R-:W-:Y:S01]  /*1a2a0*/  FMUL.FTZ R24, R24, R63 ;  /* 0x0000003f18187220 */ /* 0x000fe20000410000 */
[----:B------:R-:W2:Y:S02]  /*1a2b0*/  LDL.LU R7, [R1+0x428] ;  /* 0x0004280001077983 */ /* 0x000ea40000300800 */
[----:B------:R-:W-:Y:S01]  /*1a2c0*/  FFMA.FTZ R67, R6, R66, R67 ;  /* 0x0000004206437223 */ /* 0x000fe20000010043 */
[----:B------:R-:W-:Y:S01]  /*1a2d0*/  FADD.FTZ R6, R68, R21 ;  /* 0x0000001544067221 */ /* 0x000fe20000010000 */
[----:B------:R-:W2:Y:S04]  /*1a2e0*/  LDL.LU R0, [R1+0x65c] ;  /* 0x00065c0001007983 */ /* 0x000ea80000300800 */
[----:B------:R-:W4:Y:S01]  /*1a2f0*/  LDL.LU R68, [R1+0x680] ;  /* 0x0006800001447983 */ /* 0x000f220000300800 */
[----:B------:R-:W-:-:S03]  /*1a300*/  FADD.FTZ R63, R23, R14 ;  /* 0x0000000e173f7221 */ /* 0x000fc60000010000 */
[----:B------:R-:W2:Y:S01]  /*1a310*/  LDL.LU R14, [R1+0x664] ;  /* 0x00066400010e7983 */ /* 0x000ea20000300800 */
[----:B------:R-:W-:Y:S01]  /*1a320*/  FADD.FTZ R63, R69, R63 ;  /* 0x0000003f453f7221 */ /* 0x000fe20000010000 */
[-C--:B------:R-:W-:Y:S02]  /*1a330*/  FMUL.FTZ R69, R3, R21.reuse ;  /* 0x0000001503457220 */ /* 0x080fe40000410000 */
[----:B------:R-:W2:Y:S01]  /*1a340*/  LDL.LU R23, [R1+0x654] ;  /* 0x0006540001177983 */ /* 0x000ea20000300800 */
[----:B------:R-:W-:Y:S01]  /*1a350*/  FADD.FTZ R66, R63, R66 ;  /* 0x000000423f427221 */ /* 0x000fe20000010000 */
[----:B---3--:R-:W-:Y:S01]  /*1a360*/  FFMA.FTZ R63, R10, R8, R22 ;  /* 0x000000080a3f7223 */ /* 0x008fe20000010016 */
[----:B------:R-:W-:Y:S01]  /*1a370*/  FADD.FTZ R65, R65, R8 ;  /* 0x0000000841417221 */ /* 0x000fe20000010000 */
[----:B------:R-:W3:Y:S01]  /*1a380*/  LDL.LU R22, [R1+0x414] ;  /* 0x0004140001167983 */ /* 0x000ee20000300800 */
[----:B----4-:R-:W-:-:S03]  /*1a390*/  FFMA.FTZ R64, R68, R21, R64 ;  /* 0x0000001544407223 */ /* 0x010fc60000010040 */
[----:B------:R-:W4:Y:S01]  /*1a3a0*/  LDL.LU R21, [R1+0x418] ;  /* 0x0004180001157983 */ /* 0x000f220000300800 */
[----:B------:R-:W-:Y:S01]  /*1a3b0*/  FFMA.FTZ R67, R68, R69, R67 ;  /* 0x0000004544437223 */ /* 0x000fe20000010043 */
[----:B------:R-:W-:Y:S02]  /*1a3c0*/  FMUL.FTZ R68, R2, R8 ;  /* 0x0000000802447220 */ /* 0x000fe40000410000 */
[----:B------:R-:W4:Y:S02]  /*1a3d0*/  LDL.LU R8, [R1+0x64c] ;  /* 0x00064c0001087983 */ /* 0x000f240000300800 */
[----:B------:R-:W-:Y:S01]  /*1a3e0*/  FFMA.FTZ R67, R10, R68, R67 ;  /* 0x000000440a437223 */ /* 0x000fe20000010043 */
[----:B------:R-:W-:Y:S02]  /*1a3f0*/  FADD.FTZ R10, R6, R12 ;  /* 0x0000000c060a7221 */ /* 0x000fe40000010000 */
[----:B------:R-:W4:Y:S01]  /*1a400*/  LDL.LU R6, [R1+0x40c] ;  /* 0x00040c0001067983 */ /* 0x000f220000300800 */
[----:B------:R-:W-:Y:S01]  /*1a410*/  FADD.FTZ R69, R69, R66 ;  /* 0x0000004245457221 */ /* 0x000fe20000010000 */
[-C--:B------:R-:W-:Y:S01]  /*1a420*/  FFMA.FTZ R64, R9, R12.reuse, R64 ;  /* 0x0000000c09407223 */ /* 0x080fe20000010040 */
[----:B------:R-:W-:-:S02]  /*1a430*/  FMUL.FTZ R66, R3, R12 ;  /* 0x0000000c03427220 */ /* 0x000fc40000410000 */
[----:B------:R-:W4:Y:S01]  /*1a440*/  LDL.LU R12, [R1+0x648] ;  /* 0x00064800010c7983 */ /* 0x000f220000300800 */
[----:B------:R-:W-:Y:S01]  /*1a450*/  FADD.FTZ R69, R69, R68 ;  /* 0x0000004445457221 */ /* 0x000fe20000010000 */
[----:B------:R-:W-:Y:S01]  /*1a460*/  FFMA.FTZ R67, R9, R66, R67 ;  /* 0x0000004209437223 */ /* 0x000fe20000010043 */
[----:B------:R-:W-:Y:S01]  /*1a470*/  FMUL.FTZ R68, R2, R15 ;  /* 0x0000000f02447220 */ /* 0x000fe20000410000 */
[----:B------:R-:W-:Y:S01]  /*1a480*/  FADD.FTZ R65, R65, R15 ;  /* 0x0000000f41417221 */ /* 0x000fe20000010000 */
[----:B------:R-:W-:Y:S01]  /*1a490*/  FADD.FTZ R69, R66, R69 ;  /* 0x0000004542457221 */ /* 0x000fe20000010000 */
[-C--:B--2---:R-:W-:Y:S01]  /*1a4a0*/  FMUL.FTZ R66, R3, R7.reuse ;  /* 0x0000000703427220 */ /* 0x084fe20000410000 */
[----:B------:R-:W-:Y:S01]  /*1a4b0*/  FFMA.FTZ R67, R14, R68, R67 ;  /* 0x000000440e437223 */ /* 0x000fe20000010043 */
[C---:B------:R-:W-:Y:S01]  /*1a4c0*/  FFMA.FTZ R64, R0.reuse, R7, R64 ;  /* 0x0000000700407223 */ /* 0x040fe20000010040 */
[----:B------:R-:W-:Y:S01]  /*1a4d0*/  FADD.FTZ R69, R69, R68 ;  /* 0x0000004445457221 */ /* 0x000fe20000010000 */
[----:B------:R-:W2:Y:S01]  /*1a4e0*/  LDL.LU R9, [R1+0x408] ;  /* 0x0004080001097983 */ /* 0x000ea20000300800 */
[----:B------:R-:W-:-:S02]  /*1a4f0*/  FFMA.FTZ R67, R0, R66, R67 ;  /* 0x0000004200437223 */ /* 0x000fc40000010043 */
[----:B------:R-:W-:Y:S01]  /*1a500*/  FADD.FTZ R68, R66, R69 ;  /* 0x0000004542447221 */ /* 0x000fe20000010000 */
[----:B------:R-:W-:Y:S02]  /*1a510*/  FFMA.FTZ R63, R14, R15, R63 ;  /* 0x0000000f0e3f7223 */ /* 0x000fe4000001003f */
[----:B------:R-:W2:Y:S01]  /*1a520*/  LDL.LU R14, [R1+0x400] ;  /* 0x00040000010e7983 */ /* 0x000ea20000300800 */
[----:B------:R-:W-:-:S03]  /*1a530*/  FADD.FTZ R15, R10, R7 ;  /* 0x000000070a0f7221 */ /* 0x000fc60000010000 */
[----:B------:R-:W2:Y:S04]  /*1a540*/  LDL.LU R7, [R1+0x634] ;  /* 0x0006340001077983 */ /* 0x000ea80000300800 */
[----:B------:R-:W2:Y:S01]  /*1a550*/  LDL.LU R10, [R1+0x3f8] ;  /* 0x0003f800010a7983 */ /* 0x000ea20000300800 */
[----:B---3--:R-:W-:Y:S01]  /*1a560*/  FMUL.FTZ R66, R3, R22 ;  /* 0x0000001603427220 */ /* 0x008fe20000410000 */
[----:B----4-:R-:W-:Y:S01]  /*1a570*/  FADD.FTZ R0, R65, R21 ;  /* 0x0000001541007221 */ /* 0x010fe20000010000 */
[----:B------:R-:W-:-:S04]  /*1a580*/  FMUL.FTZ R65, R2, R21 ;  /* 0x0000001502417220 */ /* 0x000fc80000410000 */
[C---:B------:R-:W-:Y:S01]  /*1a590*/  FFMA.FTZ R69, R23.reuse, R65, R67 ;  /* 0x0000004117457223 */ /* 0x040fe20000010043 */
[----:B------:R-:W-:Y:S01]  /*1a5a0*/  FADD.FTZ R65, R68, R65 ;  /* 0x0000004144417221 */ /* 0x000fe20000010000 */
[----:B------:R-:W-:Y:S01]  /*1a5b0*/  FFMA.FTZ R67, R8, R22, R64 ;  /* 0x0000001608437223 */ /* 0x000fe20000010040 */
[----:B------:R-:W-:Y:S01]  /*1a5c0*/  FMUL.FTZ R64, R2, R6 ;  /* 0x0000000602407220 */ /* 0x000fe20000410000 */
[----:B------:R-:W-:Y:S01]  /*1a5d0*/  FFMA.FTZ R69, R8, R66, R69 ;  /* 0x0000004208457223 */ /* 0x000fe20000010045 */
[----:B------:R-:W-:Y:S01]  /*1a5e0*/  FADD.FTZ R65, R66, R65 ;  /* 0x0000004142417221 */ /* 0x000fe20000010000 */
[----:B------:R-:W-:Y:S01]  /*1a5f0*/  FFMA.FTZ R63, R23, R21, R63 ;  /* 0x00000015173f7223 */ /* 0x000fe2000001003f */
[----:B------:R-:W-:Y:S01]  /*1a600*/  FADD.FTZ R0, R0, R6 ;  /* 0x0000000600007221 */ /* 0x000fe20000010000 */
[C---:B------:R-:W-:Y:S01]  /*1a610*/  FFMA.FTZ R69, R12.reuse, R64, R69 ;  /* 0x000000400c457223 */ /* 0x040fe20000010045 */
[----:B------:R-:W-:Y:S01]  /*1a620*/  FADD.FTZ R65, R65, R64 ;  /* 0x0000004041417221 */ /* 0x000fe20000010000 */
[----:B------:R-:W3:Y:S04]  /*1a630*/  LDL.LU R21, [R1+0x630] ;  /* 0x0006300001157983 */ /* 0x000ee80000300800 */
[----:B------:R-:W4:Y:S01]  /*1a640*/  LDL.LU R64, [R1+0x63c] ;  /* 0x00063c0001407983 */ /* 0x000f220000300800 */
[----:B------:R-:W-:-:S03]  /*1a650*/  FFMA.FTZ R63, R12, R6, R63 ;  /* 0x000000060c3f7223 */ /* 0x000fc6000001003f */
[----:B------:R-:W3:Y:S04]  /*1a660*/  LDL.LU R6, [R1+0x76c] ;  /* 0x00076c0001067983 */ /* 0x000ee80000300800 */
[----:B------:R-:W3:Y:S04]  /*1a670*/  LDL.LU R8, [R1+0x218] ;  /* 0x0002180001087983 */ /* 0x000ee80000300800 */
[----:B------:R-:W3:Y:S04]  /*1a680*/  LDL.LU R23, [R1+0x624] ;  /* 0x0006240001177983 */ /* 0x000ee80000300800 */
[----:B------:R-:W3:Y:S01]  /*1a690*/  LDL.LU R12, [R1+0x61c] ;  /* 0x00061c00010c7983 */ /* 0x000ee20000300800 */
[----:B--2---:R-:W-:-:S04]  /*1a6a0*/  FMUL.FTZ R66, R3, R9 ;  /* 0x0000000903427220 */ /* 0x004fc80000410000 */
[----:B------:R-:W-:Y:S01]  /*1a6b0*/  FADD.FTZ R65, R66, R65 ;  /* 0x0000004142417221 */ /* 0x000fe20000010000 */
[----:B------:R-:W-:Y:S02]  /*1a6c0*/  FADD.FTZ R68, R15, R22 ;  /* 0x000000160f447221 */ /* 0x000fe40000010000 */
[----:B------:R-:W2:Y:S01]  /*1a6d0*/  LDL.LU R15, [R1+0x21c] ;  /* 0x00021c00010f7983 */ /* 0x000ea20000300800 */
[C---:B----4-:R-:W-:Y:S01]  /*1a6e0*/  FFMA.FTZ R67, R64.reuse, R9, R67 ;  /* 0x0000000940437223 */ /* 0x050fe20000010043 */
[----:B------:R-:W-:Y:S01]  /*1a6f0*/  FFMA.FTZ R69, R64, R66, R69 ;  /* 0x0000004240457223 */ /* 0x000fe20000010045 */
[----:B------:R-:W-:Y:S01]  /*1a700*/  FMUL.FTZ R64, R2, R14 ;  /* 0x0000000e02407220 */ /* 0x000fe20000410000 */
[----:B------:R-:W-:Y:S01]  /*1a710*/  FMUL.FTZ R66, R3, R10 ;  /* 0x0000000a03427220 */ /* 0x000fe20000410000 */
[C---:B------:R-:W-:Y:S01]  /*1a720*/  FFMA.FTZ R63, R7.reuse, R14, R63 ;  /* 0x0000000e073f7223 */ /* 0x040fe2000001003f */
[----:B------:R-:W-:Y:S01]  /*1a730*/  FADD.FTZ R0, R0, R14 ;  /* 0x0000000e00007221 */ /* 0x000fe20000010000 */
[----:B------:R-:W-:Y:S01]  /*1a740*/  FFMA.FTZ R69, R7, R64, R69 ;  /* 0x0000004007457223 */ /* 0x000fe20000010045 */
[----:B------:R-:W-:Y:S01]  /*1a750*/  FADD.FTZ R65, R65, R64 ;  /* 0x0000004041417221 */ /* 0x000fe20000010000 */
[----:B---3--:R-:W-:Y:S01]  /*1a760*/  FMUL.FTZ R64, R2, R6 ;  /* 0x0000000602407220 */ /* 0x008fe20000410000 */
[----:B------:R-:W-:Y:S01]  /*1a770*/  FADD.FTZ R68, R68, R9 ;  /* 0x0000000944447221 */ /* 0x000fe20000010000 */
[----:B------:R-:W-:Y:S01]  /*1a780*/  FFMA.FTZ R69, R21, R66, R69 ;  /* 0x0000004215457223 */ /* 0x000fe20000010045 */
[----:B------:R-:W-:Y:S01]  /*1a790*/  FADD.FTZ R65, R66, R65 ;  /* 0x0000004142417221 */ /* 0x000fe20000010000 */
[----:B------:R-:W-:Y:S01]  /*1a7a0*/  FMUL.FTZ R66, R3, R8 ;  /* 0x0000000803427220 */ /* 0x000fe20000410000 */
[----:B------:R-:W3:Y:S01]  /*1a7b0*/  LDL.LU R9, [R1+0x220] ;  /* 0x0002200001097983 */ /* 0x000ee20000300800 */
[----:B------:R-:W-:Y:S01]  /*1a7c0*/  FFMA.FTZ R69, R23, R64, R69 ;  /* 0x0000004017457223 */ /* 0x000fe20000010045 */
[----:B------:R-:W-:-:S02]  /*1a7d0*/  FADD.FTZ R65, R65, R64 ;  /* 0x0000004041417221 */ /* 0x000fc40000010000 */
[----:B------:R-:W4:Y:S01]  /*1a7e0*/  LDL.LU R7, [R1+0x270] ;  /* 0x0002700001077983 */ /* 0x000f220000300800 */
[----:B------:R-:W-:Y:S01]  /*1a7f0*/  FFMA.FTZ R69, R12, R66, R69 ;  /* 0x000000420c457223 */ /* 0x000fe20000010045 */
[----:B------:R-:W-:Y:S02]  /*1a800*/  FADD.FTZ R65, R66, R65 ;  /* 0x0000004142417221 */ /* 0x000fe40000010000 */
[----:B------:R-:W3:Y:S01]  /*1a810*/  LDL.LU R66, [R1+0x618] ;  /* 0x0006180001427983 */ /* 0x000ee20000300800 */
[----:B--2---:R-:W-:-:S03]  /*1a820*/  FMUL.FTZ R64, R2, R15 ;  /* 0x0000000f02407220 */ /* 0x004fc60000410000 */
[----:B------:R-:W2:Y:S01]  /*1a830*/  LDL.LU R14, [R1+0x60c] ;  /* 0x00060c00010e7983 */ /* 0x000ea20000300800 */
[----:B------:R-:W-:Y:S01]  /*1a840*/  FADD.FTZ R65, R65, R64 ;  /* 0x0000004041417221 */ /* 0x000fe20000010000 */
[----:B------:R-:W-:Y:S02]  /*1a850*/  FFMA.FTZ R63, R23, R6, R63 ;  /* 0x00000006173f7223 */ /* 0x000fe4000001003f */
[----:B------:R-:W2:Y:S01]  /*1a860*/  LDL.LU R22, [R1+0x770] ;  /* 0x0007700001167983 */ /* 0x000ea20000300800 */
[C---:B---3--:R-:W-:Y:S01]  /*1a870*/  FFMA.FTZ R69, R66.reuse, R64, R69 ;  /* 0x0000004042457223 */ /* 0x048fe20000010045 */
[----:B------:R-:W-:Y:S02]  /*1a880*/  FFMA.FTZ R67, R21, R10, R67 ;  /* 0x0000000a15437223 */ /* 0x000fe40000010043 */
[----:B------:R-:W3:Y:S01]  /*1a890*/  LDL.LU R64, [R1+0x610] ;  /* 0x0006100001407983 */ /* 0x000ee20000300800 */
[----:B------:R-:W-:Y:S01]  /*1a8a0*/  FFMA.FTZ R63, R66, R15, R63 ;  /* 0x0000000f423f7223 */ /* 0x000fe2000001003f */
[----:B------:R-:W-:Y:S01]  /*1a8b0*/  FMUL.FTZ R66, R3, R9 ;  /* 0x0000000903427220 */ /* 0x000fe20000410000 */
[----:B------:R-:W-:Y:S01]  /*1a8c0*/  FFMA.FTZ R67, R12, R8, R67 ;  /* 0x000000080c437223 */ /* 0x000fe20000010043 */
[----:B------:R-:W-:Y:S01]  /*1a8d0*/  FADD.FTZ R68, R68, R10 ;  /* 0x0000000a44447221 */ /* 0x000fe20000010000 */
[----:B------:R-:W-:Y:S01]  /*1a8e0*/  FADD.FTZ R6, R0, R6 ;  /* 0x0000000600067221 */ /* 0x000fe20000010000 */
[----:B------:R-:W2:Y:S01]  /*1a8f0*/  LDL.LU R21, [R1+0x280] ;  /* 0x0002800001157983 */ /* 0x000ea20000300800 */
[----:B------:R-:W-:Y:S01]  /*1a900*/  FADD.FTZ R65, R66, R65 ;  /* 0x0000004142417221 */ /* 0x000fe20000010000 */
[----:B------:R-:W-:Y:S01]  /*1a910*/  FADD.FTZ R68, R68, R8 ;  /* 0x0000000844447221 */ /* 0x000fe20000010000 */
[----:B------:R-:W-:Y:S01]  /*1a920*/  FADD.FTZ R6, R6, R15 ;  /* 0x0000000f06067221 */ /* 0x000fe20000010000 */
[----:B------:R-:W2:Y:S02]  /*1a930*/  LDL.LU R10, [R1+0x768] ;  /* 0x00076800010a7983 */ /* 0x000ea40000300800 */
[----:B------:R-:W-:-:S02]  /*1a940*/  FADD.FTZ R68, R68, R9 ;  /* 0x0000000944447221 */ /* 0x000fc40000010000 */
[----:B------:R-:W2:Y:S04]  /*1a950*/  LDL.LU R23, [R1+0x284] ;  /* 0x0002840001177983 */ /* 0x000ea80000300800 */
[----:B------:R-:W2:Y:S04]  /*1a960*/  LDL.LU R0, [R1+0x288] ;  /* 0x0002880001007983 */ /* 0x000ea80000300800 */
[----:B------:R-:W2:Y:S04]  /*1a970*/  LDL.LU R8, [R1+0x600] ;  /* 0x0006000001087983 */ /* 0x000ea80000300800 */
[----:B------:R-:W2:Y:S04]  /*1a980*/  LDL.LU R12, [R1+0x28c] ;  /* 0x00028c00010c7983 */ /* 0x000ea80000300800 */
[----:B------:R-:W2:Y:S01]  /*1a990*/  LDL.LU R15, [R1+0x5f8] ;  /* 0x0005f800010f7983 */ /* 0x000ea20000300800 */
[C---:B---3--:R-:W-:Y:S01]  /*1a9a0*/  FFMA.FTZ R67, R64.reuse, R9, R67 ;  /* 0x0000000940437223 */ /* 0x048fe20000010043 */
[----:B------:R-:W-:Y:S01]  /*1a9b0*/  FFMA.FTZ R69, R64, R66, R69 ;  /* 0x0000004240457223 */ /* 0x000fe20000010045 */
[----:B----4-:R-:W-:Y:S01]  /*1a9c0*/  FMUL.FTZ R64, R2, R7 ;  /* 0x0000000702407220 */ /* 0x010fe20000410000 */
[----:B------:R-:W3:Y:S03]  /*1a9d0*/  LDL.LU R9, [R1+0x764] ;  /* 0x0007640001097983 */ /* 0x000ee60000300800 */
[----:B--2---:R-:W-:Y:S01]  /*1a9e0*/  FFMA.FTZ R69, R14, R64, R69 ;  /* 0x000000400e457223 */ /* 0x004fe20000010045 */
[----:B------:R-:W-:-:S02]  /*1a9f0*/  FADD.FTZ R65, R65, R64 ;  /* 0x0000004041417221 */ /* 0x000fc40000010000 */
[----:B------:R-:W2:Y:S01]  /*1aa00*/  LDL.LU R64, [R1+0x608] ;  /* 0x0006080001407983 */ /* 0x000ea20000300800 */
[----:B------:R-:W-:-:S04]  /*1aa10*/  FMUL.FTZ R66, R3, R21 ;  /* 0x0000001503427220 */ /* 0x000fc80000410000 */
[----:B------:R-:W-:Y:S01]  /*1aa20*/  FADD.FTZ R65, R66, R65 ;  /* 0x0000004142417221 */ /* 0x000fe20000010000 */
[C---:B--2---:R-:W-:Y:S02]  /*1aa30*/  FFMA.FTZ R69, R64.reuse, R66, R69 ;  /* 0x0000004240457223 */ /* 0x044fe40000010045 */
[----:B------:R-:W2:Y:S01]  /*1aa40*/  LDL.LU R66, [R1+0x604] ;  /* 0x0006040001427983 */ /* 0x000ea20000300800 */
[----:B------:R-:W-:Y:S01]  /*1aa50*/  FFMA.FTZ R67, R64, R21, R67 ;  /* 0x0000001540437223 */ /* 0x000fe20000010043 */
[----:B------:R-:W-:Y:S01]  /*1aa60*/  FFMA.FTZ R63, R14, R7, R63 ;  /* 0x000000070e3f7223 */ /* 0x000fe2000001003f */
[-C--:B------:R-:W-:Y:S01]  /*1aa70*/  FMUL.FTZ R64, R2, R23.reuse ;  /* 0x0000001702407220 */ /* 0x080fe20000410000 */
[----:B------:R-:W-:Y:S01]  /*1aa80*/  FADD.FTZ R68, R68, R21 ;  /* 0x0000001544447221 */ /* 0x000fe20000010000 */
[----:B------:R-:W-:Y:S01]  /*1aa90*/  FFMA.FTZ R67, R8, R0, R67 ;  /* 0x0000000008437223 */ /* 0x000fe20000010043 */
[----:B------:R-:W4:Y:S01]  /*1aaa0*/  LDL.LU R14, [R1+0x290] ;  /* 0x00029000010e7983 */ /* 0x000f220000300800 */
[----:B------:R-:W-:Y:S01]  /*1aab0*/  FADD.FTZ R65, R65, R64 ;  /* 0x0000004041417221 */ /* 0x000fe20000010000 */
[----:B------:R-:W-:Y:S01]  /*1aac0*/  FADD.FTZ R68, R68, R0 ;  /* 0x0000000044447221 */ /* 0x000fe20000010000 */
[----:B------:R-:W-:Y:S01]  /*1aad0*/  FADD.FTZ R6, R6, R7 ;  /* 0x0000000706067221 */ /* 0x000fe20000010000 */
[----:B------:R-:W3:Y:S01]  /*1aae0*/  LDL.LU R21, [R1+0x5e8] ;  /* 0x0005e80001157983 */ /* 0x000ee20000300800 */
[C---:B--2---:R-:W-:Y:S01]  /*1aaf0*/  FFMA.FTZ R63, R66.reuse, R23, R63 ;  /* 0x00000017423f7223 */ /* 0x044fe2000001003f */
[----:B------:R-:W-:Y:S01]  /*1ab00*/  FFMA.FTZ R69, R66, R64, R69 ;  /* 0x0000004042457223 */ /* 0x000fe20000010045 */
[----:B------:R-:W-:Y:S01]  /*1ab10*/  FMUL.FTZ R66, R3, R0 ;  /* 0x0000000003427220 */ /* 0x000fe20000410000 */
[----:B------:R-:W-:Y:S01]  /*1ab20*/  FMUL.FTZ R64, R2, R12 ;  /* 0x0000000c02407220 */ /* 0x000fe20000410000 */
[----:B------:R-:W2:Y:S02]  /*1ab30*/  LDL.LU R0, [R1+0x75c] ;  /* 0x00075c0001007983 */ /* 0x000ea40000300800 */
[----:B------:R-:W-:Y:S01]  /*1ab40*/  FFMA.FTZ R69, R8, R66, R69 ;  /* 0x0000004208457223 */ /* 0x000fe20000010045 */
[----:B------:R-:W-:Y:S01]  /*1ab50*/  FADD.FTZ R65, R66, R65 ;  /* 0x0000004142417221 */ /* 0x000fe20000010000 */
[----:B------:R-:W-:Y:S01]  /*1ab60*/  FADD.FTZ R6, R6, R23 ;  /* 0x0000001706067221 */ /* 0x000fe20000010000 */
[----:B------:R-:W3:Y:S01]  /*1ab70*/  LDL.LU R7, [R1+0x760] ;  /* 0x0007600001077983 */ /* 0x000ee20000300800 */
[----:B------:R-:W-:Y:S01]  /*1ab80*/  FFMA.FTZ R69, R15, R64, R69 ;  /* 0x000000400f457223 */ /* 0x000fe20000010045 */
[----:B------:R-:W-:-:S02]  /*1ab90*/  FADD.FTZ R65, R65, R64 ;  /* 0x0000004041417221 */ /* 0x000fc40000010000 */
[----:B------:R-:W4:Y:S04]  /*1aba0*/  LDL.LU R64, [R1+0x5f4] ;  /* 0x0005f40001407983 */ /* 0x000f280000300800 */
[----:B------:R-:W3:Y:S01]  /*1abb0*/  LDL.LU R23, [R1+0x5e4] ;  /* 0x0005e40001177983 */ /* 0x000ee20000300800 */
[----:B------:R-:W-:-:S03]  /*1abc0*/  FFMA.FTZ R63, R15, R12, R63 ;  /* 0x0000000c0f3f7223 */ /* 0x000fc6000001003f */
[----:B------:R-:W3:Y:S01]  /*1abd0*/  LDL.LU R8, [R1+0x298] ;  /* 0x0002980001087983 */ /* 0x000ee20000300800 */
[-C--:B--2---:R-:W-:Y:S01]  /*1abe0*/  FMUL.FTZ R66, R3, R0.reuse ;  /* 0x0000000003427220 */ /* 0x084fe20000410000 */
[----:B------:R-:W-:Y:S01]  /*1abf0*/  FADD.FTZ R68, R68, R0 ;  /* 0x0000000044447221 */ /* 0x000fe20000010000 */
[----:B------:R-:W-:Y:S01]  /*1ac00*/  FADD.FTZ R6, R6, R12 ;  /* 0x0000000c06067221 */ /* 0x000fe20000010000 */
[----:B------:R-:W2:Y:S01]  /*1ac10*/  LDL.LU R15, [R1+0x29c] ;  /* 0x00029c00010f7983 */ /* 0x000ea20000300800 */
[C---:B----4-:R-:W-:Y:S01]  /*1ac20*/  FFMA.FTZ R67, R64.reuse, R0, R67 ;  /* 0x0000000040437223 */ /* 0x050fe20000010043 */
[----:B------:R-:W-:Y:S02]  /*1ac30*/  FFMA.FTZ R69, R64, R66, R69 ;  /* 0x0000004240457223 */ /* 0x000fe40000010045 */
[----:B------:R-:W4:Y:S01]  /*1ac40*/  LDL.LU R0, [R1+0x5f0] ;  /* 0x0005f00001007983 */ /* 0x000f220000300800 */
[----:B------:R-:W-:-:S03]  /*1ac50*/  FADD.FTZ R65, R66, R65 ;  /* 0x0000004142417221 */ /* 0x000fc60000010000 */
[----:B------:R-:W2:Y:S01]  /*1ac60*/  LDL.LU R66, [R1+0x294] ;  /* 0x0002940001427983 */ /* 0x000ea20000300800 */
[-C--:B------:R-:W-:Y:S01]  /*1ac70*/  FMUL.FTZ R64, R2, R14.reuse ;  /* 0x0000000e02407220 */ /* 0x080fe20000410000 */
[----:B------:R-:W-:Y:S02]  /*1ac80*/  FADD.FTZ R6, R6, R14 ;  /* 0x0000000e06067221 */ /* 0x000fe40000010000 */
[----:B------:R-:W2:Y:S01]  /*1ac90*/  LDL.LU R12, [R1+0x5d8] ;  /* 0x0005d800010c7983 */ /* 0x000ea20000300800 */
[----:B------:R-:W-:Y:S01]  /*1aca0*/  FADD.FTZ R65, R65, R64 ;  /* 0x0000004041417221 */ /* 0x000fe20000010000 */
[----:B---3--:R-:W-:Y:S01]  /*1acb0*/  FADD.FTZ R6, R6, R7 ;  /* 0x0000000706067221 */ /* 0x008fe20000010000 */
[C---:B----4-:R-:W-:Y:S01]  /*1acc0*/  FFMA.FTZ R63, R0.reuse, R14, R63 ;  /* 0x0000000e003f7223 */ /* 0x050fe2000001003f */
[----:B------:R-:W-:Y:S01]  /*1acd0*/  FFMA.FTZ R69, R0, R64, R69 ;  /* 0x0000004000457223 */ /* 0x000fe20000010045 */
[-C--:B------:R-:W-:Y:S01]  /*1ace0*/  FMUL.FTZ R64, R2, R7.reuse ;  /* 0x0000000702407220 */ /* 0x080fe20000410000 */
[----:B------:R-:W3:Y:S01]  /*1acf0*/  LDL.LU R14, [R1+0x58c] ;  /* 0x00058c00010e7983 */ /* 0x000ee20000300800 */
[----:B------:R-:W-:-:S03]  /*1ad00*/  FFMA.FTZ R63, R23, R7, R63 ;  /* 0x00000007173f7223 */ /* 0x000fc6000001003f */
[----:B------:R-:W4:Y:S01]  /*1ad10*/  LDL.LU R7, [R1+0x5dc] ;  /* 0x0005dc0001077983 */ /* 0x000f220000300800 */
[----:B--2---:R-:W-:-:S04]  /*1ad20*/  FMUL.FTZ R0, R3, R66 ;  /* 0x0000004203007220 */ /* 0x004fc80000410000 */
[C---:B------:R-:W-:Y:S01]  /*1ad30*/  FFMA.FTZ R69, R21.reuse, R0, R69 ;  /* 0x0000000015457223 */ /* 0x040fe20000010045 */
[----:B------:R-:W-:Y:S01]  /*1ad40*/  FADD.FTZ R65, R0, R65 ;  /* 0x0000004100417221 */ /* 0x000fe20000010000 */
[----:B------:R-:W-:Y:S01]  /*1ad50*/  FFMA.FTZ R67, R21, R66, R67 ;  /* 0x0000004215437223 */ /* 0x000fe20000010043 */
[----:B------:R-:W-:Y:S01]  /*1ad60*/  FMUL.FTZ R0, R3, R8 ;  /* 0x0000000803007220 */ /* 0x000fe20000410000 */
[----:B------:R-:W-:Y:S01]  /*1ad70*/  FFMA.FTZ R69, R23, R64, R69 ;  /* 0x0000004017457223 */ /* 0x000fe20000010045 */
[----:B------:R-:W-:Y:S01]  /*1ad80*/  FADD.FTZ R68, R68, R66 ;  /* 0x0000004244447221 */ /* 0x000fe20000010000 */
[----:B------:R-:W-:Y:S01]  /*1ad90*/  FADD.FTZ R65, R65, R64 ;  /* 0x0000004041417221 */ /* 0x000fe20000010000 */
[----:B------:R-:W2:Y:S02]  /*1ada0*/  LDL.LU R21, [R1+0x2a4] ;  /* 0x0002a40001157983 */ /* 0x000ea40000300800 */
[----:B------:R-:W-:Y:S01]  /*1adb0*/  FADD.FTZ R68, R68, R8 ;  /* 0x0000000844447221 */ /* 0x000fe20000010000 */
[----:B------:R-:W-:Y:S01]  /*1adc0*/  FADD.FTZ R65, R0, R65 ;  /* 0x0000004100417221 */ /* 0x000fe20000010000 */
[----:B------:R-:W3:Y:S04]  /*1add0*/  LDL.LU R64, [R1+0x2a0] ;  /* 0x0002a00001407983 */ /* 0x000ee80000300800 */
[----:B------:R-:W2:Y:S01]  /*1ade0*/  LDL.LU R23, [R1+0x2a8] ;  /* 0x0002a80001177983 */ /* 0x000ea20000300800 */
[----:B------:R-:W-:-:S03]  /*1adf0*/  FFMA.FTZ R63, R12, R15, R63 ;  /* 0x0000000f0c3f7223 */ /* 0x000fc6000001003f */
[----:B------:R-:W2:Y:S01]  /*1ae00*/  LDL.LU R66, [R1+0x574] ;  /* 0x0005740001427983 */ /* 0x000ea20000300800 */
[C---:B----4-:R-:W-:Y:S01]  /*1ae10*/  FFMA.FTZ R67, R7.reuse, R8, R67 ;  /* 0x0000000807437223 */ /* 0x050fe20000010043 */
[----:B------:R-:W-:Y:S01]  /*1ae20*/  FFMA.FTZ R69, R7, R0, R69 ;  /* 0x0000000007457223 */ /* 0x000fe20000010045 */
[----:B------:R-:W-:Y:S01]  /*1ae30*/  FMUL.FTZ R7, R2, R15 ;  /* 0x0000000f02077220 */ /* 0x000fe20000410000 */
[----:B------:R-:W4:Y:S03]  /*1ae40*/  LDL.LU R8, [R1+0x758] ;  /* 0x0007580001087983 */ /* 0x000f260000300800 */
[----:B------:R-:W-:Y:S01]  /*1ae50*/  FFMA.FTZ R69, R12, R7, R69 ;  /* 0x000000070c457223 */ /* 0x000fe20000010045 */
[----:B------:R-:W-:Y:S01]  /*1ae60*/  FADD.FTZ R65, R65, R7 ;  /* 0x0000000741417221 */ /* 0x000fe20000010000 */
[----:B------:R-:W2:Y:S04]  /*1ae70*/  LDL.LU R12, [R1+0x2ac] ;  /* 0x0002ac00010c7983 */ /* 0x000ea80000300800 */
[----:B------:R-:W2:Y:S01]  /*1ae80*/  LDL.LU R7, [R1+0x5a0] ;  /* 0x0005a00001077983 */ /* 0x000ea20000300800 */
[----:B------:R-:W-:-:S03]  /*1ae90*/  FADD.FTZ R6, R6, R15 ;  /* 0x0000000f06067221 */ /* 0x000fc60000010000 */
[----:B------:R-:W2:Y:S01]  /*1aea0*/  LDL.LU R15, [R1+0x56c] ;  /* 0x00056c00010f7983 */ /* 0x000ea20000300800 */
[----:B---3--:R-:W-:Y:S01]  /*1aeb0*/  FFMA.FTZ R63, R14, R64, R63 ;  /* 0x000000400e3f7223 */ /* 0x008fe2000001003f */
[----:B----4-:R-:W-:-:S04]  /*1aec0*/  FMUL.FTZ R0, R3, R8 ;  /* 0x0000000803007220 */ /* 0x010fc80000410000 */
[----:B------:R-:W-:Y:S01]  /*1aed0*/  FADD.FTZ R65, R0, R65 ;  /* 0x0000004100417221 */ /* 0x000fe20000010000 */
[C---:B--2---:R-:W-:Y:S01]  /*1aee0*/  FFMA.FTZ R67, R7.reuse, R8, R67 ;  /* 0x0000000807437223 */ /* 0x044fe20000010043 */
[----:B------:R-:W-:Y:S01]  /*1aef0*/  FFMA.FTZ R69, R7, R0, R69 ;  /* 0x0000000007457223 */ /* 0x000fe20000010045 */
[----:B------:R-:W-:-:S04]  /*1af00*/  FMUL.FTZ R7, R2, R64 ;  /* 0x0000004002077220 */ /* 0x000fc80000410000 */
[----:B------:R-:W-:Y:S01]  /*1af10*/  FFMA.FTZ R69, R14, R7, R69 ;  /* 0x000000070e457223 */ /* 0x000fe20000010045 */
[----:B------:R-:W-:Y:S01]  /*1af20*/  FADD.FTZ R65, R65, R7 ;  /* 0x0000000741417221 */ /* 0x000fe20000010000 */
[----:B------:R-:W-:Y:S01]  /*1af30*/  FADD.FTZ R68, R68, R8 ;  /* 0x0000000844447221 */ /* 0x000fe20000010000 */
[----:B------:R-:W2:Y:S04]  /*1af40*/  LDL.LU R7, [R1+0x588] ;  /* 0x0005880001077983 */ /* 0x000ea80000300800 */
[----:B------:R-:W3:Y:S04]  /*1af50*/  LDL.LU R8, [R1+0x570] ;  /* 0x0005700001087983 */ /* 0x000ee80000300800 */
[----:B------:R-:W4:Y:S01]  /*1af60*/  LDL.LU R14, [R1+0x568] ;  /* 0x00056800010e7983 */ /* 0x000f220000300800 */
[----:B------:R-:W-:-:S04]  /*1af70*/  FMUL.FTZ R0, R3, R21 ;  /* 0x0000001503007220 */ /* 0x000fc80000410000 */
[----:B------:R-:W-:Y:S01]  /*1af80*/  FADD.FTZ R65, R0, R65 ;  /* 0x0000004100417221 */ /* 0x000fe20000010000 */
[----:B------:R-:W-:Y:S02]  /*1af90*/  FADD.FTZ R6, R6, R64 ;  /* 0x0000004006067221 */ /* 0x000fe40000010000 */
[----:B------:R-:W4:Y:S01]  /*1afa0*/  LDL.LU R64, [R1+0x2b0] ;  /* 0x0002b00001407983 */ /* 0x000f220000300800 */
[----:B------:R-:W-:Y:S01]  /*1afb0*/  FADD.FTZ R68, R68, R21 ;  /* 0x0000001544447221 */ /* 0x000fe20000010000 */
[----:B------:R-:W-:-:S03]  /*1afc0*/  FFMA.FTZ R63, R66, R23, R63 ;  /* 0x00000017423f7223 */ /* 0x000fc6000001003f */
[----:B------:R-:W-:Y:S01]  /*1afd0*/  FADD.FTZ R68, R68, R9 ;  /* 0x0000000944447221 */ /* 0x000fe20000010000 */
[----:B------:R-:W-:-:S03]  /*1afe0*/  FADD.FTZ R6, R6, R23 ;  /* 0x0000001706067221 */ /* 0x000fc60000010000 */
[----:B------:R-:W-:Y:S01]  /*1aff0*/  FADD.FTZ R68, R68, R10 ;  /* 0x0000000a44447221 */ /* 0x000fe20000010000 */
[C---:B--2---:R-:W-:Y:S01]  /*1b000*/  FFMA.FTZ R67, R7.reuse, R21, R67 ;  /* 0x0000001507437223 */ /* 0x044fe20000010043 */
[----:B------:R-:W-:Y:S01]  /*1b010*/  FFMA.FTZ R69, R7, R0, R69 ;  /* 0x0000000007457223 */ /* 0x000fe20000010045 */
[----:B------:R-:W-:Y:S01]  /*1b020*/  FMUL.FTZ R7, R2, R23 ;  /* 0x0000001702077220 */ /* 0x000fe20000410000 */
[----:B------:R-:W-:Y:S01]  /*1b030*/  FMUL.FTZ R0, R3, R9 ;  /* 0x0000000903007220 */ /* 0x000fe20000410000 */
[----:B------:R-:W2:Y:S02]  /*1b040*/  LDL.LU R21, [R1+0x27c] ;  /* 0x00027c0001157983 */ /* 0x000ea40000300800 */
[----:B------:R-:W-:Y:S01]  /*1b050*/  FFMA.FTZ R69, R66, R7, R69 ;  /* 0x0000000742457223 */ /* 0x000fe20000010045 */
[----:B------:R-:W-:Y:S01]  /*1b060*/  FADD.FTZ R65, R65, R7 ;  /* 0x0000000741417221 */ /* 0x000fe20000010000 */
[----:B------:R-:W-:Y:S01]  /*1b070*/  FMUL.FTZ R7, R2, R12 ;  /* 0x0000000c02077220 */ /* 0x000fe20000410000 */
[----:B------:R-:W2:Y:S01]  /*1b080*/  LDL.LU R66, [R1+0x554] ;  /* 0x0005540001427983 */ /* 0x000ea20000300800 */
[----:B---3--:R-:W-:Y:S01]  /*1b090*/  FFMA.FTZ R69, R8, R0, R69 ;  /* 0x0000000008457223 */ /* 0x008fe20000010045 */
[----:B------:R-:W-:Y:S01]  /*1b0a0*/  FADD.FTZ R65, R0, R65 ;  /* 0x0000004100417221 */ /* 0x000fe20000010000 */
[----:B------:R-:W-:Y:S01]  /*1b0b0*/  FMUL.FTZ R0, R3, R10 ;  /* 0x0000000a03007220 */ /* 0x000fe20000410000 */
[----:B------:R-:W-:Y:S01]  /*1b0c0*/  FFMA.FTZ R67, R8, R9, R67 ;  /* 0x0000000908437223 */ /* 0x000fe20000010043 */
[----:B------:R-:W-:Y:S01]  /*1b0d0*/  FFMA.FTZ R69, R15, R7, R69 ;  /* 0x000000070f457223 */ /* 0x000fe20000010045 */
[----:B------:R-:W-:Y:S01]  /*1b0e0*/  FADD.FTZ R65, R65, R7 ;  /* 0x0000000741417221 */ /* 0x000fe20000010000 */
[----:B------:R-:W3:Y:S02]  /*1b0f0*/  LDL.LU R23, [R1+0x2b4] ;  /* 0x0002b40001177983 */ /* 0x000ee40000300800 */
[----:B----4-:R-:W-:Y:S01]  /*1b100*/  FFMA.FTZ R69, R14, R0, R69 ;  /* 0x000000000e457223 */ /* 0x010fe20000010045 */
[----:B------:R-:W-:Y:S01]  /*1b110*/  FADD.FTZ R65, R0, R65 ;  /* 0x0000004100417221 */ /* 0x000fe20000010000 */
[----:B------:R-:W-:Y:S01]  /*1b120*/  FFMA.FTZ R63, R15, R12, R63 ;  /* 0x0000000c0f3f7223 */ /* 0x000fe2000001003f */
[----:B------:R-:W4:Y:S01]  /*1b130*/  LDL.LU R0, [R1+0x560] ;  /* 0x0005600001007983 */ /* 0x000f220000300800 */
[----:B------:R-:W-:-:S03]  /*1b140*/  FFMA.FTZ R67, R14, R10, R67 ;  /* 0x0000000a0e437223 */ /* 0x000fc60000010043 */
[----:B------:R-:W3:Y:S01]  /*1b150*/  LDL.LU R10, [R1+0x550] ;  /* 0x00055000010a7983 */ /* 0x000ee20000300800 */
[----:B------:R-:W-:Y:S01]  /*1b160*/  FMUL.FTZ R7, R2, R64 ;  /* 0x0000004002077220 */ /* 0x000fe20000410000 */
[----:B------:R-:W-:Y:S02]  /*1b170*/  FADD.FTZ R6, R6, R12 ;  /* 0x0000000c06067221 */ /* 0x000fe40000010000 */
[----:B------:R-:W3:Y:S02]  /*1b180*/  LDL.LU R15, [R1+0x544] ;  /* 0x00054400010f7983 */ /* 0x000ee40000300800 */
[----:B------:R-:W-:Y:S02]  /*1b190*/  FADD.FTZ R6, R6, R64 ;  /* 0x0000004006067221 */ /* 0x000fe40000010000 */
[----:B------:R-:W3:Y:S01]  /*1b1a0*/  LDL.LU R8, [R1+0x2b8] ;  /* 0x0002b80001087983 */ /* 0x000ee20000300800 */
[----:B------:R-:W-:-:S03]  /*1b1b0*/  FADD.FTZ R65, R65, R7 ;  /* 0x0000000741417221 */ /* 0x000fc60000010000 */
[----:B------:R-:W3:Y:S04]  /*1b1c0*/  LDL.LU R9, [R1+0x540] ;  /* 0x0005400001097983 */ /* 0x000ee80000300800 */
[----:B------:R-:W3:Y:S04]  /*1b1d0*/  LDL.LU R12, [R1+0x538] ;  /* 0x00053800010c7983 */ /* 0x000ee80000300800 */
[----:B------:R-:W3:Y:S01]  /*1b1e0*/  LDL.LU R14, [R1+0x278] ;  /* 0x00027800010e7983 */ /* 0x000ee20000300800 */
[----:B--2---:R-:W-:Y:S01]  /*1b1f0*/  FADD.FTZ R68, R68, R21 ;  /* 0x0000001544447221 */ /* 0x004fe20000010000 */
[----:B------:R-:W-:Y:S01]  /*1b200*/  FFMA.FTZ R67, R66, R21, R67 ;  /* 0x0000001542437223 */ /* 0x000fe20000010043 */
[C---:B----4-:R-:W-:Y:S01]  /*1b210*/  FFMA.FTZ R63, R0.reuse, R64, R63 ;  /* 0x00000040003f7223 */ /* 0x050fe2000001003f */
[----:B------:R-:W-:Y:S01]  /*1b220*/  FFMA.FTZ R69, R0, R7, R69 ;  /* 0x0000000700457223 */ /* 0x000fe20000010045 */
[----:B------:R-:W-:Y:S01]  /*1b230*/  FMUL.FTZ R0, R3, R21 ;  /* 0x0000001503007220 */ /* 0x000fe20000410000 */
[----:B---3--:R-:W-:Y:S01]  /*1b240*/  FADD.FTZ R6, R6, R23 ;  /* 0x0000001706067221 */ /* 0x008fe20000010000 */
[----:B------:R-:W2:Y:S01]  /*1b250*/  LDL.LU R21, [R1+0x754] ;  /* 0x0007540001157983 */ /* 0x000ea20000300800 */
[-C--:B------:R-:W-:Y:S01]  /*1b260*/  FMUL.FTZ R7, R2, R23.reuse ;  /* 0x0000001702077220 */ /* 0x080fe20000410000 */
[----:B------:R-:W-:Y:S01]  /*1b270*/  FFMA.FTZ R69, R66, R0, R69 ;  /* 0x0000000042457223 */ /* 0x000fe20000010045 */
[----:B------:R-:W-:Y:S01]  /*1b280*/  FFMA.FTZ R63, R10, R23, R63 ;  /* 0x000000170a3f7223 */ /* 0x000fe2000001003f */
[----:B------:R-:W3:Y:S04]  /*1b290*/  LDL.LU R66, [R1+0x52c] ;  /* 0x00052c0001427983 */ /* 0x000ee80000300800 */
[----:B------:R-:W4:Y:S01]  /*1b2a0*/  LDL.LU R23, [R1+0x750] ;  /* 0x0007500001177983 */ /* 0x000f220000300800 */
[----:B------:R-:W-:Y:S01]  /*1b2b0*/  FADD.FTZ R65, R0, R65 ;  /* 0x0000004100417221 */ /* 0x000fe20000010000 */
[----:B------:R-:W-:Y:S01]  /*1b2c0*/  FFMA.FTZ R69, R10, R7, R69 ;  /* 0x000000070a457223 */ /* 0x000fe20000010045 */
[----:B------:R-:W-:Y:S01]  /*1b2d0*/  FADD.FTZ R6, R6, R8 ;  /* 0x0000000806067221 */ /* 0x000fe20000010000 */
[-C--:B------:R-:W-:Y:S01]  /*1b2e0*/  FFMA.FTZ R63, R9, R8.reuse, R63 ;  /* 0x00000008093f7223 */ /* 0x080fe2000001003f */
[----:B------:R-:W-:Y:S01]  /*1b2f0*/  FADD.FTZ R65, R65, R7 ;  /* 0x0000000741417221 */ /* 0x000fe20000010000 */
[----:B------:R-:W-:Y:S01]  /*1b300*/  FMUL.FTZ R7, R2, R8 ;  /* 0x0000000802077220 */ /* 0x000fe20000410000 */
[----:B------:R-:W3:Y:S04]  /*1b310*/  LDL.LU R64, [R1+0x274] ;  /* 0x0002740001407983 */ /* 0x000ee80000300800 */
[----:B------:R-:W3:Y:S04]  /*1b320*/  LDL.LU R10, [R1+0x528] ;  /* 0x00052800010a7983 */ /* 0x000ee80000300800 */
[----:B------:R-:W3:Y:S01]  /*1b330*/  LDL.LU R8, [R1+0x4f0] ;  /* 0x0004f00001087983 */ /* 0x000ee20000300800 */
[----:B--2---:R-:W-:-:S04]  /*1b340*/  FMUL.FTZ R0, R3, R21 ;  /* 0x0000001503007220 */ /* 0x004fc80000410000 */
[C---:B------:R-:W-:Y:S01]  /*1b350*/  FFMA.FTZ R69, R15.reuse, R0, R69 ;  /* 0x000000000f457223 */ /* 0x040fe20000010045 */
[----:B------:R-:W-:Y:S01]  /*1b360*/  FADD.FTZ R65, R0, R65 ;  /* 0x0000004100417221 */ /* 0x000fe20000010000 */
[----:B------:R-:W-:Y:S01]  /*1b370*/  FFMA.FTZ R67, R15, R21, R67 ;  /* 0x000000150f437223 */ /* 0x000fe20000010043 */
[----:B------:R-:W-:Y:S01]  /*1b380*/  FADD.FTZ R68, R68, R21 ;  /* 0x0000001544447221 */ /* 0x000fe20000010000 */
[----:B------:R-:W-:Y:S01]  /*1b390*/  FFMA.FTZ R69, R9, R7, R69 ;  /* 0x0000000709457223 */ /* 0x000fe20000010045 */
[----:B------:R-:W-:Y:S01]  /*1b3a0*/  FADD.FTZ R65, R65, R7 ;  /* 0x0000000741417221 */ /* 0x000fe20000010000 */
[-C--:B----4-:R-:W-:Y:S01]  /*1b3b0*/  FMUL.FTZ R7, R2, R23.reuse ;  /* 0x0000001702077220 */ /* 0x090fe20000410000 */
[----:B---3--:R-:W-:Y:S01]  /*1b3c0*/  FFMA.FTZ R63, R66, R23, R63 ;  /* 0x00000017423f7223 */ /* 0x008fe2000001003f */
[----:B------:R-:W-:Y:S01]  /*1b3d0*/  FADD.FTZ R6, R6, R23 ;  /* 0x0000001706067221 */ /* 0x000fe20000010000 */
[-C--:B------:R-:W-:Y:S01]  /*1b3e0*/  FMUL.FTZ R0, R3, R14.reuse ;  /* 0x0000000e03007220 */ /* 0x080fe20000410000 */
[----:B------:R-:W2:Y:S01]  /*1b3f0*/  LDL.LU R23, [R1+0x2bc] ;  /* 0x0002bc0001177983 */ /* 0x000ea20000300800 */
[----:B------:R-:W-:Y:S01]  /*1b400*/  FFMA.FTZ R67, R12, R14, R67 ;  /* 0x0000000e0c437223 */ /* 0x000fe20000010043 */
[----:B------:R-:W-:-:S02]  /*1b410*/  FADD.FTZ R68, R68, R14 ;  /* 0x0000000e44447221 */ /* 0x000fc40000010000 */
[----:B------:R-:W3:Y:S04]  /*1b420*/  LDL.LU R15, [R1+0x518] ;  /* 0x00051800010f7983 */ /* 0x000ee80000300800 */
[----:B------:R-:W4:Y:S04]  /*1b430*/  LDL.LU R14, [R1+0x74c] ;  /* 0x00074c00010e7983 */ /* 0x000f280000300800 */
[----:B------:R-:W4:Y:S01]  /*1b440*/  LDL.LU R21, [R1+0x4f4] ;  /* 0x0004f40001157983 */ /* 0x000f220000300800 */
[----:B------:R-:W-:Y:S01]  /*1b450*/  FFMA.FTZ R69, R12, R0, R69 ;  /* 0x000000000c457223 */ /* 0x000fe20000010045 */
[----:B------:R-:W-:Y:S01]  /*1b460*/  FADD.FTZ R65, R0, R65 ;  /* 0x0000004100417221 */ /* 0x000fe20000010000 */
[----:B------:R-:W-:Y:S01]  /*1b470*/  FMUL.FTZ R0, R3, R64 ;  /* 0x0000004003007220 */ /* 0x000fe20000410000 */
[----:B------:R-:W4:Y:S01]  /*1b480*/  LDL.LU R9, [R1+0x26c] ;  /* 0x00026c0001097983 */ /* 0x000f220000300800 */
[----:B------:R-:W-:Y:S01]  /*1b490*/  FFMA.FTZ R69, R66, R7, R69 ;  /* 0x0000000742457223 */ /* 0x000fe20000010045 */
[----:B------:R-:W-:-:S02]  /*1b4a0*/  FADD.FTZ R65, R65, R7 ;  /* 0x0000000741417221 */ /* 0x000fc40000010000 */
[----:B------:R-:W4:Y:S01]  /*1b4b0*/  LDL.LU R12, [R1+0x268] ;  /* 0x00026800010c7983 */ /* 0x000f220000300800 */
[----:B------:R-:W-:-:S03]  /*1b4c0*/  FFMA.FTZ R69, R10, R0, R69 ;  /* 0x000000000a457223 */ /* 0x000fc60000010045 */
[----:B------:R-:W4:Y:S01]  /*1b4d0*/  LDL.LU R66, [R1+0x4cc] ;  /* 0x0004cc0001427983 */ /* 0x000f220000300800 */
[----:B------:R-:W-:Y:S01]  /*1b4e0*/  FADD.FTZ R65, R0, R65 ;  /* 0x0000004100417221 */ /* 0x000fe20000010000 */
[----:B------:R-:W-:Y:S01]  /*1b4f0*/  FFMA.FTZ R67, R10, R64, R67 ;  /* 0x000000400a437223 */ /* 0x000fe20000010043 */
[----:B------:R-:W-:Y:S01]  /*1b500*/  FADD.FTZ R68, R68, R64 ;  /* 0x0000004044447221 */ /* 0x000fe20000010000 */
[----:B------:R-:W4:Y:S04]  /*1b510*/  LDL.LU R10, [R1+0x4c8] ;  /* 0x0004c800010a7983 */ /* 0x000f280000300800 */
[----:B------:R-:W4:Y:S01]  /*1b520*/  LDL.LU R64, [R1+0x4ac] ;  /* 0x0004ac0001407983 */ /* 0x000f220000300800 */
[----:B--2---:R-:W-:-:S04]  /*1b530*/  FMUL.FTZ R7, R2, R23 ;  /* 0x0000001702077220 */ /* 0x004fc80000410000 */
[----:B---3--:R-:W-:Y:S01]  /*1b540*/  FFMA.FTZ R69, R15, R7, R69 ;  /* 0x000000070f457223 */ /* 0x008fe20000010045 */
[-C--:B----4-:R-:W-:Y:S01]  /*1b550*/  FMUL.FTZ R0, R3, R14.reuse ;  /* 0x0000000e03007220 */ /* 0x090fe20000410000 */
[----:B------:R-:W-:Y:S01]  /*1b560*/  FFMA.FTZ R63, R15, R23, R63 ;  /* 0x000000170f3f7223 */ /* 0x000fe2000001003f */
[----:B------:R-:W-:Y:S01]  /*1b570*/  FADD.FTZ R68, R68, R14 ;  /* 0x0000000e44447221 */ /* 0x000fe20000010000 */
[----:B------:R-:W2:Y:S01]  /*1b580*/  LDL.LU R15, [R1+0x264] ;  /* 0x00026400010f7983 */ /* 0x000ea20000300800 */
[C---:B------:R-:W-:Y:S01]  /*1b590*/  FFMA.FTZ R67, R21.reuse, R14, R67 ;  /* 0x0000000e15437223 */ /* 0x040fe20000010043 */
[----:B------:R-:W-:Y:S02]  /*1b5a0*/  FFMA.FTZ R69, R21, R0, R69 ;  /* 0x0000000015457223 */ /* 0x000fe40000010045 */
[----:B------:R-:W3:Y:S04]  /*1b5b0*/  LDL.LU R21, [R1+0x4a8] ;  /* 0x0004a80001157983 */ /* 0x000ee80000300800 */
[----:B------:R-:W4:Y:S01]  /*1b5c0*/  LDL.LU R14, [R1+0x260] ;  /* 0x00026000010e7983 */ /* 0x000f220000300800 */
[----:B------:R-:W-:Y:S01]  /*1b5d0*/  FADD.FTZ R65, R65, R7 ;  /* 0x0000000741417221 */ /* 0x000fe20000010000 */
[----:B------:R-:W-:Y:S01]  /*1b5e0*/  FMUL.FTZ R7, R2, R9 ;  /* 0x0000000902077220 */ /* 0x000fe20000410000 */
[----:B------:R-:W-:Y:S01]  /*1b5f0*/  FADD.FTZ R6, R6, R23 ;  /* 0x0000001706067221 */ /* 0x000fe20000010000 */
[----:B------:R-:W-:Y:S01]  /*1b600*/  FADD.FTZ R68, R68, R12 ;  /* 0x0000000c44447221 */ /* 0x000fe20000010000 */
[----:B------:R-:W-:Y:S01]  /*1b610*/  FADD.FTZ R65, R0, R65 ;  /* 0x0000004100417221 */ /* 0x000fe20000010000 */
[-C--:B------:R-:W-:Y:S01]  /*1b620*/  FMUL.FTZ R0, R3, R12.reuse ;  /* 0x0000000c03007220 */ /* 0x080fe20000410000 */
[----:B------:R-:W-:Y:S01]  /*1b630*/  FFMA.FTZ R67, R66, R12, R67 ;  /* 0x0000000c42437223 */ /* 0x000fe20000010043 */
[C---:B------:R-:W-:Y:S01]  /*1b640*/  FFMA.FTZ R69, R8.reuse, R7, R69 ;  /* 0x0000000708457223 */ /* 0x040fe20000010045 */
[----:B------:R-:W4:Y:S01]  /*1b650*/  LDL.LU R12, [R1+0x748] ;  /* 0x00074800010c7983 */ /* 0x000f220000300800 */
[----:B------:R-:W-:Y:S01]  /*1b660*/  FADD.FTZ R65, R65, R7 ;  /* 0x0000000741417221 */ /* 0x000fe20000010000 */
[----:B------:R-:W-:Y:S01]  /*1b670*/  FFMA.FTZ R63, R8, R9, R63 ;  /* 0x00000009083f7223 */ /* 0x000fe2000001003f */
[----:B------:R-:W-:Y:S01]  /*1b680*/  FADD.FTZ R6, R6, R9 ;  /* 0x0000000906067221 */ /* 0x000fe20000010000 */
[----:B------:R-:W4:Y:S01]  /*1b690*/  LDL.LU R8, [R1+0x48c] ;  /* 0x00048c0001087983 */ /* 0x000f220000300800 */
[----:B------:R-:W-:Y:S01]  /*1b6a0*/  FFMA.FTZ R69, R66, R0, R69 ;  /* 0x0000000042457223 */ /* 0x000fe20000010045 */
[----:B------:R-:W-:-:S02]  /*1b6b0*/  FMUL.FTZ R7, R2, R22 ;  /* 0x0000001602077220 */ /* 0x000fc40000410000 */
[----:B------:R-:W4:Y:S01]  /*1b6c0*/  LDL.LU R23, [R1+0x258] ;  /* 0x0002580001177983 */ /* 0x000f220000300800 */
[----:B------:R-:W-:Y:S01]  /*1b6d0*/  FADD.FTZ R65, R0, R65 ;  /* 0x0000004100417221 */ /* 0x000fe20000010000 */
[----:B------:R-:W-:Y:S01]  /*1b6e0*/  FFMA.FTZ R63, R10, R22, R63 ;  /* 0x000000160a3f7223 */ /* 0x000fe2000001003f */
[----:B------:R-:W-:Y:S01]  /*1b6f0*/  FADD.FTZ R6, R6, R22 ;  /* 0x0000001606067221 */ /* 0x000fe20000010000 */
[----:B------:R-:W4:Y:S01]  /*1b700*/  LDL.LU R9, [R1+0x488] ;  /* 0x0004880001097983 */ /* 0x000f220000300800 */
[----:B------:R-:W-:Y:S01]  /*1b710*/  FFMA.FTZ R69, R10, R7, R69 ;  /* 0x000000070a457223 */ /* 0x000fe20000010045 */
[----:B------:R-:W-:Y:S02]  /*1b720*/  FADD.FTZ R65, R65, R7 ;  /* 0x0000000741417221 */ /* 0x000fe40000010000 */
[----:B------:R-:W4:Y:S04]  /*1b730*/  LDL.LU R66, [R1+0x250] ;  /* 0x0002500001427983 */ /* 0x000f280000300800 */
[----:B------:R-:W4:Y:S04]  /*1b740*/  LDL.LU R10, [R1+0x464] ;  /* 0x00046400010a7983 */ /* 0x000f280000300800 */
[----:B------:R-:W4:Y:S01]  /*1b750*/  LDL.LU R22, [R1+0x25c] ;  /* 0x00025c0001167983 */ /* 0x000f220000300800 */
[-C--:B--2---:R-:W-:Y:S01]  /*1b760*/  FMUL.FTZ R7, R2, R15.reuse ;  /* 0x0000000f02077220 */ /* 0x084fe20000410000 */
[----:B------:R-:W-:Y:S01]  /*1b770*/  FADD.FTZ R6, R6, R15 ;  /* 0x0000000f06067221 */ /* 0x000fe20000010000 */
[----:B---3--:R-:W-:-:S02]  /*1b780*/  FFMA.FTZ R63, R21, R15, R63 ;  /* 0x0000000f153f7223 */ /* 0x008fc4000001003f */
[----:B------:R-:W2:Y:S01]  /*1b790*/  LDL.LU R15, [R1+0x744] ;  /* 0x00074400010f7983 */ /* 0x000ea20000300800 */
[-C--:B----4-:R-:W-:Y:S01]  /*1b7a0*/  FMUL.FTZ R0, R3, R14.reuse ;  /* 0x0000000e03007220 */ /* 0x090fe20000410000 */
[----:B------:R-:W-:-:S03]  /*1b7b0*/  FFMA.FTZ R67, R64, R14, R67 ;  /* 0x0000000e40437223 */ /* 0x000fc60000010043 */
[----:B------:R-:W-:Y:S02]  /*1b7c0*/  FFMA.FTZ R69, R64, R0, R69 ;  /* 0x0000000040457223 */ /* 0x000fe40000010045 */
[----:B------:R-:W3:Y:S01]  /*1b7d0*/  LDL.LU R64, [R1+0x460] ;  /* 0x0004600001407983 */ /* 0x000ee20000300800 */
[----:B------:R-:W-:-:S03]  /*1b7e0*/  FADD.FTZ R68, R68, R14 ;  /* 0x0000000e44447221 */ /* 0x000fc60000010000 */
[----:B------:R-:W4:Y:S01]  /*1b7f0*/  LDL.LU R14, [R1+0x254] ;  /* 0x00025400010e7983 */ /* 0x000f220000300800 */
[----:B------:R-:W-:-:S03]  /*1b800*/  FFMA.FTZ R69, R21, R7, R69 ;  /* 0x0000000715457223 */ /* 0x000fc60000010045 */
[----:B------:R-:W4:Y:S01]  /*1b810*/  LDL.LU R21, [R1+0x44c] ;  /* 0x00044c0001157983 */ /* 0x000f220000300800 */
[----:B------:R-:W-:Y:S01]  /*1b820*/  FADD.FTZ R65, R0, R65 ;  /* 0x0000004100417221 */ /* 0x000fe20000010000 */
[-C--:B------:R-:W-:Y:S01]  /*1b830*/  FMUL.FTZ R0, R3, R12.reuse ;  /* 0x0000000c03007220 */ /* 0x080fe20000410000 */
[C---:B------:R-:W-:Y:S02]  /*1b840*/  FFMA.FTZ R67, R8.reuse, R12, R67 ;  /* 0x0000000c08437223 */ /* 0x040fe40000010043 */
[----:B------:R-:W-:Y:S01]  /*1b850*/  FADD.FTZ R65, R65, R7 ;  /* 0x0000000741417221 */ /* 0x000fe20000010000 */
[----:B------:R-:W-:Y:S01]  /*1b860*/  FFMA.FTZ R69, R8, R0, R69 ;  /* 0x0000000008457223 */ /* 0x000fe20000010045 */
[-C--:B------:R-:W-:Y:S01]  /*1b870*/  FMUL.FTZ R7, R2, R23.reuse ;  /* 0x0000001702077220 */ /* 0x080fe20000410000 */
[----:B------:R-:W4:Y:S01]  /*1b880*/  LDL.LU R8, [R1+0x448] ;  /* 0x0004480001087983 */ /* 0x000f220000300800 */
[----:B------:R-:W-:Y:S01]  /*1b890*/  FADD.FTZ R65, R0, R65 ;  /* 0x0000004100417221 */ /* 0x000fe20000010000 */
[----:B------:R-:W-:Y:S01]  /*1b8a0*/  FADD.FTZ R68, R68, R12 ;  /* 0x0000000c44447221 */ /* 0x000fe20000010000 */
[C---:B------:R-:W-:Y:S01]  /*1b8b0*/  FFMA.FTZ R63, R9.reuse, R23, R63 ;  /* 0x00000017093f7223 */ /* 0x040fe2000001003f */
[----:B------:R-:W-:Y:S01]  /*1b8c0*/  FFMA.FTZ R69, R9, R7, R69 ;  /* 0x0000000709457223 */ /* 0x000fe20000010045 */
[----:B------:R-:W-:Y:S01]  /*1b8d0*/  FMUL.FTZ R0, R3, R66 ;  /* 0x0000004203007220 */ /* 0x000fe20000410000 */
[----:B------:R-:W-:Y:S01]  /*1b8e0*/  FADD.FTZ R6, R6, R23 ;  /* 0x0000001706067221 */ /* 0x000fe20000010000 */
[----:B------:R-:W4:Y:S01]  /*1b8f0*/  LDL.LU R9, [R1+0x444] ;  /* 0x0004440001097983 */ /* 0x000f220000300800 */
[----:B------:R-:W-:-:S03]  /*1b900*/  FADD.FTZ R65, R65, R7 ;  /* 0x0000000741417221 */ /* 0x000fc60000010000 */
[----:B------:R-:W4:Y:S01]  /*1b910*/  LDL.LU R23, [R1+0x2c4] ;  /* 0x0002c40001177983 */ /* 0x000f220000300800 */
[C---:B------:R-:W-:Y:S01]  /*1b920*/  FFMA.FTZ R67, R10.reuse, R66, R67 ;  /* 0x000000420a437223 */ /* 0x040fe20000010043 */
[----:B------:R-:W-:Y:S01]  /*1b930*/  FFMA.FTZ R69, R10, R0, R69 ;  /* 0x000000000a457223 */ /* 0x000fe20000010045 */
[----:B------:R-:W-:Y:S01]  /*1b940*/  FADD.FTZ R68, R68, R66 ;  /* 0x0000004244447221 */ /* 0x000fe20000010000 */
[----:B------:R-:W4:Y:S04]  /*1b950*/  LDL.LU R10, [R1+0x438] ;  /* 0x00043800010a7983 */ /* 0x000f280000300800 */
[----:B------:R-:W4:Y:S01]  /*1b960*/  LDL.LU R66, [R1+0x2c8] ;  /* 0x0002c80001427983 */ /* 0x000f220000300800 */
[----:B------:R-:W-:-:S03]  /*1b970*/  FADD.FTZ R65, R0, R65 ;  /* 0x0000004100417221 */ /* 0x000fc60000010000 */
[----:B------:R-:W4:Y:S01]  /*1b980*/  LDL.LU R12, [R1+0x41c] ;  /* 0x00041c00010c7983 */ /* 0x000f220000300800 */
[-C--:B--2---:R-:W-:Y:S01]  /*1b990*/  FMUL.FTZ R7, R2, R15.reuse ;  /* 0x0000000f02077220 */ /* 0x084fe20000410000 */
[----:B---3--:R-:W-:-:S03]  /*1b9a0*/  FFMA.FTZ R63, R64, R15, R63 ;  /* 0x0000000f403f7223 */ /* 0x008fc6000001003f */
[----:B------:R-:W-:Y:S02]  /*1b9b0*/  FFMA.FTZ R69, R64, R7, R69 ;  /* 0x0000000740457223 */ /* 0x000fe40000010045 */
[----:B------:R-:W2:Y:S01]  /*1b9c0*/  LDL.LU R64, [R1+0x424] ;  /* 0x0004240001407983 */ /* 0x000ea20000300800 */
[-C--:B----4-:R-:W-:Y:S01]  /*1b9d0*/  FMUL.FTZ R0, R3, R14.reuse ;  /* 0x0000000e03007220 */ /* 0x090fe20000410000 */
[----:B------:R-:W-:-:S03]  /*1b9e0*/  FFMA.FTZ R67, R21, R14, R67 ;  /* 0x0000000e15437223 */ /* 0x000fc60000010043 */
[----:B------:R-:W-:Y:S02]  /*1b9f0*/  FFMA.FTZ R69, R21, R0, R69 ;  /* 0x0000000015457223 */ /* 0x000fe40000010045 */
[----:B------:R-:W3:Y:S01]  /*1ba00*/  LDL.LU R21, [R1+0x420] ;  /* 0x0004200001157983 */ /* 0x000ee20000300800 */
[----:B------:R-:W-:-:S03]  /*1ba10*/  FADD.FTZ R68, R68, R14 ;  /* 0x0000000e44447221 */ /* 0x000fc60000010000 */
[----:B------:R-:W4:Y:S01]  /*1ba20*/  LDL.LU R14, [R1+0x2d0] ;  /* 0x0002d000010e7983 */ /* 0x000f220000300800 */
[----:B------:R-:W-:Y:S01]  /*1ba30*/  FADD.FTZ R65, R65, R7 ;  /* 0x0000000741417221 */ /* 0x000fe20000010000 */
[-C--:B------:R-:W-:Y:S01]  /*1ba40*/  FMUL.FTZ R7, R2, R22.reuse ;  /* 0x0000001602077220 */ /* 0x080fe20000410000 */
[----:B------:R-:W-:Y:S01]  /*1ba50*/  FADD.FTZ R6, R6, R15 ;  /* 0x0000000f06067221 */ /* 0x000fe20000010000 */
[----:B------:R-:W-:Y:S01]  /*1ba60*/  FFMA.FTZ R63, R8, R22, R63 ;  /* 0x00000016083f7223 */ /* 0x000fe2000001003f */
        /* <DEDUP_REMOVED lines=9> */
[----:B------:R-:W4:Y:S01]  /*1bb00*/  LDL.LU R22, [R1+0x410] ;  /* 0x0004100001167983 */ /* 0x000f220000300800 */
[----:B------:R-:W-:-:S03]  /*1bb10*/  FADD.FTZ R65, R0, R65 ;  /* 0x0000004100417221 */ /* 0x000fc60000010000 */
[----:B------:R-:W4:Y:S01]  /*1bb20*/  LDL.LU R9, [R1+0x2d8] ;  /* 0x0002d80001097983 */ /* 0x000f220000300800 */
[----:B------:R-:W-:Y:S01]  /*1bb30*/  FADD.FTZ R68, R68, R11 ;  /* 0x0000000b44447221 */ /* 0x000fe20000010000 */
[C---:B------:R-:W-:Y:S01]  /*1bb40*/  FFMA.FTZ R63, R10.reuse, R23, R63 ;  /* 0x000000170a3f7223 */ /* 0x040fe2000001003f */
[----:B------:R-:W-:Y:S01]  /*1bb50*/  FFMA.FTZ R69, R10, R7, R69 ;  /* 0x000000070a457223 */ /* 0x000fe20000010045 */
[----:B------:R-:W-:Y:S01]  /*1bb60*/  FMUL.FTZ R0, R3, R66 ;  /* 0x0000004203007220 */ /* 0x000fe20000410000 */
[----:B------:R-:W4:Y:S01]  /*1bb70*/  LDL.LU R10, [R1+0x404] ;  /* 0x00040400010a7983 */ /* 0x000f220000300800 */
[----:B------:R-:W-:Y:S01]  /*1bb80*/  FADD.FTZ R68, R68, R66 ;  /* 0x0000004244447221 */ /* 0x000fe20000010000 */
[----:B------:R-:W-:Y:S02]  /*1bb90*/  FADD.FTZ R6, R6, R23 ;  /* 0x0000001706067221 */ /* 0x000fe40000010000 */
[----:B------:R-:W4:Y:S01]  /*1bba0*/  LDL.LU R23, [R1+0x3d0] ;  /* 0x0003d00001177983 */ /* 0x000f220000300800 */
[----:B------:R-:W-:Y:S01]  /*1bbb0*/  FADD.FTZ R65, R65, R7 ;  /* 0x0000000741417221 */ /* 0x000fe20000010000 */
[----:B------:R-:W-:-:S02]  /*1bbc0*/  FMUL.FTZ R7, R2, R13 ;  /* 0x0000000d02077220 */ /* 0x000fc40000410000 */
[----:B------:R-:W4:Y:S01]  /*1bbd0*/  LDL.LU R15, [R1+0x3dc] ;  /* 0x0003dc00010f7983 */ /* 0x000f220000300800 */
[----:B------:R-:W-:-:S03]  /*1bbe0*/  FADD.FTZ R65, R0, R65 ;  /* 0x0000004100417221 */ /* 0x000fc60000010000 */
[----:B------:R-:W4:Y:S01]  /*1bbf0*/  LDL.LU R11, [R1+0x3b0] ;  /* 0x0003b000010b7983 */ /* 0x000f220000300800 */
[C---:B--2---:R-:W-:Y:S01]  /*1bc00*/  FFMA.FTZ R67, R64.reuse, R66, R67 ;  /* 0x0000004240437223 */ /* 0x044fe20000010043 */
[----:B------:R-:W-:Y:S02]  /*1bc10*/  FFMA.FTZ R69, R64, R0, R69 ;  /* 0x0000000040457223 */ /* 0x000fe40000010045 */
[----:B------:R-:W2:Y:S04]  /*1bc20*/  LDL.LU R66, [R1+0x2e0] ;  /* 0x0002e00001427983 */ /* 0x000ea80000300800 */
[----:B------:R-:W2:Y:S01]  /*1bc30*/  LDL.LU R64, [R1+0x3fc] ;  /* 0x0003fc0001407983 */ /* 0x000ea20000300800 */
[C---:B---3--:R-:W-:Y:S01]  /*1bc40*/  FFMA.FTZ R63, R21.reuse, R13, R63 ;  /* 0x0000000d153f7223 */ /* 0x048fe2000001003f */
[----:B------:R-:W-:-:S02]  /*1bc50*/  FFMA.FTZ R69, R21, R7, R69 ;  /* 0x0000000715457223 */ /* 0x000fc40000010045 */
[----:B------:R-:W3:Y:S01]  /*1bc60*/  LDL.LU R21, [R1+0x2e4] ;  /* 0x0002e40001157983 */ /* 0x000ee20000300800 */
[-C--:B----4-:R-:W-:Y:S01]  /*1bc70*/  FMUL.FTZ R0, R3, R14.reuse ;  /* 0x0000000e03007220 */ /* 0x090fe20000410000 */
[----:B------:R-:W-:Y:S01]  /*1bc80*/  FFMA.FTZ R67, R12, R14, R67 ;  /* 0x0000000e0c437223 */ /* 0x000fe20000010043 */
[----:B------:R-:W-:Y:S02]  /*1bc90*/  FADD.FTZ R68, R68, R14 ;  /* 0x0000000e44447221 */ /* 0x000fe40000010000 */
[----:B------:R-:W4:Y:S01]  /*1bca0*/  LDL.LU R14, [R1+0x2e8] ;  /* 0x0002e800010e7983 */ /* 0x000f220000300800 */
[----:B------:R-:W-:-:S03]  /*1bcb0*/  FFMA.FTZ R69, R12, R0, R69 ;  /* 0x000000000c457223 */ /* 0x000fc60000010045 */
[----:B------:R-:W4:Y:S01]  /*1bcc0*/  LDL.LU R12, [R1+0x3f4] ;  /* 0x0003f400010c7983 */ /* 0x000f220000300800 */
[----:B------:R-:W-:Y:S01]  /*1bcd0*/  FADD.FTZ R65, R65, R7 ;  /* 0x0000000741417221 */ /* 0x000fe20000010000 */
[----:B------:R-:W-:Y:S01]  /*1bce0*/  FADD.FTZ R6, R6, R13 ;  /* 0x0000000d06067221 */ /* 0x000fe20000010000 */
[-C--:B------:R-:W-:Y:S01]  /*1bcf0*/  FMUL.FTZ R7, R2, R8.reuse ;  /* 0x0000000802077220 */ /* 0x080fe20000410000 */
[----:B------:R-:W4:Y:S01]  /*1bd00*/  LDL.LU R13, [R1+0x3b4] ;  /* 0x0003b400010d7983 */ /* 0x000f220000300800 */
[----:B------:R-:W-:Y:S01]  /*1bd10*/  FADD.FTZ R65, R0, R65 ;  /* 0x0000004100417221 */ /* 0x000fe20000010000 */
[C---:B------:R-:W-:Y:S01]  /*1bd20*/  FFMA.FTZ R63, R22.reuse, R8, R63 ;  /* 0x00000008163f7223 */ /* 0x040fe2000001003f */
[----:B------:R-:W-:Y:S01]  /*1bd30*/  FFMA.FTZ R69, R22, R7, R69 ;  /* 0x0000000716457223 */ /* 0x000fe20000010045 */
[----:B------:R-:W-:Y:S01]  /*1bd40*/  FADD.FTZ R6, R6, R8 ;  /* 0x0000000806067221 */ /* 0x000fe20000010000 */
[-C--:B------:R-:W-:Y:S01]  /*1bd50*/  FMUL.FTZ R0, R3, R9.reuse ;  /* 0x0000000903007220 */ /* 0x080fe20000410000 */
[----:B------:R-:W4:Y:S01]  /*1bd60*/  LDL.LU R8, [R1+0x2ec] ;  /* 0x0002ec0001087983 */ /* 0x000f220000300800 */
[----:B------:R-:W-:Y:S01]  /*1bd70*/  FADD.FTZ R65, R65, R7 ;  /* 0x0000000741417221 */ /* 0x000fe20000010000 */
[----:B------:R-:W-:Y:S01]  /*1bd80*/  FMUL.FTZ R7, R2, R16 ;  /* 0x0000001002077220 */ /* 0x000fe20000410000 */
[----:B------:R-:W-:Y:S01]  /*1bd90*/  FADD.FTZ R68, R68, R9 ;  /* 0x0000000944447221 */ /* 0x000fe20000010000 */
[C---:B------:R-:W-:Y:S01]  /*1bda0*/  FFMA.FTZ R67, R10.reuse, R9, R67 ;  /* 0x000000090a437223 */ /* 0x040fe20000010043 */
[----:B------:R-:W-:Y:S01]  /*1bdb0*/  FFMA.FTZ R69, R10, R0, R69 ;  /* 0x000000000a457223 */ /* 0x000fe20000010045 */
[----:B------:R-:W4:Y:S01]  /*1bdc0*/  LDL.LU R22, [R1+0x3f0] ;  /* 0x0003f00001167983 */ /* 0x000f220000300800 */
[----:B------:R-:W-:-:S03]  /*1bdd0*/  FADD.FTZ R65, R0, R65 ;  /* 0x0000004100417221 */ /* 0x000fc60000010000 */
[----:B------:R-:W4:Y:S04]  /*1bde0*/  LDL.LU R9, [R1+0x2f0] ;  /* 0x0002f00001097983 */ /* 0x000f280000300800 */
[----:B------:R-:W4:Y:S01]  /*1bdf0*/  LDL.LU R10, [R1+0x3ec] ;  /* 0x0003ec00010a7983 */ /* 0x000f220000300800 */
[----:B------:R-:W-:Y:S01]  /*1be00*/  FADD.FTZ R65, R65, R7 ;  /* 0x0000000741417221 */ /* 0x000fe20000010000 */
[----:B------:R-:W-:Y:S01]  /*1be10*/  FADD.FTZ R6, R6, R16 ;  /* 0x0000001006067221 */ /* 0x000fe20000010000 */
[----:B--2---:R-:W-:Y:S01]  /*1be20*/  FMUL.FTZ R0, R3, R66 ;  /* 0x0000004203007220 */ /* 0x004fe20000410000 */
[C---:B------:R-:W-:Y:S01]  /*1be30*/  FFMA.FTZ R63, R64.reuse, R16, R63 ;  /* 0x00000010403f7223 */ /* 0x040fe2000001003f */
[----:B------:R-:W-:Y:S02]  /*1be40*/  FFMA.FTZ R69, R64, R7, R69 ;  /* 0x0000000740457223 */ /* 0x000fe40000010045 */
[----:B------:R-:W2:Y:S01]  /*1be50*/  LDL.LU R64, [R1+0x34c] ;  /* 0x00034c0001407983 */ /* 0x000ea20000300800 */
[C---:B------:R-:W-:Y:S01]  /*1be60*/  FFMA.FTZ R67, R23.reuse, R66, R67 ;  /* 0x0000004217437223 */ /* 0x040fe20000010043 */
[----:B------:R-:W-:-:S02]  /*1be70*/  FFMA.FTZ R69, R23, R0, R69 ;  /* 0x0000000017457223 */ /* 0x000fc40000010045 */
[----:B------:R-:W2:Y:S01]  /*1be80*/  LDL.LU R23, [R1+0x3e8] ;  /* 0x0003e80001177983 */ /* 0x000ea20000300800 */
[-C--:B---3--:R-:W-:Y:S01]  /*1be90*/  FMUL.FTZ R7, R2, R21.reuse ;  /* 0x0000001502077220 */ /* 0x088fe20000410000 */
[----:B------:R-:W-:Y:S02]  /*1bea0*/  FADD.FTZ R68, R68, R66 ;  /* 0x0000004244447221 */ /* 0x000fe40000010000 */
[----:B------:R-:W3:Y:S01]  /*1beb0*/  LDL.LU R66, [R1+0x348] ;  /* 0x0003480001427983 */ /* 0x000ee20000300800 */
[----:B------:R-:W-:Y:S01]  /*1bec0*/  FADD.FTZ R65, R0, R65 ;  /* 0x0000004100417221 */ /* 0x000fe20000010000 */
[C---:B------:R-:W-:Y:S01]  /*1bed0*/  FFMA.FTZ R63, R15.reuse, R21, R63 ;  /* 0x000000150f3f7223 */ /* 0x040fe2000001003f */
[----:B------:R-:W-:Y:S01]  /*1bee0*/  FFMA.FTZ R69, R15, R7, R69 ;  /* 0x000000070f457223 */ /* 0x000fe20000010045 */
[-C--:B----4-:R-:W-:Y:S01]  /*1bef0*/  FMUL.FTZ R0, R3, R14.reuse ;  /* 0x0000000e03007220 */ /* 0x090fe20000410000 */
[----:B------:R-:W-:Y:S01]  /*1bf00*/  FADD.FTZ R6, R6, R21 ;  /* 0x0000001506067221 */ /* 0x000fe20000010000 */
[----:B------:R-:W4:Y:S01]  /*1bf10*/  LDL.LU R15, [R1+0x3e4] ;  /* 0x0003e400010f7983 */ /* 0x000f220000300800 */
[----:B------:R-:W-:-:S03]  /*1bf20*/  FFMA.FTZ R67, R12, R14, R67 ;  /* 0x0000000e0c437223 */ /* 0x000fc60000010043 */
[----:B------:R-:W4:Y:S01]  /*1bf30*/  LDL.LU R21, [R1+0x340] ;  /* 0x0003400001157983 */ /* 0x000f220000300800 */
[----:B------:R-:W-:-:S03]  /*1bf40*/  FFMA.FTZ R69, R12, R0, R69 ;  /* 0x000000000c457223 */ /* 0x000fc60000010045 */
[----:B------:R-:W4:Y:S01]  /*1bf50*/  LDL.LU R12, [R1+0x3e0] ;  /* 0x0003e000010c7983 */ /* 0x000f220000300800 */
[----:B------:R-:W-:Y:S01]  /*1bf60*/  FADD.FTZ R65, R65, R7 ;  /* 0x0000000741417221 */ /* 0x000fe20000010000 */
[-C--:B------:R-:W-:Y:S01]  /*1bf70*/  FMUL.FTZ R7, R2, R8.reuse ;  /* 0x0000000802077220 */ /* 0x080fe20000410000 */
[----:B------:R-:W-:Y:S02]  /*1bf80*/  FADD.FTZ R68, R68, R14 ;  /* 0x0000000e44447221 */ /* 0x000fe40000010000 */
[----:B------:R-:W4:Y:S01]  /*1bf90*/  LDL.LU R14, [R1+0x33c] ;  /* 0x00033c00010e7983 */ /* 0x000f220000300800 */
[----:B------:R-:W-:Y:S01]  /*1bfa0*/  FADD.FTZ R65, R0, R65 ;  /* 0x0000004100417221 */ /* 0x000fe20000010000 */
[C---:B------:R-:W-:Y:S01]  /*1bfb0*/  FFMA.FTZ R63, R22.reuse, R8, R63 ;  /* 0x00000008163f7223 */ /* 0x040fe2000001003f */
[----:B------:R-:W-:Y:S01]  /*1bfc0*/  FFMA.FTZ R69, R22, R7, R69 ;  /* 0x0000000716457223 */ /* 0x000fe20000010045 */
[----:B------:R-:W-:Y:S01]  /*1bfd0*/  FADD.FTZ R6, R6, R8 ;  /* 0x0000000806067221 */ /* 0x000fe20000010000 */
[----:B------:R-:W-:Y:S01]  /*1bfe0*/  FMUL.FTZ R0, R3, R9 ;  /* 0x0000000903007220 */ /* 0x000fe20000410000 */
[----:B------:R-:W4:Y:S01]  /*1bff0*/  LDL.LU R22, [R1+0x3d8] ;  /* 0x0003d80001167983 */ /* 0x000f220000300800 */
[----:B------:R-:W-:-:S03]  /*1c000*/  FADD.FTZ R65, R65, R7 ;  /* 0x0000000741417221 */ /* 0x000fc60000010000 */
[----:B------:R-:W4:Y:S01]  /*1c010*/  LDL.LU R8, [R1+0x338] ;  /* 0x0003380001087983 */ /* 0x000f220000300800 */
[C---:B------:R-:W-:Y:S01]  /*1c020*/  FFMA.FTZ R67, R10.reuse, R9, R67 ;  /* 0x000000090a437223 */ /* 0x040fe20000010043 */
[----:B------:R-:W-:Y:S02]  /*1c030*/  FFMA.FTZ R69, R10, R0, R69 ;  /* 0x000000000a457223 */ /* 0x000fe40000010045 */
[----:B------:R-:W4:Y:S01]  /*1c040*/  LDL.LU R10, [R1+0x3d4] ;  /* 0x0003d400010a7983 */ /* 0x000f220000300800 */
[----:B------:R-:W-:-:S03]  /*1c050*/  FADD.FTZ R68, R68, R9 ;  /* 0x0000000944447221 */ /* 0x000fc60000010000 */
[----:B------:R-:W4:Y:S01]  /*1c060*/  LDL.LU R9, [R1+0x334] ;  /* 0x0003340001097983 */ /* 0x000f220000300800 */
[----:B------:R-:W-:Y:S01]  /*1c070*/  FADD.FTZ R65, R0, R65 ;  /* 0x0000004100417221 */ /* 0x000fe20000010000 */
[-C--:B--2---:R-:W-:Y:S01]  /*1c080*/  FMUL.FTZ R7, R2, R64.reuse ;  /* 0x0000004002077220 */ /* 0x084fe20000410000 */
[----:B------:R-:W-:-:S03]  /*1c090*/  FFMA.FTZ R63, R23, R64, R63 ;  /* 0x00000040173f7223 */ /* 0x000fc6000001003f */
[----:B------:R-:W-:Y:S02]  /*1c0a0*/  FFMA.FTZ R69, R23, R7, R69 ;  /* 0x0000000717457223 */ /* 0x000fe40000010045 */
[----:B------:R-:W2:Y:S01]  /*1c0b0*/  LDL.LU R23, [R1+0x3cc] ;  /* 0x0003cc0001177983 */ /* 0x000ea20000300800 */
[-C--:B---3--:R-:W-:Y:S01]  /*1c0c0*/  FMUL.FTZ R0, R3, R66.reuse ;  /* 0x0000004203007220 */ /* 0x088fe20000410000 */
[----:B------:R-:W-:Y:S01]  /*1c0d0*/  FADD.FTZ R65, R65, R7 ;  /* 0x0000000741417221 */ /* 0x000fe20000010000 */
[----:B------:R-:W-:Y:S02]  /*1c0e0*/  FADD.FTZ R6, R6, R64 ;  /* 0x0000004006067221 */ /* 0x000fe40000010000 */
[----:B------:R-:W3:Y:S01]  /*1c0f0*/  LDL.LU R64, [R1+0x32c] ;  /* 0x00032c0001407983 */ /* 0x000ee20000300800 */
[C---:B----4-:R-:W-:Y:S01]  /*1c100*/  FFMA.FTZ R67, R15.reuse, R66, R67 ;  /* 0x000000420f437223 */ /* 0x050fe20000010043 */
[----:B------:R-:W-:Y:S02]  /*1c110*/  FFMA.FTZ R69, R15, R0, R69 ;  /* 0x000000000f457223 */ /* 0x000fe40000010045 */
[----:B------:R-:W4:Y:S01]  /*1c120*/  LDL.LU R15, [R1+0x3c8] ;  /* 0x0003c800010f7983 */ /* 0x000f220000300800 */
[----:B------:R-:W-:Y:S01]  /*1c130*/  FMUL.FTZ R7, R2, R21 ;  /* 0x0000001502077220 */ /* 0x000fe20000410000 */
[----:B------:R-:W-:-:S02]  /*1c140*/  FADD.FTZ R68, R68, R66 ;  /* 0x0000004244447221 */ /* 0x000fc40000010000 */
[----:B------:R-:W4:Y:S01]  /*1c150*/  LDL.LU R66, [R1+0x328] ;  /* 0x0003280001427983 */ /* 0x000f220000300800 */
[C---:B------:R-:W-:Y:S01]  /*1c160*/  FFMA.FTZ R63, R12.reuse, R21, R63 ;  /* 0x000000150c3f7223 */ /* 0x040fe2000001003f */
[----:B------:R-:W-:Y:S02]  /*1c170*/  FFMA.FTZ R69, R12, R7, R69 ;  /* 0x000000070c457223 */ /* 0x000fe40000010045 */
[----:B------:R-:W4:Y:S01]  /*1c180*/  LDL.LU R12, [R1+0x3c4] ;  /* 0x0003c400010c7983 */ /* 0x000f220000300800 */
[----:B------:R-:W-:Y:S01]  /*1c190*/  FADD.FTZ R65, R0, R65 ;  /* 0x0000004100417221 */ /* 0x000fe20000010000 */
[-C--:B------:R-:W-:Y:S01]  /*1c1a0*/  FMUL.FTZ R0, R3, R14.reuse ;  /* 0x0000000e03007220 */ /* 0x080fe20000410000 */
[----:B------:R-:W-:Y:S02]  /*1c1b0*/  FADD.FTZ R6, R6, R21 ;  /* 0x0000001506067221 */ /* 0x000fe40000010000 */
[----:B------:R-:W4:Y:S01]  /*1c1c0*/  LDL.LU R21, [R1+0x324] ;  /* 0x0003240001157983 */ /* 0x000f220000300800 */
[----:B------:R-:W-:Y:S01]  /*1c1d0*/  FADD.FTZ R65, R65, R7 ;  /* 0x0000000741417221 */ /* 0x000fe20000010000 */
[----:B------:R-:W-:Y:S01]  /*1c1e0*/  FADD.FTZ R68, R68, R14 ;  /* 0x0000000e44447221 */ /* 0x000fe20000010000 */
[C---:B------:R-:W-:Y:S01]  /*1c1f0*/  FFMA.FTZ R67, R22.reuse, R14, R67 ;  /* 0x0000000e16437223 */ /* 0x040fe20000010043 */
[----:B------:R-:W-:Y:S01]  /*1c200*/  FFMA.FTZ R69, R22, R0, R69 ;  /* 0x0000000016457223 */ /* 0x000fe20000010045 */
[----:B------:R-:W4:Y:S01]  /*1c210*/  LDL.LU R14, [R1+0x31c] ;  /* 0x00031c00010e7983 */ /* 0x000f220000300800 */
[----:B------:R-:W-:-:S03]  /*1c220*/  FMUL.FTZ R7, R2, R8 ;  /* 0x0000000802077220 */ /* 0x000fc60000410000 */
[----:B------:R-:W4:Y:S01]  /*1c230*/  LDL.LU R22, [R1+0x3c0] ;  /* 0x0003c00001167983 */ /* 0x000f220000300800 */
[----:B------:R-:W-:Y:S01]  /*1c240*/  FADD.FTZ R6, R6, R8 ;  /* 0x0000000806067221 */ /* 0x000fe20000010000 */
[C---:B------:R-:W-:Y:S01]  /*1c250*/  FFMA.FTZ R63, R10.reuse, R8, R63 ;  /* 0x000000080a3f7223 */ /* 0x040fe2000001003f */
[----:B------:R-:W-:Y:S01]  /*1c260*/  FFMA.FTZ R69, R10, R7, R69 ;  /* 0x000000070a457223 */ /* 0x000fe20000010045 */
[----:B------:R-:W4:Y:S01]  /*1c270*/  LDL.LU R8, [R1+0x318] ;  /* 0x0003180001087983 */ /* 0x000f220000300800 */
[----:B------:R-:W-:-:S03]  /*1c280*/  FADD.FTZ R65, R0, R65 ;  /* 0x0000004100417221 */ /* 0x000fc60000010000 */
[----:B------:R-:W4:Y:S01]  /*1c290*/  LDL.LU R10, [R1+0x3bc] ;  /* 0x0003bc00010a7983 */ /* 0x000f220000300800 */
[----:B------:R-:W-:Y:S01]  /*1c2a0*/  FMUL.FTZ R0, R3, R9 ;  /* 0x0000000903007220 */ /* 0x000fe20000410000 */
[----:B------:R-:W-:Y:S01]  /*1c2b0*/  FADD.FTZ R68, R68, R9 ;  /* 0x0000000944447221 */ /* 0x000fe20000010000 */
[----:B------:R-:W-:-:S04]  /*1c2c0*/  FADD.FTZ R65, R65, R7 ;  /* 0x0000000741417221 */ /* 0x000fc80000010000 */
[----:B------:R-:W-:Y:S01]  /*1c2d0*/  FADD.FTZ R65, R0, R65 ;  /* 0x0000004100417221 */ /* 0x000fe20000010000 */
[C---:B--2---:R-:W-:Y:S02]  /*1c2e0*/  FFMA.FTZ R67, R23.reuse, R9, R67 ;  /* 0x0000000917437223 */ /* 0x044fe40000010043 */
[----:B------:R-:W2:Y:S01]  /*1c2f0*/  LDL.LU R9, [R1+0x3b8] ;  /* 0x0003b80001097983 */ /* 0x000ea20000300800 */
[----:B------:R-:W-:-:S03]  /*1c300*/  FFMA.FTZ R69, R23, R0, R69 ;  /* 0x0000000017457223 */ /* 0x000fc60000010045 */
[----:B------:R-:W2:Y:S01]  /*1c310*/  LDL.LU R23, [R1+0x314] ;  /* 0x0003140001177983 */ /* 0x000ea20000300800 */
[-C--:B---3--:R-:W-:Y:S01]  /*1c320*/  FMUL.FTZ R7, R2, R64.reuse ;  /* 0x0000004002077220 */ /* 0x088fe20000410000 */
[----:B------:R-:W-:Y:S01]  /*1c330*/  FADD.FTZ R6, R6, R64 ;  /* 0x0000004006067221 */ /* 0x000fe20000010000 */
[C---:B----4-:R-:W-:Y:S02]  /*1c340*/  FFMA.FTZ R63, R15.reuse, R64, R63 ;  /* 0x000000400f3f7223 */ /* 0x050fe4000001003f */
[----:B------:R-:W3:Y:S01]  /*1c350*/  LDL.LU R64, [R1+0x310] ;  /* 0x0003100001407983 */ /* 0x000ee20000300800 */
[----:B------:R-:W-:Y:S01]  /*1c360*/  FFMA.FTZ R69, R15, R7, R69 ;  /* 0x000000070f457223 */ /* 0x000fe20000010045 */
[-C--:B------:R-:W-:Y:S01]  /*1c370*/  FMUL.FTZ R0, R3, R66.reuse ;  /* 0x0000004203007220 */ /* 0x080fe20000410000 */
[----:B------:R-:W-:Y:S01]  /*1c380*/  FADD.FTZ R68, R68, R66 ;  /* 0x0000004244447221 */ /* 0x000fe20000010000 */
[----:B------:R-:W4:Y:S01]  /*1c390*/  LDL.LU R15, [R1+0x3ac] ;  /* 0x0003ac00010f7983 */ /* 0x000f220000300800 */
[----:B------:R-:W-:-:S03]  /*1c3a0*/  FFMA.FTZ R67, R12, R66, R67 ;  /* 0x000000420c437223 */ /* 0x000fc60000010043 */
[----:B------:R-:W4:Y:S01]  /*1c3b0*/  LDL.LU R66, [R1+0x308] ;  /* 0x0003080001427983 */ /* 0x000f220000300800 */
[----:B------:R-:W-:Y:S01]  /*1c3c0*/  FADD.FTZ R65, R65, R7 ;  /* 0x0000000741417221 */ /* 0x000fe20000010000 */
[----:B------:R-:W-:Y:S01]  /*1c3d0*/  FFMA.FTZ R69, R12, R0, R69 ;  /* 0x000000000c457223 */ /* 0x000fe20000010045 */
[-C--:B------:R-:W-:Y:S01]  /*1c3e0*/  FMUL.FTZ R7, R2, R21.reuse ;  /* 0x0000001502077220 */ /* 0x080fe20000410000 */
[----:B------:R-:W-:Y:S01]  /*1c3f0*/  FADD.FTZ R6, R6, R21 ;  /* 0x0000001506067221 */ /* 0x000fe20000010000 */
[----:B------:R-:W-:Y:S01]  /*1c400*/  FADD.FTZ R65, R0, R65 ;  /* 0x0000004100417221 */ /* 0x000fe20000010000 */
[----:B------:R-:W4:Y:S01]  /*1c410*/  LDL.LU R12, [R1+0x3a8] ;  /* 0x0003a800010c7983 */ /* 0x000f220000300800 */
[----:B------:R-:W-:Y:S02]  /*1c420*/  FMUL.FTZ R0, R3, R14 ;  /* 0x0000000e03007220 */ /* 0x000fe40000410000 */
[----:B------:R-:W-:Y:S01]  /*1c430*/  FADD.FTZ R65, R65, R7 ;  /* 0x0000000741417221 */ /* 0x000fe20000010000 */
[C---:B------:R-:W-:Y:S01]  /*1c440*/  FFMA.FTZ R63, R22.reuse, R21, R63 ;  /* 0x00000015163f7223 */ /* 0x040fe2000001003f */
[----:B------:R-:W-:Y:S01]  /*1c450*/  FFMA.FTZ R69, R22, R7, R69 ;  /* 0x0000000716457223 */ /* 0x000fe20000010045 */
[----:B------:R-:W4:Y:S01]  /*1c460*/  LDL.LU R21, [R1+0x304] ;  /* 0x0003040001157983 */ /* 0x000f220000300800 */
[----:B------:R-:W-:-:S03]  /*1c470*/  FMUL.FTZ R7, R2, R8 ;  /* 0x0000000802077220 */ /* 0x000fc60000410000 */
[----:B------:R-:W4:Y:S01]  /*1c480*/  LDL.LU R22, [R1+0x3a4] ;  /* 0x0003a40001167983 */ /* 0x000f220000300800 */
[C---:B------:R-:W-:Y:S01]  /*1c490*/  FFMA.FTZ R67, R10.reuse, R14, R67 ;  /* 0x0000000e0a437223 */ /* 0x040fe20000010043 */
[----:B------:R-:W-:Y:S02]  /*1c4a0*/  FFMA.FTZ R69, R10, R0, R69 ;  /* 0x000000000a457223 */ /* 0x000fe40000010045 */
[----:B------:R-:W4:Y:S01]  /*1c4b0*/  LDL.LU R10, [R1+0x300] ;  /* 0x00030000010a7983 */ /* 0x000f220000300800 */
[----:B------:R-:W-:Y:S01]  /*1c4c0*/  FADD.FTZ R68, R68, R14 ;  /* 0x0000000e44447221 */ /* 0x000fe20000010000 */
[----:B------:R-:W-:Y:S02]  /*1c4d0*/  FADD.FTZ R6, R6, R8 ;  /* 0x0000000806067221 */ /* 0x000fe40000010000 */
[----:B------:R-:W4:Y:S01]  /*1c4e0*/  LDL.LU R14, [R1+0x3a0] ;  /* 0x0003a000010e7983 */ /* 0x000f220000300800 */
[----:B------:R-:W-:-:S04]  /*1c4f0*/  FADD.FTZ R65, R0, R65 ;  /* 0x0000004100417221 */ /* 0x000fc80000010000 */
[----:B------:R-:W-:Y:S01]  /*1c500*/  FADD.FTZ R65, R65, R7 ;  /* 0x0000000741417221 */ /* 0x000fe20000010000 */
[C---:B--2---:R-:W-:Y:S01]  /*1c510*/  FFMA.FTZ R63, R9.reuse, R8, R63 ;  /* 0x00000008093f7223 */ /* 0x044fe2000001003f */
[----:B------:R-:W-:Y:S01]  /*1c520*/  FFMA.FTZ R69, R9, R7, R69 ;  /* 0x0000000709457223 */ /* 0x000fe20000010045 */
[----:B------:R-:W2:Y:S04]  /*1c530*/  LDL.LU R8, [R1+0x2f4] ;  /* 0x0002f40001087983 */ /* 0x000ea80000300800 */
[----:B------:R-:W2:Y:S01]  /*1c540*/  LDL.LU R9, [R1+0x2fc] ;  /* 0x0002fc0001097983 */ /* 0x000ea20000300800 */
[-C--:B------:R-:W-:Y:S01]  /*1c550*/  FMUL.FTZ R0, R3, R23.reuse ;  /* 0x0000001703007220 */ /* 0x080fe20000410000 */
[----:B------:R-:W-:Y:S01]  /*1c560*/  FFMA.FTZ R67, R13, R23, R67 ;  /* 0x000000170d437223 */ /* 0x000fe20000010043 */
[----:B------:R-:W-:-:S02]  /*1c570*/  FADD.FTZ R68, R68, R23 ;  /* 0x0000001744447221 */ /* 0x000fc40000010000 */
[----:B------:R-:W2:Y:S01]  /*1c580*/  LDL.LU R23, [R1+0x39c] ;  /* 0x00039c0001177983 */ /* 0x000ea20000300800 */
[-C--:B---3--:R-:W-:Y:S01]  /*1c590*/  FMUL.FTZ R7, R2, R64.reuse ;  /* 0x0000004002077220 */ /* 0x088fe20000410000 */
[----:B------:R-:W-:Y:S01]  /*1c5a0*/  FFMA.FTZ R63, R11, R64, R63 ;  /* 0x000000400b3f7223 */ /* 0x000fe2000001003f */
[----:B------:R-:W-:Y:S02]  /*1c5b0*/  FADD.FTZ R6, R6, R64 ;  /* 0x0000004006067221 */ /* 0x000fe40000010000 */
[----:B------:R-:W3:Y:S01]  /*1c5c0*/  LDL.LU R64, [R1+0x398] ;  /* 0x0003980001407983 */ /* 0x000ee20000300800 */
[----:B------:R-:W-:Y:S01]  /*1c5d0*/  FFMA.FTZ R69, R13, R0, R69 ;  /* 0x000000000d457223 */ /* 0x000fe20000010045 */
[----:B------:R-:W-:Y:S01]  /*1c5e0*/  FADD.FTZ R65, R0, R65 ;  /* 0x0000004100417221 */ /* 0x000fe20000010000 */
[-C--:B----4-:R-:W-:Y:S01]  /*1c5f0*/  FMUL.FTZ R0, R3, R66.reuse ;  /* 0x0000004203007220 */ /* 0x090fe20000410000 */
[----:B------:R-:W-:Y:S01]  /*1c600*/  FFMA.FTZ R67, R15, R66, R67 ;  /* 0x000000420f437223 */ /* 0x000fe20000010043 */
[----:B------:R-:W-:-:S02]  /*1c610*/  FADD.FTZ R68, R68, R66 ;  /* 0x0000004244447221 */ /* 0x000fc40000010000 */
[----:B------:R-:W4:Y:S01]  /*1c620*/  LDL.LU R66, [R1+0x394] ;  /* 0x0003940001427983 */ /* 0x000f220000300800 */
[----:B------:R-:W-:Y:S01]  /*1c630*/  FFMA.FTZ R69, R11, R7, R69 ;  /* 0x000000070b457223 */ /* 0x000fe20000010045 */
[----:B------:R-:W-:-:S03]  /*1c640*/  FADD.FTZ R65, R65, R7 ;  /* 0x0000000741417221 */ /* 0x000fc60000010000 */
[----:B------:R-:W-:Y:S01]  /*1c650*/  FFMA.FTZ R69, R15, R0, R69 ;  /* 0x000000000f457223 */ /* 0x000fe20000010045 */
[----:B------:R-:W-:Y:S01]  /*1c660*/  FADD.FTZ R65, R0, R65 ;  /* 0x0000004100417221 */ /* 0x000fe20000010000 */
[-C--:B------:R-:W-:Y:S01]  /*1c670*/  FMUL.FTZ R7, R2, R21.reuse ;  /* 0x0000001502077220 */ /* 0x080fe20000410000 */
[----:B------:R-:W-:Y:S01]  /*1c680*/  FFMA.FTZ R63, R12, R21, R63 ;  /* 0x000000150c3f7223 */ /* 0x000fe2000001003f */
[----:B------:R-:W-:Y:S02]  /*1c690*/  FADD.FTZ R6, R6, R21 ;  /* 0x0000001506067221 */ /* 0x000fe40000010000 */
[----:B------:R-:W-:Y:S01]  /*1c6a0*/  FFMA.FTZ R69, R12, R7, R69 ;  /* 0x000000070c457223 */ /* 0x000fe20000010045 */
[----:B------:R-:W4:Y:S01]  /*1c6b0*/  LDL.LU R21, [R1+0x390] ;  /* 0x0003900001157983 */ /* 0x000f220000300800 */
[----:B------:R-:W-:Y:S01]  /*1c6c0*/  FADD.FTZ R65, R65, R7 ;  /* 0x0000000741417221 */ /* 0x000fe20000010000 */
[-C--:B------:R-:W-:Y:S01]  /*1c6d0*/  FMUL.FTZ R0, R3, R10.reuse ;  /* 0x0000000a03007220 */ /* 0x080fe20000410000 */
[----:B------:R-:W-:Y:S01]  /*1c6e0*/  FFMA.FTZ R67, R22, R10, R67 ;  /* 0x0000000a16437223 */ /* 0x000fe20000010043 */
[----:B------:R-:W-:-:S02]  /*1c6f0*/  FADD.FTZ R68, R68, R10 ;  /* 0x0000000a44447221 */ /* 0x000fc40000010000 */
[----:B------:R-:W-:Y:S01]  /*1c700*/  FFMA.FTZ R69, R22, R0, R69 ;  /* 0x0000000016457223 */ /* 0x000fe20000010045 */
[----:B------:R-:W4:Y:S01]  /*1c710*/  LDL.LU R10, [R1+0x38c] ;  /* 0x00038c00010a7983 */ /* 0x000f220000300800 */
[----:B------:R-:W-:-:S03]  /*1c720*/  FADD.FTZ R65, R0, R65 ;  /* 0x0000004100417221 */ /* 0x000fc60000010000 */
[----:B------:R-:W4:Y:S01]  /*1c730*/  LDL.LU R22, [R1+0x2c0] ;  /* 0x0002c00001167983 */ /* 0x000f220000300800 */
[-C--:B--2---:R-:W-:Y:S01]  /*1c740*/  FMUL.FTZ R0, R3, R8.reuse ;  /* 0x0000000803007220 */ /* 0x084fe20000410000 */
[-C--:B------:R-:W-:Y:S01]  /*1c750*/  FMUL.FTZ R7, R2, R9.reuse ;  /* 0x0000000902077220 */ /* 0x080fe20000410000 */
[----:B------:R-:W-:Y:S01]  /*1c760*/  FFMA.FTZ R63, R14, R9, R63 ;  /* 0x000000090e3f7223 */ /* 0x000fe2000001003f */
[----:B------:R-:W-:Y:S02]  /*1c770*/  FADD.FTZ R6, R6, R9 ;  /* 0x0000000906067221 */ /* 0x000fe40000010000 */
[----:B------:R-:W-:Y:S01]  /*1c780*/  FFMA.FTZ R69, R14, R7, R69 ;  /* 0x000000070e457223 */ /* 0x000fe20000010045 */
[----:B------:R-:W2:Y:S01]  /*1c790*/  LDL.LU R9, [R1+0x388] ;  /* 0x0003880001097983 */ /* 0x000ea20000300800 */
[----:B------:R-:W-:Y:S01]  /*1c7a0*/  FADD.FTZ R65, R65, R7 ;  /* 0x0000000741417221 */ /* 0x000fe20000010000 */
[C---:B------:R-:W-:Y:S01]  /*1c7b0*/  FFMA.FTZ R67, R23.reuse, R8, R67 ;  /* 0x0000000817437223 */ /* 0x040fe20000010043 */
[----:B------:R-:W-:Y:S01]  /*1c7c0*/  FFMA.FTZ R69, R23, R0, R69 ;  /* 0x0000000017457223 */ /* 0x000fe20000010045 */
[-C--:B------:R-:W-:Y:S01]  /*1c7d0*/  FMUL.FTZ R7, R2, R62.reuse ;  /* 0x0000003e02077220 */ /* 0x080fe20000410000 */
[----:B------:R-:W-:Y:S01]  /*1c7e0*/  FADD.FTZ R68, R68, R8 ;  /* 0x0000000844447221 */ /* 0x000fe20000010000 */
[----:B------:R-:W-:Y:S01]  /*1c7f0*/  FADD.FTZ R65, R0, R65 ;  /* 0x0000004100417221 */ /* 0x000fe20000010000 */
[----:B------:R-:W2:Y:S01]  /*1c800*/  LDL.LU R8, [R1+0x384] ;  /* 0x0003840001087983 */ /* 0x000ea20000300800 */
[C---:B---3--:R-:W-:Y:S01]  /*1c810*/  FFMA.FTZ R63, R64.reuse, R62, R63 ;  /* 0x0000003e403f7223 */ /* 0x048fe2000001003f */
[----:B------:R-:W-:Y:S01]  /*1c820*/  FFMA.FTZ R69, R64, R7, R69 ;  /* 0x0000000740457223 */ /* 0x000fe20000010045 */
[-C--:B------:R-:W-:Y:S01]  /*1c830*/  FMUL.FTZ R0, R3, R55.reuse ;  /* 0x0000003703007220 */ /* 0x080fe20000410000 */
[----:B------:R-:W3:Y:S01]  /*1c840*/  LDL.LU R64, [R1+0x380] ;  /* 0x0003800001407983 */ /* 0x000ee20000300800 */
[----:B----4-:R-:W-:-:S02]  /*1c850*/  FFMA.FTZ R67, R66, R55, R67 ;  /* 0x0000003742437223 */ /* 0x010fc40000010043 */
[----:B------:R-:W-:Y:S01]  /*1c860*/  FFMA.FTZ R69, R66, R0, R69 ;  /* 0x0000000042457223 */ /* 0x000fe20000010045 */
[----:B------:R-:W-:Y:S01]  /*1c870*/  FADD.FTZ R6, R6, R62 ;  /* 0x0000003e06067221 */ /* 0x000fe20000010000 */
[----:B------:R-:W4:Y:S01]  /*1c880*/  LDL.LU R66, [R1+0x37c] ;  /* 0x00037c0001427983 */ /* 0x000f220000300800 */
[----:B------:R-:W-:Y:S01]  /*1c890*/  FADD.FTZ R65, R65, R7 ;  /* 0x0000000741417221 */ /* 0x000fe20000010000 */
[----:B------:R-:W-:Y:S02]  /*1c8a0*/  FMUL.FTZ R7, R2, R61 ;  /* 0x0000003d02077220 */ /* 0x000fe40000410000 */
[----:B------:R-:W4:Y:S01]  /*1c8b0*/  LDL.LU R14, [R1+0x360] ;  /* 0x00036000010e7983 */ /* 0x000f220000300800 */
[----:B------:R-:W-:Y:S01]  /*1c8c0*/  FADD.FTZ R65, R0, R65 ;  /* 0x0000004100417221 */ /* 0x000fe20000010000 */
[----:B------:R-:W-:Y:S02]  /*1c8d0*/  FMUL.FTZ R0, R3, R53 ;  /* 0x0000003503007220 */ /* 0x000fe40000410000 */
[----:B------:R-:W4:Y:S01]  /*1c8e0*/  LDL.LU R23, [R1+0x35c] ;  /* 0x00035c0001177983 */ /* 0x000f220000300800 */
[C---:B------:R-:W-:Y:S01]  /*1c8f0*/  FFMA.FTZ R63, R21.reuse, R61, R63 ;  /* 0x0000003d153f7223 */ /* 0x040fe2000001003f */
[----:B------:R-:W-:-:S02]  /*1c900*/  FFMA.FTZ R69, R21, R7, R69 ;  /* 0x0000000715457223 */ /* 0x000fc40000010045 */
[----:B------:R-:W4:Y:S01]  /*1c910*/  LDL.LU R21, [R1+0x378] ;  /* 0x0003780001157983 */ /* 0x000f220000300800 */
[----:B------:R-:W-:Y:S01]  /*1c920*/  FADD.FTZ R65, R65, R7 ;  /* 0x0000000741417221 */ /* 0x000fe20000010000 */
[----:B------:R-:W-:Y:S01]  /*1c930*/  FMUL.FTZ R7, R2, R60 ;  /* 0x0000003c02077220 */ /* 0x000fe20000410000 */
[C---:B------:R-:W-:Y:S01]  /*1c940*/  FFMA.FTZ R67, R10.reuse, R53, R67 ;  /* 0x000000350a437223 */ /* 0x040fe20000010043 */
[----:B------:R-:W-:Y:S02]  /*1c950*/  FFMA.FTZ R69, R10, R0, R69 ;  /* 0x000000000a457223 */ /* 0x000fe40000010045 */
[----:B------:R-:W4:Y:S01]  /*1c960*/  LDL.LU R10, [R1+0x374] ;  /* 0x00037400010a7983 */ /* 0x000f220000300800 */
[----:B------:R-:W-:Y:S01]  /*1c970*/  FADD.FTZ R65, R0, R65 ;  /* 0x0000004100417221 */ /* 0x000fe20000010000 */
[----:B------:R-:W-:-:S03]  /*1c980*/  FMUL.FTZ R0, R3, R51 ;  /* 0x0000003303007220 */ /* 0x000fc60000410000 */
[----:B------:R-:W-:-:S04]  /*1c990*/  FADD.FTZ R65, R65, R7 ;  /* 0x0000000741417221 */ /* 0x000fc80000010000 */
[----:B------:R-:W-:Y:S01]  /*1c9a0*/  FADD.FTZ R65, R0, R65 ;  /* 0x0000004100417221 */ /* 0x000fe20000010000 */
[C---:B--2---:R-:W-:Y:S01]  /*1c9b0*/  FFMA.FTZ R63, R9.reuse, R60, R63 ;  /* 0x0000003c093f7223 */ /* 0x044fe2000001003f */
[----:B------:R-:W-:Y:S02]  /*1c9c0*/  FFMA.FTZ R69, R9, R7, R69 ;  /* 0x0000000709457223 */ /* 0x000fe40000010045 */
[----:B------:R-:W2:Y:S01]  /*1c9d0*/  LDL.LU R9, [R1+0x370] ;  /* 0x0003700001097983 */ /* 0x000ea20000300800 */
[----:B------:R-:W-:Y:S01]  /*1c9e0*/  FMUL.FTZ R7, R2, R59 ;  /* 0x0000003b02077220 */ /* 0x000fe20000410000 */
[C---:B------:R-:W-:Y:S01]  /*1c9f0*/  FFMA.FTZ R67, R8.reuse, R51, R67 ;  /* 0x0000003308437223 */ /* 0x040fe20000010043 */
[----:B------:R-:W-:Y:S02]  /*1ca00*/  FFMA.FTZ R69, R8, R0, R69 ;  /* 0x0000000008457223 */ /* 0x000fe40000010045 */
[----:B------:R-:W2:Y:S01]  /*1ca10*/  LDL.LU R8, [R1+0x36c] ;  /* 0x00036c0001087983 */ /* 0x000ea20000300800 */
[C---:B---3--:R-:W-:Y:S01]  /*1ca20*/  FFMA.FTZ R63, R64.reuse, R59, R63 ;  /* 0x0000003b403f7223 */ /* 0x048fe2000001003f */
[----:B------:R-:W-:Y:S01]  /*1ca30*/  FFMA.FTZ R69, R64, R7, R69 ;  /* 0x0000000740457223 */ /* 0x000fe20000010045 */
[-C--:B------:R-:W-:Y:S01]  /*1ca40*/  FMUL.FTZ R0, R3, R49.reuse ;  /* 0x0000003103007220 */ /* 0x080fe20000410000 */
[----:B------:R-:W3:Y:S01]  /*1ca50*/  LDL.LU R64, [R1+0x368] ;  /* 0x0003680001407983 */ /* 0x000ee20000300800 */
[----:B----4-:R-:W-:-:S02]  /*1ca60*/  FFMA.FTZ R67, R66, R49, R67 ;  /* 0x0000003142437223 */ /* 0x010fc40000010043 */
[----:B------:R-:W-:Y:S02]  /*1ca70*/  FFMA.FTZ R69, R66, R0, R69 ;  /* 0x0000000042457223 */ /* 0x000fe40000010045 */
[----:B------:R-:W4:Y:S01]  /*1ca80*/  LDL.LU R66, [R1+0x364] ;  /* 0x0003640001427983 */ /* 0x000f220000300800 */
[----:B------:R-:W-:Y:S01]  /*1ca90*/  FADD.FTZ R65, R65, R7 ;  /* 0x0000000741417221 */ /* 0x000fe20000010000 */
[-C--:B------:R-:W-:Y:S01]  /*1caa0*/  FMUL.FTZ R7, R2, R58.reuse ;  /* 0x0000003a02077220 */ /* 0x080fe20000410000 */
[----:B------:R-:W-:Y:S02]  /*1cab0*/  FADD.FTZ R6, R6, R61 ;  /* 0x0000003d06067221 */ /* 0x000fe40000010000 */
[----:B------:R-:W-:Y:S01]  /*1cac0*/  FADD.FTZ R65, R0, R65 ;  /* 0x0000004100417221 */ /* 0x000fe20000010000 */
[----:B------:R-:W-:Y:S01]  /*1cad0*/  FMUL.FTZ R0, R3, R47 ;  /* 0x0000002f03007220 */ /* 0x000fe20000410000 */
[----:B------:R-:W-:Y:S01]  /*1cae0*/  FADD.FTZ R6, R6, R60 ;  /* 0x0000003c06067221 */ /* 0x000fe20000010000 */
[----:B------:R-:W-:Y:S01]  /*1caf0*/  FFMA.FTZ R69, R21, R7, R69 ;  /* 0x0000000715457223 */ /* 0x000fe20000010045 */
[----:B------:R-:W-:Y:S01]  /*1cb00*/  FADD.FTZ R65, R65, R7 ;  /* 0x0000000741417221 */ /* 0x000fe20000010000 */
[----:B------:R-:W-:Y:S01]  /*1cb10*/  FMUL.FTZ R7, R2, R57 ;  /* 0x0000003902077220 */ /* 0x000fe20000410000 */
[----:B------:R-:W-:Y:S01]  /*1cb20*/  FADD.FTZ R6, R6, R59 ;  /* 0x0000003b06067221 */ /* 0x000fe20000010000 */
[----:B------:R-:W-:Y:S01]  /*1cb30*/  FFMA.FTZ R63, R21, R58, R63 ;  /* 0x0000003a153f7223 */ /* 0x000fe2000001003f */
[----:B------:R-:W-:Y:S01]  /*1cb40*/  FADD.FTZ R65, R0, R65 ;  /* 0x0000004100417221 */ /* 0x000fe20000010000 */
[----:B------:R-:W4:Y:S01]  /*1cb50*/  LDL.LU R21, [R1+0x358] ;  /* 0x0003580001157983 */ /* 0x000f220000300800 */
[----:B------:R-:W-:Y:S01]  /*1cb60*/  FFMA.FTZ R69, R10, R0, R69 ;  /* 0x000000000a457223 */ /* 0x000fe20000010045 */
[----:B------:R-:W-:Y:S01]  /*1cb70*/  FMUL.FTZ R0, R3, R45 ;  /* 0x0000002d03007220 */ /* 0x000fe20000410000 */
[----:B------:R-:W-:Y:S01]  /*1cb80*/  FADD.FTZ R6, R6, R58 ;  /* 0x0000003a06067221 */ /* 0x000fe20000010000 */
[----:B------:R-:W-:Y:S01]  /*1cb90*/  FADD.FTZ R65, R65, R7 ;  /* 0x0000000741417221 */ /* 0x000fe20000010000 */
[----:B------:R-:W-:-:S02]  /*1cba0*/  FFMA.FTZ R67, R10, R47, R67 ;  /* 0x0000002f0a437223 */ /* 0x000fc40000010043 */
[----:B------:R-:W4:Y:S01]  /*1cbb0*/  LDL.LU R10, [R1+0x354] ;  /* 0x00035400010a7983 */ /* 0x000f220000300800 */
[----:B------:R-:W-:Y:S01]  /*1cbc0*/  FADD.FTZ R6, R6, R57 ;  /* 0x0000003906067221 */ /* 0x000fe20000010000 */
[----:B------:R-:W-:Y:S01]  /*1cbd0*/  FADD.FTZ R65, R0, R65 ;  /* 0x0000004100417221 */ /* 0x000fe20000010000 */
[C---:B--2---:R-:W-:Y:S01]  /*1cbe0*/  FFMA.FTZ R69, R9.reuse, R7, R69 ;  /* 0x0000000709457223 */ /* 0x044fe20000010045 */
[----:B------:R-:W-:Y:S01]  /*1cbf0*/  FFMA.FTZ R63, R9, R57, R63 ;  /* 0x00000039093f7223 */ /* 0x000fe2000001003f */
[----:B------:R-:W-:Y:S02]  /*1cc00*/  FMUL.FTZ R7, R2, R54 ;  /* 0x0000003602077220 */ /* 0x000fe40000410000 */
[C---:B------:R-:W-:Y:S01]  /*1cc10*/  FFMA.FTZ R69, R8.reuse, R0, R69 ;  /* 0x0000000008457223 */ /* 0x040fe20000010045 */
[----:B------:R-:W-:Y:S01]  /*1cc20*/  FFMA.FTZ R67, R8, R45, R67 ;  /* 0x0000002d08437223 */ /* 0x000fe20000010043 */
[----:B------:R-:W-:Y:S01]  /*1cc30*/  FMUL.FTZ R0, R3, R43 ;  /* 0x0000002b03007220 */ /* 0x000fe20000410000 */
[C---:B---3--:R-:W-:Y:S01]  /*1cc40*/  FFMA.FTZ R63, R64.reuse, R54, R63 ;  /* 0x00000036403f7223 */ /* 0x048fe2000001003f */
[----:B------:R-:W-:-:S02]  /*1cc50*/  FFMA.FTZ R69, R64, R7, R69 ;  /* 0x0000000740457223 */ /* 0x000fc40000010045 */
[----:B------:R-:W2:Y:S01]  /*1cc60*/  LDL.LU R64, [R1+0x350] ;  /* 0x0003500001407983 */ /* 0x000ea20000300800 */
[----:B------:R-:W-:Y:S01]  /*1cc70*/  FADD.FTZ R9, R6, R54 ;  /* 0x0000003606097221 */ /* 0x000fe20000010000 */
[C---:B----4-:R-:W-:Y:S01]  /*1cc80*/  FFMA.FTZ R6, R66.reuse, R43, R67 ;  /* 0x0000002b42067223 */ /* 0x050fe20000010043 */
[----:B------:R-:W-:Y:S02]  /*1cc90*/  FFMA.FTZ R8, R66, R0, R69 ;  /* 0x0000000042087223 */ /* 0x000fe40000010045 */
[----:B------:R-:W3:Y:S01]  /*1cca0*/  LDL.LU R66, [R1+0x344] ;  /* 0x0003440001427983 */ /* 0x000ee20000300800 */
[----:B------:R-:W-:Y:S01]  /*1ccb0*/  FADD.FTZ R65, R65, R7 ;  /* 0x0000000741417221 */ /* 0x000fe20000010000 */
[-C--:B------:R-:W-:Y:S01]  /*1ccc0*/  FMUL.FTZ R7, R2, R52.reuse ;  /* 0x0000003402077220 */ /* 0x080fe20000410000 */
[----:B------:R-:W-:Y:S02]  /*1ccd0*/  FFMA.FTZ R63, R14, R52, R63 ;  /* 0x000000340e3f7223 */ /* 0x000fe4000001003f */
[----:B------:R-:W-:Y:S01]  /*1cce0*/  FADD.FTZ R0, R0, R65 ;  /* 0x0000004100007221 */ /* 0x000fe20000010000 */
[----:B------:R-:W-:Y:S01]  /*1ccf0*/  FFMA.FTZ R11, R14, R7, R8 ;  /* 0x000000070e0b7223 */ /* 0x000fe20000010008 */
[-C--:B------:R-:W-:Y:S01]  /*1cd00*/  FMUL.FTZ R8, R3, R41.reuse ;  /* 0x0000002903087220 */ /* 0x080fe20000410000 */
[----:B------:R-:W4:Y:S01]  /*1cd10*/  LDL.LU R14, [R1+0x330] ;  /* 0x00033000010e7983 */ /* 0x000f220000300800 */
[----:B------:R-:W-:Y:S01]  /*1cd20*/  FADD.FTZ R7, R0, R7 ;  /* 0x0000000700077221 */ /* 0x000fe20000010000 */
[C---:B------:R-:W-:Y:S01]  /*1cd30*/  FFMA.FTZ R6, R23.reuse, R41, R6 ;  /* 0x0000002917067223 */ /* 0x040fe20000010006 */
        /* <DEDUP_REMOVED lines=9> */
[----:B------:R-:W-:Y:S01]  /*1cdd0*/  FMUL.FTZ R0, R2, R48 ;  /* 0x0000003002007220 */ /* 0x000fe20000410000 */
[C---:B------:R-:W-:Y:S01]  /*1cde0*/  FFMA.FTZ R6, R10.reuse, R35, R6 ;  /* 0x000000230a067223 */ /* 0x040fe20000010006 */
[----:B------:R-:W-:-:S02]  /*1cdf0*/  FFMA.FTZ R11, R10, R8, R11 ;  /* 0x000000080a0b7223 */ /* 0x000fc4000001000b */
[----:B------:R-:W4:Y:S01]  /*1ce00*/  LDL.LU R10, [R1+0x2f8] ;  /* 0x0002f800010a7983 */ /* 0x000f220000300800 */
[----:B------:R-:W-:Y:S01]  /*1ce10*/  FADD.FTZ R7, R8, R7 ;  /* 0x0000000708077221 */ /* 0x000fe20000010000 */
[-C--:B------:R-:W-:Y:S01]  /*1ce20*/  FMUL.FTZ R8, R3, R33.reuse ;  /* 0x0000002103087220 */ /* 0x080fe20000410000 */
[C---:B--2---:R-:W-:Y:S01]  /*1ce30*/  FFMA.FTZ R63, R64.reuse, R48, R63 ;  /* 0x00000030403f7223 */ /* 0x044fe2000001003f */
[----:B------:R-:W-:Y:S02]  /*1ce40*/  FFMA.FTZ R11, R64, R0, R11 ;  /* 0x00000000400b7223 */ /* 0x000fe4000001000b */
[----:B------:R-:W2:Y:S01]  /*1ce50*/  LDL.LU R64, [R1+0x2dc] ;  /* 0x0002dc0001407983 */ /* 0x000ea20000300800 */
[C---:B---3--:R-:W-:Y:S01]  /*1ce60*/  FFMA.FTZ R6, R66.reuse, R33, R6 ;  /* 0x0000002142067223 */ /* 0x048fe20000010006 */
[----:B------:R-:W-:Y:S02]  /*1ce70*/  FFMA.FTZ R11, R66, R8, R11 ;  /* 0x00000008420b7223 */ /* 0x000fe4000001000b */
[----:B------:R-:W3:Y:S01]  /*1ce80*/  LDL.LU R66, [R1+0x2cc] ;  /* 0x0002cc0001427983 */ /* 0x000ee20000300800 */
[----:B------:R-:W-:Y:S01]  /*1ce90*/  FADD.FTZ R7, R7, R0 ;  /* 0x0000000007077221 */ /* 0x000fe20000010000 */
[----:B------:R-:W-:-:S03]  /*1cea0*/  FMUL.FTZ R0, R2, R46 ;  /* 0x0000002e02007220 */ /* 0x000fc60000410000 */
[----:B------:R-:W-:Y:S01]  /*1ceb0*/  FADD.FTZ R7, R8, R7 ;  /* 0x0000000708077221 */ /* 0x000fe20000010000 */
[C---:B----4-:R-:W-:Y:S01]  /*1cec0*/  FFMA.FTZ R63, R14.reuse, R46, R63 ;  /* 0x0000002e0e3f7223 */ /* 0x050fe2000001003f */
        /* <DEDUP_REMOVED lines=19> */
[----:B------:R-:W-:-:S03]  /*1d000*/  FMUL.FTZ R6, R3, R30 ;  /* 0x0000001e03067220 */ /* 0x000fc60000410000 */
[----:B------:R-:W-:Y:S01]  /*1d010*/  FADD.FTZ R13, R13, R0 ;  /* 0x000000000d0d7221 */ /* 0x000fe20000010000 */
        /* <DEDUP_REMOVED lines=9> */
[----:B------:R-:W-:Y:S01]  /*1d0b0*/  FADD.FTZ R13, R6, R13 ;  /* 0x0000000d060d7221 */ /* 0x000fe20000010000 */
[----:B------:R-:W-:Y:S01]  /*1d0c0*/  FFMA.FTZ R11, R22, R8, R11 ;  /* 0x00000008160b7223 */ /* 0x000fe2000001000b */
[-C--:B------:R-:W-:Y:S01]  /*1d0d0*/  FMUL.FTZ R6, R3, R25.reuse ;  /* 0x0000001903067220 */ /* 0x080fe20000410000 */
[----:B------:R-:W-:Y:S01]  /*1d0e0*/  FADD.FTZ R9, R9, R48 ;  /* 0x0000003009097221 */ /* 0x000fe20000010000 */
[----:B------:R-:W-:Y:S01]  /*1d0f0*/  FADD.FTZ R13, R13, R8 ;  /* 0x000000080d0d7221 */ /* 0x000fe20000010000 */
[C---:B----4-:R-:W-:Y:S01]  /*1d100*/  FFMA.FTZ R7, R14.reuse, R25, R0 ;  /* 0x000000190e077223 */ /* 0x050fe20000010000 */
        /* <DEDUP_REMOVED lines=8> */
[----:B------:R-:W-:Y:S01]  /*1d190*/  FADD.FTZ R13, R13, R0 ;  /* 0x000000000d0d7221 */ /* 0x000fe20000010000 */
[----:B------:R-:W-:Y:S01]  /*1d1a0*/  FADD.FTZ R9, R9, R42 ;  /* 0x0000002a09097221 */ /* 0x000fe20000010000 */
[----:B------:R-:W-:Y:S01]  /*1d1b0*/  FFMA.FTZ R63, R23, R34, R63 ;  /* 0x00000022173f7223 */ /* 0x000fe2000001003f */
[----:B------:R-:W-:Y:S01]  /*1d1c0*/  FFMA.FTZ R11, R21, R6, R11 ;  /* 0x00000006150b7223 */ /* 0x000fe2000001000b */
[----:B------:R-:W-:Y:S01]  /*1d1d0*/  FMUL.FTZ R8, R2, R32 ;  /* 0x0000002002087220 */ /* 0x000fe20000410000 */
[----:B------:R-:W-:Y:S01]  /*1d1e0*/  FADD.FTZ R9, R9, R40 ;  /* 0x0000002809097221 */ /* 0x000fe20000010000 */
[----:B------:R-:W-:Y:S01]  /*1d1f0*/  FADD.FTZ R13, R6, R13 ;  /* 0x0000000d060d7221 */ /* 0x000fe20000010000 */
[----:B------:R-:W-:Y:S01]  /*1d200*/  FFMA.FTZ R0, R21, R18, R7 ;  /* 0x0000001215007223 */ /* 0x000fe20000010007 */
[C---:B------:R-:W-:Y:S01]  /*1d210*/  FFMA.FTZ R6, R10.reuse, R32, R63 ;  /* 0x000000200a067223 */ /* 0x040fe2000001003f */
[----:B------:R-:W-:Y:S01]  /*1d220*/  FFMA.FTZ R11, R10, R8, R11 ;  /* 0x000000080a0b7223 */ /* 0x000fe2000001000b */
[----:B------:R-:W-:Y:S01]  /*1d230*/  FMUL.FTZ R10, R3, R29 ;  /* 0x0000001d030a7220 */ /* 0x000fe20000410000 */
[----:B------:R-:W-:Y:S01]  /*1d240*/  FADD.FTZ R9, R9, R34 ;  /* 0x0000002209097221 */ /* 0x000fe20000010000 */
[----:B------:R-:W-:-:S03]  /*1d250*/  FADD.FTZ R13, R13, R8 ;  /* 0x000000080d0d7221 */ /* 0x000fc60000010000 */
[----:B------:R-:W-:Y:S01]  /*1d260*/  FADD.FTZ R32, R9, R32 ;  /* 0x0000002009207221 */ /* 0x000fe20000010000 */
[----:B------:R-:W-:Y:S01]  /*1d270*/  FADD.FTZ R13, R10, R13 ;  /* 0x0000000d0a0d7221 */ /* 0x000fe20000010000 */
[----:B------:R-:W-:Y:S01]  /*1d280*/  FMUL.FTZ R8, R2, R26 ;  /* 0x0000001a02087220 */ /* 0x000fe20000410000 */
[----:B------:R-:W-:Y:S01]  /*1d290*/  FMUL.FTZ R12, R3, R24 ;  /* 0x00000018030c7220 */ /* 0x000fe20000410000 */
[----:B------:R-:W-:Y:S01]  /*1d2a0*/  FADD.FTZ R68, R68, R55 ;  /* 0x0000003744447221 */ /* 0x000fe20000010000 */
[C---:B--2---:R-:W-:Y:S01]  /*1d2b0*/  FFMA.FTZ R7, R64.reuse, R29, R0 ;  /* 0x0000001d40077223 */ /* 0x044fe20000010000 */
[----:B------:R-:W-:Y:S01]  /*1d2c0*/  FFMA.FTZ R11, R64, R10, R11 ;  /* 0x0000000a400b7223 */ /* 0x000fe2000001000b */
[-C--:B------:R-:W-:Y:S01]  /*1d2d0*/  FMUL.FTZ R0, R2, R17.reuse ;  /* 0x0000001102007220 */ /* 0x080fe20000410000 */
[----:B---3--:R-:W-:-:S03]  /*1d2e0*/  FFMA.FTZ R9, R66, R17, R6 ;  /* 0x0000001142097223 */ /* 0x008fc60000010006 */
[----:B------:R-:W-:Y:S01]  /*1d2f0*/  FFMA.FTZ R11, R66, R0, R11 ;  /* 0x00000000420b7223 */ /* 0x000fe2000001000b */
[----:B------:R-:W-:Y:S01]  /*1d300*/  FMUL.FTZ R6, R3, R28 ;  /* 0x0000001c03067220 */ /* 0x000fe20000410000 */
[----:B------:R-:W-:-:S03]  /*1d310*/  FADD.FTZ R13, R13, R0 ;  /* 0x000000000d0d7221 */ /* 0x000fc60000010000 */
[----:B------:R-:W-:Y:S01]  /*1d320*/  FFMA.FTZ R11, R56, R6, R11 ;  /* 0x00000006380b7223 */ /* 0x000fe2000001000b */
[----:B------:R-:W-:Y:S01]  /*1d330*/  FADD.FTZ R13, R6, R13 ;  /* 0x0000000d060d7221 */ /* 0x000fe20000010000 */
[-C--:B------:R-:W-:Y:S02]  /*1d340*/  FMUL.FTZ R6, R3, R19.reuse ;  /* 0x0000001303067220 */ /* 0x080fe40000410000 */
[----:B------:R-:W-:Y:S01]  /*1d350*/  FFMA.FTZ R11, R39, R8, R11 ;  /* 0x00000008270b7223 */ /* 0x000fe2000001000b */
[----:B------:R-:W-:Y:S01]  /*1d360*/  FADD.FTZ R13, R13, R8 ;  /* 0x000000080d0d7221 */ /* 0x000fe20000010000 */
[----:B------:R-:W-:Y:S01]  /*1d370*/  FFMA.FTZ R0, R56, R28, R7 ;  /* 0x0000001c38007223 */ /* 0x000fe20000010007 */
[----:B------:R-:W-:Y:S01]  /*1d380*/  FMUL.FTZ R8, R2, R20 ;  /* 0x0000001402087220 */ /* 0x000fe20000410000 */
[----:B------:R-:W-:Y:S01]  /*1d390*/  FFMA.FTZ R11, R38, R6, R11 ;  /* 0x00000006260b7223 */ /* 0x000fe2000001000b */
[----:B------:R-:W-:Y:S01]  /*1d3a0*/  FADD.FTZ R13, R6, R13 ;  /* 0x0000000d060d7221 */ /* 0x000fe20000010000 */
[----:B------:R-:W-:Y:S01]  /*1d3b0*/  FFMA.FTZ R9, R39, R26, R9 ;  /* 0x0000001a27097223 */ /* 0x000fe20000010009 */
[----:B------:R-:W-:Y:S01]  /*1d3c0*/  FFMA.FTZ R7, R38, R19, R0 ;  /* 0x0000001326077223 */ /* 0x000fe20000010000 */
[----:B------:R-:W-:Y:S01]  /*1d3d0*/  FFMA.FTZ R15, R37, R8, R11 ;  /* 0x00000008250f7223 */ /* 0x000fe2000001000b */
        /* <DEDUP_REMOVED lines=9> */
[----:B------:R-:W-:-:S04]  /*1d470*/  FADD.FTZ R68, R68, R53 ;  /* 0x0000003544447221 */ /* 0x000fc80000010000 */
        /* <DEDUP_REMOVED lines=13> */
[----:B------:R-:W-:Y:S01]  /*1d550*/  FADD.FTZ R29, R18, R29 ;  /* 0x0000001d121d7221 */ /* 0x000fe20000010000 */
[----:B------:R-:W-:-:S03]  /*1d560*/  FADD.FTZ R17, R32, R17 ;  /* 0x0000001120117221 */ /* 0x000fc60000010000 */
[----:B------:R-:W-:Y:S01]  /*1d570*/  FADD.FTZ R28, R29, R28 ;  /* 0x0000001c1d1c7221 */ /* 0x000fe20000010000 */
[----:B------:R-:W-:-:S03]  /*1d580*/  FADD.FTZ R17, R17, R26 ;  /* 0x0000001a11117221 */ /* 0x000fc60000010000 */
[----:B------:R-:W-:Y:S01]  /*1d590*/  FADD.FTZ R11, R28, R19 ;  /* 0x000000131c0b7221 */ /* 0x000fe20000010000 */
[----:B------:R-:W-:Y:S01]  /*1d5a0*/  FADD.FTZ R12, R12, R21 ;  /* 0x000000150c0c7221 */ /* 0x000fe20000010000 */
[----:B------:R-:W-:Y:S02]  /*1d5b0*/  FADD.FTZ R10, R17, R20 ;  /* 0x00000014110a7221 */ /* 0x000fe40000010000 */
[----:B0-----:R-:W-:-:S07]  /*1d5c0*/  FADD.FTZ R11, R11, R24 ;  /* 0x000000180b0b7221 */ /* 0x001fce0000010000 */
.L_x_163:
[----:B------:R-:W0:Y:S01]  /*1d5d0*/  S2R R44, SR_TID.X ;  /* 0x00000000002c7919 */ /* 0x000e220000002100 */
[----:B------:R-:W-:Y:S01]  /*1d5e0*/  MOV R14, R13 ;  /* 0x0000000d000e7202 */ /* 0x000fe20000000f00 */
[----:B------:R-:W1:Y:S01]  /*1d5f0*/  S2UR UR14, SR_CgaCtaId ;  /* 0x00000000000e79c3 */ /* 0x000e620000008800 */
[----:B------:R-:W-:Y:S01]  /*1d600*/  MOV R13, R12 ;  /* 0x0000000c000d7202 */ /* 0x000fe20000000f00 */
[----:B------:R-:W2:Y:S01]  /*1d610*/  S2R R16, SR_LANEID ;  /* 0x0000000000107919 */ /* 0x000ea20000000000 */
[----:B------:R-:W-:Y:S01]  /*1d620*/  UMOV UR6, 0x400 ;  /* 0x0000040000067882 */ /* 0x000fe20000000000 */
[----:B------:R-:W3:Y:S01]  /*1d630*/  LDCU UR9, c[0x0][0x374] ;  /* 0x00006e80ff0977ac */ /* 0x000ee20008000800 */
[----:B------:R-:W-:Y:S01]  /*1d640*/  BSSY.RECONVERGENT B0, `(.L_x_164) ;  /* 0x0000053000007945 */ /* 0x000fe20003800200 */
[----:B------:R-:W-:Y:S01]  /*1d650*/  UIADD3 UR5, UPT, UPT, UR6, 0x90, URZ ;  /* 0x0000009006057890 */ /* 0x000fe2000fffe0ff */
[----:B------:R-:W4:Y:S03]  /*1d660*/  LDCU UR12, c[0x0][0x370] ;  /* 0x00006e00ff0c77ac */ /* 0x000f260008000800 */
        /* <DEDUP_REMOVED lines=36> */
[----:B------:R-:W1:Y:S10]  /*1d8b0*/  SHFL.DOWN PT, R12, R13, 0x10, R7 ;  /* 0x0a0000000d0c7989 */ /* 0x000e7400000e0007 */
[----:B0-----:R-:W-:Y:S01]  /*1d8c0*/  @!P0 FADD.FTZ R14, R14, R6 ;  /* 0x000000060e0e8221 */ /* 0x001fe20000010000 */
[----:B-1----:R-:W-:Y:S01]  /*1d8d0*/  @!P0 FADD.FTZ R13, R13, R12 ;  /* 0x0000000c0d0d8221 */ /* 0x002fe20000010000 */
[----:B------:R-:W-:-:S02]  /*1d8e0*/  ISETP.NE.AND P0, PT, R44, RZ, PT ;  /* 0x000000ff2c00720c */ /* 0x000fc40003f05270 */
[----:B------:R-:W-:Y:S02]  /*1d8f0*/  @!P1 LOP3.LUT R12, R0, 0xf8, RZ, 0xc0, !PT ;  /* 0x000000f8000c9812 */ /* 0x000fe400078ec0ff */
[----:B------:R-:W-:Y:S02]  /*1d900*/  LEA R0, R44, UR5, 0x4 ;  /* 0x000000052c007c11 */ /* 0x000fe4000f8e20ff */
[----:B------:R-:W-:Y:S02]  /*1d910*/  MOV R6, R14 ;  /* 0x0000000e00067202 */ /* 0x000fe40000000f00 */
[----:B------:R-:W-:Y:S01]  /*1d920*/  MOV R7, R13 ;  /* 0x0000000d00077202 */ /* 0x000fe20000000f00 */
[----:B------:R0:W-:Y:S04]  /*1d930*/  STS.128 [R0], R8 ;  /* 0x0000000800007388 */ /* 0x0001e80000000c00 */
[----:B------:R0:W-:Y:S01]  /*1d940*/  @!P1 STS.64 [R12+UR7+0x10], R6 ;  /* 0x000010060c009988 */ /* 0x0001e20008000a07 */
[----:B------:R-:W-:Y:S06]  /*1d950*/  BAR.SYNC.DEFER_BLOCKING 0x0 ;  /* 0x0000000000007b1d */ /* 0x000fec0000010000 */
[----:B---34-:R-:W-:Y:S05]  /*1d960*/  @P0 BRA `(.L_x_165) ;  /* 0x0000000000800947 */ /* 0x018fea0003800000 */
[----:B------:R-:W-:-:S09]  /*1d970*/  ULEA UR5, UR14, UR6, 0x18 ;  /* 0x000000060e057291 */ /* 0x000fd2000f8ec0ff */
[----:B------:R-:W1:Y:S04]  /*1d980*/  LDS.64 R32, [UR5+0x18] ;  /* 0x00001805ff207984 */ /* 0x000e680008000a00 */
[----:B------:R-:W2:Y:S04]  /*1d990*/  LDS.128 R28, [UR5+0x20] ;  /* 0x00002005ff1c7984 */ /* 0x000ea80008000c00 */
[----:B------:R-:W3:Y:S04]  /*1d9a0*/  LDS.128 R24, [UR5+0x30] ;  /* 0x00003005ff187984 */ /* 0x000ee80008000c00 */
[----:B------:R-:W4:Y:S04]  /*1d9b0*/  LDS.128 R20, [UR5+0x40] ;  /* 0x00004005ff147984 */ /* 0x000f280008000c00 */
[----:B------:R-:W4:Y:S04]  /*1d9c0*/  LDS.128 R16, [UR5+0x50] ;  /* 0x00005005ff107984 */ /* 0x000f280008000c00 */
[----:B0-----:R-:W0:Y:S01]  /*1d9d0*/  LDS.128 R12, [UR5+0x60] ;  /* 0x00006005ff0c7984 */ /* 0x001e220008000c00 */
[----:B-1----:R-:W-:Y:S01]  /*1d9e0*/  FADD.FTZ R35, R6, R32 ;  /* 0x0000002006237221 */ /* 0x002fe20000010000 */
[----:B------:R-:W-:-:S02]  /*1d9f0*/  FADD.FTZ R32, R7, R33 ;  /* 0x0000002107207221 */ /* 0x000fc40000010000 */
[----:B------:R-:W1:Y:S01]  /*1da00*/  LDS.64 R6, [UR5+0x70] ;  /* 0x00007005ff067984 */ /* 0x000e620008000a00 */
        /* <DEDUP_REMOVED lines=17> */
[----:B------:R-:W-:-:S03]  /*1db20*/  FADD.FTZ R32, R32, R13 ;  /* 0x0000000d20207221 */ /* 0x000fc60000010000 */
[----:B------:R-:W-:Y:S01]  /*1db30*/  FADD.FTZ R35, R35, R14 ;  /* 0x0000000e23237221 */ /* 0x000fe20000010000 */
[----:B------:R-:W-:-:S03]  /*1db40*/  FADD.FTZ R32, R32, R15 ;  /* 0x0000000f20207221 */ /* 0x000fc60000010000 */
[----:B-1----:R-:W-:Y:S01]  /*1db50*/  FADD.FTZ R6, R35, R6 ;  /* 0x0000000623067221 */ /* 0x002fe20000010000 */
[----:B------:R-:W-:-:S07]  /*1db60*/  FADD.FTZ R7, R32, R7 ;  /* 0x0000000720077221 */ /* 0x000fce0000010000 */
.L_x_165:
[----:B------:R-:W-:Y:S05]  /*1db70*/  BSYNC.RECONVERGENT B0 ;  /* 0x0000000000007941 */ /* 0x000fea0003800200 */
.L_x_164:
[----:B------:R-:W-:Y:S06]  /*1db80*/  BAR.SYNC.DEFER_BLOCKING 0x0 ;  /* 0x0000000000007b1d */ /* 0x000fec0000010000 */
[----:B------:R-:W-:Y:S04]  /*1db90*/  BSSY.RECONVERGENT B0, `(.L_x_166) ;  /* 0x0000025000007945 */ /* 0x000fe80003800200 */
[----:B------:R-:W-:Y:S05]  /*1dba0*/  @P2 BRA `(.L_x_167) ;  /* 0x00000000008c2947 */ /* 0x000fea0003800000 */
[----:B0-----:R-:W0:Y:S04]  /*1dbb0*/  LDS.128 R12, [R0+0x310] ;  /* 0x00031000000c7984 */ /* 0x001e280000000c00 */
[----:B------:R-:W1:Y:S04]  /*1dbc0*/  LDS.128 R16, [R0+0x620] ;  /* 0x0006200000107984 */ /* 0x000e680000000c00 */
[----:B------:R-:W2:Y:S04]  /*1dbd0*/  LDS.128 R20, [R0+0x930] ;  /* 0x0009300000147984 */ /* 0x000ea80000000c00 */
[----:B------:R-:W3:Y:S04]  /*1dbe0*/  LDS.128 R24, [R0+0xc40] ;  /* 0x000c400000187984 */ /* 0x000ee80000000c00 */
[----:B------:R-:W4:Y:S04]  /*1dbf0*/  LDS.128 R28, [R0+0xf50] ;  /* 0x000f5000001c7984 */ /* 0x000f280000000c00 */
[----:B------:R-:W4:Y:S04]  /*1dc00*/  LDS.128 R32, [R0+0x1260] ;  /* 0x0012600000207984 */ /* 0x000f280000000c00 */
[----:B------:R4:W4:Y:S01]  /*1dc10*/  LDS.128 R40, [R0+0x1570] ;  /* 0x0015700000287984 */ /* 0x0009220000000c00 */
        /* <DEDUP_REMOVED lines=28> */
.L_x_167:
[----:B------:R-:W-:Y:S05]  /*1dde0*/  BSYNC.RECONVERGENT B0 ;  /* 0x0000000000007941 */ /* 0x000fea0003800200 */
.L_x_166:
[----:B------:R-:W-:Y:S04]  /*1ddf0*/  BSSY.RECONVERGENT B0, `(.L_x_168) ;  /* 0x000001e000007945 */ /* 0x000fe80003800200 */
[----:B------:R-:W-:Y:S05]  /*1de00*/  @P2 BRA `(.L_x_169) ;  /* 0x0000000000702947 */ /* 0x000fea0003800000 */
[----:B------:R-:W1:Y:S01]  /*1de10*/  LDC.64 R24, c[0x0][0x3f8] ;  /* 0x0000fe00ff187b82 */ /* 0x000e620000000a00 */
[----:B------:R-:W-:-:S05]  /*1de20*/  MOV R19, UR13 ;  /* 0x0000000d00137c02 */ /* 0x000fca0008000f00 */
[----:B------:R-:W-:Y:S02]  /*1de30*/  IMAD R19, R19, 0x31, R44 ;  /* 0x0000003113137824 */ /* 0x000fe400078e022c */
[----:B0-----:R-:W0:Y:S01]  /*1de40*/  LDC.64 R12, c[0x0][0x3d8] ;  /* 0x0000f600ff0c7b82 */ /* 0x001e220000000a00 */
[----:B-1----:R-:W-:Y:S01]  /*1de50*/  IMAD.WIDE.U32 R14, R24, 0x3, RZ ;  /* 0x00000003180e7825 */ /* 0x002fe200078e00ff */
[C---:B------:R-:W-:Y:S02]  /*1de60*/  LEA R17, R25.reuse, R25, 0x1 ;  /* 0x0000001919117211 */ /* 0x040fe400078e08ff */
[----:B------:R-:W-:Y:S02]  /*1de70*/  LEA.HI R23, P1, R25, R24, RZ, 0x1 ;  /* 0x0000001819177211 */ /* 0x000fe400078308ff */
[----:B------:R-:W-:Y:S02]  /*1de80*/  IADD3 R17, PT, PT, R15, R17, RZ ;  /* 0x000000110f117210 */ /* 0x000fe40007ffe0ff */
[----:B------:R-:W-:Y:S01]  /*1de90*/  IADD3.X R0, PT, PT, RZ, R25, RZ, P1, !PT ;  /* 0x00000019ff007210 */ /* 0x000fe20000ffe4ff */
[----:B0-----:R-:W-:Y:S01]  /*1dea0*/  IMAD.WIDE R12, R19, 0x4, R12 ;  /* 0x00000004130c7825 */ /* 0x001fe200078e020c */
        /* <DEDUP_REMOVED lines=18> */
.L_x_169:
[----:B------:R-:W-:Y:S05]  /*1dfd0*/  BSYNC.RECONVERGENT B0 ;  /* 0x0000000000007941 */ /* 0x000fea0003800200 */
.L_x_168:
[----:B------:R-:W-:-:S09]  /*1dfe0*/  UISETP.GE.U32.AND UP0, UPT, UR12, 0x2, UPT ;  /* 0x000000020c00788c */ /* 0x000fd2000bf06070 */
[----:B------:R-:W-:Y:S05]  /*1dff0*/  BRA.U !UP0, `(.L_x_170) ;  /* 0x0000000d08787547 */ /* 0x000fea000b800000 */
[----:B01----:R-:W0:Y:S01]  /*1e000*/  LDC.64 R8, c[0x0][0x3d0] ;  /* 0x0000f400ff087b82 */ /* 0x003e220000000a00 */
[----:B------:R-:W-:Y:S01]  /*1e010*/  ULOP3.LUT UR5, UR4, 0x1, URZ, 0xc0, !UPT ;  /* 0x0000000104057892 */ /* 0x000fe2000f8ec0ff */
[----:B------:R-:W-:Y:S03]  /*1e020*/  BSSY.RECONVERGENT B0, `(.L_x_171) ;  /* 0x0000023000007945 */ /* 0x000fe60003800200 */
[----:B------:R-:W-:-:S03]  /*1e030*/  UIMAD UR6, UR5, UR9, URZ ;  /* 0x00000009050672a4 */ /* 0x000fc6000f8e02ff */
[----:B------:R-:W1:Y:S01]  /*1e040*/  S2UR UR29, SR_CTAID.X ;  /* 0x00000000001d79c3 */ /* 0x000e620000002500 */
[----:B------:R-:W-:-:S04]  /*1e050*/  UIMAD UR5, UR6, UR12, URZ ;  /* 0x0000000c060572a4 */ /* 0x000fc8000f8e02ff */
[----:B------:R-:W-:-:S03]  /*1e060*/  USHF.L.U32 UR5, UR5, 0x1, URZ ;  /* 0x0000000105057899 */ /* 0x000fc600080006ff */
[----:B------:R-:W2:Y:S03]  /*1e070*/  S2UR UR14, SR_CTAID.Y ;  /* 0x00000000000e79c3 */ /* 0x000ea60000002600 */
[----:B------:R-:W-:-:S05]  /*1e080*/  MOV R11, UR5 ;  /* 0x00000005000b7c02 */ /* 0x000fca0008000f00 */
[----:B0-----:R-:W-:Y:S01]  /*1e090*/  IMAD.WIDE R8, R11, 0x4, R8 ;  /* 0x000000040b087825 */ /* 0x001fe200078e0208 */
[----:B-12---:R-:W-:Y:S06]  /*1e0a0*/  @P0 BRA `(.L_x_172) ;  /* 0x0000000000680947 */ /* 0x006fec0003800000 */
        /* <DEDUP_REMOVED lines=21> */
.L_x_173:
[----:B------:R-:W2:Y:S04]  /*1e200*/  LDG.E.STRONG.GPU R0, desc[UR10][R12.64] ;  /* 0x0000000a0c007981 */ /* 0x000ea8000c1ef900 */
[----:B--2---:R-:W-:Y:S04]  /*1e210*/  CCTL.IVALL ;  /* 0x00000000ff00798f */ /* 0x004fe80002000000 */
[----:B------:R0:W-:Y:S01]  /*1e220*/  STL [R1], R0 ;  /* 0x0000000001007387 */ /* 0x0001e20000100800 */
[----:B------:R-:W-:-:S13]  /*1e230*/  ISETP.NE.AND P0, PT, R0, UR5, PT ;  /* 0x0000000500007c0c */ /* 0x000fda000bf05270 */
[----:B0-----:R-:W-:Y:S05]  /*1e240*/  @P0 BRA `(.L_x_173) ;  /* 0xfffffffc00ec0947 */ /* 0x001fea000383ffff */
.L_x_172:
[----:B------:R-:W-:Y:S05]  /*1e250*/  BSYNC.RECONVERGENT B0 ;  /* 0x0000000000007941 */ /* 0x000fea0003800200 */
.L_x_171:
[----:B------:R-:W-:Y:S01]  /*1e260*/  BAR.SYNC.DEFER_BLOCKING 0x0 ;  /* 0x0000000000007b1d */ /* 0x000fe20000010000 */
[----:B------:R-:W-:-:S05]  /*1e270*/  UISETP.GE.U32.AND UP0, UPT, UR12, 0x8, UPT ;  /* 0x000000080c00788c */ /* 0x000fca000bf06070 */
[----:B------:R-:W-:-:S04]  /*1e280*/  UMOV UR5, URZ ;  /* 0x000000ff00057c82 */ /* 0x000fc80008000000 */
[----:B------:R-:W-:Y:S05]  /*1e290*/  BRA.U !UP0, `(.L_x_174) ;  /* 0x0000000508607547 */ /* 0x000fea000b800000 */
[----:B------:R-:W-:Y:S02]  /*1e2a0*/  ULEA UR13, UR9, UR14, 0x1 ;  /* 0x0000000e090d7291 */ /* 0x000fe4000f8e08ff */
[----:B------:R-:W-:Y:S02]  /*1e2b0*/  UIMAD UR17, UR9, 0x6, UR14 ;  /* 0x00000006091178a4 */ /* 0x000fe4000f8e020e */
[----:B------:R-:W-:Y:S02]  /*1e2c0*/  UIMAD UR18, UR9, 0x5, UR14 ;  /* 0x00000005091278a4 */ /* 0x000fe4000f8e020e */
[----:B------:R-:W-:Y:S02]  /*1e2d0*/  ULEA UR19, UR9, UR14, 0x2 ;  /* 0x0000000e09137291 */ /* 0x000fe4000f8e10ff */
[----:B------:R-:W-:Y:S02]  /*1e2e0*/  UIMAD UR20, UR9, 0x7, UR14 ;  /* 0x00000007091478a4 */ /* 0x000fe4000f8e020e */
[----:B------:R-:W-:-:S02]  /*1e2f0*/  UIMAD UR21, UR9, 0x3, UR14 ;  /* 0x00000003091578a4 */ /* 0x000fc4000f8e020e */
[----:B------:R-:W-:Y:S02]  /*1e300*/  UIADD3 UR22, UPT, UPT, UR14, UR9, URZ ;  /* 0x000000090e167290 */ /* 0x000fe4000fffe0ff */
[----:B------:R-:W-:Y:S02]  /*1e310*/  UIADD3 UR23, UPT, UPT, -UR29, URZ, URZ ;  /* 0x000000ff1d177290 */ /* 0x000fe4000fffe1ff */
[----:B------:R-:W-:Y:S01]  /*1e320*/  ULOP3.LUT UR7, UR12, 0x7ffffff8, URZ, 0xc0, !UPT ;  /* 0x7ffffff80c077892 */ /* 0x000fe2000f8ec0ff */
[----:B------:R-:W-:Y:S01]  /*1e330*/  UMOV UR5, URZ ;  /* 0x000000ff00057c82 */ /* 0x000fe20008000000 */
[----:B------:R-:W-:-:S10]  /*1e340*/  UMOV UR6, UR14 ;  /* 0x0000000e00067c82 */ /* 0x000fd40008000000 */
.L_x_175:
        /* <DEDUP_REMOVED lines=77> */
.L_x_174:
        /* <DEDUP_REMOVED lines=52> */
.L_x_176:
        /* <DEDUP_REMOVED lines=27> */
.L_x_177:
        /* <DEDUP_REMOVED lines=12> */
.L_x_178:
[----:B------:R-:W-:Y:S05]  /*1edd0*/  BSYNC.RECONVERGENT B0 ;  /* 0x0000000000007941 */ /* 0x000fea0003800200 */
.L_x_170:
[----:B------:R-:W2:Y:S01]  /*1ede0*/  S2UR UR6, SR_CgaCtaId ;  /* 0x00000000000679c3 */ /* 0x000ea20000008800 */
[----:B------:R-:W-:Y:S01]  /*1edf0*/  ISETP.NE.AND P0, PT, R44, RZ, PT ;  /* 0x000000ff2c00720c */ /* 0x000fe20003f05270 */
[----:B------:R-:W-:Y:S01]  /*1ee00*/  UMOV UR5, 0x400 ;  /* 0x0000040000057882 */ /* 0x000fe20000000000 */
[----:B------:R-:W3:Y:S01]  /*1ee10*/  LDCU.U8 UR12, c[0x0][0x414] ;  /* 0x00008280ff0c77ac */ /* 0x000ee20008000000 */
[----:B-1----:R-:W-:Y:S01]  /*1ee20*/  HFMA2 R13, -RZ, RZ, 0, 0 ;  /* 0x00000000ff0d7431 */ /* 0x002fe200000001ff */
[----:B------:R-:W1:Y:S01]  /*1ee30*/  LDCU.64 UR20, c[0x0][0x3f8] ;  /* 0x00007f00ff1477ac */ /* 0x000e620008000a00 */
[----:B------:R-:W4:Y:S01]  /*1ee40*/  LDCU.64 UR18, c[0x0][0x400] ;  /* 0x00008000ff1277ac */ /* 0x000f220008000a00 */
[----:B---3--:R-:W-:Y:S02]  /*1ee50*/  UISETP.NE.AND UP0, UPT, UR12, URZ, UPT ;  /* 0x000000ff0c00728c */ /* 0x008fe4000bf05270 */
[----:B--2---:R-:W-:Y:S01]  /*1ee60*/  ULEA UR5, UR6, UR5, 0x18 ;  /* 0x0000000506057291 */ /* 0x004fe2000f8ec0ff */
[----:B------:R-:W2:Y:S03]  /*1ee70*/  LDCU.64 UR6, c[0x0][0x380] ;  /* 0x00007000ff0677ac */ /* 0x000ea60008000a00 */
[----:B------:R-:W-:-:S05]  /*1ee80*/  PLOP3.LUT P1, PT, PT, PT, UP0, 0x80, 0x8 ;  /* 0x000000000008781c */ /* 0x000fca0003f2f008 */
[----:B------:R-:W-:Y:S01]  /*1ee90*/  @!P0 STS.64 [UR5+0x80], R6 ;  /* 0x00008006ff008988 */ /* 0x000fe20008000a05 */
[----:B------:R-:W-:Y:S06]  /*1eea0*/  BAR.SYNC.DEFER_BLOCKING 0x0 ;  /* 0x0000000000007b1d */ /* 0x000fec0000010000 */
[----:B0-----:R-:W0:Y:S01]  /*1eeb0*/  LDS.64 R10, [UR5+0x80] ;  /* 0x00008005ff0a7984 */ /* 0x001e220008000a00 */
[----:B------:R-:W0:Y:S02]  /*1eec0*/  LDCU UR5, c[0x0][0x42c] ;  /* 0x00008580ff0577ac */ /* 0x000e240008000800 */
[----:B0-----:R-:W-:Y:S01]  /*1eed0*/  FMUL.FTZ R0, R10, UR5 ;  /* 0x000000050a007c20 */ /* 0x001fe20008410000 */
[----:B-12-4-:R-:W-:-:S07]  /*1eee0*/  FMUL.FTZ R11, R11, UR5 ;  /* 0x000000050b0b7c20 */ /* 0x016fce0008410000 */
.L_x_184:
[----:B------:R-:W-:-:S05]  /*1eef0*/  LEA R14, R13, UR15, 0x2 ;  /* 0x0000000f0d0e7c11 */ /* 0x000fca000f8e10ff */
[----:B0-----:R-:W2:Y:S04]  /*1ef00*/  LDL.64 R8, [R14+0x10] ;  /* 0x000010000e087983 */ /* 0x001ea80000100a00 */
[----:B------:R-:W3:Y:S01]  /*1ef10*/  LDL.64 R6, [R14+0x110] ;  /* 0x000110000e067983 */ /* 0x000ee20000100a00 */
[----:B-----5:R-:W-:Y:S01]  /*1ef20*/  LEA R25, R13, R56, 0x3 ;  /* 0x000000380d197211 */ /* 0x020fe200078e18ff */
[----:B------:R-:W-:Y:S03]  /*1ef30*/  BSSY.RECONVERGENT B0, `(.L_x_179) ;  /* 0x0000035000007945 */ /* 0x000fe60003800200 */
[----:B------:R-:W-:Y:S02]  /*1ef40*/  ISETP.GE.U32.AND P0, PT, R25, UR18, PT ;  /* 0x0000001219007c0c */ /* 0x000fe4000bf06070 */
[----:B--2---:R-:W-:-:S02]  /*1ef50*/  SHF.L.U32 R10, R8, 0x10, RZ ;  /* 0x00000010080a7819 */ /* 0x004fc400000006ff */
[----:B------:R-:W-:Y:S02]  /*1ef60*/  PRMT R8, R8, 0x7632, R8 ;  /* 0x0000763208087816 */ /* 0x000fe40000000008 */
[----:B---3--:R-:W-:Y:S01]  /*1ef70*/  SHF.L.U32 R15, R6, 0x10, RZ ;  /* 0x00000010060f7819 */ /* 0x008fe200000006ff */
[----:B------:R-:W-:Y:S01]  /*1ef80*/  FADD.FTZ R10, R10, -UR28 ;  /* 0x8000001c0a0a7e21 */ /* 0x000fe20008010000 */
[----:B------:R-:W-:Y:S02]  /*1ef90*/  SHF.L.U32 R8, R8, 0x10, RZ ;  /* 0x0000001008087819 */ /* 0x000fe400000006ff */
[----:B------:R-:W-:Y:S01]  /*1efa0*/  PRMT R6, R6, 0x7632, R6 ;  /* 0x0000763206067816 */ /* 0x000fe20000000006 */
[----:B------:R-:W-:Y:S02]  /*1efb0*/  FMUL.FTZ R23, R10, UR16 ;  /* 0x000000100a177c20 */ /* 0x000fe40008410000 */
[----:B------:R-:W-:Y:S01]  /*1efc0*/  FADD.FTZ R8, R8, -UR28 ;  /* 0x8000001c08087e21 */ /* 0x000fe20008010000 */
[----:B------:R-:W-:Y:S01]  /*1efd0*/  SHF.L.U32 R6, R6, 0x10, RZ ;  /* 0x0000001006067819 */ /* 0x000fe200000006ff */
[----:B------:R-:W-:-:S02]  /*1efe0*/  @P1 FFMA.FTZ R10, R2, R23, R4 ;  /* 0x00000017020a1223 */ /* 0x000fc40000010004 */
[----:B------:R-:W-:Y:S02]  /*1eff0*/  FMUL.FTZ R18, R8, UR16 ;  /* 0x0000001008127c20 */ /* 0x000fe40008410000 */
[----:B------:R-:W-:Y:S02]  /*1f000*/  @P1 FMUL.FTZ R12, R10, -1.4426950216293334961 ;  /* 0xbfb8aa3b0a0c1820 */ /* 0x000fe40000410000 */
[----:B------:R-:W-:-:S04]  /*1f010*/  @P1 FFMA.FTZ R8, R3, R18, R5 ;  /* 0x0000001203081223 */ /* 0x000fc80000010005 */
[----:B------:R-:W-:Y:S01]  /*1f020*/  @P1 FMUL.FTZ R16, R8, -1.4426950216293334961 ;  /* 0xbfb8aa3b08101820 */ /* 0x000fe20000410000 */
[----:B------:R-:W0:Y:S05]  /*1f030*/  @P1 MUFU.EX2 R12, R12 ;  /* 0x0000000c000c1308 */ /* 0x000e2a0000000800 */
[----:B------:R-:W1:Y:S01]  /*1f040*/  @P1 MUFU.EX2 R16, R16 ;  /* 0x0000001000101308 */ /* 0x000e620000000800 */
[----:B0-----:R-:W-:Y:S01]  /*1f050*/  @P1 FADD.FTZ R14, R12, 1 ;  /* 0x3f8000000c0e1421 */ /* 0x001fe20000010000 */
[----:B------:R-:W-:Y:S01]  /*1f060*/  SHF.L.U32 R12, R9, 0x10, RZ ;  /* 0x00000010090c7819 */ /* 0x000fe200000006ff */
[----:B-1----:R-:W-:-:S04]  /*1f070*/  @P1 FADD.FTZ R17, R16, 1 ;  /* 0x3f80000010111421 */ /* 0x002fc80000010000 */
[----:B------:R-:W0:Y:S01]  /*1f080*/  @P1 MUFU.RCP R14, R14 ;  /* 0x0000000e000e1308 */ /* 0x000e220000001000 */
[----:B------:R-:W-:-:S04]  /*1f090*/  SHF.R.S32.HI R16, RZ, 0x1f, R25 ;  /* 0x0000001fff107819 */ /* 0x000fc80000011419 */
[----:B------:R-:W-:-:S03]  /*1f0a0*/  ISETP.GE.AND.EX P0, PT, R16, UR19, PT, P0 ;  /* 0x0000001310007c0c */ /* 0x000fc6000bf06300 */
[----:B------:R-:W1:Y:S01]  /*1f0b0*/  @P1 MUFU.RCP R17, R17 ;  /* 0x0000001100111308 */ /* 0x000e620000001000 */
[----:B0-----:R-:W-:-:S04]  /*1f0c0*/  @P1 FADD.FTZ R19, -R14, 1 ;  /* 0x3f8000000e131421 */ /* 0x001fc80000010100 */
[----:B------:R-:W-:Y:S01]  /*1f0d0*/  @P1 FFMA.FTZ R19, R10, R19, 1 ;  /* 0x3f8000000a131423 */ /* 0x000fe20000010013 */
[----:B------:R-:W-:Y:S01]  /*1f0e0*/  @P1 FMUL.FTZ R10, R15, R14 ;  /* 0x0000000e0f0a1220 */ /* 0x000fe20000410000 */
[----:B-1----:R-:W-:Y:S01]  /*1f0f0*/  @P1 FADD.FTZ R21, -R17, 1 ;  /* 0x3f80000011151421 */ /* 0x002fe20000010100 */
[----:B------:R-:W-:Y:S02]  /*1f100*/  @P1 FMUL.FTZ R17, R6, R17 ;  /* 0x0000001106111220 */ /* 0x000fe40000410000 */
[----:B------:R-:W-:Y:S01]  /*1f110*/  @P1 FMUL.FTZ R15, R10, R19 ;  /* 0x000000130a0f1220 */ /* 0x000fe20000410000 */
[----:B------:R-:W-:Y:S01]  /*1f120*/  FFMA.FTZ R19, R0, R23, R11 ;  /* 0x0000001700137223 */ /* 0x000fe2000001000b */
[----:B------:R-:W-:Y:S01]  /*1f130*/  @P1 FFMA.FTZ R8, R8, R21, 1 ;  /* 0x3f80000008081423 */ /* 0x000fe20000010015 */
[----:B------:R-:W-:Y:S02]  /*1f140*/  PRMT R10, R9, 0x7632, R10 ;  /* 0x00007632090a7816 */ /* 0x000fe4000000000a */
[----:B------:R-:W-:Y:S01]  /*1f150*/  FFMA.FTZ R19, R2, R15, -R19 ;  /* 0x0000000f02137223 */ /* 0x000fe20000010813 */
[----:B------:R-:W-:Y:S01]  /*1f160*/  @P1 FMUL.FTZ R6, R17, R8 ;  /* 0x0000000811061220 */ /* 0x000fe20000410000 */
[----:B------:R-:W-:Y:S01]  /*1f170*/  FFMA.FTZ R8, R0, R18, R11 ;  /* 0x0000001200087223 */ /* 0x000fe2000001000b */
[----:B------:R-:W-:-:S02]  /*1f180*/  IADD3 R21, PT, PT, R25, 0x8, RZ ;  /* 0x0000000819157810 */ /* 0x000fc40007ffe0ff */
[----:B------:R-:W-:Y:S01]  /*1f190*/  SHF.L.U32 R10, R10, 0x10, RZ ;  /* 0x000000100a0a7819 */ /* 0x000fe200000006ff */
[----:B------:R-:W-:Y:S01]  /*1f1a0*/  FFMA.FTZ R14, R3, R6, -R8 ;  /* 0x00000006030e7223 */ /* 0x000fe20000010808 */
[----:B------:R-:W-:Y:S06]  /*1f1b0*/  @P0 BRA `(.L_x_180) ;  /* 0x0000000000300947 */ /* 0x000fec0003800000 */
[----:B------:R-:W-:Y:S01]  /*1f1c0*/  MOV R8, R36 ;  /* 0x0000002400087202 */ /* 0x000fe20000000f00 */
[----:B------:R-:W-:Y:S01]  /*1f1d0*/  IMAD R6, R16, UR20, RZ ;  /* 0x0000001410067c24 */ /* 0x000fe2000f8e02ff */
[----:B------:R-:W-:Y:S01]  /*1f1e0*/  MOV R9, R39 ;  /* 0x0000002700097202 */ /* 0x000fe20000000f00 */
[----:B------:R-:W-:Y:S02]  /*1f1f0*/  FMUL.FTZ R19, R19, UR16 ;  /* 0x0000001013137c20 */ /* 0x000fe40008410000 */
[C---:B------:R-:W-:Y:S02]  /*1f200*/  IMAD R15, R25.reuse, UR21, R6 ;  /* 0x00000015190f7c24 */ /* 0x040fe4000f8e0206 */
[----:B------:R-:W-:Y:S01]  /*1f210*/  FMUL.FTZ R6, R14, UR16 ;  /* 0x000000100e067c20 */ /* 0x000fe20008410000 */
[----:B------:R-:W-:-:S05]  /*1f220*/  IMAD.WIDE.U32 R8, R25, UR20, R8 ;  /* 0x0000001419087c25 */ /* 0x000fca000f8e0008 */
[----:B------:R-:W-:Y:S02]  /*1f230*/  IADD3 R9, PT, PT, R9, R15, RZ ;  /* 0x0000000f09097210 */ /* 0x000fe40007ffe0ff */
[----:B------:R-:W-:-:S04]  /*1f240*/  LEA R14, P0, R8, UR6, 0x1 ;  /* 0x00000006080e7c11 */ /* 0x000fc8000f8008ff */
[----:B------:R-:W-:Y:S02]  /*1f250*/  LEA.HI.X R15, R8, UR7, R9, 0x1, P0 ;  /* 0x00000007080f7c11 */ /* 0x000fe400080f0c09 */
[----:B------:R-:W-:-:S05]  /*1f260*/  F2FP.BF16.F32.PACK_AB R9, R6, R19 ;  /* 0x000000130609723e */ /* 0x000fca00000010ff */
[----:B------:R0:W-:Y:S02]  /*1f270*/  STG.E desc[UR10][R14.64], R9 ;  /* 0x000000090e007986 */ /* 0x0001e4000c10190a */
.L_x_180:
[----:B------:R-:W-:Y:S05]  /*1f280*/  BSYNC.RECONVERGENT B0 ;  /* 0x0000000000007941 */ /* 0x000fea0003800200 */
.L_x_179:
[----:B------:R-:W-:Y:S01]  /*1f290*/  ISETP.NE.AND P1, PT, RZ, UR12, PT ;  /* 0x0000000cff007c0c */ /* 0x000fe2000bf25270 */
[----:B------:R-:W-:Y:S01]  /*1f2a0*/  FADD.FTZ R12, R12, -UR28 ;  /* 0x8000001c0c0c7e21 */ /* 0x000fe20008010000 */
[----:B------:R-:W-:Y:S01]  /*1f2b0*/  FADD.FTZ R10, R10, -UR28 ;  /* 0x8000001c0a0a7e21 */ /* 0x000fe20008010000 */
[----:B------:R-:W-:Y:S02]  /*1f2c0*/  ISETP.GE.U32.AND P0, PT, R21, UR18, PT ;  /* 0x0000001215007c0c */ /* 0x000fe4000bf06070 */
[----:B0-----:R-:W-:Y:S01]  /*1f2d0*/  FMUL.FTZ R9, R12, UR16 ;  /* 0x000000100c097c20 */ /* 0x001fe20008410000 */
[----:B------:R-:W-:Y:S01]  /*1f2e0*/  SHF.R.S32.HI R20, RZ, 0x1f, R21 ;  /* 0x0000001fff147819 */ /* 0x000fe20000011415 */
[----:B------:R-:W-:Y:S01]  /*1f2f0*/  FMUL.FTZ R12, R10, UR16 ;  /* 0x000000100a0c7c20 */ /* 0x000fe20008410000 */
[C---:B------:R-:W-:Y:S01]  /*1f300*/  PRMT R6, R7.reuse, 0x7632, R6 ;  /* 0x0000763207067816 */ /* 0x040fe20000000006 */
[--C-:B------:R-:W-:Y:S01]  /*1f310*/  FFMA.FTZ R19, R0, R9, R11.reuse ;  /* 0x0000000900137223 */ /* 0x100fe2000001000b */
[----:B------:R-:W-:Y:S01]  /*1f320*/  ISETP.GE.AND.EX P0, PT, R20, UR19, PT, P0 ;  /* 0x0000001314007c0c */ /* 0x000fe2000bf06300 */
[----:B------:R-:W-:Y:S01]  /*1f330*/  FFMA.FTZ R18, R0, R12, R11 ;  /* 0x0000000c00127223 */ /* 0x000fe2000001000b */
[----:B------:R-:W-:-:S02]  /*1f340*/  SHF.L.U32 R7, R7, 0x10, RZ ;  /* 0x0000001007077819 */ /* 0x000fc400000006ff */
        /* <DEDUP_REMOVED lines=20> */
.L_x_181:
        /* <DEDUP_REMOVED lines=16> */
.L_x_183:
[----:B------:R-:W-:Y:S05]  /*1f590*/  BSYNC.RECONVERGENT B0 ;  /* 0x0000000000007941 */ /* 0x000fea0003800200 */
.L_x_182:
        /* <DEDUP_REMOVED lines=10> */
.L_x_161:
        /* <DEDUP_REMOVED lines=16> */
.L_x_187:
[----:B------:R-:W-:Y:S05]  /*1f740*/  BSYNC.RECONVERGENT B0 ;  /* 0x0000000000007941 */ /* 0x000fea0003800200 */
.L_x_186:
        /* <DEDUP_REMOVED lines=11> */
.L_x_189:
[----:B------:R-:W2:Y:S04]  /*1f800*/  LDG.E.STRONG.GPU R5, desc[UR10][R2.64] ;  /* 0x0000000a02057981 */ /* 0x000ea8000c1ef900 */
[----:B--2---:R-:W-:Y:S01]  /*1f810*/  CCTL.IVALL ;  /* 0x00000000ff00798f */ /* 0x004fe20002000000 */
[----:B------:R-:W-:Y:S05]  /*1f820*/  YIELD ;  /* 0x0000000000007946 */ /* 0x000fea0003800000 */
[----:B------:R-:W-:-:S13]  /*1f830*/  ISETP.NE.AND P0, PT, R5, R0, PT ;  /* 0x000000000500720c */ /* 0x000fda0003f05270 */
[----:B------:R-:W-:Y:S05]  /*1f840*/  @P0 BRA `(.L_x_189) ;  /* 0xfffffffc00ec0947 */ /* 0x000fea000383ffff */
.L_x_188:
        /* <DEDUP_REMOVED lines=56> */
[C---:B------:R-:W-:Y:S01]  /*1fbd0*/  SHF.L.U32 R23, R2.reuse, 0x3, RZ ;  /* 0x0000000302177819 */ /* 0x040fe200000006ff */
[----:B------:R-:W2:Y:S01]  /*1fbe0*/  LDCU.64 UR8, c[0x0][0x388] ;  /* 0x00007100ff0877ac */ /* 0x000ea20008000a00 */
[--C-:B------:R-:W-:Y:S01]  /*1fbf0*/  SHF.L.U64.HI R24, R2, 0x3, R11.reuse ;  /* 0x0000000302187819 */ /* 0x100fe2000001020b */
[----:B------:R-:W-:Y:S01]  /*1fc00*/  IMAD.WIDE.U32 R4, R9, 0x188, R10 ;  /* 0x0000018809047825 */ /* 0x000fe200078e000a */
[----:B------:R-:W-:-:S02]  /*1fc10*/  SHF.L.U32 R31, R7, 0x2, RZ ;  /* 0x00000002071f7819 */ /* 0x000fc400000006ff */
[----:B------:R-:W-:Y:S02]  /*1fc20*/  SHF.L.U64.HI R33, R0, 0x2, R3 ;  /* 0x0000000200217819 */ /* 0x000fe40000010203 */
[----:B------:R-:W-:Y:S02]  /*1fc30*/  SHF.L.U64.HI R29, R30, 0x2, R35 ;  /* 0x000000021e1d7819 */ /* 0x000fe40000010223 */
[C---:B0-----:R-:W-:Y:S01]  /*1fc40*/  LEA R27, P1, R2.reuse, UR4, 0x2 ;  /* 0x00000004021b7c11 */ /* 0x041fe2000f8210ff */
        /* <DEDUP_REMOVED lines=12> */
.L_x_192:
        /* <DEDUP_REMOVED lines=29> */
.L_x_191:
[----:B------:R-:W-:Y:S05]  /*1fee0*/  BSYNC.RECONVERGENT B0 ;  /* 0x0000000000007941 */ /* 0x000fea0003800200 */
.L_x_190:
[----:B------:R-:W-:Y:S05]  /*1fef0*/  @!P0 EXIT ;  /* 0x000000000000894d */ /* 0x000fea0003800000 */
[C---:B------:R-:W-:Y:S01]  /*1ff00*/  SHF.L.U64.HI R4, R6.reuse, 0x2, R7 ;  /* 0x0000000206047819 */ /* 0x040fe20000010207 */
[----:B------:R-:W1:Y:S01]  /*1ff10*/  LDCU.64 UR4, c[0x0][0x3d8] ;  /* 0x00007b00ff0477ac */ /* 0x000e620008000a00 */
[----:B------:R-:W-:Y:S02]  /*1ff20*/  SHF.L.U32 R7, R6, 0x2, RZ ;  /* 0x0000000206077819 */ /* 0x000fe400000006ff */
[C---:B0-----:R-:W-:Y:S01]  /*1ff30*/  SHF.L.U64.HI R8, R30.reuse, 0x2, R35 ;  /* 0x000000021e087819 */ /* 0x041fe20000010223 */
[----:B------:R-:W0:Y:S01]  /*1ff40*/  LDCU.64 UR6, c[0x0][0x388] ;  /* 0x00007100ff0677ac */ /* 0x000e220008000a00 */
[----:B------:R-:W-:Y:S02]  /*1ff50*/  SHF.L.U32 R9, R30, 0x2, RZ ;  /* 0x000000021e097819 */ /* 0x000fe400000006ff */
[C---:B------:R-:W-:Y:S01]  /*1ff60*/  SHF.L.U64.HI R5, R0.reuse, 0x2, R3 ;  /* 0x0000000200057819 */ /* 0x040fe20000010203 */
[----:B------:R-:W2:Y:S01]  /*1ff70*/  LDCU.64 UR8, c[0x0][0x390] ;  /* 0x00007200ff0877ac */ /* 0x000ea20008000a00 */
[----:B------:R-:W-:-:S07]  /*1ff80*/  SHF.L.U32 R6, R0, 0x2, RZ ;  /* 0x0000000200067819 */ /* 0x000fce00000006ff */
.L_x_193:
[C---:B------:R-:W-:Y:S02]  /*1ff90*/  SHF.L.U32 R10, R2.reuse, 0x2, RZ ;  /* 0x00000002020a7819 */ /* 0x040fe400000006ff */
[----:B---3--:R-:W-:Y:S02]  /*1ffa0*/  SHF.L.U64.HI R21, R2, 0x2, R11 ;  /* 0x0000000202157819 */ /* 0x008fe4000001020b */
[----:B-1----:R-:W-:-:S04]  /*1ffb0*/  IADD3 R12, P0, PT, R10, UR4, RZ ;  /* 0x000000040a0c7c10 */ /* 0x002fc8000ff1e0ff */
        /* <DEDUP_REMOVED lines=9> */
[----:B------:R-:W5:Y:S04]  /*20050*/  LDG.E R27, desc[UR10][R18.64] ;  /* 0x0000000a121b7981 */ /* 0x000f68000c1e1900 */
[----:B------:R4:W5:Y:S01]  /*20060*/  LDG.E R26, desc[UR10][R16.64] ;  /* 0x0000000a101a7981 */ /* 0x000962000c1e1900 */
[C---:B------:R-:W-:Y:S02]  /*20070*/  SHF.L.U32 R33, R2.reuse, 0x3, RZ ;  /* 0x0000000302217819 */ /* 0x040fe400000006ff */
[----:B------:R-:W-:Y:S02]  /*20080*/  SHF.L.U64.HI R34, R2, 0x3, R11 ;  /* 0x0000000302227819 */ /* 0x000fe4000001020b */
[----:B------:R-:W-:Y:S02]  /*20090*/  LOP3.LUT R22, R33, 0xfffffff8, RZ, 0xc0, !PT ;  /* 0xfffffff821167812 */ /* 0x000fe400078ec0ff */
[----:B------:R-:W-:-:S02]  /*200a0*/  LOP3.LUT R10, R10, 0xfffffffc, RZ, 0xc0, !PT ;  /* 0xfffffffc0a0a7812 */ /* 0x000fc400078ec0ff */
[----:B-1----:R-:W-:Y:S02]  /*200b0*/  LOP3.LUT R12, R34, 0x3, RZ, 0xc0, !PT ;  /* 0x00000003220c7812 */ /* 0x002fe400078ec0ff */
[C---:B0-----:R-:W-:Y:S02]  /*200c0*/  IADD3 R20, P0, PT, R22.reuse, UR6, RZ ;  /* 0x0000000616147c10 */ /* 0x041fe4000ff1e0ff */
[----:B------:R-:W-:Y:S02]  /*200d0*/  LOP3.LUT R11, R21, 0x3, RZ, 0xc0, !PT ;  /* 0x00000003150b7812 */ /* 0x000fe400078ec0ff */
[----:B--2---:R-:W-:Y:S02]  /*200e0*/  IADD3 R22, P1, PT, R22, UR8, RZ ;  /* 0x0000000816167c10 */ /* 0x004fe4000ff3e0ff */
[----:B------:R-:W-:Y:S02]  /*200f0*/  IADD3 R10, P2, PT, R10, UR4, RZ ;  /* 0x000000040a0a7c10 */ /* 0x000fe4000ff5e0ff */
[----:B------:R-:W-:-:S02]  /*20100*/  IADD3.X R21, PT, PT, R12, UR7, RZ, P0, !PT ;  /* 0x000000070c157c10 */ /* 0x000fc400087fe4ff */
[----:B------:R-:W-:Y:S02]  /*20110*/  IADD3.X R23, PT, PT, R12, UR9, RZ, P1, !PT ;  /* 0x000000090c177c10 */ /* 0x000fe40008ffe4ff */
[----:B------:R-:W-:Y:S02]  /*20120*/  IADD3.X R11, PT, PT, R11, UR5, RZ, P2, !PT ;  /* 0x000000050b0b7c10 */ /* 0x000fe400097fe4ff */
[C---:B----4-:R-:W-:Y:S02]  /*20130*/  IADD3 R14, P0, PT, R10.reuse, R6, RZ ;  /* 0x000000060a0e7210 */ /* 0x050fe40007f1e0ff */
[C---:B------:R-:W-:Y:S02]  /*20140*/  IADD3 R16, P1, PT, R10.reuse, R7, RZ ;  /* 0x000000070a107210 */ /* 0x040fe40007f3e0ff */
[----:B------:R-:W-:Y:S02]  /*20150*/  IADD3 R12, P2, PT, R10, R9, RZ ;  /* 0x000000090a0c7210 */ /* 0x000fe40007f5e0ff */
[----:B------:R-:W-:-:S02]  /*20160*/  IADD3.X R15, PT, PT, R11, R5, RZ, P0, !PT ;  /* 0x000000050b0f7210 */ /* 0x000fc400007fe4ff */
[C---:B------:R-:W-:Y:S02]  /*20170*/  IADD3.X R17, PT, PT, R11.reuse, R4, RZ, P1, !PT ;  /* 0x000000040b117210 */ /* 0x040fe40000ffe4ff */
[----:B------:R-:W-:Y:S01]  /*20180*/  IADD3.X R13, PT, PT, R11, R8, RZ, P2, !PT ;  /* 0x000000080b0d7210 */ /* 0x000fe200017fe4ff */
[----:B---3--:R0:W-:Y:S04]  /*20190*/  STG.E.64 desc[UR10][R20.64], R24 ;  /* 0x0000001814007986 */ /* 0x0081e8000c101b0a */
        /* <DEDUP_REMOVED lines=29> */
[----:B------:R1:W4:Y:S04]  /*20370*/  LDG.E R28, desc[UR10][R10.64+0x1260] ;  /* 0x0012600a0a1c7981 */ /* 0x000328000c1e1900 */
[----:B------:R-:W4:Y:S04]  /*20380*/  LDG.E R29, desc[UR10][R14.64+0x1260] ;  /* 0x0012600a0e1d7981 */ /* 0x000f28000c1e1900 */
        /* <DEDUP_REMOVED lines=13> */
[----:B-1----:R-:W-:Y:S01]  /*20460*/  HFMA2 R11, -RZ, RZ, 0, 0 ;  /* 0x00000000ff0b7431 */ /* 0x002fe200000001ff */
[----:B----4-:R3:W-:Y:S04]  /*20470*/  STG.E.64 desc[UR10][R20.64], R28 ;  /* 0x0000001c14007986 */ /* 0x0107e8000c101b0a */
[----:B--2---:R3:W-:Y:S07]  /*20480*/  STG.E.64 desc[UR10][R22.64], R30 ;  /* 0x0000001e16007986 */ /* 0x0047ee000c101b0a */
[----:B------:R-:W-:Y:S05]  /*20490*/  @P0 BRA `(.L_x_193) ;  /* 0xfffffff800bc0947 */ /* 0x000fea000383ffff */
[----:B------:R-:W-:Y:S05]  /*204a0*/  EXIT ;  /* 0x000000000000794d */ /* 0x000fea0003800000 */
.L_x_194:
        /* <DEDUP_REMOVED lines=13> */
.L_x_4739:


//--------------------- .text._Z35group_norm_nhwc_bwd_one_pass_kernelI11Bf16IOBf16WLi64ELi98ELi392EEv26Group_norm_nhwc_bwd_params --------------------------
	.section	.text._Z35group_norm_nhwc_bwd_one_pass_kernelI11Bf16IOBf16WLi64ELi98ELi392EEv26Group_norm_nhwc_bwd_params,"ax",@progbits
	.align	128
        .global         _Z35group_norm_nhwc_bwd_one_pass_kernelI11Bf16IOBf16WLi64ELi98ELi392EEv26Group_norm_nhwc_bwd_params
        .type           _Z35group_norm_nhwc_bwd_one_pass_kernelI11Bf16IOBf16WLi64ELi98ELi392EEv26Group_norm_nhwc_bwd_params,@function
        .size           _Z35group_norm_nhwc_bwd_one_pass_kernelI11Bf16IOBf16WLi64ELi98ELi392EEv26Group_norm_nhwc_bwd_params,(.L_x_4740 - _Z35group_norm_nhwc_bwd_one_pass_kernelI11Bf16IOBf16WLi64ELi98ELi392EEv26Group_norm_nhwc_bwd_params)
        .other          _Z35group_norm_nhwc_bwd_one_pass_kernelI11Bf16IOBf16WLi64ELi98ELi392EEv26Group_norm_nhwc_bwd_params,@"STO_CUDA_ENTRY STV_DEFAULT"
_Z35group_norm_nhwc_bwd_one_pass_kernelI11Bf16IOBf16WLi64ELi98ELi392EEv26Group_norm_nhwc_bwd_params:
.text._Z35group_norm_nhwc_bwd_one_pass_kernelI11Bf16IOBf16WLi64ELi98ELi392EEv26Group_norm_nhwc_bwd_params:
        /* <DEDUP_REMOVED lines=34> */
[C---:B------:R-:W-:Y:S02]  /*0220*/  IADD3 R20, PT, PT, R12.reuse, 0x8, RZ ;  /* 0x000000080c147810 */ /* 0x040fe40007ffe0ff */
[----:B------:R-:W-:Y:S01]  /*0230*/  IADD3 R24, PT, PT, R25, R2, RZ ;  /* 0x0000000219187210 */ /* 0x000fe20007ffe0ff */
[----:B--2---:R-:W-:Y:S01]  /*0240*/  ULEA UR6, UR7, UR6, 0x18 ;  /* 0x0000000607067291 */ /* 0x004fe2000f8ec0ff */
[C---:B------:R-:W-:Y:S01]  /*0250*/  IADD3 R22, PT, PT, R12.reuse, 0x10, RZ ;  /* 0x000000100c167810 */ /* 0x040fe20007ffe0ff */
[----:B------:R-:W-:Y:S01]  /*0260*/  ULEA UR5, UR7, UR5, 0x18 ;  /* 0x0000000507057291 */ /* 0x000fe2000f8ec0ff */
[C---:B------:R-:W-:Y:S02]  /*0270*/  IADD3 R23, PT, PT, R12.reuse, 0x18, RZ ;  /* 0x000000180c177810 */ /* 0x040fe40007ffe0ff */
[C---:B------:R-:W-:Y:S02]  /*0280*/  IADD3 R56, PT, PT, R12.reuse, 0x20, RZ ;  /* 0x000000200c387810 */ /* 0x040fe40007ffe0ff */
[C---:B------:R-:W-:Y:S01]  /*0290*/  IADD3 R57, PT, PT, R12.reuse, 0x28, RZ ;  /* 0x000000280c397810 */ /* 0x040fe20007ffe0ff */
[C-C-:B----4-:R-:W-:Y:S01]  /*02a0*/  IMAD R9, R3.reuse, UR10, R0.reuse ;  /* 0x0000000a03097c24 */ /* 0x150fe2000f8e0200 */
[C---:B------:R-:W-:Y:S01]  /*02b0*/  IADD3 R58, PT, PT, R12.reuse, 0x30, RZ ;  /* 0x000000300c3a7810 */ /* 0x040fe20007ffe0ff */
[C-C-:B------:R-:W-:Y:S01]  /*02c0*/  IMAD R10, R3.reuse, 0x7, R0.reuse ;  /* 0x00000007030a7824 */ /* 0x140fe200078e0200 */
[----:B------:R-:W-:Y:S01]  /*02d0*/  IADD3 R59, PT, PT, R12, 0x38, RZ ;  /* 0x000000380c3b7810 */ /* 0x000fe20007ffe0ff */
[C-C-:B------:R-:W-:Y:S01]  /*02e0*/  IMAD R11, R3.reuse, 0x6, R0.reuse ;  /* 0x00000006030b7824 */ /* 0x140fe200078e0200 */
[----:B------:R-:W-:Y:S01]  /*02f0*/  SHF.L.U32 R24, R24, 0x1, RZ ;  /* 0x0000000118187819 */ /* 0x000fe200000006ff */
[C-C-:B------:R-:W-:Y:S01]  /*0300*/  IMAD R13, R3.reuse, 0x5, R0.reuse ;  /* 0x00000005030d7824 */ /* 0x140fe200078e0200 */
[CC--:B------:R-:W-:Y:S01]  /*0310*/  LEA R14, R3.reuse, R0.reuse, 0x2 ;  /* 0x00000000030e7211 */ /* 0x0c0fe200078e10ff */
[C---:B------:R-:W-:Y:S01]  /*0320*/  IMAD R15, R3.reuse, 0x3, R0 ;  /* 0x00000003030f7824 */ /* 0x040fe200078e0200 */
[----:B------:R-:W-:-:S02]  /*0330*/  LEA R16, R3, R0, 0x1 ;  /* 0x0000000003107211 */ /* 0x000fc400078e08ff */
[----:B-----5:R-:W-:Y:S02]  /*0340*/  LOP3.LUT R17, R4, 0x7, RZ, 0xc0, !PT ;  /* 0x0000000704117812 */ /* 0x020fe400078ec0ff */
[----:B------:R-:W-:Y:S02]  /*0350*/  LEA R19, R2, UR6, 0x4 ;  /* 0x0000000602137c11 */ /* 0x000fe4000f8e20ff */
[----:B------:R-:W-:Y:S02]  /*0360*/  SHF.R.S32.HI R21, RZ, 0x1f, R12 ;  /* 0x0000001fff157819 */ /* 0x000fe4000001140c */
[----:B------:R-:W-:Y:S02]  /*0370*/  SHF.R.S32.HI R61, RZ, 0x1f, R20 ;  /* 0x0000001fff3d7819 */ /* 0x000fe40000011414 */
[----:B------:R-:W-:Y:S02]  /*0380*/  SHF.R.S32.HI R63, RZ, 0x1f, R22 ;  /* 0x0000001fff3f7819 */ /* 0x000fe40000011416 */
[----:B------:R-:W-:-:S02]  /*0390*/  SHF.R.S32.HI R65, RZ, 0x1f, R23 ;  /* 0x0000001fff417819 */ /* 0x000fc40000011417 */
[----:B------:R-:W-:Y:S02]  /*03a0*/  SHF.R.S32.HI R67, RZ, 0x1f, R56 ;  /* 0x0000001fff437819 */ /* 0x000fe40000011438 */
[----:B------:R-:W-:Y:S02]  /*03b0*/  SHF.R.S32.HI R69, RZ, 0x1f, R57 ;  /* 0x0000001fff457819 */ /* 0x000fe40000011439 */
[----:B------:R-:W-:Y:S02]  /*03c0*/  SHF.R.S32.HI R71, RZ, 0x1f, R58 ;  /* 0x0000001fff477819 */ /* 0x000fe4000001143a */
[----:B------:R-:W-:Y:S02]  /*03d0*/  SHF.R.S32.HI R73, RZ, 0x1f, R59 ;  /* 0x0000001fff497819 */ /* 0x000fe4000001143b */
[----:B-1-3--:R-:W-:-:S07]  /*03e0*/  LOP3.LUT R60, R24, 0xffff, RZ, 0xc0, !PT ;  /* 0x0000ffff183c7812 */ /* 0x00afce00078ec0ff */
.L_x_236:
[----:B0-----:R-:W0:Y:S01]  /*03f0*/  LDC R31, c[0x0][0x410] ;  /* 0x00010400ff1f7b82 */ /* 0x001e220000000800 */
[----:B-1----:R-:W1:Y:S01]  /*0400*/  LDCU.128 UR12, c[0x0][0x400] ;  /* 0x00008000ff0c77ac */ /* 0x002e620008000c00 */
[----:B------:R-:W-:Y:S02]  /*0410*/  ISETP.GE.AND P3, PT, R8, RZ, PT ;  /* 0x000000ff0800720c */ /* 0x000fe40003f66270 */
        /* <DEDUP_REMOVED lines=26> */
[----:B------:R-:W-:Y:S02]  /*05c0*/  IADD3 R27, PT, PT, R26, -R27, RZ ;  /* 0x8000001b1a1b7210 */ /* 0x000fe40007ffe0ff */
[----:B------:R-:W-:-:S02]  /*05d0*/  ISETP.NE.AND P4, PT, R31, RZ, PT ;  /* 0x000000ff1f00720c */ /* 0x000fc40003f85270 */
[----:B------:R-:W-:Y:S02]  /*05e0*/  SEL R26, R27, R26, !P5 ;  /* 0x0000001a1b1a7207 */ /* 0x000fe40006800000 */
[----:B------:R-:W-:Y:S02]  /*05f0*/  LOP3.LUT R27, RZ, R31, RZ, 0x33, !PT ;  /* 0x0000001fff1b7212 */ /* 0x000fe400078e33ff */
[----:B------:R-:W-:Y:S02]  /*0600*/  @!P3 IADD3 R26, PT, PT, -R26, RZ, RZ ;  /* 0x000000ff1a1ab210 */ /* 0x000fe40007ffe1ff */
[----:B------:R-:W-:Y:S02]  /*0610*/  @P2 IADD3 R25, PT, PT, R25, 0x1, RZ ;  /* 0x0000000119192810 */ /* 0x000fe40007ffe0ff */
[----:B------:R-:W-:Y:S02]  /*0620*/  ISETP.GE.U32.AND P2, PT, R20, UR12, PT ;  /* 0x0000000c14007c0c */ /* 0x000fe4000bf46070 */
[----:B------:R-:W-:-:S02]  /*0630*/  SEL R109, R27, R26, !P4 ;  /* 0x0000001a1b6d7207 */ /* 0x000fc40006000000 */
[----:B------:R-:W-:Y:S02]  /*0640*/  @!P1 IADD3 R25, PT, PT, -R25, RZ, RZ ;  /* 0x000000ff19199210 */ /* 0x000fe40007ffe1ff */
[----:B------:R-:W-:Y:S01]  /*0650*/  ISETP.GE.AND.EX P2, PT, R61, UR13, PT, P2 ;  /* 0x0000000d3d007c0c */ /* 0x000fe2000bf46320 */
[----:B------:R-:W-:Y:S01]  /*0660*/  IMAD R43, R109, 0x62, RZ ;  /* 0x000000626d2b7824 */ /* 0x000fe200078e02ff */
[----:B------:R-:W-:Y:S02]  /*0670*/  SEL R25, R27, R25, !P4 ;  /* 0x000000191b197207 */ /* 0x000fe40006000000 */
[----:B------:R-:W-:Y:S02]  /*0680*/  ISETP.GE.U32.AND P3, PT, R22, UR12, PT ;  /* 0x0000000c16007c0c */ /* 0x000fe4000bf66070 */
[----:B------:R-:W-:Y:S02]  /*0690*/  SHF.R.S32.HI R24, RZ, 0x1f, R25 ;  /* 0x0000001fff187819 */ /* 0x000fe40000011419 */
[----:B------:R-:W-:-:S02]  /*06a0*/  IADD3 R110, P1, PT, R43, R60, RZ ;  /* 0x0000003c2b6e7210 */ /* 0x000fc40007f3e0ff */
        /* <DEDUP_REMOVED lines=12> */
[----:B------:R-:W-:Y:S01]  /*0770*/  @!P0 IMAD R27, R12, R29, R24 ;  /* 0x0000001d0c1b8224 */ /* 0x000fe200078e0218 */
[----:B------:R-:W-:-:S03]  /*0780*/  @!P2 MOV R29, R113 ;  /* 0x00000071001da202 */ /* 0x000fc60000000f00 */
[----:B------:R-:W-:Y:S01]  /*0790*/  @!P0 IMAD.WIDE.U32 R24, R12, R28, R112 ;  /* 0x0000001c0c188225 */ /* 0x000fe200078e0070 */
[----:B------:R-:W-:Y:S01]  /*07a0*/  @!P2 MOV R28, R110 ;  /* 0x0000006e001ca202 */ /* 0x000fe20000000f00 */
[----:B------:R-:W4:Y:S03]  /*07b0*/  @!P2 LDC.64 R46, c[0x0][0x398] ;  /* 0x0000e600ff2eab82 */ /* 0x000f260000000a00 */
[----:B------:R-:W-:Y:S02]  /*07c0*/  @!P0 IADD3 R25, PT, PT, R25, R27, RZ ;  /* 0x0000001b19198210 */ /* 0x000fe40007ffe0ff */
[C---:B------:R-:W-:Y:S01]  /*07d0*/  @!P0 SHF.L.U32 R33, R24.reuse, 0x1, RZ ;  /* 0x0000000118218819 */ /* 0x040fe200000006ff */
[-C--:B---3--:R-:W-:Y:S01]  /*07e0*/  @!P2 IMAD R26, R61, R38.reuse, RZ ;  /* 0x000000263d1aa224 */ /* 0x088fe200078e02ff */
[----:B------:R-:W-:Y:S01]  /*07f0*/  @!P0 SHF.L.U64.HI R30, R24, 0x1, R25 ;  /* 0x00000001181e8819 */ /* 0x000fe20000010219 */
[C---:B------:R-:W-:Y:S01]  /*0800*/  @!P2 IMAD.WIDE.U32 R28, R20.reuse, R38, R28 ;  /* 0x00000026141ca225 */ /* 0x040fe200078e001c */
[----:B------:R-:W3:Y:S03]  /*0810*/  @!P3 LDC.64 R24, c[0x0][0x3f8] ;  /* 0x0000fe00ff18bb82 */ /* 0x000ee60000000a00 */
[----:B------:R-:W-:Y:S01]  /*0820*/  @!P2 IMAD R31, R20, R39, R26 ;  /* 0x00000027141fa224 */ /* 0x000fe200078e021a */
[----:B-1----:R-:W-:-:S02]  /*0830*/  @!P0 IADD3 R26, P4, PT, R33, R34, RZ ;  /* 0x00000022211a8210 */ /* 0x002fc40007f9e0ff */
[----:B------:R-:W-:Y:S02]  /*0840*/  MOV R64, RZ ;  /* 0x000000ff00407202 */ /* 0x000fe40000000f00 */
[C---:B------:R-:W-:Y:S02]  /*0850*/  @!P0 IADD3.X R27, PT, PT, R30.reuse, R35, RZ, P4, !PT ;  /* 0x000000231e1b8210 */ /* 0x040fe400027fe4ff */
[----:B--2---:R-:W-:Y:S01]  /*0860*/  @!P0 IADD3 R32, P4, PT, R33, R36, RZ ;  /* 0x0000002421208210 */ /* 0x004fe20007f9e0ff */
[----:B------:R-:W1:Y:S01]  /*0870*/  @!P3 LDC.64 R34, c[0x0][0x3a0] ;  /* 0x0000e800ff22bb82 */ /* 0x000e620000000a00 */
[----:B------:R-:W-:Y:S01]  /*0880*/  @!P2 IADD3 R29, PT, PT, R29, R31, RZ ;  /* 0x0000001f1d1da210 */ /* 0x000fe20007ffe0ff */
[----:B------:R2:W5:Y:S01]  /*0890*/  @!P0 LDG.E R62, desc[UR8][R26.64] ;  /* 0x000000081a3e8981 */ /* 0x000562000c1e1900 */
[----:B------:R-:W-:Y:S02]  /*08a0*/  @!P0 IADD3.X R33, PT, PT, R30, R37, RZ, P4, !PT ;  /* 0x000000251e218210 */ /* 0x000fe400027fe4ff */
[----:B------:R-:W-:-:S02]  /*08b0*/  @!P2 SHF.L.U32 R39, R28, 0x1, RZ ;  /* 0x000000011c27a819 */ /* 0x000fc400000006ff */
[----:B------:R-:W-:Y:S01]  /*08c0*/  @!P2 SHF.L.U64.HI R40, R28, 0x1, R29 ;  /* 0x000000011c28a819 */ /* 0x000fe2000001021d */
[----:B------:R-:W1:Y:S01]  /*08d0*/  @!P1 LDC.64 R30, c[0x0][0x3f8] ;  /* 0x0000fe00ff1e9b82 */ /* 0x000e620000000a00 */
[----:B------:R2:W5:Y:S01]  /*08e0*/  @!P0 LDG.E R64, desc[UR8][R32.64] ;  /* 0x0000000820408981 */ /* 0x000562000c1e1900 */
[C---:B0-----:R-:W-:Y:S02]  /*08f0*/  @!P2 IADD3 R36, P5, PT, R39.reuse, R44, RZ ;  /* 0x0000002c2724a210 */ /* 0x041fe40007fbe0ff */
[----:B----4-:R-:W-:Y:S01]  /*0900*/  @!P2 IADD3 R38, P0, PT, R39, R46, RZ ;  /* 0x0000002e2726a210 */ /* 0x010fe20007f1e0ff */
[----:B---3--:R-:W-:Y:S01]  /*0910*/  @!P3 IMAD R41, R63, R24, RZ ;  /* 0x000000183f29b224 */ /* 0x008fe200078e02ff */
[C---:B------:R-:W-:Y:S02]  /*0920*/  @!P2 IADD3.X R37, PT, PT, R40.reuse, R45, RZ, P5, !PT ;  /* 0x0000002d2825a210 */ /* 0x040fe40002ffe4ff */
[----:B------:R-:W-:Y:S01]  /*0930*/  @!P2 IADD3.X R39, PT, PT, R40, R47, RZ, P0, !PT ;  /* 0x0000002f2827a210 */ /* 0x000fe200007fe4ff */
[----:B------:R-:W-:Y:S01]  /*0940*/  @!P3 IMAD R45, R22, R25, R41 ;  /* 0x00000019162db224 */ /* 0x000fe200078e0229 */
[----:B------:R-:W-:Y:S01]  /*0950*/  ISETP.GE.U32.AND P0, PT, R56, UR12, PT ;  /* 0x0000000c38007c0c */ /* 0x000fe2000bf06070 */
[----:B------:R-:W0:Y:S01]  /*0960*/  @!P3 LDC.64 R28, c[0x0][0x398] ;  /* 0x0000e600ff1cbb82 */ /* 0x000e220000000a00 */
[----:B------:R-:W-:-:S02]  /*0970*/  @!P3 MOV R40, R110 ;  /* 0x0000006e0028b202 */ /* 0x000fc40000000f00 */
[----:B------:R-:W-:Y:S02]  /*0980*/  @!P3 MOV R41, R113 ;  /* 0x000000710029b202 */ /* 0x000fe40000000f00 */
[----:B------:R-:W-:Y:S01]  /*0990*/  ISETP.GE.AND.EX P0, PT, R67, UR13, PT, P0 ;  /* 0x0000000d43007c0c */ /* 0x000fe2000bf06300 */
[----:B------:R-:W-:Y:S01]  /*09a0*/  @!P3 IMAD.WIDE.U32 R40, R22, R24, R40 ;  /* 0x000000181628b225 */ /* 0x000fe200078e0028 */
[----:B------:R-:W-:Y:S01]  /*09b0*/  MOV R66, RZ ;  /* 0x000000ff00427202 */ /* 0x000fe20000000f00 */
[----:B--2---:R-:W2:Y:S01]  /*09c0*/  @!P1 LDC.64 R26, c[0x0][0x3a0] ;  /* 0x0000e800ff1a9b82 */ /* 0x004ea20000000a00 */
[----:B------:R-:W-:Y:S02]  /*09d0*/  MOV R68, RZ ;  /* 0x000000ff00447202 */ /* 0x000fe40000000f00 */
[----:B------:R-:W-:Y:S01]  /*09e0*/  @!P3 IADD3 R33, PT, PT, R41, R45, RZ ;  /* 0x0000002d2921b210 */ /* 0x000fe20007ffe0ff */
[----:B-1----:R-:W-:Y:S01]  /*09f0*/  @!P1 IMAD R32, R65, R30, RZ ;  /* 0x0000001e41209224 */ /* 0x002fe200078e02ff */
[----:B------:R1:W3:Y:S02]  /*0a00*/  @!P2 LDG.E R66, desc[UR8][R36.64] ;  /* 0x000000082442a981 */ /* 0x0002e4000c1e1900 */
[----:B------:R-:W-:Y:S01]  /*0a10*/  @!P3 SHF.L.U64.HI R42, R40, 0x1, R33 ;  /* 0x00000001282ab819 */ /* 0x000fe20000010221 */
[----:B------:R-:W-:Y:S01]  /*0a20*/  @!P1 IMAD R45, R23, R31, R32 ;  /* 0x0000001f172d9224 */ /* 0x000fe200078e0220 */
[----:B------:R4:W3:Y:S01]  /*0a30*/  @!P2 LDG.E R68, desc[UR8][R38.64] ;  /* 0x000000082644a981 */ /* 0x0008e2000c1e1900 */
[----:B------:R-:W-:Y:S01]  /*0a40*/  ISETP.GE.U32.AND P2, PT, R57, UR12, PT ;  /* 0x0000000c39007c0c */ /* 0x000fe2000bf46070 */
[----:B------:R-:W2:Y:S03]  /*0a50*/  @!P0 LDC.64 R32, c[0x0][0x3f8] ;  /* 0x0000fe00ff208b82 */ /* 0x000ea60000000a00 */
[----:B------:R-:W-:-:S02]  /*0a60*/  ISETP.GE.AND.EX P2, PT, R69, UR13, PT, P2 ;  /* 0x0000000d45007c0c */ /* 0x000fc4000bf46320 */
[----:B-1----:R-:W-:-:S03]  /*0a70*/  @!P1 MOV R36, R110 ;  /* 0x0000006e00249202 */ /* 0x002fc60000000f00 */
[----:B------:R-:W1:Y:S01]  /*0a80*/  @!P1 LDC.64 R24, c[0x0][0x398] ;  /* 0x0000e600ff189b82 */ /* 0x000e620000000a00 */
[----:B------:R-:W-:Y:S02]  /*0a90*/  @!P1 MOV R37, R113 ;  /* 0x0000007100259202 */ /* 0x000fe40000000f00 */
[----:B------:R-:W-:Y:S01]  /*0aa0*/  @!P3 SHF.L.U32 R41, R40, 0x1, RZ ;  /* 0x000000012829b819 */ /* 0x000fe200000006ff */
[----:B------:R-:W-:-:S03]  /*0ab0*/  @!P1 IMAD.WIDE.U32 R30, R23, R30, R36 ;  /* 0x0000001e171e9225 */ /* 0x000fc600078e0024 */
[C---:B0-----:R-:W-:Y:S01]  /*0ac0*/  @!P3 IADD3 R40, P5, PT, R41.reuse, R28, RZ ;  /* 0x0000001c2928b210 */ /* 0x041fe20007fbe0ff */
[----:B------:R-:W0:Y:S01]  /*0ad0*/  @!P2 LDC.64 R36, c[0x0][0x3f8] ;  /* 0x0000fe00ff24ab82 */ /* 0x000e220000000a00 */
[----:B------:R-:W-:Y:S02]  /*0ae0*/  @!P3 IADD3 R34, P4, PT, R41, R34, RZ ;  /* 0x000000222922b210 */ /* 0x000fe40007f9e0ff */
[----:B------:R-:W-:Y:S02]  /*0af0*/  @!P3 IADD3.X R41, PT, PT, R42, R29, RZ, P5, !PT ;  /* 0x0000001d2a29b210 */ /* 0x000fe40002ffe4ff */
[----:B------:R-:W-:Y:S02]  /*0b00*/  @!P1 SHF.L.U32 R29, R30, 0x1, RZ ;  /* 0x000000011e1d9819 */ /* 0x000fe400000006ff */
[----:B------:R-:W-:Y:S01]  /*0b10*/  @!P1 IADD3 R31, PT, PT, R31, R45, RZ ;  /* 0x0000002d1f1f9210 */ /* 0x000fe20007ffe0ff */
[----:B----4-:R-:W4:Y:S01]  /*0b20*/  LDC.64 R38, c[0x0][0x3b8] ;  /* 0x0000ee00ff267b82 */ /* 0x010f220000000a00 */
[----:B------:R-:W-:-:S02]  /*0b30*/  MOV R72, RZ ;  /* 0x000000ff00487202 */ /* 0x000fc40000000f00 */
[----:B------:R-:W-:Y:S02]  /*0b40*/  MOV R70, RZ ;  /* 0x000000ff00467202 */ /* 0x000fe40000000f00 */
[----:B------:R-:W-:Y:S02]  /*0b50*/  @!P3 IADD3.X R35, PT, PT, R42, R35, RZ, P4, !PT ;  /* 0x000000232a23b210 */ /* 0x000fe400027fe4ff */
[----:B--2---:R-:W-:Y:S01]  /*0b60*/  @!P1 IADD3 R44, P6, PT, R29, R26, RZ ;  /* 0x0000001a1d2c9210 */ /* 0x004fe20007fde0ff */
[----:B------:R-:W-:Y:S01]  /*0b70*/  @!P0 IMAD R26, R67, R32, RZ ;  /* 0x00000020431a8224 */ /* 0x000fe200078e02ff */
[----:B------:R-:W-:Y:S01]  /*0b80*/  @!P1 SHF.L.U64.HI R42, R30, 0x1, R31 ;  /* 0x000000011e2a9819 */ /* 0x000fe2000001021f */
[----:B------:R2:W3:Y:S01]  /*0b90*/  @!P3 LDG.E R72, desc[UR8][R40.64] ;  /* 0x000000082848b981 */ /* 0x0004e2000c1e1900 */
[----:B-1----:R-:W-:Y:S02]  /*0ba0*/  @!P1 IADD3 R24, P5, PT, R29, R24, RZ ;  /* 0x000000181d189210 */ /* 0x002fe40007fbe0ff */
[----:B------:R-:W-:-:S02]  /*0bb0*/  CS2R R78, SRZ ;  /* 0x00000000004e7805 */ /* 0x000fc4000001ff00 */
[----:B------:R-:W-:Y:S01]  /*0bc0*/  @!P1 IADD3.X R45, PT, PT, R42, R27, RZ, P6, !PT ;  /* 0x0000001b2a2d9210 */ /* 0x000fe200037fe4ff */
[----:B------:R1:W3:Y:S01]  /*0bd0*/  @!P3 LDG.E R70, desc[UR8][R34.64] ;  /* 0x000000082246b981 */ /* 0x0002e2000c1e1900 */
[----:B------:R-:W-:Y:S01]  /*0be0*/  ISETP.GE.U32.AND P3, PT, R58, UR12, PT ;  /* 0x0000000c3a007c0c */ /* 0x000fe2000bf66070 */
[----:B------:R-:W4:Y:S01]  /*0bf0*/  @!P0 LDC.64 R30, c[0x0][0x3a0] ;  /* 0x0000e800ff1e8b82 */ /* 0x000f220000000a00 */
[----:B------:R-:W-:Y:S01]  /*0c00*/  @!P0 MOV R27, R113 ;  /* 0x00000071001b8202 */ /* 0x000fe20000000f00 */
[----:B------:R-:W3:Y:S01]  /*0c10*/  @!P1 LDG.E R78, desc[UR8][R44.64] ;  /* 0x000000082c4e9981 */ /* 0x000ee2000c1e1900 */
[C---:B--2---:R-:W-:Y:S01]  /*0c20*/  @!P0 IMAD R41, R56.reuse, R33, R26 ;  /* 0x0000002138298224 */ /* 0x044fe200078e021a */
[----:B------:R-:W-:Y:S02]  /*0c30*/  @!P0 MOV R26, R110 ;  /* 0x0000006e001a8202 */ /* 0x000fe40000000f00 */
[----:B------:R-:W-:Y:S02]  /*0c40*/  ISETP.GE.AND.EX P3, PT, R71, UR13, PT, P3 ;  /* 0x0000000d47007c0c */ /* 0x000fe4000bf66330 */
[----:B------:R-:W2:Y:S01]  /*0c50*/  @!P0 LDC.64 R28, c[0x0][0x398] ;  /* 0x0000e600ff1c8b82 */ /* 0x000ea20000000a00 */
[----:B------:R-:W-:Y:S01]  /*0c60*/  ISETP.GE.U32.AND P4, PT, R59, UR12, PT ;  /* 0x0000000c3b007c0c */ /* 0x000fe2000bf86070 */
[----:B------:R-:W-:Y:S01]  /*0c70*/  @!P0 IMAD.WIDE.U32 R32, R56, R32, R26 ;  /* 0x0000002038208225 */ /* 0x000fe200078e001a */
[----:B------:R-:W-:-:S02]  /*0c80*/  @!P1 IADD3.X R25, PT, PT, R42, R25, RZ, P5, !PT ;  /* 0x000000192a199210 */ /* 0x000fc40002ffe4ff */
[----:B------:R-:W-:Y:S01]  /*0c90*/  ISETP.GE.AND.EX P4, PT, R73, UR13, PT, P4 ;  /* 0x0000000d49007c0c */ /* 0x000fe2000bf86340 */
[----:B0-----:R-:W-:Y:S01]  /*0ca0*/  @!P2 IMAD R42, R69, R36, RZ ;  /* 0x00000024452aa224 */ /* 0x001fe200078e02ff */
[----:B------:R-:W-:Y:S01]  /*0cb0*/  @!P0 IADD3 R41, PT, PT, R33, R41, RZ ;  /* 0x0000002921298210 */ /* 0x000fe20007ffe0ff */
[----:B------:R0:W3:Y:S01]  /*0cc0*/  @!P1 LDG.E R79, desc[UR8][R24.64] ;  /* 0x00000008184f9981 */ /* 0x0000e2000c1e1900 */
[----:B------:R-:W2:Y:S02]  /*0cd0*/  @!P2 LDC.64 R26, c[0x0][0x3a0] ;  /* 0x0000e800ff1aab82 */ /* 0x000ea40000000a00 */
[----:B------:R-:W-:Y:S01]  /*0ce0*/  @!P0 SHF.L.U64.HI R40, R32, 0x1, R41 ;  /* 0x0000000120288819 */ /* 0x000fe20000010229 */
[----:B------:R-:W-:-:S05]  /*0cf0*/  @!P2 IMAD R41, R57, R37, R42 ;  /* 0x000000253929a224 */ /* 0x000fca00078e022a */
[----:B-1----:R-:W1:Y:S01]  /*0d00*/  @!P2 LDC.64 R34, c[0x0][0x398] ;  /* 0x0000e600ff22ab82 */ /* 0x002e620000000a00 */
[----:B0-----:R-:W-:Y:S02]  /*0d10*/  @!P2 MOV R24, R110 ;  /* 0x0000006e0018a202 */ /* 0x001fe40000000f00 */
[----:B------:R-:W-:-:S03]  /*0d20*/  @!P2 MOV R25, R113 ;  /* 0x000000710019a202 */ /* 0x000fc60000000f00 */
[----:B------:R-:W-:-:S03]  /*0d30*/  @!P2 IMAD.WIDE.U32 R36, R57, R36, R24 ;  /* 0x000000243924a225 */ /* 0x000fc600078e0018 */
[----:B------:R-:W0:Y:S01]  /*0d40*/  @!P3 LDC.64 R24, c[0x0][0x3f8] ;  /* 0x0000fe00ff18bb82 */ /* 0x000e220000000a00 */
[----:B----4-:R-:W-:Y:S01]  /*0d50*/  IMAD.WIDE R76, R8, 0x8, R38 ;  /* 0x00000008084c7825 */ /* 0x010fe200078e0226 */
[----:B------:R-:W-:-:S06]  /*0d60*/  @!P0 SHF.L.U32 R33, R32, 0x1, RZ ;  /* 0x0000000120218819 */ /* 0x000fcc00000006ff */
[----:B------:R-:W4:Y:S01]  /*0d70*/  @!P4 LDC.64 R38, c[0x0][0x3f8] ;  /* 0x0000fe00ff26cb82 */ /* 0x000f220000000a00 */
[----:B------:R-:W3:Y:S01]  /*0d80*/  LDG.E.64 R76, desc[UR8][R76.64] ;  /* 0x000000084c4c7981 */ /* 0x000ee2000c1e1b00 */
[C---:B------:R-:W-:Y:S02]  /*0d90*/  @!P0 IADD3 R30, P1, PT, R33.reuse, R30, RZ ;  /* 0x0000001e211e8210 */ /* 0x040fe40007f3e0ff */
[----:B--2---:R-:W-:Y:S02]  /*0da0*/  @!P0 IADD3 R32, P5, PT, R33, R28, RZ ;  /* 0x0000001c21208210 */ /* 0x004fe40007fbe0ff */
[----:B------:R-:W-:Y:S02]  /*0db0*/  CS2R R80, SRZ ;  /* 0x0000000000507805 */ /* 0x000fe4000001ff00 */
[C---:B------:R-:W-:Y:S02]  /*0dc0*/  @!P0 IADD3.X R31, PT, PT, R40.reuse, R31, RZ, P1, !PT ;  /* 0x0000001f281f8210 */ /* 0x040fe40000ffe4ff */
[----:B------:R-:W-:-:S02]  /*0dd0*/  @!P0 IADD3.X R33, PT, PT, R40, R29, RZ, P5, !PT ;  /* 0x0000001d28218210 */ /* 0x000fc40002ffe4ff */
[----:B------:R-:W-:Y:S01]  /*0de0*/  @!P2 IADD3 R37, PT, PT, R37, R41, RZ ;  /* 0x000000292525a210 */ /* 0x000fe20007ffe0ff */
[----:B------:R-:W2:Y:S01]  /*0df0*/  @!P0 LDG.E R80, desc[UR8][R30.64] ;  /* 0x000000081e508981 */ /* 0x000ea2000c1e1900 */
[C---:B------:R-:W-:Y:S02]  /*0e00*/  @!P2 SHF.L.U32 R29, R36.reuse, 0x1, RZ ;  /* 0x00000001241da819 */ /* 0x040fe400000006ff */
[----:B------:R-:W-:Y:S01]  /*0e10*/  @!P2 SHF.L.U64.HI R40, R36, 0x1, R37 ;  /* 0x000000012428a819 */ /* 0x000fe20000010225 */
[----:B------:R4:W2:Y:S01]  /*0e20*/  @!P0 LDG.E R81, desc[UR8][R32.64] ;  /* 0x0000000820518981 */ /* 0x0008a2000c1e1900 */
[----:B------:R-:W-:Y:S01]  /*0e30*/  @!P2 IADD3 R44, P5, PT, R29, R26, RZ ;  /* 0x0000001a1d2ca210 */ /* 0x000fe20007fbe0ff */
[----:B0-----:R-:W-:Y:S01]  /*0e40*/  @!P3 IMAD R41, R71, R24, RZ ;  /* 0x000000184729b224 */ /* 0x001fe200078e02ff */
[----:B-1----:R-:W-:Y:S02]  /*0e50*/  @!P2 IADD3 R34, P0, PT, R29, R34, RZ ;  /* 0x000000221d22a210 */ /* 0x002fe40007f1e0ff */
[----:B------:R-:W-:Y:S01]  /*0e60*/  ISETP.NE.AND P1, PT, RZ, UR11, PT ;  /* 0x0000000bff007c0c */ /* 0x000fe2000bf25270 */
[----:B------:R-:W-:Y:S01]  /*0e70*/  @!P3 IMAD R47, R58, R25, R41 ;  /* 0x000000193a2fb224 */ /* 0x000fe200078e0229 */
[C---:B------:R-:W-:Y:S01]  /*0e80*/  @!P2 IADD3.X R45, PT, PT, R40.reuse, R27, RZ, P5, !PT ;  /* 0x0000001b282da210 */ /* 0x040fe20002ffe4ff */
[----:B------:R-:W0:Y:S01]  /*0e90*/  @!P3 LDC.64 R28, c[0x0][0x3a0] ;  /* 0x0000e800ff1cbb82 */ /* 0x000e220000000a00 */
[----:B------:R-:W-:Y:S01]  /*0ea0*/  @!P2 IADD3.X R35, PT, PT, R40, R35, RZ, P0, !PT ;  /* 0x000000232823a210 */ /* 0x000fe200007fe4ff */
[----:B----4-:R-:W-:Y:S01]  /*0eb0*/  @!P4 IMAD R32, R73, R38, RZ ;  /* 0x000000264920c224 */ /* 0x010fe200078e02ff */
[----:B------:R-:W-:-:S02]  /*0ec0*/  @!P3 MOV R40, R110 ;  /* 0x0000006e0028b202 */ /* 0x000fc40000000f00 */
[----:B------:R-:W-:Y:S01]  /*0ed0*/  @!P3 MOV R41, R113 ;  /* 0x000000710029b202 */ /* 0x000fe20000000f00 */
[----:B------:R-:W-:Y:S01]  /*0ee0*/  @!P4 IMAD R49, R59, R39, R32 ;  /* 0x000000273b31c224 */ /* 0x000fe200078e0220 */
[----:B------:R-:W-:Y:S01]  /*0ef0*/  CS2R R82, SRZ ;  /* 0x0000000000527805 */ /* 0x000fe2000001ff00 */
[----:B------:R-:W1:Y:S01]  /*0f00*/  @!P3 LDC.64 R26, c[0x0][0x398] ;  /* 0x0000e600ff1abb82 */ /* 0x000e620000000a00 */
[----:B------:R-:W-:-:S04]  /*0f10*/  @!P3 IMAD.WIDE.U32 R40, R58, R24, R40 ;  /* 0x000000183a28b225 */ /* 0x000fc800078e0028 */
[----:B------:R4:W2:Y:S03]  /*0f20*/  @!P2 LDG.E R82, desc[UR8][R44.64] ;  /* 0x000000082c52a981 */ /* 0x0008a6000c1e1900 */
[----:B------:R-:W1:Y:S01]  /*0f30*/  @!P4 LDC.64 R32, c[0x0][0x3a0] ;  /* 0x0000e800ff20cb82 */ /* 0x000e620000000a00 */
[----:B------:R-:W2:Y:S07]  /*0f40*/  @!P2 LDG.E R83, desc[UR8][R34.64] ;  /* 0x000000082253a981 */ /* 0x000eae000c1e1900 */
[----:B------:R-:W1:Y:S01]  /*0f50*/  @!P4 LDC.64 R24, c[0x0][0x398] ;  /* 0x0000e600ff18cb82 */ /* 0x000e620000000a00 */
[----:B----4-:R-:W-:-:S02]  /*0f60*/  @!P4 MOV R44, R110 ;  /* 0x0000006e002cc202 */ /* 0x010fc40000000f00 */
[----:B------:R-:W-:-:S05]  /*0f70*/  @!P4 MOV R45, R113 ;  /* 0x00000071002dc202 */ /* 0x000fca0000000f00 */
[----:B------:R-:W4:Y:S08]  /*0f80*/  @P1 LDC.64 R36, c[0x0][0x3b0] ;  /* 0x0000ec00ff241b82 */ /* 0x000f300000000a00 */
[----:B------:R-:W5:Y:S01]  /*0f90*/  LDC.64 R30, c[0x0][0x3a8] ;  /* 0x0000ea00ff1e7b82 */ /* 0x000f620000000a00 */
[----:B------:R-:W-:Y:S01]  /*0fa0*/  @!P4 IMAD.WIDE.U32 R38, R59, R38, R44 ;  /* 0x000000263b26c225 */ /* 0x000fe200078e002c */
[----:B------:R-:W-:-:S02]  /*0fb0*/  IADD3 R45, PT, PT, R43, R60, RZ ;  /* 0x0000003c2b2d7210 */ /* 0x000fc40007ffe0ff */
[----:B------:R-:W-:Y:S02]  /*0fc0*/  @!P3 IADD3 R41, PT, PT, R41, R47, RZ ;  /* 0x0000002f2929b210 */ /* 0x000fe40007ffe0ff */
[C---:B------:R-:W-:Y:S02]  /*0fd0*/  @!P3 SHF.L.U32 R43, R40.reuse, 0x1, RZ ;  /* 0x00000001282bb819 */ /* 0x040fe400000006ff */
[----:B------:R-:W-:Y:S02]  /*0fe0*/  @!P3 SHF.L.U64.HI R42, R40, 0x1, R41 ;  /* 0x00000001282ab819 */ /* 0x000fe40000010229 */
[----:B------:R-:W-:Y:S02]  /*0ff0*/  @!P4 IADD3 R41, PT, PT, R39, R49, RZ ;  /* 0x000000312729c210 */ /* 0x000fe40007ffe0ff */
[----:B0-----:R-:W-:Y:S02]  /*1000*/  @!P3 IADD3 R28, P0, PT, R43, R28, RZ ;  /* 0x0000001c2b1cb210 */ /* 0x001fe40007f1e0ff */
[----:B------:R-:W-:-:S02]  /*1010*/  @!P4 SHF.L.U32 R39, R38, 0x1, RZ ;  /* 0x000000012627c819 */ /* 0x000fc400000006ff */
[----:B------:R-:W-:Y:S02]  /*1020*/  @!P3 IADD3.X R29, PT, PT, R42, R29, RZ, P0, !PT ;  /* 0x0000001d2a1db210 */ /* 0x000fe400007fe4ff */
[----:B-1----:R-:W-:Y:S02]  /*1030*/  @!P3 IADD3 R26, P2, PT, R43, R26, RZ ;  /* 0x0000001a2b1ab210 */ /* 0x002fe40007f5e0ff */
[----:B------:R-:W-:Y:S02]  /*1040*/  @!P4 SHF.L.U64.HI R40, R38, 0x1, R41 ;  /* 0x000000012628c819 */ /* 0x000fe40000010229 */
[C---:B------:R-:W-:Y:S02]  /*1050*/  @!P4 IADD3 R32, P0, PT, R39.reuse, R32, RZ ;  /* 0x000000202720c210 */ /* 0x040fe40007f1e0ff */
[----:B------:R-:W-:Y:S02]  /*1060*/  @!P4 IADD3 R24, P5, PT, R39, R24, RZ ;  /* 0x000000182718c210 */ /* 0x000fe40007fbe0ff */
[----:B------:R-:W-:-:S02]  /*1070*/  CS2R R84, SRZ ;  /* 0x0000000000547805 */ /* 0x000fc4000001ff00 */
[----:B------:R-:W-:Y:S01]  /*1080*/  CS2R R86, SRZ ;  /* 0x0000000000567805 */ /* 0x000fe2000001ff00 */
[C---:B----4-:R-:W-:Y:S01]  /*1090*/  @P1 IMAD.WIDE R36, R45.reuse, 0x2, R36 ;  /* 0x000000022d241825 */ /* 0x050fe200078e0224 */
[----:B------:R-:W-:Y:S02]  /*10a0*/  @!P3 IADD3.X R27, PT, PT, R42, R27, RZ, P2, !PT ;  /* 0x0000001b2a1bb210 */ /* 0x000fe400017fe4ff */
[C---:B------:R-:W-:Y:S01]  /*10b0*/  @!P4 IADD3.X R33, PT, PT, R40.reuse, R33, RZ, P0, !PT ;  /* 0x000000212821c210 */ /* 0x040fe200007fe4ff */
[----:B-----5:R-:W-:Y:S01]  /*10c0*/  IMAD.WIDE R30, R45, 0x2, R30 ;  /* 0x000000022d1e7825 */ /* 0x020fe200078e021e */
[----:B------:R-:W-:Y:S01]  /*10d0*/  @!P4 IADD3.X R25, PT, PT, R40, R25, RZ, P5, !PT ;  /* 0x000000192819c210 */ /* 0x000fe20002ffe4ff */
[----:B------:R-:W4:Y:S04]  /*10e0*/  @P1 LDG.E.U16 R38, desc[UR8][R36.64] ;  /* 0x0000000824261981 */ /* 0x000f28000c1e1500 */
[----:B------:R-:W5:Y:S04]  /*10f0*/  @P1 LDG.E.U16 R34, desc[UR8][R36.64+0x2] ;  /* 0x0000020824221981 */ /* 0x000f68000c1e1500 */
[----:B------:R-:W5:Y:S04]  /*1100*/  LDG.E.U16 R90, desc[UR8][R30.64] ;  /* 0x000000081e5a7981 */ /* 0x000f68000c1e1500 */
[----:B------:R-:W5:Y:S04]  /*1110*/  LDG.E.U16 R89, desc[UR8][R30.64+0x2] ;  /* 0x000002081e597981 */ /* 0x000f68000c1e1500 */
[----:B------:R0:W5:Y:S04]  /*1120*/  @!P3 LDG.E R84, desc[UR8][R28.64] ;  /* 0x000000081c54b981 */ /* 0x000168000c1e1900 */
[----:B------:R-:W5:Y:S04]  /*1130*/  @!P3 LDG.E R85, desc[UR8][R26.64] ;  /* 0x000000081a55b981 */ /* 0x000f68000c1e1900 */
[----:B------:R-:W5:Y:S04]  /*1140*/  @!P4 LDG.E R86, desc[UR8][R32.64] ;  /* 0x000000082056c981 */ /* 0x000f68000c1e1900 */
[----:B------:R-:W5:Y:S01]  /*1150*/  @!P4 LDG.E R87, desc[UR8][R24.64] ;  /* 0x000000081857c981 */ /* 0x000f62000c1e1900 */
[----:B------:R-:W-:Y:S01]  /*1160*/  MOV R107, 0x3f800000 ;  /* 0x3f800000006b7802 */ /* 0x000fe20000000f00 */
[----:B------:R-:W-:Y:S01]  /*1170*/  UISETP.NE.AND UP0, UPT, UR11, URZ, UPT ;  /* 0x000000ff0b00728c */ /* 0x000fe2000bf05270 */
[----:B------:R-:W-:-:S02]  /*1180*/  MOV R88, RZ ;  /* 0x000000ff00587202 */ /* 0x000fc40000000f00 */
[----:B------:R-:W-:Y:S02]  /*1190*/  PRMT R105, R62, 0x7632, R105 ;  /* 0x000076323e697816 */ /* 0x000fe40000000069 */
[----:B------:R-:W-:Y:S02]  /*11a0*/  PRMT R106, R64, 0x7632, R106 ;  /* 0x00007632406a7816 */ /* 0x000fe4000000006a */
[----:B---3--:R-:W-:Y:S02]  /*11b0*/  PRMT R103, R66, 0x7632, R103 ;  /* 0x0000763242677816 */ /* 0x008fe40000000067 */
[----:B------:R-:W-:Y:S01]  /*11c0*/  PRMT R104, R68, 0x7632, R104 ;  /* 0x0000763244687816 */ /* 0x000fe20000000068 */
[----:B------:R-:W-:-:S05]  /*11d0*/  FFMA.FTZ R77, -R76, R76, R77 ;  /* 0x0000004c4c4d7223 */ /* 0x000fca000001014d */
[----:B------:R-:W-:-:S13]  /*11e0*/  FSETP.GTU.FTZ.AND P0, PT, R77, RZ, PT ;  /* 0x000000ff4d00720b */ /* 0x000fda0003f1c000 */
[----:B0-----:R-:W0:Y:S01]  /*11f0*/  @P0 LDC R28, c[0x0][0x3c0] ;  /* 0x0000f000ff1c0b82 */ /* 0x001e220000000800 */
[----:B------:R-:W-:Y:S02]  /*1200*/  PRMT R101, R70, 0x7632, R101 ;  /* 0x0000763246657816 */ /* 0x000fe40000000065 */
[----:B------:R-:W-:Y:S02]  /*1210*/  PRMT R102, R72, 0x7632, R102 ;  /* 0x0000763248667816 */ /* 0x000fe40000000066 */
[----:B------:R-:W-:Y:S02]  /*1220*/  PRMT R99, R78, 0x7632, R99 ;  /* 0x000076324e637816 */ /* 0x000fe40000000063 */
[----:B------:R-:W-:Y:S01]  /*1230*/  PRMT R100, R79, 0x7632, R100 ;  /* 0x000076324f647816 */ /* 0x000fe20000000064 */
[----:B0-----:R-:W-:-:S04]  /*1240*/  @P0 FADD.FTZ R28, R77, R28 ;  /* 0x0000001c4d1c0221 */ /* 0x001fc80000010000 */
[----:B------:R0:W1:Y:S01]  /*1250*/  @P0 MUFU.RSQ R107, R28 ;  /* 0x0000001c006b0308 */ /* 0x0000620000001400 */
[----:B------:R-:W-:Y:S02]  /*1260*/  MOV R77, RZ ;  /* 0x000000ff004d7202 */ /* 0x000fe40000000f00 */
[----:B--2---:R-:W-:Y:S02]  /*1270*/  PRMT R97, R80, 0x7632, R97 ;  /* 0x0000763250617816 */ /* 0x004fe40000000061 */
[----:B------:R-:W-:Y:S02]  /*1280*/  PRMT R98, R81, 0x7632, R98 ;  /* 0x0000763251627816 */ /* 0x000fe40000000062 */
[----:B------:R-:W-:Y:S02]  /*1290*/  PRMT R95, R82, 0x7632, R95 ;  /* 0x00007632525f7816 */ /* 0x000fe4000000005f */
[----:B------:R-:W-:Y:S02]  /*12a0*/  PRMT R96, R83, 0x7632, R96 ;  /* 0x0000763253607816 */ /* 0x000fe40000000060 */
[----:B----4-:R-:W-:-:S02]  /*12b0*/  @P1 SHF.L.U32 R77, R38, 0x10, RZ ;  /* 0x00000010264d1819 */ /* 0x010fc400000006ff */
[----:B-----5:R-:W-:Y:S02]  /*12c0*/  @P1 SHF.L.U32 R88, R34, 0x10, RZ ;  /* 0x0000001022581819 */ /* 0x020fe400000006ff */
[----:B------:R-:W-:Y:S02]  /*12d0*/  SHF.L.U32 R90, R90, 0x10, RZ ;  /* 0x000000105a5a7819 */ /* 0x000fe400000006ff */
[----:B------:R-:W-:Y:S02]  /*12e0*/  SHF.L.U32 R89, R89, 0x10, RZ ;  /* 0x0000001059597819 */ /* 0x000fe400000006ff */
[----:B------:R-:W-:Y:S02]  /*12f0*/  PRMT R93, R84, 0x7632, R93 ;  /* 0x00007632545d7816 */ /* 0x000fe4000000005d */
[----:B------:R-:W-:Y:S02]  /*1300*/  PRMT R94, R85, 0x7632, R94 ;  /* 0x00007632555e7816 */ /* 0x000fe4000000005e */
[----:B------:R-:W-:-:S02]  /*1310*/  PRMT R91, R86, 0x7632, R91 ;  /* 0x00007632565b7816 */ /* 0x000fc4000000005b */
[----:B------:R-:W-:Y:S01]  /*1320*/  PRMT R92, R87, 0x7632, R92 ;  /* 0x00007632575c7816 */ /* 0x000fe2000000005c */
[----:B01----:R-:W-:Y:S06]  /*1330*/  BRA.U UP0, `(.L_x_196) ;  /* 0x0000000900447547 */ /* 0x003fec000b800000 */
[----:B------:R-:W-:Y:S02]  /*1340*/  SHF.L.U32 R27, R62, 0x10, RZ ;  /* 0x000000103e1b7819 */ /* 0x000fe400000006ff */
[----:B------:R-:W-:Y:S02]  /*1350*/  SHF.L.U32 R29, R105, 0x10, RZ ;  /* 0x00000010691d7819 */ /* 0x000fe400000006ff */
[----:B------:R-:W-:Y:S01]  /*1360*/  SHF.L.U32 R25, R64, 0x10, RZ ;  /* 0x0000001040197819 */ /* 0x000fe200000006ff */
[----:B------:R-:W-:Y:S01]  /*1370*/  FADD.FTZ R26, -R76, R27 ;  /* 0x0000001b4c1a7221 */ /* 0x000fe20000010100 */
[----:B------:R-:W-:Y:S01]  /*1380*/  SHF.L.U32 R24, R106, 0x10, RZ ;  /* 0x000000106a187819 */ /* 0x000fe200000006ff */
[----:B------:R-:W-:Y:S01]  /*1390*/  FADD.FTZ R28, -R76, R29 ;  /* 0x0000001d4c1c7221 */ /* 0x000fe20000010100 */
[----:B------:R-:W-:Y:S01]  /*13a0*/  SHF.L.U32 R33, R103, 0x10, RZ ;  /* 0x0000001067217819 */ /* 0x000fe200000006ff */
[----:B------:R-:W-:Y:S01]  /*13b0*/  FMUL.FTZ R29, R90, R25 ;  /* 0x000000195a1d7220 */ /* 0x000fe20000410000 */
[-C--:B------:R-:W-:Y:S01]  /*13c0*/  FMUL.FTZ R26, R26, R107.reuse ;  /* 0x0000006b1a1a7220 */ /* 0x080fe20000410000 */
[----:B------:R-:W-:Y:S01]  /*13d0*/  FMUL.FTZ R27, R28, R107 ;  /* 0x0000006b1c1b7220 */ /* 0x000fe20000410000 */
[----:B------:R-:W-:Y:S01]  /*13e0*/  FMUL.FTZ R30, R89, R24 ;  /* 0x00000018591e7220 */ /* 0x000fe20000410000 */
[----:B------:R-:W-:Y:S01]  /*13f0*/  FADD.FTZ R31, RZ, R29 ;  /* 0x0000001dff1f7221 */ /* 0x000fe20000010000 */
[----:B------:R-:W-:Y:S01]  /*1400*/  FFMA.FTZ R28, R26, R29, RZ ;  /* 0x0000001d1a1c7223 */ /* 0x000fe200000100ff */
[----:B------:R-:W-:Y:S01]  /*1410*/  SHF.L.U32 R29, R66, 0x10, RZ ;  /* 0x00000010421d7819 */ /* 0x000fe200000006ff */
[----:B------:R-:W-:Y:S01]  /*1420*/  FFMA.FTZ R34, R25, R26, RZ ;  /* 0x0000001a19227223 */ /* 0x000fe200000100ff */
        /* <DEDUP_REMOVED lines=8> */
[----:B------:R-:W-:Y:S01]  /*14b0*/  FADD.FTZ R33, RZ, R24 ;  /* 0x00000018ff217221 */ /* 0x000fe20000010000 */
[-C--:B------:R-:W-:Y:S01]  /*14c0*/  FMUL.FTZ R27, R26, R107.reuse ;  /* 0x0000006b1a1b7220 */ /* 0x080fe20000410000 */
[----:B------:R-:W-:Y:S01]  /*14d0*/  SHF.L.U32 R37, R70, 0x10, RZ ;  /* 0x0000001046257819 */ /* 0x000fe200000006ff */
[----:B------:R-:W-:Y:S01]  /*14e0*/  FMUL.FTZ R25, R32, R107 ;  /* 0x0000006b20197220 */ /* 0x000fe20000410000 */
[----:B------:R-:W-:Y:S01]  /*14f0*/  FMUL.FTZ R24, R90, R35 ;  /* 0x000000235a187220 */ /* 0x000fe20000410000 */
[C---:B------:R-:W-:Y:S01]  /*1500*/  FADD.FTZ R33, R30.reuse, R33 ;  /* 0x000000211e217221 */ /* 0x040fe20000010000 */
[----:B------:R-:W-:Y:S01]  /*1510*/  FFMA.FTZ R29, R30, R27, R29 ;  /* 0x0000001b1e1d7223 */ /* 0x000fe2000001001d */
[----:B------:R-:W-:Y:S01]  /*1520*/  FMUL.FTZ R30, R89, R30 ;  /* 0x0000001e591e7220 */ /* 0x000fe20000410000 */
[----:B------:R-:W-:Y:S01]  /*1530*/  FADD.FTZ R31, R31, R24 ;  /* 0x000000181f1f7221 */ /* 0x000fe20000010000 */
[----:B------:R-:W-:Y:S01]  /*1540*/  FFMA.FTZ R28, R25, R24, R28 ;  /* 0x00000018191c7223 */ /* 0x000fe2000001001c */
[----:B------:R-:W-:Y:S01]  /*1550*/  FADD.FTZ R24, -R76, R37 ;  /* 0x000000254c187221 */ /* 0x000fe20000010100 */
[C---:B------:R-:W-:Y:S01]  /*1560*/  FADD.FTZ R36, R35.reuse, R36 ;  /* 0x0000002423247221 */ /* 0x040fe20000010000 */
[----:B------:R-:W-:Y:S01]  /*1570*/  FFMA.FTZ R34, R35, R25, R34 ;  /* 0x0000001923227223 */ /* 0x000fe20000010022 */
[----:B------:R-:W-:Y:S01]  /*1580*/  SHF.L.U32 R35, R72, 0x10, RZ ;  /* 0x0000001048237819 */ /* 0x000fe200000006ff */
[----:B------:R-:W-:Y:S01]  /*1590*/  FFMA.FTZ R28, R27, R30, R28 ;  /* 0x0000001e1b1c7223 */ /* 0x000fe2000001001c */
[----:B------:R-:W-:Y:S01]  /*15a0*/  FMUL.FTZ R27, R24, R107 ;  /* 0x0000006b181b7220 */ /* 0x000fe20000410000 */
[----:B------:R-:W-:Y:S01]  /*15b0*/  FADD.FTZ R31, R30, R31 ;  /* 0x0000001f1e1f7221 */ /* 0x000fe20000010000 */
[----:B------:R-:W-:Y:S01]  /*15c0*/  SHF.L.U32 R25, R101, 0x10, RZ ;  /* 0x0000001065197819 */ /* 0x000fe200000006ff */
[----:B------:R-:W-:Y:S01]  /*15d0*/  FMUL.FTZ R24, R90, R35 ;  /* 0x000000235a187220 */ /* 0x000fe20000410000 */
[----:B------:R-:W-:Y:S01]  /*15e0*/  FADD.FTZ R36, R36, R35 ;  /* 0x0000002324247221 */ /* 0x000fe20000010000 */
[----:B------:R-:W-:Y:S01]  /*15f0*/  FFMA.FTZ R34, R35, R27, R34 ;  /* 0x0000001b23227223 */ /* 0x000fe20000010022 */
[----:B------:R-:W-:Y:S01]  /*1600*/  SHF.L.U32 R35, R78, 0x10, RZ ;  /* 0x000000104e237819 */ /* 0x000fe200000006ff */
[----:B------:R-:W-:Y:S01]  /*1610*/  FADD.FTZ R30, R31, R24 ;  /* 0x000000181f1e7221 */ /* 0x000fe20000010000 */
[----:B------:R-:W-:Y:S01]  /*1620*/  FFMA.FTZ R27, R27, R24, R28 ;  /* 0x000000181b1b7223 */ /* 0x000fe2000001001c */
[----:B------:R-:W-:Y:S01]  /*1630*/  FADD.FTZ R26, -R76, R25 ;  /* 0x000000194c1a7221 */ /* 0x000fe20000010100 */
[----:B------:R-:W-:Y:S01]  /*1640*/  SHF.L.U32 R24, R102, 0x10, RZ ;  /* 0x0000001066187819 */ /* 0x000fe200000006ff */
[----:B------:R-:W-:Y:S01]  /*1650*/  FADD.FTZ R28, -R76, R35 ;  /* 0x000000234c1c7221 */ /* 0x000fe20000010100 */
[----:B------:R-:W-:Y:S01]  /*1660*/  SHF.L.U32 R35, R79, 0x10, RZ ;  /* 0x000000104f237819 */ /* 0x000fe200000006ff */
[-C--:B------:R-:W-:Y:S01]  /*1670*/  FMUL.FTZ R26, R26, R107.reuse ;  /* 0x0000006b1a1a7220 */ /* 0x080fe20000410000 */
[----:B------:R-:W-:Y:S01]  /*1680*/  SHF.L.U32 R31, R99, 0x10, RZ ;  /* 0x00000010631f7819 */ /* 0x000fe200000006ff */
[----:B------:R-:W-:Y:S01]  /*1690*/  FMUL.FTZ R28, R28, R107 ;  /* 0x0000006b1c1c7220 */ /* 0x000fe20000410000 */
[----:B------:R-:W-:Y:S01]  /*16a0*/  FMUL.FTZ R25, R89, R24 ;  /* 0x0000001859197220 */ /* 0x000fe20000410000 */
[----:B------:R-:W-:Y:S01]  /*16b0*/  FADD.FTZ R33, R33, R24 ;  /* 0x0000001821217221 */ /* 0x000fe20000010000 */
[----:B------:R-:W-:Y:S01]  /*16c0*/  FFMA.FTZ R29, R24, R26, R29 ;  /* 0x0000001a181d7223 */ /* 0x000fe2000001001d */
[----:B------:R-:W-:Y:S01]  /*16d0*/  FADD.FTZ R36, R36, R35 ;  /* 0x0000002324247221 */ /* 0x000fe20000010000 */
[----:B------:R-:W-:Y:S01]  /*16e0*/  FFMA.FTZ R34, R35, R28, R34 ;  /* 0x0000001c23227223 */ /* 0x000fe20000010022 */
[----:B------:R-:W-:Y:S01]  /*16f0*/  FFMA.FTZ R27, R26, R25, R27 ;  /* 0x000000191a1b7223 */ /* 0x000fe2000001001b */
[----:B------:R-:W-:Y:S01]  /*1700*/  SHF.L.U32 R24, R100, 0x10, RZ ;  /* 0x0000001064187819 */ /* 0x000fe200000006ff */
[----:B------:R-:W-:Y:S01]  /*1710*/  FMUL.FTZ R35, R90, R35 ;  /* 0x000000235a237220 */ /* 0x000fe20000410000 */
[----:B------:R-:W-:Y:S01]  /*1720*/  FADD.FTZ R26, -R76, R31 ;  /* 0x0000001f4c1a7221 */ /* 0x000fe20000010100 */
[----:B------:R-:W-:Y:S01]  /*1730*/  FADD.FTZ R30, R25, R30 ;  /* 0x0000001e191e7221 */ /* 0x000fe20000010000 */
[----:B------:R-:W-:Y:S01]  /*1740*/  SHF.L.U32 R31, R80, 0x10, RZ ;  /* 0x00000010501f7819 */ /* 0x000fe200000006ff */
[----:B------:R-:W-:Y:S01]  /*1750*/  FFMA.FTZ R27, R28, R35, R27 ;  /* 0x000000231c1b7223 */ /* 0x000fe2000001001b */
[----:B------:R-:W-:Y:S01]  /*1760*/  FMUL.FTZ R26, R26, R107 ;  /* 0x0000006b1a1a7220 */ /* 0x000fe20000410000 */
[----:B------:R-:W-:Y:S01]  /*1770*/  FMUL.FTZ R25, R89, R24 ;  /* 0x0000001859197220 */ /* 0x000fe20000410000 */
[----:B------:R-:W-:Y:S01]  /*1780*/  FADD.FTZ R30, R30, R35 ;  /* 0x000000231e1e7221 */ /* 0x000fe20000010000 */
[----:B------:R-:W-:Y:S01]  /*1790*/  SHF.L.U32 R35, R97, 0x10, RZ ;  /* 0x0000001061237819 */ /* 0x000fe200000006ff */
[----:B------:R-:W-:Y:S01]  /*17a0*/  FFMA.FTZ R29, R24, R26, R29 ;  /* 0x0000001a181d7223 */ /* 0x000fe2000001001d */
[----:B------:R-:W-:Y:S01]  /*17b0*/  FFMA.FTZ R27, R26, R25, R27 ;  /* 0x000000191a1b7223 */ /* 0x000fe2000001001b */
[C---:B------:R-:W-:Y:S01]  /*17c0*/  FADD.FTZ R26, -R76.reuse, R31 ;  /* 0x0000001f4c1a7221 */ /* 0x040fe20000010100 */
[----:B------:R-:W-:Y:S01]  /*17d0*/  FADD.FTZ R30, R25, R30 ;  /* 0x0000001e191e7221 */ /* 0x000fe20000010000 */
[----:B------:R-:W-:Y:S01]  /*17e0*/  SHF.L.U32 R25, R81, 0x10, RZ ;  /* 0x0000001051197819 */ /* 0x000fe200000006ff */
[----:B------:R-:W-:Y:S01]  /*17f0*/  FADD.FTZ R28, -R76, R35 ;  /* 0x000000234c1c7221 */ /* 0x000fe20000010100 */
[-C--:B------:R-:W-:Y:S01]  /*1800*/  FMUL.FTZ R26, R26, R107.reuse ;  /* 0x0000006b1a1a7220 */ /* 0x080fe20000410000 */
[----:B------:R-:W-:Y:S01]  /*1810*/  FADD.FTZ R33, R33, R24 ;  /* 0x0000001821217221 */ /* 0x000fe20000010000 */
[----:B------:R-:W-:Y:S01]  /*1820*/  SHF.L.U32 R24, R98, 0x10, RZ ;  /* 0x0000001062187819 */ /* 0x000fe200000006ff */
[----:B------:R-:W-:Y:S01]  /*1830*/  FMUL.FTZ R28, R28, R107 ;  /* 0x0000006b1c1c7220 */ /* 0x000fe20000410000 */
[----:B------:R-:W-:Y:S01]  /*1840*/  SHF.L.U32 R35, R82, 0x10, RZ ;  /* 0x0000001052237819 */ /* 0x000fe200000006ff */
[----:B------:R-:W-:Y:S01]  /*1850*/  FADD.FTZ R36, R36, R25 ;  /* 0x0000001924247221 */ /* 0x000fe20000010000 */
[----:B------:R-:W-:Y:S01]  /*1860*/  FFMA.FTZ R34, R25, R26, R34 ;  /* 0x0000001a19227223 */ /* 0x000fe20000010022 */
[----:B------:R-:W-:Y:S01]  /*1870*/  FMUL.FTZ R25, R90, R25 ;  /* 0x000000195a197220 */ /* 0x000fe20000410000 */
[----:B------:R-:W-:Y:S01]  /*1880*/  FADD.FTZ R33, R33, R24 ;  /* 0x0000001821217221 */ /* 0x000fe20000010000 */
[----:B------:R-:W-:Y:S01]  /*1890*/  FFMA.FTZ R29, R24, R28, R29 ;  /* 0x0000001c181d7223 */ /* 0x000fe2000001001d */
[----:B------:R-:W-:Y:S01]  /*18a0*/  FMUL.FTZ R31, R89, R24 ;  /* 0x00000018591f7220 */ /* 0x000fe20000410000 */
[----:B------:R-:W-:Y:S01]  /*18b0*/  FADD.FTZ R24, -R76, R35 ;  /* 0x000000234c187221 */ /* 0x000fe20000010100 */
        /* <DEDUP_REMOVED lines=8> */
[----:B------:R-:W-:Y:S01]  /*1940*/  FFMA.FTZ R34, R35, R26, R34 ;  /* 0x0000001a23227223 */ /* 0x000fe20000010022 */
[----:B------:R-:W-:Y:S01]  /*1950*/  SHF.L.U32 R24, R96, 0x10, RZ ;  /* 0x0000001060187819 */ /* 0x000fe200000006ff */
[----:B------:R-:W-:Y:S01]  /*1960*/  FADD.FTZ R36, R36, R35 ;  /* 0x0000002324247221 */ /* 0x000fe20000010000 */
[----:B------:R-:W-:Y:S01]  /*1970*/  FADD.FTZ R30, R30, R31 ;  /* 0x0000001f1e1e7221 */ /* 0x000fe20000010000 */
[----:B------:R-:W-:Y:S01]  /*1980*/  FFMA.FTZ R27, R26, R31, R27 ;  /* 0x0000001f1a1b7223 */ /* 0x000fe2000001001b */
[----:B------:R-:W-:Y:S01]  /*1990*/  SHF.L.U32 R31, R84, 0x10, RZ ;  /* 0x00000010541f7819 */ /* 0x000fe200000006ff */
[----:B------:R-:W-:Y:S01]  /*19a0*/  FADD.FTZ R26, -R76, R25 ;  /* 0x000000194c1a7221 */ /* 0x000fe20000010100 */
[----:B------:R-:W-:Y:S01]  /*19b0*/  SHF.L.U32 R37, R85, 0x10, RZ ;  /* 0x0000001055257819 */ /* 0x000fe200000006ff */
[----:B------:R-:W-:Y:S01]  /*19c0*/  FMUL.FTZ R25, R89, R24 ;  /* 0x0000001859197220 */ /* 0x000fe20000410000 */
        /* <DEDUP_REMOVED lines=8> */
[----:B------:R-:W-:Y:S01]  /*1a50*/  SHF.L.U32 R28, R94, 0x10, RZ ;  /* 0x000000105e1c7819 */ /* 0x000fe200000006ff */
[----:B------:R-:W-:Y:S01]  /*1a60*/  FADD.FTZ R32, -R76, R35 ;  /* 0x000000234c207221 */ /* 0x000fe20000010100 */
[----:B------:R-:W-:Y:S01]  /*1a70*/  FADD.FTZ R33, R33, R24 ;  /* 0x0000001821217221 */ /* 0x000fe20000010000 */
[----:B------:R-:W-:Y:S01]  /*1a80*/  FADD.FTZ R30, R30, R25 ;  /* 0x000000191e1e7221 */ /* 0x000fe20000010000 */
[----:B------:R-:W-:Y:S01]  /*1a90*/  FFMA.FTZ R27, R38, R25, R27 ;  /* 0x00000019261b7223 */ /* 0x000fe2000001001b */
[----:B------:R-:W-:Y:S01]  /*1aa0*/  FMUL.FTZ R25, R89, R28 ;  /* 0x0000001c59197220 */ /* 0x000fe20000410000 */
[----:B------:R-:W-:Y:S01]  /*1ab0*/  FMUL.FTZ R32, R32, R107 ;  /* 0x0000006b20207220 */ /* 0x000fe20000410000 */
[----:B------:R-:W-:Y:S01]  /*1ac0*/  FFMA.FTZ R29, R24, R26, R29 ;  /* 0x0000001a181d7223 */ /* 0x000fe2000001001d */
[----:B------:R-:W-:Y:S01]  /*1ad0*/  SHF.L.U32 R35, R87, 0x10, RZ ;  /* 0x0000001057237819 */ /* 0x000fe200000006ff */
[----:B------:R-:W-:Y:S01]  /*1ae0*/  FADD.FTZ R30, R25, R30 ;  /* 0x0000001e191e7221 */ /* 0x000fe20000010000 */
[----:B------:R-:W-:Y:S01]  /*1af0*/  FFMA.FTZ R27, R32, R25, R27 ;  /* 0x00000019201b7223 */ /* 0x000fe2000001001b */
[----:B------:R-:W-:Y:S01]  /*1b00*/  FADD.FTZ R24, -R76, R31 ;  /* 0x0000001f4c187221 */ /* 0x000fe20000010100 */
[----:B------:R-:W-:Y:S01]  /*1b10*/  SHF.L.U32 R25, R91, 0x10, RZ ;  /* 0x000000105b197819 */ /* 0x000fe200000006ff */
[----:B------:R-:W-:Y:S01]  /*1b20*/  FMUL.FTZ R31, R90, R35 ;  /* 0x000000235a1f7220 */ /* 0x000fe20000410000 */
[----:B------:R-:W-:Y:S01]  /*1b30*/  SHF.L.U32 R40, R92, 0x10, RZ ;  /* 0x000000105c287819 */ /* 0x000fe200000006ff */
[----:B------:R-:W-:Y:S01]  /*1b40*/  FMUL.FTZ R42, R24, R107 ;  /* 0x0000006b182a7220 */ /* 0x000fe20000410000 */
[----:B------:R-:W-:Y:S01]  /*1b50*/  FADD.FTZ R36, R36, R37 ;  /* 0x0000002524247221 */ /* 0x000fe20000010000 */
[----:B------:R-:W-:Y:S01]  /*1b60*/  FADD.FTZ R24, -R76, R25 ;  /* 0x000000194c187221 */ /* 0x000fe20000010100 */
[----:B------:R-:W-:Y:S01]  /*1b70*/  FFMA.FTZ R34, R37, R38, R34 ;  /* 0x0000002625227223 */ /* 0x000fe20000010022 */
[----:B------:R-:W-:Y:S01]  /*1b80*/  FADD.FTZ R37, R30, R31 ;  /* 0x0000001f1e257221 */ /* 0x000fe20000010000 */
[----:B------:R-:W-:Y:S01]  /*1b90*/  FFMA.FTZ R30, R42, R31, R27 ;  /* 0x0000001f2a1e7223 */ /* 0x000fe2000001001b */
[----:B------:R-:W-:Y:S01]  /*1ba0*/  FMUL.FTZ R26, R89, R40 ;  /* 0x00000028591a7220 */ /* 0x000fe20000410000 */
[----:B------:R-:W-:Y:S01]  /*1bb0*/  FMUL.FTZ R25, R24, R107 ;  /* 0x0000006b18197220 */ /* 0x000fe20000410000 */
        /* <DEDUP_REMOVED lines=9> */
.L_x_196:
[----:B------:R-:W-:Y:S02]  /*1c50*/  SHF.L.U32 R27, R105, 0x10, RZ ;  /* 0x00000010691b7819 */ /* 0x000fe400000006ff */
[----:B------:R-:W-:Y:S02]  /*1c60*/  SHF.L.U32 R25, R62, 0x10, RZ ;  /* 0x000000103e197819 */ /* 0x000fe400000006ff */
[----:B------:R-:W-:Y:S01]  /*1c70*/  SHF.L.U32 R29, R66, 0x10, RZ ;  /* 0x00000010421d7819 */ /* 0x000fe200000006ff */
[C---:B------:R-:W-:Y:S01]  /*1c80*/  FADD.FTZ R26, -R76.reuse, R27 ;  /* 0x0000001b4c1a7221 */ /* 0x040fe20000010100 */
[----:B------:R-:W-:Y:S01]  /*1c90*/  SHF.L.U32 R31, R103, 0x10, RZ ;  /* 0x00000010671f7819 */ /* 0x000fe200000006ff */
[----:B------:R-:W-:Y:S01]  /*1ca0*/  FADD.FTZ R24, -R76, R25 ;  /* 0x000000194c187221 */ /* 0x000fe20000010100 */
[----:B------:R-:W-:Y:S01]  /*1cb0*/  SHF.L.U32 R43, R97, 0x10, RZ ;  /* 0x00000010612b7819 */ /* 0x000fe200000006ff */
[-C--:B------:R-:W-:Y:S01]  /*1cc0*/  FMUL.FTZ R25, R26, R107.reuse ;  /* 0x0000006b1a197220 */ /* 0x080fe20000410000 */
[----:B------:R-:W-:Y:S01]  /*1cd0*/  FADD.FTZ R28, -R76, R29 ;  /* 0x0000001d4c1c7221 */ /* 0x000fe20000010100 */
[----:B------:R-:W-:Y:S01]  /*1ce0*/  FMUL.FTZ R24, R24, R107 ;  /* 0x0000006b18187220 */ /* 0x000fe20000410000 */
[C---:B------:R-:W-:Y:S01]  /*1cf0*/  FADD.FTZ R30, -R76.reuse, R31 ;  /* 0x0000001f4c1e7221 */ /* 0x040fe20000010100 */
[----:B------:R-:W-:Y:S01]  /*1d00*/  FADD.FTZ R74, -R76, R43 ;  /* 0x0000002b4c4a7221 */ /* 0x000fe20000010100 */
[--C-:B------:R-:W-:Y:S01]  /*1d10*/  FFMA.FTZ R43, R89, R25, R88.reuse ;  /* 0x00000019592b7223 */ /* 0x100fe20000010058 */
[--C-:B------:R-:W-:Y:S01]  /*1d20*/  FFMA.FTZ R42, R90, R24, R77.reuse ;  /* 0x000000185a2a7223 */ /* 0x100fe2000001004d */
[----:B------:R-:W-:Y:S01]  /*1d30*/  SHF.L.U32 R41, R80, 0x10, RZ ;  /* 0x0000001050297819 */ /* 0x000fe200000006ff */
[-C--:B------:R-:W-:Y:S01]  /*1d40*/  FMUL.FTZ R26, R28, R107.reuse ;  /* 0x0000006b1c1a7220 */ /* 0x080fe20000410000 */
[----:B------:R-:W-:Y:S01]  /*1d50*/  SHF.L.U32 R37, R78, 0x10, RZ ;  /* 0x000000104e257819 */ /* 0x000fe200000006ff */
[-C--:B------:R-:W-:Y:S01]  /*1d60*/  FMUL.FTZ R28, R30, R107.reuse ;  /* 0x0000006b1e1c7220 */ /* 0x080fe20000410000 */
[----:B------:R-:W-:Y:S01]  /*1d70*/  FMUL.FTZ R30, R43, -1.4426950216293334961 ;  /* 0xbfb8aa3b2b1e7820 */ /* 0x000fe20000410000 */
[----:B------:R-:W-:Y:S01]  /*1d80*/  FMUL.FTZ R27, R42, -1.4426950216293334961 ;  /* 0xbfb8aa3b2a1b7820 */ /* 0x000fe20000410000 */
[----:B------:R-:W-:Y:S01]  /*1d90*/  FFMA.FTZ R48, R90, R26, R77 ;  /* 0x0000001a5a307223 */ /* 0x000fe2000001004d */
[----:B------:R-:W-:Y:S01]  /*1da0*/  SHF.L.U32 R35, R101, 0x10, RZ ;  /* 0x0000001065237819 */ /* 0x000fe200000006ff */
[----:B------:R-:W-:Y:S01]  /*1db0*/  FADD.FTZ R44, -R76, R41 ;  /* 0x000000294c2c7221 */ /* 0x000fe20000010100 */
[----:B------:R-:W-:Y:S01]  /*1dc0*/  SHF.L.U32 R33, R70, 0x10, RZ ;  /* 0x0000001046217819 */ /* 0x000fe200000006ff */
[----:B------:R-:W-:Y:S01]  /*1dd0*/  FADD.FTZ R36, -R76, R37 ;  /* 0x000000254c247221 */ /* 0x000fe20000010100 */
[----:B------:R-:W0:Y:S01]  /*1de0*/  MUFU.EX2 R41, R30 ;  /* 0x0000001e00297308 */ /* 0x000e220000000800 */
[----:B------:R-:W-:Y:S01]  /*1df0*/  FMUL.FTZ R31, R48, -1.4426950216293334961 ;  /* 0xbfb8aa3b301f7820 */ /* 0x000fe20000410000 */
[C---:B------:R-:W-:Y:S01]  /*1e00*/  FADD.FTZ R34, -R76.reuse, R35 ;  /* 0x000000234c227221 */ /* 0x040fe20000010100 */
[----:B------:R-:W-:Y:S01]  /*1e10*/  FADD.FTZ R32, -R76, R33 ;  /* 0x000000214c207221 */ /* 0x000fe20000010100 */
[----:B------:R1:W2:Y:S01]  /*1e20*/  MUFU.EX2 R37, R27 ;  /* 0x0000001b00257308 */ /* 0x0002a20000000800 */
[--C-:B------:R-:W-:Y:S01]  /*1e30*/  FFMA.FTZ R50, R89, R28, R88.reuse ;  /* 0x0000001c59327223 */ /* 0x100fe20000010058 */
[-C--:B------:R-:W-:Y:S01]  /*1e40*/  FMUL.FTZ R35, R34, R107.reuse ;  /* 0x0000006b22237220 */ /* 0x080fe20000410000 */
[----:B------:R-:W-:Y:S01]  /*1e50*/  FMUL.FTZ R29, R32, R107 ;  /* 0x0000006b201d7220 */ /* 0x000fe20000410000 */
[----:B------:R-:W3:Y:S01]  /*1e60*/  MUFU.EX2 R45, R31 ;  /* 0x0000001f002d7308 */ /* 0x000ee20000000800 */
[----:B------:R-:W-:Y:S01]  /*1e70*/  SHF.L.U32 R39, R99, 0x10, RZ ;  /* 0x0000001063277819 */ /* 0x000fe200000006ff */
[--C-:B------:R-:W-:Y:S01]  /*1e80*/  FFMA.FTZ R52, R89, R35, R88.reuse ;  /* 0x0000002359347223 */ /* 0x100fe20000010058 */
[----:B------:R-:W-:Y:S01]  /*1e90*/  FFMA.FTZ R47, R90, R29, R77 ;  /* 0x0000001d5a2f7223 */ /* 0x000fe2000001004d */
[----:B------:R-:W-:Y:S01]  /*1ea0*/  FMUL.FTZ R38, R50, -1.4426950216293334961 ;  /* 0xbfb8aa3b32267820 */ /* 0x000fe20000410000 */
[-C--:B------:R-:W-:Y:S01]  /*1eb0*/  FMUL.FTZ R34, R36, R107.reuse ;  /* 0x0000006b24227220 */ /* 0x080fe20000410000 */
[----:B0-----:R-:W-:Y:S01]  /*1ec0*/  FADD.FTZ R41, R41, 1 ;  /* 0x3f80000029297421 */ /* 0x001fe20000010000 */
[----:B------:R-:W-:Y:S01]  /*1ed0*/  FMUL.FTZ R53, R52, -1.4426950216293334961 ;  /* 0xbfb8aa3b34357820 */ /* 0x000fe20000410000 */
[----:B------:R-:W-:Y:S01]  /*1ee0*/  FADD.FTZ R40, -R76, R39 ;  /* 0x000000274c287221 */ /* 0x000fe20000010100 */
[----:B-1----:R-:W-:Y:S01]  /*1ef0*/  FMUL.FTZ R27, R47, -1.4426950216293334961 ;  /* 0xbfb8aa3b2f1b7820 */ /* 0x002fe20000410000 */
[----:B--2---:R-:W-:Y:S01]  /*1f00*/  FADD.FTZ R37, R37, 1 ;  /* 0x3f80000025257421 */ /* 0x004fe20000010000 */
[----:B------:R0:W-:Y:S01]  /*1f10*/  MUFU.EX2 R49, R38 ;  /* 0x0000002600317308 */ /* 0x0001e20000000800 */
[--C-:B------:R-:W-:Y:S01]  /*1f20*/  FFMA.FTZ R39, R90, R34, R77.reuse ;  /* 0x000000225a277223 */ /* 0x100fe2000001004d */
[-C--:B------:R-:W-:Y:S01]  /*1f30*/  FMUL.FTZ R32, R44, R107.reuse ;  /* 0x0000006b2c207220 */ /* 0x080fe20000410000 */
[----:B---3--:R-:W-:Y:S01]  /*1f40*/  FADD.FTZ R55, R45, 1 ;  /* 0x3f8000002d377421 */ /* 0x008fe20000010000 */
[----:B------:R-:W-:Y:S01]  /*1f50*/  MUFU.RCP R41, R41 ;  /* 0x0000002900297308 */ /* 0x000fe20000001000 */
[-C--:B------:R-:W-:Y:S01]  /*1f60*/  FMUL.FTZ R33, R40, R107.reuse ;  /* 0x0000006b28217220 */ /* 0x080fe20000410000 */
[----:B------:R-:W-:Y:S01]  /*1f70*/  FMUL.FTZ R54, R39, -1.4426950216293334961 ;  /* 0xbfb8aa3b27367820 */ /* 0x000fe20000410000 */
[----:B------:R-:W-:Y:S01]  /*1f80*/  FFMA.FTZ R36, R90, R32, R77 ;  /* 0x000000205a247223 */ /* 0x000fe2000001004d */
[----:B------:R-:W-:Y:S01]  /*1f90*/  FMUL.FTZ R31, R74, R107 ;  /* 0x0000006b4a1f7220 */ /* 0x000fe20000410000 */
[C-C-:B------:R-:W-:Y:S01]  /*1fa0*/  FFMA.FTZ R46, R89.reuse, R33, R88.reuse ;  /* 0x00000021592e7223 */ /* 0x140fe20000010058 */
[----:B------:R-:W-:Y:S01]  /*1fb0*/  SHF.L.U32 R108, R106, 0x10, RZ ;  /* 0x000000106a6c7819 */ /* 0x000fe200000006ff */
[----:B------:R-:W-:Y:S01]  /*1fc0*/  FMUL.FTZ R44, R36, -1.4426950216293334961 ;  /* 0xbfb8aa3b242c7820 */ /* 0x000fe20000410000 */
[----:B0-----:R0:W1:Y:S01]  /*1fd0*/  MUFU.RCP R38, R37 ;  /* 0x0000002500267308 */ /* 0x0010620000001000 */
[----:B------:R-:W-:Y:S01]  /*1fe0*/  FMUL.FTZ R75, R46, -1.4426950216293334961 ;  /* 0xbfb8aa3b2e4b7820 */ /* 0x000fe20000410000 */
[----:B------:R-:W-:Y:S01]  /*1ff0*/  FFMA.FTZ R40, R89, R31, R88 ;  /* 0x0000001f59287223 */ /* 0x000fe20000010058 */
[----:B------:R-:W-:-:S02]  /*2000*/  SHF.L.U32 R114, R72, 0x10, RZ ;  /* 0x0000001048727819 */ /* 0x000fc400000006ff */
[----:B------:R-:W-:Y:S01]  /*2010*/  SHF.L.U32 R115, R95, 0x10, RZ ;  /* 0x000000105f737819 */ /* 0x000fe200000006ff */
[----:B------:R-:W-:Y:S01]  /*2020*/  FMUL.FTZ R30, R40, -1.4426950216293334961 ;  /* 0xbfb8aa3b281e7820 */ /* 0x000fe20000410000 */
[----:B------:R-:W-:Y:S01]  /*2030*/  SHF.L.U32 R117, R98, 0x10, RZ ;  /* 0x0000001062757819 */ /* 0x000fe200000006ff */
[----:B------:R-:W2:Y:S01]  /*2040*/  MUFU.EX2 R51, R27 ;  /* 0x0000001b00337308 */ /* 0x000ea20000000800 */
[----:B0-----:R-:W-:Y:S01]  /*2050*/  SHF.L.U32 R37, R64, 0x10, RZ ;  /* 0x0000001040257819 */ /* 0x001fe200000006ff */
[----:B------:R-:W-:Y:S02]  /*2060*/  FADD.FTZ R116, -R76, R115 ;  /* 0x000000734c747221 */ /* 0x000fe40000010100 */
[----:B------:R-:W0:Y:S04]  /*2070*/  MUFU.EX2 R53, R53 ;  /* 0x0000003500357308 */ /* 0x000e280000000800 */
[----:B------:R-:W3:Y:S01]  /*2080*/  MUFU.RCP R55, R55 ;  /* 0x0000003700377308 */ /* 0x000ee20000001000 */
[----:B-1----:R-:W-:Y:S01]  /*2090*/  FMUL.FTZ R37, R37, R38 ;  /* 0x0000002625257220 */ /* 0x002fe20000410000 */
[----:B--2---:R-:W-:-:S06]  /*20a0*/  FADD.FTZ R45, R51, 1 ;  /* 0x3f800000332d7421 */ /* 0x004fcc0000010000 */
[----:B------:R1:W2:Y:S04]  /*20b0*/  MUFU.EX2 R74, R54 ;  /* 0x00000036004a7308 */ /* 0x0002a80000000800 */
[----:B------:R-:W4:Y:S04]  /*20c0*/  MUFU.EX2 R27, R75 ;  /* 0x0000004b001b7308 */ /* 0x000f280000000800 */
[----:B------:R-:W5:Y:S01]  /*20d0*/  MUFU.EX2 R44, R44 ;  /* 0x0000002c002c7308 */ /* 0x000f620000000800 */
[----:B-1----:R-:W-:Y:S01]  /*20e0*/  FADD.FTZ R54, R49, 1 ;  /* 0x3f80000031367421 */ /* 0x002fe20000010000 */
[----:B0-----:R-:W-:Y:S01]  /*20f0*/  FADD.FTZ R49, R53, 1 ;  /* 0x3f80000035317421 */ /* 0x001fe20000010000 */
[----:B------:R-:W-:Y:S01]  /*2100*/  FADD.FTZ R53, -R38, 1 ;  /* 0x3f80000026357421 */ /* 0x000fe20000010100 */
[----:B------:R-:W-:Y:S01]  /*2110*/  FMUL.FTZ R38, R108, R41 ;  /* 0x000000296c267220 */ /* 0x000fe20000410000 */
[----:B------:R-:W-:Y:S01]  /*2120*/  SHF.L.U32 R108, R68, 0x10, RZ ;  /* 0x00000010446c7819 */ /* 0x000fe200000006ff */
[----:B------:R-:W0:Y:S01]  /*2130*/  MUFU.RCP R45, R45 ;  /* 0x0000002d002d7308 */ /* 0x000e220000001000 */
[----:B--2---:R-:W-:Y:S01]  /*2140*/  FADD.FTZ R51, R74, 1 ;  /* 0x3f8000004a337421 */ /* 0x004fe20000010000 */
[----:B------:R-:W-:Y:S01]  /*2150*/  FADD.FTZ R74, -R41, 1 ;  /* 0x3f800000294a7421 */ /* 0x000fe20000010100 */
[----:B------:R-:W-:Y:S01]  /*2160*/  FFMA.FTZ R42, R42, R53, 1 ;  /* 0x3f8000002a2a7423 */ /* 0x000fe20000010035 */
[----:B---3--:R-:W-:Y:S01]  /*2170*/  FMUL.FTZ R41, R108, R55 ;  /* 0x000000376c297220 */ /* 0x008fe20000410000 */
[----:B------:R-:W-:Y:S01]  /*2180*/  FADD.FTZ R55, -R55, 1 ;  /* 0x3f80000037377421 */ /* 0x000fe20000010100 */
[----:B------:R-:W-:Y:S01]  /*2190*/  FFMA.FTZ R43, R43, R74, 1 ;  /* 0x3f8000002b2b7423 */ /* 0x000fe2000001004a */
[----:B----4-:R-:W-:Y:S01]  /*21a0*/  FADD.FTZ R53, R27, 1 ;  /* 0x3f8000001b357421 */ /* 0x010fe20000010000 */
[----:B------:R-:W1:Y:S01]  /*21b0*/  MUFU.RCP R54, R54 ;  /* 0x0000003600367308 */ /* 0x000e620000001000 */
[----:B-----5:R-:W-:Y:S01]  /*21c0*/  FADD.FTZ R74, R44, 1 ;  /* 0x3f8000002c4a7421 */ /* 0x020fe20000010000 */
[----:B------:R-:W-:Y:S01]  /*21d0*/  FFMA.FTZ R48, R48, R55, 1 ;  /* 0x3f80000030307423 */ /* 0x000fe20000010037 */
[----:B------:R-:W-:Y:S01]  /*21e0*/  SHF.L.U32 R27, R104, 0x10, RZ ;  /* 0x00000010681b7819 */ /* 0x000fe200000006ff */
[----:B------:R-:W-:Y:S01]  /*21f0*/  FMUL.FTZ R38, R38, R43 ;  /* 0x0000002b26267220 */ /* 0x000fe20000410000 */
[----:B------:R-:W-:Y:S01]  /*2200*/  SHF.L.U32 R108, R102, 0x10, RZ ;  /* 0x00000010666c7819 */ /* 0x000fe200000006ff */
[----:B------:R-:W-:Y:S01]  /*2210*/  FMUL.FTZ R41, R41, R48 ;  /* 0x0000003029297220 */ /* 0x000fe20000410000 */
[----:B------:R-:W-:Y:S01]  /*2220*/  FMUL.FTZ R37, R37, R42 ;  /* 0x0000002a25257220 */ /* 0x000fe20000410000 */
[----:B------:R-:W2:Y:S01]  /*2230*/  MUFU.RCP R49, R49 ;  /* 0x0000003100317308 */ /* 0x000ea20000001000 */
[----:B0-----:R-:W-:-:S07]  /*2240*/  FMUL.FTZ R44, R114, R45 ;  /* 0x0000002d722c7220 */ /* 0x001fce0000410000 */
[----:B------:R-:W0:Y:S01]  /*2250*/  MUFU.RCP R51, R51 ;  /* 0x0000003300337308 */ /* 0x000e220000001000 */
[----:B-1----:R-:W-:Y:S01]  /*2260*/  FMUL.FTZ R27, R27, R54 ;  /* 0x000000361b1b7220 */ /* 0x002fe20000410000 */
[----:B------:R-:W-:Y:S01]  /*2270*/  FADD.FTZ R75, -R54, 1 ;  /* 0x3f800000364b7421 */ /* 0x000fe20000010100 */
[----:B------:R-:W-:-:S03]  /*2280*/  FADD.FTZ R54, -R45, 1 ;  /* 0x3f8000002d367421 */ /* 0x000fc60000010100 */
[----:B------:R-:W-:Y:S02]  /*2290*/  FFMA.FTZ R50, R50, R75, 1 ;  /* 0x3f80000032327423 */ /* 0x000fe4000001004b */
[----:B------:R1:W3:Y:S01]  /*22a0*/  MUFU.RCP R55, R74 ;  /* 0x0000004a00377308 */ /* 0x0002e20000001000 */
[----:B------:R-:W-:Y:S01]  /*22b0*/  SHF.L.U32 R75, R82, 0x10, RZ ;  /* 0x00000010524b7819 */ /* 0x000fe200000006ff */
[----:B--2---:R-:W-:Y:S01]  /*22c0*/  FMUL.FTZ R45, R108, R49 ;  /* 0x000000316c2d7220 */ /* 0x004fe20000410000 */
[----:B------:R-:W-:Y:S01]  /*22d0*/  FADD.FTZ R49, -R49, 1 ;  /* 0x3f80000031317421 */ /* 0x000fe20000010100 */
[----:B------:R-:W-:Y:S01]  /*22e0*/  SHF.L.U32 R108, R79, 0x10, RZ ;  /* 0x000000104f6c7819 */ /* 0x000fe200000006ff */
[----:B------:R-:W-:Y:S01]  /*22f0*/  FFMA.FTZ R47, R47, R54, 1 ;  /* 0x3f8000002f2f7423 */ /* 0x000fe20000010036 */
[----:B------:R-:W-:Y:S01]  /*2300*/  SHF.L.U32 R54, R100, 0x10, RZ ;  /* 0x0000001064367819 */ /* 0x000fe200000006ff */
[----:B------:R-:W-:Y:S01]  /*2310*/  FFMA.FTZ R52, R52, R49, 1 ;  /* 0x3f80000034347423 */ /* 0x000fe20000010031 */
[----:B------:R-:W2:Y:S01]  /*2320*/  MUFU.EX2 R30, R30 ;  /* 0x0000001e001e7308 */ /* 0x000ea20000000800 */
[----:B------:R-:W-:Y:S01]  /*2330*/  FMUL.FTZ R50, R27, R50 ;  /* 0x000000321b327220 */ /* 0x000fe20000410000 */
[----:B0-----:R-:W-:Y:S01]  /*2340*/  FMUL.FTZ R49, R108, R51 ;  /* 0x000000336c317220 */ /* 0x001fe20000410000 */
[----:B------:R-:W-:Y:S01]  /*2350*/  SHF.L.U32 R108, R81, 0x10, RZ ;  /* 0x00000010516c7819 */ /* 0x000fe200000006ff */
[----:B------:R-:W0:Y:S01]  /*2360*/  MUFU.RCP R53, R53 ;  /* 0x0000003500357308 */ /* 0x000e220000001000 */
[----:B-1----:R-:W-:Y:S01]  /*2370*/  FADD.FTZ R74, -R51, 1 ;  /* 0x3f800000334a7421 */ /* 0x002fe20000010100 */
[----:B------:R-:W-:Y:S01]  /*2380*/  SHF.L.U32 R27, R84, 0x10, RZ ;  /* 0x00000010541b7819 */ /* 0x000fe200000006ff */
[----:B------:R-:W-:Y:S01]  /*2390*/  FMUL.FTZ R44, R44, R47 ;  /* 0x0000002f2c2c7220 */ /* 0x000fe20000410000 */
[----:B------:R-:W-:Y:S01]  /*23a0*/  SHF.L.U32 R47, R86, 0x10, RZ ;  /* 0x00000010562f7819 */ /* 0x000fe200000006ff */
[----:B------:R-:W-:-:S02]  /*23b0*/  FFMA.FTZ R74, R39, R74, 1 ;  /* 0x3f800000274a7423 */ /* 0x000fc4000001004a */
[----:B------:R-:W-:Y:S01]  /*23c0*/  FADD.FTZ R48, -R76, R27 ;  /* 0x0000001b4c307221 */ /* 0x000fe20000010100 */
[----:B------:R-:W-:Y:S01]  /*23d0*/  SHF.L.U32 R27, R93, 0x10, RZ ;  /* 0x000000105d1b7819 */ /* 0x000fe200000006ff */
[----:B------:R-:W-:Y:S01]  /*23e0*/  FMUL.FTZ R43, R49, R74 ;  /* 0x0000004a312b7220 */ /* 0x000fe20000410000 */
[----:B--2---:R-:W-:Y:S01]  /*23f0*/  FADD.FTZ R114, R30, 1 ;  /* 0x3f8000001e727421 */ /* 0x004fe20000010000 */
[----:B------:R-:W-:Y:S01]  /*2400*/  FADD.FTZ R30, -R76, R75 ;  /* 0x0000004b4c1e7221 */ /* 0x000fe20000010100 */
[----:B---3--:R-:W-:-:S03]  /*2410*/  FADD.FTZ R75, -R55, 1 ;  /* 0x3f800000374b7421 */ /* 0x008fc60000010100 */
[----:B------:R-:W-:Y:S01]  /*2420*/  FMUL.FTZ R30, R30, R107 ;  /* 0x0000006b1e1e7220 */ /* 0x000fe20000410000 */
[----:B------:R-:W1:Y:S01]  /*2430*/  MUFU.RCP R114, R114 ;  /* 0x0000007200727308 */ /* 0x000e620000001000 */
[----:B0-----:R-:W-:Y:S01]  /*2440*/  FMUL.FTZ R54, R54, R53 ;  /* 0x0000003536367220 */ /* 0x001fe20000410000 */
[----:B------:R-:W-:Y:S01]  /*2450*/  FADD.FTZ R51, -R53, 1 ;  /* 0x3f80000035337421 */ /* 0x000fe20000010100 */
[----:B------:R-:W-:Y:S01]  /*2460*/  FMUL.FTZ R53, R108, R55 ;  /* 0x000000376c357220 */ /* 0x000fe20000410000 */
[----:B------:R-:W-:Y:S01]  /*2470*/  FFMA.FTZ R108, R36, R75, 1 ;  /* 0x3f800000246c7423 */ /* 0x000fe2000001004b */
[----:B------:R-:W-:Y:S01]  /*2480*/  FMUL.FTZ R36, R116, R107 ;  /* 0x0000006b74247220 */ /* 0x000fe20000410000 */
[----:B------:R-:W-:Y:S01]  /*2490*/  FFMA.FTZ R39, R90, R30, R77 ;  /* 0x0000001e5a277223 */ /* 0x000fe2000001004d */
[----:B------:R-:W-:Y:S01]  /*24a0*/  FFMA.FTZ R55, R46, R51, 1 ;  /* 0x3f8000002e377423 */ /* 0x000fe20000010033 */
[----:B------:R-:W-:Y:S01]  /*24b0*/  FMUL.FTZ R53, R53, R108 ;  /* 0x0000006c35357220 */ /* 0x000fe20000410000 */
[----:B------:R-:W-:Y:S01]  /*24c0*/  FFMA.FTZ R46, R89, R36, R88 ;  /* 0x00000024592e7223 */ /* 0x000fe20000010058 */
[----:B------:R-:W-:Y:S01]  /*24d0*/  FMUL.FTZ R115, R39, -1.4426950216293334961 ;  /* 0xbfb8aa3b27737820 */ /* 0x000fe20000410000 */
[----:B------:R-:W-:Y:S01]  /*24e0*/  FMUL.FTZ R42, R54, R55 ;  /* 0x00000037362a7220 */ /* 0x000fe20000410000 */
[----:B------:R-:W-:Y:S01]  /*24f0*/  SHF.L.U32 R55, R91, 0x10, RZ ;  /* 0x000000105b377819 */ /* 0x000fe200000006ff */
[----:B------:R-:W-:Y:S01]  /*2500*/  FMUL.FTZ R75, R46, -1.4426950216293334961 ;  /* 0xbfb8aa3b2e4b7820 */ /* 0x000fe20000410000 */
[----:B------:R-:W-:-:S02]  /*2510*/  FADD.FTZ R54, -R76, R47 ;  /* 0x0000002f4c367221 */ /* 0x000fc40000010100 */
[----:B------:R-:W0:Y:S01]  /*2520*/  MUFU.EX2 R115, R115 ;  /* 0x0000007300737308 */ /* 0x000e220000000800 */
[----:B-1----:R-:W-:Y:S01]  /*2530*/  FADD.FTZ R51, -R114, 1 ;  /* 0x3f80000072337421 */ /* 0x002fe20000010100 */
[----:B------:R-:W-:Y:S01]  /*2540*/  FMUL.FTZ R114, R117, R114 ;  /* 0x0000007275727220 */ /* 0x000fe20000410000 */
[----:B------:R-:W-:Y:S01]  /*2550*/  FADD.FTZ R118, -R76, R55 ;  /* 0x000000374c767221 */ /* 0x000fe20000010100 */
[----:B------:R-:W1:Y:S01]  /*2560*/  MUFU.EX2 R75, R75 ;  /* 0x0000004b004b7308 */ /* 0x000e620000000800 */
[----:B------:R-:W-:Y:S01]  /*2570*/  FFMA.FTZ R51, R40, R51, 1 ;  /* 0x3f80000028337423 */ /* 0x000fe20000010033 */
[----:B------:R-:W-:Y:S01]  /*2580*/  FMUL.FTZ R40, R45, R52 ;  /* 0x000000342d287220 */ /* 0x000fe20000410000 */
[----:B------:R-:W-:Y:S01]  /*2590*/  FMUL.FTZ R45, R48, R107 ;  /* 0x0000006b302d7220 */ /* 0x000fe20000410000 */
[----:B------:R-:W-:Y:S01]  /*25a0*/  FADD.FTZ R48, -R76, R27 ;  /* 0x0000001b4c307221 */ /* 0x000fe20000010100 */
[----:B------:R-:W-:Y:S01]  /*25b0*/  FMUL.FTZ R52, R114, R51 ;  /* 0x0000003372347220 */ /* 0x000fe20000410000 */
[----:B------:R-:W-:Y:S01]  /*25c0*/  FMUL.FTZ R47, R54, R107 ;  /* 0x0000006b362f7220 */ /* 0x000fe20000410000 */
[--C-:B------:R-:W-:Y:S01]  /*25d0*/  FFMA.FTZ R27, R90, R45, R77.reuse ;  /* 0x0000002d5a1b7223 */ /* 0x100fe2000001004d */
[----:B------:R-:W-:Y:S01]  /*25e0*/  FMUL.FTZ R48, R48, R107 ;  /* 0x0000006b30307220 */ /* 0x000fe20000410000 */
[----:B------:R-:W-:Y:S01]  /*25f0*/  SHF.L.U32 R117, R83, 0x10, RZ ;  /* 0x0000001053757819 */ /* 0x000fe200000006ff */
[----:B0-----:R-:W-:Y:S01]  /*2600*/  FADD.FTZ R115, R115, 1 ;  /* 0x3f80000073737421 */ /* 0x001fe20000010000 */
[----:B------:R-:W-:Y:S01]  /*2610*/  FFMA.FTZ R54, R90, R47, R77 ;  /* 0x0000002f5a367223 */ /* 0x000fe2000001004d */
[----:B------:R-:W-:Y:S01]  /*2620*/  FFMA.FTZ R51, R89, R48, R88 ;  /* 0x0000003059337223 */ /* 0x000fe20000010058 */
[----:B-1----:R-:W-:Y:S01]  /*2630*/  FADD.FTZ R49, R75, 1 ;  /* 0x3f8000004b317421 */ /* 0x002fe20000010000 */
[----:B------:R0:W1:Y:S01]  /*2640*/  MUFU.RCP R74, R115 ;  /* 0x00000073004a7308 */ /* 0x0000620000001000 */
[----:B------:R-:W-:Y:S01]  /*2650*/  FMUL.FTZ R75, R27, -1.4426950216293334961 ;  /* 0xbfb8aa3b1b4b7820 */ /* 0x000fe20000410000 */
[----:B------:R-:W-:-:S06]  /*2660*/  FMUL.FTZ R116, R54, -1.4426950216293334961 ;  /* 0xbfb8aa3b36747820 */ /* 0x000fcc0000410000 */
[----:B------:R-:W2:Y:S01]  /*2670*/  MUFU.RCP R49, R49 ;  /* 0x0000003100317308 */ /* 0x000ea20000001000 */
[----:B0-----:R-:W-:-:S07]  /*2680*/  FMUL.FTZ R115, R51, -1.4426950216293334961 ;  /* 0xbfb8aa3b33737820 */ /* 0x001fce0000410000 */
[----:B------:R-:W0:Y:S01]  /*2690*/  MUFU.EX2 R114, R75 ;  /* 0x0000004b00727308 */ /* 0x000e220000000800 */
[----:B-1----:R-:W-:Y:S01]  /*26a0*/  FADD.FTZ R108, -R74, 1 ;  /* 0x3f8000004a6c7421 */ /* 0x002fe20000010100 */
[----:B------:R-:W-:Y:S02]  /*26b0*/  FMUL.FTZ R117, R117, R74 ;  /* 0x0000004a75757220 */ /* 0x000fe40000410000 */
[----:B------:R-:W1:Y:S01]  /*26c0*/  MUFU.EX2 R115, R115 ;  /* 0x0000007300737308 */ /* 0x000e620000000800 */
[----:B------:R-:W-:Y:S01]  /*26d0*/  FFMA.FTZ R108, R39, R108, 1 ;  /* 0x3f800000276c7423 */ /* 0x000fe2000001006c */
[----:B------:R-:W-:Y:S02]  /*26e0*/  FMUL.FTZ R39, R118, R107 ;  /* 0x0000006b76277220 */ /* 0x000fe40000410000 */
[----:B------:R-:W3:Y:S01]  /*26f0*/  MUFU.EX2 R75, R116 ;  /* 0x00000074004b7308 */ /* 0x000ee20000000800 */
[----:B--2---:R-:W-:-:S04]  /*2700*/  FADD.FTZ R55, -R49, 1 ;  /* 0x3f80000031377421 */ /* 0x004fc80000010100 */
[----:B------:R-:W-:Y:S01]  /*2710*/  FFMA.FTZ R119, R46, R55, 1 ;  /* 0x3f8000002e777423 */ /* 0x000fe20000010037 */
[----:B------:R-:W-:Y:S01]  /*2720*/  FFMA.FTZ R55, R89, R39, R88 ;  /* 0x0000002759377223 */ /* 0x000fe20000010058 */
[----:B0-----:R-:W-:Y:S01]  /*2730*/  FADD.FTZ R74, R114, 1 ;  /* 0x3f800000724a7421 */ /* 0x001fe20000010000 */
[----:B------:R-:W-:Y:S01]  /*2740*/  SHF.L.U32 R46, R96, 0x10, RZ ;  /* 0x00000010602e7819 */ /* 0x000fe200000006ff */
[----:B-1----:R-:W-:Y:S01]  /*2750*/  FADD.FTZ R115, R115, 1 ;  /* 0x3f80000073737421 */ /* 0x002fe20000010000 */
[----:B------:R-:W-:-:S03]  /*2760*/  FMUL.FTZ R114, R55, -1.4426950216293334961 ;  /* 0xbfb8aa3b37727820 */ /* 0x000fc60000410000 */
[----:B------:R-:W0:Y:S01]  /*2770*/  MUFU.RCP R74, R74 ;  /* 0x0000004a004a7308 */ /* 0x000e220000001000 */
[----:B------:R-:W-:Y:S01]  /*2780*/  FMUL.FTZ R46, R46, R49 ;  /* 0x000000312e2e7220 */ /* 0x000fe20000410000 */
[----:B------:R-:W-:Y:S01]  /*2790*/  FMUL.FTZ R49, R117, R108 ;  /* 0x0000006c75317220 */ /* 0x000fe20000410000 */
[----:B---3--:R-:W-:Y:S01]  /*27a0*/  FADD.FTZ R75, R75, 1 ;  /* 0x3f8000004b4b7421 */ /* 0x008fe20000010000 */
[----:B------:R-:W-:Y:S01]  /*27b0*/  SHF.L.U32 R117, R85, 0x10, RZ ;  /* 0x0000001055757819 */ /* 0x000fe200000006ff */
[----:B------:R-:W-:-:S03]  /*27c0*/  FMUL.FTZ R46, R46, R119 ;  /* 0x000000772e2e7220 */ /* 0x000fc60000410000 */
[----:B------:R-:W1:Y:S04]  /*27d0*/  MUFU.EX2 R114, R114 ;  /* 0x0000007200727308 */ /* 0x000e680000000800 */
[----:B------:R-:W2:Y:S01]  /*27e0*/  MUFU.RCP R108, R115 ;  /* 0x00000073006c7308 */ /* 0x000ea20000001000 */
[----:B0-----:R-:W-:Y:S01]  /*27f0*/  FADD.FTZ R116, -R74, 1 ;  /* 0x3f8000004a747421 */ /* 0x001fe20000010100 */
[----:B------:R-:W-:-:S06]  /*2800*/  FMUL.FTZ R74, R117, R74 ;  /* 0x0000004a754a7220 */ /* 0x000fcc0000410000 */
[----:B------:R-:W0:Y:S01]  /*2810*/  MUFU.RCP R75, R75 ;  /* 0x0000004b004b7308 */ /* 0x000e220000001000 */
[----:B------:R-:W-:Y:S01]  /*2820*/  SHF.L.U32 R117, R94, 0x10, RZ ;  /* 0x000000105e757819 */ /* 0x000fe200000006ff */
[----:B-1----:R-:W-:Y:S01]  /*2830*/  FADD.FTZ R114, R114, 1 ;  /* 0x3f80000072727421 */ /* 0x002fe20000010000 */
[----:B------:R-:W-:-:S04]  /*2840*/  FFMA.FTZ R27, R27, R116, 1 ;  /* 0x3f8000001b1b7423 */ /* 0x000fc80000010074 */
[----:B------:R-:W-:Y:S01]  /*2850*/  FMUL.FTZ R74, R74, R27 ;  /* 0x0000001b4a4a7220 */ /* 0x000fe20000410000 */
[----:B------:R-:W1:Y:S01]  /*2860*/  MUFU.RCP R114, R114 ;  /* 0x0000007200727308 */ /* 0x000e620000001000 */
[----:B------:R-:W-:Y:S01]  /*2870*/  FMUL.FTZ R27, R90, R37 ;  /* 0x000000255a1b7220 */ /* 0x000fe20000410000 */
[----:B--2---:R-:W-:Y:S01]  /*2880*/  FADD.FTZ R116, -R108, 1 ;  /* 0x3f8000006c747421 */ /* 0x004fe20000010100 */
[----:B------:R-:W-:Y:S01]  /*2890*/  FMUL.FTZ R108, R117, R108 ;  /* 0x0000006c756c7220 */ /* 0x000fe20000410000 */
[----:B------:R-:W-:Y:S02]  /*28a0*/  SHF.L.U32 R117, R92, 0x10, RZ ;  /* 0x000000105c757819 */ /* 0x000fe400000006ff */
[----:B------:R-:W-:Y:S01]  /*28b0*/  FFMA.FTZ R51, R51, R116, 1 ;  /* 0x3f80000033337423 */ /* 0x000fe20000010074 */
[----:B------:R-:W-:Y:S01]  /*28c0*/  SHF.L.U32 R116, R87, 0x10, RZ ;  /* 0x0000001057747819 */ /* 0x000fe200000006ff */
[----:B0-----:R-:W-:-:S04]  /*28d0*/  FADD.FTZ R115, -R75, 1 ;  /* 0x3f8000004b737421 */ /* 0x001fc80000010100 */
[----:B------:R-:W-:Y:S01]  /*28e0*/  FMUL.FTZ R75, R116, R75 ;  /* 0x0000004b744b7220 */ /* 0x000fe20000410000 */
[----:B------:R-:W-:Y:S01]  /*28f0*/  FFMA.FTZ R54, R54, R115, 1 ;  /* 0x3f80000036367423 */ /* 0x000fe20000010073 */
[----:B-1----:R-:W-:Y:S01]  /*2900*/  FADD.FTZ R116, -R114, 1 ;  /* 0x3f80000072747421 */ /* 0x002fe20000010100 */
[----:B------:R-:W-:-:S03]  /*2910*/  FMUL.FTZ R114, R117, R114 ;  /* 0x0000007275727220 */ /* 0x000fc60000410000 */
[----:B------:R-:W-:Y:S01]  /*2920*/  FFMA.FTZ R115, R55, R116, 1 ;  /* 0x3f80000037737423 */ /* 0x000fe20000010074 */
        /* <DEDUP_REMOVED lines=8> */
[-C--:B------:R-:W-:Y:S01]  /*29b0*/  FMUL.FTZ R116, R90, R41.reuse ;  /* 0x000000295a747220 */ /* 0x080fe20000410000 */
[----:B------:R-:W-:Y:S01]  /*29c0*/  FFMA.FTZ R37, R25, R108, R114 ;  /* 0x0000006c19257223 */ /* 0x000fe20000010072 */
[----:B------:R-:W-:Y:S01]  /*29d0*/  FADD.FTZ R27, R24, R41 ;  /* 0x00000029181b7221 */ /* 0x000fe20000010000 */
[----:B------:R-:W-:Y:S01]  /*29e0*/  FADD.FTZ R115, R108, R115 ;  /* 0x000000736c737221 */ /* 0x000fe20000010000 */
[C---:B------:R-:W-:Y:S01]  /*29f0*/  FFMA.FTZ R24, R26.reuse, R41, R75 ;  /* 0x000000291a187223 */ /* 0x040fe2000001004b */
[----:B------:R-:W-:Y:S01]  /*2a00*/  FFMA.FTZ R108, R26, R116, R37 ;  /* 0x000000741a6c7223 */ /* 0x000fe20000010025 */
[----:B------:R-:W-:Y:S01]  /*2a10*/  FMUL.FTZ R41, R89, R50 ;  /* 0x0000003259297220 */ /* 0x000fe20000410000 */
[----:B------:R-:W-:Y:S01]  /*2a20*/  FFMA.FTZ R37, R25, R38, RZ ;  /* 0x0000002619257223 */ /* 0x000fe200000100ff */
[----:B------:R-:W-:Y:S01]  /*2a30*/  FADD.FTZ R116, R115, R116 ;  /* 0x0000007473747221 */ /* 0x000fe20000010000 */
[----:B------:R-:W-:Y:S01]  /*2a40*/  FMUL.FTZ R75, R90, R44 ;  /* 0x0000002c5a4b7220 */ /* 0x000fe20000410000 */
[C---:B------:R-:W-:Y:S01]  /*2a50*/  FFMA.FTZ R108, R28.reuse, R41, R108 ;  /* 0x000000291c6c7223 */ /* 0x040fe2000001006c */
[----:B------:R-:W-:Y:S01]  /*2a60*/  FFMA.FTZ R26, R28, R50, R37 ;  /* 0x000000321c1a7223 */ /* 0x000fe20000010025 */
[----:B------:R-:W-:Y:S01]  /*2a70*/  FADD.FTZ R116, R41, R116 ;  /* 0x0000007429747221 */ /* 0x000fe20000010000 */
[C---:B------:R-:W-:Y:S01]  /*2a80*/  FFMA.FTZ R37, R29.reuse, R44, R24 ;  /* 0x0000002c1d257223 */ /* 0x040fe20000010018 */
[----:B------:R-:W-:Y:S01]  /*2a90*/  FFMA.FTZ R29, R29, R75, R108 ;  /* 0x0000004b1d1d7223 */ /* 0x000fe2000001006c */
[-C--:B------:R-:W-:Y:S01]  /*2aa0*/  FMUL.FTZ R24, R89, R40.reuse ;  /* 0x0000002859187220 */ /* 0x080fe20000410000 */
[----:B------:R-:W-:Y:S01]  /*2ab0*/  FADD.FTZ R75, R116, R75 ;  /* 0x0000004b744b7221 */ /* 0x000fe20000010000 */
[----:B------:R-:W-:Y:S01]  /*2ac0*/  FMUL.FTZ R28, R90, R43 ;  /* 0x0000002b5a1c7220 */ /* 0x000fe20000410000 */
[C---:B------:R-:W-:Y:S01]  /*2ad0*/  FFMA.FTZ R26, R35.reuse, R40, R26 ;  /* 0x00000028231a7223 */ /* 0x040fe2000001001a */
[----:B------:R-:W-:Y:S01]  /*2ae0*/  FFMA.FTZ R29, R35, R24, R29 ;  /* 0x00000018231d7223 */ /* 0x000fe2000001001d */
[----:B------:R-:W-:Y:S01]  /*2af0*/  FADD.FTZ R75, R24, R75 ;  /* 0x0000004b184b7221 */ /* 0x000fe20000010000 */
[----:B------:R-:W-:Y:S01]  /*2b00*/  FMUL.FTZ R24, R89, R42 ;  /* 0x0000002a59187220 */ /* 0x000fe20000410000 */
[----:B------:R-:W-:Y:S01]  /*2b10*/  FADD.FTZ R25, RZ, R38 ;  /* 0x00000026ff197221 */ /* 0x000fe20000010000 */
[----:B------:R-:W-:Y:S01]  /*2b20*/  FFMA.FTZ R29, R34, R28, R29 ;  /* 0x0000001c221d7223 */ /* 0x000fe2000001001d */
[----:B------:R-:W-:Y:S01]  /*2b30*/  FADD.FTZ R75, R75, R28 ;  /* 0x0000001c4b4b7221 */ /* 0x000fe20000010000 */
[----:B------:R-:W-:Y:S01]  /*2b40*/  FMUL.FTZ R28, R90, R53 ;  /* 0x000000355a1c7220 */ /* 0x000fe20000410000 */
[----:B------:R-:W-:Y:S01]  /*2b50*/  FFMA.FTZ R37, R34, R43, R37 ;  /* 0x0000002b22257223 */ /* 0x000fe20000010025 */
[C---:B------:R-:W-:Y:S01]  /*2b60*/  FFMA.FTZ R29, R33.reuse, R24, R29 ;  /* 0x00000018211d7223 */ /* 0x040fe2000001001d */
[----:B------:R-:W-:Y:S01]  /*2b70*/  FADD.FTZ R75, R24, R75 ;  /* 0x0000004b184b7221 */ /* 0x000fe20000010000 */
[----:B------:R-:W-:Y:S01]  /*2b80*/  FFMA.FTZ R26, R33, R42, R26 ;  /* 0x0000002a211a7223 */ /* 0x000fe2000001001a */
[----:B------:R-:W-:Y:S01]  /*2b90*/  FADD.FTZ R25, R25, R50 ;  /* 0x0000003219197221 */ /* 0x000fe20000010000 */
[C---:B------:R-:W-:Y:S01]  /*2ba0*/  FFMA.FTZ R29, R32.reuse, R28, R29 ;  /* 0x0000001c201d7223 */ /* 0x040fe2000001001d */
[-C--:B------:R-:W-:Y:S01]  /*2bb0*/  FMUL.FTZ R24, R89, R52.reuse ;  /* 0x0000003459187220 */ /* 0x080fe20000410000 */
[----:B------:R-:W-:Y:S01]  /*2bc0*/  FADD.FTZ R44, R27, R44 ;  /* 0x0000002c1b2c7221 */ /* 0x000fe20000010000 */
[----:B------:R-:W-:Y:S01]  /*2bd0*/  FADD.FTZ R75, R75, R28 ;  /* 0x0000001c4b4b7221 */ /* 0x000fe20000010000 */
[----:B------:R-:W-:Y:S01]  /*2be0*/  FFMA.FTZ R37, R32, R53, R37 ;  /* 0x0000003520257223 */ /* 0x000fe20000010025 */
        /* <DEDUP_REMOVED lines=15> */
[----:B------:R-:W-:Y:S01]  /*2ce0*/  FFMA.FTZ R27, R36, R46, R27 ;  /* 0x0000002e241b7223 */ /* 0x000fe2000001001b */
        /* <DEDUP_REMOVED lines=14> */
[C---:B------:R-:W-:Y:S01]  /*2dd0*/  FFMA.FTZ R28, R47.reuse, R30, R28 ;  /* 0x0000001e2f1c7223 */ /* 0x040fe2000001001c */
[----:B------:R-:W-:Y:S01]  /*2de0*/  FADD.FTZ R27, R46, R55 ;  /* 0x000000372e1b7221 */ /* 0x000fe20000010000 */
[----:B------:R-:W-:Y:S01]  /*2df0*/  FADD.FTZ R37, R32, R25 ;  /* 0x0000001920257221 */ /* 0x000fe20000010000 */
[----:B------:R-:W-:Y:S01]  /*2e00*/  FFMA.FTZ R24, R47, R51, R24 ;  /* 0x000000332f187223 */ /* 0x000fe20000010018 */
[C---:B------:R-:W-:Y:S01]  /*2e10*/  FFMA.FTZ R30, R39.reuse, R32, R28 ;  /* 0x00000020271e7223 */ /* 0x040fe2000001001c */
[----:B------:R-:W-:Y:S01]  /*2e20*/  FADD.FTZ R26, R26, R51 ;  /* 0x000000331a1a7221 */ /* 0x000fe20000010000 */
[----:B------:R-:W-:Y:S01]  /*2e30*/  FFMA.FTZ R25, R39, R54, R48 ;  /* 0x0000003627197223 */ /* 0x000fe20000010030 */
[----:B------:R-:W-:-:S07]  /*2e40*/  FADD.FTZ R27, R27, R54 ;  /* 0x000000361b1b7221 */ /* 0x000fce0000010000 */
.L_x_197:
[----:B------:R-:W-:Y:S01]  /*2e50*/  MOV R31, R30 ;  /* 0x0000001e001f7202 */ /* 0x000fe20000000f00 */
[----:B------:R-:W0:Y:S01]  /*2e60*/  SHFL.DOWN PT, R29, R37, 0x1, R18 ;  /* 0x08200000251d7989 */ /* 0x000e2200000e0012 */
[C---:B------:R-:W-:Y:S01]  /*2e70*/  ISETP.GE.AND P0, PT, R5.reuse, R18, PT ;  /* 0x000000120500720c */ /* 0x040fe20003f06270 */
[----:B------:R-:W-:Y:S01]  /*2e80*/  BSSY.RECONVERGENT B0, `(.L_x_198) ;  /* 0x0000048000007945 */ /* 0x000fe20003800200 */
[----:B------:R-:W-:Y:S01]  /*2e90*/  ISETP.NE.AND P3, PT, R5, RZ, PT ;  /* 0x000000ff0500720c */ /* 0x000fe20003f65270 */
[----:B------:R-:W1:Y:S01]  /*2ea0*/  SHFL.DOWN PT, R28, R31, 0x1, R18 ;  /* 0x082000001f1c7989 */ /* 0x000e6200000e0012 */
[C---:B------:R-:W-:Y:S02]  /*2eb0*/  ISETP.NE.AND P2, PT, R2.reuse, RZ, PT ;  /* 0x000000ff0200720c */ /* 0x040fe40003f45270 */
[----:B------:R-:W-:Y:S01]  /*2ec0*/  ISETP.GT.U32.AND P4, PT, R2, 0x30, PT ;  /* 0x000000300200780c */ /* 0x000fe20003f84070 */
[----:B------:R-:W-:Y:S06]  /*2ed0*/  STS.128 [R19], R24 ;  /* 0x0000001813007388 */ /* 0x000fec0000000c00 */
[----:B0-----:R-:W-:Y:S01]  /*2ee0*/  @!P0 FADD.FTZ R37, R29, R37 ;  /* 0x000000251d258221 */ /* 0x001fe20000010000 */
[----:B------:R-:W-:Y:S01]  /*2ef0*/  IADD3 R29, PT, PT, R5, 0x2, RZ ;  /* 0x00000002051d7810 */ /* 0x000fe20007ffe0ff */
[----:B-1----:R-:W-:-:S03]  /*2f00*/  @!P0 FADD.FTZ R31, R28, R31 ;  /* 0x0000001f1c1f8221 */ /* 0x002fc60000010000 */
        /* <DEDUP_REMOVED lines=63> */
.L_x_199:
[----:B------:R-:W-:Y:S05]  /*3300*/  BSYNC.RECONVERGENT B0 ;  /* 0x0000000000007941 */ /* 0x000fea0003800200 */
.L_x_198:
        /* <DEDUP_REMOVED lines=38> */
.L_x_201:
[----:B------:R-:W-:Y:S05]  /*3570*/  BSYNC.RECONVERGENT B0 ;  /* 0x0000000000007941 */ /* 0x000fea0003800200 */
.L_x_200:
        /* <DEDUP_REMOVED lines=29> */
.L_x_203:
[----:B------:R-:W-:Y:S05]  /*3750*/  BSYNC.RECONVERGENT B0 ;  /* 0x0000000000007941 */ /* 0x000fea0003800200 */
.L_x_202:
        /* <DEDUP_REMOVED lines=23> */
.L_x_206:
[----:B--2---:R-:W2:Y:S04]  /*38d0*/  LDG.E.STRONG.GPU R26, desc[UR8][R24.64] ;  /* 0x00000008181a7981 */ /* 0x004ea8000c1ef900 */
[----:B--2---:R-:W-:Y:S01]  /*38e0*/  CCTL.IVALL ;  /* 0x00000000ff00798f */ /* 0x004fe20002000000 */
[----:B------:R-:W-:Y:S05]  /*38f0*/  YIELD ;  /* 0x0000000000007946 */ /* 0x000fea0003800000 */
[----:B------:R-:W-:-:S13]  /*3900*/  ISETP.NE.AND P0, PT, R26, R31, PT ;  /* 0x0000001f1a00720c */ /* 0x000fda0003f05270 */
[----:B------:R-:W-:Y:S05]  /*3910*/  @P0 BRA `(.L_x_206) ;  /* 0xfffffffc00ec0947 */ /* 0x000fea000383ffff */
.L_x_205:
        /* <DEDUP_REMOVED lines=13> */
[----:B------:R-:W-:Y:S02]  /*39f0*/  MOV R42, R10 ;  /* 0x0000000a002a7202 */ /* 0x000fe40000000f00 */
[----:B------:R-:W-:-:S07]  /*3a00*/  LOP3.LUT R43, R4, 0x7ffffff8, RZ, 0xc0, !PT ;  /* 0x7ffffff8042b7812 */ /* 0x000fce00078ec0ff */
.L_x_208:
        /* <DEDUP_REMOVED lines=59> */
.L_x_207:
        /* <DEDUP_REMOVED lines=8> */
[----:B------:R-:W-:Y:S02]  /*3e40*/  IADD3 R29, PT, PT, R43, 0x2, RZ ;  /* 0x000000022b1d7810 */ /* 0x000fe40007ffe0ff */
        /* <DEDUP_REMOVED lines=25> */
.L_x_209:
        /* <DEDUP_REMOVED lines=18> */
.L_x_210:
        /* <DEDUP_REMOVED lines=9> */
.L_x_211:
[----:B------:R-:W-:Y:S05]  /*4190*/  BSYNC.RECONVERGENT B0 ;  /* 0x0000000000007941 */ /* 0x000fea0003800200 */
.L_x_204:
[----:B------:R-:W3:Y:S01]  /*41a0*/  S2UR UR7, SR_CgaCtaId ;  /* 0x00000000000779c3 */ /* 0x000ee20000008800 */
[----:B------:R-:W-:Y:S01]  /*41b0*/  UMOV UR6, 0x400 ;  /* 0x0000040000067882 */ /* 0x000fe20000000000 */
[----:B------:R-:W4:Y:S01]  /*41c0*/  LDCU.64 UR12, c[0x0][0x400] ;  /* 0x00008000ff0c77ac */ /* 0x000f220008000a00 */
[----:B-12---:R-:W-:Y:S02]  /*41d0*/  SHF.L.U32 R27, R62, 0x10, RZ ;  /* 0x000000103e1b7819 */ /* 0x006fe400000006ff */
[----:B------:R-:W-:Y:S02]  /*41e0*/  SHF.L.U32 R105, R105, 0x10, RZ ;  /* 0x0000001069697819 */ /* 0x000fe400000006ff */
[----:B------:R-:W-:Y:S02]  /*41f0*/  SHF.L.U32 R103, R103, 0x10, RZ ;  /* 0x0000001067677819 */ /* 0x000fe400000006ff */
[----:B------:R-:W-:Y:S01]  /*4200*/  SHF.L.U32 R31, R70, 0x10, RZ ;  /* 0x00000010461f7819 */ /* 0x000fe200000006ff */
[C---:B------:R-:W-:Y:S01]  /*4210*/  FADD.FTZ R26, -R76.reuse, R105 ;  /* 0x000000694c1a7221 */ /* 0x040fe20000010100 */
[----:B------:R-:W-:Y:S01]  /*4220*/  SHF.L.U32 R101, R101, 0x10, RZ ;  /* 0x0000001065657819 */ /* 0x000fe200000006ff */
[----:B------:R-:W-:Y:S01]  /*4230*/  FADD.FTZ R32, -R76, R103 ;  /* 0x000000674c207221 */ /* 0x000fe20000010100 */
        /* <DEDUP_REMOVED lines=10> */
[----:B------:R-:W-:Y:S01]  /*42e0*/  SHF.L.U32 R95, R95, 0x10, RZ ;  /* 0x000000105f5f7819 */ /* 0x000fe200000006ff */
[----:B---3--:R-:W-:Y:S01]  /*42f0*/  ULEA UR6, UR7, UR6, 0x18 ;  /* 0x0000000607067291 */ /* 0x008fe2000f8ec0ff */
        /* <DEDUP_REMOVED lines=8> */
[----:B------:R-:W-:Y:S01]  /*4380*/  @!P2 STS.64 [UR6+0x80], R74 ;  /* 0x0000804aff00a988 */ /* 0x000fe20008000a06 */
[----:B------:R-:W-:Y:S01]  /*4390*/  BAR.SYNC.DEFER_BLOCKING 0x0 ;  /* 0x0000000000007b1d */ /* 0x000fe20000010000 */
[----:B----4-:R-:W-:Y:S01]  /*43a0*/  ISETP.GE.U32.AND P0, PT, R12, UR12, PT ;  /* 0x0000000c0c007c0c */ /* 0x010fe2000bf06070 */
[C---:B------:R-:W-:Y:S01]  /*43b0*/  FADD.FTZ R34, -R76.reuse, R39 ;  /* 0x000000274c227221 */ /* 0x040fe20000010100 */
[C---:B------:R-:W-:Y:S01]  /*43c0*/  FADD.FTZ R36, -R76.reuse, R93 ;  /* 0x0000005d4c247221 */ /* 0x040fe20000010100 */
[----:B------:R-:W-:Y:S01]  /*43d0*/  FADD.FTZ R30, -R76, R41 ;  /* 0x000000294c1e7221 */ /* 0x000fe20000010100 */
[----:B------:R-:W-:-:S02]  /*43e0*/  ISETP.GE.AND.EX P0, PT, R21, UR13, PT, P0 ;  /* 0x0000000d15007c0c */ /* 0x000fc4000bf06300 */
[----:B------:R-:W-:Y:S01]  /*43f0*/  SHF.L.U32 R106, R106, 0x10, RZ ;  /* 0x000000106a6a7819 */ /* 0x000fe200000006ff */
[----:B------:R-:W1:Y:S01]  /*4400*/  LDS.64 R24, [UR6+0x80] ;  /* 0x00008006ff187984 */ /* 0x000e620008000a00 */
[----:B------:R-:W1:Y:S02]  /*4410*/  LDCU UR6, c[0x0][0x42c] ;  /* 0x00008580ff0677ac */ /* 0x000e640008000800 */
[----:B-1----:R-:W-:Y:S01]  /*4420*/  FMUL.FTZ R28, R24, UR6 ;  /* 0x00000006181c7c20 */ /* 0x002fe20008410000 */
[----:B------:R-:W-:Y:S01]  /*4430*/  FADD.FTZ R24, -R76, R27 ;  /* 0x0000001b4c187221 */ /* 0x000fe20000010100 */
[----:B------:R-:W-:Y:S01]  /*4440*/  FMUL.FTZ R29, R25, UR6 ;  /* 0x00000006191d7c20 */ /* 0x000fe20008410000 */
[----:B------:R-:W-:Y:S02]  /*4450*/  SHF.L.U32 R25, R66, 0x10, RZ ;  /* 0x0000001042197819 */ /* 0x000fe400000006ff */
[----:B------:R-:W-:Y:S01]  /*4460*/  FMUL.FTZ R24, R24, R107 ;  /* 0x0000006b18187220 */ /* 0x000fe20000410000 */
[----:B------:R-:W-:-:S02]  /*4470*/  FFMA.FTZ R54, R28, R26, R29 ;  /* 0x0000001a1c367223 */ /* 0x000fc4000001001d */
[C---:B------:R-:W-:Y:S01]  /*4480*/  FADD.FTZ R38, -R76.reuse, R25 ;  /* 0x000000194c267221 */ /* 0x040fe20000010100 */
[----:B------:R-:W-:Y:S01]  /*4490*/  FADD.FTZ R76, -R76, R91 ;  /* 0x0000005b4c4c7221 */ /* 0x000fe20000010100 */
[----:B------:R-:W-:Y:S01]  /*44a0*/  SHF.L.U32 R25, R64, 0x10, RZ ;  /* 0x0000001040197819 */ /* 0x000fe200000006ff */
[----:B------:R-:W-:Y:S01]  /*44b0*/  FFMA.FTZ R41, R28, R24, R29 ;  /* 0x000000181c297223 */ /* 0x000fe2000001001d */
[----:B------:R-:W-:Y:S06]  /*44c0*/  @!P1 BRA `(.L_x_212) ;  /* 0x0000000000489947 */ /* 0x000fec0003800000 */
[----:B------:R-:W-:Y:S01]  /*44d0*/  FFMA.FTZ R26, R89, R26, R88 ;  /* 0x0000001a591a7223 */ /* 0x000fe20000010058 */
[----:B------:R-:W-:-:S03]  /*44e0*/  FFMA.FTZ R24, R90, R24, R77 ;  /* 0x000000185a187223 */ /* 0x000fc6000001004d */
[----:B------:R-:W-:Y:S01]  /*44f0*/  FMUL.FTZ R33, R26, -1.4426950216293334961 ;  /* 0xbfb8aa3b1a217820 */ /* 0x000fe20000410000 */
[----:B------:R-:W-:-:S05]  /*4500*/  FMUL.FTZ R27, R24, -1.4426950216293334961 ;  /* 0xbfb8aa3b181b7820 */ /* 0x000fca0000410000 */
[----:B------:R-:W1:Y:S04]  /*4510*/  MUFU.EX2 R33, R33 ;  /* 0x0000002100217308 */ /* 0x000e680000000800 */
[----:B------:R-:W2:Y:S01]  /*4520*/  MUFU.EX2 R27, R27 ;  /* 0x0000001b001b7308 */ /* 0x000ea20000000800 */
[----:B-1----:R-:W-:Y:S01]  /*4530*/  FADD.FTZ R35, R33, 1 ;  /* 0x3f80000021237421 */ /* 0x002fe20000010000 */
[----:B--2---:R-:W-:-:S05]  /*4540*/  FADD.FTZ R31, R27, 1 ;  /* 0x3f8000001b1f7421 */ /* 0x004fca0000010000 */
[----:B------:R-:W1:Y:S08]  /*4550*/  MUFU.RCP R35, R35 ;  /* 0x0000002300237308 */ /* 0x000e700000001000 */
[----:B------:R-:W2:Y:S01]  /*4560*/  MUFU.RCP R46, R31 ;  /* 0x0000001f002e7308 */ /* 0x000ea20000001000 */
[----:B-1----:R-:W-:Y:S01]  /*4570*/  FADD.FTZ R39, -R35, 1 ;  /* 0x3f80000023277421 */ /* 0x002fe20000010100 */
[----:B------:R-:W-:-:S03]  /*4580*/  FMUL.FTZ R106, R106, R35 ;  /* 0x000000236a6a7220 */ /* 0x000fc60000410000 */
[----:B------:R-:W-:Y:S01]  /*4590*/  FFMA.FTZ R39, R26, R39, 1 ;  /* 0x3f8000001a277423 */ /* 0x000fe20000010027 */
[----:B--2---:R-:W-:Y:S01]  /*45a0*/  FADD.FTZ R37, -R46, 1 ;  /* 0x3f8000002e257421 */ /* 0x004fe20000010100 */
[----:B------:R-:W-:Y:S02]  /*45b0*/  FMUL.FTZ R25, R25, R46 ;  /* 0x0000002e19197220 */ /* 0x000fe40000410000 */
[----:B------:R-:W-:Y:S01]  /*45c0*/  FMUL.FTZ R106, R106, R39 ;  /* 0x000000276a6a7220 */ /* 0x000fe20000410000 */
[----:B------:R-:W-:-:S04]  /*45d0*/  FFMA.FTZ R24, R24, R37, 1 ;  /* 0x3f80000018187423 */ /* 0x000fc80000010025 */
[----:B------:R-:W-:-:S07]  /*45e0*/  FMUL.FTZ R25, R25, R24 ;  /* 0x0000001819197220 */ /* 0x000fce0000410000 */
.L_x_212:
[----:B------:R-:W-:Y:S01]  /*45f0*/  BSSY.RECONVERGENT B0, `(.L_x_213) ;  /* 0x0000012000007945 */ /* 0x000fe20003800200 */
[----:B------:R-:W-:Y:S01]  /*4600*/  FFMA.FTZ R26, R90, R25, -R41 ;  /* 0x000000195a1a7223 */ /* 0x000fe20000010829 */
[----:B------:R-:W-:Y:S02]  /*4610*/  FFMA.FTZ R54, R89, R106, -R54 ;  /* 0x0000006a59367223 */ /* 0x000fe40000010836 */
[----:B------:R-:W-:Y:S05]  /*4620*/  @P0 BRA `(.L_x_214) ;  /* 0x0000000000380947 */ /* 0x000fea0003800000 */
[----:B------:R-:W1:Y:S01]  /*4630*/  LDCU.64 UR14, c[0x0][0x3f8] ;  /* 0x00007f00ff0e77ac */ /* 0x000e620008000a00 */
[----:B------:R-:W-:Y:S01]  /*4640*/  MOV R24, R110 ;  /* 0x0000006e00187202 */ /* 0x000fe20000000f00 */
[----:B------:R-:W-:Y:S01]  /*4650*/  FMUL.FTZ R46, R26, R107 ;  /* 0x0000006b1a2e7220 */ /* 0x000fe20000410000 */
[----:B------:R-:W-:Y:S01]  /*4660*/  MOV R25, R113 ;  /* 0x0000007100197202 */ /* 0x000fe20000000f00 */
[----:B------:R-:W2:Y:S01]  /*4670*/  LDCU.64 UR6, c[0x0][0x380] ;  /* 0x00007000ff0677ac */ /* 0x000ea20008000a00 */
[----:B------:R-:W-:-:S05]  /*4680*/  FMUL.FTZ R31, R54, R107 ;  /* 0x0000006b361f7220 */ /* 0x000fca0000410000 */
[----:B------:R-:W-:Y:S01]  /*4690*/  F2FP.BF16.F32.PACK_AB R31, R31, R46 ;  /* 0x0000002e1f1f723e */ /* 0x000fe200000010ff */
[----:B-1----:R-:W-:Y:S02]  /*46a0*/  IMAD R27, R21, UR14, RZ ;  /* 0x0000000e151b7c24 */ /* 0x002fe4000f8e02ff */
[----:B------:R-:W-:-:S04]  /*46b0*/  IMAD.WIDE.U32 R24, R12, UR14, R24 ;  /* 0x0000000e0c187c25 */ /* 0x000fc8000f8e0018 */
[----:B------:R-:W-:Y:S01]  /*46c0*/  IMAD R27, R12, UR15, R27 ;  /* 0x0000000f0c1b7c24 */ /* 0x000fe2000f8e021b */
[----:B--2---:R-:W-:-:S04]  /*46d0*/  LEA R26, P0, R24, UR6, 0x1 ;  /* 0x00000006181a7c11 */ /* 0x004fc8000f8008ff */
[----:B------:R-:W-:-:S04]  /*46e0*/  IADD3 R27, PT, PT, R25, R27, RZ ;  /* 0x0000001b191b7210 */ /* 0x000fc80007ffe0ff */
[----:B------:R-:W-:-:S05]  /*46f0*/  LEA.HI.X R27, R24, UR7, R27, 0x1, P0 ;  /* 0x00000007181b7c11 */ /* 0x000fca00080f0c1b */
[----:B------:R1:W-:Y:S02]  /*4700*/  STG.E desc[UR8][R26.64], R31 ;  /* 0x0000001f1a007986 */ /* 0x0003e4000c101908 */
.L_x_214:
[----:B------:R-:W-:Y:S05]  /*4710*/  BSYNC.RECONVERGENT B0 ;  /* 0x0000000000007941 */ /* 0x000fea0003800200 */
.L_x_213:
[----:B------:R-:W-:Y:S01]  /*4720*/  UISETP.NE.AND UP0, UPT, UR11, URZ, UPT ;  /* 0x000000ff0b00728c */ /* 0x000fe2000bf05270 */
[-C--:B------:R-:W-:Y:S01]  /*4730*/  FMUL.FTZ R24, R38, R107.reuse ;  /* 0x0000006b26187220 */ /* 0x080fe20000410000 */
[-C--:B-1----:R-:W-:Y:S01]  /*4740*/  FMUL.FTZ R26, R32, R107.reuse ;  /* 0x0000006b201a7220 */ /* 0x082fe20000410000 */
        /* <DEDUP_REMOVED lines=14> */
[C-C-:B------:R-:W-:Y:S01]  /*4830*/  FFMA.FTZ R51, R28.reuse, R24, R29.reuse ;  /* 0x000000181c337223 */ /* 0x140fe2000001001d */
[----:B------:R-:W-:Y:S01]  /*4840*/  ISETP.GE.U32.AND P0, PT, R23, UR12, PT ;  /* 0x0000000c17007c0c */ /* 0x000fe2000bf06070 */
[--C-:B0-----:R-:W-:Y:S01]  /*4850*/  FFMA.FTZ R74, R28, R26, R29.reuse ;  /* 0x0000001a1c4a7223 */ /* 0x101fe2000001001d */
[----:B------:R-:W-:Y:S01]  /*4860*/  ISETP.GE.U32.AND P6, PT, R56, UR12, PT ;  /* 0x0000000c38007c0c */ /* 0x000fe2000bfc6070 */
[C-C-:B------:R-:W-:Y:S01]  /*4870*/  FFMA.FTZ R41, R28.reuse, R70, R29.reuse ;  /* 0x000000461c297223 */ /* 0x140fe2000001001d */
[----:B------:R-:W-:Y:S01]  /*4880*/  ISETP.GE.U32.AND P4, PT, R57, UR12, PT ;  /* 0x0000000c39007c0c */ /* 0x000fe2000bf86070 */
[--C-:B------:R-:W-:Y:S01]  /*4890*/  FFMA.FTZ R66, R28, R62, R29.reuse ;  /* 0x0000003e1c427223 */ /* 0x100fe2000001001d */
        /* <DEDUP_REMOVED lines=39> */
.L_x_215:
        /* <DEDUP_REMOVED lines=18> */
.L_x_217:
[----:B------:R-:W-:Y:S05]  /*4c30*/  BSYNC.RECONVERGENT B0 ;  /* 0x0000000000007941 */ /* 0x000fea0003800200 */
.L_x_216:
        /* <DEDUP_REMOVED lines=21> */
.L_x_218:
        /* <DEDUP_REMOVED lines=9> */
[----:B0-----:R-:W-:-:S05]  /*4e20*/  FMUL.FTZ R29, R66, R107 ;  /* 0x0000006b421d7220 */ /* 0x001fca0000410000 */
        /* <DEDUP_REMOVED lines=8> */
.L_x_220:
[----:B------:R-:W-:Y:S05]  /*4eb0*/  BSYNC.RECONVERGENT B0 ;  /* 0x0000000000007941 */ /* 0x000fea0003800200 */
.L_x_219:
[----:B------:R-:W-:Y:S02]  /*4ec0*/  SHF.L.U32 R79, R79, 0x10, RZ ;  /* 0x000000104f4f7819 */ /* 0x000fe400000006ff */
[----:B------:R-:W-:Y:S01]  /*4ed0*/  SHF.L.U32 R100, R100, 0x10, RZ ;  /* 0x0000001064647819 */ /* 0x000fe200000006ff */
[----:B------:R-:W-:Y:S06]  /*4ee0*/  BRA.U !UP0, `(.L_x_221) ;  /* 0x0000000108487547 */ /* 0x000fec000b800000 */
[----:B------:R-:W-:Y:S01]  /*4ef0*/  FFMA.FTZ R52, R89, R52, R88 ;  /* 0x0000003459347223 */ /* 0x000fe20000010058 */
[----:B------:R-:W-:-:S03]  /*4f00*/  FFMA.FTZ R50, R90, R50, R77 ;  /* 0x000000325a327223 */ /* 0x000fc6000001004d */
[----:B01----:R-:W-:Y:S01]  /*4f10*/  FMUL.FTZ R27, R52, -1.4426950216293334961 ;  /* 0xbfb8aa3b341b7820 */ /* 0x003fe20000410000 */
        /* <DEDUP_REMOVED lines=15> */
.L_x_221:
[----:B------:R-:W-:Y:S01]  /*5010*/  BSSY.RECONVERGENT B0, `(.L_x_222) ;  /* 0x0000012000007945 */ /* 0x000fe20003800200 */
[----:B01----:R-:W-:Y:S01]  /*5020*/  FFMA.FTZ R26, R90, R79, -R39 ;  /* 0x0000004f5a1a7223 */ /* 0x003fe20000010827 */
        /* <DEDUP_REMOVED lines=16> */
.L_x_223:
[----:B------:R-:W-:Y:S05]  /*5130*/  BSYNC.RECONVERGENT B0 ;  /* 0x0000000000007941 */ /* 0x000fea0003800200 */
.L_x_222:
        /* <DEDUP_REMOVED lines=21> */
.L_x_224:
[----:B------:R-:W-:Y:S01]  /*5290*/  BSSY.RECONVERGENT B0, `(.L_x_225) ;  /* 0x0000012000007945 */ /* 0x000fe20003800200 */
[----:B0-----:R-:W-:Y:S01]  /*52a0*/  FFMA.FTZ R26, R90, R81, -R37 ;  /* 0x000000515a1a7223 */ /* 0x001fe20000010825 */
        /* <DEDUP_REMOVED lines=16> */
.L_x_226:
[----:B------:R-:W-:Y:S05]  /*53b0*/  BSYNC.RECONVERGENT B0 ;  /* 0x0000000000007941 */ /* 0x000fea0003800200 */
.L_x_225:
        /* <DEDUP_REMOVED lines=21> */
.L_x_227:
        /* <DEDUP_REMOVED lines=18> */
.L_x_229:
[----:B------:R-:W-:Y:S05]  /*5630*/  BSYNC.RECONVERGENT B0 ;  /* 0x0000000000007941 */ /* 0x000fea0003800200 */
.L_x_228:
        /* <DEDUP_REMOVED lines=21> */
.L_x_230:
        /* <DEDUP_REMOVED lines=18> */
.L_x_232:
[----:B------:R-:W-:Y:S05]  /*58b0*/  BSYNC.RECONVERGENT B0 ;  /* 0x0000000000007941 */ /* 0x000fea0003800200 */
.L_x_231:
[----:B------:R-:W-:Y:S02]  /*58c0*/  SHF.L.U32 R87, R87, 0x10, RZ ;  /* 0x0000001057577819 */ /* 0x000fe400000006ff */
[----:B------:R-:W-:Y:S01]  /*58d0*/  SHF.L.U32 R92, R92, 0x10, RZ ;  /* 0x000000105c5c7819 */ /* 0x000fe200000006ff */
[----:B------:R-:W-:Y:S06]  /*58e0*/  BRA.U !UP0, `(.L_x_233) ;  /* 0x0000000108487547 */ /* 0x000fec000b800000 */
[----:B------:R-:W-:Y:S01]  /*58f0*/  FFMA.FTZ R32, R89, R32, R88 ;  /* 0x0000002059207223 */ /* 0x000fe20000010058 */
[----:B------:R-:W-:-:S03]  /*5900*/  FFMA.FTZ R30, R90, R30, R77 ;  /* 0x0000001e5a1e7223 */ /* 0x000fc6000001004d */
[----:B0-----:R-:W-:Y:S01]  /*5910*/  FMUL.FTZ R27, R32, -1.4426950216293334961 ;  /* 0xbfb8aa3b201b7820 */ /* 0x001fe20000410000 */
[----:B-1----:R-:W-:-:S05]  /*5920*/  FMUL.FTZ R24, R30, -1.4426950216293334961 ;  /* 0xbfb8aa3b1e187820 */ /* 0x002fca0000410000 */
        /* <DEDUP_REMOVED lines=14> */
.L_x_233:
[----:B------:R-:W-:Y:S01]  /*5a10*/  ISETP.GE.AND.EX P3, PT, R73, UR13, PT, P3 ;  /* 0x0000000d49007c0c */ /* 0x000fe2000bf66330 */
[----:B------:R-:W-:Y:S01]  /*5a20*/  FFMA.FTZ R90, R90, R87, -R31 ;  /* 0x000000575a5a7223 */ /* 0x000fe2000001081f */
[----:B------:R-:W-:Y:S01]  /*5a30*/  FFMA.FTZ R28, R89, R92, -R28 ;  /* 0x0000005c591c7223 */ /* 0x000fe2000001081c */
[----:B------:R-:W-:Y:S02]  /*5a40*/  BSSY.RECONVERGENT B0, `(.L_x_234) ;  /* 0x000000f000007945 */ /* 0x000fe40003800200 */
[-C--:B0-----:R-:W-:Y:S01]  /*5a50*/  FMUL.FTZ R27, R90, R107.reuse ;  /* 0x0000006b5a1b7220 */ /* 0x081fe20000410000 */
[----:B------:R-:W-:-:S07]  /*5a60*/  FMUL.FTZ R28, R28, R107 ;  /* 0x0000006b1c1c7220 */ /* 0x000fce0000410000 */
[----:B------:R-:W-:Y:S05]  /*5a70*/  @P3 BRA `(.L_x_235) ;  /* 0x00000000002c3947 */ /* 0x000fea0003800000 */
[----:B------:R-:W1:Y:S01]  /*5a80*/  LDCU.64 UR6, c[0x0][0x3f8] ;  /* 0x00007f00ff0677ac */ /* 0x000e620008000a00 */
[----:B------:R-:W-:Y:S02]  /*5a90*/  MOV R111, R113 ;  /* 0x00000071006f7202 */ /* 0x000fe40000000f00 */
[----:B------:R-:W-:Y:S01]  /*5aa0*/  F2FP.BF16.F32.PACK_AB R27, R28, R27 ;  /* 0x0000001b1c1b723e */ /* 0x000fe200000010ff */
[----:B------:R-:W0:Y:S01]  /*5ab0*/  LDCU.64 UR12, c[0x0][0x380] ;  /* 0x00007000ff0c77ac */ /* 0x000e220008000a00 */
[----:B-1----:R-:W-:Y:S02]  /*5ac0*/  IMAD R24, R73, UR6, RZ ;  /* 0x0000000649187c24 */ /* 0x002fe4000f8e02ff */
[----:B------:R-:W-:-:S04]  /*5ad0*/  IMAD.WIDE.U32 R110, R59, UR6, R110 ;  /* 0x000000063b6e7c25 */ /* 0x000fc8000f8e006e */
[----:B------:R-:W-:Y:S01]  /*5ae0*/  IMAD R25, R59, UR7, R24 ;  /* 0x000000073b197c24 */ /* 0x000fe2000f8e0218 */
[----:B0-----:R-:W-:-:S04]  /*5af0*/  LEA R24, P0, R110, UR12, 0x1 ;  /* 0x0000000c6e187c11 */ /* 0x001fc8000f8008ff */
[----:B------:R-:W-:-:S04]  /*5b00*/  IADD3 R25, PT, PT, R111, R25, RZ ;  /* 0x000000196f197210 */ /* 0x000fc80007ffe0ff */
[----:B------:R-:W-:-:S05]  /*5b10*/  LEA.HI.X R25, R110, UR13, R25, 0x1, P0 ;  /* 0x0000000d6e197c11 */ /* 0x000fca00080f0c19 */
[----:B------:R0:W-:Y:S02]  /*5b20*/  STG.E desc[UR8][R24.64], R27 ;  /* 0x0000001b18007986 */ /* 0x0001e4000c101908 */
.L_x_235:
[----:B------:R-:W-:Y:S05]  /*5b30*/  BSYNC.RECONVERGENT B0 ;  /* 0x0000000000007941 */ /* 0x000fea0003800200 */
.L_x_234:
[----:B------:R-:W-:Y:S02]  /*5b40*/  IADD3 R8, PT, PT, R3, R8, RZ ;  /* 0x0000000803087210 */ /* 0x000fe40007ffe0ff */
[----:B------:R-:W-:Y:S02]  /*5b50*/  IADD3 R6, PT, PT, R6, 0x1, RZ ;  /* 0x0000000106067810 */ /* 0x000fe40007ffe0ff */
[----:B------:R-:W-:-:S13]  /*5b60*/  ISETP.GE.AND P0, PT, R8, UR4, PT ;  /* 0x0000000408007c0c */ /* 0x000fda000bf06270 */
[----:B------:R-:W-:Y:S05]  /*5b70*/  @!P0 BRA `(.L_x_236) ;  /* 0xffffffa8001c8947 */ /* 0x000fea000383ffff */
.L_x_195:
        /* <DEDUP_REMOVED lines=19> */
.L_x_238:
[----:B------:R-:W-:Y:S05]  /*5cb0*/  BSYNC.RECONVERGENT B0 ;  /* 0x0000000000007941 */ /* 0x000fea0003800200 */
.L_x_237:
[----:B------:R-:W-:Y:S05]  /*5cc0*/  @P0 EXIT ;  /* 0x000000000000094d */ /* 0x000fea0003800000 */
[----:B------:R-:W-:Y:S05]  /*5cd0*/  @P2 BRA `(.L_x_239) ;  /* 0x0000000000202947 */ /* 0x000fea0003800000 */
[----:B------:R-:W-:-:S05]  /*5ce0*/  IMAD R0, R6, R7, RZ ;  /* 0x0000000706007224 */ /* 0x000fca00078e02ff */
[----:B------:R-:W-:-:S13]  /*5cf0*/  ISETP.NE.AND P0, PT, R0, -0x1, PT ;  /* 0xffffffff0000780c */ /* 0x000fda0003f05270 */
[----:B------:R-:W-:Y:S05]  /*5d00*/  @!P0 BRA `(.L_x_239) ;  /* 0x0000000000148947 */ /* 0x000fea0003800000 */
.L_x_240:
[----:B--2---:R-:W2:Y:S04]  /*5d10*/  LDG.E.STRONG.GPU R3, desc[UR8][R4.64] ;  /* 0x0000000804037981 */ /* 0x004ea8000c1ef900 */
[----:B--2---:R-:W-:Y:S01]  /*5d20*/  CCTL.IVALL ;  /* 0x00000000ff00798f */ /* 0x004fe20002000000 */
[----:B------:R-:W-:Y:S05]  /*5d30*/  YIELD ;  /* 0x0000000000007946 */ /* 0x000fea0003800000 */
[----:B------:R-:W-:-:S13]  /*5d40*/  ISETP.NE.AND P0, PT, R3, R0, PT ;  /* 0x000000000300720c */ /* 0x000fda0003f05270 */
[----:B------:R-:W-:Y:S05]  /*5d50*/  @P0 BRA `(.L_x_240) ;  /* 0xfffffffc00ec0947 */ /* 0x000fea000383ffff */
.L_x_239:
        /* <DEDUP_REMOVED lines=60> */
[----:B------:R-:W-:Y:S01]  /*6120*/  UMOV UR4, URZ ;  /* 0x000000ff00047c82 */ /* 0x000fe20008000000 */
[----:B------:R-:W-:-:S02]  /*6130*/  SHF.L.U64.HI R30, R3, 0x2, R0 ;  /* 0x00000002031e7819 */ /* 0x000fc40000010200 */
[----:B------:R-:W-:Y:S02]  /*6140*/  SHF.L.U64.HI R26, R31, 0x2, R32 ;  /* 0x000000021f1a7819 */ /* 0x000fe40000010220 */
[C---:B--2---:R-:W-:Y:S02]  /*6150*/  IADD3 R22, P2, PT, R20.reuse, UR10, RZ ;  /* 0x0000000a14167c10 */ /* 0x044fe4000ff5e0ff */
[----:B------:R-:W-:Y:S02]  /*6160*/  IADD3 R33, PT, PT, R7, UR4, RZ ;  /* 0x0000000407217c10 */ /* 0x000fe4000fffe0ff */
[----:B01----:R-:W-:Y:S02]  /*6170*/  IADD3 R24, P1, PT, R20, UR6, RZ ;  /* 0x0000000614187c10 */ /* 0x003fe4000ff3e0ff */
[----:B------:R-:W-:Y:S01]  /*6180*/  MOV R2, R6 ;  /* 0x0000000600027202 */ /* 0x000fe20000000f00 */
[----:B------:R-:W-:Y:S01]  /*6190*/  IMAD.WIDE.U32 R6, R4, 0x4, RZ ;  /* 0x0000000404067825 */ /* 0x000fe200078e00ff */
[----:B------:R-:W-:-:S02]  /*61a0*/  IADD3.X R23, PT, PT, R21, UR11, RZ, P2, !PT ;  /* 0x0000000b15177c10 */ /* 0x000fc400097fe4ff */
[----:B------:R-:W-:Y:S02]  /*61b0*/  IADD3.X R25, PT, PT, R21, UR7, RZ, P1, !PT ;  /* 0x0000000715197c10 */ /* 0x000fe40008ffe4ff */
[----:B------:R-:W-:Y:S02]  /*61c0*/  IADD3 R16, P2, PT, RZ, -R9, RZ ;  /* 0x80000009ff107210 */ /* 0x000fe40007f5e0ff */
[----:B---3--:R-:W-:Y:S02]  /*61d0*/  IADD3 R20, P1, PT, R20, UR12, RZ ;  /* 0x0000000c14147c10 */ /* 0x008fe4000ff3e0ff */
[----:B------:R-:W-:Y:S02]  /*61e0*/  SHF.L.U32 R9, R5, 0x2, RZ ;  /* 0x0000000205097819 */ /* 0x000fe400000006ff */
[----:B------:R-:W-:Y:S02]  /*61f0*/  IADD3.X R21, PT, PT, R21, UR13, RZ, P1, !PT ;  /* 0x0000000d15157c10 */ /* 0x000fe40008ffe4ff */
[----:B------:R-:W-:-:S02]  /*6200*/  IADD3 R28, PT, PT, R7, R9, RZ ;  /* 0x00000009071c7210 */ /* 0x000fc40007ffe0ff */
[----:B------:R-:W-:-:S07]  /*6210*/  IADD3.X R18, PT, PT, RZ, -0x1, RZ, P2, !PT ;  /* 0xffffffffff127810 */ /* 0x000fce00017fe4ff */
.L_x_243:
[-C--:B--2---:R-:W-:Y:S02]  /*6220*/  LEA R10, P1, R3, R24.reuse, 0x2 ;  /* 0x00000018030a7211 */ /* 0x084fe400078210ff */
[----:B------:R-:W-:Y:S02]  /*6230*/  LEA R14, P3, R31, R24, 0x2 ;  /* 0x000000181f0e7211 */ /* 0x000fe400078610ff */
[----:B------:R-:W-:Y:S02]  /*6240*/  IADD3 R12, P2, PT, R24, R6, RZ ;  /* 0x00000006180c7210 */ /* 0x000fe40007f5e0ff */
[----:B------:R-:W-:Y:S02]  /*6250*/  IADD3.X R11, PT, PT, R25, R30, RZ, P1, !PT ;  /* 0x0000001e190b7210 */ /* 0x000fe40000ffe4ff */
[----:B------:R-:W-:Y:S02]  /*6260*/  MOV R8, R24 ;  /* 0x0000001800087202 */ /* 0x000fe40000000f00 */
[----:B------:R-:W-:-:S02]  /*6270*/  MOV R9, R25 ;  /* 0x0000001900097202 */ /* 0x000fc40000000f00 */
[C---:B------:R-:W-:Y:S01]  /*6280*/  IADD3.X R15, PT, PT, R25.reuse, R26, RZ, P3, !PT ;  /* 0x0000001a190f7210 */ /* 0x040fe20001ffe4ff */
[----:B------:R0:W2:Y:S01]  /*6290*/  LDG.E R11, desc[UR8][R10.64] ;  /* 0x000000080a0b7981 */ /* 0x0000a2000c1e1900 */
[----:B------:R-:W-:-:S03]  /*62a0*/  IADD3.X R13, PT, PT, R25, R28, RZ, P2, !PT ;  /* 0x0000001c190d7210 */ /* 0x000fc600017fe4ff */
[----:B------:R1:W2:Y:S04]  /*62b0*/  LDG.E R8, desc[UR8][R8.64] ;  /* 0x0000000808087981 */ /* 0x0002a8000c1e1900 */
[----:B------:R-:W3:Y:S04]  /*62c0*/  LDG.E R12, desc[UR8][R12.64] ;  /* 0x000000080c0c7981 */ /* 0x000ee8000c1e1900 */
[----:B------:R-:W3:Y:S01]  /*62d0*/  LDG.E R15, desc[UR8][R14.64] ;  /* 0x000000080e0f7981 */ /* 0x000ee2000c1e1900 */
[----:B0-----:R-:W-:Y:S02]  /*62e0*/  MOV R10, R22 ;  /* 0x00000016000a7202 */ /* 0x001fe40000000f00 */
[----:B-1----:R-:W-:-:S02]  /*62f0*/  MOV R9, R21 ;  /* 0x0000001500097202 */ /* 0x002fc40000000f00 */
[----:B------:R-:W-:-:S04]  /*6300*/  IADD3 R16, P1, PT, R16, 0x1, RZ ;  /* 0x0000000110107810 */ /* 0x000fc80007f3e0ff */
[----:B------:R-:W-:Y:S02]  /*6310*/  IADD3.X R18, PT, PT, RZ, R18, RZ, P1, !PT ;  /* 0x00000012ff127210 */ /* 0x000fe40000ffe4ff */
[----:B------:R-:W-:-:S04]  /*6320*/  ISETP.NE.U32.AND P1, PT, R16, RZ, PT ;  /* 0x000000ff1000720c */ /* 0x000fc80003f25070 */
[----:B------:R-:W-:Y:S02]  /*6330*/  ISETP.NE.AND.EX P1, PT, R18, RZ, PT, P1 ;  /* 0x000000ff1200720c */ /* 0x000fe40003f25310 */
[----:B------:R-:W-:Y:S02]  /*6340*/  IADD3 R24, P2, PT, R24, 0x620, RZ ;  /* 0x0000062018187810 */ /* 0x000fe40007f5e0ff */
[----:B------:R-:W-:Y:S02]  /*6350*/  IADD3 R22, P3, PT, R22, 0x620, RZ ;  /* 0x0000062016167810 */ /* 0x000fe40007f7e0ff */
[----:B------:R-:W-:Y:S02]  /*6360*/  IADD3.X R25, PT, PT, RZ, R25, RZ, P2, !PT ;  /* 0x00000019ff197210 */ /* 0x000fe400017fe4ff */
[----:B--2---:R-:W-:Y:S02]  /*6370*/  F2FP.BF16.F32.PACK_AB R17, R11, R8 ;  /* 0x000000080b11723e */ /* 0x004fe400000010ff */
[----:B------:R-:W-:-:S02]  /*6380*/  MOV R8, R20 ;  /* 0x0000001400087202 */ /* 0x000fc40000000f00 */
[-C--:B------:R-:W-:Y:S02]  /*6390*/  MOV R11, R23.reuse ;  /* 0x00000017000b7202 */ /* 0x080fe40000000f00 */
[----:B---3--:R-:W-:Y:S01]  /*63a0*/  F2FP.BF16.F32.PACK_AB R19, R15, R12 ;  /* 0x0000000c0f13723e */ /* 0x008fe200000010ff */
[----:B------:R2:W-:Y:S04]  /*63b0*/  STG.E desc[UR8][R8.64], R17 ;  /* 0x0000001108007986 */ /* 0x0005e8000c101908 */
[----:B------:R2:W-:Y:S01]  /*63c0*/  STG.E desc[UR8][R10.64], R19 ;  /* 0x000000130a007986 */ /* 0x0005e2000c101908 */
[----:B------:R-:W-:Y:S02]  /*63d0*/  IADD3 R20, P4, PT, R20, 0x620, RZ ;  /* 0x0000062014147810 */ /* 0x000fe40007f9e0ff */
[----:B------:R-:W-:-:S02]  /*63e0*/  IADD3.X R23, PT, PT, RZ, R23, RZ, P3, !PT ;  /* 0x00000017ff177210 */ /* 0x000fc40001ffe4ff */
[----:B------:R-:W-:Y:S01]  /*63f0*/  IADD3.X R21, PT, PT, RZ, R21, RZ, P4, !PT ;  /* 0x00000015ff157210 */ /* 0x000fe200027fe4ff */
[----:B------:R-:W-:Y:S08]  /*6400*/  @P1 BRA `(.L_x_243) ;  /* 0xfffffffc00841947 */ /* 0x000ff0000383ffff */
.L_x_242:
[----:B------:R-:W-:Y:S05]  /*6410*/  BSYNC.RECONVERGENT B0 ;  /* 0x0000000000007941 */ /* 0x000fea0003800200 */
.L_x_241:
[----:B------:R-:W-:Y:S05]  /*6420*/  @!P0 EXIT ;  /* 0x000000000000894d */ /* 0x000fea0003800000 */
[C---:B------:R-:W-:Y:S01]  /*6430*/  SHF.L.U64.HI R37, R31.reuse, 0x2, R32 ;  /* 0x000000021f257819 */ /* 0x040fe20000010220 */
[----:B------:R-:W3:Y:S01]  /*6440*/  LDCU.64 UR4, c[0x0][0x3d8] ;  /* 0x00007b00ff0477ac */ /* 0x000ee20008000a00 */
[----:B------:R-:W-:Y:S02]  /*6450*/  SHF.L.U32 R39, R31, 0x2, RZ ;  /* 0x000000021f277819 */ /* 0x000fe400000006ff */
[C---:B-1----:R-:W-:Y:S01]  /*6460*/  SHF.L.U64.HI R29, R4.reuse, 0x2, R5 ;  /* 0x00000002041d7819 */ /* 0x042fe20000010205 */
[----:B------:R-:W1:Y:S01]  /*6470*/  LDCU.64 UR6, c[0x0][0x388] ;  /* 0x00007100ff0677ac */ /* 0x000e620008000a00 */
[----:B0-----:R-:W-:Y:S02]  /*6480*/  SHF.L.U32 R27, R4, 0x2, RZ ;  /* 0x00000002041b7819 */ /* 0x001fe400000006ff */
[C---:B------:R-:W-:Y:S01]  /*6490*/  SHF.L.U64.HI R31, R3.reuse, 0x2, R0 ;  /* 0x00000002031f7819 */ /* 0x040fe20000010200 */
[----:B------:R-:W0:Y:S01]  /*64a0*/  LDCU.64 UR10, c[0x0][0x390] ;  /* 0x00007200ff0a77ac */ /* 0x000e220008000a00 */
[----:B------:R-:W-:-:S07]  /*64b0*/  SHF.L.U32 R35, R3, 0x2, RZ ;  /* 0x0000000203237819 */ /* 0x000fce00000006ff */
.L_x_244:
[C---:B------:R-:W-:Y:S02]  /*64c0*/  SHF.L.U32 R24, R2.reuse, 0x2, RZ ;  /* 0x0000000202187819 */ /* 0x040fe400000006ff */
[----:B------:R-:W-:Y:S02]  /*64d0*/  SHF.L.U64.HI R26, R2, 0x2, R33 ;  /* 0x00000002021a7819 */ /* 0x000fe40000010221 */
[----:B---3--:R-:W-:-:S04]  /*64e0*/  IADD3 R4, P0, PT, R24, UR4, RZ ;  /* 0x0000000418047c10 */ /* 0x008fc8000ff1e0ff */
[----:B----4-:R-:W-:Y:S02]  /*64f0*/  IADD3.X R5, PT, PT, R26, UR5, RZ, P0, !PT ;  /* 0x000000051a057c10 */ /* 0x010fe400087fe4ff */
[C---:B------:R-:W-:Y:S02]  /*6500*/  IADD3 R6, P0, PT, R4.reuse, R35, RZ ;  /* 0x0000002304067210 */ /* 0x040fe40007f1e0ff */
[C---:B--2---:R-:W-:Y:S02]  /*6510*/  IADD3 R10, P2, PT, R4.reuse, R39, RZ ;  /* 0x00000027040a7210 */ /* 0x044fe40007f5e0ff */
[C---:B------:R-:W-:Y:S02]  /*6520*/  IADD3.X R7, PT, PT, R5.reuse, R31, RZ, P0, !PT ;  /* 0x0000001f05077210 */ /* 0x040fe400007fe4ff */
[----:B------:R-:W-:Y:S02]  /*6530*/  IADD3 R8, P1, PT, R4, R27, RZ ;  /* 0x0000001b04087210 */ /* 0x000fe40007f3e0ff */
[----:B------:R-:W2:Y:S01]  /*6540*/  LDG.E R4, desc[UR8][R4.64] ;  /* 0x0000000804047981 */ /* 0x000ea2000c1e1900 */
[----:B------:R-:W-:-:S02]  /*6550*/  IADD3.X R11, PT, PT, R5, R37, RZ, P2, !PT ;  /* 0x00000025050b7210 */ /* 0x000fc400017fe4ff */
[----:B------:R-:W-:Y:S01]  /*6560*/  IADD3.X R9, PT, PT, R5, R29, RZ, P1, !PT ;  /* 0x0000001d05097210 */ /* 0x000fe20000ffe4ff */
[----:B------:R-:W2:Y:S04]  /*6570*/  LDG.E R7, desc[UR8][R6.64] ;  /* 0x0000000806077981 */ /* 0x000ea8000c1e1900 */
[----:B------:R-:W3:Y:S04]  /*6580*/  LDG.E R8, desc[UR8][R8.64] ;  /* 0x0000000808087981 */ /* 0x000ee8000c1e1900 */
[----:B------:R-:W3:Y:S01]  /*6590*/  LDG.E R11, desc[UR8][R10.64] ;  /* 0x000000080a0b7981 */ /* 0x000ee2000c1e1900 */
[----:B------:R-:W-:-:S02]  /*65a0*/  LOP3.LUT R16, R24, 0xfffffffc, RZ, 0xc0, !PT ;  /* 0xfffffffc18107812 */ /* 0x000fc400078ec0ff */
[----:B------:R-:W-:Y:S02]  /*65b0*/  LOP3.LUT R15, R26, 0x1, RZ, 0xc0, !PT ;  /* 0x000000011a0f7812 */ /* 0x000fe400078ec0ff */
[----:B-1----:R-:W-:-:S04]  /*65c0*/  IADD3 R12, P0, PT, R16, UR6, RZ ;  /* 0x00000006100c7c10 */ /* 0x002fc8000ff1e0ff */
[C---:B------:R-:W-:Y:S02]  /*65d0*/  IADD3.X R13, PT, PT, R15.reuse, UR7, RZ, P0, !PT ;  /* 0x000000070f0d7c10 */ /* 0x040fe400087fe4ff */
[C---:B0-----:R-:W-:Y:S02]  /*65e0*/  IADD3 R14, P0, PT, R16.reuse, UR10, RZ ;  /* 0x0000000a100e7c10 */ /* 0x041fe4000ff1e0ff */
[----:B------:R-:W-:Y:S02]  /*65f0*/  IADD3 R16, P1, PT, R16, UR4, RZ ;  /* 0x0000000410107c10 */ /* 0x000fe4000ff3e0ff */
[----:B------:R-:W-:Y:S02]  /*6600*/  IADD3.X R15, PT, PT, R15, UR11, RZ, P0, !PT ;  /* 0x0000000b0f0f7c10 */ /* 0x000fe400087fe4ff */
[----:B--2---:R-:W-:Y:S02]  /*6610*/  F2FP.BF16.F32.PACK_AB R19, R7, R4 ;  /* 0x000000040713723e */ /* 0x004fe400000010ff */
[----:B------:R-:W-:-:S04]  /*6620*/  LOP3.LUT R4, R26, 0x3, RZ, 0xc0, !PT ;  /* 0x000000031a047812 */ /* 0x000fc800078ec0ff */
[----:B------:R-:W-:Y:S02]  /*6630*/  IADD3.X R17, PT, PT, R4, UR5, RZ, P1, !PT ;  /* 0x0000000504117c10 */ /* 0x000fe40008ffe4ff */
[----:B---3--:R-:W-:Y:S02]  /*6640*/  F2FP.BF16.F32.PACK_AB R21, R11, R8 ;  /* 0x000000080b15723e */ /* 0x008fe400000010ff */
[C---:B------:R-:W-:Y:S02]  /*6650*/  IADD3 R4, P0, PT, R16.reuse, R35, RZ ;  /* 0x0000002310047210 */ /* 0x040fe40007f1e0ff */
[C---:B------:R-:W-:Y:S02]  /*6660*/  IADD3 R6, P1, PT, R16.reuse, R27, RZ ;  /* 0x0000001b10067210 */ /* 0x040fe40007f3e0ff */
[----:B------:R-:W-:Y:S02]  /*6670*/  IADD3 R8, P2, PT, R16, R39, RZ ;  /* 0x0000002710087210 */ /* 0x000fe40007f5e0ff */
[----:B------:R-:W-:-:S02]  /*6680*/  IADD3.X R5, PT, PT, R17, R31, RZ, P0, !PT ;  /* 0x0000001f11057210 */ /* 0x000fc400007fe4ff */
[C---:B------:R-:W-:Y:S02]  /*6690*/  IADD3.X R7, PT, PT, R17.reuse, R29, RZ, P1, !PT ;  /* 0x0000001d11077210 */ /* 0x040fe40000ffe4ff */
[----:B------:R-:W-:Y:S01]  /*66a0*/  IADD3.X R9, PT, PT, R17, R37, RZ, P2, !PT ;  /* 0x0000002511097210 */ /* 0x000fe200017fe4ff */
[----:B------:R0:W-:Y:S04]  /*66b0*/  STG.E desc[UR8][R12.64], R19 ;  /* 0x000000130c007986 */ /* 0x0001e8000c101908 */
[----:B------:R1:W-:Y:S04]  /*66c0*/  STG.E desc[UR8][R14.64], R21 ;  /* 0x000000150e007986 */ /* 0x0003e8000c101908 */
[----:B------:R-:W2:Y:S04]  /*66d0*/  LDG.E R18, desc[UR8][R16.64+0x620] ;  /* 0x0006200810127981 */ /* 0x000ea8000c1e1900 */
[----:B0-----:R-:W2:Y:S04]  /*66e0*/  LDG.E R19, desc[UR8][R4.64+0x620] ;  /* 0x0006200804137981 */ /* 0x001ea8000c1e1900 */
[----:B------:R-:W3:Y:S04]  /*66f0*/  LDG.E R20, desc[UR8][R6.64+0x620] ;  /* 0x0006200806147981 */ /* 0x000ee8000c1e1900 */
[----:B------:R-:W3:Y:S01]  /*6700*/  LDG.E R23, desc[UR8][R8.64+0x620] ;  /* 0x0006200808177981 */ /* 0x000ee2000c1e1900 */
[----:B------:R-:W-:-:S04]  /*6710*/  IADD3 R12, P0, PT, R24, 0x620, RZ ;  /* 0x00000620180c7810 */ /* 0x000fc80007f1e0ff */
[----:B------:R-:W-:Y:S02]  /*6720*/  IADD3.X R13, PT, PT, RZ, R26, RZ, P0, !PT ;  /* 0x0000001aff0d7210 */ /* 0x000fe400007fe4ff */
[----:B------:R-:W-:Y:S02]  /*6730*/  LOP3.LUT R12, R12, 0xfffffffc, RZ, 0xc0, !PT ;  /* 0xfffffffc0c0c7812 */ /* 0x000fe400078ec0ff */
[----:B------:R-:W-:Y:S02]  /*6740*/  LOP3.LUT R13, R13, 0x1, RZ, 0xc0, !PT ;  /* 0x000000010d0d7812 */ /* 0x000fe400078ec0ff */
[C---:B------:R-:W-:Y:S02]  /*6750*/  IADD3 R10, P0, PT, R12.reuse, UR6, RZ ;  /* 0x000000060c0a7c10 */ /* 0x040fe4000ff1e0ff */
[----:B------:R-:W-:Y:S02]  /*6760*/  IADD3 R12, P1, PT, R12, UR10, RZ ;  /* 0x0000000a0c0c7c10 */ /* 0x000fe4000ff3e0ff */
[----:B------:R-:W-:-:S02]  /*6770*/  IADD3.X R11, PT, PT, R13, UR7, RZ, P0, !PT ;  /* 0x000000070d0b7c10 */ /* 0x000fc400087fe4ff */
[----:B------:R-:W-:Y:S02]  /*6780*/  IADD3.X R13, PT, PT, R13, UR11, RZ, P1, !PT ;  /* 0x0000000b0d0d7c10 */ /* 0x000fe40008ffe4ff */
[----:B--2---:R-:W-:Y:S02]  /*6790*/  F2FP.BF16.F32.PACK_AB R19, R19, R18 ;  /* 0x000000121313723e */ /* 0x004fe400000010ff */
[----:B---3--:R-:W-:-:S03]  /*67a0*/  F2FP.BF16.F32.PACK_AB R23, R23, R20 ;  /* 0x000000141717723e */ /* 0x008fc600000010ff */
[----:B------:R0:W-:Y:S04]  /*67b0*/  STG.E desc[UR8][R10.64], R19 ;  /* 0x000000130a007986 */ /* 0x0001e8000c101908 */
[----:B------:R2:W-:Y:S04]  /*67c0*/  STG.E desc[UR8][R12.64], R23 ;  /* 0x000000170c007986 */ /* 0x0005e8000c101908 */
[----:B------:R-:W3:Y:S04]  /*67d0*/  LDG.E R18, desc[UR8][R16.64+0xc40] ;  /* 0x000c400810127981 */ /* 0x000ee8000c1e1900 */
[----:B-1----:R-:W3:Y:S04]  /*67e0*/  LDG.E R21, desc[UR8][R4.64+0xc40] ;  /* 0x000c400804157981 */ /* 0x002ee8000c1e1900 */
[----:B------:R-:W4:Y:S04]  /*67f0*/  LDG.E R20, desc[UR8][R6.64+0xc40] ;  /* 0x000c400806147981 */ /* 0x000f28000c1e1900 */
        /* <DEDUP_REMOVED lines=9> */
[----:B---3--:R-:W-:Y:S02]  /*6890*/  F2FP.BF16.F32.PACK_AB R21, R21, R18 ;  /* 0x000000121515723e */ /* 0x008fe400000010ff */
[----:B----4-:R-:W-:-:S03]  /*68a0*/  F2FP.BF16.F32.PACK_AB R25, R25, R20 ;  /* 0x000000141919723e */ /* 0x010fc600000010ff */
[----:B------:R0:W-:Y:S04]  /*68b0*/  STG.E desc[UR8][R14.64], R21 ;  /* 0x000000150e007986 */ /* 0x0001e8000c101908 */
[----:B------:R4:W-:Y:S04]  /*68c0*/  STG.E desc[UR8][R10.64], R25 ;  /* 0x000000190a007986 */ /* 0x0009e8000c101908 */
[----:B------:R-:W3:Y:S04]  /*68d0*/  LDG.E R16, desc[UR8][R16.64+0x1260] ;  /* 0x0012600810107981 */ /* 0x000ee8000c1e1900 */
[----:B------:R-:W3:Y:S04]  /*68e0*/  LDG.E R5, desc[UR8][R4.64+0x1260] ;  /* 0x0012600804057981 */ /* 0x000ee8000c1e1900 */
[----:B------:R-:W5:Y:S04]  /*68f0*/  LDG.E R6, desc[UR8][R6.64+0x1260] ;  /* 0x0012600806067981 */ /* 0x000f68000c1e1900 */
[----:B------:R-:W5:Y:S01]  /*6900*/  LDG.E R9, desc[UR8][R8.64+0x1260] ;  /* 0x0012600808097981 */ /* 0x000f62000c1e1900 */
[----:B--2---:R-:W-:-:S04]  /*6910*/  IADD3 R13, P0, PT, R24, 0x1260, RZ ;  /* 0x00001260180d7810 */ /* 0x004fc80007f1e0ff */
        /* <DEDUP_REMOVED lines=11> */
[----:B---3--:R-:W-:Y:S02]  /*69d0*/  F2FP.BF16.F32.PACK_AB R5, R5, R16 ;  /* 0x000000100505723e */ /* 0x008fe400000010ff */
[----:B-----5:R-:W-:-:S03]  /*69e0*/  F2FP.BF16.F32.PACK_AB R7, R9, R6 ;  /* 0x000000060907723e */ /* 0x020fc600000010ff */
[----:B------:R4:W-:Y:S04]  /*69f0*/  STG.E desc[UR8][R12.64], R5 ;  /* 0x000000050c007986 */ /* 0x0009e8000c101908 */
[----:B------:R4:W-:Y:S02]  /*6a00*/  STG.E desc[UR8][R14.64], R7 ;  /* 0x000000070e007986 */ /* 0x0009e4000c101908 */
[----:B------:R-:W-:Y:S05]  /*6a10*/  @P0 BRA `(.L_x_244) ;  /* 0xfffffff800a80947 */ /* 0x000fea000383ffff */
[----:B------:R-:W-:Y:S05]  /*6a20*/  EXIT ;  /* 0x000000000000794d */ /* 0x000fea0003800000 */
.L_x_245:
        /* <DEDUP_REMOVED lines=13> */
.L_x_4740:


//--------------------- .text._Z35group_norm_nhwc_bwd_one_pass_kernelI11Bf16IOBf16WLi128ELi98ELi392EEv26Group_norm_nhwc_bwd_params --------------------------
	.section	.text._Z35group_norm_nhwc_bwd_one_pass_kernelI11Bf16IOBf16WLi128ELi98ELi392EEv26Group_norm_nhwc_bwd_params,"ax",@progbits
	.align	128
        .global         _Z35group_norm_nhwc_bwd_one_pass_kernelI11Bf16IOBf16WLi128ELi98ELi392EEv26Group_norm_nhwc_bwd_params
        .type           _Z35group_norm_nhwc_bwd_one_pass_kernelI11Bf16IOBf16WLi128ELi98ELi392EEv26Group_norm_nhwc_bwd_params,@function
        .size           _Z35group_norm_nhwc_bwd_one_pass_kernelI11Bf16IOBf16WLi128ELi98ELi392EEv26Group_norm_nhwc_bwd_params,(.L_x_4741 - _Z35group_norm_nhwc_bwd_one_pass_kernelI11Bf16IOBf16WLi128ELi98ELi392EEv26Group_norm_nhwc_bwd_params)
        .other          _Z35group_norm_nhwc_bwd_one_pass_kernelI11Bf16IOBf16WLi128ELi98ELi392EEv26Group_norm_nhwc_bwd_params,@"STO_CUDA_ENTRY STV_DEFAULT"
_Z35group_norm_nhwc_bwd_one_pass_kernelI11Bf16IOBf16WLi128ELi98ELi392EEv26Group_norm_nhwc_bwd_params:
.text._Z35group_norm_nhwc_bwd_one_pass_kernelI11Bf16IOBf16WLi128ELi98ELi392EEv26Group_norm_nhwc_bwd_params:
        /* <DEDUP_REMOVED lines=22> */
.L_x_311:
[----:B0-----:R-:W0:Y:S01]  /*0160*/  LDC R17, c[0x0][0x410] ;  /* 0x00010400ff117b82 */ /* 0x001e220000000800 */
[----:B-1----:R-:W1:Y:S01]  /*0170*/  S2R R7, SR_CTAID.X ;  /* 0x0000000000077919 */ /* 0x002e620000002500 */
[----:B------:R-:W1:Y:S01]  /*0180*/  LDCU UR4, c[0x0][0x41c] ;  /* 0x00008380ff0477ac */ /* 0x000e620008000800 */
[----:B------:R-:W-:Y:S01]  /*0190*/  ISETP.GE.AND P3, PT, R4, RZ, PT ;  /* 0x000000ff0400720c */ /* 0x000fe20003f66270 */
[----:B------:R-:W2:Y:S01]  /*01a0*/  LDCU.128 UR8, c[0x0][0x400] ;  /* 0x00008000ff0877ac */ /* 0x000ea20008000c00 */
[----:B------:R-:W-:-:S03]  /*01b0*/  CS2R R60, SRZ ;  /* 0x00000000003c7805 */ /* 0x000fc6000001ff00 */
[----:B------:R-:W3:Y:S01]  /*01c0*/  LDC.64 R70, c[0x0][0x3b8] ;  /* 0x0000ee00ff467b82 */ /* 0x000ee20000000a00 */
[----:B0-----:R-:W-:-:S04]  /*01d0*/  IABS R11, R17 ;  /* 0x00000011000b7213 */ /* 0x001fc80000000000 */
[----:B------:R-:W0:Y:S01]  /*01e0*/  I2F.RP R10, R11 ;  /* 0x0000000b000a7306 */ /* 0x000e220000209400 */
[----:B-1----:R-:W-:Y:S01]  /*01f0*/  IMAD R25, R7, UR4, R0 ;  /* 0x0000000407197c24 */ /* 0x002fe2000f8e0200 */
[----:B------:R-:W1:Y:S04]  /*0200*/  LDCU.U8 UR4, c[0x0][0x414] ;  /* 0x00008280ff0477ac */ /* 0x000e680008000000 */
[C---:B--2---:R-:W-:Y:S02]  /*0210*/  ISETP.GE.U32.AND P2, PT, R25.reuse, UR8, PT ;  /* 0x0000000819007c0c */ /* 0x044fe4000bf46070 */
[----:B------:R-:W-:Y:S02]  /*0220*/  SHF.R.S32.HI R15, RZ, 0x1f, R25 ;  /* 0x0000001fff0f7819 */ /* 0x000fe40000011419 */
[----:B------:R-:W-:Y:S01]  /*0230*/  IADD3 R21, PT, PT, R25, 0x10, RZ ;  /* 0x0000001019157810 */ /* 0x000fe20007ffe0ff */
[----:B0-----:R-:W0:Y:S01]  /*0240*/  MUFU.RCP R10, R10 ;  /* 0x0000000a000a7308 */ /* 0x001e220000001000 */
[----:B------:R-:W-:-:S13]  /*0250*/  ISETP.GE.AND.EX P2, PT, R15, UR9, PT, P2 ;  /* 0x000000090f007c0c */ /* 0x000fda000bf46320 */
[----:B------:R-:W2:Y:S01]  /*0260*/  @!P2 LDC.64 R22, c[0x0][0x3f8] ;  /* 0x0000fe00ff16ab82 */ /* 0x000ea20000000a00 */
[----:B0-----:R-:W-:-:S04]  /*0270*/  IADD3 R8, PT, PT, R10, 0xffffffe, RZ ;  /* 0x0ffffffe0a087810 */ /* 0x001fc80007ffe0ff */
[----:B------:R0:W4:Y:S03]  /*0280*/  F2I.FTZ.U32.TRUNC.NTZ R9, R8 ;  /* 0x0000000800097305 */ /* 0x000126000021f000 */
[----:B------:R-:W5:Y:S01]  /*0290*/  @!P2 LDC.64 R26, c[0x0][0x3a0] ;  /* 0x0000e800ff1aab82 */ /* 0x000f620000000a00 */
[----:B0-----:R-:W-:-:S07]  /*02a0*/  MOV R8, RZ ;  /* 0x000000ff00087202 */ /* 0x001fce0000000f00 */
[----:B------:R-:W0:Y:S01]  /*02b0*/  @!P2 LDC.64 R28, c[0x0][0x398] ;  /* 0x0000e600ff1cab82 */ /* 0x000e220000000a00 */
[----:B----4-:R-:W-:-:S05]  /*02c0*/  IADD3 R12, PT, PT, RZ, -R9, RZ ;  /* 0x80000009ff0c7210 */ /* 0x010fca0007ffe0ff */
[----:B------:R-:W-:Y:S01]  /*02d0*/  IMAD R13, R12, R11, RZ ;  /* 0x0000000b0c0d7224 */ /* 0x000fe200078e02ff */
[----:B------:R-:W-:-:S03]  /*02e0*/  IABS R12, R4 ;  /* 0x00000004000c7213 */ /* 0x000fc60000000000 */
[----:B------:R-:W-:-:S06]  /*02f0*/  IMAD.HI.U32 R9, R9, R13, R8 ;  /* 0x0000000d09097227 */ /* 0x000fcc00078e0008 */
[----:B------:R-:W-:-:S05]  /*0300*/  IMAD.HI.U32 R9, R9, R12, RZ ;  /* 0x0000000c09097227 */ /* 0x000fca00078e00ff */
[----:B------:R-:W-:-:S05]  /*0310*/  IADD3 R10, PT, PT, -R9, RZ, RZ ;  /* 0x000000ff090a7210 */ /* 0x000fca0007ffe1ff */
[----:B------:R-:W-:Y:S01]  /*0320*/  IMAD R8, R11, R10, R12 ;  /* 0x0000000a0b087224 */ /* 0x000fe200078e020c */
[----:B------:R-:W-:-:S04]  /*0330*/  LOP3.LUT R10, R4, R17, RZ, 0x3c, !PT ;  /* 0x00000011040a7212 */ /* 0x000fc800078e3cff */
[----:B------:R-:W-:Y:S02]  /*0340*/  ISETP.GT.U32.AND P4, PT, R11, R8, PT ;  /* 0x000000080b00720c */ /* 0x000fe40003f84070 */
[----:B------:R-:W-:-:S11]  /*0350*/  ISETP.GE.AND P0, PT, R10, RZ, PT ;  /* 0x000000ff0a00720c */ /* 0x000fd60003f06270 */
        /* <DEDUP_REMOVED lines=8> */
[----:B------:R-:W-:Y:S02]  /*03e0*/  IADD3 R17, PT, PT, R25, 0x8, RZ ;  /* 0x0000000819117810 */ /* 0x000fe40007ffe0ff */
[----:B------:R-:W-:Y:S02]  /*03f0*/  @!P3 IADD3 R8, PT, PT, -R8, RZ, RZ ;  /* 0x000000ff0808b210 */ /* 0x000fe40007ffe1ff */
[----:B------:R-:W-:Y:S02]  /*0400*/  @P1 IADD3 R9, PT, PT, R9, 0x1, RZ ;  /* 0x0000000109091810 */ /* 0x000fe40007ffe0ff */
[----:B------:R-:W-:-:S02]  /*0410*/  ISETP.GE.U32.AND P3, PT, R17, UR8, PT ;  /* 0x0000000811007c0c */ /* 0x000fc4000bf66070 */
[----:B------:R-:W-:Y:S02]  /*0420*/  SHF.R.S32.HI R19, RZ, 0x1f, R17 ;  /* 0x0000001fff137819 */ /* 0x000fe40000011411 */
[----:B------:R-:W-:Y:S02]  /*0430*/  SEL R51, R11, R8, !P4 ;  /* 0x000000080b337207 */ /* 0x000fe40006000000 */
[----:B------:R-:W-:Y:S02]  /*0440*/  @!P0 IADD3 R9, PT, PT, -R9, RZ, RZ ;  /* 0x000000ff09098210 */ /* 0x000fe40007ffe1ff */
[----:B------:R-:W-:Y:S01]  /*0450*/  ISETP.GE.AND.EX P3, PT, R19, UR9, PT, P3 ;  /* 0x0000000913007c0c */ /* 0x000fe2000bf66330 */
[----:B------:R-:W-:Y:S01]  /*0460*/  IMAD R13, R51, 0x62, RZ ;  /* 0x00000062330d7824 */ /* 0x000fe200078e02ff */
[----:B------:R-:W-:Y:S02]  /*0470*/  SEL R9, R11, R9, !P4 ;  /* 0x000000090b097207 */ /* 0x000fe40006000000 */
[----:B------:R-:W-:-:S02]  /*0480*/  ISETP.GE.U32.AND P4, PT, R21, UR8, PT ;  /* 0x0000000815007c0c */ /* 0x000fc4000bf86070 */
[C---:B------:R-:W-:Y:S02]  /*0490*/  IADD3 R116, P0, PT, R13.reuse, R6, RZ ;  /* 0x000000060d747210 */ /* 0x040fe40007f1e0ff */
[----:B------:R-:W-:Y:S02]  /*04a0*/  SHF.R.S32.HI R6, RZ, 0x1f, R9 ;  /* 0x0000001fff067819 */ /* 0x000fe40000011409 */
[----:B------:R-:W-:Y:S02]  /*04b0*/  LEA.HI.X.SX32 R117, R13, RZ, 0x1, P0 ;  /* 0x000000ff0d757211 */ /* 0x000fe400000f0eff */
[----:B------:R-:W-:Y:S01]  /*04c0*/  SHF.R.S32.HI R13, RZ, 0x1f, R21 ;  /* 0x0000001fff0d7819 */ /* 0x000fe20000011415 */
[----:B------:R-:W-:Y:S01]  /*04d0*/  IMAD R6, R6, UR10, RZ ;  /* 0x0000000a06067c24 */ /* 0x000fe2000f8e02ff */
[----:B------:R-:W4:Y:S01]  /*04e0*/  @!P3 LDC.64 R30, c[0x0][0x3f8] ;  /* 0x0000fe00ff1ebb82 */ /* 0x000f220000000a00 */
[----:B------:R-:W-:Y:S01]  /*04f0*/  IMAD.WIDE.U32 R116, R9, UR10, R116 ;  /* 0x0000000a09747c25 */ /* 0x000fe2000f8e0074 */
[----:B------:R-:W-:-:S03]  /*0500*/  ISETP.GE.AND.EX P4, PT, R13, UR9, PT, P4 ;  /* 0x000000090d007c0c */ /* 0x000fc6000bf86340 */
[----:B------:R-:W-:Y:S01]  /*0510*/  IMAD R119, R9, UR11, R6 ;  /* 0x0000000b09777c24 */ /* 0x000fe2000f8e0206 */
[----:B------:R-:W-:Y:S01]  /*0520*/  @!P2 MOV R118, R116 ;  /* 0x000000740076a202 */ /* 0x000fe20000000f00 */
[----:B--2---:R-:W-:Y:S01]  /*0530*/  @!P2 IMAD R6, R15, R22, RZ ;  /* 0x000000160f06a224 */ /* 0x004fe200078e02ff */
[----:B------:R-:W-:Y:S01]  /*0540*/  @!P3 MOV R14, R116 ;  /* 0x00000074000eb202 */ /* 0x000fe20000000f00 */
[----:B------:R-:W2:Y:S01]  /*0550*/  @!P3 LDC.64 R32, c[0x0][0x3a0] ;  /* 0x0000e800ff20bb82 */ /* 0x000ea20000000a00 */
[----:B------:R-:W-:Y:S01]  /*0560*/  IADD3 R119, PT, PT, R117, R119, RZ ;  /* 0x0000007775777210 */ /* 0x000fe20007ffe0ff */
[C---:B------:R-:W-:Y:S01]  /*0570*/  @!P2 IMAD R11, R25.reuse, R23, R6 ;  /* 0x00000017190ba224 */ /* 0x040fe200078e0206 */
[C---:B------:R-:W-:Y:S02]  /*0580*/  IADD3 R23, PT, PT, R25.reuse, 0x18, RZ ;  /* 0x0000001819177810 */ /* 0x040fe40007ffe0ff */
[----:B------:R-:W-:Y:S01]  /*0590*/  @!P3 MOV R15, R119 ;  /* 0x00000077000fb202 */ /* 0x000fe20000000f00 */
[----:B------:R-:W-:-:S02]  /*05a0*/  @!P2 IMAD.WIDE.U32 R8, R25, R22, R118 ;  /* 0x000000161908a225 */ /* 0x000fc400078e0076 */
[----:B------:R-:W3:Y:S03]  /*05b0*/  @!P4 LDC.64 R36, c[0x0][0x3f8] ;  /* 0x0000fe00ff24cb82 */ /* 0x000ee60000000a00 */
[----:B------:R-:W-:Y:S02]  /*05c0*/  @!P2 IADD3 R11, PT, PT, R9, R11, RZ ;  /* 0x0000000b090ba210 */ /* 0x000fe40007ffe0ff */
[C---:B------:R-:W-:Y:S02]  /*05d0*/  @!P2 SHF.L.U32 R9, R8.reuse, 0x1, RZ ;  /* 0x000000010809a819 */ /* 0x040fe400000006ff */
[----:B------:R-:W-:Y:S01]  /*05e0*/  @!P2 SHF.L.U64.HI R6, R8, 0x1, R11 ;  /* 0x000000010806a819 */ /* 0x000fe2000001020b */
[----:B----4-:R-:W-:Y:S01]  /*05f0*/  @!P3 IMAD R8, R19, R30, RZ ;  /* 0x0000001e1308b224 */ /* 0x010fe200078e02ff */
[----:B-----5:R-:W-:Y:S01]  /*0600*/  @!P2 IADD3 R10, P0, PT, R9, R26, RZ ;  /* 0x0000001a090aa210 */ /* 0x020fe20007f1e0ff */
[C---:B------:R-:W-:Y:S01]  /*0610*/  @!P3 IMAD.WIDE.U32 R14, R17.reuse, R30, R14 ;  /* 0x0000001e110eb225 */ /* 0x040fe200078e000e */
[----:B------:R-:W4:Y:S02]  /*0620*/  @!P3 LDC.64 R34, c[0x0][0x398] ;  /* 0x0000e600ff22bb82 */ /* 0x000f240000000a00 */
[----:B------:R-:W-:Y:S01]  /*0630*/  @!P2 IADD3.X R11, PT, PT, R6, R27, RZ, P0, !PT ;  /* 0x0000001b060ba210 */ /* 0x000fe200007fe4ff */
[----:B------:R-:W-:Y:S01]  /*0640*/  @!P3 IMAD R19, R17, R31, R8 ;  /* 0x0000001f1113b224 */ /* 0x000fe200078e0208 */
[----:B------:R-:W-:-:S02]  /*0650*/  ISETP.GE.U32.AND P0, PT, R23, UR8, PT ;  /* 0x0000000817007c0c */ /* 0x000fc4000bf06070 */
[----:B------:R-:W-:Y:S02]  /*0660*/  SHF.R.S32.HI R31, RZ, 0x1f, R23 ;  /* 0x0000001fff1f7819 */ /* 0x000fe40000011417 */
[----:B0-----:R-:W-:Y:S02]  /*0670*/  @!P2 IADD3 R12, P1, PT, R9, R28, RZ ;  /* 0x0000001c090ca210 */ /* 0x001fe40007f3e0ff */
[----:B------:R-:W-:Y:S02]  /*0680*/  ISETP.GE.AND.EX P0, PT, R31, UR9, PT, P0 ;  /* 0x000000091f007c0c */ /* 0x000fe4000bf06300 */
[----:B------:R-:W-:Y:S01]  /*0690*/  @!P3 IADD3 R9, PT, PT, R15, R19, RZ ;  /* 0x000000130f09b210 */ /* 0x000fe20007ffe0ff */
[----:B---3--:R-:W-:Y:S01]  /*06a0*/  @!P4 IMAD R16, R13, R36, RZ ;  /* 0x000000240d10c224 */ /* 0x008fe200078e02ff */
[----:B------:R-:W-:Y:S02]  /*06b0*/  @!P4 MOV R18, R116 ;  /* 0x000000740012c202 */ /* 0x000fe40000000f00 */
[----:B------:R-:W-:-:S02]  /*06c0*/  @!P4 MOV R19, R119 ;  /* 0x000000770013c202 */ /* 0x000fc40000000f00 */
[----:B------:R-:W-:Y:S01]  /*06d0*/  @!P2 IADD3.X R13, PT, PT, R6, R29, RZ, P1, !PT ;  /* 0x0000001d060da210 */ /* 0x000fe20000ffe4ff */
[C---:B------:R-:W-:Y:S01]  /*06e0*/  @!P4 IMAD R29, R21.reuse, R37, R16 ;  /* 0x00000025151dc224 */ /* 0x040fe200078e0210 */
[C---:B------:R-:W-:Y:S01]  /*06f0*/  @!P3 SHF.L.U32 R17, R14.reuse, 0x1, RZ ;  /* 0x000000010e11b819 */ /* 0x040fe200000006ff */
[----:B------:R-:W-:Y:S01]  /*0700*/  @!P4 IMAD.WIDE.U32 R18, R21, R36, R18 ;  /* 0x000000241512c225 */ /* 0x000fe200078e0012 */
[----:B------:R-:W-:Y:S01]  /*0710*/  MOV R8, RZ ;  /* 0x000000ff00087202 */ /* 0x000fe20000000f00 */
[----:B------:R-:W0:Y:S08]  /*0720*/  @!P4 LDC.64 R20, c[0x0][0x3a0] ;  /* 0x0000e800ff14cb82 */ /* 0x000e300000000a00 */
[----:B------:R-:W3:Y:S01]  /*0730*/  @!P0 LDC.64 R38, c[0x0][0x3f8] ;  /* 0x0000fe00ff268b82 */ /* 0x000ee20000000a00 */
[----:B------:R-:W-:Y:S01]  /*0740*/  @!P3 SHF.L.U64.HI R6, R14, 0x1, R9 ;  /* 0x000000010e06b819 */ /* 0x000fe20000010209 */
[----:B------:R5:W3:Y:S01]  /*0750*/  @!P2 LDG.E R8, desc[UR6][R10.64] ;  /* 0x000000060a08a981 */ /* 0x000ae2000c1e1900 */
[----:B--2---:R-:W-:-:S02]  /*0760*/  @!P3 IADD3 R14, P1, PT, R17, R32, RZ ;  /* 0x00000020110eb210 */ /* 0x004fc40007f3e0ff */
[----:B------:R-:W-:Y:S02]  /*0770*/  IADD3 R27, PT, PT, R25, 0x20, RZ ;  /* 0x00000020191b7810 */ /* 0x000fe40007ffe0ff */
[----:B------:R-:W-:Y:S01]  /*0780*/  MOV R9, RZ ;  /* 0x000000ff00097202 */ /* 0x000fe20000000f00 */
[----:B------:R-:W2:Y:S01]  /*0790*/  @!P4 LDC.64 R36, c[0x0][0x398] ;  /* 0x0000e600ff24cb82 */ /* 0x000ea20000000a00 */
[----:B------:R-:W-:Y:S02]  /*07a0*/  @!P3 IADD3.X R15, PT, PT, R6, R33, RZ, P1, !PT ;  /* 0x00000021060fb210 */ /* 0x000fe40000ffe4ff */
[----:B------:R-:W-:Y:S02]  /*07b0*/  ISETP.GE.U32.AND P1, PT, R27, UR8, PT ;  /* 0x000000081b007c0c */ /* 0x000fe4000bf26070 */
[----:B------:R-:W-:Y:S01]  /*07c0*/  SHF.R.S32.HI R33, RZ, 0x1f, R27 ;  /* 0x0000001fff217819 */ /* 0x000fe2000001141b */
[----:B------:R-:W2:Y:S01]  /*07d0*/  @!P2 LDG.E R9, desc[UR6][R12.64] ;  /* 0x000000060c09a981 */ /* 0x000ea2000c1e1900 */
[----:B-----5:R-:W-:Y:S01]  /*07e0*/  MOV R10, RZ ;  /* 0x000000ff000a7202 */ /* 0x020fe20000000f00 */
[----:B------:R-:W5:Y:S01]  /*07f0*/  @!P0 LDC.64 R40, c[0x0][0x3a0] ;  /* 0x0000e800ff288b82 */ /* 0x000f620000000a00 */
[----:B------:R-:W-:-:S02]  /*0800*/  @!P4 IADD3 R11, PT, PT, R19, R29, RZ ;  /* 0x0000001d130bc210 */ /* 0x000fc40007ffe0ff */
[----:B------:R-:W-:Y:S02]  /*0810*/  ISETP.GE.AND.EX P1, PT, R33, UR9, PT, P1 ;  /* 0x0000000921007c0c */ /* 0x000fe4000bf26310 */
[----:B----4-:R-:W-:Y:S01]  /*0820*/  @!P3 IADD3 R16, P2, PT, R17, R34, RZ ;  /* 0x000000221110b210 */ /* 0x010fe20007f5e0ff */
[----:B------:R0:W4:Y:S01]  /*0830*/  @!P3 LDG.E R10, desc[UR6][R14.64] ;  /* 0x000000060e0ab981 */ /* 0x000122000c1e1900 */
[----:B------:R-:W-:Y:S01]  /*0840*/  @!P4 SHF.L.U32 R19, R18, 0x1, RZ ;  /* 0x000000011213c819 */ /* 0x000fe200000006ff */
[----:B------:R-:W1:Y:S01]  /*0850*/  @!P0 LDC.64 R42, c[0x0][0x398] ;  /* 0x0000e600ff2a8b82 */ /* 0x000e620000000a00 */
[----:B------:R-:W-:Y:S02]  /*0860*/  @!P3 IADD3.X R17, PT, PT, R6, R35, RZ, P2, !PT ;  /* 0x000000230611b210 */ /* 0x000fe400017fe4ff */
[----:B------:R-:W-:Y:S02]  /*0870*/  @!P4 SHF.L.U64.HI R6, R18, 0x1, R11 ;  /* 0x000000011206c819 */ /* 0x000fe4000001020b */
[----:B0-----:R-:W-:Y:S01]  /*0880*/  @!P4 IADD3 R14, P5, PT, R19, R20, RZ ;  /* 0x00000014130ec210 */ /* 0x001fe20007fbe0ff */
[----:B---3--:R-:W-:Y:S01]  /*0890*/  @!P0 IMAD R20, R31, R38, RZ ;  /* 0x000000261f148224 */ /* 0x008fe200078e02ff */
[----:B------:R-:W-:Y:S01]  /*08a0*/  MOV R11, RZ ;  /* 0x000000ff000b7202 */ /* 0x000fe20000000f00 */
[----:B------:R-:W0:Y:S01]  /*08b0*/  @!P1 LDC.64 R44, c[0x0][0x3f8] ;  /* 0x0000fe00ff2c9b82 */ /* 0x000e220000000a00 */
[----:B------:R-:W-:Y:S01]  /*08c0*/  @!P4 IADD3.X R15, PT, PT, R6, R21, RZ, P5, !PT ;  /* 0x00000015060fc210 */ /* 0x000fe20002ffe4ff */
[----:B------:R-:W-:Y:S01]  /*08d0*/  @!P0 IMAD R31, R23, R39, R20 ;  /* 0x00000027171f8224 */ /* 0x000fe200078e0214 */
[----:B------:R-:W-:-:S02]  /*08e0*/  IADD3 R29, PT, PT, R25, 0x28, RZ ;  /* 0x00000028191d7810 */ /* 0x000fc40007ffe0ff */
[----:B------:R-:W-:Y:S01]  /*08f0*/  @!P0 MOV R20, R116 ;  /* 0x0000007400148202 */ /* 0x000fe20000000f00 */
[----:B------:R3:W4:Y:S01]  /*0900*/  @!P3 LDG.E R11, desc[UR6][R16.64] ;  /* 0x00000006100bb981 */ /* 0x000722000c1e1900 */
[----:B------:R-:W-:Y:S02]  /*0910*/  @!P0 MOV R21, R119 ;  /* 0x0000007700158202 */ /* 0x000fe40000000f00 */
[----:B------:R-:W-:Y:S02]  /*0920*/  CS2R R12, SRZ ;  /* 0x00000000000c7805 */ /* 0x000fe4000001ff00 */
[----:B------:R-:W-:Y:S01]  /*0930*/  ISETP.GE.U32.AND P2, PT, R29, UR8, PT ;  /* 0x000000081d007c0c */ /* 0x000fe2000bf46070 */
[----:B------:R-:W1:Y:S01]  /*0940*/  @!P1 LDC.64 R46, c[0x0][0x398] ;  /* 0x0000e600ff2e9b82 */ /* 0x000e620000000a00 */
[----:B------:R-:W-:Y:S01]  /*0950*/  SHF.R.S32.HI R35, RZ, 0x1f, R29 ;  /* 0x0000001fff237819 */ /* 0x000fe2000001141d */
[----:B------:R-:W-:Y:S01]  /*0960*/  @!P0 IMAD.WIDE.U32 R20, R23, R38, R20 ;  /* 0x0000002617148225 */ /* 0x000fe200078e0014 */
[----:B--2---:R-:W-:Y:S01]  /*0970*/  @!P4 IADD3 R18, P3, PT, R19, R36, RZ ;  /* 0x000000241312c210 */ /* 0x004fe20007f7e0ff */
[----:B------:R-:W2:Y:S01]  /*0980*/  @!P4 LDG.E R12, desc[UR6][R14.64] ;  /* 0x000000060e0cc981 */ /* 0x000ea2000c1e1900 */
[----:B------:R-:W-:-:S02]  /*0990*/  ISETP.GE.AND.EX P2, PT, R35, UR9, PT, P2 ;  /* 0x0000000923007c0c */ /* 0x000fc4000bf46320 */
[----:B------:R-:W-:Y:S02]  /*09a0*/  @!P4 IADD3.X R19, PT, PT, R6, R37, RZ, P3, !PT ;  /* 0x000000250613c210 */ /* 0x000fe40001ffe4ff */
[----:B---3--:R-:W-:Y:S02]  /*09b0*/  @!P0 IADD3 R17, PT, PT, R21, R31, RZ ;  /* 0x0000001f15118210 */ /* 0x008fe40007ffe0ff */
[----:B------:R-:W-:Y:S01]  /*09c0*/  IADD3 R31, PT, PT, R25, 0x30, RZ ;  /* 0x00000030191f7810 */ /* 0x000fe20007ffe0ff */
[----:B------:R3:W2:Y:S03]  /*09d0*/  @!P4 LDG.E R13, desc[UR6][R18.64] ;  /* 0x00000006120dc981 */ /* 0x0006a6000c1e1900 */
[----:B------:R-:W-:Y:S02]  /*09e0*/  ISETP.GE.U32.AND P4, PT, R31, UR8, PT ;  /* 0x000000081f007c0c */ /* 0x000fe4000bf86070 */
[----:B------:R-:W-:Y:S01]  /*09f0*/  SHF.R.S32.HI R37, RZ, 0x1f, R31 ;  /* 0x0000001fff257819 */ /* 0x000fe2000001141f */
[----:B------:R-:W1:Y:S01]  /*0a00*/  @!P2 LDC.64 R48, c[0x0][0x3f8] ;  /* 0x0000fe00ff30ab82 */ /* 0x000e620000000a00 */
[----:B------:R-:W-:-:S02]  /*0a10*/  @!P0 SHF.L.U32 R21, R20, 0x1, RZ ;  /* 0x0000000114158819 */ /* 0x000fc400000006ff */
[----:B------:R-:W-:Y:S02]  /*0a20*/  ISETP.GE.AND.EX P4, PT, R37, UR9, PT, P4 ;  /* 0x0000000925007c0c */ /* 0x000fe4000bf86340 */
[----:B------:R-:W-:Y:S02]  /*0a30*/  @!P0 SHF.L.U64.HI R6, R20, 0x1, R17 ;  /* 0x0000000114068819 */ /* 0x000fe40000010211 */
[----:B-----5:R-:W-:Y:S01]  /*0a40*/  @!P0 IADD3 R16, P3, PT, R21, R40, RZ ;  /* 0x0000002815108210 */ /* 0x020fe20007f7e0ff */
[----:B0-----:R-:W-:Y:S01]  /*0a50*/  @!P1 IMAD R22, R33, R44, RZ ;  /* 0x0000002c21169224 */ /* 0x001fe200078e02ff */
[----:B---3--:R-:W-:Y:S02]  /*0a60*/  @!P1 MOV R18, R116 ;  /* 0x0000007400129202 */ /* 0x008fe40000000f00 */
[----:B------:R-:W-:Y:S02]  /*0a70*/  @!P0 IADD3.X R17, PT, PT, R6, R41, RZ, P3, !PT ;  /* 0x0000002906118210 */ /* 0x000fe40001ffe4ff */
[----:B------:R-:W-:Y:S01]  /*0a80*/  @!P1 MOV R19, R119 ;  /* 0x0000007700139202 */ /* 0x000fe20000000f00 */
[----:B------:R-:W0:Y:S01]  /*0a90*/  @!P1 LDC.64 R40, c[0x0][0x3a0] ;  /* 0x0000e800ff289b82 */ /* 0x000e220000000a00 */
[----:B-1----:R-:W-:Y:S01]  /*0aa0*/  @!P0 IADD3 R20, P5, PT, R21, R42, RZ ;  /* 0x0000002a15148210 */ /* 0x002fe20007fbe0ff */
[----:B------:R-:W-:-:S02]  /*0ab0*/  @!P1 IMAD R15, R27, R45, R22 ;  /* 0x0000002d1b0f9224 */ /* 0x000fc400078e0216 */
[----:B------:R-:W-:Y:S01]  /*0ac0*/  @!P1 IMAD.WIDE.U32 R18, R27, R44, R18 ;  /* 0x0000002c1b129225 */ /* 0x000fe200078e0012 */
[----:B------:R-:W-:-:S03]  /*0ad0*/  IADD3 R33, PT, PT, R25, 0x38, RZ ;  /* 0x0000003819217810 */ /* 0x000fc60007ffe0ff */
[----:B------:R-:W1:Y:S01]  /*0ae0*/  @!P4 LDC.64 R52, c[0x0][0x3f8] ;  /* 0x0000fe00ff34cb82 */ /* 0x000e620000000a00 */
[----:B------:R-:W-:Y:S02]  /*0af0*/  @!P0 IADD3.X R21, PT, PT, R6, R43, RZ, P5, !PT ;  /* 0x0000002b06158210 */ /* 0x000fe40002ffe4ff */
[----:B------:R-:W-:Y:S02]  /*0b00*/  @!P1 IADD3 R15, PT, PT, R19, R15, RZ ;  /* 0x0000000f130f9210 */ /* 0x000fe40007ffe0ff */
[----:B------:R-:W-:-:S03]  /*0b10*/  ISETP.GE.U32.AND P3, PT, R33, UR8, PT ;  /* 0x0000000821007c0c */ /* 0x000fc6000bf66070 */
[----:B------:R-:W3:Y:S01]  /*0b20*/  @!P2 LDC.64 R42, c[0x0][0x3a0] ;  /* 0x0000e800ff2aab82 */ /* 0x000ee20000000a00 */
[----:B------:R-:W-:Y:S02]  /*0b30*/  SHF.R.S32.HI R39, RZ, 0x1f, R33 ;  /* 0x0000001fff277819 */ /* 0x000fe40000011421 */
[----:B------:R-:W-:-:S05]  /*0b40*/  @!P1 SHF.L.U64.HI R24, R18, 0x1, R15 ;  /* 0x0000000112189819 */ /* 0x000fca000001020f */
[----:B------:R-:W5:Y:S01]  /*0b50*/  @!P2 LDC.64 R44, c[0x0][0x398] ;  /* 0x0000e600ff2cab82 */ /* 0x000f620000000a00 */
[----:B------:R-:W-:Y:S02]  /*0b60*/  MOV R14, RZ ;  /* 0x000000ff000e7202 */ /* 0x000fe40000000f00 */
[----:B------:R-:W-:Y:S02]  /*0b70*/  MOV R15, RZ ;  /* 0x000000ff000f7202 */ /* 0x000fe40000000f00 */
[----:B------:R-:W-:Y:S02]  /*0b80*/  ISETP.GE.AND.EX P3, PT, R39, UR9, PT, P3 ;  /* 0x0000000927007c0c */ /* 0x000fe4000bf66330 */
[----:B------:R-:W-:Y:S01]  /*0b90*/  @!P1 SHF.L.U32 R27, R18, 0x1, RZ ;  /* 0x00000001121b9819 */ /* 0x000fe200000006ff */
[----:B------:R-:W-:Y:S01]  /*0ba0*/  @!P2 IMAD R6, R35, R48, RZ ;  /* 0x000000302306a224 */ /* 0x000fe200078e02ff */
[----:B------:R-:W-:Y:S01]  /*0bb0*/  @!P2 MOV R18, R116 ;  /* 0x000000740012a202 */ /* 0x000fe20000000f00 */
[----:B------:R0:W2:Y:S01]  /*0bc0*/  @!P0 LDG.E R14, desc[UR6][R16.64] ;  /* 0x00000006100e8981 */ /* 0x0000a2000c1e1900 */
[----:B------:R-:W-:Y:S01]  /*0bd0*/  @!P2 MOV R19, R119 ;  /* 0x000000770013a202 */ /* 0x000fe20000000f00 */
[----:B------:R-:W-:-:S02]  /*0be0*/  @!P2 IMAD R23, R29, R49, R6 ;  /* 0x000000311d17a224 */ /* 0x000fc400078e0206 */
[----:B------:R1:W2:Y:S01]  /*0bf0*/  @!P0 LDG.E R15, desc[UR6][R20.64] ;  /* 0x00000006140f8981 */ /* 0x0002a2000c1e1900 */
[----:B------:R-:W-:Y:S01]  /*0c00*/  @!P1 IADD3 R26, P0, PT, R27, R46, RZ ;  /* 0x0000002e1b1a9210 */ /* 0x000fe20007f1e0ff */
[----:B------:R-:W-:Y:S01]  /*0c10*/  @!P2 IMAD.WIDE.U32 R18, R29, R48, R18 ;  /* 0x000000301d12a225 */ /* 0x000fe200078e0012 */
[----:B0-----:R-:W-:Y:S01]  /*0c20*/  @!P1 IADD3 R22, P5, PT, R27, R40, RZ ;  /* 0x000000281b169210 */ /* 0x001fe20007fbe0ff */
[----:B------:R-:W0:Y:S01]  /*0c30*/  @!P3 LDC.64 R48, c[0x0][0x3f8] ;  /* 0x0000fe00ff30bb82 */ /* 0x000e220000000a00 */
[----:B------:R-:W-:Y:S02]  /*0c40*/  @!P1 IADD3.X R27, PT, PT, R24, R47, RZ, P0, !PT ;  /* 0x0000002f181b9210 */ /* 0x000fe400007fe4ff */
[----:B------:R-:W-:Y:S02]  /*0c50*/  @!P2 IADD3 R17, PT, PT, R19, R23, RZ ;  /* 0x000000171311a210 */ /* 0x000fe40007ffe0ff */
[----:B------:R-:W-:-:S03]  /*0c60*/  @!P2 SHF.L.U32 R19, R18, 0x1, RZ ;  /* 0x000000011213a819 */ /* 0x000fc600000006ff */
[----:B------:R-:W0:Y:S01]  /*0c70*/  @!P4 LDC.64 R46, c[0x0][0x3a0] ;  /* 0x0000e800ff2ecb82 */ /* 0x000e220000000a00 */
[----:B-1----:R-:W-:Y:S01]  /*0c80*/  @!P4 IMAD R20, R37, R52, RZ ;  /* 0x000000342514c224 */ /* 0x002fe200078e02ff */
[----:B------:R-:W-:Y:S02]  /*0c90*/  @!P1 IADD3.X R23, PT, PT, R24, R41, RZ, P5, !PT ;  /* 0x0000002918179210 */ /* 0x000fe40002ffe4ff */
[----:B------:R-:W-:Y:S02]  /*0ca0*/  @!P2 SHF.L.U64.HI R6, R18, 0x1, R17 ;  /* 0x000000011206a819 */ /* 0x000fe40000010211 */
[C---:B---3--:R-:W-:Y:S02]  /*0cb0*/  @!P2 IADD3 R28, P5, PT, R19.reuse, R42, RZ ;  /* 0x0000002a131ca210 */ /* 0x048fe40007fbe0ff */
[----:B-----5:R-:W-:Y:S01]  /*0cc0*/  @!P2 IADD3 R30, P0, PT, R19, R44, RZ ;  /* 0x0000002c131ea210 */ /* 0x020fe20007f1e0ff */
[----:B------:R-:W-:Y:S01]  /*0cd0*/  @!P4 IMAD R19, R31, R53, R20 ;  /* 0x000000351f13c224 */ /* 0x000fe200078e0214 */
[----:B------:R-:W-:-:S02]  /*0ce0*/  MOV R16, RZ ;  /* 0x000000ff00107202 */ /* 0x000fc40000000f00 */
[----:B------:R-:W-:Y:S02]  /*0cf0*/  MOV R17, RZ ;  /* 0x000000ff00117202 */ /* 0x000fe40000000f00 */
[----:B------:R-:W-:Y:S02]  /*0d00*/  @!P4 MOV R20, R116 ;  /* 0x000000740014c202 */ /* 0x000fe40000000f00 */
[----:B------:R-:W-:Y:S01]  /*0d10*/  @!P4 MOV R21, R119 ;  /* 0x000000770015c202 */ /* 0x000fe20000000f00 */
[----:B------:R-:W3:Y:S01]  /*0d20*/  @!P1 LDG.E R16, desc[UR6][R22.64] ;  /* 0x0000000616109981 */ /* 0x000ee2000c1e1900 */
[----:B------:R-:W-:-:S03]  /*0d30*/  IADD3 R35, PT, PT, R25, 0x40, RZ ;  /* 0x0000004019237810 */ /* 0x000fc60007ffe0ff */
[----:B------:R1:W5:Y:S01]  /*0d40*/  @!P1 LDG.E R17, desc[UR6][R26.64] ;  /* 0x000000061a119981 */ /* 0x000362000c1e1900 */
[----:B------:R-:W-:Y:S01]  /*0d50*/  @!P4 IMAD.WIDE.U32 R20, R31, R52, R20 ;  /* 0x000000341f14c225 */ /* 0x000fe200078e0014 */
[----:B------:R-:W-:Y:S01]  /*0d60*/  ISETP.GE.U32.AND P1, PT, R35, UR8, PT ;  /* 0x0000000823007c0c */ /* 0x000fe2000bf26070 */
[----:B------:R-:W0:Y:S01]  /*0d70*/  @!P3 LDC.64 R52, c[0x0][0x3a0] ;  /* 0x0000e800ff34bb82 */ /* 0x000e220000000a00 */
[----:B------:R-:W-:Y:S02]  /*0d80*/  SHF.R.S32.HI R41, RZ, 0x1f, R35 ;  /* 0x0000001fff297819 */ /* 0x000fe40000011423 */
[----:B------:R-:W-:Y:S02]  /*0d90*/  @!P2 IADD3.X R31, PT, PT, R6, R45, RZ, P0, !PT ;  /* 0x0000002d061fa210 */ /* 0x000fe400007fe4ff */
[----:B------:R-:W-:-:S03]  /*0da0*/  MOV R18, RZ ;  /* 0x000000ff00127202 */ /* 0x000fc60000000f00 */
[----:B------:R-:W0:Y:S01]  /*0db0*/  @!P4 LDC.64 R44, c[0x0][0x398] ;  /* 0x0000e600ff2ccb82 */ /* 0x000e220000000a00 */
[----:B------:R-:W-:Y:S02]  /*0dc0*/  ISETP.GE.AND.EX P1, PT, R41, UR9, PT, P1 ;  /* 0x0000000929007c0c */ /* 0x000fe4000bf26310 */
[----:B------:R-:W-:Y:S02]  /*0dd0*/  @!P2 IADD3.X R29, PT, PT, R6, R43, RZ, P5, !PT ;  /* 0x0000002b061da210 */ /* 0x000fe40002ffe4ff */
[----:B------:R-:W-:Y:S02]  /*0de0*/  @!P4 IADD3 R19, PT, PT, R21, R19, RZ ;  /* 0x000000131513c210 */ /* 0x000fe40007ffe0ff */
[C---:B-1----:R-:W-:Y:S01]  /*0df0*/  @!P4 SHF.L.U32 R27, R20.reuse, 0x1, RZ ;  /* 0x00000001141bc819 */ /* 0x042fe200000006ff */
[----:B------:R1:W5:Y:S01]  /*0e00*/  @!P2 LDG.E R18, desc[UR6][R28.64] ;  /* 0x000000061c12a981 */ /* 0x000362000c1e1900 */
[----:B------:R-:W-:Y:S02]  /*0e10*/  @!P4 SHF.L.U64.HI R24, R20, 0x1, R19 ;  /* 0x000000011418c819 */ /* 0x000fe40000010213 */
[----:B0-----:R-:W-:Y:S01]  /*0e20*/  @!P4 IADD3 R22, P0, PT, R27, R46, RZ ;  /* 0x0000002e1b16c210 */ /* 0x001fe20007f1e0ff */
[----:B------:R-:W-:Y:S01]  /*0e30*/  @!P3 IMAD R6, R39, R48, RZ ;  /* 0x000000302706b224 */ /* 0x000fe200078e02ff */
[----:B------:R-:W-:Y:S01]  /*0e40*/  IADD3 R37, PT, PT, R25, 0x48, RZ ;  /* 0x0000004819257810 */ /* 0x000fe20007ffe0ff */
[----:B------:R-:W0:Y:S01]  /*0e50*/  @!P1 LDC.64 R54, c[0x0][0x398] ;  /* 0x0000e600ff369b82 */ /* 0x000e220000000a00 */
[----:B------:R-:W-:-:S02]  /*0e60*/  @!P4 IADD3.X R23, PT, PT, R24, R47, RZ, P0, !PT ;  /* 0x0000002f1817c210 */ /* 0x000fc400007fe4ff */
[----:B-1----:R-:W-:Y:S02]  /*0e70*/  @!P3 MOV R28, R116 ;  /* 0x00000074001cb202 */ /* 0x002fe40000000f00 */
[----:B------:R-:W-:Y:S01]  /*0e80*/  @!P3 MOV R29, R119 ;  /* 0x00000077001db202 */ /* 0x000fe20000000f00 */
[----:B------:R-:W-:Y:S01]  /*0e90*/  @!P3 IMAD R21, R33, R49, R6 ;  /* 0x000000312115b224 */ /* 0x000fe200078e0206 */
[----:B------:R-:W-:Y:S01]  /*0ea0*/  ISETP.GE.U32.AND P5, PT, R37, UR8, PT ;  /* 0x0000000825007c0c */ /* 0x000fe2000bfa6070 */
[----:B------:R-:W1:Y:S01]  /*0eb0*/  @!P3 LDC.64 R46, c[0x0][0x398] ;  /* 0x0000e600ff2ebb82 */ /* 0x000e620000000a00 */
[----:B------:R-:W-:Y:S01]  /*0ec0*/  SHF.R.S32.HI R43, RZ, 0x1f, R37 ;  /* 0x0000001fff2b7819 */ /* 0x000fe20000011425 */
[----:B------:R-:W-:-:S03]  /*0ed0*/  @!P3 IMAD.WIDE.U32 R28, R33, R48, R28 ;  /* 0x00000030211cb225 */ /* 0x000fc600078e001c */
[----:B------:R-:W-:-:S03]  /*0ee0*/  ISETP.GE.AND.EX P5, PT, R43, UR9, PT, P5 ;  /* 0x000000092b007c0c */ /* 0x000fc6000bfa6350 */
[----:B------:R-:W0:Y:S01]  /*0ef0*/  @!P1 LDC.64 R48, c[0x0][0x3f8] ;  /* 0x0000fe00ff309b82 */ /* 0x000e220000000a00 */
[----:B------:R-:W-:Y:S02]  /*0f00*/  MOV R19, RZ ;  /* 0x000000ff00137202 */ /* 0x000fe40000000f00 */
[----:B------:R-:W-:Y:S02]  /*0f10*/  @!P4 IADD3 R26, P0, PT, R27, R44, RZ ;  /* 0x0000002c1b1ac210 */ /* 0x000fe40007f1e0ff */
[----:B------:R-:W-:Y:S02]  /*0f20*/  IADD3 R39, PT, PT, R25, 0x50, RZ ;  /* 0x0000005019277810 */ /* 0x000fe40007ffe0ff */
[----:B------:R1:W5:Y:S01]  /*0f30*/  @!P2 LDG.E R19, desc[UR6][R30.64] ;  /* 0x000000061e13a981 */ /* 0x000362000c1e1900 */
[----:B------:R-:W-:Y:S02]  /*0f40*/  @!P3 IADD3 R21, PT, PT, R29, R21, RZ ;  /* 0x000000151d15b210 */ /* 0x000fe40007ffe0ff */
[----:B------:R-:W-:Y:S01]  /*0f50*/  @!P4 IADD3.X R27, PT, PT, R24, R45, RZ, P0, !PT ;  /* 0x0000002d181bc210 */ /* 0x000fe200007fe4ff */
[----:B------:R-:W0:Y:S01]  /*0f60*/  @!P5 LDC.64 R56, c[0x0][0x3f8] ;  /* 0x0000fe00ff38db82 */ /* 0x000e220000000a00 */
[----:B------:R-:W-:-:S02]  /*0f70*/  @!P3 SHF.L.U32 R33, R28, 0x1, RZ ;  /* 0x000000011c21b819 */ /* 0x000fc400000006ff */
[----:B------:R-:W-:Y:S02]  /*0f80*/  ISETP.GE.U32.AND P2, PT, R39, UR8, PT ;  /* 0x0000000827007c0c */ /* 0x000fe4000bf46070 */
[----:B------:R-:W-:Y:S02]  /*0f90*/  SHF.R.S32.HI R45, RZ, 0x1f, R39 ;  /* 0x0000001fff2d7819 */ /* 0x000fe40000011427 */
[----:B------:R-:W-:Y:S02]  /*0fa0*/  @!P3 SHF.L.U64.HI R6, R28, 0x1, R21 ;  /* 0x000000011c06b819 */ /* 0x000fe40000010215 */
[----:B------:R-:W-:Y:S02]  /*0fb0*/  @!P3 IADD3 R28, P6, PT, R33, R52, RZ ;  /* 0x00000034211cb210 */ /* 0x000fe40007fde0ff */
[----:B------:R-:W-:Y:S02]  /*0fc0*/  ISETP.GE.AND.EX P2, PT, R45, UR9, PT, P2 ;  /* 0x000000092d007c0c */ /* 0x000fe4000bf46320 */
[----:B------:R-:W-:-:S02]  /*0fd0*/  @!P3 IADD3.X R29, PT, PT, R6, R53, RZ, P6, !PT ;  /* 0x00000035061db210 */ /* 0x000fc400037fe4ff */
[----:B------:R-:W4:Y:S01]  /*0fe0*/  @!P1 LDC.64 R52, c[0x0][0x3a0] ;  /* 0x0000e800ff349b82 */ /* 0x000f220000000a00 */
[----:B-1----:R-:W-:Y:S01]  /*0ff0*/  @!P3 IADD3 R30, P0, PT, R33, R46, RZ ;  /* 0x0000002e211eb210 */ /* 0x002fe20007f1e0ff */
[----:B0-----:R-:W-:Y:S01]  /*1000*/  @!P1 IMAD R24, R41, R48, RZ ;  /* 0x0000003029189224 */ /* 0x001fe200078e02ff */
[----:B------:R-:W-:Y:S02]  /*1010*/  MOV R20, RZ ;  /* 0x000000ff00147202 */ /* 0x000fe40000000f00 */
[----:B------:R-:W-:Y:S02]  /*1020*/  @!P1 MOV R32, R116 ;  /* 0x0000007400209202 */ /* 0x000fe40000000f00 */
[----:B------:R-:W-:Y:S02]  /*1030*/  @!P1 MOV R33, R119 ;  /* 0x0000007700219202 */ /* 0x000fe40000000f00 */
[----:B------:R-:W-:Y:S01]  /*1040*/  MOV R21, RZ ;  /* 0x000000ff00157202 */ /* 0x000fe20000000f00 */
[C---:B------:R-:W-:Y:S01]  /*1050*/  @!P1 IMAD R41, R35.reuse, R49, R24 ;  /* 0x0000003123299224 */ /* 0x040fe200078e0218 */
[----:B------:R0:W5:Y:S01]  /*1060*/  @!P4 LDG.E R20, desc[UR6][R22.64] ;  /* 0x000000061614c981 */ /* 0x000162000c1e1900 */
[----:B------:R-:W-:Y:S01]  /*1070*/  @!P1 IMAD.WIDE.U32 R32, R35, R48, R32 ;  /* 0x0000003023209225 */ /* 0x000fe200078e0020 */
[----:B------:R-:W1:Y:S02]  /*1080*/  @!P2 LDC.64 R58, c[0x0][0x3f8] ;  /* 0x0000fe00ff3aab82 */ /* 0x000e640000000a00 */
[----:B------:R0:W5:Y:S02]  /*1090*/  @!P4 LDG.E R21, desc[UR6][R26.64] ;  /* 0x000000061a15c981 */ /* 0x000164000c1e1900 */
[----:B0-----:R-:W-:-:S02]  /*10a0*/  CS2R R22, SRZ ;  /* 0x0000000000167805 */ /* 0x001fc4000001ff00 */
[----:B------:R-:W-:Y:S01]  /*10b0*/  @!P3 IADD3.X R31, PT, PT, R6, R47, RZ, P0, !PT ;  /* 0x0000002f061fb210 */ /* 0x000fe200007fe4ff */
[----:B------:R-:W-:Y:S01]  /*10c0*/  @!P5 IMAD R24, R43, R56, RZ ;  /* 0x000000382b18d224 */ /* 0x000fe200078e02ff */
[----:B------:R-:W-:Y:S01]  /*10d0*/  IADD3 R35, PT, PT, R25, 0x58, RZ ;  /* 0x0000005819237810 */ /* 0x000fe20007ffe0ff */
[----:B------:R-:W0:Y:S01]  /*10e0*/  @!P5 LDC.64 R46, c[0x0][0x3a0] ;  /* 0x0000e800ff2edb82 */ /* 0x000e220000000a00 */
[----:B------:R-:W-:Y:S01]  /*10f0*/  @!P1 IADD3 R27, PT, PT, R33, R41, RZ ;  /* 0x00000029211b9210 */ /* 0x000fe20007ffe0ff */
[----:B------:R4:W5:Y:S01]  /*1100*/  @!P3 LDG.E R22, desc[UR6][R28.64] ;  /* 0x000000061c16b981 */ /* 0x000962000c1e1900 */
[----:B------:R-:W-:Y:S02]  /*1110*/  @!P5 MOV R33, R119 ;  /* 0x000000770021d202 */ /* 0x000fe40000000f00 */
[----:B------:R-:W-:Y:S01]  /*1120*/  @!P1 SHF.L.U64.HI R6, R32, 0x1, R27 ;  /* 0x0000000120069819 */ /* 0x000fe2000001021b */
[----:B------:R4:W5:Y:S01]  /*1130*/  @!P3 LDG.E R23, desc[UR6][R30.64] ;  /* 0x000000061e17b981 */ /* 0x000962000c1e1900 */
[----:B------:R-:W-:Y:S01]  /*1140*/  ISETP.GE.U32.AND P0, PT, R35, UR8, PT ;  /* 0x0000000823007c0c */ /* 0x000fe2000bf06070 */
[----:B------:R-:W0:Y:S01]  /*1150*/  @!P5 LDC.64 R48, c[0x0][0x398] ;  /* 0x0000e600ff30db82 */ /* 0x000e220000000a00 */
[----:B------:R-:W-:-:S02]  /*1160*/  SHF.R.S32.HI R41, RZ, 0x1f, R35 ;  /* 0x0000001fff297819 */ /* 0x000fc40000011423 */
[----:B----4-:R-:W-:Y:S02]  /*1170*/  @!P1 SHF.L.U32 R29, R32, 0x1, RZ ;  /* 0x00000001201d9819 */ /* 0x010fe400000006ff */
[----:B------:R-:W-:Y:S01]  /*1180*/  @!P5 MOV R32, R116 ;  /* 0x000000740020d202 */ /* 0x000fe20000000f00 */
[----:B------:R-:W-:Y:S01]  /*1190*/  @!P5 IMAD R43, R37, R57, R24 ;  /* 0x00000039252bd224 */ /* 0x000fe200078e0218 */
[----:B------:R-:W-:-:S03]  /*11a0*/  ISETP.GE.AND.EX P0, PT, R41, UR9, PT, P0 ;  /* 0x0000000929007c0c */ /* 0x000fc6000bf06300 */
[----:B------:R-:W-:Y:S01]  /*11b0*/  @!P5 IMAD.WIDE.U32 R32, R37, R56, R32 ;  /* 0x000000382520d225 */ /* 0x000fe200078e0020 */
[----:B------:R-:W-:-:S04]  /*11c0*/  @!P1 IADD3 R26, P3, PT, R29, R52, RZ ;  /* 0x000000341d1a9210 */ /* 0x000fc80007f7e0ff */
[----:B------:R-:W-:Y:S02]  /*11d0*/  @!P5 IADD3 R31, PT, PT, R33, R43, RZ ;  /* 0x0000002b211fd210 */ /* 0x000fe40007ffe0ff */
[----:B------:R-:W-:Y:S02]  /*11e0*/  @!P1 IADD3.X R27, PT, PT, R6, R53, RZ, P3, !PT ;  /* 0x00000035061b9210 */ /* 0x000fe40001ffe4ff */
[----:B------:R-:W4:Y:S01]  /*11f0*/  @!P2 LDC.64 R52, c[0x0][0x3a0] ;  /* 0x0000e800ff34ab82 */ /* 0x000f220000000a00 */
[----:B------:R-:W-:Y:S02]  /*1200*/  @!P1 IADD3 R28, P3, PT, R29, R54, RZ ;  /* 0x000000361d1c9210 */ /* 0x000fe40007f7e0ff */
[C---:B------:R-:W-:Y:S02]  /*1210*/  @!P5 SHF.L.U32 R37, R32.reuse, 0x1, RZ ;  /* 0x000000012025d819 */ /* 0x040fe400000006ff */
[----:B------:R-:W-:Y:S01]  /*1220*/  @!P5 SHF.L.U64.HI R24, R32, 0x1, R31 ;  /* 0x000000012018d819 */ /* 0x000fe2000001021f */
[----:B-1----:R-:W-:Y:S01]  /*1230*/  @!P2 IMAD R30, R45, R58, RZ ;  /* 0x0000003a2d1ea224 */ /* 0x002fe200078e02ff */
[----:B------:R-:W-:Y:S01]  /*1240*/  @!P2 MOV R32, R116 ;  /* 0x000000740020a202 */ /* 0x000fe20000000f00 */
[----:B------:R-:W1:Y:S01]  /*1250*/  @!P2 LDC.64 R44, c[0x0][0x398] ;  /* 0x0000e600ff2cab82 */ /* 0x000e620000000a00 */
[----:B------:R-:W-:-:S02]  /*1260*/  @!P2 MOV R33, R119 ;  /* 0x000000770021a202 */ /* 0x000fc40000000f00 */
[----:B------:R-:W-:Y:S02]  /*1270*/  CS2R R56, SRZ ;  /* 0x0000000000387805 */ /* 0x000fe4000001ff00 */
[----:B------:R-:W-:Y:S01]  /*1280*/  @!P1 IADD3.X R29, PT, PT, R6, R55, RZ, P3, !PT ;  /* 0x00000037061d9210 */ /* 0x000fe20001ffe4ff */
[C---:B------:R-:W-:Y:S02]  /*1290*/  @!P2 IMAD R31, R39.reuse, R59, R30 ;  /* 0x0000003b271fa224 */ /* 0x040fe400078e021e */
[----:B------:R-:W-:Y:S01]  /*12a0*/  @!P2 IMAD.WIDE.U32 R32, R39, R58, R32 ;  /* 0x0000003a2720a225 */ /* 0x000fe200078e0020 */
[----:B------:R-:W1:Y:S01]  /*12b0*/  @!P0 LDC.64 R54, c[0x0][0x3f8] ;  /* 0x0000fe00ff368b82 */ /* 0x000e620000000a00 */
[----:B------:R0:W5:Y:S03]  /*12c0*/  @!P1 LDG.E R56, desc[UR6][R26.64] ;  /* 0x000000061a389981 */ /* 0x000166000c1e1900 */
[----:B------:R-:W-:Y:S01]  /*12d0*/  @!P2 IADD3 R31, PT, PT, R33, R31, RZ ;  /* 0x0000001f211fa210 */ /* 0x000fe20007ffe0ff */
[----:B------:R1:W5:Y:S01]  /*12e0*/  @!P1 LDG.E R57, desc[UR6][R28.64] ;  /* 0x000000061c399981 */ /* 0x000362000c1e1900 */
[----:B0-----:R-:W-:-:S02]  /*12f0*/  @!P5 IADD3 R30, P1, PT, R37, R48, RZ ;  /* 0x00000030251ed210 */ /* 0x001fc40007f3e0ff */
[----:B------:R-:W-:Y:S02]  /*1300*/  @!P2 SHF.L.U64.HI R6, R32, 0x1, R31 ;  /* 0x000000012006a819 */ /* 0x000fe4000001021f */
[----:B------:R-:W-:Y:S02]  /*1310*/  @!P5 IADD3 R26, P3, PT, R37, R46, RZ ;  /* 0x0000002e251ad210 */ /* 0x000fe40007f7e0ff */
[----:B------:R-:W-:Y:S02]  /*1320*/  IADD3 R37, PT, PT, R25, 0x60, RZ ;  /* 0x0000006019257810 */ /* 0x000fe40007ffe0ff */
[----:B------:R-:W-:Y:S02]  /*1330*/  @!P5 IADD3.X R31, PT, PT, R24, R49, RZ, P1, !PT ;  /* 0x00000031181fd210 */ /* 0x000fe40000ffe4ff */
[----:B------:R-:W-:Y:S02]  /*1340*/  ISETP.GE.U32.AND P1, PT, R37, UR8, PT ;  /* 0x0000000825007c0c */ /* 0x000fe4000bf26070 */
[----:B------:R-:W-:-:S02]  /*1350*/  SHF.R.S32.HI R39, RZ, 0x1f, R37 ;  /* 0x0000001fff277819 */ /* 0x000fc40000011425 */
[----:B------:R-:W-:Y:S02]  /*1360*/  @!P2 SHF.L.U32 R43, R32, 0x1, RZ ;  /* 0x00000001202ba819 */ /* 0x000fe400000006ff */
[----:B------:R-:W-:Y:S02]  /*1370*/  CS2R R58, SRZ ;  /* 0x00000000003a7805 */ /* 0x000fe4000001ff00 */
[----:B------:R-:W-:Y:S02]  /*1380*/  ISETP.GE.AND.EX P1, PT, R39, UR9, PT, P1 ;  /* 0x0000000927007c0c */ /* 0x000fe4000bf26310 */
[----:B------:R-:W-:Y:S02]  /*1390*/  @!P5 IADD3.X R27, PT, PT, R24, R47, RZ, P3, !PT ;  /* 0x0000002f181bd210 */ /* 0x000fe40001ffe4ff */
[----:B----4-:R-:W-:Y:S01]  /*13a0*/  @!P2 IADD3 R32, P3, PT, R43, R52, RZ ;  /* 0x000000342b20a210 */ /* 0x010fe20007f7e0ff */
[----:B-1----:R-:W-:Y:S01]  /*13b0*/  @!P0 IMAD R24, R41, R54, RZ ;  /* 0x0000003629188224 */ /* 0x002fe200078e02ff */
[----:B------:R-:W-:Y:S01]  /*13c0*/  @!P0 MOV R28, R116 ;  /* 0x00000074001c8202 */ /* 0x000fe20000000f00 */
[----:B------:R0:W4:Y:S01]  /*13d0*/  @!P5 LDG.E R58, desc[UR6][R26.64] ;  /* 0x000000061a3ad981 */ /* 0x000122000c1e1900 */
[----:B------:R-:W-:-:S02]  /*13e0*/  @!P2 IADD3.X R33, PT, PT, R6, R53, RZ, P3, !PT ;  /* 0x000000350621a210 */ /* 0x000fc40001ffe4ff */
[----:B------:R-:W-:Y:S01]  /*13f0*/  @!P0 MOV R29, R119 ;  /* 0x00000077001d8202 */ /* 0x000fe20000000f00 */
[----:B------:R1:W4:Y:S01]  /*1400*/  @!P5 LDG.E R59, desc[UR6][R30.64] ;  /* 0x000000061e3bd981 */ /* 0x000322000c1e1900 */
[----:B------:R-:W-:Y:S01]  /*1410*/  @!P0 IMAD R41, R35, R55, R24 ;  /* 0x0000003723298224 */ /* 0x000fe200078e0218 */
[----:B0-----:R-:W-:Y:S02]  /*1420*/  @!P2 IADD3 R26, P3, PT, R43, R44, RZ ;  /* 0x0000002c2b1aa210 */ /* 0x001fe40007f7e0ff */
[----:B------:R-:W4:Y:S01]  /*1430*/  @!P2 LDG.E R60, desc[UR6][R32.64] ;  /* 0x00000006203ca981 */ /* 0x000f22000c1e1900 */
[----:B------:R-:W0:Y:S01]  /*1440*/  @!P0 LDC.64 R42, c[0x0][0x3a0] ;  /* 0x0000e800ff2a8b82 */ /* 0x000e220000000a00 */
[----:B------:R-:W-:-:S07]  /*1450*/  @!P0 IMAD.WIDE.U32 R28, R35, R54, R28 ;  /* 0x00000036231c8225 */ /* 0x000fce00078e001c */
[----:B-1----:R-:W1:Y:S01]  /*1460*/  @!P0 LDC.64 R30, c[0x0][0x398] ;  /* 0x0000e600ff1e8b82 */ /* 0x002e620000000a00 */
[----:B------:R-:W-:-:S07]  /*1470*/  ISETP.NE.AND P5, PT, RZ, UR4, PT ;  /* 0x00000004ff007c0c */ /* 0x000fce000bfa5270 */
[----:B------:R-:W2:Y:S01]  /*1480*/  @!P1 LDC.64 R54, c[0x0][0x3f8] ;  /* 0x0000fe00ff369b82 */ /* 0x000ea20000000a00 */
[----:B------:R-:W-:Y:S02]  /*1490*/  IADD3 R49, PT, PT, R25, 0x68, RZ ;  /* 0x0000006819317810 */ /* 0x000fe40007ffe0ff */
[----:B------:R-:W-:Y:S02]  /*14a0*/  @!P2 IADD3.X R27, PT, PT, R6, R45, RZ, P3, !PT ;  /* 0x0000002d061ba210 */ /* 0x000fe40001ffe4ff */
[----:B------:R-:W-:Y:S02]  /*14b0*/  ISETP.GE.U32.AND P3, PT, R49, UR8, PT ;  /* 0x0000000831007c0c */ /* 0x000fe4000bf66070 */
[----:B------:R-:W-:Y:S01]  /*14c0*/  SHF.R.S32.HI R65, RZ, 0x1f, R49 ;  /* 0x0000001fff417819 */ /* 0x000fe20000011431 */
[----:B------:R-:W3:Y:S01]  /*14d0*/  @!P1 LDC.64 R34, c[0x0][0x3a0] ;  /* 0x0000e800ff229b82 */ /* 0x000ee20000000a00 */
[----:B------:R-:W-:Y:S01]  /*14e0*/  @!P0 IADD3 R29, PT, PT, R29, R41, RZ ;  /* 0x000000291d1d8210 */ /* 0x000fe20007ffe0ff */
[----:B------:R2:W4:Y:S01]  /*14f0*/  @!P2 LDG.E R61, desc[UR6][R26.64] ;  /* 0x000000061a3da981 */ /* 0x000522000c1e1900 */
[----:B------:R-:W-:-:S02]  /*1500*/  @!P0 SHF.L.U32 R47, R28, 0x1, RZ ;  /* 0x000000011c2f8819 */ /* 0x000fc400000006ff */
[----:B------:R-:W-:Y:S02]  /*1510*/  ISETP.GE.AND.EX P3, PT, R65, UR9, PT, P3 ;  /* 0x0000000941007c0c */ /* 0x000fe4000bf66330 */
[----:B------:R-:W-:Y:S02]  /*1520*/  @!P0 SHF.L.U64.HI R6, R28, 0x1, R29 ;  /* 0x000000011c068819 */ /* 0x000fe4000001021d */
[----:B0-----:R-:W-:Y:S01]  /*1530*/  @!P0 IADD3 R44, P6, PT, R47, R42, RZ ;  /* 0x0000002a2f2c8210 */ /* 0x001fe20007fde0ff */
[----:B------:R-:W0:Y:S01]  /*1540*/  @P5 LDC.64 R28, c[0x0][0x3b0] ;  /* 0x0000ec00ff1c5b82 */ /* 0x000e220000000a00 */
[C---:B------:R-:W-:Y:S02]  /*1550*/  IADD3 R53, PT, PT, R25.reuse, 0x70, RZ ;  /* 0x0000007019357810 */ /* 0x040fe40007ffe0ff */
[----:B------:R-:W-:Y:S02]  /*1560*/  IADD3 R38, PT, PT, R25, 0x78, RZ ;  /* 0x0000007819267810 */ /* 0x000fe40007ffe0ff */
[C---:B------:R-:W-:Y:S01]  /*1570*/  @!P0 IADD3.X R45, PT, PT, R6.reuse, R43, RZ, P6, !PT ;  /* 0x0000002b062d8210 */ /* 0x040fe200037fe4ff */
[----:B--2---:R-:W-:Y:S01]  /*1580*/  @!P1 IMAD R26, R39, R54, RZ ;  /* 0x00000036271a9224 */ /* 0x004fe200078e02ff */
[----:B-1----:R-:W-:Y:S01]  /*1590*/  @!P0 IADD3 R46, P6, PT, R47, R30, RZ ;  /* 0x0000001e2f2e8210 */ /* 0x002fe20007fde0ff */
[----:B------:R-:W1:Y:S01]  /*15a0*/  @!P1 LDC.64 R24, c[0x0][0x398] ;  /* 0x0000e600ff189b82 */ /* 0x000e620000000a00 */
[----:B------:R-:W-:Y:S01]  /*15b0*/  ISETP.GE.U32.AND P4, PT, R53, UR8, PT ;  /* 0x0000000835007c0c */ /* 0x000fe2000bf86070 */
[----:B------:R-:W-:Y:S01]  /*15c0*/  @!P1 IMAD R33, R37, R55, R26 ;  /* 0x0000003725219224 */ /* 0x000fe200078e021a */
[----:B------:R-:W-:-:S02]  /*15d0*/  @!P0 IADD3.X R47, PT, PT, R6, R31, RZ, P6, !PT ;  /* 0x0000001f062f8210 */ /* 0x000fc400037fe4ff */
[----:B------:R-:W-:Y:S02]  /*15e0*/  SHF.R.S32.HI R67, RZ, 0x1f, R53 ;  /* 0x0000001fff437819 */ /* 0x000fe40000011435 */
[----:B------:R-:W-:Y:S01]  /*15f0*/  @!P1 MOV R30, R116 ;  /* 0x00000074001e9202 */ /* 0x000fe20000000f00 */
[----:B------:R-:W2:Y:S01]  /*1600*/  @!P3 LDC.64 R26, c[0x0][0x3f8] ;  /* 0x0000fe00ff1abb82 */ /* 0x000ea20000000a00 */
[----:B------:R-:W-:Y:S02]  /*1610*/  @!P1 MOV R31, R119 ;  /* 0x00000077001f9202 */ /* 0x000fe40000000f00 */
[----:B------:R-:W-:Y:S02]  /*1620*/  ISETP.GE.AND.EX P4, PT, R67, UR9, PT, P4 ;  /* 0x0000000943007c0c */ /* 0x000fe4000bf86340 */
[----:B------:R-:W-:Y:S01]  /*1630*/  LOP3.LUT R6, R3, 0xffff, RZ, 0xc0, !PT ;  /* 0x0000ffff03067812 */ /* 0x000fe200078ec0ff */
[----:B------:R-:W-:Y:S01]  /*1640*/  @!P1 IMAD.WIDE.U32 R30, R37, R54, R30 ;  /* 0x00000036251e9225 */ /* 0x000fe200078e001e */
[----:B------:R-:W-:-:S03]  /*1650*/  CS2R R62, SRZ ;  /* 0x00000000003e7805 */ /* 0x000fc6000001ff00 */
[----:B------:R-:W-:Y:S01]  /*1660*/  IMAD R55, R51, 0x62, R6 ;  /* 0x0000006233377824 */ /* 0x000fe200078e0206 */
[----:B------:R-:W-:Y:S02]  /*1670*/  @!P1 IADD3 R31, PT, PT, R31, R33, RZ ;  /* 0x000000211f1f9210 */ /* 0x000fe40007ffe0ff */
[----:B------:R-:W-:Y:S01]  /*1680*/  @!P1 SHF.L.U32 R37, R30, 0x1, RZ ;  /* 0x000000011e259819 */ /* 0x000fe200000006ff */
[----:B------:R-:W-:Y:S01]  /*1690*/  IMAD.WIDE R70, R4, 0x8, R70 ;  /* 0x0000000804467825 */ /* 0x000fe200078e0246 */
[----:B------:R-:W-:Y:S01]  /*16a0*/  ISETP.GE.U32.AND P2, PT, R38, UR8, PT ;  /* 0x0000000826007c0c */ /* 0x000fe2000bf46070 */
[----:B------:R1:W4:Y:S01]  /*16b0*/  @!P0 LDG.E R62, desc[UR6][R44.64] ;  /* 0x000000062c3e8981 */ /* 0x000322000c1e1900 */
[----:B------:R-:W-:Y:S01]  /*16c0*/  SHF.R.S32.HI R41, RZ, 0x1f, R38 ;  /* 0x0000001fff297819 */ /* 0x000fe20000011426 */
[----:B0-----:R-:W-:Y:S01]  /*16d0*/  @P5 IMAD.WIDE R42, R55, 0x2, R28 ;  /* 0x00000002372a5825 */ /* 0x001fe200078e021c */
[----:B------:R-:W-:Y:S01]  /*16e0*/  @!P1 SHF.L.U64.HI R48, R30, 0x1, R31 ;  /* 0x000000011e309819 */ /* 0x000fe2000001021f */
[----:B------:R0:W4:Y:S01]  /*16f0*/  @!P0 LDG.E R63, desc[UR6][R46.64] ;  /* 0x000000062e3f8981 */ /* 0x000122000c1e1900 */
[----:B------:R-:W0:Y:S01]  /*1700*/  @!P3 LDC.64 R28, c[0x0][0x3a0] ;  /* 0x0000e800ff1cbb82 */ /* 0x000e220000000a00 */
[----:B---3--:R-:W-:-:S02]  /*1710*/  @!P1 IADD3 R36, P0, PT, R37, R34, RZ ;  /* 0x0000002225249210 */ /* 0x008fc40007f1e0ff */
[----:B------:R-:W-:Y:S01]  /*1720*/  ISETP.GE.AND.EX P2, PT, R41, UR9, PT, P2 ;  /* 0x0000000929007c0c */ /* 0x000fe2000bf46320 */
[----:B------:R-:W3:Y:S01]  /*1730*/  LDG.E.64 R70, desc[UR6][R70.64] ;  /* 0x0000000646467981 */ /* 0x000ee2000c1e1b00 */
[----:B-1----:R-:W-:-:S03]  /*1740*/  @!P1 IADD3 R44, P6, PT, R37, R24, RZ ;  /* 0x00000018252c9210 */ /* 0x002fc60007fde0ff */
[----:B------:R-:W1:Y:S01]  /*1750*/  @!P3 LDC.64 R30, c[0x0][0x398] ;  /* 0x0000e600ff1ebb82 */ /* 0x000e620000000a00 */
[----:B------:R-:W-:-:S07]  /*1760*/  @!P1 IADD3.X R37, PT, PT, R48, R35, RZ, P0, !PT ;  /* 0x0000002330259210 */ /* 0x000fce00007fe4ff */
[----:B------:R-:W1:Y:S01]  /*1770*/  @!P4 LDC.64 R32, c[0x0][0x3f8] ;  /* 0x0000fe00ff20cb82 */ /* 0x000e620000000a00 */
[----:B--2---:R-:W-:Y:S01]  /*1780*/  @!P3 IMAD R24, R65, R26, RZ ;  /* 0x0000001a4118b224 */ /* 0x004fe200078e02ff */
[----:B0-----:R-:W-:Y:S01]  /*1790*/  @!P3 MOV R46, R116 ;  /* 0x00000074002eb202 */ /* 0x001fe20000000f00 */
[----:B------:R-:W2:Y:S01]  /*17a0*/  @P5 LDG.E.U16 R39, desc[UR6][R42.64] ;  /* 0x000000062a275981 */ /* 0x000ea2000c1e1500 */
[----:B------:R-:W-:-:S03]  /*17b0*/  @!P3 MOV R47, R119 ;  /* 0x00000077002fb202 */ /* 0x000fc60000000f00 */
[----:B------:R0:W2:Y:S01]  /*17c0*/  @P5 LDG.E.U16 R40, desc[UR6][R42.64+0x2] ;  /* 0x000002062a285981 */ /* 0x0000a2000c1e1500 */
[----:B------:R-:W1:Y:S01]  /*17d0*/  LDC.64 R34, c[0x0][0x3a8] ;  /* 0x0000ea00ff227b82 */ /* 0x000e620000000a00 */
[----:B------:R-:W-:Y:S01]  /*17e0*/  @!P1 IADD3.X R45, PT, PT, R48, R25, RZ, P6, !PT ;  /* 0x00000019302d9210 */ /* 0x000fe200037fe4ff */
[C---:B------:R-:W-:Y:S02]  /*17f0*/  @!P3 IMAD R27, R49.reuse, R27, R24 ;  /* 0x0000001b311bb224 */ /* 0x040fe400078e0218 */
[----:B------:R-:W-:Y:S01]  /*1800*/  @!P3 IMAD.WIDE.U32 R46, R49, R26, R46 ;  /* 0x0000001a312eb225 */ /* 0x000fe200078e002e */
[----:B------:R-:W-:-:S03]  /*1810*/  CS2R R64, SRZ ;  /* 0x0000000000407805 */ /* 0x000fc6000001ff00 */
[----:B------:R-:W1:Y:S01]  /*1820*/  @!P2 LDC.64 R24, c[0x0][0x3f8] ;  /* 0x0000fe00ff18ab82 */ /* 0x000e620000000a00 */
[----:B------:R-:W-:Y:S02]  /*1830*/  @!P3 IADD3 R47, PT, PT, R47, R27, RZ ;  /* 0x0000001b2f2fb210 */ /* 0x000fe40007ffe0ff */
[C---:B0-----:R-:W-:Y:S01]  /*1840*/  @!P3 SHF.L.U32 R43, R46.reuse, 0x1, RZ ;  /* 0x000000012e2bb819 */ /* 0x041fe200000006ff */
[----:B------:R0:W2:Y:S01]  /*1850*/  @!P1 LDG.E R64, desc[UR6][R36.64] ;  /* 0x0000000624409981 */ /* 0x0000a2000c1e1900 */
[----:B------:R-:W-:Y:S02]  /*1860*/  @!P3 SHF.L.U64.HI R42, R46, 0x1, R47 ;  /* 0x000000012e2ab819 */ /* 0x000fe4000001022f */
[C---:B------:R-:W-:Y:S01]  /*1870*/  @!P3 IADD3 R28, P0, PT, R43.reuse, R28, RZ ;  /* 0x0000001c2b1cb210 */ /* 0x040fe20007f1e0ff */
[----:B------:R-:W2:Y:S01]  /*1880*/  @!P1 LDG.E R65, desc[UR6][R44.64] ;  /* 0x000000062c419981 */ /* 0x000ea2000c1e1900 */
[----:B-1----:R-:W-:Y:S01]  /*1890*/  @!P3 IADD3 R30, P1, PT, R43, R30, RZ ;  /* 0x0000001e2b1eb210 */ /* 0x002fe20007f3e0ff */
[----:B------:R-:W1:Y:S01]  /*18a0*/  @!P4 LDC.64 R26, c[0x0][0x3a0] ;  /* 0x0000e800ff1acb82 */ /* 0x000e620000000a00 */
[----:B------:R-:W-:Y:S01]  /*18b0*/  @!P4 MOV R46, R116 ;  /* 0x00000074002ec202 */ /* 0x000fe20000000f00 */
[----:B------:R-:W-:Y:S01]  /*18c0*/  @!P4 IMAD R48, R67, R32, RZ ;  /* 0x000000204330c224 */ /* 0x000fe200078e02ff */
[----:B------:R-:W-:-:S02]  /*18d0*/  @!P4 MOV R47, R119 ;  /* 0x00000077002fc202 */ /* 0x000fc40000000f00 */
[C---:B------:R-:W-:Y:S01]  /*18e0*/  @!P3 IADD3.X R29, PT, PT, R42.reuse, R29, RZ, P0, !PT ;  /* 0x0000001d2a1db210 */ /* 0x040fe200007fe4ff */
[C---:B------:R-:W-:Y:S01]  /*18f0*/  @!P4 IMAD R49, R53.reuse, R33, R48 ;  /* 0x000000213531c224 */ /* 0x040fe200078e0230 */
[----:B------:R-:W-:Y:S01]  /*1900*/  @!P3 IADD3.X R31, PT, PT, R42, R31, RZ, P1, !PT ;  /* 0x0000001f2a1fb210 */ /* 0x000fe20000ffe4ff */
[----:B------:R-:W-:Y:S01]  /*1910*/  @!P4 IMAD.WIDE.U32 R46, R53, R32, R46 ;  /* 0x00000020352ec225 */ /* 0x000fe200078e002e */
[----:B0-----:R-:W0:Y:S03]  /*1920*/  @!P2 LDC.64 R36, c[0x0][0x3a0] ;  /* 0x0000e800ff24ab82 */ /* 0x001e260000000a00 */
[----:B------:R-:W-:-:S05]  /*1930*/  IMAD.WIDE R42, R55, 0x2, R34 ;  /* 0x00000002372a7825 */ /* 0x000fca00078e0222 */
[----:B------:R-:W0:Y:S01]  /*1940*/  @!P4 LDC.64 R32, c[0x0][0x398] ;  /* 0x0000e600ff20cb82 */ /* 0x000e220000000a00 */
[----:B------:R-:W2:Y:S01]  /*1950*/  LDG.E.U16 R78, desc[UR6][R42.64] ;  /* 0x000000062a4e7981 */ /* 0x000ea2000c1e1500 */
[----:B------:R-:W-:-:S03]  /*1960*/  @!P2 IMAD R41, R41, R24, RZ ;  /* 0x000000182929a224 */ /* 0x000fc600078e02ff */
[----:B------:R1:W2:Y:S03]  /*1970*/  LDG.E.U16 R77, desc[UR6][R42.64+0x2] ;  /* 0x000002062a4d7981 */ /* 0x0002a6000c1e1500 */
[----:B------:R-:W5:Y:S01]  /*1980*/  @!P2 LDC.64 R34, c[0x0][0x398] ;  /* 0x0000e600ff22ab82 */ /* 0x000f620000000a00 */
[----:B------:R-:W-:Y:S01]  /*1990*/  @!P2 IMAD R41, R38, R25, R41 ;  /* 0x000000192629a224 */ /* 0x000fe200078e0229 */
[----:B-1----:R-:W-:Y:S02]  /*19a0*/  @!P2 MOV R42, R116 ;  /* 0x00000074002aa202 */ /* 0x002fe40000000f00 */
[----:B------:R-:W-:Y:S02]  /*19b0*/  @!P2 MOV R43, R119 ;  /* 0x00000077002ba202 */ /* 0x000fe40000000f00 */
[----:B------:R-:W-:Y:S02]  /*19c0*/  @!P4 IADD3 R47, PT, PT, R47, R49, RZ ;  /* 0x000000312f2fc210 */ /* 0x000fe40007ffe0ff */
[----:B------:R-:W-:Y:S01]  /*19d0*/  @!P4 SHF.L.U32 R45, R46, 0x1, RZ ;  /* 0x000000012e2dc819 */ /* 0x000fe200000006ff */
[----:B------:R-:W-:Y:S01]  /*19e0*/  @!P2 IMAD.WIDE.U32 R24, R38, R24, R42 ;  /* 0x000000182618a225 */ /* 0x000fe200078e002a */
[----:B------:R-:W-:-:S02]  /*19f0*/  CS2R R66, SRZ ;  /* 0x0000000000427805 */ /* 0x000fc4000001ff00 */
[----:B------:R-:W-:Y:S02]  /*1a00*/  @!P4 SHF.L.U64.HI R46, R46, 0x1, R47 ;  /* 0x000000012e2ec819 */ /* 0x000fe4000001022f */
[----:B------:R-:W-:Y:S02]  /*1a10*/  @!P4 IADD3 R26, P0, PT, R45, R26, RZ ;  /* 0x0000001a2d1ac210 */ /* 0x000fe40007f1e0ff */
[----:B------:R-:W-:Y:S01]  /*1a20*/  @!P2 IADD3 R41, PT, PT, R25, R41, RZ ;  /* 0x000000291929a210 */ /* 0x000fe20007ffe0ff */
[----:B------:R-:W2:Y:S01]  /*1a30*/  @!P3 LDG.E R66, desc[UR6][R28.64] ;  /* 0x000000061c42b981 */ /* 0x000ea2000c1e1900 */
[----:B------:R-:W-:Y:S02]  /*1a40*/  @!P2 SHF.L.U32 R25, R24, 0x1, RZ ;  /* 0x000000011819a819 */ /* 0x000fe400000006ff */
[----:B------:R-:W-:Y:S01]  /*1a50*/  @!P4 IADD3.X R27, PT, PT, R46, R27, RZ, P0, !PT ;  /* 0x0000001b2e1bc210 */ /* 0x000fe200007fe4ff */
[----:B------:R-:W2:Y:S01]  /*1a60*/  @!P3 LDG.E R67, desc[UR6][R30.64] ;  /* 0x000000061e43b981 */ /* 0x000ea2000c1e1900 */
[----:B0-----:R-:W-:-:S02]  /*1a70*/  @!P4 IADD3 R32, P0, PT, R45, R32, RZ ;  /* 0x000000202d20c210 */ /* 0x001fc40007f1e0ff */
[----:B------:R-:W-:Y:S02]  /*1a80*/  @!P2 SHF.L.U64.HI R24, R24, 0x1, R41 ;  /* 0x000000011818a819 */ /* 0x000fe40000010229 */
[C---:B------:R-:W-:Y:S02]  /*1a90*/  @!P2 IADD3 R36, P1, PT, R25.reuse, R36, RZ ;  /* 0x000000241924a210 */ /* 0x040fe40007f3e0ff */
[----:B-----5:R-:W-:Y:S02]  /*1aa0*/  @!P2 IADD3 R34, P3, PT, R25, R34, RZ ;  /* 0x000000221922a210 */ /* 0x020fe40007f7e0ff */
[----:B------:R-:W-:Y:S02]  /*1ab0*/  CS2R R72, SRZ ;  /* 0x0000000000487805 */ /* 0x000fe4000001ff00 */
[----:B------:R-:W-:Y:S02]  /*1ac0*/  CS2R R74, SRZ ;  /* 0x00000000004a7805 */ /* 0x000fe4000001ff00 */
[----:B------:R-:W-:-:S02]  /*1ad0*/  @!P4 IADD3.X R33, PT, PT, R46, R33, RZ, P0, !PT ;  /* 0x000000212e21c210 */ /* 0x000fc400007fe4ff */
[C---:B------:R-:W-:Y:S02]  /*1ae0*/  @!P2 IADD3.X R37, PT, PT, R24.reuse, R37, RZ, P1, !PT ;  /* 0x000000251825a210 */ /* 0x040fe40000ffe4ff */
[----:B------:R-:W-:Y:S01]  /*1af0*/  @!P2 IADD3.X R35, PT, PT, R24, R35, RZ, P3, !PT ;  /* 0x000000231823a210 */ /* 0x000fe20001ffe4ff */
[----:B------:R-:W5:Y:S04]  /*1b00*/  @!P4 LDG.E R72, desc[UR6][R26.64] ;  /* 0x000000061a48c981 */ /* 0x000f68000c1e1900 */
        /* <DEDUP_REMOVED lines=24> */
[----:B----4-:R-:W-:Y:S02]  /*1c90*/  PRMT R92, R58, 0x7632, R92 ;  /* 0x000076323a5c7816 */ /* 0x010fe4000000005c */
[----:B------:R-:W-:Y:S02]  /*1ca0*/  PRMT R93, R59, 0x7632, R93 ;  /* 0x000076323b5d7816 */ /* 0x000fe4000000005d */
[----:B------:R-:W-:Y:S01]  /*1cb0*/  PRMT R90, R60, 0x7632, R90 ;  /* 0x000076323c5a7816 */ /* 0x000fe2000000005a */
[----:B---3--:R-:W-:-:S05]  /*1cc0*/  FFMA.FTZ R71, -R70, R70, R71 ;  /* 0x0000004646477223 */ /* 0x008fca0000010147 */
[----:B------:R-:W-:-:S13]  /*1cd0*/  FSETP.GTU.FTZ.AND P0, PT, R71, RZ, PT ;  /* 0x000000ff4700720b */ /* 0x000fda0003f1c000 */
[----:B------:R-:W0:Y:S01]  /*1ce0*/  @P0 LDC R24, c[0x0][0x3c0] ;  /* 0x0000f000ff180b82 */ /* 0x000e220000000800 */
[----:B--2---:R-:W-:Y:S02]  /*1cf0*/  @P5 SHF.L.U32 R76, R40, 0x10, RZ ;  /* 0x00000010284c5819 */ /* 0x004fe400000006ff */
[----:B------:R-:W-:Y:S02]  /*1d00*/  PRMT R91, R61, 0x7632, R91 ;  /* 0x000076323d5b7816 */ /* 0x000fe4000000005b */
[----:B------:R-:W-:Y:S02]  /*1d10*/  PRMT R79, R62, 0x7632, R79 ;  /* 0x000076323e4f7816 */ /* 0x000fe4000000004f */
[----:B------:R-:W-:Y:S01]  /*1d20*/  PRMT R80, R63, 0x7632, R80 ;  /* 0x000076323f507816 */ /* 0x000fe20000000050 */
[----:B0-----:R-:W-:-:S04]  /*1d30*/  @P0 FADD.FTZ R24, R71, R24 ;  /* 0x0000001847180221 */ /* 0x001fc80000010000 */
[----:B------:R0:W1:Y:S01]  /*1d40*/  @P0 MUFU.RSQ R112, R24 ;  /* 0x0000001800700308 */ /* 0x0000620000001400 */
[----:B------:R-:W-:Y:S02]  /*1d50*/  MOV R71, RZ ;  /* 0x000000ff00477202 */ /* 0x000fe40000000f00 */
[----:B------:R-:W-:Y:S02]  /*1d60*/  @P5 SHF.L.U32 R71, R39, 0x10, RZ ;  /* 0x0000001027475819 */ /* 0x000fe400000006ff */
[----:B------:R-:W-:Y:S02]  /*1d70*/  PRMT R81, R64, 0x7632, R81 ;  /* 0x0000763240517816 */ /* 0x000fe40000000051 */
[----:B------:R-:W-:Y:S02]  /*1d80*/  PRMT R82, R65, 0x7632, R82 ;  /* 0x0000763241527816 */ /* 0x000fe40000000052 */
[----:B------:R-:W-:Y:S02]  /*1d90*/  SHF.L.U32 R78, R78, 0x10, RZ ;  /* 0x000000104e4e7819 */ /* 0x000fe400000006ff */
[----:B------:R-:W-:-:S02]  /*1da0*/  SHF.L.U32 R77, R77, 0x10, RZ ;  /* 0x000000104d4d7819 */ /* 0x000fc400000006ff */
[----:B------:R-:W-:Y:S02]  /*1db0*/  PRMT R83, R66, 0x7632, R83 ;  /* 0x0000763242537816 */ /* 0x000fe40000000053 */
[----:B------:R-:W-:Y:S02]  /*1dc0*/  PRMT R84, R67, 0x7632, R84 ;  /* 0x0000763243547816 */ /* 0x000fe40000000054 */
[----:B-----5:R-:W-:Y:S02]  /*1dd0*/  PRMT R85, R72, 0x7632, R85 ;  /* 0x0000763248557816 */ /* 0x020fe40000000055 */
        /* <DEDUP_REMOVED lines=13> */
[----:B------:R-:W-:Y:S01]  /*1eb0*/  FMUL.FTZ R31, R78, R25 ;  /* 0x000000194e1f7220 */ /* 0x000fe20000410000 */
        /* <DEDUP_REMOVED lines=279> */
.L_x_247:
[----:B------:R-:W-:Y:S02]  /*3030*/  SHF.L.U32 R25, R8, 0x10, RZ ;  /* 0x0000001008197819 */ /* 0x000fe400000006ff */
[----:B------:R-:W-:Y:S02]  /*3040*/  SHF.L.U32 R29, R10, 0x10, RZ ;  /* 0x000000100a1d7819 */ /* 0x000fe400000006ff */
[----:B------:R-:W-:Y:S01]  /*3050*/  SHF.L.U32 R27, R110, 0x10, RZ ;  /* 0x000000106e1b7819 */ /* 0x000fe200000006ff */
[----:B------:R-:W-:Y:S01]  /*3060*/  FADD.FTZ R25, -R70, R25 ;  /* 0x0000001946197221 */ /* 0x000fe20000010100 */
[----:B------:R-:W-:Y:S01]  /*3070*/  SHF.L.U32 R31, R108, 0x10, RZ ;  /* 0x000000106c1f7819 */ /* 0x000fe200000006ff */
[----:B------:R-:W-:Y:S01]  /*3080*/  FADD.FTZ R29, -R70, R29 ;  /* 0x0000001d461d7221 */ /* 0x000fe20000010100 */
[----:B------:R-:W-:Y:S01]  /*3090*/  SHF.L.U32 R35, R12, 0x10, RZ ;  /* 0x000000100c237819 */ /* 0x000fe200000006ff */
[-C--:B------:R-:W-:Y:S01]  /*30a0*/  FMUL.FTZ R25, R25, R112.reuse ;  /* 0x0000007019197220 */ /* 0x080fe20000410000 */
[C---:B------:R-:W-:Y:S01]  /*30b0*/  FADD.FTZ R27, -R70.reuse, R27 ;  /* 0x0000001b461b7221 */ /* 0x040fe20000010100 */
[-C--:B------:R-:W-:Y:S01]  /*30c0*/  FMUL.FTZ R69, R29, R112.reuse ;  /* 0x000000701d457220 */ /* 0x080fe20000410000 */
[----:B------:R-:W-:Y:S01]  /*30d0*/  FADD.FTZ R31, -R70, R31 ;  /* 0x0000001f461f7221 */ /* 0x000fe20000010100 */
[C-C-:B------:R-:W-:Y:S01]  /*30e0*/  FFMA.FTZ R32, R78.reuse, R25, R71.reuse ;  /* 0x000000194e207223 */ /* 0x140fe20000010047 */
[-C--:B------:R-:W-:Y:S01]  /*30f0*/  FMUL.FTZ R24, R27, R112.reuse ;  /* 0x000000701b187220 */ /* 0x080fe20000410000 */
[----:B------:R-:W-:Y:S01]  /*3100*/  FFMA.FTZ R30, R78, R69, R71 ;  /* 0x000000454e1e7223 */ /* 0x000fe20000010047 */
[----:B------:R-:W-:Y:S01]  /*3110*/  FMUL.FTZ R89, R31, R112 ;  /* 0x000000701f597220 */ /* 0x000fe20000410000 */
[----:B------:R-:W-:Y:S01]  /*3120*/  FMUL.FTZ R26, R32, -1.4426950216293334961 ;  /* 0xbfb8aa3b201a7820 */ /* 0x000fe20000410000 */
[C-C-:B------:R-:W-:Y:S01]  /*3130*/  FFMA.FTZ R37, R77.reuse, R24, R76.reuse ;  /* 0x000000184d257223 */ /* 0x140fe2000001004c */
[----:B------:R-:W-:Y:S01]  /*3140*/  FMUL.FTZ R29, R30, -1.4426950216293334961 ;  /* 0xbfb8aa3b1e1d7820 */ /* 0x000fe20000410000 */
[----:B------:R-:W-:Y:S01]  /*3150*/  FFMA.FTZ R43, R77, R89, R76 ;  /* 0x000000594d2b7223 */ /* 0x000fe2000001004c */
[----:B------:R-:W-:Y:S01]  /*3160*/  SHF.L.U32 R50, R11, 0x10, RZ ;  /* 0x000000100b327819 */ /* 0x000fe200000006ff */
[----:B------:R-:W-:Y:S01]  /*3170*/  FMUL.FTZ R27, R37, -1.4426950216293334961 ;  /* 0xbfb8aa3b251b7820 */ /* 0x000fe20000410000 */
[----:B------:R-:W0:Y:S01]  /*3180*/  MUFU.EX2 R26, R26 ;  /* 0x0000001a001a7308 */ /* 0x000e220000000800 */
[----:B------:R-:W-:Y:S01]  /*3190*/  FMUL.FTZ R33, R43, -1.4426950216293334961 ;  /* 0xbfb8aa3b2b217820 */ /* 0x000fe20000410000 */
[----:B------:R-:W-:Y:S01]  /*31a0*/  FADD.FTZ R35, -R70, R35 ;  /* 0x0000002346237221 */ /* 0x000fe20000010100 */
[----:B------:R-:W-:Y:S01]  /*31b0*/  SHF.L.U32 R41, R16, 0x10, RZ ;  /* 0x0000001010297819 */ /* 0x000fe200000006ff */
[----:B------:R-:W1:Y:S01]  /*31c0*/  MUFU.EX2 R29, R29 ;  /* 0x0000001d001d7308 */ /* 0x000e620000000800 */
[----:B------:R-:W-:Y:S01]  /*31d0*/  SHF.L.U32 R39, R109, 0x10, RZ ;  /* 0x000000106d277819 */ /* 0x000fe200000006ff */
[----:B------:R-:W-:Y:S01]  /*31e0*/  FMUL.FTZ R55, R35, R112 ;  /* 0x0000007023377220 */ /* 0x000fe20000410000 */
[----:B------:R-:W-:Y:S01]  /*31f0*/  SHF.L.U32 R35, R111, 0x10, RZ ;  /* 0x000000106f237819 */ /* 0x000fe200000006ff */
[----:B------:R-:W2:Y:S01]  /*3200*/  MUFU.EX2 R27, R27 ;  /* 0x0000001b001b7308 */ /* 0x000ea20000000800 */
[----:B------:R-:W-:-:S02]  /*3210*/  SHF.L.U32 R45, R102, 0x10, RZ ;  /* 0x00000010662d7819 */ /* 0x000fc400000006ff */
[----:B------:R-:W-:Y:S01]  /*3220*/  SHF.L.U32 R49, R9, 0x10, RZ ;  /* 0x0000001009317819 */ /* 0x000fe200000006ff */
[----:B------:R-:W3:Y:S01]  /*3230*/  MUFU.EX2 R33, R33 ;  /* 0x0000002100217308 */ /* 0x000ee20000000800 */
[----:B------:R-:W-:Y:S01]  /*3240*/  SHF.L.U32 R47, R13, 0x10, RZ ;  /* 0x000000100d2f7819 */ /* 0x000fe200000006ff */
[----:B0-----:R-:W-:Y:S01]  /*3250*/  FADD.FTZ R28, R26, 1 ;  /* 0x3f8000001a1c7421 */ /* 0x001fe20000010000 */
[----:B------:R-:W-:Y:S02]  /*3260*/  SHF.L.U32 R53, R20, 0x10, RZ ;  /* 0x0000001014357819 */ /* 0x000fe400000006ff */
[----:B------:R-:W-:Y:S01]  /*3270*/  SHF.L.U32 R124, R17, 0x10, RZ ;  /* 0x00000010117c7819 */ /* 0x000fe200000006ff */
[----:B-1----:R-:W-:Y:S02]  /*3280*/  FADD.FTZ R31, R29, 1 ;  /* 0x3f8000001d1f7421 */ /* 0x002fe40000010000 */
[----:B------:R-:W0:Y:S01]  /*3290*/  MUFU.RCP R28, R28 ;  /* 0x0000001c001c7308 */ /* 0x000e220000001000 */
[----:B------:R-:W-:Y:S01]  /*32a0*/  FADD.FTZ R53, -R70, R53 ;  /* 0x0000003546357221 */ /* 0x000fe20000010100 */
[----:B--2---:R-:W-:Y:S01]  /*32b0*/  FADD.FTZ R26, R27, 1 ;  /* 0x3f8000001b1a7421 */ /* 0x004fe20000010000 */
[----:B------:R-:W-:Y:S01]  /*32c0*/  FFMA.FTZ R27, R78, R55, R71 ;  /* 0x000000374e1b7223 */ /* 0x000fe20000010047 */
[----:B---3--:R-:W-:-:S03]  /*32d0*/  FADD.FTZ R34, R33, 1 ;  /* 0x3f80000021227421 */ /* 0x008fc60000010000 */
[----:B------:R-:W-:Y:S01]  /*32e0*/  FMUL.FTZ R33, R27, -1.4426950216293334961 ;  /* 0xbfb8aa3b1b217820 */ /* 0x000fe20000410000 */
[----:B------:R-:W1:Y:S08]  /*32f0*/  MUFU.RCP R31, R31 ;  /* 0x0000001f001f7308 */ /* 0x000e700000001000 */
[----:B------:R-:W2:Y:S01]  /*3300*/  MUFU.RCP R26, R26 ;  /* 0x0000001a001a7308 */ /* 0x000ea20000001000 */
[----:B0-----:R-:W-:Y:S01]  /*3310*/  FADD.FTZ R29, -R28, 1 ;  /* 0x3f8000001c1d7421 */ /* 0x001fe20000010100 */
[----:B------:R-:W-:-:S03]  /*3320*/  FMUL.FTZ R49, R49, R28 ;  /* 0x0000001c31317220 */ /* 0x000fc60000410000 */
[----:B------:R-:W-:-:S03]  /*3330*/  FFMA.FTZ R32, R32, R29, 1 ;  /* 0x3f80000020207423 */ /* 0x000fc6000001001d */
[----:B------:R-:W0:Y:S01]  /*3340*/  MUFU.RCP R34, R34 ;  /* 0x0000002200227308 */ /* 0x000e220000001000 */
[----:B-1----:R-:W-:Y:S01]  /*3350*/  FMUL.FTZ R50, R50, R31 ;  /* 0x0000001f32327220 */ /* 0x002fe20000410000 */
[----:B------:R-:W-:Y:S01]  /*3360*/  FADD.FTZ R31, -R31, 1 ;  /* 0x3f8000001f1f7421 */ /* 0x000fe20000010100 */
[----:B------:R-:W-:-:S03]  /*3370*/  FMUL.FTZ R49, R49, R32 ;  /* 0x0000002031317220 */ /* 0x000fc60000410000 */
[----:B------:R-:W-:Y:S01]  /*3380*/  FFMA.FTZ R29, R30, R31, 1 ;  /* 0x3f8000001e1d7423 */ /* 0x000fe2000001001f */
[----:B------:R-:W-:Y:S01]  /*3390*/  SHF.L.U32 R31, R106, 0x10, RZ ;  /* 0x000000106a1f7819 */ /* 0x000fe200000006ff */
[----:B------:R-:W1:Y:S01]  /*33a0*/  MUFU.EX2 R33, R33 ;  /* 0x0000002100217308 */ /* 0x000e620000000800 */
[----:B--2---:R-:W-:Y:S01]  /*33b0*/  FMUL.FTZ R48, R35, R26 ;  /* 0x0000001a23307220 */ /* 0x004fe20000410000 */
[----:B------:R-:W-:Y:S01]  /*33c0*/  SHF.L.U32 R35, R14, 0x10, RZ ;  /* 0x000000100e237819 */ /* 0x000fe200000006ff */
[----:B------:R-:W-:Y:S01]  /*33d0*/  FADD.FTZ R26, -R26, 1 ;  /* 0x3f8000001a1a7421 */ /* 0x000fe20000010100 */
[----:B------:R-:W-:Y:S01]  /*33e0*/  FADD.FTZ R31, -R70, R31 ;  /* 0x0000001f461f7221 */ /* 0x000fe20000010100 */
[----:B------:R-:W-:Y:S02]  /*33f0*/  FMUL.FTZ R50, R50, R29 ;  /* 0x0000001d32327220 */ /* 0x000fe40000410000 */
[C---:B------:R-:W-:Y:S01]  /*3400*/  FADD.FTZ R35, -R70.reuse, R35 ;  /* 0x0000002346237221 */ /* 0x040fe20000010100 */
[----:B------:R-:W-:Y:S01]  /*3410*/  FMUL.FTZ R113, R31, R112 ;  /* 0x000000701f717220 */ /* 0x000fe20000410000 */
[----:B------:R-:W-:Y:S01]  /*3420*/  FADD.FTZ R31, -R70, R41 ;  /* 0x00000029461f7221 */ /* 0x000fe20000010100 */
[----:B0-----:R-:W-:Y:S01]  /*3430*/  FMUL.FTZ R114, R39, R34 ;  /* 0x0000002227727220 */ /* 0x001fe20000410000 */
[----:B------:R-:W-:Y:S01]  /*3440*/  SHF.L.U32 R39, R104, 0x10, RZ ;  /* 0x0000001068277819 */ /* 0x000fe200000006ff */
[--C-:B------:R-:W-:Y:S01]  /*3450*/  FFMA.FTZ R41, R77, R113, R76.reuse ;  /* 0x000000714d297223 */ /* 0x100fe2000001004c */
[-C--:B------:R-:W-:Y:S01]  /*3460*/  FMUL.FTZ R121, R35, R112.reuse ;  /* 0x0000007023797220 */ /* 0x080fe20000410000 */
[----:B-1----:R-:W-:Y:S01]  /*3470*/  FADD.FTZ R38, R33, 1 ;  /* 0x3f80000021267421 */ /* 0x002fe20000010000 */
[----:B------:R-:W-:Y:S01]  /*3480*/  FADD.FTZ R34, -R34, 1 ;  /* 0x3f80000022227421 */ /* 0x000fe20000010100 */
[----:B------:R-:W-:Y:S01]  /*3490*/  FMUL.FTZ R44, R41, -1.4426950216293334961 ;  /* 0xbfb8aa3b292c7820 */ /* 0x000fe20000410000 */
[----:B------:R-:W-:Y:S01]  /*34a0*/  FADD.FTZ R39, -R70, R39 ;  /* 0x0000002746277221 */ /* 0x000fe20000010100 */
[----:B------:R-:W-:Y:S01]  /*34b0*/  FFMA.FTZ R40, R78, R121, R71 ;  /* 0x000000794e287223 */ /* 0x000fe20000010047 */
[----:B------:R-:W-:Y:S01]  /*34c0*/  FADD.FTZ R35, -R70, R45 ;  /* 0x0000002d46237221 */ /* 0x000fe20000010100 */
[----:B------:R-:W0:Y:S01]  /*34d0*/  MUFU.RCP R38, R38 ;  /* 0x0000002600267308 */ /* 0x000e220000001000 */
[----:B------:R-:W-:Y:S01]  /*34e0*/  FMUL.FTZ R115, R39, R112 ;  /* 0x0000007027737220 */ /* 0x000fe20000410000 */
[----:B------:R-:W-:Y:S01]  /*34f0*/  FMUL.FTZ R30, R40, -1.4426950216293334961 ;  /* 0xbfb8aa3b281e7820 */ /* 0x000fe20000410000 */
[----:B------:R-:W-:Y:S01]  /*3500*/  SHF.L.U32 R39, R18, 0x10, RZ ;  /* 0x0000001012277819 */ /* 0x000fe200000006ff */
[----:B------:R-:W-:Y:S01]  /*3510*/  FFMA.FTZ R43, R43, R34, 1 ;  /* 0x3f8000002b2b7423 */ /* 0x000fe20000010022 */
[----:B------:R-:W-:Y:S01]  /*3520*/  FMUL.FTZ R36, R31, R112 ;  /* 0x000000701f247220 */ /* 0x000fe20000410000 */
[--C-:B------:R-:W-:Y:S01]  /*3530*/  FFMA.FTZ R33, R77, R115, R76.reuse ;  /* 0x000000734d217223 */ /* 0x100fe2000001004c */
[----:B------:R-:W-:Y:S01]  /*3540*/  FFMA.FTZ R37, R37, R26, 1 ;  /* 0x3f80000025257423 */ /* 0x000fe2000001001a */
[----:B------:R-:W1:Y:S01]  /*3550*/  MUFU.EX2 R44, R44 ;  /* 0x0000002c002c7308 */ /* 0x000e620000000800 */
[----:B------:R-:W-:Y:S01]  /*3560*/  FADD.FTZ R45, -R70, R39 ;  /* 0x00000027462d7221 */ /* 0x000fe20000010100 */
[----:B------:R-:W-:Y:S01]  /*3570*/  FMUL.FTZ R35, R35, R112 ;  /* 0x0000007023237220 */ /* 0x000fe20000410000 */
[----:B------:R-:W-:Y:S01]  /*3580*/  FFMA.FTZ R26, R78, R36, R71 ;  /* 0x000000244e1a7223 */ /* 0x000fe20000010047 */
[----:B------:R-:W2:Y:S01]  /*3590*/  MUFU.EX2 R30, R30 ;  /* 0x0000001e001e7308 */ /* 0x000ea20000000800 */
[-C--:B------:R-:W-:Y:S01]  /*35a0*/  FMUL.FTZ R34, R45, R112.reuse ;  /* 0x000000702d227220 */ /* 0x080fe20000410000 */
[----:B------:R-:W-:Y:S01]  /*35b0*/  SHF.L.U32 R45, R100, 0x10, RZ ;  /* 0x00000010642d7819 */ /* 0x000fe200000006ff */
[----:B------:R-:W-:Y:S01]  /*35c0*/  FMUL.FTZ R42, R33, -1.4426950216293334961 ;  /* 0xbfb8aa3b212a7820 */ /* 0x000fe20000410000 */
[--C-:B------:R-:W-:Y:S01]  /*35d0*/  FFMA.FTZ R31, R77, R35, R76.reuse ;  /* 0x000000234d1f7223 */ /* 0x100fe2000001004c */
[----:B------:R-:W-:Y:S01]  /*35e0*/  FMUL.FTZ R28, R26, -1.4426950216293334961 ;  /* 0xbfb8aa3b1a1c7820 */ /* 0x000fe20000410000 */
[----:B0-----:R-:W-:Y:S01]  /*35f0*/  FADD.FTZ R54, -R38, 1 ;  /* 0x3f80000026367421 */ /* 0x001fe20000010100 */
[----:B------:R-:W-:Y:S01]  /*3600*/  FADD.FTZ R45, -R70, R45 ;  /* 0x0000002d462d7221 */ /* 0x000fe20000010100 */
[----:B------:R-:W-:Y:S01]  /*3610*/  FMUL.FTZ R39, R31, -1.4426950216293334961 ;  /* 0xbfb8aa3b1f277820 */ /* 0x000fe20000410000 */
[----:B------:R-:W0:Y:S01]  /*3620*/  MUFU.EX2 R42, R42 ;  /* 0x0000002a002a7308 */ /* 0x000e220000000800 */
[----:B-1----:R-:W-:Y:S01]  /*3630*/  FADD.FTZ R44, R44, 1 ;  /* 0x3f8000002c2c7421 */ /* 0x002fe20000010000 */
[----:B------:R-:W-:Y:S01]  /*3640*/  FMUL.FTZ R32, R45, R112 ;  /* 0x000000702d207220 */ /* 0x000fe20000410000 */
[----:B------:R-:W-:Y:S01]  /*3650*/  FFMA.FTZ R54, R27, R54, 1 ;  /* 0x3f8000001b367423 */ /* 0x000fe20000010036 */
[----:B------:R-:W1:Y:S01]  /*3660*/  MUFU.EX2 R28, R28 ;  /* 0x0000001c001c7308 */ /* 0x000e620000000800 */
[----:B--2---:R-:W-:Y:S01]  /*3670*/  FADD.FTZ R45, R30, 1 ;  /* 0x3f8000001e2d7421 */ /* 0x004fe20000010000 */
[----:B------:R-:W-:Y:S01]  /*3680*/  FMUL.FTZ R47, R47, R38 ;  /* 0x000000262f2f7220 */ /* 0x000fe20000410000 */
[----:B------:R-:W-:Y:S01]  /*3690*/  FMUL.FTZ R30, R53, R112 ;  /* 0x00000070351e7220 */ /* 0x000fe20000410000 */
[----:B------:R2:W3:Y:S01]  /*36a0*/  MUFU.RCP R46, R44 ;  /* 0x0000002c002e7308 */ /* 0x0004e20000001000 */
[----:B------:R-:W-:Y:S01]  /*36b0*/  SHF.L.U32 R53, R98, 0x10, RZ ;  /* 0x0000001062357819 */ /* 0x000fe200000006ff */
[----:B------:R-:W-:Y:S01]  /*36c0*/  FMUL.FTZ R54, R47, R54 ;  /* 0x000000362f367220 */ /* 0x000fe20000410000 */
[----:B------:R-:W-:Y:S01]  /*36d0*/  SHF.L.U32 R47, R107, 0x10, RZ ;  /* 0x000000106b2f7819 */ /* 0x000fe200000006ff */
[----:B------:R-:W-:Y:S01]  /*36e0*/  FFMA.FTZ R27, R78, R34, R71 ;  /* 0x000000224e1b7223 */ /* 0x000fe20000010047 */
[----:B------:R-:W-:Y:S01]  /*36f0*/  FMUL.FTZ R48, R48, R37 ;  /* 0x0000002530307220 */ /* 0x000fe20000410000 */
[----:B0-----:R-:W-:Y:S01]  /*3700*/  FADD.FTZ R42, R42, 1 ;  /* 0x3f8000002a2a7421 */ /* 0x001fe20000010000 */
[----:B------:R-:W-:Y:S01]  /*3710*/  FADD.FTZ R53, -R70, R53 ;  /* 0x0000003546357221 */ /* 0x000fe20000010100 */
[----:B------:R-:W0:Y:S01]  /*3720*/  MUFU.EX2 R39, R39 ;  /* 0x0000002700277308 */ /* 0x000e220000000800 */
[----:B------:R-:W-:Y:S01]  /*3730*/  FMUL.FTZ R37, R27, -1.4426950216293334961 ;  /* 0xbfb8aa3b1b257820 */ /* 0x000fe20000410000 */
[----:B------:R-:W-:Y:S01]  /*3740*/  FFMA.FTZ R29, R77, R32, R76 ;  /* 0x000000204d1d7223 */ /* 0x000fe2000001004c */
[----:B------:R-:W-:Y:S01]  /*3750*/  FFMA.FTZ R38, R78, R30, R71 ;  /* 0x0000001e4e267223 */ /* 0x000fe20000010047 */
[----:B------:R-:W4:Y:S01]  /*3760*/  MUFU.RCP R45, R45 ;  /* 0x0000002d002d7308 */ /* 0x000f220000001000 */
[----:B------:R-:W-:Y:S01]  /*3770*/  FMUL.FTZ R114, R114, R43 ;  /* 0x0000002b72727220 */ /* 0x000fe20000410000 */
[----:B--2---:R-:W-:Y:S01]  /*3780*/  FMUL.FTZ R44, R29, -1.4426950216293334961 ;  /* 0xbfb8aa3b1d2c7820 */ /* 0x004fe20000410000 */
[----:B------:R-:W-:Y:S01]  /*3790*/  FMUL.FTZ R43, R38, -1.4426950216293334961 ;  /* 0xbfb8aa3b262b7820 */ /* 0x000fe20000410000 */
[----:B---3--:R-:W-:-:S04]  /*37a0*/  FADD.FTZ R52, -R46, 1 ;  /* 0x3f8000002e347421 */ /* 0x008fc80000010100 */
[----:B------:R-:W2:Y:S01]  /*37b0*/  MUFU.EX2 R37, R37 ;  /* 0x0000002500257308 */ /* 0x000ea20000000800 */
[----:B------:R-:W-:Y:S01]  /*37c0*/  FFMA.FTZ R41, R41, R52, 1 ;  /* 0x3f80000029297423 */ /* 0x000fe20000010034 */
[----:B------:R-:W-:Y:S01]  /*37d0*/  FMUL.FTZ R52, R47, R46 ;  /* 0x0000002e2f347220 */ /* 0x000fe20000410000 */
[----:B-1----:R-:W-:Y:S01]  /*37e0*/  FADD.FTZ R47, R28, 1 ;  /* 0x3f8000001c2f7421 */ /* 0x002fe20000010000 */
[----:B------:R-:W1:Y:S01]  /*37f0*/  MUFU.RCP R46, R42 ;  /* 0x0000002a002e7308 */ /* 0x000e620000001000 */
[----:B------:R-:W-:Y:S01]  /*3800*/  FMUL.FTZ R28, R53, R112 ;  /* 0x00000070351c7220 */ /* 0x000fe20000410000 */
[----:B0-----:R-:W-:Y:S01]  /*3810*/  FADD.FTZ R53, R39, 1 ;  /* 0x3f80000027357421 */ /* 0x001fe20000010000 */
[----:B------:R-:W-:Y:S01]  /*3820*/  FMUL.FTZ R52, R52, R41 ;  /* 0x0000002934347220 */ /* 0x000fe20000410000 */
[----:B----4-:R-:W-:Y:S01]  /*3830*/  FADD.FTZ R41, -R45, 1 ;  /* 0x3f8000002d297421 */ /* 0x010fe20000010100 */
[----:B------:R-:W-:-:S03]  /*3840*/  FFMA.FTZ R39, R77, R28, R76 ;  /* 0x0000001c4d277223 */ /* 0x000fc6000001004c */
[----:B------:R-:W0:Y:S01]  /*3850*/  MUFU.RCP R47, R47 ;  /* 0x0000002f002f7308 */ /* 0x000e220000001000 */
[----:B------:R-:W-:Y:S01]  /*3860*/  FFMA.FTZ R120, R40, R41, 1 ;  /* 0x3f80000028787423 */ /* 0x000fe20000010029 */
[----:B------:R-:W-:Y:S01]  /*3870*/  SHF.L.U32 R40, R15, 0x10, RZ ;  /* 0x000000100f287819 */ /* 0x000fe200000006ff */
[----:B--2---:R-:W-:-:S04]  /*3880*/  FADD.FTZ R68, R37, 1 ;  /* 0x3f80000025447421 */ /* 0x004fc80000010000 */
[----:B------:R-:W-:Y:S01]  /*3890*/  FMUL.FTZ R41, R40, R45 ;  /* 0x0000002d28297220 */ /* 0x000fe20000410000 */
[----:B------:R-:W2:Y:S01]  /*38a0*/  MUFU.RCP R42, R53 ;  /* 0x00000035002a7308 */ /* 0x000ea20000001000 */
[----:B------:R-:W-:Y:S01]  /*38b0*/  SHF.L.U32 R45, R105, 0x10, RZ ;  /* 0x00000010692d7819 */ /* 0x000fe200000006ff */
[----:B-1----:R-:W-:Y:S01]  /*38c0*/  FADD.FTZ R122, -R46, 1 ;  /* 0x3f8000002e7a7421 */ /* 0x002fe20000010100 */
[----:B------:R-:W-:Y:S01]  /*38d0*/  FMUL.FTZ R40, R39, -1.4426950216293334961 ;  /* 0xbfb8aa3b27287820 */ /* 0x000fe20000410000 */
[----:B------:R-:W-:Y:S02]  /*38e0*/  FMUL.FTZ R120, R41, R120 ;  /* 0x0000007829787220 */ /* 0x000fe40000410000 */
[----:B------:R-:W-:Y:S01]  /*38f0*/  FFMA.FTZ R122, R33, R122, 1 ;  /* 0x3f800000217a7423 */ /* 0x000fe2000001007a */
[----:B------:R-:W-:Y:S01]  /*3900*/  FMUL.FTZ R45, R45, R46 ;  /* 0x0000002e2d2d7220 */ /* 0x000fe20000410000 */
[----:B------:R-:W1:Y:S01]  /*3910*/  MUFU.EX2 R44, R44 ;  /* 0x0000002c002c7308 */ /* 0x000e620000000800 */
[----:B0-----:R-:W-:Y:S01]  /*3920*/  FADD.FTZ R37, -R47, 1 ;  /* 0x3f8000002f257421 */ /* 0x001fe20000010100 */
[----:B------:R-:W-:-:S02]  /*3930*/  FMUL.FTZ R47, R124, R47 ;  /* 0x0000002f7c2f7220 */ /* 0x000fc40000410000 */
[----:B------:R-:W0:Y:S01]  /*3940*/  MUFU.EX2 R43, R43 ;  /* 0x0000002b002b7308 */ /* 0x000e220000000800 */
[----:B------:R-:W-:Y:S01]  /*3950*/  FMUL.FTZ R122, R45, R122 ;  /* 0x0000007a2d7a7220 */ /* 0x000fe20000410000 */
[----:B------:R-:W-:Y:S02]  /*3960*/  FFMA.FTZ R26, R26, R37, 1 ;  /* 0x3f8000001a1a7423 */ /* 0x000fe40000010025 */
[----:B------:R-:W3:Y:S01]  /*3970*/  MUFU.RCP R33, R68 ;  /* 0x0000004400217308 */ /* 0x000ee20000001000 */
[----:B-1----:R-:W-:Y:S01]  /*3980*/  FADD.FTZ R46, R44, 1 ;  /* 0x3f8000002c2e7421 */ /* 0x002fe20000010000 */
[----:B--2---:R-:W-:-:S06]  /*3990*/  FADD.FTZ R44, -R42, 1 ;  /* 0x3f8000002a2c7421 */ /* 0x004fcc0000010100 */
[----:B------:R-:W1:Y:S01]  /*39a0*/  MUFU.EX2 R40, R40 ;  /* 0x0000002800287308 */ /* 0x000e620000000800 */
[----:B0-----:R-:W-:Y:S01]  /*39b0*/  FADD.FTZ R43, R43, 1 ;  /* 0x3f8000002b2b7421 */ /* 0x001fe20000010000 */
[----:B------:R-:W-:Y:S02]  /*39c0*/  FFMA.FTZ R53, R31, R44, 1 ;  /* 0x3f8000001f357423 */ /* 0x000fe4000001002c */
[----:B------:R0:W2:Y:S01]  /*39d0*/  MUFU.RCP R37, R46 ;  /* 0x0000002e00257308 */ /* 0x0000a20000001000 */
[----:B------:R-:W-:-:S05]  /*39e0*/  SHF.L.U32 R31, R103, 0x10, RZ ;  /* 0x00000010671f7819 */ /* 0x000fca00000006ff */
[----:B------:R-:W-:Y:S01]  /*39f0*/  FMUL.FTZ R42, R31, R42 ;  /* 0x0000002a1f2a7220 */ /* 0x000fe20000410000 */
[----:B------:R-:W-:Y:S01]  /*3a00*/  FMUL.FTZ R31, R47, R26 ;  /* 0x0000001a2f1f7220 */ /* 0x000fe20000410000 */
[----:B------:R-:W4:Y:S01]  /*3a10*/  MUFU.RCP R43, R43 ;  /* 0x0000002b002b7308 */ /* 0x000f220000001000 */
[----:B0-----:R-:W-:Y:S01]  /*3a20*/  SHF.L.U32 R46, R19, 0x10, RZ ;  /* 0x00000010132e7819 */ /* 0x001fe200000006ff */
[----:B------:R-:W-:Y:S01]  /*3a30*/  FMUL.FTZ R26, R42, R53 ;  /* 0x000000352a1a7220 */ /* 0x000fe20000410000 */
[----:B---3--:R-:W-:Y:S01]  /*3a40*/  FADD.FTZ R42, -R33, 1 ;  /* 0x3f800000212a7421 */ /* 0x008fe20000010100 */
[----:B-1----:R-:W-:Y:S01]  /*3a50*/  FADD.FTZ R40, R40, 1 ;  /* 0x3f80000028287421 */ /* 0x002fe20000010000 */
[----:B------:R-:W-:Y:S02]  /*3a60*/  SHF.L.U32 R47, R94, 0x10, RZ ;  /* 0x000000105e2f7819 */ /* 0x000fe400000006ff */
[----:B------:R-:W-:Y:S01]  /*3a70*/  FFMA.FTZ R27, R27, R42, 1 ;  /* 0x3f8000001b1b7423 */ /* 0x000fe2000001002a */
[----:B------:R-:W-:Y:S01]  /*3a80*/  FMUL.FTZ R42, R46, R33 ;  /* 0x000000212e2a7220 */ /* 0x000fe20000410000 */
[----:B------:R-:W-:Y:S01]  /*3a90*/  SHF.L.U32 R46, R101, 0x10, RZ ;  /* 0x00000010652e7819 */ /* 0x000fe200000006ff */
[----:B------:R-:W0:Y:S01]  /*3aa0*/  MUFU.RCP R40, R40 ;  /* 0x0000002800287308 */ /* 0x000e220000001000 */
[----:B--2---:R-:W-:Y:S01]  /*3ab0*/  FADD.FTZ R44, -R37, 1 ;  /* 0x3f800000252c7421 */ /* 0x004fe20000010100 */
[----:B------:R-:W-:Y:S01]  /*3ac0*/  SHF.L.U32 R33, R22, 0x10, RZ ;  /* 0x0000001016217819 */ /* 0x000fe200000006ff */
[----:B------:R-:W-:Y:S01]  /*3ad0*/  FMUL.FTZ R27, R42, R27 ;  /* 0x0000001b2a1b7220 */ /* 0x000fe20000410000 */
[----:B------:R-:W-:Y:S01]  /*3ae0*/  FMUL.FTZ R37, R46, R37 ;  /* 0x000000252e257220 */ /* 0x000fe20000410000 */
[----:B------:R-:W-:Y:S01]  /*3af0*/  FFMA.FTZ R44, R29, R44, 1 ;  /* 0x3f8000001d2c7423 */ /* 0x000fe2000001002c */
[----:B------:R-:W-:Y:S01]  /*3b00*/  SHF.L.U32 R46, R21, 0x10, RZ ;  /* 0x00000010152e7819 */ /* 0x000fe200000006ff */
[C---:B------:R-:W-:Y:S01]  /*3b10*/  FADD.FTZ R41, -R70.reuse, R33 ;  /* 0x0000002146297221 */ /* 0x040fe20000010100 */
[----:B----4-:R-:W-:Y:S01]  /*3b20*/  FADD.FTZ R29, -R43, 1 ;  /* 0x3f8000002b1d7421 */ /* 0x010fe20000010100 */
[----:B------:R-:W-:Y:S01]  /*3b30*/  FMUL.FTZ R42, R37, R44 ;  /* 0x0000002c252a7220 */ /* 0x000fe20000410000 */
[----:B------:R-:W-:Y:S01]  /*3b40*/  SHF.L.U32 R33, R99, 0x10, RZ ;  /* 0x0000001063217819 */ /* 0x000fe200000006ff */
[----:B------:R-:W-:Y:S01]  /*3b50*/  FADD.FTZ R53, -R70, R47 ;  /* 0x0000002f46357221 */ /* 0x000fe20000010100 */
[----:B------:R-:W-:Y:S01]  /*3b60*/  FFMA.FTZ R29, R38, R29, 1 ;  /* 0x3f800000261d7423 */ /* 0x000fe2000001001d */
[----:B------:R-:W-:Y:S01]  /*3b70*/  FMUL.FTZ R38, R46, R43 ;  /* 0x0000002b2e267220 */ /* 0x000fe20000410000 */
[----:B------:R-:W-:Y:S01]  /*3b80*/  FMUL.FTZ R46, R41, R112 ;  /* 0x00000070292e7220 */ /* 0x000fe20000410000 */
[----:B------:R-:W-:-:S02]  /*3b90*/  SHF.L.U32 R41, R96, 0x10, RZ ;  /* 0x0000001060297819 */ /* 0x000fc400000006ff */
[----:B------:R-:W-:Y:S01]  /*3ba0*/  FMUL.FTZ R29, R38, R29 ;  /* 0x0000001d261d7220 */ /* 0x000fe20000410000 */
[----:B0-----:R-:W-:Y:S01]  /*3bb0*/  FADD.FTZ R44, -R40, 1 ;  /* 0x3f800000282c7421 */ /* 0x001fe20000010100 */
[----:B------:R-:W-:Y:S01]  /*3bc0*/  FFMA.FTZ R37, R78, R46, R71 ;  /* 0x0000002e4e257223 */ /* 0x000fe20000010047 */
[----:B------:R-:W-:Y:S02]  /*3bd0*/  FADD.FTZ R41, -R70, R41 ;  /* 0x0000002946297221 */ /* 0x000fe40000010100 */
[----:B------:R-:W-:Y:S01]  /*3be0*/  FFMA.FTZ R44, R39, R44, 1 ;  /* 0x3f800000272c7423 */ /* 0x000fe2000001002c */
[----:B------:R-:W-:Y:S01]  /*3bf0*/  FMUL.FTZ R39, R33, R40 ;  /* 0x0000002821277220 */ /* 0x000fe20000410000 */
[----:B------:R-:W-:Y:S01]  /*3c00*/  FMUL.FTZ R45, R41, R112 ;  /* 0x00000070292d7220 */ /* 0x000fe20000410000 */
[----:B------:R-:W-:Y:S01]  /*3c10*/  SHF.L.U32 R33, R56, 0x10, RZ ;  /* 0x0000001038217819 */ /* 0x000fe200000006ff */
[----:B------:R-:W-:Y:S01]  /*3c20*/  FMUL.FTZ R43, R37, -1.4426950216293334961 ;  /* 0xbfb8aa3b252b7820 */ /* 0x000fe20000410000 */
[----:B------:R-:W-:Y:S01]  /*3c30*/  FMUL.FTZ R39, R39, R44 ;  /* 0x0000002c27277220 */ /* 0x000fe20000410000 */
[----:B------:R-:W-:-:S02]  /*3c40*/  FFMA.FTZ R40, R77, R45, R76 ;  /* 0x0000002d4d287223 */ /* 0x000fc4000001004c */
[----:B------:R-:W-:Y:S02]  /*3c50*/  FADD.FTZ R41, -R70, R33 ;  /* 0x0000002146297221 */ /* 0x000fe40000010100 */
[----:B------:R-:W-:Y:S01]  /*3c60*/  FMUL.FTZ R33, R40, -1.4426950216293334961 ;  /* 0xbfb8aa3b28217820 */ /* 0x000fe20000410000 */
[----:B------:R-:W0:Y:S01]  /*3c70*/  MUFU.EX2 R43, R43 ;  /* 0x0000002b002b7308 */ /* 0x000e220000000800 */
[----:B------:R-:W-:-:S04]  /*3c80*/  FMUL.FTZ R44, R41, R112 ;  /* 0x00000070292c7220 */ /* 0x000fc80000410000 */
[----:B------:R-:W1:Y:S01]  /*3c90*/  MUFU.EX2 R33, R33 ;  /* 0x0000002100217308 */ /* 0x000e620000000800 */
[----:B------:R-:W-:-:S04]  /*3ca0*/  FFMA.FTZ R41, R78, R44, R71 ;  /* 0x0000002c4e297223 */ /* 0x000fc80000010047 */
[----:B------:R-:W-:-:S04]  /*3cb0*/  FMUL.FTZ R123, R41, -1.4426950216293334961 ;  /* 0xbfb8aa3b297b7820 */ /* 0x000fc80000410000 */
[----:B------:R2:W3:Y:S01]  /*3cc0*/  MUFU.EX2 R47, R123 ;  /* 0x0000007b002f7308 */ /* 0x0004e20000000800 */
[----:B0-----:R-:W-:Y:S01]  /*3cd0*/  FADD.FTZ R38, R43, 1 ;  /* 0x3f8000002b267421 */ /* 0x001fe20000010000 */
[----:B------:R-:W-:Y:S01]  /*3ce0*/  FMUL.FTZ R43, R53, R112 ;  /* 0x00000070352b7220 */ /* 0x000fe20000410000 */
[----:B-1----:R-:W-:-:S03]  /*3cf0*/  FADD.FTZ R53, R33, 1 ;  /* 0x3f80000021357421 */ /* 0x002fc60000010000 */
[----:B------:R-:W-:Y:S01]  /*3d00*/  FFMA.FTZ R33, R77, R43, R76 ;  /* 0x0000002b4d217223 */ /* 0x000fe2000001004c */
[----:B------:R-:W0:Y:S01]  /*3d10*/  MUFU.RCP R38, R38 ;  /* 0x0000002600267308 */ /* 0x000e220000001000 */
[----:B--2---:R-:W-:Y:S02]  /*3d20*/  SHF.L.U32 R123, R23, 0x10, RZ ;  /* 0x00000010177b7819 */ /* 0x004fe400000006ff */
[----:B------:R-:W-:Y:S01]  /*3d30*/  FMUL.FTZ R68, R33, -1.4426950216293334961 ;  /* 0xbfb8aa3b21447820 */ /* 0x000fe20000410000 */
[----:B---3--:R-:W-:-:S04]  /*3d40*/  FADD.FTZ R47, R47, 1 ;  /* 0x3f8000002f2f7421 */ /* 0x008fc80000010000 */
[----:B------:R-:W1:Y:S08]  /*3d50*/  MUFU.RCP R53, R53 ;  /* 0x0000003500357308 */ /* 0x000e700000001000 */
[----:B------:R-:W2:Y:S01]  /*3d60*/  MUFU.EX2 R68, R68 ;  /* 0x0000004400447308 */ /* 0x000ea20000000800 */
[----:B0-----:R-:W-:Y:S01]  /*3d70*/  FADD.FTZ R124, -R38, 1 ;  /* 0x3f800000267c7421 */ /* 0x001fe20000010100 */
[----:B------:R-:W-:-:S02]  /*3d80*/  FMUL.FTZ R38, R123, R38 ;  /* 0x000000267b267220 */ /* 0x000fc40000410000 */
[----:B------:R-:W0:Y:S01]  /*3d90*/  MUFU.RCP R47, R47 ;  /* 0x0000002f002f7308 */ /* 0x000e220000001000 */
[----:B------:R-:W-:Y:S01]  /*3da0*/  FFMA.FTZ R37, R37, R124, 1 ;  /* 0x3f80000025257423 */ /* 0x000fe2000001007c */
[----:B------:R-:W-:Y:S01]  /*3db0*/  SHF.L.U32 R124, R97, 0x10, RZ ;  /* 0x00000010617c7819 */ /* 0x000fe200000006ff */
[----:B-1----:R-:W-:Y:S02]  /*3dc0*/  FADD.FTZ R123, -R53, 1 ;  /* 0x3f800000357b7421 */ /* 0x002fe40000010100 */
[----:B------:R-:W-:Y:S02]  /*3dd0*/  FMUL.FTZ R37, R38, R37 ;  /* 0x0000002526257220 */ /* 0x000fe40000410000 */
[----:B------:R-:W-:Y:S01]  /*3de0*/  FMUL.FTZ R53, R124, R53 ;  /* 0x000000357c357220 */ /* 0x000fe20000410000 */
[----:B------:R-:W-:Y:S01]  /*3df0*/  FFMA.FTZ R40, R40, R123, 1 ;  /* 0x3f80000028287423 */ /* 0x000fe2000001007b */
[----:B--2---:R-:W-:-:S03]  /*3e00*/  FADD.FTZ R123, R68, 1 ;  /* 0x3f800000447b7421 */ /* 0x004fc60000010000 */
[----:B------:R-:W-:Y:S01]  /*3e10*/  FMUL.FTZ R40, R53, R40 ;  /* 0x0000002835287220 */ /* 0x000fe20000410000 */
[----:B------:R1:W2:Y:S01]  /*3e20*/  MUFU.RCP R68, R123 ;  /* 0x0000007b00447308 */ /* 0x0002a20000001000 */
[----:B0-----:R-:W-:-:S04]  /*3e30*/  FADD.FTZ R124, -R47, 1 ;  /* 0x3f8000002f7c7421 */ /* 0x001fc80000010100 */
[----:B------:R-:W-:Y:S01]  /*3e40*/  FFMA.FTZ R41, R41, R124, 1 ;  /* 0x3f80000029297423 */ /* 0x000fe2000001007c */
[----:B------:R-:W-:Y:S01]  /*3e50*/  SHF.L.U32 R124, R57, 0x10, RZ ;  /* 0x00000010397c7819 */ /* 0x000fe200000006ff */
[----:B-1----:R-:W-:-:S04]  /*3e60*/  FMUL.FTZ R123, R77, R48 ;  /* 0x000000304d7b7220 */ /* 0x002fc80000410000 */
[----:B------:R-:W-:Y:S01]  /*3e70*/  FMUL.FTZ R124, R124, R47 ;  /* 0x0000002f7c7c7220 */ /* 0x000fe20000410000 */
[----:B------:R-:W-:-:S05]  /*3e80*/  SHF.L.U32 R47, R95, 0x10, RZ ;  /* 0x000000105f2f7819 */ /* 0x000fca00000006ff */
[----:B--2---:R-:W-:Y:S01]  /*3e90*/  FMUL.FTZ R47, R47, R68 ;  /* 0x000000442f2f7220 */ /* 0x004fe20000410000 */
[----:B------:R-:W-:-:S04]  /*3ea0*/  FADD.FTZ R68, -R68, 1 ;  /* 0x3f80000044447421 */ /* 0x000fc80000010100 */
[----:B------:R-:W-:Y:S01]  /*3eb0*/  FFMA.FTZ R68, R33, R68, 1 ;  /* 0x3f80000021447423 */ /* 0x000fe20000010044 */
[----:B------:R-:W-:Y:S01]  /*3ec0*/  FMUL.FTZ R33, R124, R41 ;  /* 0x000000297c217220 */ /* 0x000fe20000410000 */
[----:B------:R-:W-:Y:S01]  /*3ed0*/  SHF.L.U32 R41, R58, 0x10, RZ ;  /* 0x000000103a297819 */ /* 0x000fe200000006ff */
[-C--:B------:R-:W-:Y:S01]  /*3ee0*/  FFMA.FTZ R124, R25, R49.reuse, RZ ;  /* 0x00000031197c7223 */ /* 0x080fe200000100ff */
[----:B------:R-:W-:Y:S01]  /*3ef0*/  FMUL.FTZ R38, R47, R68 ;  /* 0x000000442f267220 */ /* 0x000fe20000410000 */
[----:B------:R-:W-:Y:S01]  /*3f00*/  FMUL.FTZ R68, R78, R49 ;  /* 0x000000314e447220 */ /* 0x000fe20000410000 */
[----:B------:R-:W-:Y:S01]  /*3f10*/  FADD.FTZ R49, RZ, R49 ;  /* 0x00000031ff317221 */ /* 0x000fe20000010000 */
[----:B------:R-:W-:Y:S01]  /*3f20*/  FADD.FTZ R41, -R70, R41 ;  /* 0x0000002946297221 */ /* 0x000fe20000010100 */
[----:B------:R-:W-:Y:S01]  /*3f30*/  FFMA.FTZ R124, R69, R50, R124 ;  /* 0x00000032457c7223 */ /* 0x000fe2000001007c */
[----:B------:R-:W-:Y:S01]  /*3f40*/  FFMA.FTZ R125, R25, R68, RZ ;  /* 0x00000044197d7223 */ /* 0x000fe200000100ff */
[----:B------:R-:W-:Y:S01]  /*3f50*/  FADD.FTZ R68, RZ, R68 ;  /* 0x00000044ff447221 */ /* 0x000fe20000010000 */
[----:B------:R-:W-:Y:S01]  /*3f60*/  FMUL.FTZ R41, R41, R112 ;  /* 0x0000007029297220 */ /* 0x000fe20000410000 */
[----:B------:R-:W-:Y:S01]  /*3f70*/  FADD.FTZ R49, R49, R50 ;  /* 0x0000003231317221 */ /* 0x000fe20000010000 */
[----:B------:R-:W-:Y:S01]  /*3f80*/  FFMA.FTZ R125, R24, R123, R125 ;  /* 0x0000007b187d7223 */ /* 0x000fe2000001007d */
[----:B------:R-:W-:Y:S01]  /*3f90*/  FADD.FTZ R123, R123, R68 ;  /* 0x000000447b7b7221 */ /* 0x000fe20000010000 */
[C---:B------:R-:W-:Y:S01]  /*3fa0*/  FFMA.FTZ R47, R78.reuse, R41, R71 ;  /* 0x000000294e2f7223 */ /* 0x040fe20000010047 */
[----:B------:R-:W-:Y:S01]  /*3fb0*/  FMUL.FTZ R50, R78, R50 ;  /* 0x000000324e327220 */ /* 0x000fe20000410000 */
[----:B------:R-:W-:Y:S01]  /*3fc0*/  SHF.L.U32 R25, R59, 0x10, RZ ;  /* 0x000000103b197819 */ /* 0x000fe200000006ff */
[----:B------:R-:W-:Y:S01]  /*3fd0*/  FFMA.FTZ R24, R24, R48, RZ ;  /* 0x0000003018187223 */ /* 0x000fe200000100ff */
[----:B------:R-:W-:Y:S01]  /*3fe0*/  FMUL.FTZ R68, R47, -1.4426950216293334961 ;  /* 0xbfb8aa3b2f447820 */ /* 0x000fe20000410000 */
[----:B------:R-:W-:Y:S01]  /*3ff0*/  FFMA.FTZ R69, R69, R50, R125 ;  /* 0x0000003245457223 */ /* 0x000fe2000001007d */
[----:B------:R-:W-:Y:S01]  /*4000*/  FADD.FTZ R123, R123, R50 ;  /* 0x000000327b7b7221 */ /* 0x000fe20000010000 */
[----:B------:R-:W-:Y:S01]  /*4010*/  FADD.FTZ R49, R49, R54 ;  /* 0x0000003631317221 */ /* 0x000fe20000010000 */
[----:B------:R-:W-:-:S02]  /*4020*/  FFMA.FTZ R124, R55, R54, R124 ;  /* 0x00000036377c7223 */ /* 0x000fc4000001007c */
[----:B------:R-:W0:Y:S02]  /*4030*/  MUFU.EX2 R68, R68 ;  /* 0x0000004400447308 */ /* 0x000e240000000800 */
[----:B0-----:R-:W-:-:S06]  /*4040*/  FADD.FTZ R53, R68, 1 ;  /* 0x3f80000044357421 */ /* 0x001fcc0000010000 */
[----:B------:R-:W0:Y:S02]  /*4050*/  MUFU.RCP R53, R53 ;  /* 0x0000003500357308 */ /* 0x000e240000001000 */
[----:B0-----:R-:W-:Y:S01]  /*4060*/  FADD.FTZ R68, -R53, 1 ;  /* 0x3f80000035447421 */ /* 0x001fe20000010100 */
[----:B------:R-:W-:Y:S01]  /*4070*/  FMUL.FTZ R25, R25, R53 ;  /* 0x0000003519197220 */ /* 0x000fe20000410000 */
[----:B------:R-:W-:Y:S01]  /*4080*/  FADD.FTZ R53, RZ, R48 ;  /* 0x00000030ff357221 */ /* 0x000fe20000010000 */
[----:B------:R-:W-:Y:S01]  /*4090*/  FFMA.FTZ R48, R89, R114, R24 ;  /* 0x0000007259307223 */ /* 0x000fe20000010018 */
[----:B------:R-:W-:Y:S01]  /*40a0*/  FFMA.FTZ R68, R47, R68, 1 ;  /* 0x3f8000002f447423 */ /* 0x000fe20000010044 */
[----:B------:R-:W-:Y:S01]  /*40b0*/  SHF.L.U32 R47, R92, 0x10, RZ ;  /* 0x000000105c2f7819 */ /* 0x000fe200000006ff */
[----:B------:R-:W-:Y:S01]  /*40c0*/  FMUL.FTZ R24, R77, R114 ;  /* 0x000000724d187220 */ /* 0x000fe20000410000 */
[----:B------:R-:W-:Y:S01]  /*40d0*/  FADD.FTZ R53, R53, R114 ;  /* 0x0000007235357221 */ /* 0x000fe20000010000 */
[----:B------:R-:W-:Y:S01]  /*40e0*/  FMUL.FTZ R25, R25, R68 ;  /* 0x0000004419197220 */ /* 0x000fe20000410000 */
[----:B------:R-:W-:Y:S01]  /*40f0*/  FFMA.FTZ R48, R113, R52, R48 ;  /* 0x0000003471307223 */ /* 0x000fe20000010030 */
[----:B------:R-:W-:Y:S01]  /*4100*/  FADD.FTZ R47, -R70, R47 ;  /* 0x0000002f462f7221 */ /* 0x000fe20000010100 */
[----:B------:R-:W-:Y:S01]  /*4110*/  FFMA.FTZ R89, R89, R24, R69 ;  /* 0x0000001859597223 */ /* 0x000fe20000010045 */
[----:B------:R-:W-:Y:S01]  /*4120*/  SHF.L.U32 R69, R93, 0x10, RZ ;  /* 0x000000105d457819 */ /* 0x000fe200000006ff */
[----:B------:R-:W-:Y:S01]  /*4130*/  FADD.FTZ R123, R24, R123 ;  /* 0x0000007b187b7221 */ /* 0x000fe20000010000 */
[----:B------:R-:W-:Y:S01]  /*4140*/  FMUL.FTZ R47, R47, R112 ;  /* 0x000000702f2f7220 */ /* 0x000fe20000410000 */
[----:B------:R-:W-:Y:S01]  /*4150*/  FMUL.FTZ R24, R78, R54 ;  /* 0x000000364e187220 */ /* 0x000fe20000410000 */
[----:B------:R-:W-:Y:S01]  /*4160*/  SHF.L.U32 R54, R61, 0x10, RZ ;  /* 0x000000103d367819 */ /* 0x000fe200000006ff */
[----:B------:R-:W-:Y:S01]  /*4170*/  FADD.FTZ R53, R53, R52 ;  /* 0x0000003435357221 */ /* 0x000fe20000010000 */
[----:B------:R-:W-:Y:S01]  /*4180*/  FFMA.FTZ R50, R77, R47, R76 ;  /* 0x0000002f4d327223 */ /* 0x000fe2000001004c */
[----:B------:R-:W-:Y:S01]  /*4190*/  FFMA.FTZ R55, R55, R24, R89 ;  /* 0x0000001837377223 */ /* 0x000fe20000010059 */
[----:B------:R-:W-:Y:S01]  /*41a0*/  FADD.FTZ R123, R123, R24 ;  /* 0x000000187b7b7221 */ /* 0x000fe20000010000 */
[----:B------:R-:W-:Y:S01]  /*41b0*/  FMUL.FTZ R52, R77, R52 ;  /* 0x000000344d347220 */ /* 0x000fe20000410000 */
[----:B------:R-:W-:Y:S01]  /*41c0*/  FMUL.FTZ R125, R50, -1.4426950216293334961 ;  /* 0xbfb8aa3b327d7820 */ /* 0x000fe20000410000 */
[----:B------:R-:W-:Y:S01]  /*41d0*/  FADD.FTZ R53, R53, R122 ;  /* 0x0000007a35357221 */ /* 0x000fe20000010000 */
[----:B------:R-:W-:Y:S01]  /*41e0*/  FFMA.FTZ R48, R115, R122, R48 ;  /* 0x0000007a73307223 */ /* 0x000fe20000010030 */
[----:B------:R-:W-:Y:S01]  /*41f0*/  FFMA.FTZ R113, R113, R52, R55 ;  /* 0x0000003471717223 */ /* 0x000fe20000010037 */
[----:B------:R-:W-:Y:S01]  /*4200*/  SHF.L.U32 R55, R91, 0x10, RZ ;  /* 0x000000105b377819 */ /* 0x000fe200000006ff */
[----:B------:R-:W-:Y:S01]  /*4210*/  FADD.FTZ R123, R52, R123 ;  /* 0x0000007b347b7221 */ /* 0x000fe20000010000 */
[----:B------:R-:W0:Y:S01]  /*4220*/  MUFU.EX2 R125, R125 ;  /* 0x0000007d007d7308 */ /* 0x000e220000000800 */
[----:B------:R-:W-:Y:S01]  /*4230*/  FADD.FTZ R52, R49, R120 ;  /* 0x0000007831347221 */ /* 0x000fe20000010000 */
[-C--:B------:R-:W-:Y:S01]  /*4240*/  FFMA.FTZ R49, R121, R120.reuse, R124 ;  /* 0x0000007879317223 */ /* 0x080fe2000001007c */
[----:B------:R-:W-:Y:S01]  /*4250*/  FMUL.FTZ R120, R78, R120 ;  /* 0x000000784e787220 */ /* 0x000fe20000410000 */
[----:B------:R-:W-:Y:S01]  /*4260*/  SHF.L.U32 R124, R63, 0x10, RZ ;  /* 0x000000103f7c7819 */ /* 0x000fe200000006ff */
[----:B------:R-:W-:Y:S01]  /*4270*/  FMUL.FTZ R122, R77, R122 ;  /* 0x0000007a4d7a7220 */ /* 0x000fe20000410000 */
[----:B------:R-:W-:Y:S01]  /*4280*/  FFMA.FTZ R49, R36, R31, R49 ;  /* 0x0000001f24317223 */ /* 0x000fe20000010031 */
[----:B------:R-:W-:Y:S01]  /*4290*/  FFMA.FTZ R121, R121, R120, R113 ;  /* 0x0000007879797223 */ /* 0x000fe20000010071 */
[----:B------:R-:W-:Y:S01]  /*42a0*/  FADD.FTZ R123, R123, R120 ;  /* 0x000000787b7b7221 */ /* 0x000fe20000010000 */
[----:B------:R-:W-:Y:S01]  /*42b0*/  FADD.FTZ R52, R52, R31 ;  /* 0x0000001f34347221 */ /* 0x000fe20000010000 */
[----:B------:R-:W-:Y:S01]  /*42c0*/  FADD.FTZ R53, R53, R26 ;  /* 0x0000001a35357221 */ /* 0x000fe20000010000 */
[----:B------:R-:W-:Y:S01]  /*42d0*/  FFMA.FTZ R115, R115, R122, R121 ;  /* 0x0000007a73737223 */ /* 0x000fe20000010079 */
[----:B------:R-:W-:Y:S01]  /*42e0*/  SHF.L.U32 R121, R80, 0x10, RZ ;  /* 0x0000001050797819 */ /* 0x000fe200000006ff */
[----:B------:R-:W-:Y:S01]  /*42f0*/  FADD.FTZ R123, R122, R123 ;  /* 0x0000007b7a7b7221 */ /* 0x000fe20000010000 */
[----:B0-----:R-:W-:Y:S01]  /*4300*/  FADD.FTZ R68, R125, 1 ;  /* 0x3f8000007d447421 */ /* 0x001fe20000010000 */
[----:B------:R-:W-:Y:S01]  /*4310*/  FFMA.FTZ R49, R34, R27, R49 ;  /* 0x0000001b22317223 */ /* 0x000fe20000010031 */
[----:B------:R-:W-:-:S03]  /*4320*/  FADD.FTZ R52, R52, R27 ;  /* 0x0000001b34347221 */ /* 0x000fc60000010000 */
[----:B------:R-:W-:Y:S01]  /*4330*/  FFMA.FTZ R49, R30, R29, R49 ;  /* 0x0000001d1e317223 */ /* 0x000fe20000010031 */
[----:B------:R-:W0:Y:S01]  /*4340*/  MUFU.RCP R68, R68 ;  /* 0x0000004400447308 */ /* 0x000e220000001000 */
[----:B------:R-:W-:Y:S02]  /*4350*/  FADD.FTZ R52, R52, R29 ;  /* 0x0000001d34347221 */ /* 0x000fe40000010000 */
[----:B------:R-:W-:Y:S02]  /*4360*/  FFMA.FTZ R49, R46, R37, R49 ;  /* 0x000000252e317223 */ /* 0x000fe40000010031 */
[----:B------:R-:W-:-:S04]  /*4370*/  FADD.FTZ R52, R52, R37 ;  /* 0x0000002534347221 */ /* 0x000fc80000010000 */
[----:B------:R-:W-:-:S04]  /*4380*/  FADD.FTZ R52, R52, R33 ;  /* 0x0000002134347221 */ /* 0x000fc80000010000 */
[----:B------:R-:W-:Y:S01]  /*4390*/  FADD.FTZ R52, R52, R25 ;  /* 0x0000001934347221 */ /* 0x000fe20000010000 */
[----:B0-----:R-:W-:Y:S01]  /*43a0*/  FADD.FTZ R125, -R68, 1 ;  /* 0x3f800000447d7421 */ /* 0x001fe20000010100 */
[----:B------:R-:W-:-:S03]  /*43b0*/  FMUL.FTZ R69, R69, R68 ;  /* 0x0000004445457220 */ /* 0x000fc60000410000 */
[----:B------:R-:W-:Y:S01]  /*43c0*/  FFMA.FTZ R50, R50, R125, 1 ;  /* 0x3f80000032327423 */ /* 0x000fe2000001007d */
[----:B------:R-:W-:-:S03]  /*43d0*/  SHF.L.U32 R125, R60, 0x10, RZ ;  /* 0x000000103c7d7819 */ /* 0x000fc600000006ff */
[----:B------:R-:W-:Y:S02]  /*43e0*/  FMUL.FTZ R50, R69, R50 ;  /* 0x0000003245327220 */ /* 0x000fe40000410000 */
[----:B------:R-:W-:-:S04]  /*43f0*/  FADD.FTZ R125, -R70, R125 ;  /* 0x0000007d467d7221 */ /* 0x000fc80000010100 */
[----:B------:R-:W-:-:S04]  /*4400*/  FMUL.FTZ R114, R125, R112 ;  /* 0x000000707d727220 */ /* 0x000fc80000410000 */
[----:B------:R-:W-:-:S04]  /*4410*/  FFMA.FTZ R68, R78, R114, R71 ;  /* 0x000000724e447223 */ /* 0x000fc80000010047 */
[----:B------:R-:W-:-:S06]  /*4420*/  FMUL.FTZ R125, R68, -1.4426950216293334961 ;  /* 0xbfb8aa3b447d7820 */ /* 0x000fcc0000410000 */
[----:B------:R-:W0:Y:S02]  /*4430*/  MUFU.EX2 R125, R125 ;  /* 0x0000007d007d7308 */ /* 0x000e240000000800 */
[----:B0-----:R-:W-:Y:S01]  /*4440*/  FADD.FTZ R69, R125, 1 ;  /* 0x3f8000007d457421 */ /* 0x001fe20000010000 */
[----:B------:R-:W-:-:S05]  /*4450*/  SHF.L.U32 R125, R90, 0x10, RZ ;  /* 0x000000105a7d7819 */ /* 0x000fca00000006ff */
[----:B------:R-:W0:Y:S01]  /*4460*/  MUFU.RCP R69, R69 ;  /* 0x0000004500457308 */ /* 0x000e220000001000 */
[----:B------:R-:W-:Y:S01]  /*4470*/  FADD.FTZ R125, -R70, R125 ;  /* 0x0000007d467d7221 */ /* 0x000fe20000010100 */
[----:B0-----:R-:W-:Y:S01]  /*4480*/  FADD.FTZ R89, -R69, 1 ;  /* 0x3f80000045597421 */ /* 0x001fe20000010100 */
[----:B------:R-:W-:-:S03]  /*4490*/  FMUL.FTZ R54, R54, R69 ;  /* 0x0000004536367220 */ /* 0x000fc60000410000 */
[----:B------:R-:W-:-:S04]  /*44a0*/  FFMA.FTZ R89, R68, R89, 1 ;  /* 0x3f80000044597423 */ /* 0x000fc80000010059 */
[----:B------:R-:W-:Y:S01]  /*44b0*/  FMUL.FTZ R69, R54, R89 ;  /* 0x0000005936457220 */ /* 0x000fe20000410000 */
[----:B------:R-:W-:-:S03]  /*44c0*/  FMUL.FTZ R89, R125, R112 ;  /* 0x000000707d597220 */ /* 0x000fc60000410000 */
        /* <DEDUP_REMOVED lines=20> */
[----:B0-----:R-:W-:Y:S01]  /*4610*/  FMUL.FTZ R113, R124, R55 ;  /* 0x000000377c717220 */ /* 0x001fe20000410000 */
[----:B------:R-:W-:-:S04]  /*4620*/  FADD.FTZ R124, -R55, 1 ;  /* 0x3f800000377c7421 */ /* 0x000fc80000010100 */
[----:B------:R-:W-:Y:S01]  /*4630*/  FFMA.FTZ R124, R54, R124, 1 ;  /* 0x3f800000367c7423 */ /* 0x000fe2000001007c */
[----:B------:R-:W-:-:S03]  /*4640*/  FMUL.FTZ R54, R125, R112 ;  /* 0x000000707d367220 */ /* 0x000fc60000410000 */
[----:B------:R-:W-:Y:S01]  /*4650*/  FMUL.FTZ R55, R113, R124 ;  /* 0x0000007c71377220 */ /* 0x000fe20000410000 */
[----:B------:R-:W-:-:S03]  /*4660*/  FFMA.FTZ R113, R77, R54, R76 ;  /* 0x000000364d717223 */ /* 0x000fc6000001004c */
[----:B------:R-:W-:Y:S01]  /*4670*/  FADD.FTZ R52, R52, R55 ;  /* 0x0000003734347221 */ /* 0x000fe20000010000 */
[----:B------:R-:W-:-:S06]  /*4680*/  FMUL.FTZ R124, R113, -1.4426950216293334961 ;  /* 0xbfb8aa3b717c7820 */ /* 0x000fcc0000410000 */
[----:B------:R-:W0:Y:S02]  /*4690*/  MUFU.EX2 R124, R124 ;  /* 0x0000007c007c7308 */ /* 0x000e240000000800 */
[----:B0-----:R-:W-:Y:S01]  /*46a0*/  FADD.FTZ R120, R124, 1 ;  /* 0x3f8000007c787421 */ /* 0x001fe20000010000 */
[----:B------:R-:W-:Y:S01]  /*46b0*/  FMUL.FTZ R124, R78, R31 ;  /* 0x0000001f4e7c7220 */ /* 0x000fe20000410000 */
[----:B------:R-:W-:-:S03]  /*46c0*/  SHF.L.U32 R31, R65, 0x10, RZ ;  /* 0x00000010411f7819 */ /* 0x000fc600000006ff */
[----:B------:R-:W-:Y:S01]  /*46d0*/  FFMA.FTZ R36, R36, R124, R115 ;  /* 0x0000007c24247223 */ /* 0x000fe20000010073 */
[----:B------:R-:W0:Y:S01]  /*46e0*/  MUFU.RCP R120, R120 ;  /* 0x0000007800787308 */ /* 0x000e220000001000 */
        /* <DEDUP_REMOVED lines=12> */
[-C--:B------:R-:W-:Y:S01]  /*47b0*/  FFMA.FTZ R125, R35, R26.reuse, R48 ;  /* 0x0000001a237d7223 */ /* 0x080fe20000010030 */
[----:B------:R-:W-:-:S03]  /*47c0*/  FMUL.FTZ R26, R77, R26 ;  /* 0x0000001a4d1a7220 */ /* 0x000fc60000410000 */
[----:B------:R-:W-:Y:S01]  /*47d0*/  FFMA.FTZ R125, R32, R42, R125 ;  /* 0x0000002a207d7223 */ /* 0x000fe2000001007d */
        /* <DEDUP_REMOVED lines=10> */
[----:B------:R-:W-:Y:S02]  /*4880*/  FADD.FTZ R52, R52, R31 ;  /* 0x0000001f34347221 */ /* 0x000fe40000010000 */
        /* <DEDUP_REMOVED lines=12> */
[----:B------:R-:W-:Y:S01]  /*4950*/  FMUL.FTZ R48, R122, R112 ;  /* 0x000000707a307220 */ /* 0x000fe20000410000 */
[C---:B------:R-:W-:Y:S01]  /*4960*/  FMUL.FTZ R122, R78.reuse, R27 ;  /* 0x0000001b4e7a7220 */ /* 0x040fe20000410000 */
[----:B------:R-:W-:Y:S02]  /*4970*/  SHF.L.U32 R27, R67, 0x10, RZ ;  /* 0x00000010431b7819 */ /* 0x000fe400000006ff */
[----:B------:R-:W-:Y:S01]  /*4980*/  FFMA.FTZ R121, R78, R48, R71 ;  /* 0x000000304e797223 */ /* 0x000fe20000010047 */
[----:B------:R-:W-:Y:S01]  /*4990*/  FFMA.FTZ R35, R34, R122, R35 ;  /* 0x0000007a22237223 */ /* 0x000fe20000010023 */
[----:B------:R-:W-:Y:S01]  /*49a0*/  FADD.FTZ R123, R123, R122 ;  /* 0x0000007a7b7b7221 */ /* 0x000fe20000010000 */
[----:B------:R-:W-:Y:S01]  /*49b0*/  FADD.FTZ R122, R53, R42 ;  /* 0x0000002a357a7221 */ /* 0x000fe20000010000 */
[----:B------:R-:W-:Y:S01]  /*49c0*/  FMUL.FTZ R124, R121, -1.4426950216293334961 ;  /* 0xbfb8aa3b797c7820 */ /* 0x000fe20000410000 */
[----:B------:R-:W-:Y:S01]  /*49d0*/  FMUL.FTZ R42, R77, R42 ;  /* 0x0000002a4d2a7220 */ /* 0x000fe20000410000 */
[----:B------:R-:W-:-:S03]  /*49e0*/  SHF.L.U32 R53, R84, 0x10, RZ ;  /* 0x0000001054357819 */ /* 0x000fc600000006ff */
[----:B------:R-:W-:Y:S01]  /*49f0*/  FFMA.FTZ R35, R32, R42, R35 ;  /* 0x0000002a20237223 */ /* 0x000fe20000010023 */
[----:B------:R-:W0:Y:S01]  /*4a00*/  MUFU.EX2 R124, R124 ;  /* 0x0000007c007c7308 */ /* 0x000e220000000800 */
[----:B------:R-:W-:Y:S01]  /*4a10*/  FADD.FTZ R123, R42, R123 ;  /* 0x0000007b2a7b7221 */ /* 0x000fe20000010000 */
        /* <DEDUP_REMOVED lines=19> */
[----:B------:R-:W-:-:S04]  /*4b50*/  FMUL.FTZ R124, R77, R39 ;  /* 0x000000274d7c7220 */ /* 0x000fc80000410000 */
[----:B------:R-:W-:Y:S01]  /*4b60*/  FFMA.FTZ R35, R28, R124, R35 ;  /* 0x0000007c1c237223 */ /* 0x000fe20000010023 */
[----:B------:R-:W-:Y:S01]  /*4b70*/  FADD.FTZ R123, R124, R123 ;  /* 0x0000007b7c7b7221 */ /* 0x000fe20000010000 */
[----:B------:R-:W-:Y:S01]  /*4b80*/  FMUL.FTZ R124, R78, R37 ;  /* 0x000000254e7c7220 */ /* 0x000fe20000410000 */
[----:B------:R-:W-:-:S03]  /*4b90*/  SHF.L.U32 R37, R75, 0x10, RZ ;  /* 0x000000104b257819 */ /* 0x000fc600000006ff */
[----:B------:R-:W-:Y:S01]  /*4ba0*/  FFMA.FTZ R46, R46, R124, R35 ;  /* 0x0000007c2e2e7223 */ /* 0x000fe20000010023 */
[----:B------:R-:W-:Y:S01]  /*4bb0*/  FADD.FTZ R123, R123, R124 ;  /* 0x0000007c7b7b7221 */ /* 0x000fe20000010000 */
[----:B0-----:R-:W-:Y:S01]  /*4bc0*/  FMUL.FTZ R32, R53, R34 ;  /* 0x0000002235207220 */ /* 0x001fe20000410000 */
[----:B------:R-:W-:-:S04]  /*4bd0*/  FADD.FTZ R53, -R34, 1 ;  /* 0x3f80000022357421 */ /* 0x000fc80000010100 */
        /* <DEDUP_REMOVED lines=9> */
[----:B------:R-:W-:Y:S01]  /*4c70*/  FADD.FTZ R121, R122, R39 ;  /* 0x000000277a797221 */ /* 0x000fe20000010000 */
[----:B------:R-:W-:Y:S01]  /*4c80*/  FFMA.FTZ R122, R28, R39, R125 ;  /* 0x000000271c7a7223 */ /* 0x000fe2000001007d */
[----:B------:R-:W-:Y:S02]  /*4c90*/  SHF.L.U32 R39, R86, 0x10, RZ ;  /* 0x0000001056277819 */ /* 0x000fe400000006ff */
[----:B------:R-:W-:Y:S01]  /*4ca0*/  FADD.FTZ R121, R121, R40 ;  /* 0x0000002879797221 */ /* 0x000fe20000010000 */
[----:B------:R-:W0:Y:S01]  /*4cb0*/  MUFU.RCP R42, R42 ;  /* 0x0000002a002a7308 */ /* 0x000e220000001000 */
[----:B------:R-:W-:Y:S02]  /*4cc0*/  FFMA.FTZ R122, R45, R40, R122 ;  /* 0x000000282d7a7223 */ /* 0x000fe4000001007a */
[----:B------:R-:W-:-:S02]  /*4cd0*/  FADD.FTZ R121, R121, R38 ;  /* 0x0000002679797221 */ /* 0x000fc40000010000 */
[-C--:B------:R-:W-:Y:S01]  /*4ce0*/  FFMA.FTZ R122, R43, R38.reuse, R122 ;  /* 0x000000262b7a7223 */ /* 0x080fe2000001007a */
[----:B------:R-:W-:Y:S01]  /*4cf0*/  FMUL.FTZ R38, R77, R38 ;  /* 0x000000264d267220 */ /* 0x000fe20000410000 */
[----:B------:R-:W-:Y:S02]  /*4d00*/  FADD.FTZ R121, R121, R50 ;  /* 0x0000003279797221 */ /* 0x000fe40000010000 */
[----:B------:R-:W-:Y:S01]  /*4d10*/  FFMA.FTZ R122, R47, R50, R122 ;  /* 0x000000322f7a7223 */ /* 0x000fe2000001007a */
        /* <DEDUP_REMOVED lines=44> */
[----:B------:R-:W-:-:S03]  /*4fe0*/  FFMA.FTZ R42, R44, R33, R49 ;  /* 0x000000212c2a7223 */ /* 0x000fc60000010031 */
[----:B------:R-:W-:Y:S01]  /*4ff0*/  FMUL.FTZ R40, R40, R46 ;  /* 0x0000002e28287220 */ /* 0x000fe20000410000 */
[C---:B------:R-:W-:Y:S01]  /*5000*/  FMUL.FTZ R46, R78.reuse, R33 ;  /* 0x000000214e2e7220 */ /* 0x040fe20000410000 */
[-C--:B------:R-:W-:Y:S01]  /*5010*/  FFMA.FTZ R33, R41, R25.reuse, R42 ;  /* 0x0000001929217223 */ /* 0x080fe2000001002a */
[C---:B------:R-:W-:Y:S01]  /*5020*/  FMUL.FTZ R25, R78.reuse, R25 ;  /* 0x000000194e197220 */ /* 0x040fe20000410000 */
[-C--:B------:R-:W-:Y:S01]  /*5030*/  FMUL.FTZ R42, R78, R69.reuse ;  /* 0x000000454e2a7220 */ /* 0x080fe20000410000 */
[----:B------:R-:W-:Y:S01]  /*5040*/  FFMA.FTZ R45, R44, R46, R45 ;  /* 0x0000002e2c2d7223 */ /* 0x000fe2000001002d */
[----:B------:R-:W-:Y:S01]  /*5050*/  FADD.FTZ R123, R123, R46 ;  /* 0x0000002e7b7b7221 */ /* 0x000fe20000010000 */
[----:B------:R-:W-:Y:S02]  /*5060*/  FFMA.FTZ R33, R114, R69, R33 ;  /* 0x0000004572217223 */ /* 0x000fe40000010021 */
[----:B------:R-:W-:Y:S01]  /*5070*/  FFMA.FTZ R44, R43, R38, R45 ;  /* 0x000000262b2c7223 */ /* 0x000fe2000001002d */
[----:B------:R-:W-:Y:S01]  /*5080*/  FADD.FTZ R123, R38, R123 ;  /* 0x0000007b267b7221 */ /* 0x000fe20000010000 */
[----:B------:R-:W-:Y:S01]  /*5090*/  FMUL.FTZ R38, R77, R50 ;  /* 0x000000324d267220 */ /* 0x000fe20000410000 */
[----:B------:R-:W-:Y:S01]  /*50a0*/  FFMA.FTZ R33, R68, R55, R33 ;  /* 0x0000003744217223 */ /* 0x000fe20000010021 */
[----:B------:R-:W-:Y:S01]  /*50b0*/  FFMA.FTZ R41, R41, R25, R44 ;  /* 0x0000001929297223 */ /* 0x000fe2000001002c */
[----:B------:R-:W-:Y:S01]  /*50c0*/  FADD.FTZ R123, R123, R25 ;  /* 0x000000197b7b7221 */ /* 0x000fe20000010000 */
[----:B------:R-:W-:Y:S01]  /*50d0*/  FFMA.FTZ R25, R89, R24, R122 ;  /* 0x0000001859197223 */ /* 0x000fe2000001007a */
[----:B------:R-:W-:Y:S01]  /*50e0*/  FMUL.FTZ R44, R78, R31 ;  /* 0x0000001f4e2c7220 */ /* 0x000fe20000410000 */
[----:B------:R-:W-:Y:S01]  /*50f0*/  FFMA.FTZ R41, R47, R38, R41 ;  /* 0x000000262f297223 */ /* 0x000fe20000010029 */
[----:B------:R-:W-:Y:S01]  /*5100*/  FADD.FTZ R123, R38, R123 ;  /* 0x0000007b267b7221 */ /* 0x000fe20000010000 */
[----:B------:R-:W-:Y:S01]  /*5110*/  FMUL.FTZ R38, R77, R24 ;  /* 0x000000184d267220 */ /* 0x000fe20000410000 */
[----:B------:R-:W-:Y:S01]  /*5120*/  FADD.FTZ R24, R121, R24 ;  /* 0x0000001879187221 */ /* 0x000fe20000010000 */
[----:B------:R-:W-:Y:S01]  /*5130*/  FFMA.FTZ R41, R114, R42, R41 ;  /* 0x0000002a72297223 */ /* 0x000fe20000010029 */
[----:B------:R-:W-:Y:S01]  /*5140*/  FADD.FTZ R123, R123, R42 ;  /* 0x0000002a7b7b7221 */ /* 0x000fe20000010000 */
[----:B------:R-:W-:Y:S01]  /*5150*/  FMUL.FTZ R42, R78, R55 ;  /* 0x000000374e2a7220 */ /* 0x000fe20000410000 */
[----:B------:R-:W-:Y:S01]  /*5160*/  FFMA.FTZ R33, R120, R31, R33 ;  /* 0x0000001f78217223 */ /* 0x000fe20000010021 */
[----:B------:R-:W-:Y:S01]  /*5170*/  FFMA.FTZ R41, R89, R38, R41 ;  /* 0x0000002659297223 */ /* 0x000fe20000010029 */
[----:B------:R-:W-:Y:S01]  /*5180*/  FADD.FTZ R123, R38, R123 ;  /* 0x0000007b267b7221 */ /* 0x000fe20000010000 */
[----:B------:R-:W-:-:S02]  /*5190*/  FFMA.FTZ R38, R54, R113, R25 ;  /* 0x0000007136267223 */ /* 0x000fc40000010019 */
[----:B------:R-:W-:Y:S01]  /*51a0*/  FFMA.FTZ R68, R68, R42, R41 ;  /* 0x0000002a44447223 */ /* 0x000fe20000010029 */
[----:B------:R-:W-:Y:S01]  /*51b0*/  FMUL.FTZ R41, R77, R113 ;  /* 0x000000714d297220 */ /* 0x000fe20000410000 */
[----:B------:R-:W-:Y:S01]  /*51c0*/  FADD.FTZ R42, R123, R42 ;  /* 0x0000002a7b2a7221 */ /* 0x000fe20000010000 */
[----:B------:R-:W-:Y:S01]  /*51d0*/  FADD.FTZ R113, R24, R113 ;  /* 0x0000007118717221 */ /* 0x000fe20000010000 */
[----:B------:R-:W-:Y:S01]  /*51e0*/  FMUL.FTZ R24, R77, R36 ;  /* 0x000000244d187220 */ /* 0x000fe20000410000 */
[----:B------:R-:W-:Y:S01]  /*51f0*/  FFMA.FTZ R25, R54, R41, R68 ;  /* 0x0000002936197223 */ /* 0x000fe20000010044 */
[----:B------:R-:W-:Y:S01]  /*5200*/  FADD.FTZ R42, R41, R42 ;  /* 0x0000002a292a7221 */ /* 0x000fe20000010000 */
[----:B------:R-:W-:Y:S02]  /*5210*/  FADD.FTZ R113, R113, R36 ;  /* 0x0000002471717221 */ /* 0x000fe40000010000 */
[----:B------:R-:W-:Y:S01]  /*5220*/  FFMA.FTZ R41, R120, R44, R25 ;  /* 0x0000002c78297223 */ /* 0x000fe20000010019 */
[----:B------:R-:W-:Y:S01]  /*5230*/  FADD.FTZ R31, R42, R44 ;  /* 0x0000002c2a1f7221 */ /* 0x000fe20000010000 */
[C---:B------:R-:W-:Y:S01]  /*5240*/  FFMA.FTZ R25, R115.reuse, R36, R38 ;  /* 0x0000002473197223 */ /* 0x040fe20000010026 */
[-C--:B------:R-:W-:Y:S01]  /*5250*/  FMUL.FTZ R38, R78, R27.reuse ;  /* 0x0000001b4e267220 */ /* 0x080fe20000410000 */
[----:B------:R-:W-:Y:S01]  /*5260*/  FFMA.FTZ R41, R115, R24, R41 ;  /* 0x0000001873297223 */ /* 0x000fe20000010029 */
[----:B------:R-:W-:Y:S01]  /*5270*/  FADD.FTZ R31, R24, R31 ;  /* 0x0000001f181f7221 */ /* 0x000fe20000010000 */
[C---:B------:R-:W-:Y:S01]  /*5280*/  FFMA.FTZ R24, R48.reuse, R27, R33 ;  /* 0x0000001b30187223 */ /* 0x040fe20000010021 */
[----:B------:R-:W-:Y:S01]  /*5290*/  FMUL.FTZ R33, R77, R32 ;  /* 0x000000204d217220 */ /* 0x000fe20000410000 */
[----:B------:R-:W-:Y:S01]  /*52a0*/  FFMA.FTZ R48, R48, R38, R41 ;  /* 0x0000002630307223 */ /* 0x000fe20000010029 */
[----:B------:R-:W-:Y:S01]  /*52b0*/  FADD.FTZ R38, R31, R38 ;  /* 0x000000261f267221 */ /* 0x000fe20000010000 */
[----:B------:R-:W-:Y:S01]  /*52c0*/  FMUL.FTZ R31, R78, R29 ;  /* 0x0000001d4e1f7220 */ /* 0x000fe20000410000 */
[C---:B------:R-:W-:Y:S01]  /*52d0*/  FFMA.FTZ R25, R26.reuse, R32, R25 ;  /* 0x000000201a197223 */ /* 0x040fe20000010019 */
[----:B------:R-:W-:Y:S01]  /*52e0*/  FFMA.FTZ R27, R26, R33, R48 ;  /* 0x000000211a1b7223 */ /* 0x000fe20000010030 */
[----:B------:R-:W-:Y:S01]  /*52f0*/  FADD.FTZ R38, R33, R38 ;  /* 0x0000002621267221 */ /* 0x000fe20000010000 */
[----:B------:R-:W-:Y:S01]  /*5300*/  FMUL.FTZ R33, R77, R28 ;  /* 0x0000001c4d217220 */ /* 0x000fe20000410000 */
[----:B------:R-:W-:Y:S01]  /*5310*/  FADD.FTZ R113, R113, R32 ;  /* 0x0000002071717221 */ /* 0x000fe20000010000 */
[----:B------:R-:W-:Y:S01]  /*5320*/  FFMA.FTZ R27, R34, R31, R27 ;  /* 0x0000001f221b7223 */ /* 0x000fe2000001001b */
[----:B------:R-:W-:Y:S01]  /*5330*/  FADD.FTZ R38, R38, R31 ;  /* 0x0000001f26267221 */ /* 0x000fe20000010000 */
[----:B------:R-:W-:Y:S01]  /*5340*/  FMUL.FTZ R31, R78, R37 ;  /* 0x000000254e1f7220 */ /* 0x000fe20000410000 */
[----:B------:R-:W-:Y:S01]  /*5350*/  FMUL.FTZ R32, R77, R40 ;  /* 0x000000284d207220 */ /* 0x000fe20000410000 */
[----:B------:R-:W-:Y:S01]  /*5360*/  FFMA.FTZ R26, R30, R33, R27 ;  /* 0x000000211e1a7223 */ /* 0x000fe2000001001b */
[----:B------:R-:W-:Y:S01]  /*5370*/  FADD.FTZ R38, R33, R38 ;  /* 0x0000002621267221 */ /* 0x000fe20000010000 */
[----:B------:R-:W-:Y:S01]  /*5380*/  FFMA.FTZ R24, R34, R29, R24 ;  /* 0x0000001d22187223 */ /* 0x000fe20000010018 */
[----:B------:R-:W-:Y:S01]  /*5390*/  FFMA.FTZ R30, R30, R28, R25 ;  /* 0x0000001c1e1e7223 */ /* 0x000fe20000010019 */
[----:B------:R-:W-:Y:S01]  /*53a0*/  FFMA.FTZ R26, R39, R31, R26 ;  /* 0x0000001f271a7223 */ /* 0x000fe2000001001a */
[----:B------:R-:W-:Y:S01]  /*53b0*/  FADD.FTZ R31, R38, R31 ;  /* 0x0000001f261f7221 */ /* 0x000fe20000010000 */
[----:B------:R-:W-:Y:S01]  /*53c0*/  FADD.FTZ R113, R113, R28 ;  /* 0x0000001c71717221 */ /* 0x000fe20000010000 */
[----:B------:R-:W-:Y:S01]  /*53d0*/  FFMA.FTZ R24, R39, R37, R24 ;  /* 0x0000002527187223 */ /* 0x000fe20000010018 */
[C---:B------:R-:W-:Y:S01]  /*53e0*/  FFMA.FTZ R36, R35.reuse, R32, R26 ;  /* 0x0000002023247223 */ /* 0x040fe2000001001a */
[----:B------:R-:W-:Y:S01]  /*53f0*/  FADD.FTZ R31, R32, R31 ;  /* 0x0000001f201f7221 */ /* 0x000fe20000010000 */
[----:B------:R-:W-:Y:S01]  /*5400*/  FADD.FTZ R26, R52, R37 ;  /* 0x00000025341a7221 */ /* 0x000fe20000010000 */
[----:B------:R-:W-:Y:S01]  /*5410*/  FFMA.FTZ R25, R35, R40, R30 ;  /* 0x0000002823197223 */ /* 0x000fe2000001001e */
[----:B------:R-:W-:-:S07]  /*5420*/  FADD.FTZ R27, R113, R40 ;  /* 0x00000028711b7221 */ /* 0x000fce0000010000 */
.L_x_248:
        /* <DEDUP_REMOVED lines=89> */
.L_x_250:
[----:B------:R-:W-:Y:S05]  /*59c0*/  BSYNC.RECONVERGENT B0 ;  /* 0x0000000000007941 */ /* 0x000fea0003800200 */
.L_x_249:
        /* <DEDUP_REMOVED lines=39> */
.L_x_252:
[----:B------:R-:W-:Y:S05]  /*5c40*/  BSYNC.RECONVERGENT B0 ;  /* 0x0000000000007941 */ /* 0x000fea0003800200 */
.L_x_251:
        /* <DEDUP_REMOVED lines=28> */
.L_x_254:
[----:B------:R-:W-:Y:S05]  /*5e10*/  BSYNC.RECONVERGENT B0 ;  /* 0x0000000000007941 */ /* 0x000fea0003800200 */
.L_x_253:
        /* <DEDUP_REMOVED lines=25> */
.L_x_257:
[----:B-1----:R-:W2:Y:S04]  /*5fb0*/  LDG.E.STRONG.GPU R26, desc[UR6][R24.64] ;  /* 0x00000006181a7981 */ /* 0x002ea8000c1ef900 */
[----:B--2---:R-:W-:Y:S01]  /*5fc0*/  CCTL.IVALL ;  /* 0x00000000ff00798f */ /* 0x004fe20002000000 */
[----:B------:R-:W-:Y:S05]  /*5fd0*/  YIELD ;  /* 0x0000000000007946 */ /* 0x000fea0003800000 */
[----:B------:R-:W-:-:S13]  /*5fe0*/  ISETP.NE.AND P0, PT, R26, R31, PT ;  /* 0x0000001f1a00720c */ /* 0x000fda0003f05270 */
[----:B------:R-:W-:Y:S05]  /*5ff0*/  @P0 BRA `(.L_x_257) ;  /* 0xfffffffc00ec0947 */ /* 0x000fea000383ffff */
.L_x_256:
        /* <DEDUP_REMOVED lines=15> */
.L_x_259:
        /* <DEDUP_REMOVED lines=59> */
.L_x_258:
        /* <DEDUP_REMOVED lines=34> */
.L_x_260:
        /* <DEDUP_REMOVED lines=18> */
.L_x_261:
        /* <DEDUP_REMOVED lines=9> */
.L_x_262:
[----:B------:R-:W-:Y:S05]  /*6870*/  BSYNC.RECONVERGENT B0 ;  /* 0x0000000000007941 */ /* 0x000fea0003800200 */
.L_x_255:
        /* <DEDUP_REMOVED lines=38> */
.L_x_263:
        /* <DEDUP_REMOVED lines=33> */
.L_x_265:
[----:B------:R-:W-:Y:S05]  /*6cf0*/  BSYNC.RECONVERGENT B0 ;  /* 0x0000000000007941 */ /* 0x000fea0003800200 */
.L_x_264:
        /* <DEDUP_REMOVED lines=25> */
.L_x_266:
        /* <DEDUP_REMOVED lines=21> */
.L_x_268:
[----:B------:R-:W-:Y:S05]  /*6fe0*/  BSYNC.RECONVERGENT B0 ;  /* 0x0000000000007941 */ /* 0x000fea0003800200 */
.L_x_267:
[----:B------:R-:W-:Y:S01]  /*6ff0*/  SHF.L.U32 R39, R94, 0x10, RZ ;  /* 0x000000105e277819 */ /* 0x000fe200000006ff */
[----:B0-----:R-:W-:Y:S01]  /*7000*/  FADD.FTZ R11, -R70, R25 ;  /* 0x00000019460b7221 */ /* 0x001fe20000010100 */
[----:B------:R-:W-:Y:S01]  /*7010*/  SHF.L.U32 R35, R20, 0x10, RZ ;  /* 0x0000001014237819 */ /* 0x000fe200000006ff */
[----:B------:R-:W-:Y:S01]  /*7020*/  FADD.FTZ R29, -R70, R31 ;  /* 0x0000001f461d7221 */ /* 0x000fe20000010100 */
[----:B------:R-:W-:Y:S01]  /*7030*/  SHF.L.U32 R37, R22, 0x10, RZ ;  /* 0x0000001016257819 */ /* 0x000fe200000006ff */
[-C--:B------:R-:W-:Y:S01]  /*7040*/  FMUL.FTZ R11, R11, R112.reuse ;  /* 0x000000700b0b7220 */ /* 0x080fe20000410000 */
[----:B------:R-:W-:Y:S01]  /*7050*/  SHF.L.U32 R41, R64, 0x10, RZ ;  /* 0x0000001040297819 */ /* 0x000fe200000006ff */
[----:B------:R-:W-:Y:S01]  /*7060*/  FMUL.FTZ R34, R29, R112 ;  /* 0x000000701d227220 */ /* 0x000fe20000410000 */
[----:B------:R-:W-:Y:S01]  /*7070*/  SHF.L.U32 R111, R81, 0x10, RZ ;  /* 0x00000010516f7819 */ /* 0x000fe200000006ff */
[----:B------:R-:W-:Y:S01]  /*7080*/  FADD.FTZ R81, -R70, R37 ;  /* 0x0000002546517221 */ /* 0x000fe20000010100 */
[----:B------:R-:W-:Y:S01]  /*7090*/  SHF.L.U32 R115, R66, 0x10, RZ ;  /* 0x0000001042737819 */ /* 0x000fe200000006ff */
[C-C-:B------:R-:W-:Y:S01]  /*70a0*/  FFMA.FTZ R44, R26.reuse, R11, R27.reuse ;  /* 0x0000000b1a2c7223 */ /* 0x140fe2000001001b */
[----:B------:R-:W-:Y:S01]  /*70b0*/  SHF.L.U32 R83, R83, 0x10, RZ ;  /* 0x0000001053537819 */ /* 0x000fe200000006ff */
[----:B------:R-:W-:Y:S01]  /*70c0*/  FFMA.FTZ R46, R26, R34, R27 ;  /* 0x000000221a2e7223 */ /* 0x000fe2000001001b */
[----:B------:R-:W-:Y:S01]  /*70d0*/  SHF.L.U32 R53, R79, 0x10, RZ ;  /* 0x000000104f357819 */ /* 0x000fe200000006ff */
[C---:B------:R-:W-:Y:S01]  /*70e0*/  FADD.FTZ R79, -R70.reuse, R39 ;  /* 0x00000027464f7221 */ /* 0x040fe20000010100 */
[----:B------:R-:W-:Y:S01]  /*70f0*/  SHF.L.U32 R10, R87, 0x10, RZ ;  /* 0x00000010570a7819 */ /* 0x000fe200000006ff */
[C---:B------:R-:W-:Y:S01]  /*7100*/  FADD.FTZ R87, -R70.reuse, R35 ;  /* 0x0000002346577221 */ /* 0x040fe20000010100 */
[----:B------:R-:W-:Y:S01]  /*7110*/  FADD.FTZ R39, -R70, R41 ;  /* 0x0000002946277221 */ /* 0x000fe20000010100 */
[----:B------:R-:W-:Y:S01]  /*7120*/  SHF.L.U32 R121, R16, 0x10, RZ ;  /* 0x0000001010797819 */ /* 0x000fe200000006ff */
[C---:B------:R-:W-:Y:S01]  /*7130*/  FADD.FTZ R41, -R70.reuse, R111 ;  /* 0x0000006f46297221 */ /* 0x040fe20000010100 */
[C---:B------:R-:W-:Y:S01]  /*7140*/  FADD.FTZ R35, -R70.reuse, R115 ;  /* 0x0000007346237221 */ /* 0x040fe20000010100 */
[C---:B------:R-:W-:Y:S01]  /*7150*/  FADD.FTZ R37, -R70.reuse, R83 ;  /* 0x0000005346257221 */ /* 0x040fe20000010100 */
[C---:B------:R-:W-:Y:S01]  /*7160*/  IADD3 R48, PT, PT, R7.reuse, 0x10, RZ ;  /* 0x0000001007307810 */ /* 0x040fe20007ffe0ff */
[C---:B------:R-:W-:Y:S01]  /*7170*/  FADD.FTZ R121, -R70.reuse, R121 ;  /* 0x0000007946797221 */ /* 0x040fe20000010100 */
[C---:B------:R-:W-:Y:S01]  /*7180*/  IADD3 R115, PT, PT, R7.reuse, 0x18, RZ ;  /* 0x0000001807737810 */ /* 0x040fe20007ffe0ff */
[C---:B------:R-:W-:Y:S01]  /*7190*/  FADD.FTZ R53, -R70.reuse, R53 ;  /* 0x0000003546357221 */ /* 0x040fe20000010100 */
[C---:B------:R-:W-:Y:S01]  /*71a0*/  IADD3 R111, PT, PT, R7.reuse, 0x20, RZ ;  /* 0x00000020076f7810 */ /* 0x040fe20007ffe0ff */
[----:B------:R-:W-:Y:S01]  /*71b0*/  FADD.FTZ R29, -R70, R10 ;  /* 0x0000000a461d7221 */ /* 0x000fe20000010100 */
[----:B------:R-:W-:-:S02]  /*71c0*/  IADD3 R83, PT, PT, R7, 0x28, RZ ;  /* 0x0000002807537810 */ /* 0x000fc40007ffe0ff */
[C---:B------:R-:W-:Y:S02]  /*71d0*/  IADD3 R20, PT, PT, R7.reuse, 0x30, RZ ;  /* 0x0000003007147810 */ /* 0x040fe40007ffe0ff */
[C---:B------:R-:W-:Y:S02]  /*71e0*/  IADD3 R16, PT, PT, R7.reuse, 0x38, RZ ;  /* 0x0000003807107810 */ /* 0x040fe40007ffe0ff */
[----:B------:R-:W-:Y:S02]  /*71f0*/  IADD3 R12, PT, PT, R7, 0x40, RZ ;  /* 0x00000040070c7810 */ /* 0x000fe40007ffe0ff */
[----:B------:R-:W-:Y:S02]  /*7200*/  SHF.L.U32 R33, R100, 0x10, RZ ;  /* 0x0000001064217819 */ /* 0x000fe400000006ff */
[----:B------:R-:W-:Y:S02]  /*7210*/  SHF.L.U32 R8, R85, 0x10, RZ ;  /* 0x0000001055087819 */ /* 0x000fe400000006ff */
        /* <DEDUP_REMOVED lines=28> */
[----:B------:R-:W-:Y:S01]  /*73e0*/  ISETP.GE.U32.AND P2, PT, R48, UR8, PT ;  /* 0x0000000830007c0c */ /* 0x000fe2000bf46070 */
[C---:B------:R-:W-:Y:S01]  /*73f0*/  FADD.FTZ R31, -R70.reuse, R72 ;  /* 0x00000048461f7221 */ /* 0x040fe20000010100 */
[----:B------:R-:W-:Y:S01]  /*7400*/  ISETP.GE.U32.AND P1, PT, R115, UR8, PT ;  /* 0x0000000873007c0c */ /* 0x000fe2000bf26070 */
[----:B------:R-:W-:Y:S01]  /*7410*/  FADD.FTZ R25, -R70, R74 ;  /* 0x0000004a46197221 */ /* 0x000fe20000010100 */
[----:B------:R-:W-:-:S02]  /*7420*/  ISETP.GE.U32.AND P0, PT, R111, UR8, PT ;  /* 0x000000086f007c0c */ /* 0x000fc4000bf06070 */
[----:B------:R-:W-:Y:S02]  /*7430*/  ISETP.GE.U32.AND P6, PT, R83, UR8, PT ;  /* 0x0000000853007c0c */ /* 0x000fe4000bfc6070 */
[----:B------:R-:W-:Y:S02]  /*7440*/  ISETP.GE.U32.AND P3, PT, R20, UR8, PT ;  /* 0x0000000814007c0c */ /* 0x000fe4000bf66070 */
[----:B------:R-:W-:Y:S02]  /*7450*/  ISETP.GE.U32.AND P4, PT, R16, UR8, PT ;  /* 0x0000000810007c0c */ /* 0x000fe4000bf86070 */
[----:B------:R-:W-:Y:S02]  /*7460*/  ISETP.GE.U32.AND P5, PT, R12, UR8, PT ;  /* 0x000000080c007c0c */ /* 0x000fe4000bfa6070 */
[----:B------:R-:W-:Y:S02]  /*7470*/  SHF.R.S32.HI R50, RZ, 0x1f, R48 ;  /* 0x0000001fff327819 */ /* 0x000fe40000011430 */
[----:B------:R-:W-:-:S02]  /*7480*/  SHF.R.S32.HI R30, RZ, 0x1f, R115 ;  /* 0x0000001fff1e7819 */ /* 0x000fc40000011473 */
[----:B------:R-:W-:Y:S02]  /*7490*/  SHF.R.S32.HI R28, RZ, 0x1f, R111 ;  /* 0x0000001fff1c7819 */ /* 0x000fe4000001146f */
[----:B------:R-:W-:Y:S02]  /*74a0*/  SHF.R.S32.HI R24, RZ, 0x1f, R83 ;  /* 0x0000001fff187819 */ /* 0x000fe40000011453 */
[----:B------:R-:W-:Y:S02]  /*74b0*/  SHF.R.S32.HI R22, RZ, 0x1f, R20 ;  /* 0x0000001fff167819 */ /* 0x000fe40000011414 */
[----:B------:R-:W-:Y:S02]  /*74c0*/  SHF.R.S32.HI R18, RZ, 0x1f, R16 ;  /* 0x0000001fff127819 */ /* 0x000fe40000011410 */
[----:B------:R-:W-:Y:S02]  /*74d0*/  SHF.R.S32.HI R14, RZ, 0x1f, R12 ;  /* 0x0000001fff0e7819 */ /* 0x000fe4000001140c */
[----:B------:R-:W-:-:S02]  /*74e0*/  ISETP.GE.AND.EX P2, PT, R50, UR9, PT, P2 ;  /* 0x0000000932007c0c */ /* 0x000fc4000bf46320 */
[----:B------:R-:W-:Y:S02]  /*74f0*/  ISETP.GE.AND.EX P1, PT, R30, UR9, PT, P1 ;  /* 0x000000091e007c0c */ /* 0x000fe4000bf26310 */
[----:B------:R-:W-:Y:S02]  /*7500*/  ISETP.GE.AND.EX P0, PT, R28, UR9, PT, P0 ;  /* 0x000000091c007c0c */ /* 0x000fe4000bf06300 */
[----:B------:R-:W-:Y:S02]  /*7510*/  ISETP.GE.AND.EX P6, PT, R24, UR9, PT, P6 ;  /* 0x0000000918007c0c */ /* 0x000fe4000bfc6360 */
[----:B------:R-:W-:Y:S02]  /*7520*/  ISETP.GE.AND.EX P3, PT, R22, UR9, PT, P3 ;  /* 0x0000000916007c0c */ /* 0x000fe4000bf66330 */
[----:B------:R-:W-:Y:S02]  /*7530*/  ISETP.GE.AND.EX P4, PT, R18, UR9, PT, P4 ;  /* 0x0000000912007c0c */ /* 0x000fe4000bf86340 */
[----:B------:R-:W-:-:S02]  /*7540*/  ISETP.GE.AND.EX P5, PT, R14, UR9, PT, P5 ;  /* 0x000000090e007c0c */ /* 0x000fc4000bfa6350 */
        /* <DEDUP_REMOVED lines=21> */
.L_x_269:
        /* <DEDUP_REMOVED lines=19> */
.L_x_271:
[----:B------:R-:W-:Y:S05]  /*77d0*/  BSYNC.RECONVERGENT B0 ;  /* 0x0000000000007941 */ /* 0x000fea0003800200 */
.L_x_270:
        /* <DEDUP_REMOVED lines=23> */
.L_x_272:
        /* <DEDUP_REMOVED lines=21> */
.L_x_274:
[----:B------:R-:W-:Y:S05]  /*7aa0*/  BSYNC.RECONVERGENT B0 ;  /* 0x0000000000007941 */ /* 0x000fea0003800200 */
.L_x_273:
        /* <DEDUP_REMOVED lines=23> */
.L_x_275:
        /* <DEDUP_REMOVED lines=19> */
.L_x_277:
[----:B------:R-:W-:Y:S05]  /*7d50*/  BSYNC.RECONVERGENT B0 ;  /* 0x0000000000007941 */ /* 0x000fea0003800200 */
.L_x_276:
        /* <DEDUP_REMOVED lines=23> */
.L_x_278:
        /* <DEDUP_REMOVED lines=21> */
.L_x_280:
[----:B------:R-:W-:Y:S05]  /*8020*/  BSYNC.RECONVERGENT B0 ;  /* 0x0000000000007941 */ /* 0x000fea0003800200 */
.L_x_279:
        /* <DEDUP_REMOVED lines=23> */
.L_x_281:
        /* <DEDUP_REMOVED lines=19> */
.L_x_283:
[----:B------:R-:W-:Y:S05]  /*82d0*/  BSYNC.RECONVERGENT B0 ;  /* 0x0000000000007941 */ /* 0x000fea0003800200 */
.L_x_282:
        /* <DEDUP_REMOVED lines=23> */
.L_x_284:
        /* <DEDUP_REMOVED lines=21> */
.L_x_286:
[----:B------:R-:W-:Y:S05]  /*85a0*/  BSYNC.RECONVERGENT B0 ;  /* 0x0000000000007941 */ /* 0x000fea0003800200 */
.L_x_285:
        /* <DEDUP_REMOVED lines=23> */
.L_x_287:
        /* <DEDUP_REMOVED lines=18> */
.L_x_289:
[----:B------:R-:W-:Y:S05]  /*8840*/  BSYNC.RECONVERGENT B0 ;  /* 0x0000000000007941 */ /* 0x000fea0003800200 */
.L_x_288:
[-C--:B------:R-:W-:Y:S01]  /*8850*/  FMUL.FTZ R28, R51, R112.reuse ;  /* 0x00000070331c7220 */ /* 0x080fe20000410000 */
        /* <DEDUP_REMOVED lines=11> */
[----:B0-----:R-:W-:Y:S01]  /*8910*/  IADD3 R11, PT, PT, R7, 0x70, RZ ;  /* 0x00000070070b7810 */ /* 0x001fe20007ffe0ff */
        /* <DEDUP_REMOVED lines=18> */
[C-C-:B------:R-:W-:Y:S01]  /*8a40*/  FFMA.FTZ R34, R26.reuse, R30, R27.reuse ;  /* 0x0000001e1a227223 */ /* 0x140fe2000001001b */
        /* <DEDUP_REMOVED lines=43> */
.L_x_290:
        /* <DEDUP_REMOVED lines=18> */
.L_x_292:
[----:B------:R-:W-:Y:S05]  /*8e20*/  BSYNC.RECONVERGENT B0 ;  /* 0x0000000000007941 */ /* 0x000fea0003800200 */
.L_x_291:
        /* <DEDUP_REMOVED lines=21> */
.L_x_293:
        /* <DEDUP_REMOVED lines=18> */
.L_x_295:
[----:B------:R-:W-:Y:S05]  /*90a0*/  BSYNC.RECONVERGENT B0 ;  /* 0x0000000000007941 */ /* 0x000fea0003800200 */
.L_x_294:
        /* <DEDUP_REMOVED lines=21> */
.L_x_296:
[----:B------:R-:W-:Y:S01]  /*9200*/  BSSY.RECONVERGENT B0, `(.L_x_297) ;  /* 0x0000012000007945 */ /* 0x000fe20003800200 */
[----:B------:R-:W-:Y:S01]  /*9210*/  FFMA.FTZ R33, R78, R63, -R33 ;  /* 0x0000003f4e217223 */ /* 0x000fe20000010821 */
[----:B0-----:R-:W-:Y:S02]  /*9220*/  FFMA.FTZ R27, R77, R80, -R34 ;  /* 0x000000504d1b7223 */ /* 0x001fe40000010822 */
[----:B------:R-:W-:Y:S05]  /*9230*/  @P0 BRA `(.L_x_298) ;  /* 0x0000000000380947 */ /* 0x000fea0003800000 */
[----:B------:R-:W0:Y:S01]  /*9240*/  LDCU.64 UR4, c[0x0][0x3f8] ;  /* 0x00007f00ff0477ac */ /* 0x000e220008000a00 */
[----:B------:R-:W-:Y:S01]  /*9250*/  MOV R34, R116 ;  /* 0x0000007400227202 */ /* 0x000fe20000000f00 */
[----:B------:R-:W-:Y:S01]  /*9260*/  FMUL.FTZ R27, R27, R112 ;  /* 0x000000701b1b7220 */ /* 0x000fe20000410000 */
[----:B------:R-:W1:Y:S01]  /*9270*/  LDCU.64 UR10, c[0x0][0x380] ;  /* 0x00007000ff0a77ac */ /* 0x000e620008000a00 */
[----:B0-----:R-:W-:Y:S01]  /*9280*/  IMAD R28, R35, UR4, RZ ;  /* 0x00000004231c7c24 */ /* 0x001fe2000f8e02ff */
[----:B------:R-:W-:-:S03]  /*9290*/  MOV R35, R119 ;  /* 0x0000007700237202 */ /* 0x000fc60000000f00 */
        /* <DEDUP_REMOVED lines=8> */
.L_x_298:
[----:B------:R-:W-:Y:S05]  /*9320*/  BSYNC.RECONVERGENT B0 ;  /* 0x0000000000007941 */ /* 0x000fea0003800200 */
.L_x_297:
        /* <DEDUP_REMOVED lines=21> */
.L_x_299:
        /* <DEDUP_REMOVED lines=18> */
.L_x_301:
[----:B------:R-:W-:Y:S05]  /*95a0*/  BSYNC.RECONVERGENT B0 ;  /* 0x0000000000007941 */ /* 0x000fea0003800200 */
.L_x_300:
        /* <DEDUP_REMOVED lines=21> */
.L_x_302:
[----:B------:R-:W-:Y:S01]  /*9700*/  BSSY.RECONVERGENT B0, `(.L_x_303) ;  /* 0x0000012000007945 */ /* 0x000fe20003800200 */
[----:B------:R-:W-:Y:S01]  /*9710*/  FFMA.FTZ R19, R78, R67, -R19 ;  /* 0x000000434e137223 */ /* 0x000fe20000010813 */
[----:B0-----:R-:W-:Y:S02]  /*9720*/  FFMA.FTZ R23, R77, R84, -R24 ;  /* 0x000000544d177223 */ /* 0x001fe40000010818 */
[----:B------:R-:W-:Y:S05]  /*9730*/  @P4 BRA `(.L_x_304) ;  /* 0x0000000000384947 */ /* 0x000fea0003800000 */
[----:B------:R-:W0:Y:S01]  /*9740*/  LDCU.64 UR4, c[0x0][0x3f8] ;  /* 0x00007f00ff0477ac */ /* 0x000e220008000a00 */
[----:B------:R-:W-:Y:S01]  /*9750*/  MOV R20, R116 ;  /* 0x0000007400147202 */ /* 0x000fe20000000f00 */
[-C--:B------:R-:W-:Y:S01]  /*9760*/  FMUL.FTZ R22, R19, R112.reuse ;  /* 0x0000007013167220 */ /* 0x080fe20000410000 */
[----:B------:R-:W-:Y:S01]  /*9770*/  FMUL.FTZ R19, R23, R112 ;  /* 0x0000007017137220 */ /* 0x000fe20000410000 */
[----:B------:R-:W1:Y:S04]  /*9780*/  LDCU.64 UR10, c[0x0][0x380] ;  /* 0x00007000ff0a77ac */ /* 0x000e680008000a00 */
[----:B------:R-:W-:Y:S01]  /*9790*/  F2FP.BF16.F32.PACK_AB R19, R19, R22 ;  /* 0x000000161313723e */ /* 0x000fe200000010ff */
[----:B0-----:R-:W-:Y:S01]  /*97a0*/  IMAD R16, R21, UR4, RZ ;  /* 0x0000000415107c24 */ /* 0x001fe2000f8e02ff */
[----:B------:R-:W-:-:S03]  /*97b0*/  MOV R21, R119 ;  /* 0x0000007700157202 */ /* 0x000fc60000000f00 */
[----:B------:R-:W-:-:S04]  /*97c0*/  IMAD.WIDE.U32 R20, R17, UR4, R20 ;  /* 0x0000000411147c25 */ /* 0x000fc8000f8e0014 */
[----:B------:R-:W-:Y:S01]  /*97d0*/  IMAD R17, R17, UR5, R16 ;  /* 0x0000000511117c24 */ /* 0x000fe2000f8e0210 */
[----:B-1----:R-:W-:-:S04]  /*97e0*/  LEA R16, P0, R20, UR10, 0x1 ;  /* 0x0000000a14107c11 */ /* 0x002fc8000f8008ff */
[----:B------:R-:W-:-:S04]  /*97f0*/  IADD3 R17, PT, PT, R21, R17, RZ ;  /* 0x0000001115117210 */ /* 0x000fc80007ffe0ff */
[----:B------:R-:W-:-:S05]  /*9800*/  LEA.HI.X R17, R20, UR11, R17, 0x1, P0 ;  /* 0x0000000b14117c11 */ /* 0x000fca00080f0c11 */
[----:B------:R0:W-:Y:S02]  /*9810*/  STG.E desc[UR6][R16.64], R19 ;  /* 0x0000001310007986 */ /* 0x0001e4000c101906 */
.L_x_304:
[----:B------:R-:W-:Y:S05]  /*9820*/  BSYNC.RECONVERGENT B0 ;  /* 0x0000000000007941 */ /* 0x000fea0003800200 */
.L_x_303:
        /* <DEDUP_REMOVED lines=21> */
.L_x_305:
[----:B------:R-:W-:Y:S01]  /*9980*/  BSSY.RECONVERGENT B0, `(.L_x_306) ;  /* 0x0000012000007945 */ /* 0x000fe20003800200 */
[----:B------:R-:W-:Y:S01]  /*9990*/  FFMA.FTZ R73, R78, R73, -R15 ;  /* 0x000000494e497223 */ /* 0x000fe2000001080f */
[----:B0-----:R-:W-:Y:S02]  /*99a0*/  FFMA.FTZ R17, R77, R86, -R18 ;  /* 0x000000564d117223 */ /* 0x001fe40000010812 */
[----:B------:R-:W-:Y:S05]  /*99b0*/  @P5 BRA `(.L_x_307) ;  /* 0x0000000000385947 */ /* 0x000fea0003800000 */
[----:B------:R-:W0:Y:S01]  /*99c0*/  LDCU.64 UR4, c[0x0][0x3f8] ;  /* 0x00007f00ff0477ac */ /* 0x000e220008000a00 */
[----:B------:R-:W-:Y:S01]  /*99d0*/  MOV R12, R116 ;  /* 0x00000074000c7202 */ /* 0x000fe20000000f00 */
[----:B------:R-:W1:Y:S01]  /*99e0*/  LDCU.64 UR10, c[0x0][0x380] ;  /* 0x00007000ff0a77ac */ /* 0x000e620008000a00 */
[----:B0-----:R-:W-:Y:S01]  /*99f0*/  IMAD R16, R13, UR4, RZ ;  /* 0x000000040d107c24 */ /* 0x001fe2000f8e02ff */
[----:B------:R-:W-:-:S03]  /*9a00*/  MOV R13, R119 ;  /* 0x00000077000d7202 */ /* 0x000fc60000000f00 */
        /* <DEDUP_REMOVED lines=9> */
.L_x_307:
[----:B------:R-:W-:Y:S05]  /*9aa0*/  BSYNC.RECONVERGENT B0 ;  /* 0x0000000000007941 */ /* 0x000fea0003800200 */
.L_x_306:
        /* <DEDUP_REMOVED lines=22> */
.L_x_308:
[----:B------:R-:W-:Y:S01]  /*9c10*/  ISETP.GE.AND.EX P3, PT, R16, UR9, PT, P3 ;  /* 0x0000000910007c0c */ /* 0x000fe2000bf66330 */
[----:B------:R-:W-:Y:S01]  /*9c20*/  FFMA.FTZ R9, R78, R75, -R9 ;  /* 0x0000004b4e097223 */ /* 0x000fe20000010809 */
[----:B------:R-:W-:Y:S01]  /*9c30*/  FFMA.FTZ R77, R77, R88, -R26 ;  /* 0x000000584d4d7223 */ /* 0x000fe2000001081a */
[----:B------:R-:W-:Y:S02]  /*9c40*/  BSSY.RECONVERGENT B0, `(.L_x_309) ;  /* 0x000000f000007945 */ /* 0x000fe40003800200 */
[-C--:B------:R-:W-:Y:S01]  /*9c50*/  FMUL.FTZ R10, R9, R112.reuse ;  /* 0x00000070090a7220 */ /* 0x080fe20000410000 */
[----:B------:R-:W-:-:S07]  /*9c60*/  FMUL.FTZ R77, R77, R112 ;  /* 0x000000704d4d7220 */ /* 0x000fce0000410000 */
[----:B------:R-:W-:Y:S05]  /*9c70*/  @P3 BRA `(.L_x_310) ;  /* 0x00000000002c3947 */ /* 0x000fea0003800000 */
[----:B------:R-:W1:Y:S01]  /*9c80*/  LDCU.64 UR4, c[0x0][0x3f8] ;  /* 0x00007f00ff0477ac */ /* 0x000e620008000a00 */
[----:B------:R-:W-:Y:S01]  /*9c90*/  MOV R117, R119 ;  /* 0x0000007700757202 */ /* 0x000fe20000000f00 */
[----:B------:R-:W2:Y:S01]  /*9ca0*/  LDCU.64 UR8, c[0x0][0x380] ;  /* 0x00007000ff0877ac */ /* 0x000ea20008000a00 */
[----:B-1----:R-:W-:Y:S02]  /*9cb0*/  IMAD R16, R16, UR4, RZ ;  /* 0x0000000410107c24 */ /* 0x002fe4000f8e02ff */
[----:B------:R-:W-:-:S04]  /*9cc0*/  IMAD.WIDE.U32 R116, R7, UR4, R116 ;  /* 0x0000000407747c25 */ /* 0x000fc8000f8e0074 */
[----:B------:R-:W-:Y:S01]  /*9cd0*/  IMAD R7, R7, UR5, R16 ;  /* 0x0000000507077c24 */ /* 0x000fe2000f8e0210 */
[----:B--2---:R-:W-:-:S04]  /*9ce0*/  LEA R8, P0, R116, UR8, 0x1 ;  /* 0x0000000874087c11 */ /* 0x004fc8000f8008ff */
[----:B------:R-:W-:-:S04]  /*9cf0*/  IADD3 R7, PT, PT, R117, R7, RZ ;  /* 0x0000000775077210 */ /* 0x000fc80007ffe0ff */
[----:B------:R-:W-:Y:S02]  /*9d00*/  LEA.HI.X R9, R116, UR9, R7, 0x1, P0 ;  /* 0x0000000974097c11 */ /* 0x000fe400080f0c07 */
[----:B------:R-:W-:-:S05]  /*9d10*/  F2FP.BF16.F32.PACK_AB R7, R77, R10 ;  /* 0x0000000a4d07723e */ /* 0x000fca00000010ff */
[----:B------:R1:W-:Y:S02]  /*9d20*/  STG.E desc[UR6][R8.64], R7 ;  /* 0x0000000708007986 */ /* 0x0003e4000c101906 */
.L_x_310:
[----:B------:R-:W-:Y:S05]  /*9d30*/  BSYNC.RECONVERGENT B0 ;  /* 0x0000000000007941 */ /* 0x000fea0003800200 */
.L_x_309:
[----:B------:R-:W2:Y:S01]  /*9d40*/  LDCU UR4, c[0x0][0x410] ;  /* 0x00008200ff0477ac */ /* 0x000ea20008000800 */
[----:B------:R-:W-:Y:S02]  /*9d50*/  IADD3 R4, PT, PT, R89, R4, RZ ;  /* 0x0000000459047210 */ /* 0x000fe40007ffe0ff */
[----:B------:R-:W-:Y:S01]  /*9d60*/  IADD3 R5, PT, PT, R5, 0x1, RZ ;  /* 0x0000000105057810 */ /* 0x000fe20007ffe0ff */
[----:B------:R-:W2:Y:S02]  /*9d70*/  LDCU UR5, c[0x0][0x3e0] ;  /* 0x00007c00ff0577ac */ /* 0x000ea40008000800 */
[----:B--2---:R-:W-:-:S06]  /*9d80*/  UIMAD UR4, UR4, UR5, URZ ;  /* 0x00000005040472a4 */ /* 0x004fcc000f8e02ff */
[----:B------:R-:W-:-:S13]  /*9d90*/  ISETP.GE.AND P0, PT, R4, UR4, PT ;  /* 0x0000000404007c0c */ /* 0x000fda000bf06270 */
[----:B------:R-:W-:Y:S05]  /*9da0*/  @!P0 BRA `(.L_x_311) ;  /* 0xffffff6000ec8947 */ /* 0x000fea000383ffff */
.L_x_246:
[----:B------:R-:W2:Y:S01]  /*9db0*/  S2R R6, SR_TID.X ;  /* 0x0000000000067919 */ /* 0x000ea20000002100 */
[----:B------:R-:W3:Y:S01]  /*9dc0*/  LDC R4, c[0x0][0x370] ;  /* 0x0000dc00ff047b82 */ /* 0x000ee20000000800 */
[----:B------:R-:W-:Y:S07]  /*9dd0*/  BSSY.RECONVERGENT B0, `(.L_x_312) ;  /* 0x000000e000007945 */ /* 0x000fee0003800200 */
[----:B-1----:R-:W1:Y:S08]  /*9de0*/  LDC R7, c[0x0][0x374] ;  /* 0x0000dd00ff077b82 */ /* 0x002e700000000800 */
[----:B------:R-:W4:Y:S01]  /*9df0*/  LDC.64 R2, c[0x0][0x3c8] ;  /* 0x0000f200ff027b82 */ /* 0x000f220000000a00 */
[----:B---3--:R-:W-:-:S02]  /*9e00*/  ISETP.NE.AND P0, PT, R4, 0x1, PT ;  /* 0x000000010400780c */ /* 0x008fc40003f05270 */
[----:B--2---:R-:W-:Y:S02]  /*9e10*/  ISETP.NE.AND P1, PT, R6, RZ, PT ;  /* 0x000000ff0600720c */ /* 0x004fe40003f25270 */
[----:B-1----:R-:W-:-:S04]  /*9e20*/  SHF.L.U32 R0, R7, 0x1, RZ ;  /* 0x0000000107007819 */ /* 0x002fc800000006ff */
[----:B------:R-:W-:-:S05]  /*9e30*/  SEL R5, R0, RZ, P0 ;  /* 0x000000ff00057207 */ /* 0x000fca0000000000 */
[----:B----4-:R-:W-:Y:S02]  /*9e40*/  IMAD.WIDE.U32 R2, R5, 0x4, R2 ;  /* 0x0000000405027825 */ /* 0x010fe400078e0002 */
[----:B------:R-:W-:Y:S05]  /*9e50*/  @P1 BRA `(.L_x_313) ;  /* 0x0000000000141947 */ /* 0x000fea0003800000 */
[----:B------:R-:W-:Y:S01]  /*9e60*/  HFMA2 R5, -RZ, RZ, 0, 5.9604644775390625e-08 ;  /* 0x00000001ff057431 */ /* 0x000fe200000001ff */
[----:B------:R-:W-:Y:S06]  /*9e70*/  MEMBAR.ALL.GPU ;  /* 0x0000000000007992 */ /* 0x000fec000000a000 */
[----:B------:R-:W-:-:S00]  /*9e80*/  ERRBAR ;  /* 0x00000000000079ab */ /* 0x000fc00000000000 */
[----:B------:R-:W-:Y:S06]  /*9e90*/  CGAERRBAR ;  /* 0x00000000000075ab */ /* 0x000fec0000000000 */
[----:B------:R1:W-:Y:S02]  /*9ea0*/  REDG.E.ADD.S32.STRONG.GPU desc[UR6][R2.64], R5 ;  /* 0x000000050200798e */ /* 0x0003e4000c12e306 */
.L_x_313:
[----:B------:R-:W-:Y:S05]  /*9eb0*/  BSYNC.RECONVERGENT B0 ;  /* 0x0000000000007941 */ /* 0x000fea0003800200 */
.L_x_312:
[----:B------:R-:W2:Y:S01]  /*9ec0*/  S2UR UR5, SR_CTAID.Y ;  /* 0x00000000000579c3 */ /* 0x000ea20000002600 */
[----:B-1----:R-:W-:Y:S02]  /*9ed0*/  IADD3 R5, PT, PT, R7, -0x1, RZ ;  /* 0xffffffff07057810 */ /* 0x002fe40007ffe0ff */
[----:B------:R-:W-:-:S05]  /*9ee0*/  IADD3 R0, PT, PT, R4, -0x1, RZ ;  /* 0xffffffff04007810 */ /* 0x000fca0007ffe0ff */
[----:B------:R-:W1:Y:S01]  /*9ef0*/  S2UR UR4, SR_CTAID.X ;  /* 0x00000000000479c3 */ /* 0x000e620000002500 */
[----:B--2---:R-:W-:-:S04]  /*9f00*/  ISETP.NE.AND P0, PT, R5, UR5, PT ;  /* 0x0000000505007c0c */ /* 0x004fc8000bf05270 */
[----:B-1----:R-:W-:-:S13]  /*9f10*/  ISETP.NE.OR P0, PT, R0, UR4, P0 ;  /* 0x0000000400007c0c */ /* 0x002fda0008705670 */
[----:B------:R-:W-:Y:S05]  /*9f20*/  @P0 EXIT ;  /* 0x000000000000094d */ /* 0x000fea0003800000 */
[----:B------:R-:W-:Y:S05]  /*9f30*/  @P1 BRA `(.L_x_314) ;  /* 0x0000000000201947 */ /* 0x000fea0003800000 */
[----:B------:R-:W-:-:S05]  /*9f40*/  IMAD R0, R4, R7, RZ ;  /* 0x0000000704007224 */ /* 0x000fca00078e02ff */
[----:B------:R-:W-:-:S13]  /*9f50*/  ISETP.NE.AND P0, PT, R0, -0x1, PT ;  /* 0xffffffff0000780c */ /* 0x000fda0003f05270 */
[----:B------:R-:W-:Y:S05]  /*9f60*/  @!P0 BRA `(.L_x_314) ;  /* 0x0000000000148947 */ /* 0x000fea0003800000 */
.L_x_315:
[----:B------:R-:W2:Y:S04]  /*9f70*/  LDG.E.STRONG.GPU R5, desc[UR6][R2.64] ;  /* 0x0000000602057981 */ /* 0x000ea8000c1ef900 */
[----:B--2---:R-:W-:Y:S01]  /*9f80*/  CCTL.IVALL ;  /* 0x00000000ff00798f */ /* 0x004fe20002000000 */
[----:B------:R-:W-:Y:S05]  /*9f90*/  YIELD ;  /* 0x0000000000007946 */ /* 0x000fea0003800000 */
[----:B------:R-:W-:-:S13]  /*9fa0*/  ISETP.NE.AND P0, PT, R5, R0, PT ;  /* 0x000000000500720c */ /* 0x000fda0003f05270 */
[----:B------:R-:W-:Y:S05]  /*9fb0*/  @P0 BRA `(.L_x_315) ;  /* 0xfffffffc00ec0947 */ /* 0x000fea000383ffff */
.L_x_314:
[----:B------:R-:W-:Y:S05]  /*9fc0*/  WARPSYNC.ALL ;  /* 0x0000000000007948 */ /* 0x000fea0003800000 */
[----:B------:R-:W1:Y:S08]  /*9fd0*/  LDC.64 R4, c[0x0][0x3f8] ;  /* 0x0000fe00ff047b82 */ /* 0x000e700000000a00 */
[----:B------:R-:W-:Y:S01]  /*9fe0*/  BAR.SYNC.DEFER_BLOCKING 0x0 ;  /* 0x0000000000007b1d */ /* 0x000fe20000010000 */
[----:B-1----:R-:W-:-:S04]  /*9ff0*/  LEA.HI R3, P0, R5, R4, RZ, 0x1 ;  /* 0x0000000405037211 */ /* 0x002fc800078108ff */
        /* <DEDUP_REMOVED lines=13> */
[----:B0-----:R-:W-:Y:S02]  /*a0d0*/  SEL R11, R3, R6, P0 ;  /* 0x00000006030b7207 */ /* 0x001fe40000000000 */
        /* <DEDUP_REMOVED lines=43> */
[----:B------:R-:W-:Y:S01]  /*a390*/  UMOV UR4, URZ ;  /* 0x000000ff00047c82 */ /* 0x000fe20008000000 */
[----:B------:R-:W-:-:S02]  /*a3a0*/  SHF.L.U64.HI R30, R3, 0x2, R2 ;  /* 0x00000002031e7819 */ /* 0x000fc40000010202 */
[----:B------:R-:W-:Y:S02]  /*a3b0*/  SHF.L.U64.HI R26, R31, 0x2, R32 ;  /* 0x000000021f1a7819 */ /* 0x000fe40000010220 */
[C---:B0-----:R-:W-:Y:S02]  /*a3c0*/  IADD3 R22, P2, PT, R20.reuse, UR10, RZ ;  /* 0x0000000a14167c10 */ /* 0x041fe4000ff5e0ff */
[----:B------:R-:W-:Y:S02]  /*a3d0*/  IADD3 R33, PT, PT, R7, UR4, RZ ;  /* 0x0000000407217c10 */ /* 0x000fe4000fffe0ff */
[----:B-1----:R-:W-:Y:S02]  /*a3e0*/  IADD3 R24, P1, PT, R20, UR8, RZ ;  /* 0x0000000814187c10 */ /* 0x002fe4000ff3e0ff */
[----:B------:R-:W-:Y:S01]  /*a3f0*/  MOV R0, R6 ;  /* 0x0000000600007202 */ /* 0x000fe20000000f00 */
[----:B------:R-:W-:Y:S01]  /*a400*/  IMAD.WIDE.U32 R6, R4, 0x4, RZ ;  /* 0x0000000404067825 */ /* 0x000fe200078e00ff */
[----:B------:R-:W-:-:S02]  /*a410*/  IADD3.X R23, PT, PT, R21, UR11, RZ, P2, !PT ;  /* 0x0000000b15177c10 */ /* 0x000fc400097fe4ff */
[----:B------:R-:W-:Y:S02]  /*a420*/  IADD3.X R25, PT, PT, R21, UR9, RZ, P1, !PT ;  /* 0x0000000915197c10 */ /* 0x000fe40008ffe4ff */
[----:B------:R-:W-:Y:S02]  /*a430*/  IADD3 R16, P2, PT, RZ, -R9, RZ ;  /* 0x80000009ff107210 */ /* 0x000fe40007f5e0ff */
[----:B--2---:R-:W-:Y:S02]  /*a440*/  IADD3 R20, P1, PT, R20, UR12, RZ ;  /* 0x0000000c14147c10 */ /* 0x004fe4000ff3e0ff */
[----:B------:R-:W-:Y:S02]  /*a450*/  SHF.L.U32 R9, R5, 0x2, RZ ;  /* 0x0000000205097819 */ /* 0x000fe400000006ff */
[----:B------:R-:W-:Y:S02]  /*a460*/  IADD3.X R21, PT, PT, R21, UR13, RZ, P1, !PT ;  /* 0x0000000d15157c10 */ /* 0x000fe40008ffe4ff */
[----:B------:R-:W-:-:S02]  /*a470*/  IADD3 R28, PT, PT, R7, R9, RZ ;  /* 0x00000009071c7210 */ /* 0x000fc40007ffe0ff */
[----:B------:R-:W-:-:S07]  /*a480*/  IADD3.X R18, PT, PT, RZ, -0x1, RZ, P2, !PT ;  /* 0xffffffffff127810 */ /* 0x000fce00017fe4ff */
.L_x_318:
[-C--:B0-----:R-:W-:Y:S02]  /*a490*/  LEA R10, P1, R3, R24.reuse, 0x2 ;  /* 0x00000018030a7211 */ /* 0x081fe400078210ff */
        /* <DEDUP_REMOVED lines=30> */
.L_x_317:
[----:B------:R-:W-:Y:S05]  /*a680*/  BSYNC.RECONVERGENT B0 ;  /* 0x0000000000007941 */ /* 0x000fea0003800200 */
.L_x_316:
[----:B------:R-:W-:Y:S05]  /*a690*/  @!P0 EXIT ;  /* 0x000000000000894d */ /* 0x000fea0003800000 */
[C---:B------:R-:W-:Y:S01]  /*a6a0*/  SHF.L.U64.HI R37, R31.reuse, 0x2, R32 ;  /* 0x000000021f257819 */ /* 0x040fe20000010220 */
[----:B------:R-:W1:Y:S01]  /*a6b0*/  LDCU.64 UR4, c[0x0][0x3d8] ;  /* 0x00007b00ff0477ac */ /* 0x000e620008000a00 */
[----:B------:R-:W-:Y:S02]  /*a6c0*/  SHF.L.U32 R39, R31, 0x2, RZ ;  /* 0x000000021f277819 */ /* 0x000fe400000006ff */
[C---:B------:R-:W-:Y:S01]  /*a6d0*/  SHF.L.U64.HI R29, R4.reuse, 0x2, R5 ;  /* 0x00000002041d7819 */ /* 0x040fe20000010205 */
[----:B------:R-:W2:Y:S01]  /*a6e0*/  LDCU.64 UR8, c[0x0][0x388] ;  /* 0x00007100ff0877ac */ /* 0x000ea20008000a00 */
[----:B------:R-:W-:Y:S02]  /*a6f0*/  SHF.L.U32 R27, R4, 0x2, RZ ;  /* 0x00000002041b7819 */ /* 0x000fe400000006ff */
[C---:B------:R-:W-:Y:S01]  /*a700*/  SHF.L.U64.HI R31, R3.reuse, 0x2, R2 ;  /* 0x00000002031f7819 */ /* 0x040fe20000010202 */
[----:B------:R-:W3:Y:S01]  /*a710*/  LDCU.64 UR10, c[0x0][0x390] ;  /* 0x00007200ff0a77ac */ /* 0x000ee20008000a00 */
[----:B------:R-:W-:-:S07]  /*a720*/  SHF.L.U32 R35, R3, 0x2, RZ ;  /* 0x0000000203237819 */ /* 0x000fce00000006ff */
.L_x_319:
[C---:B------:R-:W-:Y:S02]  /*a730*/  SHF.L.U32 R24, R0.reuse, 0x2, RZ ;  /* 0x0000000200187819 */ /* 0x040fe400000006ff */
[----:B------:R-:W-:Y:S02]  /*a740*/  SHF.L.U64.HI R26, R0, 0x2, R33 ;  /* 0x00000002001a7819 */ /* 0x000fe40000010221 */
[----:B-1----:R-:W-:-:S04]  /*a750*/  IADD3 R4, P0, PT, R24, UR4, RZ ;  /* 0x0000000418047c10 */ /* 0x002fc8000ff1e0ff */
[----:B----4-:R-:W-:Y:S02]  /*a760*/  IADD3.X R5, PT, PT, R26, UR5, RZ, P0, !PT ;  /* 0x000000051a057c10 */ /* 0x010fe400087fe4ff */
[C---:B------:R-:W-:Y:S02]  /*a770*/  IADD3 R6, P0, PT, R4.reuse, R35, RZ ;  /* 0x0000002304067210 */ /* 0x040fe40007f1e0ff */
[C---:B0-----:R-:W-:Y:S02]  /*a780*/  IADD3 R10, P2, PT, R4.reuse, R39, RZ ;  /* 0x00000027040a7210 */ /* 0x041fe40007f5e0ff */
[C---:B------:R-:W-:Y:S02]  /*a790*/  IADD3.X R7, PT, PT, R5.reuse, R31, RZ, P0, !PT ;  /* 0x0000001f05077210 */ /* 0x040fe400007fe4ff */
[----:B------:R-:W-:Y:S02]  /*a7a0*/  IADD3 R8, P1, PT, R4, R27, RZ ;  /* 0x0000001b04087210 */ /* 0x000fe40007f3e0ff */
[----:B------:R-:W4:Y:S01]  /*a7b0*/  LDG.E R4, desc[UR6][R4.64] ;  /* 0x0000000604047981 */ /* 0x000f22000c1e1900 */
[----:B------:R-:W-:-:S02]  /*a7c0*/  IADD3.X R11, PT, PT, R5, R37, RZ, P2, !PT ;  /* 0x00000025050b7210 */ /* 0x000fc400017fe4ff */
[----:B------:R-:W-:Y:S01]  /*a7d0*/  IADD3.X R9, PT, PT, R5, R29, RZ, P1, !PT ;  /* 0x0000001d05097210 */ /* 0x000fe20000ffe4ff */
[----:B------:R-:W4:Y:S04]  /*a7e0*/  LDG.E R7, desc[UR6][R6.64] ;  /* 0x0000000606077981 */ /* 0x000f28000c1e1900 */
[----:B------:R-:W5:Y:S04]  /*a7f0*/  LDG.E R8, desc[UR6][R8.64] ;  /* 0x0000000608087981 */ /* 0x000f68000c1e1900 */
[----:B------:R-:W5:Y:S01]  /*a800*/  LDG.E R11, desc[UR6][R10.64] ;  /* 0x000000060a0b7981 */ /* 0x000f62000c1e1900 */
[----:B------:R-:W-:-:S02]  /*a810*/  LOP3.LUT R16, R24, 0xfffffffc, RZ, 0xc0, !PT ;  /* 0xfffffffc18107812 */ /* 0x000fc400078ec0ff */
[----:B------:R-:W-:Y:S02]  /*a820*/  LOP3.LUT R15, R26, 0x1, RZ, 0xc0, !PT ;  /* 0x000000011a0f7812 */ /* 0x000fe400078ec0ff */
[----:B--2---:R-:W-:-:S04]  /*a830*/  IADD3 R12, P0, PT, R16, UR8, RZ ;  /* 0x00000008100c7c10 */ /* 0x004fc8000ff1e0ff */
[C---:B------:R-:W-:Y:S02]  /*a840*/  IADD3.X R13, PT, PT, R15.reuse, UR9, RZ, P0, !PT ;  /* 0x000000090f0d7c10 */ /* 0x040fe400087fe4ff */
[C---:B---3--:R-:W-:Y:S02]  /*a850*/  IADD3 R14, P0, PT, R16.reuse, UR10, RZ ;  /* 0x0000000a100e7c10 */ /* 0x048fe4000ff1e0ff */
[----:B------:R-:W-:Y:S02]  /*a860*/  IADD3 R16, P1, PT, R16, UR4, RZ ;  /* 0x0000000410107c10 */ /* 0x000fe4000ff3e0ff */
[----:B------:R-:W-:Y:S02]  /*a870*/  IADD3.X R15, PT, PT, R15, UR11, RZ, P0, !PT ;  /* 0x0000000b0f0f7c10 */ /* 0x000fe400087fe4ff */
[----:B----4-:R-:W-:Y:S02]  /*a880*/  F2FP.BF16.F32.PACK_AB R19, R7, R4 ;  /* 0x000000040713723e */ /* 0x010fe400000010ff */
[----:B------:R-:W-:-:S04]  /*a890*/  LOP3.LUT R4, R26, 0x3, RZ, 0xc0, !PT ;  /* 0x000000031a047812 */ /* 0x000fc800078ec0ff */
[----:B------:R-:W-:Y:S02]  /*a8a0*/  IADD3.X R17, PT, PT, R4, UR5, RZ, P1, !PT ;  /* 0x0000000504117c10 */ /* 0x000fe40008ffe4ff */
[----:B-----5:R-:W-:Y:S02]  /*a8b0*/  F2FP.BF16.F32.PACK_AB R21, R11, R8 ;  /* 0x000000080b15723e */ /* 0x020fe400000010ff */
        /* <DEDUP_REMOVED lines=62> */
.L_x_320:
        /* <DEDUP_REMOVED lines=14> */
.L_x_4741:


//--------------------- .text._Z35group_norm_nhwc_bwd_one_pass_kernelI11Bf16IOBf16WLi256ELi98ELi392EEv26Group_norm_nhwc_bwd_params --------------------------
	.section	.text._Z35group_norm_nhwc_bwd_one_pass_kernelI11Bf16IOBf16WLi256ELi98ELi392EEv26Group_norm_nhwc_bwd_params,"ax",@progbits
	.align	128
        .global         _Z35group_norm_nhwc_bwd_one_pass_kernelI11Bf16IOBf16WLi256ELi98ELi392EEv26Group_norm_nhwc_bwd_params
        .type           _Z35group_norm_nhwc_bwd_one_pass_kernelI11Bf16IOBf16WLi256ELi98ELi392EEv26Group_norm_nhwc_bwd_params,@function
        .size           _Z35group_norm_nhwc_bwd_one_pass_kernelI11Bf16IOBf16WLi256ELi98ELi392EEv26Group_norm_nhwc_bwd_params,(.L_x_4742 - _Z35group_norm_nhwc_bwd_one_pass_kernelI11Bf16IOBf16WLi256ELi98ELi392EEv26Group_norm_nhwc_bwd_params)
        .other          _Z35group_norm_nhwc_bwd_one_pass_kernelI11Bf16IOBf16WLi256ELi98ELi392EEv26Group_norm_nhwc_bwd_params,@"STO_CUDA_ENTRY STV_DEFAULT"
_Z35group_norm_nhwc_bwd_one_pass_kernelI11Bf16IOBf16WLi256ELi98ELi392EEv26Group_norm_nhwc_bwd_params:
.text._Z35group_norm_nhwc_bwd_one_pass_kernelI11Bf16IOBf16WLi256ELi98ELi392EEv26Group_norm_nhwc_bwd_params:
        /* <DEDUP_REMOVED lines=26> */
.L_x_345:
[----:B0-----:R-:W2:Y:S01]  /*01a0*/  LDL.LU R4, [R1+0x130] ;  /* 0x0001300001047983 */ /* 0x001ea20000300800 */
[----:B------:R-:W1:Y:S01]  /*01b0*/  LDCU UR14, c[0x0][0x410] ;  /* 0x00008200ff0e77ac */ /* 0x000e620008000800 */
[----:B------:R-:W-:Y:S02]  /*01c0*/  IABS R3, UR8 ;  /* 0x0000000800037c13 */ /* 0x000fe40008000000 */
[C---:B------:R-:W-:Y:S01]  /*01d0*/  IADD3 R7, PT, PT, R100.reuse, 0x8, RZ ;  /* 0x0000000864077810 */ /* 0x040fe20007ffe0ff */
[----:B------:R-:W-:Y:S01]  /*01e0*/  UMOV UR6, URZ ;  /* 0x000000ff00067c82 */ /* 0x000fe20008000000 */
[----:B------:R-:W-:Y:S01]  /*01f0*/  R2UR UR9, R3 ;  /* 0x00000000030972ca */ /* 0x000fe200000e0000 */
[----:B------:R-:W3:Y:S01]  /*0200*/  LDCU.128 UR16, c[0x0][0x400] ;  /* 0x00008000ff1077ac */ /* 0x000ee20008000c00 */
[----:B------:R-:W-:Y:S01]  /*0210*/  SHF.R.S32.HI R3, RZ, 0x1f, R100 ;  /* 0x0000001fff037819 */ /* 0x000fe20000011464 */
[----:B------:R-:W-:Y:S01]  /*0220*/  STL [R1+0x1ec], R124 ;  /* 0x0001ec7c01007387 */ /* 0x000fe20000100800 */
[----:B------:R-:W-:Y:S01]  /*0230*/  SHF.R.S32.HI R5, RZ, 0x1f, R7 ;  /* 0x0000001fff057819 */ /* 0x000fe20000011407 */
[----:B------:R-:W-:Y:S01]  /*0240*/  UISETP.GE.AND UP4, UPT, UR8, URZ, UPT ;  /* 0x000000ff0800728c */ /* 0x000fe2000bf86270 */
[----:B------:R-:W-:Y:S01]  /*0250*/  IADD3 R9, PT, PT, R100, 0x10, RZ ;  /* 0x0000001064097810 */ /* 0x000fe20007ffe0ff */
[----:B------:R-:W-:Y:S01]  /*0260*/  STL [R1+0x1f0], R124 ;  /* 0x0001f07c01007387 */ /* 0x000fe20000100800 */
[----:B------:R-:W-:-:S02]  /*0270*/  LOP3.LUT R106, R106, 0xfeffffff, RZ, 0xc0, !PT ;  /* 0xfeffffff6a6a7812 */ /* 0x000fc400078ec0ff */
[----:B------:R-:W-:Y:S01]  /*0280*/  SHF.R.S32.HI R17, RZ, 0x1f, R9 ;  /* 0x0000001fff117819 */ /* 0x000fe20000011409 */
[----:B------:R-:W-:Y:S01]  /*0290*/  STL [R1+0x1f4], R124 ;  /* 0x0001f47c01007387 */ /* 0x000fe20000100800 */
[C---:B------:R-:W-:Y:S01]  /*02a0*/  IADD3 R77, PT, PT, R100.reuse, 0xd0, RZ ;  /* 0x000000d0644d7810 */ /* 0x040fe20007ffe0ff */
[----:B-1----:R-:W-:Y:S02]  /*02b0*/  ULOP3.LUT UR12, UR8, UR14, URZ, 0x3c, !UPT ;  /* 0x0000000e080c7292 */ /* 0x002fe4000f8e3cff */
[----:B0-----:R-:W-:Y:S01]  /*02c0*/  MOV R0, UR14 ;  /* 0x0000000e00007c02 */ /* 0x001fe20008000f00 */
[----:B------:R-:W-:Y:S01]  /*02d0*/  UISETP.NE.AND UP0, UPT, UR14, URZ, UPT ;  /* 0x000000ff0e00728c */ /* 0x000fe2000bf05270 */
[----:B------:R-:W-:Y:S01]  /*02e0*/  STL [R1+0x1fc], R124 ;  /* 0x0001fc7c01007387 */ /* 0x000fe20000100800 */
[----:B------:R-:W-:Y:S02]  /*02f0*/  LOP3.LUT R107, R107, 0xfffffffe, RZ, 0xc0, !PT ;  /* 0xfffffffe6b6b7812 */ /* 0x000fe400078ec0ff */
[----:B------:R-:W-:Y:S01]  /*0300*/  IABS R0, R0 ;  /* 0x0000000000007213 */ /* 0x000fe20000000000 */
[----:B------:R-:W-:Y:S01]  /*0310*/  STL [R1+0x208], R124 ;  /* 0x0002087c01007387 */ /* 0x000fe20000100800 */
[----:B---3--:R-:W-:-:S02]  /*0320*/  ISETP.GE.U32.AND P0, PT, R100, UR16, PT ;  /* 0x0000001064007c0c */ /* 0x008fc4000bf06070 */
[----:B------:R-:W-:Y:S01]  /*0330*/  R2UR UR13, R0 ;  /* 0x00000000000d72ca */ /* 0x000fe200000e0000 */
[----:B------:R-:W-:Y:S01]  /*0340*/  STL [R1+0x228], R124 ;  /* 0x0002287c01007387 */ /* 0x000fe20000100800 */
[----:B------:R-:W-:Y:S02]  /*0350*/  ISETP.GE.AND.EX P3, PT, R3, UR17, PT, P0 ;  /* 0x0000001103007c0c */ /* 0x000fe4000bf66300 */
[----:B------:R-:W-:Y:S01]  /*0360*/  ISETP.GE.U32.AND P0, PT, R7, UR16, PT ;  /* 0x0000001007007c0c */ /* 0x000fe2000bf06070 */
[----:B------:R-:W-:Y:S01]  /*0370*/  STL.64 [R1+0x238], R124 ;  /* 0x0002387c01007387 */ /* 0x000fe20000100a00 */
[----:B------:R-:W-:Y:S02]  /*0380*/  MOV R11, UR18 ;  /* 0x00000012000b7c02 */ /* 0x000fe40008000f00 */
[----:B------:R-:W-:Y:S01]  /*0390*/  ISETP.GE.AND.EX P4, PT, R5, UR17, PT, P0 ;  /* 0x0000001105007c0c */ /* 0x000fe2000bf86300 */
[----:B------:R-:W-:Y:S01]  /*03a0*/  STL [R1+0x1e8], R125 ;  /* 0x0001e87d01007387 */ /* 0x000fe20000100800 */
[----:B------:R-:W-:-:S03]  /*03b0*/  ISETP.GE.U32.AND P0, PT, R9, UR16, PT ;  /* 0x0000001009007c0c */ /* 0x000fc6000bf06070 */
[----:B------:R-:W0:Y:S01]  /*03c0*/  I2F.RP R0, UR13 ;  /* 0x0000000d00007d06 */ /* 0x000e220008209400 */
[----:B------:R-:W-:Y:S01]  /*03d0*/  ISETP.GE.AND.EX P6, PT, R17, UR17, PT, P0 ;  /* 0x0000001111007c0c */ /* 0x000fe2000bfc6300 */
[----:B------:R-:W1:Y:S01]  /*03e0*/  @!P3 LDC.64 R12, c[0x0][0x3f8] ;  /* 0x0000fe00ff0cbb82 */ /* 0x000e620000000a00 */
[----:B------:R-:W-:Y:S01]  /*03f0*/  @P3 LOP3.LUT R106, R106, 0x1000000, RZ, 0xfc, !PT ;  /* 0x010000006a6a3812 */ /* 0x000fe200078efcff */
[----:B------:R-:W-:Y:S03]  /*0400*/  STL [R1+0x1f8], R125 ;  /* 0x0001f87d01007387 */ /* 0x000fe60000100800 */
[----:B------:R-:W-:Y:S01]  /*0410*/  LOP3.LUT R106, R106, 0xff7fffff, RZ, 0xc0, !PT ;  /* 0xff7fffff6a6a7812 */ /* 0x000fe200078ec0ff */
[----:B------:R-:W-:Y:S02]  /*0420*/  STL [R1+0x20c], R125 ;  /* 0x00020c7d01007387 */ /* 0x000fe40000100800 */
[----:B------:R-:W3:Y:S01]  /*0430*/  @!P3 LDC.64 R20, c[0x0][0x398] ;  /* 0x0000e600ff14bb82 */ /* 0x000ee20000000a00 */
[----:B------:R-:W-:Y:S01]  /*0440*/  @P4 LOP3.LUT R106, R106, 0x800000, RZ, 0xfc, !PT ;  /* 0x008000006a6a4812 */ /* 0x000fe200078efcff */
[----:B------:R-:W-:Y:S01]  /*0450*/  STL [R1+0x22c], R125 ;  /* 0x00022c7d01007387 */ /* 0x000fe20000100800 */
[----:B0-----:R-:W0:Y:S02]  /*0460*/  MUFU.RCP R0, R0 ;  /* 0x0000000000007308 */ /* 0x001e240000001000 */
[----:B------:R-:W-:Y:S01]  /*0470*/  LOP3.LUT R106, R106, 0xffbfffff, RZ, 0xc0, !PT ;  /* 0xffbfffff6a6a7812 */ /* 0x000fe200078ec0ff */
[----:B------:R-:W-:Y:S02]  /*0480*/  STL [R1+0x1a0], R100 ;  /* 0x0001a06401007387 */ /* 0x000fe40000100800 */
[----:B------:R-:W4:Y:S01]  /*0490*/  @!P3 LDC.64 R14, c[0x0][0x3a0] ;  /* 0x0000e800ff0ebb82 */ /* 0x000f220000000a00 */
[----:B------:R-:W-:-:S07]  /*04a0*/  @P6 LOP3.LUT R106, R106, 0x400000, RZ, 0xfc, !PT ;  /* 0x004000006a6a6812 */ /* 0x000fce00078efcff */
[----:B------:R-:W1:Y:S01]  /*04b0*/  @!P4 LDC.64 R22, c[0x0][0x3f8] ;  /* 0x0000fe00ff16cb82 */ /* 0x000e620000000a00 */
[----:B0-----:R-:W-:-:S07]  /*04c0*/  IADD3 R2, PT, PT, R0, 0xffffffe, RZ ;  /* 0x0ffffffe00027810 */ /* 0x001fce0007ffe0ff */
[----:B------:R-:W0:Y:S01]  /*04d0*/  @!P6 LDC.64 R26, c[0x0][0x3f8] ;  /* 0x0000fe00ff1aeb82 */ /* 0x000e220000000a00 */
[----:B------:R-:W3:Y:S07]  /*04e0*/  F2I.FTZ.U32.TRUNC.NTZ R2, R2 ;  /* 0x0000000200027305 */ /* 0x000eee000021f000 */
[----:B------:R-:W4:Y:S08]  /*04f0*/  @!P4 LDC.64 R116, c[0x0][0x3a0] ;  /* 0x0000e800ff74cb82 */ /* 0x000f300000000a00 */
[----:B------:R-:W4:Y:S01]  /*0500*/  @!P6 LDC.64 R28, c[0x0][0x3a0] ;  /* 0x0000e800ff1ceb82 */ /* 0x000f220000000a00 */
[----:B---3--:R-:W-:Y:S01]  /*0510*/  R2UR UR7, R2 ;  /* 0x00000000020772ca */ /* 0x008fe200000e0000 */
[----:B0-----:R-:W-:-:S12]  /*0520*/  @!P6 IMAD R6, R17, R26, RZ ;  /* 0x0000001a1106e224 */ /* 0x001fd800078e02ff */
        /* <DEDUP_REMOVED lines=21> */
[----:B------:R-:W-:Y:S02]  /*0680*/  MOV R0, UR5 ;  /* 0x0000000500007c02 */ /* 0x000fe40008000f00 */
[----:B--2---:R-:W-:Y:S01]  /*0690*/  IADD3 R38, P1, PT, R4, UR5, RZ ;  /* 0x0000000504267c10 */ /* 0x004fe2000ff3e0ff */
[----:B------:R-:W-:Y:S01]  /*06a0*/  USHF.R.S32.HI UR5, URZ, 0x1f, UR7 ;  /* 0x0000001fff057899 */ /* 0x000fe20008011407 */
[----:B-1----:R-:W-:Y:S02]  /*06b0*/  @!P4 IMAD R4, R5, R22, RZ ;  /* 0x000000160504c224 */ /* 0x002fe400078e02ff */
        /* <DEDUP_REMOVED lines=9> */
[----:B------:R-:W-:Y:S01]  /*0750*/  STL.64 [R1+0x1b0], R38 ;  /* 0x0001b02601007387 */ /* 0x000fe20000100a00 */
[----:B------:R-:W-:Y:S02]  /*0760*/  @!P3 MOV R40, R38 ;  /* 0x000000260028b202 */ /* 0x000fe40000000f00 */
[----:B------:R-:W-:-:S02]  /*0770*/  ISETP.GE.U32.AND P0, PT, R11, UR16, PT ;  /* 0x000000100b007c0c */ /* 0x000fc4000bf06070 */
[----:B------:R-:W-:Y:S01]  /*0780*/  SHF.R.S32.HI R19, RZ, 0x1f, R11 ;  /* 0x0000001fff137819 */ /* 0x000fe2000001140b */
[----:B------:R-:W-:Y:S01]  /*0790*/  @!P3 IMAD.WIDE.U32 R2, R100, R12, R40 ;  /* 0x0000000c6402b225 */ /* 0x000fe200078e0028 */
[----:B------:R-:W-:Y:S02]  /*07a0*/  STL.64 [R1+0x1a8], R40 ;  /* 0x0001a82801007387 */ /* 0x000fe40000100a00 */
[----:B------:R-:W-:Y:S02]  /*07b0*/  ISETP.GE.AND.EX P5, PT, R19, UR17, PT, P0 ;  /* 0x0000001113007c0c */ /* 0x000fe4000bfa6300 */
[----:B------:R-:W-:Y:S02]  /*07c0*/  @!P3 IADD3 R3, PT, PT, R3, R13, RZ ;  /* 0x0000000d0303b210 */ /* 0x000fe40007ffe0ff */
[C---:B------:R-:W-:Y:S02]  /*07d0*/  @!P3 SHF.L.U32 R121, R2.reuse, 0x1, RZ ;  /* 0x000000010279b819 */ /* 0x040fe400000006ff */
[----:B------:R-:W-:-:S02]  /*07e0*/  @!P3 SHF.L.U64.HI R0, R2, 0x1, R3 ;  /* 0x000000010200b819 */ /* 0x000fc40000010203 */
[C---:B------:R-:W-:Y:S02]  /*07f0*/  @!P3 IADD3 R120, P2, PT, R121.reuse, R20, RZ ;  /* 0x000000147978b210 */ /* 0x040fe40007f5e0ff */
[----:B----4-:R-:W-:Y:S02]  /*0800*/  @!P3 IADD3 R2, P1, PT, R121, R14, RZ ;  /* 0x0000000e7902b210 */ /* 0x010fe40007f3e0ff */
[----:B------:R-:W-:Y:S01]  /*0810*/  @!P3 IADD3.X R121, PT, PT, R0, R21, RZ, P2, !PT ;  /* 0x000000150079b210 */ /* 0x000fe200017fe4ff */
[----:B------:R-:W1:Y:S01]  /*0820*/  @!P5 LDC.64 R30, c[0x0][0x3f8] ;  /* 0x0000fe00ff1edb82 */ /* 0x000e620000000a00 */
[----:B------:R-:W-:Y:S02]  /*0830*/  LOP3.LUT P2, RZ, R106, 0x800000, RZ, 0xc0, !PT ;  /* 0x008000006aff7812 */ /* 0x000fe4000784c0ff */
[----:B------:R-:W-:Y:S01]  /*0840*/  IADD3 R13, PT, PT, R100, 0x20, RZ ;  /* 0x00000020640d7810 */ /* 0x000fe20007ffe0ff */
[----:B------:R-:W-:Y:S01]  /*0850*/  STL.64 [R1+0x240], R120 ;  /* 0x0002407801007387 */ /* 0x000fe20000100a00 */
[----:B------:R-:W-:-:S02]  /*0860*/  @!P3 IADD3.X R3, PT, PT, R0, R15, RZ, P1, !PT ;  /* 0x0000000f0003b210 */ /* 0x000fc40000ffe4ff */
[----:B------:R-:W-:Y:S02]  /*0870*/  ISETP.GE.U32.AND P0, PT, R13, UR16, PT ;  /* 0x000000100d007c0c */ /* 0x000fe4000bf06070 */
[----:B------:R-:W-:Y:S02]  /*0880*/  SHF.R.S32.HI R21, RZ, 0x1f, R13 ;  /* 0x0000001fff157819 */ /* 0x000fe4000001140d */
[----:B------:R-:W-:Y:S02]  /*0890*/  IADD3 R15, PT, PT, R100, 0x28, RZ ;  /* 0x00000028640f7810 */ /* 0x000fe40007ffe0ff */
[----:B------:R-:W-:Y:S01]  /*08a0*/  ISETP.GE.AND.EX P4, PT, R21, UR17, PT, P0 ;  /* 0x0000001115007c0c */ /* 0x000fe2000bf86300 */
[----:B------:R-:W-:Y:S01]  /*08b0*/  @!P2 IMAD R23, R7, R23, R4 ;  /* 0x000000170717a224 */ /* 0x000fe200078e0204 */
[----:B------:R-:W2:Y:S01]  /*08c0*/  @!P2 LDC.64 R24, c[0x0][0x398] ;  /* 0x0000e600ff18ab82 */ /* 0x000ea20000000a00 */
[----:B------:R-:W-:Y:S02]  /*08d0*/  @!P2 MOV R4, R38 ;  /* 0x000000260004a202 */ /* 0x000fe40000000f00 */
[----:B------:R-:W-:-:S02]  /*08e0*/  @!P2 MOV R5, R41 ;  /* 0x000000290005a202 */ /* 0x000fc40000000f00 */
[----:B------:R-:W-:Y:S02]  /*08f0*/  ISETP.GE.U32.AND P1, PT, R15, UR16, PT ;  /* 0x000000100f007c0c */ /* 0x000fe4000bf26070 */
[----:B------:R-:W-:Y:S01]  /*0900*/  SHF.R.S32.HI R17, RZ, 0x1f, R15 ;  /* 0x0000001fff117819 */ /* 0x000fe2000001140f */
[----:B------:R-:W-:Y:S01]  /*0910*/  @!P2 IMAD.WIDE.U32 R4, R7, R22, R4 ;  /* 0x000000160704a225 */ /* 0x000fe200078e0004 */
[----:B------:R-:W-:Y:S02]  /*0920*/  LOP3.LUT R106, R106, 0xffdfffff, RZ, 0xc0, !PT ;  /* 0xffdfffff6a6a7812 */ /* 0x000fe400078ec0ff */
[----:B------:R-:W-:Y:S01]  /*0930*/  ISETP.GE.AND.EX P3, PT, R17, UR17, PT, P1 ;  /* 0x0000001111007c0c */ /* 0x000fe2000bf66310 */
[----:B------:R-:W-:Y:S01]  /*0940*/  @!P6 IMAD R7, R9, R27, R6 ;  /* 0x0000001b0907e224 */ /* 0x000fe200078e0206 */
[----:B------:R-:W-:Y:S01]  /*0950*/  @!P2 IADD3 R5, PT, PT, R5, R23, RZ ;  /* 0x000000170505a210 */ /* 0x000fe20007ffe0ff */
[----:B------:R-:W3:Y:S01]  /*0960*/  @!P4 LDC.64 R32, c[0x0][0x3f8] ;  /* 0x0000fe00ff20cb82 */ /* 0x000ee20000000a00 */
[C---:B------:R-:W-:Y:S01]  /*0970*/  @!P2 SHF.L.U32 R119, R4.reuse, 0x1, RZ ;  /* 0x000000010477a819 */ /* 0x040fe200000006ff */
[----:B-1----:R-:W-:Y:S01]  /*0980*/  @!P5 IMAD R6, R19, R30, RZ ;  /* 0x0000001e1306d224 */ /* 0x002fe200078e02ff */
[----:B------:R-:W-:-:S02]  /*0990*/  @!P2 SHF.L.U64.HI R0, R4, 0x1, R5 ;  /* 0x000000010400a819 */ /* 0x000fc40000010205 */
[----:B------:R-:W-:Y:S02]  /*09a0*/  @!P6 MOV R4, R38 ;  /* 0x000000260004e202 */ /* 0x000fe40000000f00 */
[----:B------:R-:W-:Y:S01]  /*09b0*/  @!P6 MOV R5, R41 ;  /* 0x000000290005e202 */ /* 0x000fe20000000f00 */
[----:B------:R-:W1:Y:S01]  /*09c0*/  @!P6 LDC.64 R22, c[0x0][0x398] ;  /* 0x0000e600ff16eb82 */ /* 0x000e620000000a00 */
[----:B------:R-:W-:Y:S02]  /*09d0*/  @!P2 IADD3 R116, P0, PT, R119, R116, RZ ;  /* 0x000000747774a210 */ /* 0x000fe40007f1e0ff */
[----:B------:R-:W-:Y:S01]  /*09e0*/  @P5 LOP3.LUT R106, R106, 0x200000, RZ, 0xfc, !PT ;  /* 0x002000006a6a5812 */ /* 0x000fe200078efcff */
[----:B------:R-:W-:Y:S01]  /*09f0*/  @!P6 IMAD.WIDE.U32 R4, R9, R26, R4 ;  /* 0x0000001a0904e225 */ /* 0x000fe200078e0004 */
[----:B------:R-:W-:Y:S02]  /*0a00*/  @!P2 IADD3.X R117, PT, PT, R0, R117, RZ, P0, !PT ;  /* 0x000000750075a210 */ /* 0x000fe400007fe4ff */
[----:B--2---:R-:W-:Y:S01]  /*0a10*/  @!P2 IADD3 R118, P0, PT, R119, R24, RZ ;  /* 0x000000187776a210 */ /* 0x004fe20007f1e0ff */
[----:B------:R-:W2:Y:S01]  /*0a20*/  @!P5 LDC.64 R26, c[0x0][0x3a0] ;  /* 0x0000e800ff1adb82 */ /* 0x000ea20000000a00 */
[----:B------:R-:W-:Y:S01]  /*0a30*/  @!P6 IADD3 R5, PT, PT, R5, R7, RZ ;  /* 0x000000070505e210 */ /* 0x000fe20007ffe0ff */
[----:B------:R-:W-:Y:S01]  /*0a40*/  @!P5 IMAD R9, R11, R31, R6 ;  /* 0x0000001f0b09d224 */ /* 0x000fe200078e0206 */
[----:B------:R-:W-:Y:S01]  /*0a50*/  @!P6 SHF.L.U32 R115, R4, 0x1, RZ ;  /* 0x000000010473e819 */ /* 0x000fe200000006ff */
[----:B------:R-:W-:Y:S01]  /*0a60*/  STL.64 [R1+0x230], R116 ;  /* 0x0002307401007387 */ /* 0x000fe20000100a00 */
[----:B------:R-:W-:-:S02]  /*0a70*/  @!P2 IADD3.X R119, PT, PT, R0, R25, RZ, P0, !PT ;  /* 0x000000190077a210 */ /* 0x000fc400007fe4ff */
[----:B------:R-:W-:Y:S01]  /*0a80*/  @!P6 SHF.L.U64.HI R0, R4, 0x1, R5 ;  /* 0x000000010400e819 */ /* 0x000fe20000010205 */
[----:B------:R-:W4:Y:S01]  /*0a90*/  @!P5 LDC.64 R24, c[0x0][0x398] ;  /* 0x0000e600ff18db82 */ /* 0x000f220000000a00 */
[----:B------:R-:W-:Y:S01]  /*0aa0*/  @!P6 IADD3 R4, P0, PT, R115, R28, RZ ;  /* 0x0000001c7304e210 */ /* 0x000fe20007f1e0ff */
[----:B---3--:R-:W-:Y:S01]  /*0ab0*/  @!P4 IMAD R8, R21, R32, RZ ;  /* 0x000000201508c224 */ /* 0x008fe200078e02ff */
[----:B------:R-:W-:Y:S02]  /*0ac0*/  @!P5 MOV R6, R38 ;  /* 0x000000260006d202 */ /* 0x000fe40000000f00 */
[----:B------:R-:W-:Y:S02]  /*0ad0*/  @!P6 IADD3.X R5, PT, PT, R0, R29, RZ, P0, !PT ;  /* 0x0000001d0005e210 */ /* 0x000fe400007fe4ff */
[----:B------:R-:W-:Y:S01]  /*0ae0*/  @!P5 MOV R7, R41 ;  /* 0x000000290007d202 */ /* 0x000fe20000000f00 */
[----:B------:R-:W3:Y:S01]  /*0af0*/  @!P3 LDC.64 R28, c[0x0][0x3f8] ;  /* 0x0000fe00ff1cbb82 */ /* 0x000ee20000000a00 */
[----:B-1----:R-:W-:Y:S01]  /*0b00*/  @!P6 IADD3 R114, P0, PT, R115, R22, RZ ;  /* 0x000000167372e210 */ /* 0x002fe20007f1e0ff */
[----:B------:R1:W-:Y:S01]  /*0b10*/  STL [R1+0x210], R5 ;  /* 0x0002100501007387 */ /* 0x0003e20000100800 */
[----:B------:R-:W-:Y:S01]  /*0b20*/  LOP3.LUT R106, R106, 0xffefffff, RZ, 0xc0, !PT ;  /* 0xffefffff6a6a7812 */ /* 0x000fe200078ec0ff */
[----:B------:R-:W-:Y:S01]  /*0b30*/  @!P5 IMAD.WIDE.U32 R6, R11, R30, R6 ;  /* 0x0000001e0b06d225 */ /* 0x000fe200078e0006 */
[----:B------:R-:W-:-:S02]  /*0b40*/  @!P6 IADD3.X R115, PT, PT, R0, R23, RZ, P0, !PT ;  /* 0x000000170073e210 */ /* 0x000fc400007fe4ff */
[----:B------:R-:W-:Y:S01]  /*0b50*/  @P4 LOP3.LUT R106, R106, 0x100000, RZ, 0xfc, !PT ;  /* 0x001000006a6a4812 */ /* 0x000fe200078efcff */
[----:B------:R-:W0:Y:S01]  /*0b60*/  @!P4 LDC.64 R18, c[0x0][0x3a0] ;  /* 0x0000e800ff12cb82 */ /* 0x000e220000000a00 */
[----:B------:R-:W-:Y:S01]  /*0b70*/  @!P5 IADD3 R7, PT, PT, R7, R9, RZ ;  /* 0x000000090707d210 */ /* 0x000fe20007ffe0ff */
[----:B------:R-:W-:Y:S01]  /*0b80*/  @!P4 IMAD R11, R13, R33, R8 ;  /* 0x000000210d0bc224 */ /* 0x000fe200078e0208 */
[C---:B------:R-:W-:Y:S01]  /*0b90*/  @!P5 SHF.L.U32 R113, R6.reuse, 0x1, RZ ;  /* 0x000000010671d819 */ /* 0x040fe200000006ff */
[----:B------:R1:W-:Y:S01]  /*0ba0*/  STL.64 [R1+0x218], R114 ;  /* 0x0002187201007387 */ /* 0x0003e20000100a00 */
[----:B------:R-:W-:Y:S02]  /*0bb0*/  @!P4 MOV R8, R38 ;  /* 0x000000260008c202 */ /* 0x000fe40000000f00 */
[----:B------:R-:W-:Y:S01]  /*0bc0*/  @!P4 MOV R9, R41 ;  /* 0x000000290009c202 */ /* 0x000fe20000000f00 */
[----:B------:R-:W1:Y:S01]  /*0bd0*/  @!P4 LDC.64 R20, c[0x0][0x398] ;  /* 0x0000e600ff14cb82 */ /* 0x000e620000000a00 */
[----:B------:R-:W-:-:S02]  /*0be0*/  @!P5 SHF.L.U64.HI R0, R6, 0x1, R7 ;  /* 0x000000010600d819 */ /* 0x000fc40000010207 */
[----:B--2---:R-:W-:Y:S01]  /*0bf0*/  @!P5 IADD3 R6, P0, PT, R113, R26, RZ ;  /* 0x0000001a7106d210 */ /* 0x004fe20007f1e0ff */
[----:B------:R-:W-:Y:S01]  /*0c00*/  @!P4 IMAD.WIDE.U32 R8, R13, R32, R8 ;  /* 0x000000200d08c225 */ /* 0x000fe200078e0008 */
[----:B------:R-:W-:Y:S02]  /*0c10*/  LOP3.LUT R106, R106, 0xfff7ffff, RZ, 0xc0, !PT ;  /* 0xfff7ffff6a6a7812 */ /* 0x000fe400078ec0ff */
[----:B------:R-:W-:Y:S01]  /*0c20*/  @!P5 IADD3.X R7, PT, PT, R0, R27, RZ, P0, !PT ;  /* 0x0000001b0007d210 */ /* 0x000fe200007fe4ff */
[----:B------:R-:W2:Y:S01]  /*0c30*/  @!P3 LDC.64 R22, c[0x0][0x3a0] ;  /* 0x0000e800ff16bb82 */ /* 0x000ea20000000a00 */
[----:B---3--:R-:W-:Y:S01]  /*0c40*/  @!P3 IMAD R10, R17, R28, RZ ;  /* 0x0000001c110ab224 */ /* 0x008fe200078e02ff */
[----:B----4-:R-:W-:Y:S02]  /*0c50*/  @!P5 IADD3 R112, P0, PT, R113, R24, RZ ;  /* 0x000000187170d210 */ /* 0x010fe40007f1e0ff */
[----:B------:R-:W-:Y:S01]  /*0c60*/  @!P4 IADD3 R9, PT, PT, R9, R11, RZ ;  /* 0x0000000b0909c210 */ /* 0x000fe20007ffe0ff */
[----:B------:R-:W-:Y:S01]  /*0c70*/  @!P3 IMAD R13, R15, R29, R10 ;  /* 0x0000001d0f0db224 */ /* 0x000fe200078e020a */
[----:B------:R-:W-:Y:S01]  /*0c80*/  @!P4 SHF.L.U32 R111, R8, 0x1, RZ ;  /* 0x00000001086fc819 */ /* 0x000fe200000006ff */
[----:B------:R-:W-:Y:S01]  /*0c90*/  STL.64 [R1+0x200], R6 ;  /* 0x0002000601007387 */ /* 0x000fe20000100a00 */
[----:B------:R-:W3:Y:S01]  /*0ca0*/  @!P3 LDC.64 R26, c[0x0][0x398] ;  /* 0x0000e600ff1abb82 */ /* 0x000ee20000000a00 */
[----:B------:R-:W-:-:S02]  /*0cb0*/  @!P3 MOV R10, R38 ;  /* 0x00000026000ab202 */ /* 0x000fc40000000f00 */
[----:B------:R-:W-:Y:S02]  /*0cc0*/  @!P3 MOV R11, R41 ;  /* 0x00000029000bb202 */ /* 0x000fe40000000f00 */
[----:B------:R-:W-:Y:S02]  /*0cd0*/  @!P5 IADD3.X R113, PT, PT, R0, R25, RZ, P0, !PT ;  /* 0x000000190071d210 */ /* 0x000fe400007fe4ff */
[----:B------:R-:W-:Y:S01]  /*0ce0*/  @!P4 SHF.L.U64.HI R0, R8, 0x1, R9 ;  /* 0x000000010800c819 */ /* 0x000fe20000010209 */
[----:B------:R-:W-:Y:S01]  /*0cf0*/  @!P3 IMAD.WIDE.U32 R10, R15, R28, R10 ;  /* 0x0000001c0f0ab225 */ /* 0x000fe200078e000a */
[----:B0-----:R-:W-:Y:S01]  /*0d00*/  @!P4 IADD3 R8, P0, PT, R111, R18, RZ ;  /* 0x000000126f08c210 */ /* 0x001fe20007f1e0ff */
[----:B------:R0:W-:Y:S01]  /*0d10*/  STL.64 [R1+0x220], R112 ;  /* 0x0002207001007387 */ /* 0x0001e20000100a00 */
[----:B------:R-:W-:Y:S02]  /*0d20*/  IADD3 R15, PT, PT, R100, 0x30, RZ ;  /* 0x00000030640f7810 */ /* 0x000fe40007ffe0ff */
[----:B------:R-:W-:-:S02]  /*0d30*/  @!P4 IADD3.X R9, PT, PT, R0, R19, RZ, P0, !PT ;  /* 0x000000130009c210 */ /* 0x000fc400007fe4ff */
[----:B-1----:R-:W-:Y:S02]  /*0d40*/  @!P4 IADD3 R110, P0, PT, R111, R20, RZ ;  /* 0x000000146f6ec210 */ /* 0x002fe40007f1e0ff */
[----:B------:R-:W-:Y:S02]  /*0d50*/  @!P3 IADD3 R11, PT, PT, R11, R13, RZ ;  /* 0x0000000d0b0bb210 */ /* 0x000fe40007ffe0ff */
[----:B------:R-:W-:Y:S02]  /*0d60*/  @!P3 SHF.L.U32 R109, R10, 0x1, RZ ;  /* 0x000000010a6db819 */ /* 0x000fe400000006ff */
[----:B------:R-:W-:Y:S02]  /*0d70*/  @!P4 IADD3.X R111, PT, PT, R0, R21, RZ, P0, !PT ;  /* 0x00000015006fc210 */ /* 0x000fe400007fe4ff */
[----:B------:R-:W-:Y:S02]  /*0d80*/  @!P3 SHF.L.U64.HI R0, R10, 0x1, R11 ;  /* 0x000000010a00b819 */ /* 0x000fe4000001020b */
[----:B--2---:R-:W-:-:S02]  /*0d90*/  @!P3 IADD3 R10, P0, PT, R109, R22, RZ ;  /* 0x000000166d0ab210 */ /* 0x004fc40007f1e0ff */
[----:B------:R-:W-:Y:S02]  /*0da0*/  SHF.R.S32.HI R13, RZ, 0x1f, R15 ;  /* 0x0000001fff0d7819 */ /* 0x000fe4000001140f */
[----:B------:R-:W-:Y:S02]  /*0db0*/  @!P3 IADD3.X R11, PT, PT, R0, R23, RZ, P0, !PT ;  /* 0x00000017000bb210 */ /* 0x000fe400007fe4ff */
[----:B---3--:R-:W-:Y:S02]  /*0dc0*/  @!P3 IADD3 R108, P0, PT, R109, R26, RZ ;  /* 0x0000001a6d6cb210 */ /* 0x008fe40007f1e0ff */
[----:B------:R-:W-:Y:S02]  /*0dd0*/  @P3 LOP3.LUT R106, R106, 0x80000, RZ, 0xfc, !PT ;  /* 0x000800006a6a3812 */ /* 0x000fe400078efcff */
[----:B------:R-:W-:Y:S02]  /*0de0*/  @!P3 IADD3.X R109, PT, PT, R0, R27, RZ, P0, !PT ;  /* 0x0000001b006db210 */ /* 0x000fe400007fe4ff */
[----:B------:R-:W-:-:S02]  /*0df0*/  ISETP.GE.U32.AND P0, PT, R15, UR16, PT ;  /* 0x000000100f007c0c */ /* 0x000fc4000bf06070 */
[----:B------:R-:W-:Y:S02]  /*0e00*/  LOP3.LUT R106, R106, 0xfffbffff, RZ, 0xc0, !PT ;  /* 0xfffbffff6a6a7812 */ /* 0x000fe400078ec0ff */
[----:B------:R-:W-:-:S13]  /*0e10*/  ISETP.GE.AND.EX P1, PT, R13, UR17, PT, P0 ;  /* 0x000000110d007c0c */ /* 0x000fda000bf26300 */
[----:B------:R-:W1:Y:S01]  /*0e20*/  @!P1 LDC.64 R16, c[0x0][0x3f8] ;  /* 0x0000fe00ff109b82 */ /* 0x000e620000000a00 */
[----:B------:R-:W-:Y:S02]  /*0e30*/  @!P1 MOV R12, R38 ;  /* 0x00000026000c9202 */ /* 0x000fe40000000f00 */
[----:B------:R-:W-:-:S04]  /*0e40*/  @P1 LOP3.LUT R106, R106, 0x40000, RZ, 0xfc, !PT ;  /* 0x000400006a6a1812 */ /* 0x000fc800078efcff */
[----:B------:R-:W-:Y:S01]  /*0e50*/  LOP3.LUT R106, R106, 0xfffdffff, RZ, 0xc0, !PT ;  /* 0xfffdffff6a6a7812 */ /* 0x000fe200078ec0ff */
[----:B------:R-:W2:Y:S01]  /*0e60*/  @!P1 LDC.64 R18, c[0x0][0x3a0] ;  /* 0x0000e800ff129b82 */ /* 0x000ea20000000a00 */
[----:B-1----:R-:W-:Y:S01]  /*0e70*/  @!P1 IMAD R0, R13, R16, RZ ;  /* 0x000000100d009224 */ /* 0x002fe200078e02ff */
[----:B------:R-:W-:-:S03]  /*0e80*/  @!P1 MOV R13, R41 ;  /* 0x00000029000d9202 */ /* 0x000fc60000000f00 */
[C---:B------:R-:W-:Y:S02]  /*0e90*/  @!P1 IMAD R17, R15.reuse, R17, R0 ;  /* 0x000000110f119224 */ /* 0x040fe400078e0200 */
[----:B------:R-:W-:Y:S02]  /*0ea0*/  @!P1 IMAD.WIDE.U32 R12, R15, R16, R12 ;  /* 0x000000100f0c9225 */ /* 0x000fe400078e000c */
[----:B------:R-:W1:Y:S03]  /*0eb0*/  @!P1 LDC.64 R14, c[0x0][0x398] ;  /* 0x0000e600ff0e9b82 */ /* 0x000e660000000a00 */
[----:B------:R-:W-:Y:S02]  /*0ec0*/  @!P1 IADD3 R13, PT, PT, R13, R17, RZ ;  /* 0x000000110d0d9210 */ /* 0x000fe40007ffe0ff */
[C---:B------:R-:W-:Y:S02]  /*0ed0*/  @!P1 SHF.L.U32 R105, R12.reuse, 0x1, RZ ;  /* 0x000000010c699819 */ /* 0x040fe400000006ff */
[----:B------:R-:W-:-:S02]  /*0ee0*/  @!P1 SHF.L.U64.HI R0, R12, 0x1, R13 ;  /* 0x000000010c009819 */ /* 0x000fc4000001020d */
[C---:B--2---:R-:W-:Y:S02]  /*0ef0*/  @!P1 IADD3 R12, P0, PT, R105.reuse, R18, RZ ;  /* 0x00000012690c9210 */ /* 0x044fe40007f1e0ff */
[----:B------:R-:W-:Y:S02]  /*0f00*/  IADD3 R17, PT, PT, R100, 0x38, RZ ;  /* 0x0000003864117810 */ /* 0x000fe40007ffe0ff */
[----:B------:R-:W-:Y:S02]  /*0f10*/  @!P1 IADD3.X R13, PT, PT, R0, R19, RZ, P0, !PT ;  /* 0x00000013000d9210 */ /* 0x000fe400007fe4ff */
[----:B-1----:R-:W-:-:S04]  /*0f20*/  @!P1 IADD3 R104, P0, PT, R105, R14, RZ ;  /* 0x0000000e69689210 */ /* 0x002fc80007f1e0ff */
[----:B------:R-:W-:Y:S02]  /*0f30*/  @!P1 IADD3.X R105, PT, PT, R0, R15, RZ, P0, !PT ;  /* 0x0000000f00699210 */ /* 0x000fe400007fe4ff */
[----:B------:R-:W-:Y:S02]  /*0f40*/  SHF.R.S32.HI R15, RZ, 0x1f, R17 ;  /* 0x0000001fff0f7819 */ /* 0x000fe40000011411 */
[----:B------:R-:W-:-:S04]  /*0f50*/  ISETP.GE.U32.AND P0, PT, R17, UR16, PT ;  /* 0x0000001011007c0c */ /* 0x000fc8000bf06070 */
        /* <DEDUP_REMOVED lines=35> */
[----:B--2---:R-:W-:-:S04]  /*1190*/  @!P1 IADD3 R98, P0, PT, R97, R98, RZ ;  /* 0x0000006261629210 */ /* 0x004fc80007f1e0ff */
[----:B------:R-:W-:Y:S02]  /*11a0*/  @!P1 IADD3.X R99, PT, PT, R16, R99, RZ, P0, !PT ;  /* 0x0000006310639210 */ /* 0x000fe400007fe4ff */
[----:B-1----:R-:W-:-:S04]  /*11b0*/  @!P1 IADD3 R96, P0, PT, R97, R18, RZ ;  /* 0x0000001261609210 */ /* 0x002fc80007f1e0ff */
[----:B------:R-:W-:Y:S02]  /*11c0*/  @!P1 IADD3.X R97, PT, PT, R16, R19, RZ, P0, !PT ;  /* 0x0000001310619210 */ /* 0x000fe400007fe4ff */
[----:B------:R-:W-:-:S04]  /*11d0*/  IADD3 R19, PT, PT, R100, 0x48, RZ ;  /* 0x0000004864137810 */ /* 0x000fc80007ffe0ff */
        /* <DEDUP_REMOVED lines=272> */
[----:B------:R-:W-:-:S03]  /*22e0*/  IADD3 R19, PT, PT, R100, 0xb0, RZ ;  /* 0x000000b064137810 */ /* 0x000fc60007ffe0ff */
[----:B------:R-:W-:Y:S01]  /*22f0*/  STL.64 [R1+0x1e0], R56 ;  /* 0x0001e03801007387 */ /* 0x000fe20000100a00 */
        /* <DEDUP_REMOVED lines=47> */
[----:B------:R-:W-:-:S05]  /*25f0*/  @P1 LOP3.LUT R106, R106, 0x1, RZ, 0xfc, !PT ;  /* 0x000000016a6a1812 */ /* 0x000fca00078efcff */
        /* <DEDUP_REMOVED lines=33> */
[----:B------:R-:W-:Y:S02]  /*2810*/  SHF.R.S32.HI R19, RZ, 0x1f, R77 ;  /* 0x0000001fff137819 */ /* 0x000fe4000001144d */
[----:B------:R-:W-:Y:S02]  /*2820*/  ISETP.GE.U32.AND P1, PT, R77, UR16, PT ;  /* 0x000000104d007c0c */ /* 0x000fe4000bf26070 */
[C---:B------:R-:W-:Y:S02]  /*2830*/  LOP3.LUT P0, RZ, R106.reuse, 0x1000000, RZ, 0xc0, !PT ;  /* 0x010000006aff7812 */ /* 0x040fe4000780c0ff */
[----:B------:R-:W-:Y:S02]  /*2840*/  ISETP.GE.AND.EX P1, PT, R19, UR17, PT, P1 ;  /* 0x0000001113007c0c */ /* 0x000fe4000bf26310 */
[----:B------:R-:W-:-:S11]  /*2850*/  LOP3.LUT R106, R106, 0x7fffffff, RZ, 0xc0, !PT ;  /* 0x7fffffff6a6a7812 */ /* 0x000fd600078ec0ff */
        /* <DEDUP_REMOVED lines=15> */
[----:B------:R-:W-:Y:S02]  /*2950*/  SHF.R.S32.HI R123, RZ, 0x1f, R101 ;  /* 0x0000001fff7b7819 */ /* 0x000fe40000011465 */
[----:B-1----:R-:W-:-:S04]  /*2960*/  @!P1 IADD3 R76, P2, PT, R77, R18, RZ ;  /* 0x000000124d4c9210 */ /* 0x002fc80007f5e0ff */
[----:B------:R-:W-:Y:S02]  /*2970*/  @!P1 IADD3.X R77, PT, PT, R16, R19, RZ, P2, !PT ;  /* 0x00000013104d9210 */ /* 0x000fe400017fe4ff */
[----:B------:R-:W-:Y:S02]  /*2980*/  ISETP.GE.U32.AND P2, PT, R101, UR16, PT ;  /* 0x0000001065007c0c */ /* 0x000fe4000bf46070 */
[C---:B------:R-:W-:Y:S02]  /*2990*/  LOP3.LUT P1, RZ, R106.reuse, 0x800000, RZ, 0xc0, !PT ;  /* 0x008000006aff7812 */ /* 0x040fe4000782c0ff */
[----:B------:R-:W-:Y:S02]  /*29a0*/  ISETP.GE.AND.EX P2, PT, R123, UR17, PT, P2 ;  /* 0x000000117b007c0c */ /* 0x000fe4000bf46320 */
[----:B------:R-:W-:-:S11]  /*29b0*/  LOP3.LUT R106, R106, 0xbfffffff, RZ, 0xc0, !PT ;  /* 0xbfffffff6a6a7812 */ /* 0x000fd600078ec0ff */
[----:B------:R-:W1:Y:S01]  /*29c0*/  @!P2 LDC.64 R18, c[0x0][0x3f8] ;  /* 0x0000fe00ff12ab82 */ /* 0x000e620000000a00 */
[----:B------:R-:W-:Y:S02]  /*29d0*/  @!P2 MOV R122, R38 ;  /* 0x00000026007aa202 */ /* 0x000fe40000000f00 */
[----:B------:R-:W-:Y:S02]  /*29e0*/  @P2 LOP3.LUT R106, R106, 0x40000000, RZ, 0xfc, !PT ;  /* 0x400000006a6a2812 */ /* 0x000fe400078efcff */
[----:B------:R-:W-:Y:S01]  /*29f0*/  PRMT R5, RZ, 0x7610, R5 ;  /* 0x00007610ff057816 */ /* 0x000fe20000000005 */
[----:B------:R-:W-:Y:S01]  /*2a00*/  STL [R1+0x1d8], R118 ;  /* 0x0001d87601007387 */ /* 0x000fe20000100800 */
[----:B------:R-:W-:Y:S01]  /*2a10*/  LOP3.LUT R106, R106, 0xdfffffff, RZ, 0xc0, !PT ;  /* 0xdfffffff6a6a7812 */ /* 0x000fe200078ec0ff */
[----:B------:R-:W2:Y:S01]  /*2a20*/  @!P2 LDC.64 R16, c[0x0][0x3a0] ;  /* 0x0000e800ff10ab82 */ /* 0x000ea20000000a00 */
[----:B-1----:R-:W-:Y:S01]  /*2a30*/  @!P2 IMAD R0, R123, R18, RZ ;  /* 0x000000127b00a224 */ /* 0x002fe200078e02ff */
[----:B------:R-:W-:-:S03]  /*2a40*/  @!P2 MOV R123, R41 ;  /* 0x00000029007ba202 */ /* 0x000fc60000000f00 */
[C---:B------:R-:W-:Y:S01]  /*2a50*/  @!P2 IMAD R19, R101.reuse, R19, R0 ;  /* 0x000000136513a224 */ /* 0x040fe200078e0200 */
[----:B------:R-:W-:Y:S01]  /*2a60*/  IADD3 R0, PT, PT, R100, 0xe0, RZ ;  /* 0x000000e064007810 */ /* 0x000fe20007ffe0ff */
[----:B------:R-:W-:-:S05]  /*2a70*/  @!P2 IMAD.WIDE.U32 R122, R101, R18, R122 ;  /* 0x00000012657aa225 */ /* 0x000fca00078e007a */
[----:B------:R-:W-:Y:S02]  /*2a80*/  @!P2 IADD3 R101, PT, PT, R123, R19, RZ ;  /* 0x000000137b65a210 */ /* 0x000fe40007ffe0ff */
[C---:B------:R-:W-:Y:S02]  /*2a90*/  @!P2 SHF.L.U32 R19, R122.reuse, 0x1, RZ ;  /* 0x000000017a13a819 */ /* 0x040fe400000006ff */
[----:B------:R-:W-:Y:S02]  /*2aa0*/  @!P2 SHF.L.U64.HI R122, R122, 0x1, R101 ;  /* 0x000000017a7aa819 */ /* 0x000fe40000010265 */
[----:B--2---:R-:W-:Y:S02]  /*2ab0*/  @!P2 IADD3 R124, P3, PT, R19, R16, RZ ;  /* 0x00000010137ca210 */ /* 0x004fe40007f7e0ff */
[----:B------:R-:W-:Y:S02]  /*2ac0*/  SHF.R.S32.HI R101, RZ, 0x1f, R0 ;  /* 0x0000001fff657819 */ /* 0x000fe40000011400 */
[----:B------:R-:W-:-:S02]  /*2ad0*/  @!P2 IADD3.X R125, PT, PT, R122, R17, RZ, P3, !PT ;  /* 0x000000117a7da210 */ /* 0x000fc40001ffe4ff */
[----:B------:R-:W1:Y:S03]  /*2ae0*/  @!P2 LDC.64 R16, c[0x0][0x398] ;  /* 0x0000e600ff10ab82 */ /* 0x000e660000000a00 */
[----:B------:R2:W-:Y:S01]  /*2af0*/  @!P2 STL.64 [R1+0x110], R124 ;  /* 0x0001107c0100a387 */ /* 0x0005e20000100a00 */
[----:B-1----:R-:W-:-:S04]  /*2b00*/  @!P2 IADD3 R114, P3, PT, R19, R16, RZ ;  /* 0x000000101372a210 */ /* 0x002fc80007f7e0ff */
[----:B------:R-:W-:Y:S02]  /*2b10*/  @!P2 IADD3.X R115, PT, PT, R122, R17, RZ, P3, !PT ;  /* 0x000000117a73a210 */ /* 0x000fe40001ffe4ff */
[----:B------:R-:W-:-:S04]  /*2b20*/  ISETP.GE.U32.AND P3, PT, R0, UR16, PT ;  /* 0x0000001000007c0c */ /* 0x000fc8000bf66070 */
[----:B------:R-:W-:-:S13]  /*2b30*/  ISETP.GE.AND.EX P3, PT, R101, UR17, PT, P3 ;  /* 0x0000001165007c0c */ /* 0x000fda000bf66330 */
[----:B------:R-:W1:Y:S01]  /*2b40*/  @!P3 LDC.64 R16, c[0x0][0x3f8] ;  /* 0x0000fe00ff10bb82 */ /* 0x000e620000000a00 */
[----:B------:R-:W-:Y:S02]  /*2b50*/  @!P3 MOV R122, R38 ;  /* 0x00000026007ab202 */ /* 0x000fe40000000f00 */
[----:B------:R-:W-:Y:S02]  /*2b60*/  @!P3 MOV R123, R41 ;  /* 0x00000029007bb202 */ /* 0x000fe40000000f00 */
[----:B------:R-:W-:-:S03]  /*2b70*/  @P3 LOP3.LUT R106, R106, 0x20000000, RZ, 0xfc, !PT ;  /* 0x200000006a6a3812 */ /* 0x000fc600078efcff */
[----:B------:R-:W0:Y:S01]  /*2b80*/  @!P3 LDC.64 R18, c[0x0][0x3a0] ;  /* 0x0000e800ff12bb82 */ /* 0x000e220000000a00 */
[----:B------:R-:W-:Y:S01]  /*2b90*/  LOP3.LUT R106, R106, 0xefffffff, RZ, 0xc0, !PT ;  /* 0xefffffff6a6a7812 */ /* 0x000fe200078ec0ff */
[-C--:B-1----:R-:W-:Y:S02]  /*2ba0*/  @!P3 IMAD R101, R101, R16.reuse, RZ ;  /* 0x000000106565b224 */ /* 0x082fe400078e02ff */
[----:B------:R-:W-:-:S04]  /*2bb0*/  @!P3 IMAD.WIDE.U32 R122, R0, R16, R122 ;  /* 0x00000010007ab225 */ /* 0x000fc800078e007a */
[----:B------:R-:W-:Y:S01]  /*2bc0*/  @!P3 IMAD R17, R0, R17, R101 ;  /* 0x000000110011b224 */ /* 0x000fe200078e0265 */
[----:B------:R-:W-:-:S04]  /*2bd0*/  @!P3 SHF.L.U32 R0, R122, 0x1, RZ ;  /* 0x000000017a00b819 */ /* 0x000fc800000006ff */
[----:B------:R-:W-:Y:S02]  /*2be0*/  @!P3 IADD3 R17, PT, PT, R123, R17, RZ ;  /* 0x000000117b11b210 */ /* 0x000fe40007ffe0ff */
[----:B0-----:R-:W-:Y:S02]  /*2bf0*/  @!P3 IADD3 R112, P4, PT, R0, R18, RZ ;  /* 0x000000120070b210 */ /* 0x001fe40007f9e0ff */
[----:B------:R-:W-:Y:S02]  /*2c00*/  @!P3 SHF.L.U64.HI R122, R122, 0x1, R17 ;  /* 0x000000017a7ab819 */ /* 0x000fe40000010211 */
[----:B------:R-:W0:Y:S02]  /*2c10*/  @!P3 LDC.64 R16, c[0x0][0x398] ;  /* 0x0000e600ff10bb82 */ /* 0x000e240000000a00 */
[----:B------:R-:W-:Y:S02]  /*2c20*/  @!P3 IADD3.X R113, PT, PT, R122, R19, RZ, P4, !PT ;  /* 0x000000137a71b210 */ /* 0x000fe400027fe4ff */
[----:B0-----:R-:W-:-:S02]  /*2c30*/  @!P3 IADD3 R116, P4, PT, R0, R16, RZ ;  /* 0x000000100074b210 */ /* 0x001fc40007f9e0ff */
        /* <DEDUP_REMOVED lines=18> */
[----:B------:R-:W2:Y:S02]  /*2d60*/  @!P4 LDC.64 R16, c[0x0][0x398] ;  /* 0x0000e600ff10cb82 */ /* 0x000ea40000000a00 */
[----:B------:R-:W-:Y:S02]  /*2d70*/  @!P4 IADD3.X R121, PT, PT, R122, R19, RZ, P5, !PT ;  /* 0x000000137a79c210 */ /* 0x000fe40002ffe4ff */
[----:B--2---:R-:W-:-:S02]  /*2d80*/  @!P4 IADD3 R124, P5, PT, R0, R16, RZ ;  /* 0x00000010007cc210 */ /* 0x004fc40007fbe0ff */
        /* <DEDUP_REMOVED lines=19> */
[----:B------:R-:W-:-:S04]  /*2ec0*/  @!P5 IADD3.X R7, PT, PT, R122, R19, RZ, P6, !PT ;  /* 0x000000137a07d210 */ /* 0x000fc800037fe4ff */
[----:B------:R-:W-:Y:S02]  /*2ed0*/  MOV R39, R7 ;  /* 0x0000000700277202 */ /* 0x000fe40000000f00 */
        /* <DEDUP_REMOVED lines=8> */
[----:B------:R-:W-:-:S03]  /*2f60*/  MOV R38, R6 ;  /* 0x0000000600267202 */ /* 0x000fc60000000f00 */
        /* <DEDUP_REMOVED lines=9> */
[----:B------:R-:W-:Y:S02]  /*3000*/  @!P6 IADD3.X R7, PT, PT, R122, R19, RZ, P2, !PT ;  /* 0x000000137a07e210 */ /* 0x000fe400017fe4ff */
[----:B0-----:R-:W-:-:S04]  /*3010*/  @!P6 IADD3 R40, P2, PT, R0, R16, RZ ;  /* 0x000000100028e210 */ /* 0x001fc80007f5e0ff */
[----:B------:R-:W-:-:S05]  /*3020*/  @!P6 IADD3.X R41, PT, PT, R122, R17, RZ, P2, !PT ;  /* 0x000000117a29e210 */ /* 0x000fca00017fe4ff */
[----:B------:R0:W-:Y:S02]  /*3030*/  STL.64 [R1+0x1c0], R40 ;  /* 0x0001c02801007387 */ /* 0x0001e40000100a00 */
[----:B0-----:R-:W-:Y:S02]  /*3040*/  MOV R40, R120 ;  /* 0x0000007800287202 */ /* 0x001fe40000000f00 */
[----:B------:R-:W-:Y:S02]  /*3050*/  MOV R41, R121 ;  /* 0x0000007900297202 */ /* 0x000fe40000000f00 */
[----:B------:R-:W2:Y:S01]  /*3060*/  LDL.LU.64 R120, [R1+0x240] ;  /* 0x0002400001787983 */ /* 0x000ea20000300a00 */
[----:B------:R-:W-:Y:S01]  /*3070*/  MOV R17, RZ ;  /* 0x000000ff00117202 */ /* 0x000fe20000000f00 */
[----:B------:R-:W-:Y:S01]  /*3080*/  HFMA2 R19, -RZ, RZ, 0, 0 ;  /* 0x00000000ff137431 */ /* 0x000fe200000001ff */
[----:B------:R-:W-:Y:S01]  /*3090*/  MOV R123, R125 ;  /* 0x0000007d007b7202 */ /* 0x000fe20000000f00 */
[----:B------:R0:W-:Y:S01]  /*30a0*/  STL [R1+0x1b8], R122 ;  /* 0x0001b87a01007387 */ /* 0x0001e20000100800 */
[----:B------:R-:W-:-:S03]  /*30b0*/  PRMT R0, RZ, 0x7610, R0 ;  /* 0x00007610ff007816 */ /* 0x000fc60000000000 */
[----:B------:R1:W3:Y:S01]  /*30c0*/  @!P0 LDG.E R19, desc[UR10][R2.64] ;  /* 0x0000000a02138981 */ /* 0x0002e2000c1e1900 */
[----:B0-----:R-:W-:-:S03]  /*30d0*/  MOV R122, R124 ;  /* 0x0000007c007a7202 */ /* 0x001fc60000000f00 */
[----:B------:R-:W4:Y:S01]  /*30e0*/  LDL.LU.64 R124, [R1+0x238] ;  /* 0x00023800017c7983 */ /* 0x000f220000300a00 */
[C---:B------:R-:W-:Y:S02]  /*30f0*/  LOP3.LUT P3, RZ, R106.reuse, 0x400000, RZ, 0xc0, !PT ;  /* 0x004000006aff7812 */ /* 0x040fe4000786c0ff */
[----:B------:R-:W-:Y:S01]  /*3100*/  LOP3.LUT P2, RZ, R106, 0x200000, RZ, 0xc0, !PT ;  /* 0x002000006aff7812 */ /* 0x000fe2000784c0ff */
[----:B--2---:R0:W2:Y:S04]  /*3110*/  @!P0 LDG.E R17, desc[UR10][R120.64] ;  /* 0x0000000a78118981 */ /* 0x0040a8000c1e1900 */
[----:B------:R0:W-:Y:S01]  /*3120*/  STL.64 [R1+0x1c8], R120 ;  /* 0x0001c87801007387 */ /* 0x0001e20000100a00 */
[----:B-1----:R-:W-:Y:S02]  /*3130*/  PRMT R2, RZ, 0x7610, R2 ;  /* 0x00007610ff027816 */ /* 0x002fe40000000002 */
[----:B------:R-:W-:-:S02]  /*3140*/  PRMT R3, RZ, 0x7610, R3 ;  /* 0x00007610ff037816 */ /* 0x000fc40000000003 */
[----:B------:R-:W-:-:S04]  /*3150*/  LOP3.LUT R106, R106, 0xfbffffff, RZ, 0xc0, !PT ;  /* 0xfbffffff6a6a7812 */ /* 0x000fc800078ec0ff */
[----:B------:R-:W-:Y:S02]  /*3160*/  @P6 LOP3.LUT R106, R106, 0x4000000, RZ, 0xfc, !PT ;  /* 0x040000006a6a6812 */ /* 0x000fe400078efcff */
[----:B0-----:R-:W-:Y:S02]  /*3170*/  MOV R120, R116 ;  /* 0x0000007400787202 */ /* 0x001fe40000000f00 */
[----:B------:R-:W-:Y:S02]  /*3180*/  MOV R121, R117 ;  /* 0x0000007500797202 */ /* 0x000fe40000000f00 */
[----:B------:R-:W3:Y:S01]  /*3190*/  LDL.LU.64 R116, [R1+0x230] ;  /* 0x0002300001747983 */ /* 0x000ee20000300a00 */
[----:B--2---:R-:W-:-:S05]  /*31a0*/  @!P0 PRMT R0, R17, 0x7632, R0 ;  /* 0x0000763211008816 */ /* 0x004fca0000000000 */
[----:B------:R0:W-:Y:S02]  /*31b0*/  STL.S16 [R1+0x15c], R0 ;  /* 0x00015c0001007387 */ /* 0x0001e40000100600 */
[----:B0-----:R-:W-:-:S06]  /*31c0*/  HFMA2 R0, -RZ, RZ, 0, 0 ;  /* 0x00000000ff007431 */ /* 0x001fcc00000001ff */
[----:B---3--:R-:W2:Y:S01]  /*31d0*/  @!P1 LDG.E R0, desc[UR10][R116.64] ;  /* 0x0000000a74009981 */ /* 0x008ea2000c1e1900 */
[----:B----4-:R-:W-:Y:S02]  /*31e0*/  PRMT R124, RZ, 0x7610, R124 ;  /* 0x00007610ff7c7816 */ /* 0x010fe4000000007c */
[----:B------:R-:W-:Y:S02]  /*31f0*/  @!P0 PRMT R2, R17, 0x7610, R2 ;  /* 0x0000761011028816 */ /* 0x000fe40000000002 */
[----:B------:R-:W-:-:S03]  /*3200*/  @!P0 PRMT R124, R19, 0x7632, R124 ;  /* 0x00007632137c8816 */ /* 0x000fc6000000007c */
[----:B------:R0:W-:Y:S04]  /*3210*/  STL.S16 [R1+0x158], R2 ;  /* 0x0001580201007387 */ /* 0x0001e80000100600 */
[----:B------:R1:W-:Y:S01]  /*3220*/  STL.S16 [R1+0x154], R124 ;  /* 0x0001547c01007387 */ /* 0x0003e20000100600 */
[----:B0-----:R-:W-:-:S03]  /*3230*/  MOV R2, RZ ;  /* 0x000000ff00027202 */ /* 0x001fc60000000f00 */
[----:B-1----:R-:W3:Y:S04]  /*3240*/  LDL.LU R124, [R1+0x228] ;  /* 0x00022800017c7983 */ /* 0x002ee80000300800 */
[----:B------:R0:W4:Y:S02]  /*3250*/  @!P1 LDG.E R2, desc[UR10][R118.64] ;  /* 0x0000000a76029981 */ /* 0x000124000c1e1900 */
[----:B0-----:R-:W-:Y:S02]  /*3260*/  MOV R118, R114 ;  /* 0x0000007200767202 */ /* 0x001fe40000000f00 */
[----:B------:R-:W-:Y:S02]  /*3270*/  MOV R119, R115 ;  /* 0x0000007300777202 */ /* 0x000fe40000000f00 */
[----:B------:R-:W4:Y:S01]  /*3280*/  LDL.LU.64 R114, [R1+0x218] ;  /* 0x0002180001727983 */ /* 0x000f220000300a00 */
[----:B--2---:R-:W-:-:S05]  /*3290*/  @!P1 PRMT R5, R0, 0x7610, R5 ;  /* 0x0000761000059816 */ /* 0x004fca0000000005 */
[----:B------:R0:W-:Y:S04]  /*32a0*/  STL.S16 [R1+0x14c], R5 ;  /* 0x00014c0501007387 */ /* 0x0001e80000100600 */
[----:B0-----:R-:W2:Y:S01]  /*32b0*/  LDL.LU R5, [R1+0x210] ;  /* 0x0002100001057983 */ /* 0x001ea20000300800 */
[----:B---3--:R-:W-:Y:S02]  /*32c0*/  PRMT R124, RZ, 0x7610, R124 ;  /* 0x00007610ff7c7816 */ /* 0x008fe4000000007c */
[C---:B----4-:R-:W-:Y:S02]  /*32d0*/  @!P1 PRMT R3, R2.reuse, 0x7632, R3 ;  /* 0x0000763202039816 */ /* 0x050fe40000000003 */
[----:B------:R-:W-:-:S03]  /*32e0*/  @!P1 PRMT R124, R2, 0x7610, R124 ;  /* 0x00007610027c9816 */ /* 0x000fc6000000007c */
[----:B------:R0:W-:Y:S04]  /*32f0*/  STL.S16 [R1+0x16c], R3 ;  /* 0x00016c0301007387 */ /* 0x0001e80000100600 */
[----:B------:R1:W-:Y:S01]  /*3300*/  STL.S16 [R1+0x164], R124 ;  /* 0x0001647c01007387 */ /* 0x0003e20000100600 */
[----:B0-----:R-:W-:-:S03]  /*3310*/  HFMA2 R3, -RZ, RZ, 0, 0 ;  /* 0x00000000ff037431 */ /* 0x001fc600000001ff */
[----:B-1----:R-:W3:Y:S04]  /*3320*/  LDL.LU R124, [R1+0x208] ;  /* 0x00020800017c7983 */ /* 0x002ee80000300800 */
[----:B------:R0:W-:Y:S04]  /*3330*/  STL [R1+0x1dc], R114 ;  /* 0x0001dc7201007387 */ /* 0x0001e80000100800 */
[----:B--2---:R1:W2:Y:S02]  /*3340*/  @!P3 LDG.E R3, desc[UR10][R4.64] ;  /* 0x0000000a0403b981 */ /* 0x0042a4000c1e1900 */
[----:B-1----:R-:W-:-:S06]  /*3350*/  MOV R4, RZ ;  /* 0x000000ff00047202 */ /* 0x002fcc0000000f00 */
[----:B------:R0:W4:Y:S04]  /*3360*/  @!P3 LDG.E R4, desc[UR10][R114.64] ;  /* 0x0000000a7204b981 */ /* 0x000128000c1e1900 */
[----:B------:R1:W-:Y:S01]  /*3370*/  STL.64 [R1+0x1d0], R116 ;  /* 0x0001d07401007387 */ /* 0x0003e20000100a00 */
[----:B0-----:R-:W-:Y:S02]  /*3380*/  MOV R114, R6 ;  /* 0x0000000600727202 */ /* 0x001fe40000000f00 */
[----:B------:R-:W-:Y:S02]  /*3390*/  MOV R115, R7 ;  /* 0x0000000700737202 */ /* 0x000fe40000000f00 */
[----:B------:R-:W4:Y:S01]  /*33a0*/  LDL.LU.64 R6, [R1+0x200] ;  /* 0x0002000001067983 */ /* 0x000f220000300a00 */
[----:B-1----:R-:W-:-:S02]  /*33b0*/  MOV R116, R112 ;  /* 0x0000007000747202 */ /* 0x002fc40000000f00 */
[----:B------:R-:W-:Y:S02]  /*33c0*/  MOV R117, R113 ;  /* 0x0000007100757202 */ /* 0x000fe40000000f00 */
[----:B------:R-:W4:Y:S01]  /*33d0*/  LDL.LU.64 R112, [R1+0x220] ;  /* 0x0002200001707983 */ /* 0x000f220000300a00 */
[----:B------:R-:W-:Y:S02]  /*33e0*/  PRMT R125, RZ, 0x7610, R125 ;  /* 0x00007610ff7d7816 */ /* 0x000fe4000000007d */
[----:B---3--:R-:W-:Y:S02]  /*33f0*/  PRMT R124, RZ, 0x7610, R124 ;  /* 0x00007610ff7c7816 */ /* 0x008fe4000000007c */
[----:B------:R-:W-:-:S05]  /*3400*/  @!P0 PRMT R125, R19, 0x7610, R125 ;  /* 0x00007610137d8816 */ /* 0x000fca000000007d */
[----:B------:R0:W-:Y:S04]  /*3410*/  STL.S16 [R1+0x150], R125 ;  /* 0x0001507d01007387 */ /* 0x0001e80000100600 */
[----:B0-----:R-:W3:Y:S01]  /*3420*/  LDL.LU R125, [R1+0x22c] ;  /* 0x00022c00017d7983 */ /* 0x001ee20000300800 */
[----:B--2---:R-:W-:-:S05]  /*3430*/  @!P3 PRMT R124, R3, 0x7610, R124 ;  /* 0x00007610037cb816 */ /* 0x004fca000000007c */
[----:B------:R0:W-:Y:S04]  /*3440*/  STL.S16 [R1+0x160], R124 ;  /* 0x0001607c01007387 */ /* 0x0001e80000100600 */
[----:B0-----:R-:W2:Y:S01]  /*3450*/  LDL.LU R124, [R1+0x1fc] ;  /* 0x0001fc00017c7983 */ /* 0x001ea20000300800 */
[----:B------:R-:W-:-:S04]  /*3460*/  PRMT R5, RZ, 0x7610, R5 ;  /* 0x00007610ff057816 */ /* 0x000fc80000000005 */
[----:B----4-:R-:W-:-:S05]  /*3470*/  @!P3 PRMT R5, R4, 0x7632, R5 ;  /* 0x000076320405b816 */ /* 0x010fca0000000005 */
[----:B------:R0:W-:Y:S02]  /*3480*/  STL.S16 [R1+0x17c], R5 ;  /* 0x00017c0501007387 */ /* 0x0001e40000100600 */
[----:B0-----:R-:W-:-:S06]  /*3490*/  HFMA2 R5, -RZ, RZ, 0, 0 ;  /* 0x00000000ff057431 */ /* 0x001fcc00000001ff */
[----:B------:R0:W4:Y:S02]  /*34a0*/  @!P2 LDG.E R5, desc[UR10][R6.64] ;  /* 0x0000000a0605a981 */ /* 0x000124000c1e1900 */
[----:B0-----:R-:W-:-:S06]  /*34b0*/  MOV R6, RZ ;  /* 0x000000ff00067202 */ /* 0x001fcc0000000f00 */
[----:B------:R-:W4:Y:S01]  /*34c0*/  @!P2 LDG.E R6, desc[UR10][R112.64] ;  /* 0x0000000a7006a981 */ /* 0x000f22000c1e1900 */
        /* <DEDUP_REMOVED lines=30> */
[----:B0-----:R-:W-:-:S06]  /*36b0*/  CS2R R10, SRZ ;  /* 0x00000000000a7805 */ /* 0x001fcc000001ff00 */
        /* <DEDUP_REMOVED lines=9> */
[C---:B------:R-:W-:Y:S02]  /*3750*/  LOP3.LUT P3, RZ, R106.reuse, 0x40000, RZ, 0xc0, !PT ;  /* 0x000400006aff7812 */ /* 0x040fe4000786c0ff */
[----:B------:R-:W-:-:S11]  /*3760*/  LOP3.LUT P5, RZ, R106, 0x20000, RZ, 0xc0, !PT ;  /* 0x000200006aff7812 */ /* 0x000fd600078ac0ff */
[----:B------:R0:W2:Y:S02]  /*3770*/  @!P3 LDG.E R11, desc[UR10][R12.64] ;  /* 0x0000000a0c0bb981 */ /* 0x0000a4000c1e1900 */
[----:B0-----:R-:W-:-:S06]  /*3780*/  CS2R R12, SRZ ;  /* 0x00000000000c7805 */ /* 0x001fcc000001ff00 */
[----:B------:R-:W2:Y:S04]  /*3790*/  @!P3 LDG.E R12, desc[UR10][R104.64] ;  /* 0x0000000a680cb981 */ /* 0x000ea8000c1e1900 */
[----:B------:R0:W2:Y:S01]  /*37a0*/  @!P5 LDG.E R13, desc[UR10][R14.64] ;  /* 0x0000000a0e0dd981 */ /* 0x0000a2000c1e1900 */
[----:B------:R-:W-:Y:S02]  /*37b0*/  PRMT R16, RZ, 0x7610, R16 ;  /* 0x00007610ff107816 */ /* 0x000fe40000000010 */
[----:B0-----:R-:W-:-:S06]  /*37c0*/  CS2R R14, SRZ ;  /* 0x00000000000e7805 */ /* 0x001fcc000001ff00 */
[----:B------:R-:W2:Y:S01]  /*37d0*/  @!P5 LDG.E R14, desc[UR10][R102.64] ;  /* 0x0000000a660ed981 */ /* 0x000ea2000c1e1900 */
[----:B------:R-:W-:Y:S02]  /*37e0*/  LOP3.LUT P6, RZ, R106, 0x10000, RZ, 0xc0, !PT ;  /* 0x000100006aff7812 */ /* 0x000fe400078cc0ff */
[----:B----4-:R-:W-:Y:S02]  /*37f0*/  @!P1 PRMT R16, R10, 0x7632, R16 ;  /* 0x000076320a109816 */ /* 0x010fe40000000010 */
[----:B------:R-:W-:-:S03]  /*3800*/  PRMT R111, RZ, 0x7610, R111 ;  /* 0x00007610ff6f7816 */ /* 0x000fc6000000006f */
[----:B------:R0:W-:Y:S01]  /*3810*/  STL.S16 [R1+0x19c], R16 ;  /* 0x00019c1001007387 */ /* 0x0001e20000100600 */
[----:B------:R-:W-:Y:S02]  /*3820*/  PRMT R100, RZ, 0x7610, R100 ;  /* 0x00007610ff647816 */ /* 0x000fe40000000064 */
[----:B------:R-:W-:-:S03]  /*3830*/  PRMT R18, RZ, 0x7610, R18 ;  /* 0x00007610ff127816 */ /* 0x000fc60000000012 */
[----:B------:R-:W4:Y:S01]  /*3840*/  @!P6 LDG.E R15, desc[UR10][R98.64] ;  /* 0x0000000a620fe981 */ /* 0x000f22000c1e1900 */
[----:B0-----:R-:W-:Y:S02]  /*3850*/  MOV R16, RZ ;  /* 0x000000ff00107202 */ /* 0x001fe40000000f00 */
[C---:B------:R-:W-:Y:S02]  /*3860*/  @!P0 PRMT R111, R7.reuse, 0x7610, R111 ;  /* 0x00007610076f8816 */ /* 0x040fe4000000006f */
[----:B------:R-:W-:Y:S02]  /*3870*/  @!P0 PRMT R100, R7, 0x7632, R100 ;  /* 0x0000763207648816 */ /* 0x000fe40000000064 */
[----:B------:R-:W-:Y:S01]  /*3880*/  @!P0 PRMT R18, R8, 0x7610, R18 ;  /* 0x0000761008128816 */ /* 0x000fe20000000012 */
[----:B------:R-:W4:Y:S01]  /*3890*/  @!P6 LDG.E R16, desc[UR10][R96.64] ;  /* 0x0000000a6010e981 */ /* 0x000f22000c1e1900 */
[----:B------:R-:W-:-:S03]  /*38a0*/  LOP3.LUT P0, RZ, R106, 0x8000, RZ, 0xc0, !PT ;  /* 0x000080006aff7812 */ /* 0x000fc6000780c0ff */
[----:B------:R0:W-:Y:S01]  /*38b0*/  STL.S16 [R1+0x194], R18 ;  /* 0x0001941201007387 */ /* 0x0001e20000100600 */
[----:B------:R-:W-:Y:S02]  /*38c0*/  PRMT R101, RZ, 0x7610, R101 ;  /* 0x00007610ff657816 */ /* 0x000fe40000000065 */
[----:B---3--:R-:W-:Y:S01]  /*38d0*/  PRMT R125, RZ, 0x7610, R125 ;  /* 0x00007610ff7d7816 */ /* 0x008fe2000000007d */
[----:B0-----:R-:W-:Y:S01]  /*38e0*/  HFMA2 R18, -RZ, RZ, 0, 0 ;  /* 0x00000000ff127431 */ /* 0x001fe200000001ff */
[----:B------:R-:W-:-:S05]  /*38f0*/  @!P1 PRMT R101, R9, 0x7610, R101 ;  /* 0x0000761009659816 */ /* 0x000fca0000000065 */
[----:B------:R0:W3:Y:S01]  /*3900*/  @!P0 LDG.E R18, desc[UR10][R20.64] ;  /* 0x0000000a14128981 */ /* 0x0000e2000c1e1900 */
[----:B------:R-:W-:Y:S02]  /*3910*/  @!P1 PRMT R125, R10, 0x7610, R125 ;  /* 0x000076100a7d9816 */ /* 0x000fe4000000007d */
[----:B0-----:R-:W-:-:S06]  /*3920*/  CS2R R20, SRZ ;  /* 0x0000000000147805 */ /* 0x001fcc000001ff00 */
[----:B------:R-:W3:Y:S01]  /*3930*/  @!P0 LDG.E R20, desc[UR10][R94.64] ;  /* 0x0000000a5e148981 */ /* 0x000ee2000c1e1900 */
[----:B------:R-:W-:Y:S02]  /*3940*/  LOP3.LUT P2, RZ, R106, 0x2000, RZ, 0xc0, !PT ;  /* 0x000020006aff7812 */ /* 0x000fe4000784c0ff */
[----:B--2---:R-:W-:-:S04]  /*3950*/  PRMT R124, RZ, 0x7610, R124 ;  /* 0x00007610ff7c7816 */ /* 0x004fc8000000007c */
[----:B------:R-:W-:Y:S02]  /*3960*/  @!P1 PRMT R124, R9, 0x7632, R124 ;  /* 0x00007632097c9816 */ /* 0x000fe4000000007c */
[----:B------:R-:W-:-:S13]  /*3970*/  LOP3.LUT P1, RZ, R106, 0x4000, RZ, 0xc0, !PT ;  /* 0x000040006aff7812 */ /* 0x000fda000782c0ff */
[----:B------:R0:W2:Y:S02]  /*3980*/  @!P1 LDG.E R21, desc[UR10][R22.64] ;  /* 0x0000000a16159981 */ /* 0x0000a4000c1e1900 */
[----:B0-----:R-:W-:-:S06]  /*3990*/  CS2R R22, SRZ ;  /* 0x0000000000167805 */ /* 0x001fcc000001ff00 */
[----:B------:R-:W2:Y:S04]  /*39a0*/  @!P1 LDG.E R22, desc[UR10][R92.64] ;  /* 0x0000000a5c169981 */ /* 0x000ea8000c1e1900 */
[----:B------:R0:W2:Y:S02]  /*39b0*/  @!P2 LDG.E R23, desc[UR10][R24.64] ;  /* 0x0000000a1817a981 */ /* 0x0000a4000c1e1900 */
[----:B0-----:R-:W-:-:S06]  /*39c0*/  CS2R R24, SRZ ;  /* 0x0000000000187805 */ /* 0x001fcc000001ff00 */
[----:B------:R-:W2:Y:S01]  /*39d0*/  @!P2 LDG.E R24, desc[UR10][R90.64] ;  /* 0x0000000a5a18a981 */ /* 0x000ea2000c1e1900 */
        /* <DEDUP_REMOVED lines=9> */
[----:B------:R-:W-:Y:S02]  /*3a70*/  LOP3.LUT P4, RZ, R106, 0x800, RZ, 0xc0, !PT ;  /* 0x000008006aff7812 */ /* 0x000fe4000788c0ff */
[----:B------:R-:W-:Y:S02]  /*3a80*/  PRMT R94, RZ, 0x7610, R94 ;  /* 0x00007610ff5e7816 */ /* 0x000fe4000000005e */
[----:B------:R-:W-:-:S02]  /*3a90*/  PRMT R95, RZ, 0x7610, R95 ;  /* 0x00007610ff5f7816 */ /* 0x000fc4000000005f */
[----:B------:R-:W-:Y:S02]  /*3aa0*/  PRMT R96, RZ, 0x7610, R96 ;  /* 0x00007610ff607816 */ /* 0x000fe40000000060 */
[----:B------:R-:W-:Y:S02]  /*3ab0*/  PRMT R97, RZ, 0x7610, R97 ;  /* 0x00007610ff617816 */ /* 0x000fe40000000061 */
[C---:B------:R-:W-:Y:S01]  /*3ac0*/  @!P5 PRMT R94, R13.reuse, 0x7610, R94 ;  /* 0x000076100d5ed816 */ /* 0x040fe2000000005e */
[----:B------:R0:W2:Y:S01]  /*3ad0*/  @!P3 LDG.E R25, desc[UR10][R26.64] ;  /* 0x0000000a1a19b981 */ /* 0x0000a2000c1e1900 */
[----:B------:R-:W-:Y:S02]  /*3ae0*/  @!P5 PRMT R95, R13, 0x7632, R95 ;  /* 0x000076320d5fd816 */ /* 0x000fe4000000005f */
[C---:B------:R-:W-:Y:S02]  /*3af0*/  @!P5 PRMT R96, R14.reuse, 0x7610, R96 ;  /* 0x000076100e60d816 */ /* 0x040fe40000000060 */
[----:B------:R-:W-:-:S02]  /*3b00*/  @!P5 PRMT R97, R14, 0x7632, R97 ;  /* 0x000076320e61d816 */ /* 0x000fc40000000061 */
[C---:B------:R-:W-:Y:S02]  /*3b10*/  LOP3.LUT P5, RZ, R106.reuse, 0x400, RZ, 0xc0, !PT ;  /* 0x000004006aff7812 */ /* 0x040fe400078ac0ff */
[----:B------:R-:W-:Y:S02]  /*3b20*/  LOP3.LUT R107, R107, 0xffffffef, RZ, 0xc0, !PT ;  /* 0xffffffef6b6b7812 */ /* 0x000fe400078ec0ff */
[----:B0-----:R-:W-:Y:S02]  /*3b30*/  CS2R R26, SRZ ;  /* 0x00000000001a7805 */ /* 0x001fe4000001ff00 */
[----:B------:R-:W-:Y:S02]  /*3b40*/  @P2 LOP3.LUT R107, R107, 0x10, RZ, 0xfc, !PT ;  /* 0x000000106b6b2812 */ /* 0x000fe400078efcff */
[C---:B------:R-:W-:Y:S02]  /*3b50*/  LOP3.LUT P2, RZ, R106.reuse, 0x10000, RZ, 0xc0, !PT ;  /* 0x000100006aff7812 */ /* 0x040fe4000784c0ff */
[----:B------:R0:W2:Y:S01]  /*3b60*/  @!P4 LDG.E R27, desc[UR10][R28.64] ;  /* 0x0000000a1c1bc981 */ /* 0x0000a2000c1e1900 */
[----:B------:R-:W-:-:S02]  /*3b70*/  LOP3.LUT P6, RZ, R106, 0x200, RZ, 0xc0, !PT ;  /* 0x000002006aff7812 */ /* 0x000fc400078cc0ff */
[----:B------:R-:W-:Y:S01]  /*3b80*/  PRMT R90, RZ, 0x7610, R90 ;  /* 0x00007610ff5a7816 */ /* 0x000fe2000000005a */
[----:B------:R-:W2:Y:S01]  /*3b90*/  @!P3 LDG.E R26, desc[UR10][R88.64] ;  /* 0x0000000a581ab981 */ /* 0x000ea2000c1e1900 */
[----:B0-----:R-:W-:Y:S02]  /*3ba0*/  CS2R R28, SRZ ;  /* 0x00000000001c7805 */ /* 0x001fe4000001ff00 */
[----:B------:R-:W-:Y:S02]  /*3bb0*/  PRMT R91, RZ, 0x7610, R91 ;  /* 0x00007610ff5b7816 */ /* 0x000fe4000000005b */
[----:B------:R-:W-:Y:S02]  /*3bc0*/  PRMT R92, RZ, 0x7610, R92 ;  /* 0x00007610ff5c7816 */ /* 0x000fe4000000005c */
[----:B------:R-:W-:Y:S01]  /*3bd0*/  PRMT R93, RZ, 0x7610, R93 ;  /* 0x00007610ff5d7816 */ /* 0x000fe2000000005d */
[----:B------:R-:W2:Y:S04]  /*3be0*/  @!P4 LDG.E R28, desc[UR10][R86.64] ;  /* 0x0000000a561cc981 */ /* 0x000ea8000c1e1900 */
[----:B------:R0:W2:Y:S01]  /*3bf0*/  @!P5 LDG.E R29, desc[UR10][R30.64] ;  /* 0x0000000a1e1dd981 */ /* 0x0000a2000c1e1900 */
[----:B----4-:R-:W-:-:S02]  /*3c00*/  @!P2 PRMT R90, R15, 0x7610, R90 ;  /* 0x000076100f5aa816 */ /* 0x010fc4000000005a */
[----:B------:R-:W-:Y:S02]  /*3c10*/  @!P2 PRMT R91, R15, 0x7632, R91 ;  /* 0x000076320f5ba816 */ /* 0x000fe4000000005b */
[C---:B------:R-:W-:Y:S02]  /*3c20*/  @!P2 PRMT R92, R16.reuse, 0x7610, R92 ;  /* 0x00007610105ca816 */ /* 0x040fe4000000005c */
[----:B0-----:R-:W-:Y:S02]  /*3c30*/  CS2R R30, SRZ ;  /* 0x00000000001e7805 */ /* 0x001fe4000001ff00 */
[----:B------:R-:W-:Y:S02]  /*3c40*/  @!P2 PRMT R93, R16, 0x7632, R93 ;  /* 0x00007632105da816 */ /* 0x000fe4000000005d */
[C---:B------:R-:W-:Y:S02]  /*3c50*/  LOP3.LUT P2, RZ, R106.reuse, 0x100, RZ, 0xc0, !PT ;  /* 0x000001006aff7812 */ /* 0x040fe4000784c0ff */
[----:B------:R-:W-:Y:S01]  /*3c60*/  LOP3.LUT R107, R107, 0xfffffff7, RZ, 0xc0, !PT ;  /* 0xfffffff76b6b7812 */ /* 0x000fe200078ec0ff */
[----:B------:R-:W4:Y:S03]  /*3c70*/  @!P5 LDG.E R30, desc[UR10][R84.64] ;  /* 0x0000000a541ed981 */ /* 0x000f26000c1e1900 */
[----:B------:R-:W-:Y:S01]  /*3c80*/  @P3 LOP3.LUT R107, R107, 0x8, RZ, 0xfc, !PT ;  /* 0x000000086b6b3812 */ /* 0x000fe200078efcff */
[----:B------:R0:W4:Y:S01]  /*3c90*/  @!P6 LDG.E R31, desc[UR10][R32.64] ;  /* 0x0000000a201fe981 */ /* 0x000122000c1e1900 */
[----:B------:R-:W-:-:S03]  /*3ca0*/  LOP3.LUT P3, RZ, R106, 0x80, RZ, 0xc0, !PT ;  /* 0x000000806aff7812 */ /* 0x000fc6000786c0ff */
[----:B------:R1:W-:Y:S01]  /*3cb0*/  STL [R1+0x10], R19 ;  /* 0x0000101301007387 */ /* 0x0003e20000100800 */
[----:B0-----:R-:W-:Y:S02]  /*3cc0*/  CS2R R32, SRZ ;  /* 0x0000000000207805 */ /* 0x001fe4000001ff00 */
[----:B------:R-:W-:Y:S02]  /*3cd0*/  PRMT R86, RZ, 0x7610, R86 ;  /* 0x00007610ff567816 */ /* 0x000fe40000000056 */
[----:B-1----:R-:W-:Y:S02]  /*3ce0*/  MOV R19, RZ ;  /* 0x000000ff00137202 */ /* 0x002fe40000000f00 */
[----:B------:R0:W4:Y:S01]  /*3cf0*/  @!P2 LDG.E R33, desc[UR10][R34.64] ;  /* 0x0000000a2221a981 */ /* 0x000122000c1e1900 */
[----:B------:R-:W-:Y:S02]  /*3d00*/  PRMT R87, RZ, 0x7610, R87 ;  /* 0x00007610ff577816 */ /* 0x000fe40000000057 */
[----:B------:R-:W-:Y:S01]  /*3d10*/  PRMT R88, RZ, 0x7610, R88 ;  /* 0x00007610ff587816 */ /* 0x000fe20000000058 */
[----:B------:R-:W4:Y:S01]  /*3d20*/  @!P6 LDG.E R32, desc[UR10][R82.64] ;  /* 0x0000000a5220e981 */ /* 0x000f22000c1e1900 */
[----:B------:R-:W-:-:S02]  /*3d30*/  PRMT R89, RZ, 0x7610, R89 ;  /* 0x00007610ff597816 */ /* 0x000fc40000000059 */
[C---:B---3--:R-:W-:Y:S01]  /*3d40*/  @!P0 PRMT R86, R18.reuse, 0x7610, R86 ;  /* 0x0000761012568816 */ /* 0x048fe20000000056 */
[----:B------:R1:W3:Y:S01]  /*3d50*/  @!P3 LDG.E R19, desc[UR10][R36.64] ;  /* 0x0000000a2413b981 */ /* 0x0002e2000c1e1900 */
[----:B0-----:R-:W-:Y:S02]  /*3d60*/  CS2R R34, SRZ ;  /* 0x0000000000227805 */ /* 0x001fe4000001ff00 */
[----:B------:R-:W-:Y:S02]  /*3d70*/  @!P0 PRMT R87, R18, 0x7632, R87 ;  /* 0x0000763212578816 */ /* 0x000fe40000000057 */
[C---:B------:R-:W-:Y:S02]  /*3d80*/  @!P0 PRMT R88, R20.reuse, 0x7610, R88 ;  /* 0x0000761014588816 */ /* 0x040fe40000000058 */
[----:B------:R-:W-:Y:S01]  /*3d90*/  @!P0 PRMT R89, R20, 0x7632, R89 ;  /* 0x0000763214598816 */ /* 0x000fe20000000059 */
[----:B------:R-:W3:Y:S01]  /*3da0*/  @!P3 LDG.E R35, desc[UR10][R78.64] ;  /* 0x0000000a4e23b981 */ /* 0x000ee2000c1e1900 */
[----:B------:R-:W-:-:S03]  /*3db0*/  LOP3.LUT P0, RZ, R106, 0x40, RZ, 0xc0, !PT ;  /* 0x000000406aff7812 */ /* 0x000fc6000780c0ff */
[----:B------:R0:W-:Y:S01]  /*3dc0*/  STL [R1+0x98], R4 ;  /* 0x0000980401007387 */ /* 0x0001e20000100800 */
[----:B-1----:R-:W-:-:S03]  /*3dd0*/  HFMA2 R36, -RZ, RZ, 0, 0 ;  /* 0x00000000ff247431 */ /* 0x002fc600000001ff */
[----:B------:R1:W-:Y:S04]  /*3de0*/  STL [R1+0x1c], R5 ;  /* 0x00001c0501007387 */ /* 0x0003e80000100800 */
[----:B------:R1:W-:Y:S01]  /*3df0*/  STL [R1+0x14], R0 ;  /* 0x0000140001007387 */ /* 0x0003e20000100800 */
[----:B0-----:R-:W-:-:S03]  /*3e00*/  MOV R4, R56 ;  /* 0x0000003800047202 */ /* 0x001fc60000000f00 */
[----:B------:R-:W3:Y:S01]  /*3e10*/  @!P0 LDG.E R36, desc[UR10][R42.64] ;  /* 0x0000000a2a248981 */ /* 0x000ee2000c1e1900 */
[----:B-1----:R-:W-:-:S03]  /*3e20*/  MOV R5, R57 ;  /* 0x0000003900057202 */ /* 0x002fc60000000f00 */
[----:B------:R-:W3:Y:S01]  /*3e30*/  LDL.LU.64 R56, [R1+0x1e0] ;  /* 0x0001e00001387983 */ /* 0x000ee20000300a00 */
[----:B------:R-:W-:Y:S02]  /*3e40*/  MOV R0, RZ ;  /* 0x000000ff00007202 */ /* 0x000fe40000000f00 */
[----:B------:R-:W-:Y:S01]  /*3e50*/  PRMT R82, RZ, 0x7610, R82 ;  /* 0x00007610ff527816 */ /* 0x000fe20000000052 */
[----:B------:R-:W3:Y:S01]  /*3e60*/  @!P2 LDG.E R34, desc[UR10][R80.64] ;  /* 0x0000000a5022a981 */ /* 0x000ee2000c1e1900 */
[----:B------:R-:W-:Y:S02]  /*3e70*/  PRMT R83, RZ, 0x7610, R83 ;  /* 0x00007610ff537816 */ /* 0x000fe40000000053 */
[----:B------:R-:W-:Y:S01]  /*3e80*/  PRMT R84, RZ, 0x7610, R84 ;  /* 0x00007610ff547816 */ /* 0x000fe20000000054 */
[----:B------:R0:W3:Y:S01]  /*3e90*/  @!P0 LDG.E R0, desc[UR10][R44.64] ;  /* 0x0000000a2c008981 */ /* 0x0000e2000c1e1900 */
[----:B------:R-:W-:Y:S02]  /*3ea0*/  PRMT R85, RZ, 0x7610, R85 ;  /* 0x00007610ff557816 */ /* 0x000fe40000000055 */
[----:B------:R-:W-:Y:S01]  /*3eb0*/  LOP3.LUT P2, RZ, R107, 0x10, RZ, 0xc0, !PT ;  /* 0x000000106bff7812 */ /* 0x000fe2000784c0ff */
[----:B------:R1:W-:Y:S01]  /*3ec0*/  STL [R1+0x18], R3 ;  /* 0x0000180301007387 */ /* 0x0003e20000100800 */
[----:B0-----:R-:W-:Y:S01]  /*3ed0*/  HFMA2 R44, -RZ, RZ, 0, 0 ;  /* 0x00000000ff2c7431 */ /* 0x001fe200000001ff */
[----:B-1----:R-:W-:-:S02]  /*3ee0*/  MOV R3, RZ ;  /* 0x000000ff00037202 */ /* 0x002fc40000000f00 */
[----:B------:R-:W-:Y:S02]  /*3ef0*/  PRMT R78, RZ, 0x7610, R78 ;  /* 0x00007610ff4e7816 */ /* 0x000fe4000000004e */
[----:B------:R-:W-:Y:S02]  /*3f00*/  PRMT R79, RZ, 0x7610, R79 ;  /* 0x00007610ff4f7816 */ /* 0x000fe4000000004f */
[----:B------:R-:W-:Y:S02]  /*3f10*/  PRMT R80, RZ, 0x7610, R80 ;  /* 0x00007610ff507816 */ /* 0x000fe40000000050 */
[----:B------:R-:W-:Y:S01]  /*3f20*/  PRMT R81, RZ, 0x7610, R81 ;  /* 0x00007610ff517816 */ /* 0x000fe20000000051 */
[----:B------:R-:W-:Y:S01]  /*3f30*/  HFMA2 R99, -RZ, RZ, 0, 0 ;  /* 0x00000000ff637431 */ /* 0x000fe200000001ff */
[----:B------:R0:W-:Y:S04]  /*3f40*/  STL [R1+0x9c], R6 ;  /* 0x00009c0601007387 */ /* 0x0001e80000100800 */
[----:B------:R1:W-:Y:S01]  /*3f50*/  STL [R1+0x20], R7 ;  /* 0x0000200701007387 */ /* 0x0003e20000100800 */
[----:B0-----:R-:W-:-:S02]  /*3f60*/  MOV R6, R4 ;  /* 0x0000000400067202 */ /* 0x001fc40000000f00 */
[----:B------:R-:W-:Y:S02]  /*3f70*/  MOV R4, R114 ;  /* 0x0000007200047202 */ /* 0x000fe40000000f00 */
[----:B-1----:R-:W-:Y:S02]  /*3f80*/  MOV R7, R5 ;  /* 0x0000000500077202 */ /* 0x002fe40000000f00 */
[----:B------:R-:W-:Y:S02]  /*3f90*/  MOV R5, R115 ;  /* 0x0000007300057202 */ /* 0x000fe40000000f00 */
[----:B------:R-:W3:Y:S01]  /*3fa0*/  LDL.LU.64 R114, [R1+0x110] ;  /* 0x0001100001727983 */ /* 0x000ee20000300a00 */
[C---:B--2---:R-:W-:Y:S02]  /*3fb0*/  @!P1 PRMT R82, R21.reuse, 0x7610, R82 ;  /* 0x0000761015529816 */ /* 0x044fe40000000052 */
[----:B------:R-:W-:Y:S02]  /*3fc0*/  @!P1 PRMT R83, R21, 0x7632, R83 ;  /* 0x0000763215539816 */ /* 0x000fe40000000053 */
[----:B------:R-:W-:-:S02]  /*3fd0*/  @!P1 PRMT R84, R22, 0x7610, R84 ;  /* 0x0000761016549816 */ /* 0x000fc40000000054 */
[----:B------:R-:W-:Y:S02]  /*3fe0*/  @!P1 PRMT R85, R22, 0x7632, R85 ;  /* 0x0000763216559816 */ /* 0x000fe40000000055 */
[----:B------:R-:W-:Y:S02]  /*3ff0*/  LOP3.LUT P1, RZ, R106, 0x20, RZ, 0xc0, !PT ;  /* 0x000000206aff7812 */ /* 0x000fe4000782c0ff */
[C---:B------:R-:W-:Y:S02]  /*4000*/  @!P2 PRMT R78, R23.reuse, 0x7610, R78 ;  /* 0x00007610174ea816 */ /* 0x040fe4000000004e */
[----:B------:R-:W-:-:S09]  /*4010*/  @!P2 PRMT R79, R23, 0x7632, R79 ;  /* 0x00007632174fa816 */ /* 0x000fd2000000004f */
[----:B------:R-:W2:Y:S04]  /*4020*/  @!P1 LDG.E R44, desc[UR10][R46.64] ;  /* 0x0000000a2e2c9981 */ /* 0x000ea8000c1e1900 */
[----:B------:R0:W2:Y:S01]  /*4030*/  @!P1 LDG.E R3, desc[UR10][R48.64] ;  /* 0x0000000a30039981 */ /* 0x0000a2000c1e1900 */
[C---:B------:R-:W-:Y:S02]  /*4040*/  @!P2 PRMT R80, R24.reuse, 0x7610, R80 ;  /* 0x000076101850a816 */ /* 0x040fe40000000050 */
[----:B------:R-:W-:Y:S02]  /*4050*/  @!P2 PRMT R81, R24, 0x7632, R81 ;  /* 0x000076321851a816 */ /* 0x000fe40000000051 */
[----:B------:R-:W-:Y:S01]  /*4060*/  LOP3.LUT P2, RZ, R106, 0x10, RZ, 0xc0, !PT ;  /* 0x000000106aff7812 */ /* 0x000fe2000784c0ff */
[----:B0-----:R-:W-:-:S12]  /*4070*/  HFMA2 R48, -RZ, RZ, 0, 0 ;  /* 0x00000000ff307431 */ /* 0x001fd800000001ff */
[----:B------:R0:W2:Y:S04]  /*4080*/  @!P2 LDG.E R48, desc[UR10][R50.64] ;  /* 0x0000000a3230a981 */ /* 0x0000a8000c1e1900 */
[----:B------:R1:W2:Y:S01]  /*4090*/  @!P2 LDG.E R99, desc[UR10][R52.64] ;  /* 0x0000000a3463a981 */ /* 0x0002a2000c1e1900 */
[----:B------:R-:W-:Y:S02]  /*40a0*/  LOP3.LUT P3, RZ, R107, 0x8, RZ, 0xc0, !PT ;  /* 0x000000086bff7812 */ /* 0x000fe4000786c0ff */
[----:B------:R-:W-:Y:S01]  /*40b0*/  PRMT R45, RZ, 0x7610, R45 ;  /* 0x00007610ff2d7816 */ /* 0x000fe2000000002d */
[----:B------:R0:W-:Y:S01]  /*40c0*/  STL [R1+0x94], R2 ;  /* 0x0000940201007387 */ /* 0x0001e20000100800 */
[----:B------:R-:W-:Y:S02]  /*40d0*/  PRMT R46, RZ, 0x7610, R46 ;  /* 0x00007610ff2e7816 */ /* 0x000fe4000000002e */
[----:B------:R-:W-:Y:S01]  /*40e0*/  PRMT R47, RZ, 0x7610, R47 ;  /* 0x00007610ff2f7816 */ /* 0x000fe2000000002f */
[----:B------:R1:W-:Y:S01]  /*40f0*/  STL [R1+0x90], R17 ;  /* 0x0000901101007387 */ /* 0x0003e20000100800 */
[----:B------:R-:W-:-:S02]  /*4100*/  PRMT R37, RZ, 0x7610, R37 ;  /* 0x00007610ff257816 */ /* 0x000fc40000000025 */
[----:B------:R-:W-:Y:S02]  /*4110*/  PRMT R42, RZ, 0x7610, R42 ;  /* 0x00007610ff2a7816 */ /* 0x000fe4000000002a */
[----:B0-----:R-:W-:Y:S02]  /*4120*/  PRMT R2, RZ, 0x7610, R2 ;  /* 0x00007610ff027816 */ /* 0x001fe40000000002 */
[----:B------:R-:W-:Y:S02]  /*4130*/  PRMT R43, RZ, 0x7610, R43 ;  /* 0x00007610ff2b7816 */ /* 0x000fe4000000002b */
[----:B-1----:R-:W-:Y:S02]  /*4140*/  PRMT R17, RZ, 0x7610, R17 ;  /* 0x00007610ff117816 */ /* 0x002fe40000000011 */
[----:B------:R-:W-:Y:S02]  /*4150*/  @!P3 PRMT R37, R25, 0x7632, R37 ;  /* 0x000076321925b816 */ /* 0x000fe40000000025 */
[----:B------:R-:W-:-:S02]  /*4160*/  @!P4 PRMT R2, R27, 0x7610, R2 ;  /* 0x000076101b02c816 */ /* 0x000fc40000000002 */
[----:B------:R-:W-:Y:S02]  /*4170*/  @!P4 PRMT R45, R27, 0x7632, R45 ;  /* 0x000076321b2dc816 */ /* 0x000fe4000000002d */
[----:B------:R-:W-:Y:S02]  /*4180*/  @!P3 PRMT R17, R25, 0x7610, R17 ;  /* 0x000076101911b816 */ /* 0x000fe40000000011 */
[C---:B------:R-:W-:Y:S02]  /*4190*/  @!P3 PRMT R42, R26.reuse, 0x7610, R42 ;  /* 0x000076101a2ab816 */ /* 0x040fe4000000002a */
[----:B------:R-:W-:Y:S02]  /*41a0*/  @!P3 PRMT R43, R26, 0x7632, R43 ;  /* 0x000076321a2bb816 */ /* 0x000fe4000000002b */
[----:B------:R-:W-:Y:S02]  /*41b0*/  LOP3.LUT P3, RZ, R106, 0x8, RZ, 0xc0, !PT ;  /* 0x000000086aff7812 */ /* 0x000fe4000786c0ff */
[----:B------:R-:W-:-:S02]  /*41c0*/  PRMT R49, RZ, 0x7610, R49 ;  /* 0x00007610ff317816 */ /* 0x000fc40000000031 */
[C---:B------:R-:W-:Y:S02]  /*41d0*/  @!P4 PRMT R46, R28.reuse, 0x7610, R46 ;  /* 0x000076101c2ec816 */ /* 0x040fe4000000002e */
[----:B------:R-:W-:Y:S02]  /*41e0*/  @!P4 PRMT R47, R28, 0x7632, R47 ;  /* 0x000076321c2fc816 */ /* 0x000fe4000000002f */
[----:B------:R-:W-:Y:S02]  /*41f0*/  LOP3.LUT P4, RZ, R106, 0x4, RZ, 0xc0, !PT ;  /* 0x000000046aff7812 */ /* 0x000fe4000788c0ff */
[----:B------:R-:W-:Y:S02]  /*4200*/  PRMT R50, RZ, 0x7610, R50 ;  /* 0x00007610ff327816 */ /* 0x000fe40000000032 */
[----:B------:R-:W-:Y:S02]  /*4210*/  PRMT R51, RZ, 0x7610, R51 ;  /* 0x00007610ff337816 */ /* 0x000fe40000000033 */
[----:B------:R-:W-:Y:S01]  /*4220*/  PRMT R98, RZ, 0x7610, R98 ;  /* 0x00007610ff627816 */ /* 0x000fe20000000062 */
[----:B------:R0:W-:Y:S01]  /*4230*/  STL [R1+0x24], R9 ;  /* 0x0000240901007387 */ /* 0x0001e20000100800 */
[----:B------:R-:W-:-:S02]  /*4240*/  @!P5 PRMT R49, R29, 0x7610, R49 ;  /* 0x000076101d31d816 */ /* 0x000fc40000000031 */
[----:B------:R-:W-:Y:S02]  /*4250*/  @!P5 PRMT R50, R29, 0x7632, R50 ;  /* 0x000076321d32d816 */ /* 0x000fe40000000032 */
[----:B------:R-:W-:Y:S02]  /*4260*/  LOP3.LUT R107, R107, 0xfffffffd, RZ, 0xc0, !PT ;  /* 0xfffffffd6b6b7812 */ /* 0x000fe400078ec0ff */
[C---:B----4-:R-:W-:Y:S01]  /*4270*/  @!P5 PRMT R51, R30.reuse, 0x7610, R51 ;  /* 0x000076101e33d816 */ /* 0x050fe20000000033 */
[----:B0-----:R-:W-:Y:S01]  /*4280*/  HFMA2 R9, -RZ, RZ, 0, 0 ;  /* 0x00000000ff097431 */ /* 0x001fe200000001ff */
[----:B------:R-:W-:Y:S02]  /*4290*/  @!P5 PRMT R98, R30, 0x7632, R98 ;  /* 0x000076321e62d816 */ /* 0x000fe40000000062 */
[----:B------:R-:W-:Y:S02]  /*42a0*/  LOP3.LUT P5, RZ, R106, 0x2, RZ, 0xc0, !PT ;  /* 0x000000026aff7812 */ /* 0x000fe400078ac0ff */
[----:B------:R-:W-:Y:S01]  /*42b0*/  MOV R52, RZ ;  /* 0x000000ff00347202 */ /* 0x000fe20000000f00 */
[----:B------:R0:W4:Y:S01]  /*42c0*/  @!P4 LDG.E R9, desc[UR10][R60.64] ;  /* 0x0000000a3c09c981 */ /* 0x000122000c1e1900 */
[----:B------:R-:W-:-:S02]  /*42d0*/  @P0 LOP3.LUT R107, R107, 0x2, RZ, 0xfc, !PT ;  /* 0x000000026b6b0812 */ /* 0x000fc400078efcff */
[----:B------:R-:W-:Y:S02]  /*42e0*/  LOP3.LUT P0, RZ, R106, 0x80, RZ, 0xc0, !PT ;  /* 0x000000806aff7812 */ /* 0x000fe4000780c0ff */
[----:B------:R1:W4:Y:S01]  /*42f0*/  @!P3 LDG.E R52, desc[UR10][R54.64] ;  /* 0x0000000a3634b981 */ /* 0x000322000c1e1900 */
[----:B------:R-:W-:Y:S02]  /*4300*/  PRMT R53, RZ, 0x7610, R53 ;  /* 0x00007610ff357816 */ /* 0x000fe40000000035 */
[----:B------:R-:W-:Y:S02]  /*4310*/  PRMT R108, RZ, 0x7610, R108 ;  /* 0x00007610ff6c7816 */ /* 0x000fe4000000006c */
[----:B0-----:R-:W-:Y:S02]  /*4320*/  MOV R60, RZ ;  /* 0x000000ff003c7202 */ /* 0x001fe40000000f00 */
[----:B------:R-:W-:Y:S02]  /*4330*/  LOP3.LUT R107, R107, 0xfffffffb, RZ, 0xc0, !PT ;  /* 0xfffffffb6b6b7812 */ /* 0x000fe400078ec0ff */
[----:B-1----:R-:W-:-:S02]  /*4340*/  PRMT R54, RZ, 0x7610, R54 ;  /* 0x00007610ff367816 */ /* 0x002fc40000000036 */
[----:B------:R0:W4:Y:S01]  /*4350*/  @!P5 LDG.E R60, desc[UR10][R62.64] ;  /* 0x0000000a3e3cd981 */ /* 0x000122000c1e1900 */
[----:B------:R-:W-:Y:S02]  /*4360*/  PRMT R55, RZ, 0x7610, R55 ;  /* 0x00007610ff377816 */ /* 0x000fe40000000037 */
[C---:B------:R-:W-:Y:S01]  /*4370*/  @!P6 PRMT R53, R31.reuse, 0x7610, R53 ;  /* 0x000076101f35e816 */ /* 0x040fe20000000035 */
[----:B------:R1:W-:Y:S01]  /*4380*/  STL [R1+0xa4], R10 ;  /* 0x0000a40a01007387 */ /* 0x0003e20000100800 */
[----:B------:R-:W-:Y:S02]  /*4390*/  @!P6 PRMT R54, R31, 0x7632, R54 ;  /* 0x000076321f36e816 */ /* 0x000fe40000000036 */
[C---:B------:R-:W-:Y:S01]  /*43a0*/  @!P6 PRMT R55, R32.reuse, 0x7610, R55 ;  /* 0x000076102037e816 */ /* 0x040fe20000000037 */
[----:B------:R0:W-:Y:S01]  /*43b0*/  STL [R1+0x28], R11 ;  /* 0x0000280b01007387 */ /* 0x0001e20000100800 */
[----:B------:R-:W-:Y:S02]  /*43c0*/  @!P6 PRMT R108, R32, 0x7632, R108 ;  /* 0x00007632206ce816 */ /* 0x000fe4000000006c */
[----:B------:R-:W-:-:S02]  /*43d0*/  LOP3.LUT P6, RZ, R106, 0x1, RZ, 0xc0, !PT ;  /* 0x000000016aff7812 */ /* 0x000fc400078cc0ff */
[----:B------:R-:W-:Y:S02]  /*43e0*/  PRMT R61, RZ, 0x7610, R61 ;  /* 0x00007610ff3d7816 */ /* 0x000fe4000000003d */
[----:B-1----:R-:W-:Y:S02]  /*43f0*/  PRMT R10, RZ, 0x7610, R10 ;  /* 0x00007610ff0a7816 */ /* 0x002fe4000000000a */
[----:B0-----:R-:W-:Y:S01]  /*4400*/  PRMT R62, RZ, 0x7610, R62 ;  /* 0x00007610ff3e7816 */ /* 0x001fe2000000003e */
[----:B------:R-:W-:Y:S01]  /*4410*/  HFMA2 R11, -RZ, RZ, 0, 0 ;  /* 0x00000000ff0b7431 */ /* 0x000fe200000001ff */
[----:B------:R-:W-:Y:S02]  /*4420*/  PRMT R63, RZ, 0x7610, R63 ;  /* 0x00007610ff3f7816 */ /* 0x000fe4000000003f */
[----:B------:R-:W-:Y:S01]  /*4430*/  @P1 LOP3.LUT R107, R107, 0x4, RZ, 0xfc, !PT ;  /* 0x000000046b6b1812 */ /* 0x000fe200078efcff */
[----:B------:R-:W-:Y:S01]  /*4440*/  HFMA2 R109, -RZ, RZ, 0, 0 ;  /* 0x00000000ff6d7431 */ /* 0x000fe200000001ff */
[C---:B---3--:R-:W-:Y:S01]  /*4450*/  @!P0 PRMT R10, R35.reuse, 0x7610, R10 ;  /* 0x00007610230a8816 */ /* 0x048fe2000000000a */
[----:B------:R0:W3:Y:S01]  /*4460*/  @!P5 LDG.E R11, desc[UR10][R64.64] ;  /* 0x0000000a400bd981 */ /* 0x0000e2000c1e1900 */
[----:B------:R-:W-:-:S02]  /*4470*/  @!P0 PRMT R61, R35, 0x7632, R61 ;  /* 0x00007632233d8816 */ /* 0x000fc4000000003d */
[C---:B------:R-:W-:Y:S02]  /*4480*/  @!P0 PRMT R62, R19.reuse, 0x7610, R62 ;  /* 0x00007610133e8816 */ /* 0x040fe4000000003e */
[----:B------:R-:W-:Y:S02]  /*4490*/  @!P0 PRMT R63, R19, 0x7632, R63 ;  /* 0x00007632133f8816 */ /* 0x000fe4000000003f */
[----:B------:R-:W-:Y:S02]  /*44a0*/  LOP3.LUT P0, RZ, R107, 0x2, RZ, 0xc0, !PT ;  /* 0x000000026bff7812 */ /* 0x000fe4000780c0ff */
[----:B------:R-:W-:Y:S01]  /*44b0*/  LOP3.LUT P1, RZ, R106, 0x100, RZ, 0xc0, !PT ;  /* 0x000001006aff7812 */ /* 0x000fe2000782c0ff */
[----:B------:R1:W3:Y:S01]  /*44c0*/  @!P3 LDG.E R109, desc[UR10][R56.64] ;  /* 0x0000000a386db981 */ /* 0x0002e2000c1e1900 */
[----:B0-----:R-:W-:Y:S02]  /*44d0*/  MOV R64, RZ ;  /* 0x000000ff00407202 */ /* 0x001fe40000000f00 */
[----:B------:R-:W-:Y:S01]  /*44e0*/  PRMT R65, RZ, 0x7610, R65 ;  /* 0x00007610ff417816 */ /* 0x000fe20000000041 */
[----:B------:R0:W-:Y:S04]  /*44f0*/  STL [R1+0xa8], R12 ;  /* 0x0000a80c01007387 */ /* 0x0001e80000100800 */
[----:B------:R0:W3:Y:S01]  /*4500*/  @!P6 LDG.E R64, desc[UR10][R66.64] ;  /* 0x0000000a4240e981 */ /* 0x0000e2000c1e1900 */
[----:B-1----:R-:W-:-:S02]  /*4510*/  MOV R56, RZ ;  /* 0x000000ff00387202 */ /* 0x002fc40000000f00 */
[----:B0-----:R-:W-:Y:S01]  /*4520*/  PRMT R12, RZ, 0x7610, R12 ;  /* 0x00007610ff0c7816 */ /* 0x001fe2000000000c */
[----:B------:R0:W-:Y:S01]  /*4530*/  STL [R1+0xa0], R8 ;  /* 0x0000a00801007387 */ /* 0x0001e20000100800 */
[----:B------:R-:W-:-:S03]  /*4540*/  PRMT R66, RZ, 0x7610, R66 ;  /* 0x00007610ff427816 */ /* 0x000fc60000000042 */
[----:B------:R1:W3:Y:S01]  /*4550*/  @!P4 LDG.E R56, desc[UR10][R58.64] ;  /* 0x0000000a3a38c981 */ /* 0x0002e2000c1e1900 */
[----:B------:R-:W-:Y:S02]  /*4560*/  PRMT R67, RZ, 0x7610, R67 ;  /* 0x00007610ff437816 */ /* 0x000fe40000000043 */
[C---:B------:R-:W-:Y:S01]  /*4570*/  @!P0 PRMT R12, R36.reuse, 0x7610, R12 ;  /* 0x00007610240c8816 */ /* 0x040fe2000000000c */
[----:B------:R1:W-:Y:S01]  /*4580*/  STL [R1+0x2c], R13 ;  /* 0x00002c0d01007387 */ /* 0x0003e20000100800 */
[----:B------:R-:W-:Y:S02]  /*4590*/  @!P0 PRMT R65, R36, 0x7632, R65 ;  /* 0x0000763224418816 */ /* 0x000fe40000000041 */
[C---:B------:R-:W-:Y:S02]  /*45a0*/  @!P0 PRMT R66, R0.reuse, 0x7610, R66 ;  /* 0x0000761000428816 */ /* 0x040fe40000000042 */
[----:B------:R-:W-:Y:S02]  /*45b0*/  @!P0 PRMT R67, R0, 0x7632, R67 ;  /* 0x0000763200438816 */ /* 0x000fe40000000043 */
[----:B0-----:R-:W-:-:S02]  /*45c0*/  PRMT R8, RZ, 0x7610, R8 ;  /* 0x00007610ff087816 */ /* 0x001fc40000000008 */
[----:B------:R-:W-:Y:S01]  /*45d0*/  PRMT R57, RZ, 0x7610, R57 ;  /* 0x00007610ff397816 */ /* 0x000fe20000000039 */
[----:B-1----:R-:W-:Y:S01]  /*45e0*/  HFMA2 R13, -RZ, RZ, 0, 0 ;  /* 0x00000000ff0d7431 */ /* 0x002fe200000001ff */
[----:B------:R-:W-:Y:S02]  /*45f0*/  PRMT R58, RZ, 0x7610, R58 ;  /* 0x00007610ff3a7816 */ /* 0x000fe4000000003a */
[----:B------:R-:W-:Y:S02]  /*4600*/  PRMT R59, RZ, 0x7610, R59 ;  /* 0x00007610ff3b7816 */ /* 0x000fe4000000003b */
[----:B------:R-:W-:Y:S01]  /*4610*/  LOP3.LUT P0, RZ, R107, 0x1, RZ, 0xc0, !PT ;  /* 0x000000016bff7812 */ /* 0x000fe2000780c0ff */
[----:B------:R0:W3:Y:S01]  /*4620*/  @!P6 LDG.E R13, desc[UR10][R68.64] ;  /* 0x0000000a440de981 */ /* 0x0000e2000c1e1900 */
[C---:B------:R-:W-:Y:S02]  /*4630*/  @!P1 PRMT R8, R33.reuse, 0x7610, R8 ;  /* 0x0000761021089816 */ /* 0x040fe40000000008 */
[----:B------:R-:W-:-:S02]  /*4640*/  @!P1 PRMT R57, R33, 0x7632, R57 ;  /* 0x0000763221399816 */ /* 0x000fc40000000039 */
[C---:B------:R-:W-:Y:S02]  /*4650*/  @!P1 PRMT R58, R34.reuse, 0x7610, R58 ;  /* 0x00007610223a9816 */ /* 0x040fe4000000003a */
[----:B------:R-:W-:Y:S02]  /*4660*/  @!P1 PRMT R59, R34, 0x7632, R59 ;  /* 0x00007632223b9816 */ /* 0x000fe4000000003b */
[----:B------:R-:W-:Y:S02]  /*4670*/  LOP3.LUT P1, RZ, R107, 0x4, RZ, 0xc0, !PT ;  /* 0x000000046bff7812 */ /* 0x000fe4000782c0ff */
[----:B0-----:R-:W-:Y:S01]  /*4680*/  MOV R68, RZ ;  /* 0x000000ff00447202 */ /* 0x001fe20000000f00 */
[----:B------:R0:W-:Y:S01]  /*4690*/  STL [R1+0xac], R14 ;  /* 0x0000ac0e01007387 */ /* 0x0001e20000100800 */
[----:B------:R-:W-:-:S04]  /*46a0*/  PRMT R69, RZ, 0x7610, R69 ;  /* 0x00007610ff457816 */ /* 0x000fc80000000045 */
[----:B------:R1:W3:Y:S01]  /*46b0*/  @!P0 LDG.E R68, desc[UR10][R70.64] ;  /* 0x0000000a46448981 */ /* 0x0002e2000c1e1900 */
[----:B0-----:R-:W-:-:S03]  /*46c0*/  PRMT R14, RZ, 0x7610, R14 ;  /* 0x00007610ff0e7816 */ /* 0x001fc6000000000e */
[----:B------:R0:W-:Y:S01]  /*46d0*/  STL [R1+0x30], R15 ;  /* 0x0000300f01007387 */ /* 0x0001e20000100800 */
[----:B-1----:R-:W-:Y:S02]  /*46e0*/  PRMT R70, RZ, 0x7610, R70 ;  /* 0x00007610ff467816 */ /* 0x002fe40000000046 */
[----:B------:R-:W-:Y:S01]  /*46f0*/  PRMT R71, RZ, 0x7610, R71 ;  /* 0x00007610ff477816 */ /* 0x000fe20000000047 */
[----:B0-----:R-:W-:-:S06]  /*4700*/  HFMA2 R15, -RZ, RZ, 0, 0 ;  /* 0x00000000ff0f7431 */ /* 0x001fcc00000001ff */
[----:B------:R0:W3:Y:S04]  /*4710*/  @!P0 LDG.E R15, desc[UR10][R72.64] ;  /* 0x0000000a480f8981 */ /* 0x0000e8000c1e1900 */
[----:B------:R1:W-:Y:S01]  /*4720*/  STL [R1+0xb0], R16 ;  /* 0x0000b01001007387 */ /* 0x0003e20000100800 */
[----:B0-----:R-:W-:Y:S02]  /*4730*/  MOV R72, RZ ;  /* 0x000000ff00487202 */ /* 0x001fe40000000f00 */
[----:B------:R-:W-:Y:S02]  /*4740*/  PRMT R73, RZ, 0x7610, R73 ;  /* 0x00007610ff497816 */ /* 0x000fe40000000049 */
[----:B-1----:R-:W-:Y:S01]  /*4750*/  PRMT R16, RZ, 0x7610, R16 ;  /* 0x00007610ff107816 */ /* 0x002fe20000000010 */
[----:B------:R0:W-:Y:S02]  /*4760*/  STL [R1+0x34], R18 ;  /* 0x0000341201007387 */ /* 0x0001e40000100800 */
[----:B0-----:R-:W-:Y:S01]  /*4770*/  HFMA2 R18, -RZ, RZ, 0, 0 ;  /* 0x00000000ff127431 */ /* 0x001fe200000001ff */
[----:B--2---:R-:W-:-:S02]  /*4780*/  @!P1 PRMT R14, R44, 0x7610, R14 ;  /* 0x000076102c0e9816 */ /* 0x004fc4000000000e */
[----:B------:R-:W-:Y:S02]  /*4790*/  @!P1 PRMT R69, R44, 0x7632, R69 ;  /* 0x000076322c459816 */ /* 0x000fe40000000045 */
[C---:B------:R-:W-:Y:S02]  /*47a0*/  @!P1 PRMT R70, R3.reuse, 0x7610, R70 ;  /* 0x0000761003469816 */ /* 0x040fe40000000046 */
[----:B------:R-:W-:Y:S02]  /*47b0*/  @!P1 PRMT R71, R3, 0x7632, R71 ;  /* 0x0000763203479816 */ /* 0x000fe40000000047 */
[----:B------:R-:W-:-:S13]  /*47c0*/  LOP3.LUT P1, RZ, R106, 0x80000000, RZ, 0xc0, !PT ;  /* 0x800000006aff7812 */ /* 0x000fda000782c0ff */
[----:B------:R0:W2:Y:S01]  /*47d0*/  @!P1 LDG.E R72, desc[UR10][R74.64] ;  /* 0x0000000a4a489981 */ /* 0x0000a2000c1e1900 */
[C---:B------:R-:W-:Y:S02]  /*47e0*/  @!P2 PRMT R16, R48.reuse, 0x7610, R16 ;  /* 0x000076103010a816 */ /* 0x040fe40000000010 */
[----:B------:R-:W-:Y:S01]  /*47f0*/  @!P2 PRMT R73, R48, 0x7632, R73 ;  /* 0x000076323049a816 */ /* 0x000fe20000000049 */
[----:B------:R1:W2:Y:S01]  /*4800*/  @!P1 LDG.E R18, desc[UR10][R76.64] ;  /* 0x0000000a4c129981 */ /* 0x0002a2000c1e1900 */
[----:B0-----:R-:W-:Y:S02]  /*4810*/  PRMT R74, RZ, 0x7610, R74 ;  /* 0x00007610ff4a7816 */ /* 0x001fe4000000004a */
[----:B------:R-:W-:Y:S02]  /*4820*/  PRMT R75, RZ, 0x7610, R75 ;  /* 0x00007610ff4b7816 */ /* 0x000fe4000000004b */
[C---:B------:R-:W-:Y:S02]  /*4830*/  @!P2 PRMT R74, R99.reuse, 0x7610, R74 ;  /* 0x00007610634aa816 */ /* 0x040fe4000000004a */
[----:B------:R-:W-:-:S02]  /*4840*/  @!P2 PRMT R75, R99, 0x7632, R75 ;  /* 0x00007632634ba816 */ /* 0x000fc4000000004b */
[----:B------:R-:W-:Y:S02]  /*4850*/  LOP3.LUT P2, RZ, R106, 0x40000000, RZ, 0xc0, !PT ;  /* 0x400000006aff7812 */ /* 0x000fe4000784c0ff */
[----:B-1----:R-:W-:-:S11]  /*4860*/  MOV R76, RZ ;  /* 0x000000ff004c7202 */ /* 0x002fd60000000f00 */
[----:B------:R-:W2:Y:S04]  /*4870*/  @!P2 LDG.E R76, desc[UR10][R114.64] ;  /* 0x0000000a724ca981 */ /* 0x000ea8000c1e1900 */
[----:B------:R-:W2:Y:S01]  /*4880*/  LDL.LU R114, [R1+0x1dc] ;  /* 0x0001dc0001727983 */ /* 0x000ea20000300800 */
[----:B------:R-:W-:Y:S02]  /*4890*/  PRMT R77, RZ, 0x7610, R77 ;  /* 0x00007610ff4d7816 */ /* 0x000fe4000000004d */
[----:B------:R-:W-:Y:S01]  /*48a0*/  PRMT R107, RZ, 0x7610, R107 ;  /* 0x00007610ff6b7816 */ /* 0x000fe2000000006b */
[----:B------:R0:W-:Y:S01]  /*48b0*/  STL [R1+0xb4], R20 ;  /* 0x0000b41401007387 */ /* 0x0001e20000100800 */
[----:B------:R-:W-:Y:S02]  /*48c0*/  PRMT R110, RZ, 0x7610, R110 ;  /* 0x00007610ff6e7816 */ /* 0x000fe4000000006e */
[----:B0-----:R-:W-:Y:S01]  /*48d0*/  PRMT R20, RZ, 0x7610, R20 ;  /* 0x00007610ff147816 */ /* 0x001fe20000000014 */
[----:B------:R0:W-:Y:S01]  /*48e0*/  STL [R1+0xb8], R22 ;  /* 0x0000b81601007387 */ /* 0x0001e20000100800 */
[----:B------:R-:W-:-:S02]  /*48f0*/  PRMT R112, RZ, 0x7610, R112 ;  /* 0x00007610ff707816 */ /* 0x000fc40000000070 */
[----:B------:R-:W-:Y:S01]  /*4900*/  PRMT R113, RZ, 0x7610, R113 ;  /* 0x00007610ff717816 */ /* 0x000fe20000000071 */
[----:B------:R-:W-:Y:S04]  /*4910*/  STL.S16 [R1+0x188], R111 ;  /* 0x0001886f01007387 */ /* 0x000fe80000100600 */
[----:B------:R1:W-:Y:S01]  /*4920*/  STL [R1+0x38], R21 ;  /* 0x0000381501007387 */ /* 0x0003e20000100800 */
[----:B0-----:R-:W-:Y:S02]  /*4930*/  PRMT R22, RZ, 0x7610, R22 ;  /* 0x00007610ff167816 */ /* 0x001fe40000000016 */
[C---:B----4-:R-:W-:Y:S02]  /*4940*/  @!P3 PRMT R20, R52.reuse, 0x7610, R20 ;  /* 0x000076103414b816 */ /* 0x050fe40000000014 */
[----:B------:R-:W-:Y:S01]  /*4950*/  @!P3 PRMT R77, R52, 0x7632, R77 ;  /* 0x00007632344db816 */ /* 0x000fe2000000004d */
[----:B-1----:R-:W-:Y:S01]  /*4960*/  HFMA2 R21, -RZ, RZ, 0, 0 ;  /* 0x00000000ff157431 */ /* 0x002fe200000001ff */
[----:B------:R-:W-:-:S02]  /*4970*/  MOV R111, RZ ;  /* 0x000000ff006f7202 */ /* 0x000fc40000000f00 */
[----:B------:R-:W-:-:S03]  /*4980*/  @!P4 PRMT R113, R9, 0x7610, R113 ;  /* 0x000076100971c816 */ /* 0x000fc60000000071 */
[----:B------:R0:W4:Y:S04]  /*4990*/  @!P2 LDG.E R21, desc[UR10][R118.64] ;  /* 0x0000000a7615a981 */ /* 0x000128000c1e1900 */
[----:B------:R1:W-:Y:S04]  /*49a0*/  STL [R1+0x3c], R23 ;  /* 0x00003c1701007387 */ /* 0x0003e80000100800 */
[----:B------:R-:W4:Y:S01]  /*49b0*/  LDL.LU R118, [R1+0x1d8] ;  /* 0x0001d80001767983 */ /* 0x000f220000300800 */
[----:B0-----:R-:W-:Y:S02]  /*49c0*/  HFMA2 R119, -RZ, RZ, 0, 0 ;  /* 0x00000000ff777431 */ /* 0x001fe400000001ff */
[----:B-1----:R-:W-:Y:S01]  /*49d0*/  HFMA2 R23, -RZ, RZ, 0, 0 ;  /* 0x00000000ff177431 */ /* 0x002fe200000001ff */
[----:B---3--:R-:W-:-:S02]  /*49e0*/  @!P3 PRMT R107, R109, 0x7610, R107 ;  /* 0x000076106d6bb816 */ /* 0x008fc4000000006b */
[----:B------:R-:W-:Y:S02]  /*49f0*/  @!P3 PRMT R110, R109, 0x7632, R110 ;  /* 0x000076326d6eb816 */ /* 0x000fe4000000006e */
[----:B------:R-:W-:-:S13]  /*4a00*/  LOP3.LUT P3, RZ, R106, 0x20000000, RZ, 0xc0, !PT ;  /* 0x200000006aff7812 */ /* 0x000fda000786c0ff */
[----:B------:R0:W3:Y:S01]  /*4a10*/  @!P3 LDG.E R111, desc[UR10][R116.64] ;  /* 0x0000000a746fb981 */ /* 0x0000e2000c1e1900 */
[C---:B------:R-:W-:Y:S02]  /*4a20*/  @!P4 PRMT R22, R56.reuse, 0x7610, R22 ;  /* 0x000076103816c816 */ /* 0x040fe40000000016 */
[----:B------:R-:W-:Y:S01]  /*4a30*/  @!P4 PRMT R112, R56, 0x7632, R112 ;  /* 0x000076323870c816 */ /* 0x000fe20000000070 */
[----:B------:R1:W3:Y:S04]  /*4a40*/  @!P3 LDG.E R23, desc[UR10][R120.64] ;  /* 0x0000000a7817b981 */ /* 0x0002e8000c1e1900 */
[----:B------:R-:W0:Y:S04]  /*4a50*/  LDL.LU.64 R116, [R1+0x1d0] ;  /* 0x0001d00001747983 */ /* 0x000e280000300a00 */
[----:B------:R-:W1:Y:S01]  /*4a60*/  LDL.LU.64 R120, [R1+0x1c8] ;  /* 0x0001c80001787983 */ /* 0x000e620000300a00 */
[----:B------:R-:W-:-:S02]  /*4a70*/  MOV R115, RZ ;  /* 0x000000ff00737202 */ /* 0x000fc40000000f00 */
[----:B--2---:R-:W-:-:S04]  /*4a80*/  PRMT R114, RZ, 0x7610, R114 ;  /* 0x00007610ff727816 */ /* 0x004fc80000000072 */
[----:B------:R-:W-:Y:S02]  /*4a90*/  @!P4 PRMT R114, R9, 0x7632, R114 ;  /* 0x000076320972c816 */ /* 0x000fe40000000072 */
[----:B------:R-:W-:-:S13]  /*4aa0*/  LOP3.LUT P4, RZ, R106, 0x10000000, RZ, 0xc0, !PT ;  /* 0x100000006aff7812 */ /* 0x000fda000788c0ff */
[----:B------:R-:W2:Y:S04]  /*4ab0*/  @!P4 LDG.E R119, desc[UR10][R122.64] ;  /* 0x0000000a7a77c981 */ /* 0x000ea8000c1e1900 */
[----:B------:R-:W2:Y:S04]  /*4ac0*/  @!P4 LDG.E R115, desc[UR10][R40.64] ;  /* 0x0000000a2873c981 */ /* 0x000ea8000c1e1900 */
[----:B------:R-:W3:Y:S04]  /*4ad0*/  LDL.LU R122, [R1+0x1b8] ;  /* 0x0001b800017a7983 */ /* 0x000ee80000300800 */
[----:B------:R-:W2:Y:S04]  /*4ae0*/  LDL.LU.64 R40, [R1+0x1c0] ;  /* 0x0001c00001287983 */ /* 0x000ea80000300a00 */
[----:B------:R4:W-:Y:S02]  /*4af0*/  STL [R1+0xbc], R24 ;  /* 0x0000bc1801007387 */ /* 0x0009e40000100800 */
[----:B----4-:R-:W-:-:S02]  /*4b00*/  PRMT R24, RZ, 0x7610, R24 ;  /* 0x00007610ff187816 */ /* 0x010fc40000000018 */
[----:B------:R-:W-:Y:S02]  /*4b10*/  PRMT R118, RZ, 0x7610, R118 ;  /* 0x00007610ff767816 */ /* 0x000fe40000000076 */
[----:B------:R-:W-:Y:S02]  /*4b20*/  @!P5 PRMT R24, R60, 0x7610, R24 ;  /* 0x000076103c18d816 */ /* 0x000fe40000000018 */
[----:B------:R-:W-:Y:S01]  /*4b30*/  @!P5 PRMT R118, R11, 0x7632, R118 ;  /* 0x000076320b76d816 */ /* 0x000fe20000000076 */
[----:B------:R4:W-:Y:S04]  /*4b40*/  STL [R1+0xc0], R26 ;  /* 0x0000c01a01007387 */ /* 0x0009e80000100800 */
[----:B------:R4:W-:Y:S02]  /*4b50*/  STL [R1+0x44], R27 ;  /* 0x0000441b01007387 */ /* 0x0009e40000100800 */
[----:B----4-:R-:W-:Y:S01]  /*4b60*/  PRMT R26, RZ, 0x7610, R26 ;  /* 0x00007610ff1a7816 */ /* 0x010fe2000000001a */
[----:B------:R-:W-:-:S03]  /*4b70*/  HFMA2 R27, -RZ, RZ, 0, 0 ;  /* 0x00000000ff1b7431 */ /* 0x000fc600000001ff */
[----:B------:R-:W-:Y:S01]  /*4b80*/  @!P6 PRMT R26, R64, 0x7610, R26 ;  /* 0x00007610401ae816 */ /* 0x000fe2000000001a */
[----:B------:R-:W-:Y:S01]  /*4b90*/  UIMAD.WIDE UR6, UR8, 0x8, UR6 ;  /* 0x00000008080678a5 */ /* 0x000fe2000f8e0206 */
[----:B0-----:R-:W-:Y:S02]  /*4ba0*/  PRMT R116, RZ, 0x7610, R116 ;  /* 0x00007610ff747816 */ /* 0x001fe40000000074 */
[----:B------:R-:W-:Y:S02]  /*4bb0*/  PRMT R117, RZ, 0x7610, R117 ;  /* 0x00007610ff757816 */ /* 0x000fe40000000075 */
[----:B------:R-:W-:Y:S02]  /*4bc0*/  @!P5 PRMT R116, R60, 0x7632, R116 ;  /* 0x000076323c74d816 */ /* 0x000fe40000000074 */
[----:B------:R-:W-:Y:S02]  /*4bd0*/  @!P5 PRMT R117, R11, 0x7610, R117 ;  /* 0x000076100b75d816 */ /* 0x000fe40000000075 */
[----:B------:R-:W-:-:S02]  /*4be0*/  LOP3.LUT P5, RZ, R106, 0x8000000, RZ, 0xc0, !PT ;  /* 0x080000006aff7812 */ /* 0x000fc400078ac0ff */
[----:B-1----:R-:W-:Y:S02]  /*4bf0*/  PRMT R120, RZ, 0x7610, R120 ;  /* 0x00007610ff787816 */ /* 0x002fe40000000078 */
[----:B------:R-:W-:Y:S02]  /*4c00*/  PRMT R121, RZ, 0x7610, R121 ;  /* 0x00007610ff797816 */ /* 0x000fe40000000079 */
[----:B------:R-:W-:Y:S02]  /*4c10*/  @!P6 PRMT R120, R64, 0x7632, R120 ;  /* 0x000076324078e816 */ /* 0x000fe40000000078 */
[----:B------:R-:W-:-:S05]  /*4c20*/  @!P6 PRMT R121, R13, 0x7610, R121 ;  /* 0x000076100d79e816 */ /* 0x000fca0000000079 */
[----:B------:R0:W4:Y:S02]  /*4c30*/  @!P5 LDG.E R27, desc[UR10][R6.64] ;  /* 0x0000000a061bd981 */ /* 0x000124000c1e1900 */
        /* <DEDUP_REMOVED lines=8> */
[----:B-1----:R-:W-:Y:S02]  /*4cc0*/  PRMT R31, RZ, 0x7610, R31 ;  /* 0x00007610ff1f7816 */ /* 0x002fe4000000001f */
[C---:B------:R-:W-:Y:S02]  /*4cd0*/  @!P0 PRMT R28, R68.reuse, 0x7610, R28 ;  /* 0x00007610441c8816 */ /* 0x040fe4000000001c */
[----:B------:R-:W-:Y:S02]  /*4ce0*/  @!P0 PRMT R29, R68, 0x7632, R29 ;  /* 0x00007632441d8816 */ /* 0x000fe4000000001d */
[----:B------:R-:W-:-:S02]  /*4cf0*/  @!P0 PRMT R30, R15, 0x7610, R30 ;  /* 0x000076100f1e8816 */ /* 0x000fc4000000001e */
[----:B------:R-:W-:Y:S02]  /*4d00*/  @!P0 PRMT R31, R15, 0x7632, R31 ;  /* 0x000076320f1f8816 */ /* 0x000fe4000000001f */
[----:B0-----:R-:W-:Y:S01]  /*4d10*/  LOP3.LUT R6, R7, 0xffff, RZ, 0xc0, !PT ;  /* 0x0000ffff07067812 */ /* 0x001fe200078ec0ff */
[----:B------:R-:W-:-:S04]  /*4d20*/  HFMA2 R123, -RZ, RZ, 0, 0 ;  /* 0x00000000ff7b7431 */ /* 0x000fc800000001ff */
[----:B------:R-:W-:-:S05]  /*4d30*/  IMAD R6, R6, 0x53a, RZ ;  /* 0x0000053a06067824 */ /* 0x000fca00078e02ff */
[----:B------:R-:W-:-:S04]  /*4d40*/  SHF.R.U32.HI R6, RZ, 0x10, R6 ;  /* 0x00000010ff067819 */ /* 0x000fc80000011606 */
[----:B------:R-:W-:-:S05]  /*4d50*/  PRMT R6, R6, 0x9910, RZ ;  /* 0x0000991006067816 */ /* 0x000fca00000000ff */
[----:B------:R-:W-:-:S05]  /*4d60*/  IMAD R6, R6, 0x31, RZ ;  /* 0x0000003106067824 */ /* 0x000fca00078e02ff */
[----:B------:R-:W-:-:S04]  /*4d70*/  IADD3 R6, PT, PT, RZ, -R6, RZ ;  /* 0x80000006ff067210 */ /* 0x000fc80007ffe0ff */
[----:B------:R-:W-:Y:S01]  /*4d80*/  PRMT R6, R6, 0x7710, RZ ;  /* 0x0000771006067816 */ /* 0x000fe200000000ff */
[----:B------:R-:W-:Y:S03]  /*4d90*/  STL [R1+0x50], R33 ;  /* 0x0000502101007387 */ /* 0x000fe60000100800 */
[----:B------:R-:W-:Y:S01]  /*4da0*/  IADD3 R6, PT, PT, R6, R7, RZ ;  /* 0x0000000706067210 */ /* 0x000fe20007ffe0ff */
[----:B------:R0:W-:Y:S03]  /*4db0*/  STL.S16 [R1+0x190], R100 ;  /* 0x0001906401007387 */ /* 0x0001e60000100600 */
[----:B------:R-:W-:Y:S01]  /*4dc0*/  SHF.L.U32 R6, R6, 0x1, RZ ;  /* 0x0000000106067819 */ /* 0x000fe200000006ff */
[----:B------:R1:W-:Y:S03]  /*4dd0*/  STL [R1+0xcc], R32 ;  /* 0x0000cc2001007387 */ /* 0x0003e60000100800 */
[----:B0-----:R-:W-:-:S05]  /*4de0*/  LOP3.LUT R100, R6, 0xffff, RZ, 0xc0, !PT ;  /* 0x0000ffff06647812 */ /* 0x001fca00078ec0ff */
[----:B------:R0:W-:Y:S01]  /*4df0*/  STL [R1+0x130], R100 ;  /* 0x0001306401007387 */ /* 0x0001e20000100800 */
[----:B---3--:R-:W-:-:S04]  /*4e00*/  PRMT R122, RZ, 0x7610, R122 ;  /* 0x00007610ff7a7816 */ /* 0x008fc8000000007a */
[----:B------:R-:W-:Y:S02]  /*4e10*/  @!P6 PRMT R122, R13, 0x7632, R122 ;  /* 0x000076320d7ae816 */ /* 0x000fe4000000007a */
[----:B------:R-:W-:Y:S02]  /*4e20*/  LOP3.LUT P6, RZ, R106, 0x4000000, RZ, 0xc0, !PT ;  /* 0x040000006aff7812 */ /* 0x000fe400078cc0ff */
[----:B------:R-:W-:-:S11]  /*4e30*/  MOV R106, RZ ;  /* 0x000000ff006a7202 */ /* 0x000fd60000000f00 */
[----:B------:R3:W4:Y:S04]  /*4e40*/  @!P6 LDG.E R106, desc[UR10][R4.64] ;  /* 0x0000000a046ae981 */ /* 0x000728000c1e1900 */
[----:B--2---:R2:W4:Y:S01]  /*4e50*/  @!P6 LDG.E R123, desc[UR10][R40.64] ;  /* 0x0000000a287be981 */ /* 0x004522000c1e1900 */
[----:B---3--:R-:W-:Y:S01]  /*4e60*/  MOV R4, UR6 ;  /* 0x0000000600047c02 */ /* 0x008fe20008000f00 */
[----:B------:R-:W3:Y:S02]  /*4e70*/  LDCU.U8 UR6, c[0x0][0x414] ;  /* 0x00008280ff0677ac */ /* 0x000ee40008000000 */
[----:B---3--:R-:W-:-:S13]  /*4e80*/  ISETP.NE.AND P0, PT, RZ, UR6, PT ;  /* 0x00000006ff007c0c */ /* 0x008fda000bf05270 */
[----:B--2---:R-:W2:Y:S02]  /*4e90*/  @P0 LDC.64 R40, c[0x0][0x3b0] ;  /* 0x0000ec00ff280b82 */ /* 0x004ea40000000a00 */
[----:B--2---:R-:W-:Y:S02]  /*4ea0*/  MOV R33, R41 ;  /* 0x0000002900217202 */ /* 0x004fe40000000f00 */
[----:B-1----:R-:W-:Y:S02]  /*4eb0*/  MOV R32, R40 ;  /* 0x0000002800207202 */ /* 0x002fe40000000f00 */
[----:B------:R-:W-:Y:S01]  /*4ec0*/  MOV R7, R33 ;  /* 0x0000002100077202 */ /* 0x000fe20000000f00 */
[----:B------:R1:W-:Y:S01]  /*4ed0*/  STL [R1+0x40], R25 ;  /* 0x0000401901007387 */ /* 0x0003e20000100800 */
[----:B------:R-:W-:Y:S02]  /*4ee0*/  MOV R33, UR13 ;  /* 0x0000000d00217c02 */ /* 0x000fe40008000f00 */
[----:B------:R-:W-:Y:S01]  /*4ef0*/  MOV R6, R32 ;  /* 0x0000002000067202 */ /* 0x000fe20000000f00 */
[----:B------:R-:W-:Y:S02]  /*4f00*/  STL [R1+0xe0], R99 ;  /* 0x0000e06301007387 */ /* 0x000fe40000100800 */
[----:B------:R-:W-:Y:S01]  /*4f10*/  IMAD R33, R33, 0x62, R100 ;  /* 0x0000006221217824 */ /* 0x000fe200078e0264 */
[----:B------:R-:W-:Y:S01]  /*4f20*/  MOV R5, UR7 ;  /* 0x0000000700057c02 */ /* 0x000fe20008000f00 */
[----:B------:R-:W5:Y:S02]  /*4f30*/  LDL.LU.64 R40, [R1+0x1a8] ;  /* 0x0001a80001287983 */ /* 0x000f640000300a00 */
[----:B------:R-:W-:-:S03]  /*4f40*/  @P0 IMAD.WIDE R6, R33, 0x2, R6 ;  /* 0x0000000221060825 */ /* 0x000fc600078e0206 */
[----:B------:R-:W2:Y:S04]  /*4f50*/  LDG.E.64 R4, desc[UR10][R4.64] ;  /* 0x0000000a04047981 */ /* 0x000ea8000c1e1b00 */
[----:B0-----:R-:W3:Y:S04]  /*4f60*/  @P0 LDG.E.U16 R100, desc[UR10][R6.64] ;  /* 0x0000000a06640981 */ /* 0x001ee8000c1e1500 */
[----:B------:R0:W4:Y:S02]  /*4f70*/  @P0 LDG.E.U16 R32, desc[UR10][R6.64+0x2] ;  /* 0x0000020a06200981 */ /* 0x000124000c1e1500 */
[----:B0-----:R-:W0:Y:S01]  /*4f80*/  LDC.64 R6, c[0x0][0x3a8] ;  /* 0x0000ea00ff067b82 */ /* 0x001e220000000a00 */
[----:B-1----:R-:W-:-:S06]  /*4f90*/  MOV R25, RZ ;  /* 0x000000ff00197202 */ /* 0x002fcc0000000f00 */
[----:B------:R-:W4:Y:S04]  /*4fa0*/  @!P5 LDG.E R25, desc[UR10][R38.64] ;  /* 0x0000000a2619d981 */ /* 0x000f28000c1e1900 */
[----:B------:R-:W5:Y:S01]  /*4fb0*/  LDL.LU.64 R38, [R1+0x1b0] ;  /* 0x0001b00001267983 */ /* 0x000f620000300a00 */
[----:B0-----:R-:W-:-:S05]  /*4fc0*/  IMAD.WIDE R6, R33, 0x2, R6 ;  /* 0x0000000221067825 */ /* 0x001fca00078e0206 */
[----:B------:R-:W4:Y:S04]  /*4fd0*/  LDG.E.U16 R33, desc[UR10][R6.64] ;  /* 0x0000000a06217981 */ /* 0x000f28000c1e1500 */
[----:B------:R0:W4:Y:S04]  /*4fe0*/  LDG.E.U16 R6, desc[UR10][R6.64+0x2] ;  /* 0x0000020a06067981 */ /* 0x000128000c1e1500 */
[----:B------:R-:W-:Y:S04]  /*4ff0*/  STL [R1+0x64], R52 ;  /* 0x0000643401007387 */ /* 0x000fe80000100800 */
[----:B------:R1:W-:Y:S01]  /*5000*/  STL [R1+0xd8], R0 ;  /* 0x0000d80001007387 */ /* 0x0003e20000100800 */
[----:B0-----:R-:W-:-:S03]  /*5010*/  PRMT R7, RZ, 0x7610, R7 ;  /* 0x00007610ff077816 */ /* 0x001fc60000000007 */
[----:B------:R0:W-:Y:S01]  /*5020*/  STL [R1+0xdc], R3 ;  /* 0x0000dc0301007387 */ /* 0x0001e20000100800 */
[----:B------:R-:W-:Y:S02]  /*5030*/  @!P1 PRMT R7, R18, 0x7632, R7 ;  /* 0x0000763212079816 */ /* 0x000fe40000000007 */
[----:B-1----:R-:W-:Y:S02]  /*5040*/  PRMT R0, RZ, 0x7610, R0 ;  /* 0x00007610ff007816 */ /* 0x002fe40000000000 */
[----:B0-----:R-:W-:Y:S02]  /*5050*/  PRMT R3, RZ, 0x7610, R3 ;  /* 0x00007610ff037816 */ /* 0x001fe40000000003 */
[----:B---3--:R-:W-:Y:S02]  /*5060*/  MOV R99, R100 ;  /* 0x0000006400637202 */ /* 0x008fe40000000f00 */
[----:B------:R0:W5:Y:S01]  /*5070*/  LDL.LU R100, [R1+0x1a0] ;  /* 0x0001a00001647983 */ /* 0x0001620000300800 */
[----:B--2---:R-:W-:-:S02]  /*5080*/  R2UR UR28, R4 ;  /* 0x00000000041c72ca */ /* 0x004fc400000e0000 */
[----:B------:R-:W-:Y:S02]  /*5090*/  PRMT R4, RZ, 0x7610, R4 ;  /* 0x00007610ff047816 */ /* 0x000fe40000000004 */
[----:B------:R-:W-:-:S09]  /*50a0*/  @!P1 PRMT R0, R72, 0x7610, R0 ;  /* 0x0000761048009816 */ /* 0x000fd20000000000 */
[----:B------:R-:W-:-:S05]  /*50b0*/  MOV R52, UR28 ;  /* 0x0000001c00347c02 */ /* 0x000fca0008000f00 */
[----:B------:R-:W-:Y:S01]  /*50c0*/  FFMA.FTZ R52, -R52, UR28, R5 ;  /* 0x0000001c34347c23 */ /* 0x000fe20008010105 */
[----:B------:R-:W-:Y:S02]  /*50d0*/  @!P1 PRMT R3, R72, 0x7632, R3 ;  /* 0x0000763248039816 */ /* 0x000fe40000000003 */
[----:B------:R-:W-:Y:S02]  /*50e0*/  @!P1 PRMT R4, R18, 0x7610, R4 ;  /* 0x0000761012049816 */ /* 0x000fe40000000004 */
[----:B------:R-:W-:-:S13]  /*50f0*/  FSETP.GTU.FTZ.AND P1, PT, R52, RZ, PT ;  /* 0x000000ff3400720b */ /* 0x000fda0003f3c000 */
[----:B------:R-:W-:-:S05]  /*5100*/  VOTEU.ANY UP0, P1 ;  /* 0x0000000000ff7886 */ /* 0x000fca0000800100 */
[----:B------:R-:W1:Y:S01]  /*5110*/  @UP0 LDCU UR5, c[0x0][0x3c0] ;  /* 0x00007800ff0507ac */ /* 0x000e620008000800 */
[----:B------:R-:W-:Y:S01]  /*5120*/  PLOP3.LUT P1, PT, PT, PT, UP0, 0x80, 0x8 ;  /* 0x000000000008781c */ /* 0x000fe20003f2f008 */
[----:B------:R1:W-:Y:S04]  /*5130*/  STL [R1+0x70], R64 ;  /* 0x0000704001007387 */ /* 0x0003e80000100800 */
[----:B------:R2:W-:Y:S08]  /*5140*/  STL [R1+0xe4], R109 ;  /* 0x0000e46d01007387 */ /* 0x0005f00000100800 */
[----:B-1----:R-:W-:Y:S01]  /*5150*/  @P1 FADD.FTZ R64, R52, UR5 ;  /* 0x0000000534401e21 */ /* 0x002fe20008010000 */
[----:B--2---:R-:W-:-:S05]  /*5160*/  PRMT R109, RZ, 0x7610, R109 ;  /* 0x00007610ff6d7816 */ /* 0x004fca000000006d */
[----:B------:R-:W1:Y:S01]  /*5170*/  @P1 MUFU.RSQ R64, R64 ;  /* 0x0000004000401308 */ /* 0x000e620000001400 */
[----:B----4-:R-:W-:Y:S01]  /*5180*/  @!P6 PRMT R109, R123, 0x7632, R109 ;  /* 0x000076327b6de816 */ /* 0x010fe2000000006d */
[----:B------:R-:W-:Y:S04]  /*5190*/  STL [R1+0x78], R72 ;  /* 0x0000784801007387 */ /* 0x000fe80000100800 */
[----:B------:R-:W-:Y:S04]  /*51a0*/  STL [R1+0x7c], R76 ;  /* 0x00007c4c01007387 */ /* 0x000fe80000100800 */
[----:B------:R-:W-:Y:S04]  /*51b0*/  STL [R1+0x80], R111 ;  /* 0x0000806f01007387 */ /* 0x000fe80000100800 */
[----:B------:R-:W-:Y:S04]  /*51c0*/  STL [R1+0x84], R115 ;  /* 0x0000847301007387 */ /* 0x000fe80000100800 */
[----:B------:R-:W-:Y:S04]  /*51d0*/  STL [R1+0x104], R119 ;  /* 0x0001047701007387 */ /* 0x000fe80000100800 */
[----:B------:R-:W-:Y:S04]  /*51e0*/  STL [R1+0x8c], R106 ;  /* 0x00008c6a01007387 */ /* 0x000fe80000100800 */
[----:B------:R-:W-:Y:S04]  /*51f0*/  STL [R1+0x10c], R123 ;  /* 0x00010c7b01007387 */ /* 0x000fe80000100800 */
[----:B------:R-:W-:Y:S04]  /*5200*/  STL.S16 [R1+0x118], R109 ;  /* 0x0001186d01007387 */ /* 0x000fe80000100600 */
[----:B------:R2:W-:Y:S04]  /*5210*/  STL [R1+0x5c], R44 ;  /* 0x00005c2c01007387 */ /* 0x0005e80000100800 */
[----:B------:R3:W-:Y:S01]  /*5220*/  STL [R1+0x60], R48 ;  /* 0x0000603001007387 */ /* 0x0007e20000100800 */
[----:B------:R-:W-:Y:S01]  /*5230*/  UISETP.NE.AND UP1, UPT, UR6, URZ, UPT ;  /* 0x000000ff0600728c */ /* 0x000fe2000bf25270 */
[----:B-1----:R-:W-:-:S02]  /*5240*/  @P1 R2UR UR5, R64 ;  /* 0x00000000400512ca */ /* 0x002fc400000e0000 */
[----:B--2---:R-:W-:Y:S02]  /*5250*/  PRMT R44, RZ, 0x7610, R44 ;  /* 0x00007610ff2c7816 */ /* 0x004fe4000000002c */
[----:B---3--:R-:W-:Y:S01]  /*5260*/  PRMT R48, RZ, 0x7610, R48 ;  /* 0x00007610ff307816 */ /* 0x008fe20000000030 */
[----:B------:R1:W-:Y:S01]  /*5270*/  STL [R1+0xe8], R9 ;  /* 0x0000e80901007387 */ /* 0x0003e20000100800 */
[C---:B------:R-:W-:Y:S02]  /*5280*/  @!P5 PRMT R44, R25.reuse, 0x7632, R44 ;  /* 0x00007632192cd816 */ /* 0x040fe4000000002c */
[----:B------:R-:W-:Y:S01]  /*5290*/  @!P5 PRMT R48, R25, 0x7610, R48 ;  /* 0x000076101930d816 */ /* 0x000fe20000000030 */
[----:B------:R2:W-:Y:S01]  /*52a0*/  STL [R1+0xf4], R15 ;  /* 0x0000f40f01007387 */ /* 0x0005e20000100800 */
[----:B------:R-:W-:Y:S02]  /*52b0*/  PRMT R5, RZ, 0x7610, R5 ;  /* 0x00007610ff057816 */ /* 0x000fe40000000005 */
[----:B------:R-:W-:Y:S01]  /*52c0*/  PRMT R52, RZ, 0x7610, R52 ;  /* 0x00007610ff347816 */ /* 0x000fe20000000034 */
[----:B------:R3:W-:Y:S01]  /*52d0*/  STL [R1+0xf8], R18 ;  /* 0x0000f81201007387 */ /* 0x0007e20000100800 */
[----:B-1----:R-:W-:-:S03]  /*52e0*/  PRMT R9, RZ, 0x7610, R9 ;  /* 0x00007610ff097816 */ /* 0x002fc60000000009 */
[----:B------:R1:W-:Y:S01]  /*52f0*/  STL [R1+0x88], R25 ;  /* 0x0000881901007387 */ /* 0x0003e20000100800 */
[----:B--2---:R-:W-:Y:S02]  /*5300*/  PRMT R15, RZ, 0x7610, R15 ;  /* 0x00007610ff0f7816 */ /* 0x004fe4000000000f */
[----:B---3--:R-:W-:Y:S02]  /*5310*/  PRMT R18, RZ, 0x7610, R18 ;  /* 0x00007610ff127816 */ /* 0x008fe40000000012 */
[----:B-1----:R-:W-:Y:S01]  /*5320*/  PRMT R25, RZ, 0x7610, R25 ;  /* 0x00007610ff197816 */ /* 0x002fe20000000019 */
[----:B------:R1:W-:Y:S01]  /*5330*/  STL [R1+0xd0], R34 ;  /* 0x0000d02201007387 */ /* 0x0003e20000100800 */
[C---:B------:R-:W-:Y:S02]  /*5340*/  @!P2 PRMT R9, R21.reuse, 0x7610, R9 ;  /* 0x000076101509a816 */ /* 0x040fe40000000009 */
[----:B------:R-:W-:Y:S01]  /*5350*/  @!P2 PRMT R5, R21, 0x7632, R5 ;  /* 0x000076321505a816 */ /* 0x000fe20000000005 */
[----:B------:R2:W-:Y:S01]  /*5360*/  STL [R1+0x54], R35 ;  /* 0x0000542301007387 */ /* 0x0005e20000100800 */
[----:B------:R-:W-:-:S02]  /*5370*/  @!P3 PRMT R18, R23, 0x7610, R18 ;  /* 0x000076101712b816 */ /* 0x000fc40000000012 */
[----:B------:R-:W-:Y:S01]  /*5380*/  @!P3 PRMT R15, R23, 0x7632, R15 ;  /* 0x00007632170fb816 */ /* 0x000fe2000000000f */
[----:B------:R3:W-:Y:S01]  /*5390*/  STL [R1+0xd4], R19 ;  /* 0x0000d41301007387 */ /* 0x0007e20000100800 */
[C---:B------:R-:W-:Y:S02]  /*53a0*/  @!P5 PRMT R52, R27.reuse, 0x7610, R52 ;  /* 0x000076101b34d816 */ /* 0x040fe40000000034 */
[----:B------:R-:W-:Y:S01]  /*53b0*/  @!P5 PRMT R25, R27, 0x7632, R25 ;  /* 0x000076321b19d816 */ /* 0x000fe20000000019 */
[----:B------:R4:W-:Y:S01]  /*53c0*/  STL [R1+0x58], R36 ;  /* 0x0000582401007387 */ /* 0x0009e20000100800 */
[----:B-1----:R-:W-:Y:S02]  /*53d0*/  PRMT R34, RZ, 0x7610, R34 ;  /* 0x00007610ff227816 */ /* 0x002fe40000000022 */
[----:B--2---:R-:W-:Y:S01]  /*53e0*/  PRMT R35, RZ, 0x7610, R35 ;  /* 0x00007610ff237816 */ /* 0x004fe20000000023 */
[----:B------:R1:W-:Y:S01]  /*53f0*/  STL [R1+0x68], R56 ;  /* 0x0000683801007387 */ /* 0x0003e20000100800 */
[----:B---3--:R-:W-:-:S03]  /*5400*/  PRMT R19, RZ, 0x7610, R19 ;  /* 0x00007610ff137816 */ /* 0x008fc60000000013 */
[----:B------:R2:W-:Y:S01]  /*5410*/  STL [R1+0x6c], R60 ;  /* 0x00006c3c01007387 */ /* 0x0005e20000100800 */
[----:B----4-:R-:W-:-:S03]  /*5420*/  PRMT R36, RZ, 0x7610, R36 ;  /* 0x00007610ff247816 */ /* 0x010fc60000000024 */
[----:B------:R3:W-:Y:S01]  /*5430*/  STL [R1+0xec], R11 ;  /* 0x0000ec0b01007387 */ /* 0x0007e20000100800 */
[----:B-1----:R-:W-:-:S03]  /*5440*/  PRMT R56, RZ, 0x7610, R56 ;  /* 0x00007610ff387816 */ /* 0x002fc60000000038 */
[----:B------:R1:W-:Y:S01]  /*5450*/  STL [R1+0xf0], R13 ;  /* 0x0000f00d01007387 */ /* 0x0003e20000100800 */
[----:B--2---:R-:W-:-:S03]  /*5460*/  PRMT R60, RZ, 0x7610, R60 ;  /* 0x00007610ff3c7816 */ /* 0x004fc6000000003c */
[----:B------:R2:W-:Y:S01]  /*5470*/  STL [R1+0xfc], R21 ;  /* 0x0000fc1501007387 */ /* 0x0005e20000100800 */
[----:B---3--:R-:W-:-:S03]  /*5480*/  PRMT R11, RZ, 0x7610, R11 ;  /* 0x00007610ff0b7816 */ /* 0x008fc6000000000b */
[----:B------:R3:W-:Y:S01]  /*5490*/  STL [R1+0x100], R23 ;  /* 0x0001001701007387 */ /* 0x0007e20000100800 */
[----:B-1----:R-:W-:-:S03]  /*54a0*/  PRMT R13, RZ, 0x7610, R13 ;  /* 0x00007610ff0d7816 */ /* 0x002fc6000000000d */
[----:B------:R1:W-:Y:S01]  /*54b0*/  STL [R1+0x108], R27 ;  /* 0x0001081b01007387 */ /* 0x0003e20000100800 */
[----:B--2---:R-:W-:Y:S01]  /*54c0*/  PRMT R21, RZ, 0x7610, R21 ;  /* 0x00007610ff157816 */ /* 0x004fe20000000015 */
[----:B------:R-:W-:Y:S02]  /*54d0*/  HFMA2 R64, -RZ, RZ, 0, 0 ;  /* 0x00000000ff407431 */ /* 0x000fe400000001ff */
[----:B------:R2:W-:Y:S01]  /*54e0*/  STL [R1+0x74], R68 ;  /* 0x0000744401007387 */ /* 0x0005e20000100800 */
[----:B---3--:R-:W-:Y:S02]  /*54f0*/  PRMT R23, RZ, 0x7610, R23 ;  /* 0x00007610ff177816 */ /* 0x008fe40000000017 */
[----:B-1----:R-:W-:Y:S02]  /*5500*/  PRMT R27, RZ, 0x7610, R27 ;  /* 0x00007610ff1b7816 */ /* 0x002fe4000000001b */
[----:B------:R-:W-:Y:S02]  /*5510*/  @P0 SHF.L.U32 R64, R99, 0x10, RZ ;  /* 0x0000001063400819 */ /* 0x000fe400000006ff */
[----:B--2---:R-:W-:-:S02]  /*5520*/  MOV R68, RZ ;  /* 0x000000ff00447202 */ /* 0x004fc40000000f00 */
[C---:B------:R-:W-:Y:S02]  /*5530*/  @!P2 PRMT R13, R76.reuse, 0x7610, R13 ;  /* 0x000076104c0da816 */ /* 0x040fe4000000000d */
        /* <DEDUP_REMOVED lines=9> */
[----:B------:R-:W-:Y:S02]  /*55d0*/  @!P6 PRMT R60, R123, 0x7610, R60 ;  /* 0x000076107b3ce816 */ /* 0x000fe4000000003c */
[----:B------:R-:W-:-:S02]  /*55e0*/  @P0 SHF.L.U32 R68, R32, 0x10, RZ ;  /* 0x0000001020440819 */ /* 0x000fc400000006ff */
[----:B------:R-:W-:Y:S02]  /*55f0*/  SHF.L.U32 R33, R33, 0x10, RZ ;  /* 0x0000001021217819 */ /* 0x000fe400000006ff */
[----:B------:R-:W-:Y:S01]  /*5600*/  SHF.L.U32 R99, R6, 0x10, RZ ;  /* 0x0000001006637819 */ /* 0x000fe200000006ff */
        /* <DEDUP_REMOVED lines=15> */
[----:B------:R-:W-:Y:S01]  /*5700*/  FMUL.FTZ R76, R33, R6 ;  /* 0x00000006214c7220 */ /* 0x000fe20000410000 */
[----:B------:R-:W-:Y:S01]  /*5710*/  SHF.L.U32 R72, R72, 0x10, RZ ;  /* 0x0000001048487819 */ /* 0x000fe200000006ff */
[----:B------:R-:W-:Y:S02]  /*5720*/  FADD.FTZ R106, R106, -UR28 ;  /* 0x8000001c6a6a7e21 */ /* 0x000fe40008010000 */
[----:B------:R-:W-:Y:S01]  /*5730*/  FFMA.FTZ R115, R32, R76, RZ ;  /* 0x0000004c20737223 */ /* 0x000fe200000100ff */
[----:B------:R-:W-:Y:S01]  /*5740*/  SHF.L.U32 R111, R109, 0x10, RZ ;  /* 0x000000106d6f7819 */ /* 0x000fe200000006ff */
[----:B------:R-:W-:Y:S01]  /*5750*/  FADD.FTZ R109, RZ, R76 ;  /* 0x0000004cff6d7221 */ /* 0x000fe20000010000 */
[----:B------:R-:W-:Y:S01]  /*5760*/  FMUL.FTZ R76, R99, R72 ;  /* 0x00000048634c7220 */ /* 0x000fe20000410000 */
[----:B------:R-:W-:-:S03]  /*5770*/  FMUL.FTZ R106, R106, UR16 ;  /* 0x000000106a6a7c20 */ /* 0x000fc60008410000 */
[----:B------:R-:W-:Y:S01]  /*5780*/  FADD.FTZ R109, R76, R109 ;  /* 0x0000006d4c6d7221 */ /* 0x000fe20000010000 */
[----:B------:R-:W-:Y:S02]  /*5790*/  FFMA.FTZ R115, R106, R76, R115 ;  /* 0x0000004c6a737223 */ /* 0x000fe40000010073 */
[----:B------:R-:W2:Y:S01]  /*57a0*/  LDL.LU R76, [R1+0x164] ;  /* 0x00016400014c7983 */ /* 0x000ea20000300800 */
[----:B------:R-:W-:Y:S01]  /*57b0*/  FADD.FTZ R111, R111, -UR28 ;  /* 0x8000001c6f6f7e21 */ /* 0x000fe20008010000 */
[----:B------:R-:W-:Y:S01]  /*57c0*/  FFMA.FTZ R32, R6, R32, RZ ;  /* 0x0000002006207223 */ /* 0x000fe200000100ff */
[----:B------:R-:W-:Y:S02]  /*57d0*/  FADD.FTZ R6, RZ, R6 ;  /* 0x00000006ff067221 */ /* 0x000fe40000010000 */
[----:B------:R-:W-:Y:S01]  /*57e0*/  FMUL.FTZ R111, R111, UR16 ;  /* 0x000000106f6f7c20 */ /* 0x000fe20008410000 */
[----:B--2---:R-:W-:-:S05]  /*57f0*/  SHF.L.U32 R76, R76, 0x10, RZ ;  /* 0x000000104c4c7819 */ /* 0x004fca00000006ff */
[C---:B------:R-:W-:Y:S01]  /*5800*/  FADD.FTZ R6, R76.reuse, R6 ;  /* 0x000000064c067221 */ /* 0x040fe20000010000 */
[----:B------:R-:W-:Y:S01]  /*5810*/  FFMA.FTZ R32, R76, R111, R32 ;  /* 0x0000006f4c207223 */ /* 0x000fe20000010020 */
[----:B------:R-:W-:-:S04]  /*5820*/  FMUL.FTZ R76, R33, R76 ;  /* 0x0000004c214c7220 */ /* 0x000fc80000410000 */
[----:B------:R-:W-:Y:S02]  /*5830*/  FFMA.FTZ R115, R111, R76, R115 ;  /* 0x0000004c6f737223 */ /* 0x000fe40000010073 */
[----:B------:R-:W2:Y:S01]  /*5840*/  LDL.LU R111, [R1+0x16c] ;  /* 0x00016c00016f7983 */ /* 0x000ea20000300800 */
[----:B------:R-:W-:Y:S01]  /*5850*/  SHF.L.U32 R119, R119, 0x10, RZ ;  /* 0x0000001077777819 */ /* 0x000fe200000006ff */
[----:B------:R-:W-:Y:S01]  /*5860*/  FADD.FTZ R109, R109, R76 ;  /* 0x0000004c6d6d7221 */ /* 0x000fe20000010000 */
[----:B------:R-:W-:Y:S01]  /*5870*/  FFMA.FTZ R106, R72, R106, RZ ;  /* 0x0000006a486a7223 */ /* 0x000fe200000100ff */
[----:B------:R-:W3:Y:S02]  /*5880*/  LDL.LU R76, [R1+0x160] ;  /* 0x00016000014c7983 */ /* 0x000ee40000300800 */
[----:B------:R-:W-:Y:S01]  /*5890*/  FADD.FTZ R119, R119, -UR28 ;  /* 0x8000001c77777e21 */ /* 0x000fe20008010000 */
[----:B------:R-:W-:-:S03]  /*58a0*/  FADD.FTZ R72, RZ, R72 ;  /* 0x00000048ff487221 */ /* 0x000fc60000010000 */
[----:B------:R-:W-:Y:S01]  /*58b0*/  FMUL.FTZ R119, R119, UR16 ;  /* 0x0000001077777c20 */ /* 0x000fe20008410000 */
[----:B--2---:R-:W-:-:S05]  /*58c0*/  SHF.L.U32 R111, R111, 0x10, RZ ;  /* 0x000000106f6f7819 */ /* 0x004fca00000006ff */
[C---:B------:R-:W-:Y:S01]  /*58d0*/  FADD.FTZ R72, R111.reuse, R72 ;  /* 0x000000486f487221 */ /* 0x040fe20000010000 */
[----:B------:R-:W-:Y:S01]  /*58e0*/  FFMA.FTZ R106, R111, R119, R106 ;  /* 0x000000776f6a7223 */ /* 0x000fe2000001006a */
[----:B------:R-:W-:-:S04]  /*58f0*/  FMUL.FTZ R111, R99, R111 ;  /* 0x0000006f636f7220 */ /* 0x000fc80000410000 */
[----:B------:R-:W-:Y:S02]  /*5900*/  FFMA.FTZ R115, R119, R111, R115 ;  /* 0x0000006f77737223 */ /* 0x000fe40000010073 */
[----:B------:R-:W2:Y:S01]  /*5910*/  LDL.LU R119, [R1+0x170] ;  /* 0x0001700001777983 */ /* 0x000ea20000300800 */
[----:B---3--:R-:W-:Y:S01]  /*5920*/  SHF.L.U32 R76, R76, 0x10, RZ ;  /* 0x000000104c4c7819 */ /* 0x008fe200000006ff */
[----:B------:R-:W-:Y:S01]  /*5930*/  FADD.FTZ R109, R111, R109 ;  /* 0x0000006d6f6d7221 */ /* 0x000fe20000010000 */
[----:B------:R-:W-:-:S03]  /*5940*/  SHF.L.U32 R111, R123, 0x10, RZ ;  /* 0x000000107b6f7819 */ /* 0x000fc600000006ff */
[----:B------:R-:W-:-:S04]  /*5950*/  FADD.FTZ R123, R76, -UR28 ;  /* 0x8000001c4c7b7e21 */ /* 0x000fc80008010000 */
[----:B------:R-:W-:Y:S01]  /*5960*/  FMUL.FTZ R123, R123, UR16 ;  /* 0x000000107b7b7c20 */ /* 0x000fe20008410000 */
[----:B------:R-:W-:-:S03]  /*5970*/  FADD.FTZ R6, R6, R111 ;  /* 0x0000006f06067221 */ /* 0x000fc60000010000 */
[----:B------:R-:W-:Y:S01]  /*5980*/  FFMA.FTZ R32, R111, R123, R32 ;  /* 0x0000007b6f207223 */ /* 0x000fe20000010020 */
[----:B--2---:R-:W-:Y:S01]  /*5990*/  SHF.L.U32 R76, R119, 0x10, RZ ;  /* 0x00000010774c7819 */ /* 0x004fe200000006ff */
[----:B------:R-:W-:Y:S02]  /*59a0*/  FMUL.FTZ R119, R33, R111 ;  /* 0x0000006f21777220 */ /* 0x000fe40000410000 */
[----:B------:R-:W2:Y:S02]  /*59b0*/  LDL.LU R111, [R1+0x17c] ;  /* 0x00017c00016f7983 */ /* 0x000ea40000300800 */
[----:B------:R-:W-:Y:S01]  /*59c0*/  FADD.FTZ R76, R76, -UR28 ;  /* 0x8000001c4c4c7e21 */ /* 0x000fe20008010000 */
[----:B------:R-:W-:Y:S02]  /*59d0*/  FFMA.FTZ R115, R123, R119, R115 ;  /* 0x000000777b737223 */ /* 0x000fe40000010073 */
[----:B------:R-:W3:Y:S01]  /*59e0*/  LDL.LU R123, [R1+0x178] ;  /* 0x00017800017b7983 */ /* 0x000ee20000300800 */
[----:B------:R-:W-:Y:S01]  /*59f0*/  FMUL.FTZ R76, R76, UR16 ;  /* 0x000000104c4c7c20 */ /* 0x000fe20008410000 */
[----:B------:R-:W-:-:S02]  /*5a00*/  FADD.FTZ R109, R109, R119 ;  /* 0x000000776d6d7221 */ /* 0x000fc40000010000 */
[----:B------:R-:W4:Y:S01]  /*5a10*/  LDL.LU R119, [R1+0x180] ;  /* 0x0001800001777983 */ /* 0x000f220000300800 */
[----:B--2---:R-:W-:-:S05]  /*5a20*/  SHF.L.U32 R111, R111, 0x10, RZ ;  /* 0x000000106f6f7819 */ /* 0x004fca00000006ff */
[----:B------:R-:W-:Y:S01]  /*5a30*/  FADD.FTZ R72, R72, R111 ;  /* 0x0000006f48487221 */ /* 0x000fe20000010000 */
[----:B------:R-:W-:Y:S01]  /*5a40*/  FFMA.FTZ R106, R111, R76, R106 ;  /* 0x0000004c6f6a7223 */ /* 0x000fe2000001006a */
[----:B------:R-:W-:-:S04]  /*5a50*/  FMUL.FTZ R111, R99, R111 ;  /* 0x0000006f636f7220 */ /* 0x000fc80000410000 */
[----:B------:R-:W-:Y:S02]  /*5a60*/  FFMA.FTZ R115, R76, R111, R115 ;  /* 0x0000006f4c737223 */ /* 0x000fe40000010073 */
[----:B------:R-:W2:Y:S01]  /*5a70*/  LDL.LU R76, [R1+0x184] ;  /* 0x00018400014c7983 */ /* 0x000ea20000300800 */
[----:B------:R-:W-:-:S03]  /*5a80*/  FADD.FTZ R109, R111, R109 ;  /* 0x0000006d6f6d7221 */ /* 0x000fc60000010000 */
[----:B------:R-:W2:Y:S01]  /*5a90*/  LDL.LU R111, [R1+0x18c] ;  /* 0x00018c00016f7983 */ /* 0x000ea20000300800 */
[----:B---3--:R-:W-:Y:S02]  /*5aa0*/  SHF.L.U32 R123, R123, 0x10, RZ ;  /* 0x000000107b7b7819 */ /* 0x008fe400000006ff */
[----:B----4-:R-:W-:-:S03]  /*5ab0*/  SHF.L.U32 R119, R119, 0x10, RZ ;  /* 0x0000001077777819 */ /* 0x010fc600000006ff */
[----:B------:R-:W-:-:S04]  /*5ac0*/  FADD.FTZ R123, R123, -UR28 ;  /* 0x8000001c7b7b7e21 */ /* 0x000fc80008010000 */
[----:B------:R-:W-:Y:S01]  /*5ad0*/  FMUL.FTZ R123, R123, UR16 ;  /* 0x000000107b7b7c20 */ /* 0x000fe20008410000 */
[----:B------:R-:W-:-:S04]  /*5ae0*/  FADD.FTZ R119, R119, -UR28 ;  /* 0x8000001c77777e21 */ /* 0x000fc80008010000 */
[----:B------:R-:W-:Y:S01]  /*5af0*/  FMUL.FTZ R119, R119, UR16 ;  /* 0x0000001077777c20 */ /* 0x000fe20008410000 */
[----:B--2---:R-:W-:-:S05]  /*5b00*/  SHF.L.U32 R76, R76, 0x10, RZ ;  /* 0x000000104c4c7819 */ /* 0x004fca00000006ff */
[----:B------:R-:W-:Y:S01]  /*5b10*/  FADD.FTZ R6, R6, R76 ;  /* 0x0000004c06067221 */ /* 0x000fe20000010000 */
[----:B------:R-:W-:Y:S01]  /*5b20*/  FFMA.FTZ R32, R76, R123, R32 ;  /* 0x0000007b4c207223 */ /* 0x000fe20000010020 */
[----:B------:R-:W-:Y:S01]  /*5b30*/  FMUL.FTZ R76, R33, R76 ;  /* 0x0000004c214c7220 */ /* 0x000fe20000410000 */
[----:B------:R-:W-:-:S03]  /*5b40*/  SHF.L.U32 R111, R111, 0x10, RZ ;  /* 0x000000106f6f7819 */ /* 0x000fc600000006ff */
[----:B------:R-:W-:Y:S01]  /*5b50*/  FFMA.FTZ R115, R123, R76, R115 ;  /* 0x0000004c7b737223 */ /* 0x000fe20000010073 */
[----:B------:R-:W-:Y:S01]  /*5b60*/  FADD.FTZ R109, R109, R76 ;  /* 0x0000004c6d6d7221 */ /* 0x000fe20000010000 */
[----:B------:R-:W-:Y:S01]  /*5b70*/  FADD.FTZ R72, R72, R111 ;  /* 0x0000006f48487221 */ /* 0x000fe20000010000 */
[----:B------:R-:W2:Y:S01]  /*5b80*/  LDL.LU R76, [R1+0x188] ;  /* 0x00018800014c7983 */ /* 0x000ea20000300800 */
[----:B------:R-:W-:Y:S01]  /*5b90*/  FFMA.FTZ R106, R111, R119, R106 ;  /* 0x000000776f6a7223 */ /* 0x000fe2000001006a */
[----:B------:R-:W-:Y:S02]  /*5ba0*/  FMUL.FTZ R111, R99, R111 ;  /* 0x0000006f636f7220 */ /* 0x000fe40000410000 */
[----:B------:R-:W3:Y:S02]  /*5bb0*/  LDL.LU R123, [R1+0x198] ;  /* 0x00019800017b7983 */ /* 0x000ee40000300800 */
[----:B------:R-:W-:Y:S01]  /*5bc0*/  FFMA.FTZ R115, R119, R111, R115 ;  /* 0x0000006f77737223 */ /* 0x000fe20000010073 */
[----:B------:R-:W-:Y:S01]  /*5bd0*/  FADD.FTZ R109, R111, R109 ;  /* 0x0000006d6f6d7221 */ /* 0x000fe20000010000 */
[----:B------:R-:W4:Y:S04]  /*5be0*/  LDL.LU R119, [R1+0x190] ;  /* 0x0001900001777983 */ /* 0x000f280000300800 */
[----:B------:R-:W3:Y:S01]  /*5bf0*/  LDL.LU R111, [R1+0x194] ;  /* 0x00019400016f7983 */ /* 0x000ee20000300800 */
[----:B--2---:R-:W-:-:S05]  /*5c00*/  SHF.L.U32 R76, R76, 0x10, RZ ;  /* 0x000000104c4c7819 */ /* 0x004fca00000006ff */
[----:B------:R-:W-:-:S04]  /*5c10*/  FADD.FTZ R76, R76, -UR28 ;  /* 0x8000001c4c4c7e21 */ /* 0x000fc80008010000 */
[----:B------:R-:W-:Y:S01]  /*5c20*/  FMUL.FTZ R76, R76, UR16 ;  /* 0x000000104c4c7c20 */ /* 0x000fe20008410000 */
[----:B---3--:R-:W-:-:S05]  /*5c30*/  SHF.L.U32 R111, R111, 0x10, RZ ;  /* 0x000000106f6f7819 */ /* 0x008fca00000006ff */
[----:B------:R-:W-:Y:S01]  /*5c40*/  FADD.FTZ R6, R6, R111 ;  /* 0x0000006f06067221 */ /* 0x000fe20000010000 */
[----:B------:R-:W-:Y:S01]  /*5c50*/  FFMA.FTZ R32, R111, R76, R32 ;  /* 0x0000004c6f207223 */ /* 0x000fe20000010020 */
[----:B------:R-:W-:-:S04]  /*5c60*/  FMUL.FTZ R111, R33, R111 ;  /* 0x0000006f216f7220 */ /* 0x000fc80000410000 */
[----:B------:R-:W-:Y:S01]  /*5c70*/  FADD.FTZ R109, R109, R111 ;  /* 0x0000006f6d6d7221 */ /* 0x000fe20000010000 */
[----:B------:R-:W-:Y:S02]  /*5c80*/  FFMA.FTZ R115, R76, R111, R115 ;  /* 0x0000006f4c737223 */ /* 0x000fe40000010073 */
[----:B------:R-:W2:Y:S01]  /*5c90*/  LDL.LU R111, [R1+0x19c] ;  /* 0x00019c00016f7983 */ /* 0x000ea20000300800 */
[----:B----4-:R-:W-:Y:S02]  /*5ca0*/  SHF.L.U32 R119, R119, 0x10, RZ ;  /* 0x0000001077777819 */ /* 0x010fe400000006ff */
[----:B------:R-:W-:-:S03]  /*5cb0*/  SHF.L.U32 R123, R123, 0x10, RZ ;  /* 0x000000107b7b7819 */ /* 0x000fc600000006ff */
[----:B------:R-:W-:-:S04]  /*5cc0*/  FADD.FTZ R119, R119, -UR28 ;  /* 0x8000001c77777e21 */ /* 0x000fc80008010000 */
[----:B------:R-:W-:Y:S01]  /*5cd0*/  FMUL.FTZ R119, R119, UR16 ;  /* 0x0000001077777c20 */ /* 0x000fe20008410000 */
[----:B------:R-:W-:-:S03]  /*5ce0*/  FADD.FTZ R72, R72, R123 ;  /* 0x0000007b48487221 */ /* 0x000fc60000010000 */
[----:B------:R-:W-:Y:S01]  /*5cf0*/  FFMA.FTZ R106, R123, R119, R106 ;  /* 0x000000777b6a7223 */ /* 0x000fe2000001006a */
[----:B------:R-:W-:-:S04]  /*5d00*/  FMUL.FTZ R123, R99, R123 ;  /* 0x0000007b637b7220 */ /* 0x000fc80000410000 */
[----:B------:R-:W-:Y:S01]  /*5d10*/  FADD.FTZ R109, R123, R109 ;  /* 0x0000006d7b6d7221 */ /* 0x000fe20000010000 */
[----:B------:R-:W-:Y:S02]  /*5d20*/  FFMA.FTZ R115, R119, R123, R115 ;  /* 0x0000007b77737223 */ /* 0x000fe40000010073 */
[----:B------:R-:W3:Y:S01]  /*5d30*/  LDL.LU R123, [R1+0x118] ;  /* 0x00011800017b7983 */ /* 0x000ee20000300800 */
[----:B------:R-:W-:Y:S02]  /*5d40*/  SHF.L.U32 R101, R101, 0x10, RZ ;  /* 0x0000001065657819 */ /* 0x000fe400000006ff */
[----:B------:R-:W-:-:S03]  /*5d50*/  SHF.L.U32 R125, R125, 0x10, RZ ;  /* 0x000000107d7d7819 */ /* 0x000fc600000006ff */
[----:B------:R-:W-:Y:S01]  /*5d60*/  FADD.FTZ R101, R101, -UR28 ;  /* 0x8000001c65657e21 */ /* 0x000fe20008010000 */
[----:B------:R-:W-:-:S03]  /*5d70*/  SHF.L.U32 R124, R124, 0x10, RZ ;  /* 0x000000107c7c7819 */ /* 0x000fc600000006ff */
[----:B------:R-:W-:Y:S01]  /*5d80*/  FMUL.FTZ R76, R101, UR16 ;  /* 0x00000010654c7c20 */ /* 0x000fe20008410000 */
[----:B------:R-:W-:Y:S01]  /*5d90*/  FMUL.FTZ R101, R33, R125 ;  /* 0x0000007d21657220 */ /* 0x000fe20000410000 */
[----:B------:R-:W-:Y:S02]  /*5da0*/  SHF.L.U32 R102, R102, 0x10, RZ ;  /* 0x0000001066667819 */ /* 0x000fe400000006ff */
[----:B------:R-:W-:Y:S01]  /*5db0*/  FFMA.FTZ R32, R125, R76, R32 ;  /* 0x0000004c7d207223 */ /* 0x000fe20000010020 */
[----:B------:R-:W-:Y:S01]  /*5dc0*/  FADD.FTZ R109, R109, R101 ;  /* 0x000000656d6d7221 */ /* 0x000fe20000010000 */
[----:B------:R-:W-:Y:S01]  /*5dd0*/  FFMA.FTZ R115, R76, R101, R115 ;  /* 0x000000654c737223 */ /* 0x000fe20000010073 */
[----:B------:R-:W-:Y:S01]  /*5de0*/  FADD.FTZ R76, R124, -UR28 ;  /* 0x8000001c7c4c7e21 */ /* 0x000fe20008010000 */
[----:B------:R-:W-:Y:S01]  /*5df0*/  FADD.FTZ R102, R102, -UR28 ;  /* 0x8000001c66667e21 */ /* 0x000fe20008010000 */
[----:B------:R-:W-:Y:S02]  /*5e00*/  SHF.L.U32 R119, R104, 0x10, RZ ;  /* 0x0000001068777819 */ /* 0x000fe400000006ff */
[----:B------:R-:W-:Y:S01]  /*5e10*/  SHF.L.U32 R103, R103, 0x10, RZ ;  /* 0x0000001067677819 */ /* 0x000fe200000006ff */
[----:B------:R-:W-:Y:S01]  /*5e20*/  FMUL.FTZ R76, R76, UR16 ;  /* 0x000000104c4c7c20 */ /* 0x000fe20008410000 */
[----:B------:R-:W-:-:S03]  /*5e30*/  SHF.L.U32 R105, R105, 0x10, RZ ;  /* 0x0000001069697819 */ /* 0x000fc600000006ff */
[----:B------:R-:W-:Y:S01]  /*5e40*/  FADD.FTZ R103, R103, -UR28 ;  /* 0x8000001c67677e21 */ /* 0x000fe20008010000 */
[----:B------:R-:W-:Y:S01]  /*5e50*/  SHF.L.U32 R95, R95, 0x10, RZ ;  /* 0x000000105f5f7819 */ /* 0x000fe200000006ff */
[----:B------:R-:W-:Y:S02]  /*5e60*/  FADD.FTZ R6, R6, R125 ;  /* 0x0000007d06067221 */ /* 0x000fe40000010000 */
[----:B------:R-:W-:Y:S02]  /*5e70*/  FMUL.FTZ R103, R103, UR16 ;  /* 0x0000001067677c20 */ /* 0x000fe40008410000 */
[----:B------:R-:W-:Y:S01]  /*5e80*/  FADD.FTZ R6, R6, R119 ;  /* 0x0000007706067221 */ /* 0x000fe20000010000 */
[----:B------:R-:W-:Y:S01]  /*5e90*/  FADD.FTZ R95, R95, -UR28 ;  /* 0x8000001c5f5f7e21 */ /* 0x000fe20008010000 */
[----:B------:R-:W-:-:S03]  /*5ea0*/  SHF.L.U32 R97, R97, 0x10, RZ ;  /* 0x0000001061617819 */ /* 0x000fc600000006ff */
[----:B------:R-:W-:Y:S01]  /*5eb0*/  FMUL.FTZ R95, R95, UR16 ;  /* 0x000000105f5f7c20 */ /* 0x000fe20008410000 */
[----:B------:R-:W-:Y:S02]  /*5ec0*/  SHF.L.U32 R91, R91, 0x10, RZ ;  /* 0x000000105b5b7819 */ /* 0x000fe400000006ff */
[----:B------:R-:W-:-:S03]  /*5ed0*/  SHF.L.U32 R86, R86, 0x10, RZ ;  /* 0x0000001056567819 */ /* 0x000fc600000006ff */
[----:B------:R-:W-:Y:S01]  /*5ee0*/  FADD.FTZ R91, R91, -UR28 ;  /* 0x8000001c5b5b7e21 */ /* 0x000fe20008010000 */
[----:B------:R-:W-:Y:S01]  /*5ef0*/  SHF.L.U32 R93, R93, 0x10, RZ ;  /* 0x000000105d5d7819 */ /* 0x000fe200000006ff */
[----:B------:R-:W-:Y:S02]  /*5f00*/  FADD.FTZ R86, R86, -UR28 ;  /* 0x8000001c56567e21 */ /* 0x000fe40008010000 */
[----:B------:R-:W-:Y:S01]  /*5f10*/  FMUL.FTZ R91, R91, UR16 ;  /* 0x000000105b5b7c20 */ /* 0x000fe20008410000 */
[----:B------:R-:W-:Y:S02]  /*5f20*/  SHF.L.U32 R87, R87, 0x10, RZ ;  /* 0x0000001057577819 */ /* 0x000fe400000006ff */
[----:B------:R-:W-:-:S03]  /*5f30*/  SHF.L.U32 R89, R89, 0x10, RZ ;  /* 0x0000001059597819 */ /* 0x000fc600000006ff */
[----:B------:R-:W-:Y:S01]  /*5f40*/  FADD.FTZ R87, R87, -UR28 ;  /* 0x8000001c57577e21 */ /* 0x000fe20008010000 */
[----:B------:R-:W-:Y:S02]  /*5f50*/  SHF.L.U32 R82, R82, 0x10, RZ ;  /* 0x0000001052527819 */ /* 0x000fe400000006ff */
[----:B------:R-:W-:Y:S01]  /*5f60*/  SHF.L.U32 R83, R83, 0x10, RZ ;  /* 0x0000001053537819 */ /* 0x000fe200000006ff */
[----:B------:R-:W-:Y:S02]  /*5f70*/  FMUL.FTZ R87, R87, UR16 ;  /* 0x0000001057577c20 */ /* 0x000fe40008410000 */
[----:B------:R-:W-:Y:S02]  /*5f80*/  FADD.FTZ R82, R82, -UR28 ;  /* 0x8000001c52527e21 */ /* 0x000fe40008010000 */
[----:B------:R-:W-:Y:S01]  /*5f90*/  FADD.FTZ R83, R83, -UR28 ;  /* 0x8000001c53537e21 */ /* 0x000fe20008010000 */
[----:B------:R-:W-:-:S03]  /*5fa0*/  SHF.L.U32 R85, R85, 0x10, RZ ;  /* 0x0000001055557819 */ /* 0x000fc600000006ff */
        /* <DEDUP_REMOVED lines=8> */
[----:B------:R-:W-:-:S04]  /*6030*/  FADD.FTZ R37, R37, -UR28 ;  /* 0x8000001c25257e21 */ /* 0x000fc80008010000 */
[----:B------:R-:W-:Y:S01]  /*6040*/  FMUL.FTZ R37, R37, UR16 ;  /* 0x0000001025257c20 */ /* 0x000fe20008410000 */
[----:B------:R-:W-:Y:S02]  /*6050*/  SHF.L.U32 R45, R45, 0x10, RZ ;  /* 0x000000102d2d7819 */ /* 0x000fe400000006ff */
[----:B------:R-:W-:Y:S02]  /*6060*/  SHF.L.U32 R49, R49, 0x10, RZ ;  /* 0x0000001031317819 */ /* 0x000fe400000006ff */
[----:B------:R-:W-:Y:S01]  /*6070*/  SHF.L.U32 R50, R50, 0x10, RZ ;  /* 0x0000001032327819 */ /* 0x000fe200000006ff */
[----:B------:R-:W-:Y:S01]  /*6080*/  FADD.FTZ R45, R45, -UR28 ;  /* 0x8000001c2d2d7e21 */ /* 0x000fe20008010000 */
[----:B------:R-:W-:Y:S01]  /*6090*/  SHF.L.U32 R47, R47, 0x10, RZ ;  /* 0x000000102f2f7819 */ /* 0x000fe200000006ff */
[----:B------:R-:W-:Y:S01]  /*60a0*/  FADD.FTZ R49, R49, -UR28 ;  /* 0x8000001c31317e21 */ /* 0x000fe20008010000 */
[----:B------:R-:W-:Y:S01]  /*60b0*/  SHF.L.U32 R51, R51, 0x10, RZ ;  /* 0x0000001033337819 */ /* 0x000fe200000006ff */
[----:B------:R-:W-:Y:S01]  /*60c0*/  FMUL.FTZ R45, R45, UR16 ;  /* 0x000000102d2d7c20 */ /* 0x000fe20008410000 */
[----:B------:R-:W-:Y:S01]  /*60d0*/  FADD.FTZ R50, R50, -UR28 ;  /* 0x8000001c32327e21 */ /* 0x000fe20008010000 */
[----:B------:R-:W-:Y:S01]  /*60e0*/  FMUL.FTZ R49, R49, UR16 ;  /* 0x0000001031317c20 */ /* 0x000fe20008410000 */
[----:B------:R-:W-:-:S02]  /*60f0*/  SHF.L.U32 R53, R53, 0x10, RZ ;  /* 0x0000001035357819 */ /* 0x000fc400000006ff */
[----:B------:R-:W-:Y:S01]  /*6100*/  FMUL.FTZ R50, R50, UR16 ;  /* 0x0000001032327c20 */ /* 0x000fe20008410000 */
[----:B------:R-:W-:Y:S02]  /*6110*/  SHF.L.U32 R54, R54, 0x10, RZ ;  /* 0x0000001036367819 */ /* 0x000fe400000006ff */
[----:B------:R-:W-:Y:S01]  /*6120*/  FADD.FTZ R53, R53, -UR28 ;  /* 0x8000001c35357e21 */ /* 0x000fe20008010000 */
[----:B------:R-:W-:Y:S02]  /*6130*/  SHF.L.U32 R55, R55, 0x10, RZ ;  /* 0x0000001037377819 */ /* 0x000fe400000006ff */
[----:B------:R-:W-:Y:S01]  /*6140*/  FADD.FTZ R54, R54, -UR28 ;  /* 0x8000001c36367e21 */ /* 0x000fe20008010000 */
[----:B------:R-:W-:-:S03]  /*6150*/  SHF.L.U32 R8, R8, 0x10, RZ ;  /* 0x0000001008087819 */ /* 0x000fc600000006ff */
        /* <DEDUP_REMOVED lines=10> */
[----:B------:R-:W-:Y:S01]  /*6200*/  SHF.L.U32 R12, R12, 0x10, RZ ;  /* 0x000000100c0c7819 */ /* 0x000fe200000006ff */
[----:B------:R-:W-:Y:S01]  /*6210*/  FADD.FTZ R61, R61, -UR28 ;  /* 0x8000001c3d3d7e21 */ /* 0x000fe20008010000 */
[----:B------:R-:W-:-:S02]  /*6220*/  SHF.L.U32 R63, R63, 0x10, RZ ;  /* 0x000000103f3f7819 */ /* 0x000fc400000006ff */
[----:B------:R-:W-:Y:S01]  /*6230*/  SHF.L.U32 R65, R65, 0x10, RZ ;  /* 0x0000001041417819 */ /* 0x000fe200000006ff */
[----:B------:R-:W-:Y:S01]  /*6240*/  FADD.FTZ R12, R12, -UR28 ;  /* 0x8000001c0c0c7e21 */ /* 0x000fe20008010000 */
[----:B------:R-:W-:Y:S01]  /*6250*/  FMUL.FTZ R61, R61, UR16 ;  /* 0x000000103d3d7c20 */ /* 0x000fe20008410000 */
[----:B------:R-:W-:Y:S02]  /*6260*/  SHF.L.U32 R14, R14, 0x10, RZ ;  /* 0x000000100e0e7819 */ /* 0x000fe400000006ff */
[----:B------:R-:W-:Y:S01]  /*6270*/  SHF.L.U32 R67, R67, 0x10, RZ ;  /* 0x0000001043437819 */ /* 0x000fe200000006ff */
[----:B------:R-:W-:Y:S01]  /*6280*/  FADD.FTZ R65, R65, -UR28 ;  /* 0x8000001c41417e21 */ /* 0x000fe20008010000 */
[----:B--2---:R-:W-:Y:S01]  /*6290*/  SHF.L.U32 R101, R111, 0x10, RZ ;  /* 0x000000106f657819 */ /* 0x004fe200000006ff */
[----:B------:R-:W-:-:S04]  /*62a0*/  FMUL.FTZ R111, R102, UR16 ;  /* 0x00000010666f7c20 */ /* 0x000fc80008410000 */
[----:B------:R-:W-:Y:S01]  /*62b0*/  FMUL.FTZ R104, R99, R101 ;  /* 0x0000006563687220 */ /* 0x000fe20000410000 */
        /* <DEDUP_REMOVED lines=8> */
[----:B------:R-:W-:Y:S02]  /*6340*/  FFMA.FTZ R104, R111, R102, R104 ;  /* 0x000000666f687223 */ /* 0x000fe40000010068 */
[----:B------:R-:W-:Y:S01]  /*6350*/  FADD.FTZ R102, R101, -UR28 ;  /* 0x8000001c65667e21 */ /* 0x000fe20008010000 */
[----:B------:R-:W-:Y:S01]  /*6360*/  FADD.FTZ R76, R94, R76 ;  /* 0x0000004c5e4c7221 */ /* 0x000fe20000010000 */
[----:B------:R-:W-:Y:S01]  /*6370*/  FFMA.FTZ R106, R105, R103, R106 ;  /* 0x00000067696a7223 */ /* 0x000fe2000001006a */
[----:B------:R-:W-:Y:S01]  /*6380*/  FFMA.FTZ R94, R103, R94, R104 ;  /* 0x0000005e675e7223 */ /* 0x000fe20000010068 */
[----:B------:R-:W-:Y:S01]  /*6390*/  SHF.L.U32 R101, R96, 0x10, RZ ;  /* 0x0000001060657819 */ /* 0x000fe200000006ff */
[----:B------:R-:W-:Y:S01]  /*63a0*/  FFMA.FTZ R32, R119, R111, R32 ;  /* 0x0000006f77207223 */ /* 0x000fe20000010020 */
[----:B------:R-:W-:Y:S01]  /*63b0*/  FMUL.FTZ R103, R102, UR16 ;  /* 0x0000001066677c20 */ /* 0x000fe20008410000 */
[----:B------:R-:W-:-:S02]  /*63c0*/  FADD.FTZ R72, R72, R105 ;  /* 0x0000006948487221 */ /* 0x000fc40000010000 */
[----:B------:R-:W-:Y:S01]  /*63d0*/  FADD.FTZ R6, R6, R101 ;  /* 0x0000006506067221 */ /* 0x000fe20000010000 */
[----:B------:R-:W-:Y:S01]  /*63e0*/  FFMA.FTZ R32, R101, R103, R32 ;  /* 0x0000006765207223 */ /* 0x000fe20000010020 */
[----:B------:R-:W-:Y:S01]  /*63f0*/  FMUL.FTZ R101, R33, R101 ;  /* 0x0000006521657220 */ /* 0x000fe20000410000 */
[----:B------:R-:W-:Y:S01]  /*6400*/  SHF.L.U32 R96, R90, 0x10, RZ ;  /* 0x000000105a607819 */ /* 0x000fe200000006ff */
        /* <DEDUP_REMOVED lines=11> */
[----:B------:R-:W-:Y:S02]  /*64c0*/  FADD.FTZ R6, R6, R101 ;  /* 0x0000006506067221 */ /* 0x000fe40000010000 */
[----:B------:R-:W-:Y:S01]  /*64d0*/  FFMA.FTZ R32, R101, R95, R32 ;  /* 0x0000005f65207223 */ /* 0x000fe20000010020 */
[----:B------:R-:W-:Y:S01]  /*64e0*/  FFMA.FTZ R94, R95, R97, R94 ;  /* 0x000000615f5e7223 */ /* 0x000fe2000001005e */
[----:B------:R-:W-:Y:S01]  /*64f0*/  FADD.FTZ R76, R76, R97 ;  /* 0x000000614c4c7221 */ /* 0x000fe20000010000 */
[----:B------:R-:W-:Y:S01]  /*6500*/  SHF.L.U32 R95, R88, 0x10, RZ ;  /* 0x00000010585f7819 */ /* 0x000fe200000006ff */
        /* <DEDUP_REMOVED lines=11> */
[----:B------:R-:W-:Y:S01]  /*65c0*/  FMUL.FTZ R76, R99, R89 ;  /* 0x00000059634c7220 */ /* 0x000fe20000410000 */
[----:B------:R-:W-:Y:S01]  /*65d0*/  FFMA.FTZ R106, R89, R87, R106 ;  /* 0x00000057596a7223 */ /* 0x000fe2000001006a */
[----:B------:R-:W-:Y:S02]  /*65e0*/  FADD.FTZ R72, R72, R89 ;  /* 0x0000005948487221 */ /* 0x000fe40000010000 */
[----:B------:R-:W-:Y:S01]  /*65f0*/  FFMA.FTZ R94, R87, R76, R94 ;  /* 0x0000004c575e7223 */ /* 0x000fe2000001005e */
[----:B------:R-:W-:Y:S01]  /*6600*/  SHF.L.U32 R87, R84, 0x10, RZ ;  /* 0x0000001054577819 */ /* 0x000fe200000006ff */
[----:B------:R-:W-:Y:S01]  /*6610*/  FMUL.FTZ R89, R82, UR16 ;  /* 0x0000001052597c20 */ /* 0x000fe20008410000 */
[----:B------:R-:W-:Y:S01]  /*6620*/  FADD.FTZ R91, R76, R91 ;  /* 0x0000005b4c5b7221 */ /* 0x000fe20000010000 */
[----:B------:R-:W-:-:S02]  /*6630*/  SHF.L.U32 R84, R78, 0x10, RZ ;  /* 0x000000104e547819 */ /* 0x000fc400000006ff */
[----:B------:R-:W-:Y:S01]  /*6640*/  FMUL.FTZ R82, R33, R87 ;  /* 0x0000005721527220 */ /* 0x000fe20000410000 */
[----:B------:R-:W-:Y:S01]  /*6650*/  FFMA.FTZ R78, R87, R89, R32 ;  /* 0x00000059574e7223 */ /* 0x000fe20000010020 */
[----:B------:R-:W-:Y:S01]  /*6660*/  FADD.FTZ R76, R6, R87 ;  /* 0x00000057064c7221 */ /* 0x000fe20000010000 */
        /* <DEDUP_REMOVED lines=16> */
[----:B------:R-:W-:Y:S01]  /*6770*/  FFMA.FTZ R78, R85, R83, R78 ;  /* 0x00000053554e7223 */ /* 0x000fe2000001004e */
[----:B------:R-:W-:Y:S01]  /*6780*/  FADD.FTZ R76, R76, R85 ;  /* 0x000000554c4c7221 */ /* 0x000fe20000010000 */
[----:B------:R-:W-:Y:S01]  /*6790*/  FMUL.FTZ R83, R72, UR16 ;  /* 0x0000001048537c20 */ /* 0x000fe20008410000 */
[----:B------:R-:W-:Y:S01]  /*67a0*/  FMUL.FTZ R72, R33, R17 ;  /* 0x0000001121487220 */ /* 0x000fe20000410000 */
[----:B------:R-:W-:Y:S01]  /*67b0*/  FADD.FTZ R91, R42, R91 ;  /* 0x0000005b2a5b7221 */ /* 0x000fe20000010000 */
[----:B------:R-:W-:Y:S01]  /*67c0*/  FFMA.FTZ R94, R79, R42, R94 ;  /* 0x0000002a4f5e7223 */ /* 0x000fe2000001005e */
[----:B------:R-:W-:Y:S01]  /*67d0*/  FADD.FTZ R76, R76, R17 ;  /* 0x000000114c4c7221 */ /* 0x000fe20000010000 */
[----:B------:R-:W-:Y:S01]  /*67e0*/  FFMA.FTZ R78, R17, R83, R78 ;  /* 0x00000053114e7223 */ /* 0x000fe2000001004e */
[----:B------:R-:W-:Y:S01]  /*67f0*/  SHF.L.U32 R17, R2, 0x10, RZ ;  /* 0x0000001002117819 */ /* 0x000fe200000006ff */
[----:B------:R-:W-:Y:S01]  /*6800*/  FADD.FTZ R91, R91, R72 ;  /* 0x000000485b5b7221 */ /* 0x000fe20000010000 */
[----:B------:R-:W-:Y:S01]  /*6810*/  FFMA.FTZ R94, R83, R72, R94 ;  /* 0x00000048535e7223 */ /* 0x000fe2000001005e */
[----:B------:R-:W-:Y:S01]  /*6820*/  FMUL.FTZ R2, R99, R43 ;  /* 0x0000002b63027220 */ /* 0x000fe20000410000 */
[----:B------:R-:W-:-:S03]  /*6830*/  FFMA.FTZ R6, R81, R79, R6 ;  /* 0x0000004f51067223 */ /* 0x000fc60000010006 */
[----:B------:R-:W-:Y:S01]  /*6840*/  FADD.FTZ R91, R2, R91 ;  /* 0x0000005b025b7221 */ /* 0x000fe20000010000 */
[----:B------:R-:W-:Y:S01]  /*6850*/  FFMA.FTZ R94, R37, R2, R94 ;  /* 0x00000002255e7223 */ /* 0x000fe2000001005e */
[----:B------:R-:W-:Y:S01]  /*6860*/  FADD.FTZ R2, R17, -UR28 ;  /* 0x8000001c11027e21 */ /* 0x000fe20008010000 */
[----:B------:R-:W-:Y:S01]  /*6870*/  SHF.L.U32 R17, R46, 0x10, RZ ;  /* 0x000000102e117819 */ /* 0x000fe200000006ff */
[----:B------:R-:W-:Y:S01]  /*6880*/  FFMA.FTZ R6, R43, R37, R6 ;  /* 0x000000252b067223 */ /* 0x000fe20000010006 */
[----:B------:R-:W-:Y:S01]  /*6890*/  FADD.FTZ R32, R32, R81 ;  /* 0x0000005120207221 */ /* 0x000fe20000010000 */
[----:B------:R-:W-:Y:S02]  /*68a0*/  FMUL.FTZ R37, R2, UR16 ;  /* 0x0000001002257c20 */ /* 0x000fe40008410000 */
[----:B------:R-:W-:Y:S01]  /*68b0*/  FMUL.FTZ R2, R33, R17 ;  /* 0x0000001121027220 */ /* 0x000fe20000410000 */
[----:B------:R-:W-:Y:S01]  /*68c0*/  FADD.FTZ R32, R32, R43 ;  /* 0x0000002b20207221 */ /* 0x000fe20000010000 */
[----:B------:R-:W-:Y:S01]  /*68d0*/  FMUL.FTZ R42, R99, R47 ;  /* 0x0000002f632a7220 */ /* 0x000fe20000410000 */
[----:B------:R-:W-:Y:S01]  /*68e0*/  FADD.FTZ R76, R76, R17 ;  /* 0x000000114c4c7221 */ /* 0x000fe20000010000 */
[----:B------:R-:W-:Y:S01]  /*68f0*/  FADD.FTZ R91, R91, R2 ;  /* 0x000000025b5b7221 */ /* 0x000fe20000010000 */
[----:B------:R-:W-:Y:S01]  /*6900*/  FFMA.FTZ R94, R37, R2, R94 ;  /* 0x00000002255e7223 */ /* 0x000fe2000001005e */
[----:B------:R-:W-:Y:S01]  /*6910*/  FFMA.FTZ R78, R17, R37, R78 ;  /* 0x00000025114e7223 */ /* 0x000fe2000001004e */
[----:B------:R-:W-:Y:S01]  /*6920*/  SHF.L.U32 R17, R98, 0x10, RZ ;  /* 0x0000001062117819 */ /* 0x000fe200000006ff */
[----:B------:R-:W-:Y:S01]  /*6930*/  FADD.FTZ R32, R32, R47 ;  /* 0x0000002f20207221 */ /* 0x000fe20000010000 */
[----:B------:R-:W-:Y:S01]  /*6940*/  FFMA.FTZ R6, R47, R45, R6 ;  /* 0x0000002d2f067223 */ /* 0x000fe20000010006 */
        /* <DEDUP_REMOVED lines=10> */
[----:B------:R-:W-:-:S02]  /*69f0*/  FMUL.FTZ R2, R53, UR16 ;  /* 0x0000001035027c20 */ /* 0x000fc40008410000 */
[----:B------:R-:W-:Y:S01]  /*6a00*/  FADD.FTZ R42, R17, R42 ;  /* 0x0000002a112a7221 */ /* 0x000fe20000010000 */
[----:B------:R-:W-:Y:S01]  /*6a10*/  FFMA.FTZ R49, R50, R17, R49 ;  /* 0x0000001132317223 */ /* 0x000fe20000010031 */
[----:B------:R-:W-:Y:S01]  /*6a20*/  SHF.L.U32 R17, R108, 0x10, RZ ;  /* 0x000000106c117819 */ /* 0x000fe200000006ff */
[----:B------:R-:W-:Y:S01]  /*6a30*/  FADD.FTZ R76, R76, R55 ;  /* 0x000000374c4c7221 */ /* 0x000fe20000010000 */
[----:B------:R-:W-:Y:S01]  /*6a40*/  FFMA.FTZ R78, R55, R2, R78 ;  /* 0x00000002374e7223 */ /* 0x000fe2000001004e */
[----:B------:R-:W-:Y:S02]  /*6a50*/  FMUL.FTZ R55, R33, R55 ;  /* 0x0000003721377220 */ /* 0x000fe40000410000 */
[----:B------:R-:W-:Y:S01]  /*6a60*/  FMUL.FTZ R37, R99, R17 ;  /* 0x0000001163257220 */ /* 0x000fe20000410000 */
[----:B------:R-:W-:Y:S01]  /*6a70*/  FADD.FTZ R32, R32, R17 ;  /* 0x0000001120207221 */ /* 0x000fe20000010000 */
[----:B------:R-:W-:Y:S01]  /*6a80*/  FFMA.FTZ R6, R17, R54, R6 ;  /* 0x0000003611067223 */ /* 0x000fe20000010006 */
[----:B------:R-:W-:Y:S01]  /*6a90*/  SHF.L.U32 R17, R58, 0x10, RZ ;  /* 0x000000103a117819 */ /* 0x000fe200000006ff */
[----:B------:R-:W-:Y:S01]  /*6aa0*/  FADD.FTZ R42, R42, R55 ;  /* 0x000000372a2a7221 */ /* 0x000fe20000010000 */
[----:B------:R-:W-:-:S03]  /*6ab0*/  FFMA.FTZ R49, R2, R55, R49 ;  /* 0x0000003702317223 */ /* 0x000fc60000010031 */
[----:B------:R-:W-:Y:S01]  /*6ac0*/  FADD.FTZ R76, R76, R17 ;  /* 0x000000114c4c7221 */ /* 0x000fe20000010000 */
[----:B------:R-:W-:Y:S01]  /*6ad0*/  FFMA.FTZ R78, R17, R8, R78 ;  /* 0x00000008114e7223 */ /* 0x000fe2000001004e */
[----:B------:R-:W-:Y:S01]  /*6ae0*/  FADD.FTZ R42, R37, R42 ;  /* 0x0000002a252a7221 */ /* 0x000fe20000010000 */
[----:B------:R-:W-:Y:S01]  /*6af0*/  FFMA.FTZ R49, R54, R37, R49 ;  /* 0x0000002536317223 */ /* 0x000fe20000010031 */
[----:B------:R-:W-:Y:S01]  /*6b00*/  FMUL.FTZ R17, R33, R17 ;  /* 0x0000001121117220 */ /* 0x000fe20000410000 */
[----:B------:R-:W-:-:S03]  /*6b10*/  FMUL.FTZ R2, R99, R59 ;  /* 0x0000003b63027220 */ /* 0x000fc60000410000 */
[----:B------:R-:W-:Y:S01]  /*6b20*/  FADD.FTZ R37, R42, R17 ;  /* 0x000000112a257221 */ /* 0x000fe20000010000 */
[----:B------:R-:W-:Y:S01]  /*6b30*/  FFMA.FTZ R8, R8, R17, R49 ;  /* 0x0000001108087223 */ /* 0x000fe20000010031 */
[----:B------:R-:W-:Y:S01]  /*6b40*/  SHF.L.U32 R17, R62, 0x10, RZ ;  /* 0x000000103e117819 */ /* 0x000fe200000006ff */
[----:B------:R-:W-:Y:S01]  /*6b50*/  FMUL.FTZ R43, R10, UR16 ;  /* 0x000000100a2b7c20 */ /* 0x000fe20008410000 */
[----:B------:R-:W-:Y:S01]  /*6b60*/  FADD.FTZ R37, R2, R37 ;  /* 0x0000002502257221 */ /* 0x000fe20000010000 */
[----:B------:R-:W-:Y:S02]  /*6b70*/  FFMA.FTZ R8, R57, R2, R8 ;  /* 0x0000000239087223 */ /* 0x000fe40000010008 */
[----:B------:R-:W-:Y:S01]  /*6b80*/  FMUL.FTZ R2, R33, R17 ;  /* 0x0000001121027220 */ /* 0x000fe20000410000 */
[----:B------:R-:W-:Y:S01]  /*6b90*/  FADD.FTZ R76, R76, R17 ;  /* 0x000000114c4c7221 */ /* 0x000fe20000010000 */
[----:B------:R-:W-:Y:S01]  /*6ba0*/  FFMA.FTZ R78, R17, R43, R78 ;  /* 0x0000002b114e7223 */ /* 0x000fe2000001004e */
[----:B------:R-:W-:Y:S01]  /*6bb0*/  SHF.L.U32 R17, R66, 0x10, RZ ;  /* 0x0000001042117819 */ /* 0x000fe200000006ff */
[----:B------:R-:W-:Y:S01]  /*6bc0*/  FADD.FTZ R37, R37, R2 ;  /* 0x0000000225257221 */ /* 0x000fe20000010000 */
[----:B------:R-:W-:Y:S01]  /*6bd0*/  FFMA.FTZ R8, R43, R2, R8 ;  /* 0x000000022b087223 */ /* 0x000fe20000010008 */
[----:B------:R-:W-:Y:S01]  /*6be0*/  FMUL.FTZ R2, R99, R63 ;  /* 0x0000003f63027220 */ /* 0x000fe20000410000 */
[----:B------:R-:W-:Y:S01]  /*6bf0*/  FMUL.FTZ R43, R12, UR16 ;  /* 0x000000100c2b7c20 */ /* 0x000fe20008410000 */
[----:B------:R-:W-:-:S02]  /*6c00*/  FMUL.FTZ R10, R33, R17 ;  /* 0x00000011210a7220 */ /* 0x000fc40000410000 */
[----:B------:R-:W-:Y:S01]  /*6c10*/  FADD.FTZ R37, R2, R37 ;  /* 0x0000002502257221 */ /* 0x000fe20000010000 */
[----:B------:R-:W-:Y:S01]  /*6c20*/  FFMA.FTZ R8, R61, R2, R8 ;  /* 0x000000023d087223 */ /* 0x000fe20000010008 */
[----:B------:R-:W-:Y:S01]  /*6c30*/  FADD.FTZ R76, R76, R17 ;  /* 0x000000114c4c7221 */ /* 0x000fe20000010000 */
[----:B------:R-:W-:Y:S01]  /*6c40*/  FFMA.FTZ R78, R17, R43, R78 ;  /* 0x0000002b114e7223 */ /* 0x000fe2000001004e */
[----:B------:R-:W-:Y:S01]  /*6c50*/  FADD.FTZ R14, R14, -UR28 ;  /* 0x8000001c0e0e7e21 */ /* 0x000fe20008010000 */
[----:B------:R-:W-:Y:S01]  /*6c60*/  FADD.FTZ R37, R37, R10 ;  /* 0x0000000a25257221 */ /* 0x000fe20000010000 */
[----:B------:R-:W-:Y:S01]  /*6c70*/  FFMA.FTZ R8, R43, R10, R8 ;  /* 0x0000000a2b087223 */ /* 0x000fe20000010008 */
[----:B------:R-:W-:Y:S01]  /*6c80*/  FMUL.FTZ R65, R65, UR16 ;  /* 0x0000001041417c20 */ /* 0x000fe20008410000 */
[----:B------:R-:W-:Y:S01]  /*6c90*/  FMUL.FTZ R2, R99, R67 ;  /* 0x0000004363027220 */ /* 0x000fe20000410000 */
[----:B------:R-:W-:Y:S02]  /*6ca0*/  SHF.L.U32 R69, R69, 0x10, RZ ;  /* 0x0000001045457819 */ /* 0x000fe400000006ff */
[----:B------:R-:W-:Y:S01]  /*6cb0*/  SHF.L.U32 R17, R70, 0x10, RZ ;  /* 0x0000001046117819 */ /* 0x000fe200000006ff */
[----:B------:R-:W-:Y:S01]  /*6cc0*/  FMUL.FTZ R43, R14, UR16 ;  /* 0x000000100e2b7c20 */ /* 0x000fe20008410000 */
[----:B------:R-:W-:Y:S01]  /*6cd0*/  FADD.FTZ R37, R2, R37 ;  /* 0x0000002502257221 */ /* 0x000fe20000010000 */
[----:B------:R-:W-:Y:S01]  /*6ce0*/  FFMA.FTZ R8, R65, R2, R8 ;  /* 0x0000000241087223 */ /* 0x000fe20000010008 */
[----:B------:R-:W-:Y:S01]  /*6cf0*/  SHF.L.U32 R71, R71, 0x10, RZ ;  /* 0x0000001047477819 */ /* 0x000fe200000006ff */
[----:B------:R-:W-:Y:S01]  /*6d00*/  FADD.FTZ R69, R69, -UR28 ;  /* 0x8000001c45457e21 */ /* 0x000fe20008010000 */
[----:B------:R-:W-:Y:S01]  /*6d10*/  SHF.L.U32 R16, R16, 0x10, RZ ;  /* 0x0000001010107819 */ /* 0x000fe200000006ff */
[----:B------:R-:W-:Y:S01]  /*6d20*/  FMUL.FTZ R2, R33, R17 ;  /* 0x0000001121027220 */ /* 0x000fe20000410000 */
[----:B------:R-:W-:Y:S01]  /*6d30*/  FADD.FTZ R76, R76, R17 ;  /* 0x000000114c4c7221 */ /* 0x000fe20000010000 */
[----:B------:R-:W-:Y:S01]  /*6d40*/  FFMA.FTZ R78, R17, R43, R78 ;  /* 0x0000002b114e7223 */ /* 0x000fe2000001004e */
[----:B------:R-:W-:Y:S01]  /*6d50*/  FADD.FTZ R32, R32, R59 ;  /* 0x0000003b20207221 */ /* 0x000fe20000010000 */
[----:B------:R-:W-:Y:S01]  /*6d60*/  FFMA.FTZ R6, R59, R57, R6 ;  /* 0x000000393b067223 */ /* 0x000fe20000010006 */
[----:B------:R-:W-:Y:S01]  /*6d70*/  SHF.L.U32 R17, R74, 0x10, RZ ;  /* 0x000000104a117819 */ /* 0x000fe200000006ff */
[----:B------:R-:W-:Y:S01]  /*6d80*/  FMUL.FTZ R69, R69, UR16 ;  /* 0x0000001045457c20 */ /* 0x000fe20008410000 */
[----:B------:R-:W-:Y:S01]  /*6d90*/  FMUL.FTZ R10, R99, R71 ;  /* 0x00000047630a7220 */ /* 0x000fe20000410000 */
[----:B------:R-:W-:Y:S01]  /*6da0*/  FADD.FTZ R37, R37, R2 ;  /* 0x0000000225257221 */ /* 0x000fe20000010000 */
[----:B------:R-:W-:Y:S01]  /*6db0*/  FFMA.FTZ R8, R43, R2, R8 ;  /* 0x000000022b087223 */ /* 0x000fe20000010008 */
[----:B------:R-:W-:Y:S01]  /*6dc0*/  FADD.FTZ R16, R16, -UR28 ;  /* 0x8000001c10107e21 */ /* 0x000fe20008010000 */
[----:B------:R-:W-:Y:S01]  /*6dd0*/  SHF.L.U32 R73, R73, 0x10, RZ ;  /* 0x0000001049497819 */ /* 0x000fe200000006ff */
[----:B------:R-:W-:Y:S01]  /*6de0*/  FADD.FTZ R32, R32, R63 ;  /* 0x0000003f20207221 */ /* 0x000fe20000010000 */
[----:B------:R-:W-:Y:S01]  /*6df0*/  FFMA.FTZ R6, R63, R61, R6 ;  /* 0x0000003d3f067223 */ /* 0x000fe20000010006 */
[----:B------:R-:W-:Y:S01]  /*6e00*/  FADD.FTZ R37, R10, R37 ;  /* 0x000000250a257221 */ /* 0x000fe20000010000 */
[----:B------:R-:W-:Y:S01]  /*6e10*/  FFMA.FTZ R8, R69, R10, R8 ;  /* 0x0000000a45087223 */ /* 0x000fe20000010008 */
[----:B------:R-:W-:Y:S01]  /*6e20*/  FMUL.FTZ R43, R16, UR16 ;  /* 0x00000010102b7c20 */ /* 0x000fe20008410000 */
[----:B------:R-:W-:Y:S01]  /*6e30*/  FMUL.FTZ R2, R33, R17 ;  /* 0x0000001121027220 */ /* 0x000fe20000410000 */
[----:B------:R-:W-:Y:S01]  /*6e40*/  SHF.L.U32 R20, R20, 0x10, RZ ;  /* 0x0000001014147819 */ /* 0x000fe200000006ff */
[----:B------:R-:W-:Y:S01]  /*6e50*/  FADD.FTZ R73, R73, -UR28 ;  /* 0x8000001c49497e21 */ /* 0x000fe20008010000 */
[----:B------:R-:W-:Y:S01]  /*6e60*/  SHF.L.U32 R75, R75, 0x10, RZ ;  /* 0x000000104b4b7819 */ /* 0x000fe200000006ff */
[----:B------:R-:W-:Y:S01]  /*6e70*/  FADD.FTZ R32, R32, R67 ;  /* 0x0000004320207221 */ /* 0x000fe20000010000 */
[----:B------:R-:W-:Y:S01]  /*6e80*/  SHF.L.U32 R77, R77, 0x10, RZ ;  /* 0x000000104d4d7819 */ /* 0x000fe200000006ff */
[----:B------:R-:W-:Y:S01]  /*6e90*/  FFMA.FTZ R6, R67, R65, R6 ;  /* 0x0000004143067223 */ /* 0x000fe20000010006 */
[----:B------:R-:W-:Y:S01]  /*6ea0*/  FADD.FTZ R37, R37, R2 ;  /* 0x0000000225257221 */ /* 0x000fe20000010000 */
[----:B------:R-:W-:Y:S01]  /*6eb0*/  FFMA.FTZ R8, R43, R2, R8 ;  /* 0x000000022b087223 */ /* 0x000fe20000010008 */
[----:B------:R-:W-:Y:S01]  /*6ec0*/  SHF.L.U32 R107, R107, 0x10, RZ ;  /* 0x000000106b6b7819 */ /* 0x000fe200000006ff */
[----:B------:R-:W-:Y:S01]  /*6ed0*/  FADD.FTZ R20, R20, -UR28 ;  /* 0x8000001c14147e21 */ /* 0x000fe20008010000 */
[----:B------:R-:W-:Y:S01]  /*6ee0*/  FMUL.FTZ R73, R73, UR16 ;  /* 0x0000001049497c20 */ /* 0x000fe20008410000 */
[----:B------:R-:W-:Y:S01]  /*6ef0*/  FMUL.FTZ R2, R99, R75 ;  /* 0x0000004b63027220 */ /* 0x000fe20000410000 */
[----:B------:R-:W-:Y:S01]  /*6f00*/  FADD.FTZ R32, R32, R71 ;  /* 0x0000004720207221 */ /* 0x000fe20000010000 */
[----:B------:R-:W-:Y:S01]  /*6f10*/  FFMA.FTZ R6, R71, R69, R6 ;  /* 0x0000004547067223 */ /* 0x000fe20000010006 */
[----:B------:R-:W-:Y:S01]  /*6f20*/  FADD.FTZ R76, R76, R17 ;  /* 0x000000114c4c7221 */ /* 0x000fe20000010000 */
[----:B------:R-:W-:Y:S01]  /*6f30*/  FFMA.FTZ R78, R17, R43, R78 ;  /* 0x0000002b114e7223 */ /* 0x000fe2000001004e */
[----:B------:R-:W-:Y:S01]  /*6f40*/  FADD.FTZ R77, R77, -UR28 ;  /* 0x8000001c4d4d7e21 */ /* 0x000fe20008010000 */
[----:B------:R-:W-:Y:S01]  /*6f50*/  SHF.L.U32 R17, R110, 0x10, RZ ;  /* 0x000000106e117819 */ /* 0x000fe200000006ff */
[----:B------:R-:W-:Y:S01]  /*6f60*/  FMUL.FTZ R43, R20, UR16 ;  /* 0x00000010142b7c20 */ /* 0x000fe20008410000 */
[----:B------:R-:W-:Y:S01]  /*6f70*/  SHF.L.U32 R22, R22, 0x10, RZ ;  /* 0x0000001016167819 */ /* 0x000fe200000006ff */
[----:B------:R-:W-:Y:S01]  /*6f80*/  FMUL.FTZ R10, R33, R107 ;  /* 0x0000006b210a7220 */ /* 0x000fe20000410000 */
[----:B------:R-:W-:Y:S01]  /*6f90*/  SHF.L.U32 R112, R112, 0x10, RZ ;  /* 0x0000001070707819 */ /* 0x000fe200000006ff */
[----:B------:R-:W-:Y:S01]  /*6fa0*/  FADD.FTZ R37, R2, R37 ;  /* 0x0000002502257221 */ /* 0x000fe20000010000 */
[----:B------:R-:W-:Y:S01]  /*6fb0*/  FFMA.FTZ R8, R73, R2, R8 ;  /* 0x0000000249087223 */ /* 0x000fe20000010008 */
        /* <DEDUP_REMOVED lines=39> */
[----:B------:R-:W-:Y:S01]  /*7230*/  SHF.L.U32 R120, R120, 0x10, RZ ;  /* 0x0000001078787819 */ /* 0x000fe200000006ff */
[----:B------:R-:W-:Y:S01]  /*7240*/  FADD.FTZ R26, R26, -UR28 ;  /* 0x8000001c1a1a7e21 */ /* 0x000fe20008010000 */
[----:B------:R-:W-:Y:S01]  /*7250*/  FADD.FTZ R32, R32, R17 ;  /* 0x0000001120207221 */ /* 0x000fe20000010000 */
[----:B------:R-:W-:Y:S01]  /*7260*/  FFMA.FTZ R6, R17, R116, R6 ;  /* 0x0000007411067223 */ /* 0x000fe20000010006 */
[----:B------:R-:W-:Y:S01]  /*7270*/  FADD.FTZ R76, R76, R113 ;  /* 0x000000714c4c7221 */ /* 0x000fe20000010000 */
[----:B------:R-:W-:Y:S01]  /*7280*/  FMUL.FTZ R17, R99, R17 ;  /* 0x0000001163117220 */ /* 0x000fe20000410000 */
        /* <DEDUP_REMOVED lines=8> */
[----:B------:R-:W-:Y:S01]  /*7310*/  SHF.L.U32 R17, R122, 0x10, RZ ;  /* 0x000000107a117819 */ /* 0x000fe200000006ff */
[----:B------:R-:W-:Y:S01]  /*7320*/  FMUL.FTZ R120, R120, UR16 ;  /* 0x0000001078787c20 */ /* 0x000fe20008410000 */
[----:B------:R-:W-:Y:S01]  /*7330*/  SHF.L.U32 R29, R29, 0x10, RZ ;  /* 0x000000101d1d7819 */ /* 0x000fe200000006ff */
[----:B------:R-:W-:Y:S01]  /*7340*/  FADD.FTZ R76, R76, R121 ;  /* 0x000000794c4c7221 */ /* 0x000fe20000010000 */
[----:B------:R-:W-:Y:S01]  /*7350*/  FFMA.FTZ R78, R121, R26, R78 ;  /* 0x0000001a794e7223 */ /* 0x000fe2000001004e */
[----:B------:R-:W-:Y:S01]  /*7360*/  FADD.FTZ R28, R28, -UR28 ;  /* 0x8000001c1c1c7e21 */ /* 0x000fe20008010000 */
[----:B------:R-:W-:Y:S01]  /*7370*/  FMUL.FTZ R121, R33, R121 ;  /* 0x0000007921797220 */ /* 0x000fe20000410000 */
[----:B------:R-:W-:Y:S01]  /*7380*/  FMUL.FTZ R37, R99, R17 ;  /* 0x0000001163257220 */ /* 0x000fe20000410000 */
[----:B------:R-:W-:Y:S01]  /*7390*/  FADD.FTZ R32, R32, R17 ;  /* 0x0000001120207221 */ /* 0x000fe20000010000 */
[----:B------:R-:W-:Y:S01]  /*73a0*/  FFMA.FTZ R6, R17, R120, R6 ;  /* 0x0000007811067223 */ /* 0x000fe20000010006 */
[----:B------:R-:W-:Y:S01]  /*73b0*/  SHF.L.U32 R17, R30, 0x10, RZ ;  /* 0x000000101e117819 */ /* 0x000fe200000006ff */
[----:B------:R-:W-:Y:S01]  /*73c0*/  FADD.FTZ R29, R29, -UR28 ;  /* 0x8000001c1d1d7e21 */ /* 0x000fe20008010000 */
[----:B------:R-:W-:Y:S01]  /*73d0*/  FMUL.FTZ R28, R28, UR16 ;  /* 0x000000101c1c7c20 */ /* 0x000fe20008410000 */
        /* <DEDUP_REMOVED lines=26> */
[----:B------:R-:W-:Y:S01]  /*7580*/  FFMA.FTZ R28, R29, R0, R28 ;  /* 0x000000001d1c7223 */ /* 0x000fe2000001001c */
[----:B------:R-:W-:Y:S01]  /*7590*/  SHF.L.U32 R11, R11, 0x10, RZ ;  /* 0x000000100b0b7819 */ /* 0x000fe200000006ff */
[----:B------:R-:W-:Y:S01]  /*75a0*/  FADD.FTZ R13, R13, -UR28 ;  /* 0x8000001c0d0d7e21 */ /* 0x000fe20008010000 */
[----:B------:R-:W-:Y:S01]  /*75b0*/  SHF.L.U32 R9, R9, 0x10, RZ ;  /* 0x0000001009097819 */ /* 0x000fe200000006ff */
[----:B------:R-:W-:Y:S01]  /*75c0*/  FMUL.FTZ R3, R3, UR16 ;  /* 0x0000001003037c20 */ /* 0x000fe20008410000 */
[----:B------:R-:W-:Y:S01]  /*75d0*/  FMUL.FTZ R0, R99, R7 ;  /* 0x0000000763007220 */ /* 0x000fe20000410000 */
[----:B------:R-:W-:Y:S01]  /*75e0*/  SHF.L.U32 R21, R21, 0x10, RZ ;  /* 0x0000001015157819 */ /* 0x000fe200000006ff */
[----:B------:R-:W-:Y:S01]  /*75f0*/  FMUL.FTZ R13, R13, UR16 ;  /* 0x000000100d0d7c20 */ /* 0x000fe20008410000 */
[----:B------:R-:W-:Y:S01]  /*7600*/  SHF.L.U32 R5, R5, 0x10, RZ ;  /* 0x0000001005057819 */ /* 0x000fe200000006ff */
[----:B------:R-:W-:Y:S01]  /*7610*/  FMUL.FTZ R2, R33, R9 ;  /* 0x0000000921027220 */ /* 0x000fe20000410000 */
[----:B------:R-:W-:Y:S01]  /*7620*/  FADD.FTZ R31, R0, R31 ;  /* 0x0000001f001f7221 */ /* 0x000fe20000010000 */
[----:B------:R-:W-:Y:S01]  /*7630*/  FFMA.FTZ R28, R3, R0, R28 ;  /* 0x00000000031c7223 */ /* 0x000fe2000001001c */
[----:B------:R-:W-:Y:S01]  /*7640*/  FADD.FTZ R11, R11, -UR28 ;  /* 0x8000001c0b0b7e21 */ /* 0x000fe20008010000 */
[----:B------:R-:W-:Y:S01]  /*7650*/  FADD.FTZ R76, R76, R17 ;  /* 0x000000114c4c7221 */ /* 0x000fe20000010000 */
[----:B------:R-:W-:Y:S01]  /*7660*/  FFMA.FTZ R78, R17, R29, R78 ;  /* 0x0000001d114e7223 */ /* 0x000fe2000001004e */
[----:B------:R-:W-:Y:S01]  /*7670*/  FFMA.FTZ R6, R7, R3, R6 ;  /* 0x0000000307067223 */ /* 0x000fe20000010006 */
[----:B------:R-:W-:Y:S01]  /*7680*/  FADD.FTZ R21, R21, -UR28 ;  /* 0x8000001c15157e21 */ /* 0x000fe20008010000 */
[----:B------:R-:W-:Y:S01]  /*7690*/  FADD.FTZ R31, R31, R2 ;  /* 0x000000021f1f7221 */ /* 0x000fe20000010000 */
[----:B------:R-:W-:Y:S01]  /*76a0*/  FFMA.FTZ R28, R13, R2, R28 ;  /* 0x000000020d1c7223 */ /* 0x000fe2000001001c */
[----:B------:R-:W-:Y:S01]  /*76b0*/  FMUL.FTZ R11, R11, UR16 ;  /* 0x000000100b0b7c20 */ /* 0x000fe20008410000 */
[----:B------:R-:W-:Y:S01]  /*76c0*/  FMUL.FTZ R0, R99, R5 ;  /* 0x0000000563007220 */ /* 0x000fe20000410000 */
[----:B------:R-:W-:-:S02]  /*76d0*/  SHF.L.U32 R19, R19, 0x10, RZ ;  /* 0x0000001013137819 */ /* 0x000fc400000006ff */
[----:B------:R-:W-:Y:S01]  /*76e0*/  SHF.L.U32 R3, R18, 0x10, RZ ;  /* 0x0000001012037819 */ /* 0x000fe200000006ff */
[----:B------:R-:W-:Y:S01]  /*76f0*/  FADD.FTZ R76, R76, R9 ;  /* 0x000000094c4c7221 */ /* 0x000fe20000010000 */
[----:B------:R-:W-:Y:S01]  /*7700*/  FFMA.FTZ R78, R9, R13, R78 ;  /* 0x0000000d094e7223 */ /* 0x000fe2000001004e */
        /* <DEDUP_REMOVED lines=44> */
[----:B------:R-:W-:Y:S01]  /*79d0*/  FMUL.FTZ R7, R99, R25 ;  /* 0x0000001963077220 */ /* 0x000fe20000410000 */
[----:B------:R-:W-:Y:S01]  /*79e0*/  FMUL.FTZ R44, R44, UR16 ;  /* 0x000000102c2c7c20 */ /* 0x000fe20008410000 */
[----:B------:R-:W-:Y:S01]  /*79f0*/  SHF.L.U32 R11, R60, 0x10, RZ ;  /* 0x000000103c0b7819 */ /* 0x000fe200000006ff */
[----:B------:R-:W-:Y:S01]  /*7a00*/  FADD.FTZ R32, R32, R15 ;  /* 0x0000000f20207221 */ /* 0x000fe20000010000 */
[----:B------:R-:W-:Y:S01]  /*7a10*/  SHF.L.U32 R27, R27, 0x10, RZ ;  /* 0x000000101b1b7819 */ /* 0x000fe200000006ff */
[----:B------:R-:W-:Y:S01]  /*7a20*/  FFMA.FTZ R6, R15, R19, R6 ;  /* 0x000000130f067223 */ /* 0x000fe20000010006 */
[----:B------:R-:W-:Y:S01]  /*7a30*/  FADD.FTZ R56, R56, -UR28 ;  /* 0x8000001c38387e21 */ /* 0x000fe20008010000 */
[----:B------:R-:W-:Y:S01]  /*7a40*/  FADD.FTZ R2, R7, R2 ;  /* 0x0000000207027221 */ /* 0x000fe20000010000 */
[----:B------:R-:W-:Y:S01]  /*7a50*/  FFMA.FTZ R9, R44, R7, R9 ;  /* 0x000000072c097223 */ /* 0x000fe20000010009 */
[----:B---3--:R-:W-:Y:S01]  /*7a60*/  SHF.L.U32 R57, R123, 0x10, RZ ;  /* 0x000000107b397819 */ /* 0x008fe200000006ff */
[----:B------:R-:W-:Y:S01]  /*7a70*/  FADD.FTZ R32, R32, R23 ;  /* 0x0000001720207221 */ /* 0x000fe20000010000 */
[----:B------:R-:W-:Y:S01]  /*7a80*/  FMUL.FTZ R7, R33, R11 ;  /* 0x0000000b21077220 */ /* 0x000fe20000410000 */
[----:B------:R-:W-:Y:S01]  /*7a90*/  FFMA.FTZ R6, R23, R35, R6 ;  /* 0x0000002317067223 */ /* 0x000fe20000010006 */
[----:B------:R-:W-:Y:S01]  /*7aa0*/  FMUL.FTZ R56, R56, UR16 ;  /* 0x0000001038387c20 */ /* 0x000fe20008410000 */
[----:B------:R-:W-:Y:S01]  /*7ab0*/  FADD.FTZ R27, R27, -UR28 ;  /* 0x8000001c1b1b7e21 */ /* 0x000fe20008010000 */
[----:B------:R-:W-:Y:S01]  /*7ac0*/  FADD.FTZ R76, R76, R3 ;  /* 0x000000034c4c7221 */ /* 0x000fe20000010000 */
[----:B------:R-:W-:Y:S01]  /*7ad0*/  FFMA.FTZ R78, R3, R5, R78 ;  /* 0x00000005034e7223 */ /* 0x000fe2000001004e */
[----:B------:R-:W-:Y:S01]  /*7ae0*/  FADD.FTZ R3, R2, R7 ;  /* 0x0000000702037221 */ /* 0x000fe20000010000 */
[----:B------:R-:W-:Y:S01]  /*7af0*/  FMUL.FTZ R0, R99, R57 ;  /* 0x0000003963007220 */ /* 0x000fe20000410000 */
        /* <DEDUP_REMOVED lines=11> */
.L_x_322:
[----:B------:R-:W2:Y:S04]  /*7bb0*/  LDL.LU R6, [R1+0x150] ;  /* 0x0001500001067983 */ /* 0x000ea80000300800 */
[----:B------:R-:W3:Y:S04]  /*7bc0*/  LDL.LU R76, [R1+0x158] ;  /* 0x00015800014c7983 */ /* 0x000ee80000300800 */
[----:B------:R-:W4:Y:S04]  /*7bd0*/  LDL.LU R106, [R1+0x154] ;  /* 0x00015400016a7983 */ /* 0x000f280000300800 */
[----:B------:R-:W4:Y:S04]  /*7be0*/  LDL.LU R109, [R1+0x15c] ;  /* 0x00015c00016d7983 */ /* 0x000f280000300800 */
[----:B------:R-:W4:Y:S04]  /*7bf0*/  LDL.LU R111, [R1+0x14c] ;  /* 0x00014c00016f7983 */ /* 0x000f280000300800 */
[----:B------:R-:W4:Y:S04]  /*7c00*/  LDL.LU R123, [R1+0x164] ;  /* 0x00016400017b7983 */ /* 0x000f280000300800 */
[----:B-----5:R0:W-:Y:S04]  /*7c10*/  STL [R1+0x1b0], R41 ;  /* 0x0001b02901007387 */ /* 0x0201e80000100800 */
[----:B------:R1:W-:Y:S04]  /*7c20*/  STL [R1+0x1b4], R100 ;  /* 0x0001b46401007387 */ /* 0x0003e80000100800 */
[----:B------:R1:W-:Y:S04]  /*7c30*/  STL [R1+0x1a0], R38 ;  /* 0x0001a02601007387 */ /* 0x0003e80000100800 */
[----:B0-----:R-:W4:Y:S04]  /*7c40*/  LDL.LU R41, [R1+0x168] ;  /* 0x0001680001297983 */ /* 0x001f280000300800 */
[----:B-1----:R-:W4:Y:S04]  /*7c50*/  LDL.LU R100, [R1+0x16c] ;  /* 0x00016c0001647983 */ /* 0x002f280000300800 */
[----:B------:R-:W4:Y:S04]  /*7c60*/  LDL.LU R38, [R1+0x160] ;  /* 0x0001600001267983 */ /* 0x000f280000300800 */
[----:B------:R0:W-:Y:S04]  /*7c70*/  STL [R1+0x1a8], R39 ;  /* 0x0001a82701007387 */ /* 0x0001e80000100800 */
[----:B------:R1:W-:Y:S04]  /*7c80*/  STL [R1+0x1ac], R40 ;  /* 0x0001ac2801007387 */ /* 0x0003e80000100800 */
[----:B0-----:R-:W4:Y:S01]  /*7c90*/  LDL.LU R39, [R1+0x174] ;  /* 0x0001740001277983 */ /* 0x001f220000300800 */
        /* <DEDUP_REMOVED lines=40> */
[----:B------:R-:W-:-:S05]  /*7f20*/  SHF.L.U32 R123, R123, 0x10, RZ ;  /* 0x000000107b7b7819 */ /* 0x000fca00000006ff */
[----:B0-----:R-:W-:Y:S01]  /*7f30*/  FMUL.FTZ R123, R123, R115 ;  /* 0x000000737b7b7220 */ /* 0x001fe20000410000 */
[----:B------:R-:W-:-:S04]  /*7f40*/  FADD.FTZ R115, -R115, 1 ;  /* 0x3f80000073737421 */ /* 0x000fc80000010100 */
[----:B------:R-:W-:Y:S01]  /*7f50*/  FFMA.FTZ R115, R119, R115, 1 ;  /* 0x3f80000077737423 */ /* 0x000fe20000010073 */
[----:B------:R-:W-:Y:S02]  /*7f60*/  SHF.L.U32 R119, R41, 0x10, RZ ;  /* 0x0000001029777819 */ /* 0x000fe400000006ff */
[----:B------:R-:W2:Y:S01]  /*7f70*/  LDL.LU R41, [R1+0x170] ;  /* 0x0001700001297983 */ /* 0x000ea20000300800 */
[----:B------:R-:W-:Y:S01]  /*7f80*/  FMUL.FTZ R115, R123, R115 ;  /* 0x000000737b737220 */ /* 0x000fe20000410000 */
[----:B------:R-:W-:Y:S01]  /*7f90*/  FFMA.FTZ R6, R6, R72, RZ ;  /* 0x0000004806067223 */ /* 0x000fe200000100ff */
[----:B------:R-:W-:-:S03]  /*7fa0*/  FADD.FTZ R119, R119, -UR28 ;  /* 0x8000001c77777e21 */ /* 0x000fc60008010000 */
[----:B------:R-:W-:Y:S01]  /*7fb0*/  FFMA.FTZ R6, R111, R115, R6 ;  /* 0x000000736f067223 */ /* 0x000fe20000010006 */
[----:B------:R-:W-:Y:S01]  /*7fc0*/  FMUL.FTZ R119, R119, UR16 ;  /* 0x0000001077777c20 */ /* 0x000fe20008410000 */
[----:B------:R-:W-:-:S03]  /*7fd0*/  FADD.FTZ R72, RZ, R72 ;  /* 0x00000048ff487221 */ /* 0x000fc60000010000 */
[----:B------:R0:W-:Y:S01]  /*7fe0*/  STL [R1+0x144], R6 ;  /* 0x0001440601007387 */ /* 0x0001e20000100800 */
[----:B-1----:R-:W-:Y:S01]  /*7ff0*/  FADD.FTZ R40, R72, R115 ;  /* 0x0000007348287221 */ /* 0x002fe20000010000 */
[----:B------:R-:W-:Y:S01]  /*8000*/  FMUL.FTZ R115, R33, R115 ;  /* 0x0000007321737220 */ /* 0x000fe20000410000 */
[----:B0-----:R-:W-:-:S04]  /*8010*/  FFMA.FTZ R6, R99, R119, R68 ;  /* 0x0000007763067223 */ /* 0x001fc80000010044 */
[----:B------:R-:W-:Y:S01]  /*8020*/  FMUL.FTZ R72, R6, -1.4426950216293334961 ;  /* 0xbfb8aa3b06487820 */ /* 0x000fe20000410000 */
[----:B------:R0:W-:Y:S01]  /*8030*/  STL [R1+0x148], R40 ;  /* 0x0001482801007387 */ /* 0x0001e20000100800 */
[----:B------:R-:W-:Y:S01]  /*8040*/  FFMA.FTZ R106, R111, R115, R106 ;  /* 0x000000736f6a7223 */ /* 0x000fe2000001006a */
[----:B------:R-:W-:Y:S02]  /*8050*/  SHF.L.U32 R111, R100, 0x10, RZ ;  /* 0x00000010646f7819 */ /* 0x000fe400000006ff */
[----:B------:R-:W3:Y:S01]  /*8060*/  LDL.LU R100, [R1+0x178] ;  /* 0x0001780001647983 */ /* 0x000ee20000300800 */
[----:B------:R-:W1:Y:S03]  /*8070*/  MUFU.EX2 R72, R72 ;  /* 0x0000004800487308 */ /* 0x000e660000000800 */
[----:B0-----:R-:W4:Y:S01]  /*8080*/  LDL.LU R40, [R1+0x17c] ;  /* 0x00017c0001287983 */ /* 0x001f220000300800 */
[----:B-1----:R-:W-:-:S06]  /*8090*/  FADD.FTZ R72, R72, 1 ;  /* 0x3f80000048487421 */ /* 0x002fcc0000010000 */
[----:B------:R-:W0:Y:S01]  /*80a0*/  MUFU.RCP R72, R72 ;  /* 0x0000004800487308 */ /* 0x000e220000001000 */
[----:B------:R-:W-:Y:S01]  /*80b0*/  FFMA.FTZ R32, R32, R76, RZ ;  /* 0x0000004c20207223 */ /* 0x000fe200000100ff */
[----:B------:R-:W-:Y:S01]  /*80c0*/  FADD.FTZ R76, RZ, R76 ;  /* 0x0000004cff4c7221 */ /* 0x000fe20000010000 */
[----:B0-----:R-:W-:Y:S01]  /*80d0*/  FMUL.FTZ R111, R111, R72 ;  /* 0x000000486f6f7220 */ /* 0x001fe20000410000 */
[----:B------:R-:W-:-:S04]  /*80e0*/  FADD.FTZ R72, -R72, 1 ;  /* 0x3f80000048487421 */ /* 0x000fc80000010100 */
[----:B------:R-:W-:-:S04]  /*80f0*/  FFMA.FTZ R72, R6, R72, 1 ;  /* 0x3f80000006487423 */ /* 0x000fc80000010048 */
[----:B------:R-:W-:Y:S02]  /*8100*/  FMUL.FTZ R72, R111, R72 ;  /* 0x000000486f487220 */ /* 0x000fe40000410000 */
[----:B------:R-:W3:Y:S02]  /*8110*/  LDL.LU R111, [R1+0x184] ;  /* 0x00018400016f7983 */ /* 0x000ee40000300800 */
[----:B------:R-:W-:-:S05]  /*8120*/  FADD.FTZ R76, R76, R72 ;  /* 0x000000484c4c7221 */ /* 0x000fca0000010000 */
[----:B------:R-:W-:Y:S01]  /*8130*/  STL [R1+0x13c], R76 ;  /* 0x00013c4c01007387 */ /* 0x000fe20000100800 */
[----:B------:R-:W-:Y:S01]  /*8140*/  FADD.FTZ R6, R109, R115 ;  /* 0x000000736d067221 */ /* 0x000fe20000010000 */
[----:B------:R-:W-:-:S04]  /*8150*/  FFMA.FTZ R32, R119, R72, R32 ;  /* 0x0000004877207223 */ /* 0x000fc80000010020 */
[----:B------:R0:W-:Y:S02]  /*8160*/  STL [R1+0x140], R6 ;  /* 0x0001400601007387 */ /* 0x0001e40000100800 */
[----:B0-----:R-:W-:Y:S01]  /*8170*/  SHF.L.U32 R6, R38, 0x10, RZ ;  /* 0x0000001026067819 */ /* 0x001fe200000006ff */
[----:B------:R-:W-:Y:S01]  /*8180*/  FMUL.FTZ R38, R99, R72 ;  /* 0x0000004863267220 */ /* 0x000fe20000410000 */
[----:B------:R-:W-:Y:S02]  /*8190*/  SHF.L.U32 R72, R39, 0x10, RZ ;  /* 0x0000001027487819 */ /* 0x000fe400000006ff */
[----:B------:R-:W3:Y:S01]  /*81a0*/  LDL.LU R39, [R1+0x188] ;  /* 0x0001880001277983 */ /* 0x000ee20000300800 */
[----:B------:R-:W-:-:S04]  /*81b0*/  FADD.FTZ R6, R6, -UR28 ;  /* 0x8000001c06067e21 */ /* 0x000fc80008010000 */
[----:B------:R-:W-:Y:S01]  /*81c0*/  FMUL.FTZ R123, R6, UR16 ;  /* 0x00000010067b7c20 */ /* 0x000fe20008410000 */
[----:B------:R0:W-:Y:S03]  /*81d0*/  STL [R1+0x138], R32 ;  /* 0x0001382001007387 */ /* 0x0001e60000100800 */
[----:B0-----:R-:W-:-:S04]  /*81e0*/  FFMA.FTZ R32, R33, R123, R64 ;  /* 0x0000007b21207223 */ /* 0x001fc80000010040 */
[----:B------:R-:W-:-:S06]  /*81f0*/  FMUL.FTZ R6, R32, -1.4426950216293334961 ;  /* 0xbfb8aa3b20067820 */ /* 0x000fcc0000410000 */
[----:B------:R-:W0:Y:S01]  /*8200*/  MUFU.EX2 R6, R6 ;  /* 0x0000000600067308 */ /* 0x000e220000000800 */
[----:B--2---:R-:W-:Y:S02]  /*8210*/  SHF.L.U32 R76, R41, 0x10, RZ ;  /* 0x00000010294c7819 */ /* 0x004fe400000006ff */
[----:B------:R-:W2:Y:S01]  /*8220*/  LDL.LU R41, [R1+0x180] ;  /* 0x0001800001297983 */ /* 0x000ea20000300800 */
[----:B0-----:R-:W-:-:S06]  /*8230*/  FADD.FTZ R6, R6, 1 ;  /* 0x3f80000006067421 */ /* 0x001fcc0000010000 */
[----:B------:R-:W0:Y:S01]  /*8240*/  MUFU.RCP R6, R6 ;  /* 0x0000000600067308 */ /* 0x000e220000001000 */
[----:B------:R1:W-:Y:S01]  /*8250*/  STL [R1+0x12c], R38 ;  /* 0x00012c2601007387 */ /* 0x0003e20000100800 */
[----:B------:R-:W-:Y:S01]  /*8260*/  FADD.FTZ R76, R76, -UR28 ;  /* 0x8000001c4c4c7e21 */ /* 0x000fe20008010000 */
[----:B-1----:R-:W-:Y:S01]  /*8270*/  FFMA.FTZ R38, R119, R38, R106 ;  /* 0x0000002677267223 */ /* 0x002fe2000001006a */
[----:B0-----:R-:W-:Y:S01]  /*8280*/  FMUL.FTZ R72, R72, R6 ;  /* 0x0000000648487220 */ /* 0x001fe20000410000 */
[----:B------:R-:W-:-:S03]  /*8290*/  FADD.FTZ R6, -R6, 1 ;  /* 0x3f80000006067421 */ /* 0x000fc60000010100 */
[----:B------:R0:W-:Y:S01]  /*82a0*/  STL [R1+0x134], R38 ;  /* 0x0001342601007387 */ /* 0x0001e20000100800 */
[----:B------:R-:W-:Y:S01]  /*82b0*/  FFMA.FTZ R6, R32, R6, 1 ;  /* 0x3f80000020067423 */ /* 0x000fe20000010006 */
[----:B0-----:R-:W-:-:S03]  /*82c0*/  FMUL.FTZ R38, R76, UR16 ;  /* 0x000000104c267c20 */ /* 0x001fc60008410000 */
[----:B------:R-:W-:Y:S01]  /*82d0*/  FMUL.FTZ R6, R72, R6 ;  /* 0x0000000648067220 */ /* 0x000fe20000410000 */
[----:B------:R-:W-:Y:S01]  /*82e0*/  FFMA.FTZ R72, R99, R38, R68 ;  /* 0x0000002663487223 */ /* 0x000fe20000010044 */
[----:B------:R0:W-:Y:S03]  /*82f0*/  STL [R1+0x128], R38 ;  /* 0x0001282601007387 */ /* 0x0001e60000100800 */
[----:B------:R-:W-:Y:S01]  /*8300*/  FMUL.FTZ R32, R72, -1.4426950216293334961 ;  /* 0xbfb8aa3b48207820 */ /* 0x000fe20000410000 */
[----:B0-----:R-:W2:Y:S05]  /*8310*/  LDL.LU R38, [R1+0x18c] ;  /* 0x00018c0001267983 */ /* 0x001eaa0000300800 */
[----:B------:R-:W0:Y:S02]  /*8320*/  MUFU.EX2 R32, R32 ;  /* 0x0000002000207308 */ /* 0x000e240000000800 */
[----:B0-----:R-:W-:-:S06]  /*8330*/  FADD.FTZ R32, R32, 1 ;  /* 0x3f80000020207421 */ /* 0x001fcc0000010000 */
[----:B------:R-:W0:Y:S01]  /*8340*/  MUFU.RCP R32, R32 ;  /* 0x0000002000207308 */ /* 0x000e220000001000 */
[----:B----4-:R-:W-:Y:S02]  /*8350*/  SHF.L.U32 R76, R40, 0x10, RZ ;  /* 0x00000010284c7819 */ /* 0x010fe400000006ff */
[----:B---3--:R-:W-:Y:S02]  /*8360*/  SHF.L.U32 R106, R100, 0x10, RZ ;  /* 0x00000010646a7819 */ /* 0x008fe400000006ff */
[----:B------:R-:W3:Y:S03]  /*8370*/  LDL.LU R100, [R1+0x190] ;  /* 0x0001900001647983 */ /* 0x000ee60000300800 */
[----:B------:R-:W-:-:S04]  /*8380*/  FADD.FTZ R106, R106, -UR28 ;  /* 0x8000001c6a6a7e21 */ /* 0x000fc80008010000 */
[----:B------:R-:W-:Y:S01]  /*8390*/  FMUL.FTZ R40, R106, UR16 ;  /* 0x000000106a287c20 */ /* 0x000fe20008410000 */
[----:B0-----:R-:W-:Y:S01]  /*83a0*/  FMUL.FTZ R76, R76, R32 ;  /* 0x000000204c4c7220 */ /* 0x001fe20000410000 */
[----:B------:R-:W-:-:S04]  /*83b0*/  FADD.FTZ R32, -R32, 1 ;  /* 0x3f80000020207421 */ /* 0x000fc80000010100 */
[----:B------:R-:W-:Y:S01]  /*83c0*/  FFMA.FTZ R72, R72, R32, 1 ;  /* 0x3f80000048487423 */ /* 0x000fe20000010020 */
[----:B------:R0:W-:Y:S03]  /*83d0*/  STL [R1+0x124], R40 ;  /* 0x0001242801007387 */ /* 0x0001e60000100800 */
[----:B------:R-:W-:Y:S01]  /*83e0*/  FMUL.FTZ R72, R76, R72 ;  /* 0x000000484c487220 */ /* 0x000fe20000410000 */
[----:B------:R-:W-:Y:S02]  /*83f0*/  FFMA.FTZ R76, R33, R40, R64 ;  /* 0x00000028214c7223 */ /* 0x000fe40000010040 */
[----:B0-----:R-:W4:Y:S02]  /*8400*/  LDL.LU R40, [R1+0x194] ;  /* 0x0001940001287983 */ /* 0x001f240000300800 */
        /* <DEDUP_REMOVED lines=9> */
[----:B------:R-:W3:Y:S01]  /*84a0*/  LDL.LU R39, [R1+0x19c] ;  /* 0x00019c0001277983 */ /* 0x000ee20000300800 */
[----:B--2---:R-:W-:-:S05]  /*84b0*/  SHF.L.U32 R109, R41, 0x10, RZ ;  /* 0x00000010296d7819 */ /* 0x004fca00000006ff */
[----:B------:R-:W-:-:S04]  /*84c0*/  FADD.FTZ R109, R109, -UR28 ;  /* 0x8000001c6d6d7e21 */ /* 0x000fc80008010000 */
[----:B------:R-:W-:-:S04]  /*84d0*/  FMUL.FTZ R41, R109, UR16 ;  /* 0x000000106d297c20 */ /* 0x000fc80008410000 */
[----:B------:R-:W-:Y:S01]  /*84e0*/  FFMA.FTZ R76, R99, R41, R68 ;  /* 0x00000029634c7223 */ /* 0x000fe20000010044 */
[----:B------:R0:W-:Y:S04]  /*84f0*/  STL [R1+0x120], R41 ;  /* 0x0001202901007387 */ /* 0x0001e80000100800 */
[----:B0-----:R-:W2:Y:S01]  /*8500*/  LDL.LU R41, [R1+0x198] ;  /* 0x0001980001297983 */ /* 0x001ea20000300800 */
[----:B------:R-:W-:Y:S01]  /*8510*/  FMUL.FTZ R106, R106, R32 ;  /* 0x000000206a6a7220 */ /* 0x000fe20000410000 */
        /* <DEDUP_REMOVED lines=17> */
[----:B---3--:R-:W-:-:S05]  /*8630*/  SHF.L.U32 R115, R100, 0x10, RZ ;  /* 0x0000001064737819 */ /* 0x008fca00000006ff */
        /* <DEDUP_REMOVED lines=15> */
[----:B------:R-:W-:-:S04]  /*8730*/  FADD.FTZ R124, R124, -UR28 ;  /* 0x8000001c7c7c7e21 */ /* 0x000fc80008010000 */
[----:B------:R-:W-:Y:S01]  /*8740*/  FMUL.FTZ R40, R124, UR16 ;  /* 0x000000107c287c20 */ /* 0x000fe20008410000 */
[----:B------:R-:W-:Y:S02]  /*8750*/  SHF.L.U32 R102, R102, 0x10, RZ ;  /* 0x0000001066667819 */ /* 0x000fe400000006ff */
[----:B------:R-:W-:Y:S02]  /*8760*/  SHF.L.U32 R119, R39, 0x10, RZ ;  /* 0x0000001027777819 */ /* 0x000fe400000006ff */
[----:B--2---:R-:W-:Y:S01]  /*8770*/  SHF.L.U32 R115, R41, 0x10, RZ ;  /* 0x0000001029737819 */ /* 0x004fe200000006ff */
[----:B------:R-:W-:Y:S01]  /*8780*/  FMUL.FTZ R41, R101, UR16 ;  /* 0x0000001065297c20 */ /* 0x000fe20008410000 */
[----:B------:R-:W-:Y:S02]  /*8790*/  SHF.L.U32 R104, R104, 0x10, RZ ;  /* 0x0000001068687819 */ /* 0x000fe400000006ff */
[----:B------:R-:W-:Y:S01]  /*87a0*/  SHF.L.U32 R103, R103, 0x10, RZ ;  /* 0x0000001067677819 */ /* 0x000fe200000006ff */
[----:B0-----:R-:W-:Y:S01]  /*87b0*/  FMUL.FTZ R115, R115, R109 ;  /* 0x0000006d73737220 */ /* 0x001fe20000410000 */
[----:B------:R-:W-:Y:S01]  /*87c0*/  FADD.FTZ R109, -R109, 1 ;  /* 0x3f8000006d6d7421 */ /* 0x000fe20000010100 */
[----:B------:R0:W-:Y:S03]  /*87d0*/  STL [R1+0x11c], R38 ;  /* 0x00011c2601007387 */ /* 0x0001e60000100800 */
[----:B------:R-:W-:Y:S01]  /*87e0*/  FFMA.FTZ R109, R111, R109, 1 ;  /* 0x3f8000006f6d7423 */ /* 0x000fe2000001006d */
[----:B------:R-:W-:Y:S01]  /*87f0*/  FFMA.FTZ R111, R33, R41, R64 ;  /* 0x00000029216f7223 */ /* 0x000fe20000010040 */
[----:B------:R-:W-:-:S02]  /*8800*/  SHF.L.U32 R105, R105, 0x10, RZ ;  /* 0x0000001069697819 */ /* 0x000fc400000006ff */
[----:B------:R-:W-:Y:S01]  /*8810*/  SHF.L.U32 R94, R94, 0x10, RZ ;  /* 0x000000105e5e7819 */ /* 0x000fe200000006ff */
[----:B------:R-:W-:Y:S01]  /*8820*/  FMUL.FTZ R101, R115, R109 ;  /* 0x0000006d73657220 */ /* 0x000fe20000410000 */
[----:B------:R-:W-:Y:S01]  /*8830*/  FMUL.FTZ R109, R111, -1.4426950216293334961 ;  /* 0xbfb8aa3b6f6d7820 */ /* 0x000fe20000410000 */
[----:B------:R-:W-:Y:S02]  /*8840*/  SHF.L.U32 R95, R95, 0x10, RZ ;  /* 0x000000105f5f7819 */ /* 0x000fe400000006ff */
[----:B------:R-:W-:Y:S02]  /*8850*/  SHF.L.U32 R96, R96, 0x10, RZ ;  /* 0x0000001060607819 */ /* 0x000fe400000006ff */
[----:B------:R-:W-:Y:S01]  /*8860*/  SHF.L.U32 R90, R90, 0x10, RZ ;  /* 0x000000105a5a7819 */ /* 0x000fe200000006ff */
[----:B------:R-:W1:Y:S01]  /*8870*/  MUFU.EX2 R109, R109 ;  /* 0x0000006d006d7308 */ /* 0x000e620000000800 */
[----:B------:R-:W-:Y:S02]  /*8880*/  SHF.L.U32 R97, R97, 0x10, RZ ;  /* 0x0000001061617819 */ /* 0x000fe400000006ff */
[----:B------:R-:W-:-:S02]  /*8890*/  SHF.L.U32 R91, R91, 0x10, RZ ;  /* 0x000000105b5b7819 */ /* 0x000fc400000006ff */
[----:B------:R-:W-:Y:S02]  /*88a0*/  SHF.L.U32 R92, R92, 0x10, RZ ;  /* 0x000000105c5c7819 */ /* 0x000fe400000006ff */
[----:B------:R-:W-:Y:S02]  /*88b0*/  SHF.L.U32 R86, R86, 0x10, RZ ;  /* 0x0000001056567819 */ /* 0x000fe400000006ff */
[----:B------:R-:W-:Y:S02]  /*88c0*/  SHF.L.U32 R93, R93, 0x10, RZ ;  /* 0x000000105d5d7819 */ /* 0x000fe400000006ff */
[----:B------:R-:W-:Y:S02]  /*88d0*/  SHF.L.U32 R87, R87, 0x10, RZ ;  /* 0x0000001057577819 */ /* 0x000fe400000006ff */
[----:B------:R-:W-:Y:S01]  /*88e0*/  SHF.L.U32 R88, R88, 0x10, RZ ;  /* 0x0000001058587819 */ /* 0x000fe200000006ff */
[----:B-1----:R-:W-:Y:S01]  /*88f0*/  FADD.FTZ R109, R109, 1 ;  /* 0x3f8000006d6d7421 */ /* 0x002fe20000010000 */
[----:B------:R-:W-:-:S02]  /*8900*/  SHF.L.U32 R82, R82, 0x10, RZ ;  /* 0x0000001052527819 */ /* 0x000fc400000006ff */
[----:B------:R-:W-:Y:S02]  /*8910*/  SHF.L.U32 R89, R89, 0x10, RZ ;  /* 0x0000001059597819 */ /* 0x000fe400000006ff */
[----:B------:R-:W-:Y:S01]  /*8920*/  SHF.L.U32 R83, R83, 0x10, RZ ;  /* 0x0000001053537819 */ /* 0x000fe200000006ff */
[----:B------:R-:W1:Y:S01]  /*8930*/  MUFU.RCP R109, R109 ;  /* 0x0000006d006d7308 */ /* 0x000e620000001000 */
[----:B------:R-:W-:Y:S01]  /*8940*/  FFMA.FTZ R115, R99, R40, R68 ;  /* 0x0000002863737223 */ /* 0x000fe20000010044 */
        /* <DEDUP_REMOVED lines=9> */
[----:B-1----:R-:W-:Y:S01]  /*89e0*/  FMUL.FTZ R125, R125, R109 ;  /* 0x0000006d7d7d7220 */ /* 0x002fe20000410000 */
[----:B------:R-:W-:Y:S01]  /*89f0*/  FADD.FTZ R109, -R109, 1 ;  /* 0x3f8000006d6d7421 */ /* 0x000fe20000010100 */
[----:B------:R-:W-:-:S02]  /*8a00*/  SHF.L.U32 R2, R2, 0x10, RZ ;  /* 0x0000001002027819 */ /* 0x000fc400000006ff */
[----:B------:R-:W-:Y:S01]  /*8a10*/  SHF.L.U32 R43, R43, 0x10, RZ ;  /* 0x000000102b2b7819 */ /* 0x000fe200000006ff */
[----:B------:R-:W-:Y:S01]  /*8a20*/  FFMA.FTZ R109, R111, R109, 1 ;  /* 0x3f8000006f6d7423 */ /* 0x000fe2000001006d */
        /* <DEDUP_REMOVED lines=17> */
[----:B------:R-:W-:Y:S01]  /*8b40*/  FADD.FTZ R102, R102, -UR28 ;  /* 0x8000001c66667e21 */ /* 0x000fe20008010000 */
[----:B------:R-:W-:Y:S02]  /*8b50*/  SHF.L.U32 R58, R58, 0x10, RZ ;  /* 0x000000103a3a7819 */ /* 0x000fe400000006ff */
[----:B------:R-:W-:Y:S01]  /*8b60*/  SHF.L.U32 R10, R10, 0x10, RZ ;  /* 0x000000100a0a7819 */ /* 0x000fe200000006ff */
[----:B------:R-:W-:Y:S01]  /*8b70*/  FMUL.FTZ R39, R102, UR16 ;  /* 0x0000001066277c20 */ /* 0x000fe20008410000 */
        /* <DEDUP_REMOVED lines=12> */
[----:B------:R-:W-:Y:S01]  /*8c40*/  FFMA.FTZ R115, R33, R39, R64 ;  /* 0x0000002721737223 */ /* 0x000fe20000010040 */
[----:B------:R-:W-:Y:S02]  /*8c50*/  SHF.L.U32 R69, R69, 0x10, RZ ;  /* 0x0000001045457819 */ /* 0x000fe400000006ff */
[----:B------:R-:W-:Y:S01]  /*8c60*/  SHF.L.U32 R70, R70, 0x10, RZ ;  /* 0x0000001046467819 */ /* 0x000fe200000006ff */
[----:B------:R-:W-:Y:S01]  /*8c70*/  FMUL.FTZ R102, R119, R111 ;  /* 0x0000006f77667220 */ /* 0x000fe20000410000 */
[----:B------:R-:W-:Y:S01]  /*8c80*/  FMUL.FTZ R111, R115, -1.4426950216293334961 ;  /* 0xbfb8aa3b736f7820 */ /* 0x000fe20000410000 */
[----:B------:R-:W-:Y:S02]  /*8c90*/  SHF.L.U32 R16, R16, 0x10, RZ ;  /* 0x0000001010107819 */ /* 0x000fe400000006ff */
[----:B------:R-:W-:-:S02]  /*8ca0*/  SHF.L.U32 R71, R71, 0x10, RZ ;  /* 0x0000001047477819 */ /* 0x000fc400000006ff */
[----:B------:R-:W-:Y:S01]  /*8cb0*/  SHF.L.U32 R73, R73, 0x10, RZ ;  /* 0x0000001049497819 */ /* 0x000fe200000006ff */
[----:B------:R-:W1:Y:S01]  /*8cc0*/  MUFU.EX2 R111, R111 ;  /* 0x0000006f006f7308 */ /* 0x000e620000000800 */
[----:B------:R-:W-:Y:S02]  /*8cd0*/  SHF.L.U32 R74, R74, 0x10, RZ ;  /* 0x000000104a4a7819 */ /* 0x000fe400000006ff */
[----:B------:R-:W-:Y:S02]  /*8ce0*/  SHF.L.U32 R20, R20, 0x10, RZ ;  /* 0x0000001014147819 */ /* 0x000fe400000006ff */
[----:B------:R-:W-:Y:S02]  /*8cf0*/  SHF.L.U32 R75, R75, 0x10, RZ ;  /* 0x000000104b4b7819 */ /* 0x000fe400000006ff */
[----:B------:R-:W-:Y:S02]  /*8d00*/  SHF.L.U32 R77, R77, 0x10, RZ ;  /* 0x000000104d4d7819 */ /* 0x000fe400000006ff */
[----:B------:R-:W-:-:S02]  /*8d10*/  SHF.L.U32 R107, R107, 0x10, RZ ;  /* 0x000000106b6b7819 */ /* 0x000fc400000006ff */
[----:B------:R-:W-:Y:S02]  /*8d20*/  SHF.L.U32 R110, R110, 0x10, RZ ;  /* 0x000000106e6e7819 */ /* 0x000fe400000006ff */
[----:B------:R-:W-:Y:S01]  /*8d30*/  SHF.L.U32 R22, R22, 0x10, RZ ;  /* 0x0000001016167819 */ /* 0x000fe200000006ff */
[----:B-1----:R-:W-:Y:S01]  /*8d40*/  FADD.FTZ R111, R111, 1 ;  /* 0x3f8000006f6f7421 */ /* 0x002fe20000010000 */
[----:B------:R-:W-:Y:S02]  /*8d50*/  SHF.L.U32 R113, R113, 0x10, RZ ;  /* 0x0000001071717819 */ /* 0x000fe400000006ff */
[----:B------:R-:W-:Y:S02]  /*8d60*/  SHF.L.U32 R112, R112, 0x10, RZ ;  /* 0x0000001070707819 */ /* 0x000fe400000006ff */
[----:B------:R-:W-:Y:S01]  /*8d70*/  SHF.L.U32 R114, R114, 0x10, RZ ;  /* 0x0000001072727819 */ /* 0x000fe200000006ff */
[----:B------:R-:W1:Y:S01]  /*8d80*/  MUFU.RCP R111, R111 ;  /* 0x0000006f006f7308 */ /* 0x000e620000001000 */
[----:B------:R-:W-:Y:S01]  /*8d90*/  FADD.FTZ R103, R103, -UR28 ;  /* 0x8000001c67677e21 */ /* 0x000fe20008010000 */
[----:B------:R-:W-:-:S02]  /*8da0*/  SHF.L.U32 R24, R24, 0x10, RZ ;  /* 0x0000001018187819 */ /* 0x000fc400000006ff */
[----:B------:R-:W-:Y:S01]  /*8db0*/  SHF.L.U32 R117, R117, 0x10, RZ ;  /* 0x0000001075757819 */ /* 0x000fe200000006ff */
[----:B0-----:R-:W-:Y:S01]  /*8dc0*/  FMUL.FTZ R38, R103, UR16 ;  /* 0x0000001067267c20 */ /* 0x001fe20008410000 */
[----:B------:R-:W-:Y:S02]  /*8dd0*/  SHF.L.U32 R116, R116, 0x10, RZ ;  /* 0x0000001074747819 */ /* 0x000fe400000006ff */
[----:B------:R-:W-:Y:S02]  /*8de0*/  SHF.L.U32 R118, R118, 0x10, RZ ;  /* 0x0000001076767819 */ /* 0x000fe400000006ff */
[----:B------:R-:W-:Y:S02]  /*8df0*/  SHF.L.U32 R26, R26, 0x10, RZ ;  /* 0x000000101a1a7819 */ /* 0x000fe400000006ff */
[----:B------:R-:W-:Y:S02]  /*8e00*/  SHF.L.U32 R121, R121, 0x10, RZ ;  /* 0x0000001079797819 */ /* 0x000fe400000006ff */
[----:B------:R-:W-:-:S02]  /*8e10*/  SHF.L.U32 R120, R120, 0x10, RZ ;  /* 0x0000001078787819 */ /* 0x000fc400000006ff */
[----:B------:R-:W-:Y:S02]  /*8e20*/  SHF.L.U32 R122, R122, 0x10, RZ ;  /* 0x000000107a7a7819 */ /* 0x000fe400000006ff */
[----:B------:R-:W-:Y:S01]  /*8e30*/  SHF.L.U32 R28, R28, 0x10, RZ ;  /* 0x000000101c1c7819 */ /* 0x000fe200000006ff */
[----:B-1----:R-:W-:Y:S01]  /*8e40*/  FMUL.FTZ R104, R104, R111 ;  /* 0x0000006f68687220 */ /* 0x002fe20000410000 */
[----:B------:R-:W-:Y:S01]  /*8e50*/  FADD.FTZ R111, -R111, 1 ;  /* 0x3f8000006f6f7421 */ /* 0x000fe20000010100 */
[----:B------:R-:W-:Y:S02]  /*8e60*/  SHF.L.U32 R29, R29, 0x10, RZ ;  /* 0x000000101d1d7819 */ /* 0x000fe400000006ff */
[----:B------:R-:W-:Y:S01]  /*8e70*/  SHF.L.U32 R30, R30, 0x10, RZ ;  /* 0x000000101e1e7819 */ /* 0x000fe200000006ff */
[----:B------:R-:W-:Y:S01]  /*8e80*/  FFMA.FTZ R111, R115, R111, 1 ;  /* 0x3f800000736f7423 */ /* 0x000fe2000001006f */
[----:B------:R-:W-:Y:S02]  /*8e90*/  SHF.L.U32 R0, R0, 0x10, RZ ;  /* 0x0000001000007819 */ /* 0x000fe400000006ff */
[----:B------:R-:W-:Y:S01]  /*8ea0*/  SHF.L.U32 R31, R31, 0x10, RZ ;  /* 0x000000101f1f7819 */ /* 0x000fe200000006ff */
[----:B------:R-:W-:Y:S01]  /*8eb0*/  FMUL.FTZ R103, R104, R111 ;  /* 0x0000006f68677220 */ /* 0x000fe20000410000 */
[----:B------:R-:W-:Y:S01]  /*8ec0*/  FFMA.FTZ R111, R99, R38, R68 ;  /* 0x00000026636f7223 */ /* 0x000fe20000010044 */
[----:B------:R-:W-:-:S02]  /*8ed0*/  SHF.L.U32 R3, R3, 0x10, RZ ;  /* 0x0000001003037819 */ /* 0x000fc400000006ff */
[----:B------:R-:W-:Y:S01]  /*8ee0*/  SHF.L.U32 R4, R4, 0x10, RZ ;  /* 0x0000001004047819 */ /* 0x000fe200000006ff */
[----:B------:R-:W-:Y:S01]  /*8ef0*/  FMUL.FTZ R104, R111, -1.4426950216293334961 ;  /* 0xbfb8aa3b6f687820 */ /* 0x000fe20000410000 */
[----:B------:R-:W-:Y:S02]  /*8f00*/  SHF.L.U32 R13, R13, 0x10, RZ ;  /* 0x000000100d0d7819 */ /* 0x000fe400000006ff */
[----:B------:R-:W-:Y:S02]  /*8f10*/  SHF.L.U32 R7, R7, 0x10, RZ ;  /* 0x0000001007077819 */ /* 0x000fe400000006ff */
[----:B------:R-:W-:Y:S01]  /*8f20*/  SHF.L.U32 R11, R11, 0x10, RZ ;  /* 0x000000100b0b7819 */ /* 0x000fe200000006ff */
[----:B------:R-:W0:Y:S01]  /*8f30*/  MUFU.EX2 R104, R104 ;  /* 0x0000006800687308 */ /* 0x000e220000000800 */
[----:B------:R-:W-:Y:S02]  /*8f40*/  SHF.L.U32 R9, R9, 0x10, RZ ;  /* 0x0000001009097819 */ /* 0x000fe400000006ff */
[----:B------:R-:W-:-:S02]  /*8f50*/  SHF.L.U32 R21, R21, 0x10, RZ ;  /* 0x0000001015157819 */ /* 0x000fc400000006ff */
        /* <DEDUP_REMOVED lines=17> */
[----:B------:R-:W-:Y:S01]  /*9070*/  SHF.L.U32 R27, R27, 0x10, RZ ;  /* 0x000000101b1b7819 */ /* 0x000fe200000006ff */
[----:B------:R1:W-:Y:S01]  /*9080*/  STL [R1+0x1c0], R72 ;  /* 0x0001c04801007387 */ /* 0x0003e20000100800 */
[----:B0-----:R-:W-:Y:S01]  /*9090*/  FMUL.FTZ R105, R105, R104 ;  /* 0x0000006869697220 */ /* 0x001fe20000410000 */
[----:B------:R-:W-:Y:S02]  /*90a0*/  FADD.FTZ R104, -R104, 1 ;  /* 0x3f80000068687421 */ /* 0x000fe40000010100 */
[----:B------:R0:W-:Y:S02]  /*90b0*/  STL [R1+0x1bc], R106 ;  /* 0x0001bc6a01007387 */ /* 0x0001e40000100800 */
[----:B------:R-:W-:Y:S01]  /*90c0*/  FFMA.FTZ R111, R111, R104, 1 ;  /* 0x3f8000006f6f7423 */ /* 0x000fe20000010068 */
[----:B------:R-:W-:Y:S01]  /*90d0*/  FMUL.FTZ R104, R94, UR16 ;  /* 0x000000105e687c20 */ /* 0x000fe20008410000 */
[----:B------:R-:W-:Y:S01]  /*90e0*/  FADD.FTZ R95, R95, -UR28 ;  /* 0x8000001c5f5f7e21 */ /* 0x000fe20008010000 */
[----:B------:R-:W-:Y:S01]  /*90f0*/  FADD.FTZ R90, R90, -UR28 ;  /* 0x8000001c5a5a7e21 */ /* 0x000fe20008010000 */
[----:B------:R-:W-:Y:S01]  /*9100*/  FMUL.FTZ R94, R105, R111 ;  /* 0x0000006f695e7220 */ /* 0x000fe20000410000 */
[----:B------:R-:W-:Y:S01]  /*9110*/  FFMA.FTZ R111, R33, R104, R64 ;  /* 0x00000068216f7223 */ /* 0x000fe20000010040 */
[----:B------:R-:W-:Y:S01]  /*9120*/  FADD.FTZ R91, R91, -UR28 ;  /* 0x8000001c5b5b7e21 */ /* 0x000fe20008010000 */
[----:B------:R-:W-:Y:S01]  /*9130*/  FADD.FTZ R86, R86, -UR28 ;  /* 0x8000001c56567e21 */ /* 0x000fe20008010000 */
[----:B------:R-:W-:Y:S01]  /*9140*/  FADD.FTZ R87, R87, -UR28 ;  /* 0x8000001c57577e21 */ /* 0x000fe20008010000 */
[----:B------:R-:W-:Y:S01]  /*9150*/  FMUL.FTZ R105, R111, -1.4426950216293334961 ;  /* 0xbfb8aa3b6f697820 */ /* 0x000fe20000410000 */
[----:B------:R-:W-:Y:S01]  /*9160*/  FADD.FTZ R82, R82, -UR28 ;  /* 0x8000001c52527e21 */ /* 0x000fe20008010000 */
[----:B------:R-:W-:Y:S01]  /*9170*/  FADD.FTZ R83, R83, -UR28 ;  /* 0x8000001c53537e21 */ /* 0x000fe20008010000 */
[----:B------:R-:W-:Y:S01]  /*9180*/  FADD.FTZ R78, R78, -UR28 ;  /* 0x8000001c4e4e7e21 */ /* 0x000fe20008010000 */
[----:B------:R-:W-:Y:S01]  /*9190*/  FADD.FTZ R79, R79, -UR28 ;  /* 0x8000001c4f4f7e21 */ /* 0x000fe20008010000 */
[----:B------:R-:W-:Y:S01]  /*91a0*/  FADD.FTZ R17, R17, -UR28 ;  /* 0x8000001c11117e21 */ /* 0x000fe20008010000 */
[----:B------:R-:W2:Y:S01]  /*91b0*/  MUFU.EX2 R105, R105 ;  /* 0x0000006900697308 */ /* 0x000ea20000000800 */
        /* <DEDUP_REMOVED lines=13> */
[----:B--2---:R-:W-:Y:S01]  /*9290*/  FADD.FTZ R105, R105, 1 ;  /* 0x3f80000069697421 */ /* 0x004fe20000010000 */
[----:B------:R-:W-:Y:S01]  /*92a0*/  FADD.FTZ R14, R14, -UR28 ;  /* 0x8000001c0e0e7e21 */ /* 0x000fe20008010000 */
[----:B------:R-:W-:Y:S01]  /*92b0*/  FADD.FTZ R69, R69, -UR28 ;  /* 0x8000001c45457e21 */ /* 0x000fe20008010000 */
[----:B------:R-:W-:Y:S01]  /*92c0*/  FADD.FTZ R16, R16, -UR28 ;  /* 0x8000001c10107e21 */ /* 0x000fe20008010000 */
[----:B------:R-:W-:Y:S01]  /*92d0*/  FADD.FTZ R73, R73, -UR28 ;  /* 0x8000001c49497e21 */ /* 0x000fe20008010000 */
[----:B------:R-:W-:Y:S01]  /*92e0*/  FADD.FTZ R20, R20, -UR28 ;  /* 0x8000001c14147e21 */ /* 0x000fe20008010000 */
[----:B------:R-:W2:Y:S01]  /*92f0*/  MUFU.RCP R105, R105 ;  /* 0x0000006900697308 */ /* 0x000ea20000001000 */
        /* <DEDUP_REMOVED lines=17> */
[----:B--2---:R-:W-:Y:S01]  /*9410*/  FMUL.FTZ R115, R96, R105 ;  /* 0x0000006960737220 */ /* 0x004fe20000410000 */
[----:B------:R-:W-:Y:S01]  /*9420*/  FADD.FTZ R105, -R105, 1 ;  /* 0x3f80000069697421 */ /* 0x000fe20000010100 */
[----:B------:R-:W-:Y:S01]  /*9430*/  FMUL.FTZ R96, R95, UR16 ;  /* 0x000000105f607c20 */ /* 0x000fe20008410000 */
[----:B------:R-:W-:Y:S01]  /*9440*/  FADD.FTZ R48, R48, -UR28 ;  /* 0x8000001c30307e21 */ /* 0x000fe20008010000 */
[----:B------:R-:W-:Y:S01]  /*9450*/  FADD.FTZ R44, R44, -UR28 ;  /* 0x8000001c2c2c7e21 */ /* 0x000fe20008010000 */
[----:B------:R-:W-:Y:S01]  /*9460*/  FFMA.FTZ R105, R111, R105, 1 ;  /* 0x3f8000006f697423 */ /* 0x000fe20000010069 */
[----:B------:R-:W-:Y:S01]  /*9470*/  FFMA.FTZ R111, R99, R96, R68 ;  /* 0x00000060636f7223 */ /* 0x000fe20000010044 */
[----:B------:R-:W-:Y:S01]  /*9480*/  FADD.FTZ R56, R56, -UR28 ;  /* 0x8000001c38387e21 */ /* 0x000fe20008010000 */
[----:B------:R-:W-:Y:S01]  /*9490*/  FADD.FTZ R27, R27, -UR28 ;  /* 0x8000001c1b1b7e21 */ /* 0x000fe20008010000 */
[----:B------:R-:W-:Y:S01]  /*94a0*/  FMUL.FTZ R95, R115, R105 ;  /* 0x00000069735f7220 */ /* 0x000fe20000410000 */
[----:B------:R-:W-:Y:S01]  /*94b0*/  FMUL.FTZ R105, R111, -1.4426950216293334961 ;  /* 0xbfb8aa3b6f697820 */ /* 0x000fe20000410000 */
[----:B------:R-:W-:Y:S01]  /*94c0*/  FMUL.FTZ R109, R125, R109 ;  /* 0x0000006d7d6d7220 */ /* 0x000fe20000410000 */
[----:B------:R-:W-:Y:S01]  /*94d0*/  FMUL.FTZ R49, R49, UR16 ;  /* 0x0000001031317c20 */ /* 0x000fe20008410000 */
[----:B------:R-:W-:Y:S01]  /*94e0*/  FMUL.FTZ R13, R13, UR16 ;  /* 0x000000100d0d7c20 */ /* 0x000fe20008410000 */
[----:B------:R-:W-:Y:S01]  /*94f0*/  FMUL.FTZ R11, R11, UR16 ;  /* 0x000000100b0b7c20 */ /* 0x000fe20008410000 */
[----:B------:R-:W-:Y:S01]  /*9500*/  FMUL.FTZ R21, R21, UR16 ;  /* 0x0000001015157c20 */ /* 0x000fe20008410000 */
[----:B------:R-:W2:Y:S01]  /*9510*/  MUFU.EX2 R105, R105 ;  /* 0x0000006900697308 */ /* 0x000ea20000000800 */
[----:B------:R-:W-:Y:S01]  /*9520*/  FMUL.FTZ R19, R19, UR16 ;  /* 0x0000001013137c20 */ /* 0x000fe20008410000 */
[----:B------:R-:W-:Y:S01]  /*9530*/  FMUL.FTZ R36, R36, UR16 ;  /* 0x0000001024247c20 */ /* 0x000fe20008410000 */
[----:B------:R-:W-:Y:S01]  /*9540*/  FMUL.FTZ R35, R35, UR16 ;  /* 0x0000001023237c20 */ /* 0x000fe20008410000 */
[----:B------:R-:W-:Y:S01]  /*9550*/  FMUL.FTZ R48, R48, UR16 ;  /* 0x0000001030307c20 */ /* 0x000fe20008410000 */
[----:B------:R-:W-:Y:S01]  /*9560*/  FMUL.FTZ R56, R56, UR16 ;  /* 0x0000001038387c20 */ /* 0x000fe20008410000 */
[----:B------:R-:W3:Y:S04]  /*9570*/  LDL.LU R125, [R1+0x144] ;  /* 0x00014400017d7983 */ /* 0x000ee80000300800 */
[----:B-1----:R-:W4:Y:S01]  /*9580*/  LDL.LU R72, [R1+0x134] ;  /* 0x0001340001487983 */ /* 0x002f220000300800 */
[----:B--2---:R-:W-:-:S03]  /*9590*/  FADD.FTZ R105, R105, 1 ;  /* 0x3f80000069697421 */ /* 0x004fc60000010000 */
[----:B0-----:R-:W2:Y:S04]  /*95a0*/  LDL.LU R106, [R1+0x128] ;  /* 0x00012800016a7983 */ /* 0x001ea80000300800 */
[----:B------:R0:W-:Y:S01]  /*95b0*/  STL [R1+0x1c4], R76 ;  /* 0x0001c44c01007387 */ /* 0x0001e20000100800 */
[----:B------:R-:W1:Y:S03]  /*95c0*/  MUFU.RCP R105, R105 ;  /* 0x0000006900697308 */ /* 0x000e660000001000 */
[----:B------:R-:W2:Y:S04]  /*95d0*/  LDL.LU R124, [R1+0x12c] ;  /* 0x00012c00017c7983 */ /* 0x000ea80000300800 */
[----:B------:R1:W-:Y:S04]  /*95e0*/  STL [R1+0x1b8], R32 ;  /* 0x0001b82001007387 */ /* 0x0003e80000100800 */
[----:B0-----:R-:W2:Y:S04]  /*95f0*/  LDL.LU R76, [R1+0x140] ;  /* 0x00014000014c7983 */ /* 0x001ea80000300800 */
[----:B-1----:R-:W2:Y:S01]  /*9600*/  LDL.LU R32, [R1+0x124] ;  /* 0x0001240001207983 */ /* 0x002ea20000300800 */
[----:B------:R-:W-:Y:S01]  /*9610*/  FMUL.FTZ R115, R97, R105 ;  /* 0x0000006961737220 */ /* 0x000fe20000410000 */
        /* <DEDUP_REMOVED lines=341> */
[----:B------:R-:W-:Y:S01]  /*ab70*/  FFMA.FTZ R120, R33, R118, R64 ;  /* 0x0000007621787223 */ /* 0x000fe20000010040 */
[----:B------:R-:W-:Y:S01]  /*ab80*/  FMUL.FTZ R28, R122, R119 ;  /* 0x000000777a1c7220 */ /* 0x000fe20000410000 */
[----:B------:R-:W-:Y:S01]  /*ab90*/  FMUL.FTZ R116, R121, R116 ;  /* 0x0000007479747220 */ /* 0x000fe20000410000 */
[----:B------:R-:W2:Y:S01]  /*aba0*/  LDL.LU R122, [R1+0x138] ;  /* 0x00013800017a7983 */ /* 0x000ea20000300800 */
        /* <DEDUP_REMOVED lines=100> */
[----:B------:R-:W-:-:S04]  /*b1f0*/  FFMA.FTZ R119, R120, R119, 1 ;  /* 0x3f80000078777423 */ /* 0x000fc80000010077 */
[----:B------:R-:W-:Y:S02]  /*b200*/  FMUL.FTZ R44, R121, R119 ;  /* 0x00000077792c7220 */ /* 0x000fe40000410000 */
[----:B------:R-:W3:Y:S01]  /*b210*/  LDL.LU R121, [R1+0x118] ;  /* 0x0001180001797983 */ /* 0x000ee20000300800 */
        /* <DEDUP_REMOVED lines=24> */
[----:B---3--:R-:W-:-:S05]  /*b3a0*/  SHF.L.U32 R121, R121, 0x10, RZ ;  /* 0x0000001079797819 */ /* 0x008fca00000006ff */
[----:B0-----:R-:W-:Y:S01]  /*b3b0*/  FMUL.FTZ R121, R121, R120 ;  /* 0x0000007879797220 */ /* 0x001fe20000410000 */
[----:B------:R-:W-:-:S04]  /*b3c0*/  FADD.FTZ R120, -R120, 1 ;  /* 0x3f80000078787421 */ /* 0x000fc80000010100 */
[----:B------:R-:W-:Y:S02]  /*b3d0*/  FFMA.FTZ R60, R60, R120, 1 ;  /* 0x3f8000003c3c7423 */ /* 0x000fe40000010078 */
[----:B------:R-:W3:Y:S02]  /*b3e0*/  LDL.LU R120, [R1+0x148] ;  /* 0x0001480001787983 */ /* 0x000ee40000300800 */
[----:B------:R-:W-:Y:S01]  /*b3f0*/  FMUL.FTZ R60, R121, R60 ;  /* 0x0000003c793c7220 */ /* 0x000fe20000410000 */
[----:B---3--:R-:W-:Y:S01]  /*b400*/  FADD.FTZ R121, R120, R6 ;  /* 0x0000000678797221 */ /* 0x008fe20000010000 */
[-C--:B------:R-:W-:Y:S01]  /*b410*/  FFMA.FTZ R120, R123, R6.reuse, R125 ;  /* 0x000000067b787223 */ /* 0x080fe2000001007d */
[----:B------:R-:W-:Y:S02]  /*b420*/  FMUL.FTZ R125, R33, R6 ;  /* 0x00000006217d7220 */ /* 0x000fe40000410000 */
[----:B------:R-:W3:Y:S02]  /*b430*/  LDL.LU R6, [R1+0x13c] ;  /* 0x00013c0001067983 */ /* 0x000ee40000300800 */
[----:B----4-:R-:W-:-:S02]  /*b440*/  FFMA.FTZ R123, R123, R125, R72 ;  /* 0x0000007d7b7b7223 */ /* 0x010fc40000010048 */
[----:B------:R-:W3:Y:S02]  /*b450*/  LDL.LU R72, [R1+0x1c0] ;  /* 0x0001c00001487983 */ /* 0x000ee40000300800 */
[----:B---3--:R-:W-:Y:S01]  /*b460*/  FADD.FTZ R6, R6, R72 ;  /* 0x0000004806067221 */ /* 0x008fe20000010000 */
[-C--:B--2---:R-:W-:Y:S01]  /*b470*/  FFMA.FTZ R122, R106, R72.reuse, R122 ;  /* 0x000000486a7a7223 */ /* 0x084fe2000001007a */
[----:B------:R-:W-:-:S04]  /*b480*/  FMUL.FTZ R72, R99, R72 ;  /* 0x0000004863487220 */ /* 0x000fc80000410000 */
[----:B------:R-:W-:Y:S02]  /*b490*/  FFMA.FTZ R123, R106, R72, R123 ;  /* 0x000000486a7b7223 */ /* 0x000fe4000001007b */
[----:B------:R-:W2:Y:S01]  /*b4a0*/  LDL.LU R106, [R1+0x1bc] ;  /* 0x0001bc00016a7983 */ /* 0x000ea20000300800 */
[----:B------:R-:W-:-:S03]  /*b4b0*/  FADD.FTZ R124, R124, R76 ;  /* 0x0000004c7c7c7221 */ /* 0x000fc60000010000 */
[----:B------:R-:W3:Y:S01]  /*b4c0*/  LDL.LU R76, [R1+0x1c4] ;  /* 0x0001c400014c7983 */ /* 0x000ee20000300800 */
[----:B------:R-:W-:-:S03]  /*b4d0*/  FADD.FTZ R124, R124, R125 ;  /* 0x0000007d7c7c7221 */ /* 0x000fc60000010000 */
[----:B------:R-:W4:Y:S01]  /*b4e0*/  LDL.LU R125, [R1+0x11c] ;  /* 0x00011c00017d7983 */ /* 0x000f220000300800 */
[----:B------:R-:W-:-:S03]  /*b4f0*/  FADD.FTZ R124, R72, R124 ;  /* 0x0000007c487c7221 */ /* 0x000fc60000010000 */
[----:B------:R-:W4:Y:S01]  /*b500*/  LDL.LU R72, [R1+0x120] ;  /* 0x0001200001487983 */ /* 0x000f220000300800 */
[----:B--2---:R-:W-:Y:S01]  /*b510*/  FADD.FTZ R121, R121, R106 ;  /* 0x0000006a79797221 */ /* 0x004fe20000010000 */
[-C--:B------:R-:W-:Y:S01]  /*b520*/  FFMA.FTZ R120, R32, R106.reuse, R120 ;  /* 0x0000006a20787223 */ /* 0x080fe20000010078 */
[----:B------:R-:W-:-:S04]  /*b530*/  FMUL.FTZ R106, R33, R106 ;  /* 0x0000006a216a7220 */ /* 0x000fc80000410000 */
[----:B------:R-:W-:Y:S02]  /*b540*/  FFMA.FTZ R123, R32, R106, R123 ;  /* 0x0000006a207b7223 */ /* 0x000fe4000001007b */
[----:B------:R-:W2:Y:S01]  /*b550*/  LDL.LU R32, [R1+0x1b8] ;  /* 0x0001b80001207983 */ /* 0x000ea20000300800 */
[----:B------:R-:W-:Y:S01]  /*b560*/  FADD.FTZ R124, R124, R106 ;  /* 0x0000006a7c7c7221 */ /* 0x000fe20000010000 */
[----:B---3--:R-:W-:Y:S01]  /*b570*/  FADD.FTZ R121, R121, R76 ;  /* 0x0000004c79797221 */ /* 0x008fe20000010000 */
[----:B----4-:R-:W-:-:S04]  /*b580*/  FFMA.FTZ R120, R125, R76, R120 ;  /* 0x0000004c7d787223 */ /* 0x010fc80000010078 */
        /* <DEDUP_REMOVED lines=11> */
[C---:B------:R-:W-:Y:S01]  /*b640*/  FFMA.FTZ R123, R100.reuse, R32, R123 ;  /* 0x00000020647b7223 */ /* 0x040fe2000001007b */
[----:B------:R-:W-:Y:S01]  /*b650*/  FFMA.FTZ R122, R100, R101, R122 ;  /* 0x00000065647a7223 */ /* 0x000fe2000001007a */
[----:B------:R-:W-:Y:S01]  /*b660*/  FADD.FTZ R6, R6, R101 ;  /* 0x0000006506067221 */ /* 0x000fe20000010000 */
[----:B------:R-:W-:Y:S01]  /*b670*/  FADD.FTZ R101, R32, R124 ;  /* 0x0000007c20657221 */ /* 0x000fe20000010000 */
[----:B------:R-:W-:Y:S01]  /*b680*/  FFMA.FTZ R123, R41, R72, R123 ;  /* 0x00000048297b7223 */ /* 0x000fe2000001007b */
[----:B------:R-:W-:Y:S01]  /*b690*/  FMUL.FTZ R32, R99, R102 ;  /* 0x0000006663207220 */ /* 0x000fe20000410000 */
[----:B------:R-:W-:Y:S01]  /*b6a0*/  FADD.FTZ R76, R121, R109 ;  /* 0x0000006d794c7221 */ /* 0x000fe20000010000 */
[----:B------:R-:W-:Y:S01]  /*b6b0*/  FADD.FTZ R101, R101, R72 ;  /* 0x0000004865657221 */ /* 0x000fe20000010000 */
[-C--:B------:R-:W-:Y:S01]  /*b6c0*/  FMUL.FTZ R72, R33, R103.reuse ;  /* 0x0000006721487220 */ /* 0x080fe20000410000 */
[----:B------:R-:W-:Y:S01]  /*b6d0*/  FFMA.FTZ R123, R40, R32, R123 ;  /* 0x00000020287b7223 */ /* 0x000fe2000001007b */
[----:B------:R-:W-:Y:S01]  /*b6e0*/  FADD.FTZ R121, R6, R102 ;  /* 0x0000006606797221 */ /* 0x000fe20000010000 */
[----:B------:R-:W-:Y:S01]  /*b6f0*/  FFMA.FTZ R109, R40, R102, R122 ;  /* 0x00000066286d7223 */ /* 0x000fe2000001007a */
[----:B------:R-:W-:Y:S01]  /*b700*/  FMUL.FTZ R6, R99, R94 ;  /* 0x0000005e63067220 */ /* 0x000fe20000410000 */
[C---:B------:R-:W-:Y:S01]  /*b710*/  FFMA.FTZ R123, R39.reuse, R72, R123 ;  /* 0x00000048277b7223 */ /* 0x040fe2000001007b */
        /* <DEDUP_REMOVED lines=10> */
[----:B------:R-:W-:Y:S01]  /*b7c0*/  FMUL.FTZ R32, R33, R95 ;  /* 0x0000005f21207220 */ /* 0x000fe20000410000 */
[----:B------:R-:W-:-:S02]  /*b7d0*/  FADD.FTZ R76, R76, R103 ;  /* 0x000000674c4c7221 */ /* 0x000fc40000010000 */
        /* <DEDUP_REMOVED lines=8> */
[C---:B------:R-:W-:Y:S02]  /*b860*/  FFMA.FTZ R6, R97.reuse, R91, R6 ;  /* 0x0000005b61067223 */ /* 0x040fe40000010006 */
[----:B------:R-:W-:Y:S01]  /*b870*/  FFMA.FTZ R104, R97, R95, R104 ;  /* 0x0000005f61687223 */ /* 0x000fe20000010068 */
[----:B------:R-:W-:Y:S01]  /*b880*/  FMUL.FTZ R97, R99, R86 ;  /* 0x0000005663617220 */ /* 0x000fe20000410000 */
[----:B------:R-:W-:Y:S01]  /*b890*/  FADD.FTZ R32, R101, R32 ;  /* 0x0000002065207221 */ /* 0x000fe20000010000 */
[----:B------:R-:W-:Y:S01]  /*b8a0*/  FADD.FTZ R76, R76, R91 ;  /* 0x0000005b4c4c7221 */ /* 0x000fe20000010000 */
[----:B------:R-:W-:Y:S01]  /*b8b0*/  FMUL.FTZ R91, R33, R87 ;  /* 0x00000057215b7220 */ /* 0x000fe20000410000 */
[----:B------:R-:W-:Y:S01]  /*b8c0*/  FFMA.FTZ R104, R92, R97, R104 ;  /* 0x000000615c687223 */ /* 0x000fe20000010068 */
[----:B------:R-:W-:Y:S01]  /*b8d0*/  FADD.FTZ R32, R32, R95 ;  /* 0x0000005f20207221 */ /* 0x000fe20000010000 */
[----:B------:R-:W-:-:S02]  /*b8e0*/  FFMA.FTZ R6, R93, R87, R6 ;  /* 0x000000575d067223 */ /* 0x000fc40000010006 */
[----:B------:R-:W-:Y:S01]  /*b8f0*/  FFMA.FTZ R104, R93, R91, R104 ;  /* 0x0000005b5d687223 */ /* 0x000fe20000010068 */
[----:B------:R-:W-:Y:S01]  /*b900*/  FADD.FTZ R32, R97, R32 ;  /* 0x0000002061207221 */ /* 0x000fe20000010000 */
[----:B------:R-:W-:Y:S01]  /*b910*/  FMUL.FTZ R93, R99, R82 ;  /* 0x00000052635d7220 */ /* 0x000fe20000410000 */
[----:B------:R-:W-:Y:S01]  /*b920*/  FADD.FTZ R76, R76, R87 ;  /* 0x000000574c4c7221 */ /* 0x000fe20000010000 */
[----:B------:R-:W-:Y:S01]  /*b930*/  FMUL.FTZ R87, R33, R83 ;  /* 0x0000005321577220 */ /* 0x000fe20000410000 */
[----:B------:R-:W-:Y:S01]  /*b940*/  FADD.FTZ R32, R32, R91 ;  /* 0x0000005b20207221 */ /* 0x000fe20000010000 */
[----:B------:R-:W-:Y:S01]  /*b950*/  FFMA.FTZ R104, R88, R93, R104 ;  /* 0x0000005d58687223 */ /* 0x000fe20000010068 */
[----:B------:R-:W-:Y:S02]  /*b960*/  FFMA.FTZ R6, R89, R83, R6 ;  /* 0x0000005359067223 */ /* 0x000fe40000010006 */
[----:B------:R-:W-:Y:S01]  /*b970*/  FADD.FTZ R32, R93, R32 ;  /* 0x000000205d207221 */ /* 0x000fe20000010000 */
[----:B------:R-:W-:Y:S01]  /*b980*/  FFMA.FTZ R104, R89, R87, R104 ;  /* 0x0000005759687223 */ /* 0x000fe20000010068 */
[----:B------:R-:W-:Y:S01]  /*b990*/  FMUL.FTZ R89, R99, R78 ;  /* 0x0000004e63597220 */ /* 0x000fe20000410000 */
[----:B------:R-:W-:Y:S01]  /*b9a0*/  FADD.FTZ R121, R121, R94 ;  /* 0x0000005e79797221 */ /* 0x000fe20000010000 */
        /* <DEDUP_REMOVED lines=8> */
[C---:B------:R-:W-:Y:S01]  /*ba30*/  FFMA.FTZ R6, R85.reuse, R79, R6 ;  /* 0x0000004f55067223 */ /* 0x040fe20000010006 */
[----:B------:R-:W-:Y:S01]  /*ba40*/  FFMA.FTZ R104, R85, R83, R104 ;  /* 0x0000005355687223 */ /* 0x000fe20000010068 */
[----:B------:R-:W-:Y:S01]  /*ba50*/  FADD.FTZ R121, R121, R86 ;  /* 0x0000005679797221 */ /* 0x000fe20000010000 */
[----:B------:R-:W-:Y:S01]  /*ba60*/  FMUL.FTZ R85, R99, R17 ;  /* 0x0000001163557220 */ /* 0x000fe20000410000 */
[----:B------:R-:W-:Y:S01]  /*ba70*/  FADD.FTZ R32, R32, R83 ;  /* 0x0000005320207221 */ /* 0x000fe20000010000 */
[----:B------:R-:W-:Y:S01]  /*ba80*/  FFMA.FTZ R109, R88, R82, R109 ;  /* 0x00000052586d7223 */ /* 0x000fe2000001006d */
[----:B------:R-:W-:Y:S01]  /*ba90*/  FADD.FTZ R76, R76, R79 ;  /* 0x0000004f4c4c7221 */ /* 0x000fe20000010000 */
[----:B------:R-:W-:Y:S01]  /*baa0*/  FADD.FTZ R121, R121, R82 ;  /* 0x0000005279797221 */ /* 0x000fe20000010000 */
[----:B------:R-:W-:Y:S01]  /*bab0*/  FFMA.FTZ R104, R80, R85, R104 ;  /* 0x0000005550687223 */ /* 0x000fe20000010068 */
[-C--:B------:R-:W-:Y:S01]  /*bac0*/  FMUL.FTZ R79, R33, R37.reuse ;  /* 0x00000025214f7220 */ /* 0x080fe20000410000 */
[----:B------:R-:W-:Y:S01]  /*bad0*/  FADD.FTZ R32, R85, R32 ;  /* 0x0000002055207221 */ /* 0x000fe20000010000 */
[----:B------:R-:W-:Y:S01]  /*bae0*/  FFMA.FTZ R109, R84, R78, R109 ;  /* 0x0000004e546d7223 */ /* 0x000fe2000001006d */
[----:B------:R-:W-:Y:S01]  /*baf0*/  FADD.FTZ R78, R121, R78 ;  /* 0x0000004e794e7221 */ /* 0x000fe20000010000 */
[C---:B------:R-:W-:Y:S01]  /*bb00*/  FFMA.FTZ R6, R81.reuse, R37, R6 ;  /* 0x0000002551067223 */ /* 0x040fe20000010006 */
[----:B------:R-:W-:Y:S01]  /*bb10*/  FFMA.FTZ R104, R81, R79, R104 ;  /* 0x0000004f51687223 */ /* 0x000fe20000010068 */
[-C--:B------:R-:W-:Y:S01]  /*bb20*/  FMUL.FTZ R81, R99, R2.reuse ;  /* 0x0000000263517220 */ /* 0x080fe20000410000 */
[----:B------:R-:W-:Y:S01]  /*bb30*/  FADD.FTZ R32, R32, R79 ;  /* 0x0000004f20207221 */ /* 0x000fe20000010000 */
[----:B------:R-:W-:Y:S01]  /*bb40*/  FFMA.FTZ R109, R80, R17, R109 ;  /* 0x00000011506d7223 */ /* 0x000fe2000001006d */
        /* <DEDUP_REMOVED lines=11> */
[-C--:B------:R-:W-:Y:S01]  /*bc00*/  FMUL.FTZ R37, R33, R50.reuse ;  /* 0x0000003221257220 */ /* 0x080fe20000410000 */
[----:B------:R-:W-:Y:S01]  /*bc10*/  FFMA.FTZ R104, R46, R17, R104 ;  /* 0x000000112e687223 */ /* 0x000fe20000010068 */
[----:B------:R-:W-:Y:S01]  /*bc20*/  FADD.FTZ R42, R17, R42 ;  /* 0x0000002a112a7221 */ /* 0x000fe20000010000 */
[----:B------:R-:W-:Y:S01]  /*bc30*/  FFMA.FTZ R17, R49, R50, R6 ;  /* 0x0000003231117223 */ /* 0x000fe20000010006 */
[----:B------:R-:W-:Y:S01]  /*bc40*/  FMUL.FTZ R6, R99, R53 ;  /* 0x0000003563067220 */ /* 0x000fe20000410000 */
[----:B------:R-:W-:Y:S01]  /*bc50*/  FFMA.FTZ R49, R49, R37, R104 ;  /* 0x0000002531317223 */ /* 0x000fe20000010068 */
[----:B------:R-:W-:Y:S01]  /*bc60*/  FADD.FTZ R37, R42, R37 ;  /* 0x000000252a257221 */ /* 0x000fe20000010000 */
[----:B------:R-:W-:Y:S01]  /*bc70*/  FFMA.FTZ R32, R46, R47, R109 ;  /* 0x0000002f2e207223 */ /* 0x000fe2000001006d */
[----:B------:R-:W-:Y:S01]  /*bc80*/  FMUL.FTZ R42, R33, R54 ;  /* 0x00000036212a7220 */ /* 0x000fe20000410000 */
[C---:B------:R-:W-:Y:S01]  /*bc90*/  FFMA.FTZ R49, R51.reuse, R6, R49 ;  /* 0x0000000633317223 */ /* 0x040fe20000010031 */
[----:B------:R-:W-:Y:S01]  /*bca0*/  FADD.FTZ R2, R2, R47 ;  /* 0x0000002f02027221 */ /* 0x000fe20000010000 */
        /* <DEDUP_REMOVED lines=8> */
[----:B------:R-:W-:Y:S01]  /*bd30*/  FADD.FTZ R45, R45, R50 ;  /* 0x000000322d2d7221 */ /* 0x000fe20000010000 */
[C---:B------:R-:W-:Y:S01]  /*bd40*/  FFMA.FTZ R17, R55.reuse, R8, R32 ;  /* 0x0000000837117223 */ /* 0x040fe20000010020 */
[----:B------:R-:W-:Y:S01]  /*bd50*/  FFMA.FTZ R32, R55, R6, R49 ;  /* 0x0000000637207223 */ /* 0x000fe20000010031 */
[----:B------:R-:W-:Y:S01]  /*bd60*/  FMUL.FTZ R43, R33, R57 ;  /* 0x00000039212b7220 */ /* 0x000fe20000410000 */
[----:B------:R-:W-:Y:S01]  /*bd70*/  FADD.FTZ R37, R6, R37 ;  /* 0x0000002506257221 */ /* 0x000fe20000010000 */
[----:B------:R-:W-:Y:S01]  /*bd80*/  FADD.FTZ R54, R45, R54 ;  /* 0x000000362d367221 */ /* 0x000fe20000010000 */
[----:B------:R-:W-:Y:S01]  /*bd90*/  FMUL.FTZ R45, R99, R10 ;  /* 0x0000000a632d7220 */ /* 0x000fe20000410000 */
[----:B------:R-:W-:Y:S01]  /*bda0*/  FFMA.FTZ R32, R105, R43, R32 ;  /* 0x0000002b69207223 */ /* 0x000fe20000010020 */
[----:B------:R-:W-:Y:S01]  /*bdb0*/  FADD.FTZ R6, R37, R43 ;  /* 0x0000002b25067221 */ /* 0x000fe20000010000 */
[----:B------:R-:W-:-:S02]  /*bdc0*/  FMUL.FTZ R37, R33, R61 ;  /* 0x0000003d21257220 */ /* 0x000fc40000410000 */
[----:B------:R-:W-:Y:S01]  /*bdd0*/  FFMA.FTZ R32, R58, R45, R32 ;  /* 0x0000002d3a207223 */ /* 0x000fe20000010020 */
        /* <DEDUP_REMOVED lines=17> */
[----:B------:R-:W-:Y:S01]  /*bef0*/  FMUL.FTZ R43, R99, R16 ;  /* 0x00000010632b7220 */ /* 0x000fe20000410000 */
        /* <DEDUP_REMOVED lines=8> */
[----:B------:R-:W-:Y:S01]  /*bf80*/  FADD.FTZ R53, R53, R8 ;  /* 0x0000000835357221 */ /* 0x000fe20000010000 */
[----:B------:R-:W-:Y:S01]  /*bf90*/  FFMA.FTZ R32, R71, R37, R32 ;  /* 0x0000002547207223 */ /* 0x000fe20000010020 */
[----:B------:R-:W-:Y:S01]  /*bfa0*/  FMUL.FTZ R43, R99, R20 ;  /* 0x00000014632b7220 */ /* 0x000fe20000410000 */
[----:B------:R-:W-:Y:S01]  /*bfb0*/  FADD.FTZ R8, R6, R37 ;  /* 0x0000002506087221 */ /* 0x000fe20000010000 */
[----:B------:R-:W-:Y:S01]  /*bfc0*/  FFMA.FTZ R17, R70, R16, R17 ;  /* 0x0000001046117223 */ /* 0x000fe20000010011 */
[----:B------:R-:W-:Y:S01]  /*bfd0*/  FFMA.FTZ R2, R71, R73, R2 ;  /* 0x0000004947027223 */ /* 0x000fe20000010002 */
[C---:B------:R-:W-:Y:S01]  /*bfe0*/  FFMA.FTZ R32, R74.reuse, R43, R32 ;  /* 0x0000002b4a207223 */ /* 0x040fe20000010020 */
[-C--:B------:R-:W-:Y:S01]  /*bff0*/  FMUL.FTZ R37, R33, R77.reuse ;  /* 0x0000004d21257220 */ /* 0x080fe20000410000 */
        /* <DEDUP_REMOVED lines=9> */
[C---:B------:R-:W-:Y:S01]  /*c090*/  FFMA.FTZ R75, R107.reuse, R2, R75 ;  /* 0x000000026b4b7223 */ /* 0x040fe2000001004b */
[----:B------:R-:W-:Y:S01]  /*c0a0*/  FADD.FTZ R37, R2, R37 ;  /* 0x0000002502257221 */ /* 0x000fe20000010000 */
[----:B------:R-:W-:Y:S01]  /*c0b0*/  FADD.FTZ R54, R54, R65 ;  /* 0x0000004136367221 */ /* 0x000fe20000010000 */
[----:B------:R-:W-:Y:S01]  /*c0c0*/  FFMA.FTZ R6, R107, R22, R6 ;  /* 0x000000166b067223 */ /* 0x000fe20000010006 */
[----:B------:R-:W-:Y:S01]  /*c0d0*/  FFMA.FTZ R75, R108, R8, R75 ;  /* 0x000000086c4b7223 */ /* 0x000fe2000001004b */
[----:B------:R-:W-:Y:S01]  /*c0e0*/  FMUL.FTZ R2, R99, R24 ;  /* 0x0000001863027220 */ /* 0x000fe20000410000 */
[----:B------:R-:W-:Y:S01]  /*c0f0*/  FADD.FTZ R43, R37, R8 ;  /* 0x00000008252b7221 */ /* 0x000fe20000010000 */
[----:B------:R-:W-:Y:S01]  /*c100*/  FADD.FTZ R53, R53, R10 ;  /* 0x0000000a35357221 */ /* 0x000fe20000010000 */
[----:B------:R-:W-:Y:S01]  /*c110*/  FADD.FTZ R54, R54, R69 ;  /* 0x0000004536367221 */ /* 0x000fe20000010000 */
[----:B------:R-:W-:Y:S01]  /*c120*/  FFMA.FTZ R17, R108, R110, R17 ;  /* 0x0000006e6c117223 */ /* 0x000fe20000010011 */
[C---:B------:R-:W-:Y:S01]  /*c130*/  FFMA.FTZ R37, R111.reuse, R24, R6 ;  /* 0x000000186f257223 */ /* 0x040fe20000010006 */
[----:B------:R-:W-:Y:S01]  /*c140*/  FFMA.FTZ R75, R111, R2, R75 ;  /* 0x000000026f4b7223 */ /* 0x000fe2000001004b */
[-C--:B------:R-:W-:Y:S01]  /*c150*/  FMUL.FTZ R6, R33, R113.reuse ;  /* 0x0000007121067220 */ /* 0x080fe20000410000 */
[----:B------:R-:W-:Y:S01]  /*c160*/  FADD.FTZ R43, R2, R43 ;  /* 0x0000002b022b7221 */ /* 0x000fe20000010000 */
[----:B------:R-:W-:Y:S01]  /*c170*/  FADD.FTZ R53, R53, R12 ;  /* 0x0000000c35357221 */ /* 0x000fe20000010000 */
[----:B------:R-:W-:Y:S01]  /*c180*/  FADD.FTZ R54, R54, R73 ;  /* 0x0000004936367221 */ /* 0x000fe20000010000 */
        /* <DEDUP_REMOVED lines=39> */
[----:B------:R-:W-:Y:S01]  /*c400*/  FFMA.FTZ R2, R31, R3, R2 ;  /* 0x000000031f027223 */ /* 0x000fe20000010002 */
[----:B------:R-:W-:Y:S01]  /*c410*/  FADD.FTZ R116, R116, R3 ;  /* 0x0000000374747221 */ /* 0x000fe20000010000 */
[C---:B------:R-:W-:Y:S01]  /*c420*/  FFMA.FTZ R118, R4.reuse, R17, R118 ;  /* 0x0000001104767223 */ /* 0x040fe20000010076 */
[----:B------:R-:W-:Y:S01]  /*c430*/  FMUL.FTZ R3, R33, R9 ;  /* 0x0000000921037220 */ /* 0x000fe20000410000 */
        /* <DEDUP_REMOVED lines=8> */
[----:B------:R-:W-:Y:S01]  /*c4c0*/  FMUL.FTZ R7, R33, R18 ;  /* 0x0000001221077220 */ /* 0x000fe20000410000 */
[C---:B------:R-:W-:Y:S01]  /*c4d0*/  FFMA.FTZ R8, R11.reuse, R4, R13 ;  /* 0x000000040b087223 */ /* 0x040fe2000001000d */
[----:B------:R-:W-:Y:S01]  /*c4e0*/  FADD.FTZ R3, R4, R3 ;  /* 0x0000000304037221 */ /* 0x000fe20000010000 */
[----:B------:R-:W-:Y:S01]  /*c4f0*/  FFMA.FTZ R6, R11, R5, R6 ;  /* 0x000000050b067223 */ /* 0x000fe20000010006 */
        /* <DEDUP_REMOVED lines=30> */
[----:B------:R-:W-:Y:S01]  /*c6e0*/  FFMA.FTZ R52, R52, R25, R3 ;  /* 0x0000001934347223 */ /* 0x000fe20000010003 */
[----:B------:R-:W-:Y:S01]  /*c6f0*/  FADD.FTZ R44, R9, R44 ;  /* 0x0000002c092c7221 */ /* 0x000fe20000010000 */
[----:B------:R-:W-:Y:S01]  /*c700*/  FMUL.FTZ R2, R99, R60 ;  /* 0x0000003c63027220 */ /* 0x000fe20000410000 */
[----:B------:R-:W-:Y:S01]  /*c710*/  FADD.FTZ R7, R4, R7 ;  /* 0x0000000704077221 */ /* 0x000fe20000010000 */
[----:B------:R-:W-:Y:S01]  /*c720*/  FADD.FTZ R25, R0, R25 ;  /* 0x0000001900197221 */ /* 0x000fe20000010000 */
[----:B------:R-:W-:Y:S01]  /*c730*/  FFMA.FTZ R56, R56, R27, R5 ;  /* 0x0000001b38387223 */ /* 0x000fe20000010005 */
[C---:B------:R-:W-:Y:S01]  /*c740*/  FFMA.FTZ R0, R119.reuse, R2, R6 ;  /* 0x0000000277007223 */ /* 0x040fe20000010006 */
[----:B------:R-:W-:Y:S01]  /*c750*/  FADD.FTZ R3, R2, R7 ;  /* 0x0000000702037221 */ /* 0x000fe20000010000 */
[----:B------:R-:W-:Y:S01]  /*c760*/  FADD.FTZ R58, R44, R27 ;  /* 0x0000001b2c3a7221 */ /* 0x000fe20000010000 */
[----:B------:R-:W-:Y:S01]  /*c770*/  FFMA.FTZ R57, R119, R60, R52 ;  /* 0x0000003c77397223 */ /* 0x000fe20000010034 */
[----:B0-----:R-:W-:-:S07]  /*c780*/  FADD.FTZ R59, R25, R60 ;  /* 0x0000003c193b7221 */ /* 0x001fce0000010000 */
.L_x_323:
        /* <DEDUP_REMOVED lines=48> */
[----:B------:R-:W-:-:S02]  /*ca90*/  @!P1 LOP3.LUT R3, R0, 0xf8, RZ, 0xc0, !PT ;  /* 0x000000f800039812 */ /* 0x000fc400078ec0ff */
[C---:B------:R-:W-:Y:S01]  /*caa0*/  LEA R0, R2.reuse, UR5, 0x4 ;  /* 0x0000000502007c11 */ /* 0x040fe2000f8e20ff */
[----:B-1----:R-:W-:Y:S01]  /*cab0*/  @!P0 FADD.FTZ R17, R17, R4 ;  /* 0x0000000411118221 */ /* 0x002fe20000010000 */
[----:B------:R-:W-:-:S03]  /*cac0*/  ISETP.NE.AND P0, PT, R2, RZ, PT ;  /* 0x000000ff0200720c */ /* 0x000fc60003f05270 */
[----:B------:R0:W-:Y:S04]  /*cad0*/  STS.128 [R0], R56 ;  /* 0x0000003800007388 */ /* 0x0001e80000000c00 */
[----:B------:R0:W-:Y:S01]  /*cae0*/  @!P1 STS.64 [R3+UR7+0x10], R16 ;  /* 0x0000101003009988 */ /* 0x0001e20008000a07 */
[----:B------:R-:W-:Y:S06]  /*caf0*/  BAR.SYNC.DEFER_BLOCKING 0x0 ;  /* 0x0000000000007b1d */ /* 0x000fec0000010000 */
[----:B---34-:R-:W-:Y:S05]  /*cb00*/  @P0 BRA `(.L_x_325) ;  /* 0x0000000000800947 */ /* 0x018fea0003800000 */
[----:B------:R-:W-:-:S09]  /*cb10*/  ULEA UR5, UR14, UR6, 0x18 ;  /* 0x000000060e057291 */ /* 0x000fd2000f8ec0ff */
[----:B------:R-:W0:Y:S04]  /*cb20*/  LDS.64 R18, [UR5+0x18] ;  /* 0x00001805ff127984 */ /* 0x000e280008000a00 */
[----:B------:R-:W1:Y:S04]  /*cb30*/  LDS.128 R20, [UR5+0x20] ;  /* 0x00002005ff147984 */ /* 0x000e680008000c00 */
[----:B------:R-:W2:Y:S04]  /*cb40*/  LDS.128 R24, [UR5+0x30] ;  /* 0x00003005ff187984 */ /* 0x000ea80008000c00 */
[----:B------:R-:W3:Y:S04]  /*cb50*/  LDS.128 R12, [UR5+0x40] ;  /* 0x00004005ff0c7984 */ /* 0x000ee80008000c00 */
[----:B------:R-:W4:Y:S04]  /*cb60*/  LDS.128 R8, [UR5+0x50] ;  /* 0x00005005ff087984 */ /* 0x000f280008000c00 */
[----:B------:R-:W4:Y:S01]  /*cb70*/  LDS.128 R4, [UR5+0x60] ;  /* 0x00006005ff047984 */ /* 0x000f220008000c00 */
[----:B0-----:R-:W-:Y:S01]  /*cb80*/  FADD.FTZ R3, R16, R18 ;  /* 0x0000001210037221 */ /* 0x001fe20000010000 */
[----:B------:R-:W-:-:S02]  /*cb90*/  FADD.FTZ R16, R17, R19 ;  /* 0x0000001311107221 */ /* 0x000fc40000010000 */
[----:B------:R-:W0:Y:S01]  /*cba0*/  LDS.64 R18, [UR5+0x70] ;  /* 0x00007005ff127984 */ /* 0x000e220008000a00 */
[----:B-1----:R-:W-:Y:S01]  /*cbb0*/  FADD.FTZ R3, R3, R20 ;  /* 0x0000001403037221 */ /* 0x002fe20000010000 */
        /* <DEDUP_REMOVED lines=21> */
.L_x_325:
[----:B------:R-:W-:Y:S05]  /*cd10*/  BSYNC.RECONVERGENT B0 ;  /* 0x0000000000007941 */ /* 0x000fea0003800200 */
.L_x_324:
[----:B------:R-:W-:Y:S06]  /*cd20*/  BAR.SYNC.DEFER_BLOCKING 0x0 ;  /* 0x0000000000007b1d */ /* 0x000fec0000010000 */
[----:B------:R-:W-:Y:S04]  /*cd30*/  BSSY.RECONVERGENT B0, `(.L_x_326) ;  /* 0x0000025000007945 */ /* 0x000fe80003800200 */
[----:B------:R-:W-:Y:S05]  /*cd40*/  @P2 BRA `(.L_x_327) ;  /* 0x00000000008c2947 */ /* 0x000fea0003800000 */
[----:B------:R-:W0:Y:S04]  /*cd50*/  LDS.128 R24, [R0+0x310] ;  /* 0x0003100000187984 */ /* 0x000e280000000c00 */
[----:B------:R-:W1:Y:S04]  /*cd60*/  LDS.128 R28, [R0+0x620] ;  /* 0x00062000001c7984 */ /* 0x000e680000000c00 */
[----:B------:R-:W2:Y:S04]  /*cd70*/  LDS.128 R44, [R0+0x930] ;  /* 0x00093000002c7984 */ /* 0x000ea80000000c00 */
[----:B------:R-:W3:Y:S04]  /*cd80*/  LDS.128 R12, [R0+0xc40] ;  /* 0x000c4000000c7984 */ /* 0x000ee80000000c00 */
[----:B------:R-:W4:Y:S04]  /*cd90*/  LDS.128 R8, [R0+0xf50] ;  /* 0x000f500000087984 */ /* 0x000f280000000c00 */
[----:B------:R-:W4:Y:S04]  /*cda0*/  LDS.128 R4, [R0+0x1260] ;  /* 0x0012600000047984 */ /* 0x000f280000000c00 */
[----:B------:R-:W4:Y:S01]  /*cdb0*/  LDS.128 R20, [R0+0x1570] ;  /* 0x0015700000147984 */ /* 0x000f220000000c00 */
        /* <DEDUP_REMOVED lines=28> */
.L_x_327:
[----:B------:R-:W-:Y:S05]  /*cf80*/  BSYNC.RECONVERGENT B0 ;  /* 0x0000000000007941 */ /* 0x000fea0003800200 */
.L_x_326:
[----:B------:R-:W-:Y:S04]  /*cf90*/  BSSY.RECONVERGENT B0, `(.L_x_328) ;  /* 0x000001e000007945 */ /* 0x000fe80003800200 */
[----:B------:R-:W-:Y:S05]  /*cfa0*/  @P2 BRA `(.L_x_329) ;  /* 0x0000000000702947 */ /* 0x000fea0003800000 */
[----:B------:R-:W1:Y:S01]  /*cfb0*/  LDC.64 R14, c[0x0][0x3f8] ;  /* 0x0000fe00ff0e7b82 */ /* 0x000e620000000a00 */
[----:B------:R-:W-:-:S05]  /*cfc0*/  MOV R9, UR13 ;  /* 0x0000000d00097c02 */ /* 0x000fca0008000f00 */
[----:B------:R-:W-:Y:S02]  /*cfd0*/  IMAD R9, R9, 0x31, R2 ;  /* 0x0000003109097824 */ /* 0x000fe400078e0202 */
[----:B------:R-:W2:Y:S01]  /*cfe0*/  LDC.64 R4, c[0x0][0x3d8] ;  /* 0x0000f600ff047b82 */ /* 0x000ea20000000a00 */
[----:B-1----:R-:W-:Y:S01]  /*cff0*/  IMAD.WIDE.U32 R6, R14, 0x3, RZ ;  /* 0x000000030e067825 */ /* 0x002fe200078e00ff */
[C---:B0-----:R-:W-:Y:S02]  /*d000*/  LEA R3, R15.reuse, R15, 0x1 ;  /* 0x0000000f0f037211 */ /* 0x041fe400078e08ff */
        /* <DEDUP_REMOVED lines=22> */
.L_x_329:
[----:B------:R-:W-:Y:S05]  /*d170*/  BSYNC.RECONVERGENT B0 ;  /* 0x0000000000007941 */ /* 0x000fea0003800200 */
.L_x_328:
[----:B------:R-:W-:-:S09]  /*d180*/  UISETP.GE.U32.AND UP0, UPT, UR12, 0x2, UPT ;  /* 0x000000020c00788c */ /* 0x000fd2000bf06070 */
[----:B------:R-:W-:Y:S05]  /*d190*/  BRA.U !UP0, `(.L_x_330) ;  /* 0x0000000d08787547 */ /* 0x000fea000b800000 */
[----:B-1----:R-:W1:Y:S01]  /*d1a0*/  LDC.64 R4, c[0x0][0x3d0] ;  /* 0x0000f400ff047b82 */ /* 0x002e620000000a00 */
[----:B------:R-:W-:Y:S01]  /*d1b0*/  ULOP3.LUT UR5, UR4, 0x1, URZ, 0xc0, !UPT ;  /* 0x0000000104057892 */ /* 0x000fe2000f8ec0ff */
[----:B------:R-:W-:Y:S03]  /*d1c0*/  BSSY.RECONVERGENT B0, `(.L_x_331) ;  /* 0x0000023000007945 */ /* 0x000fe60003800200 */
[----:B------:R-:W-:-:S03]  /*d1d0*/  UIMAD UR6, UR5, UR9, URZ ;  /* 0x00000009050672a4 */ /* 0x000fc6000f8e02ff */
[----:B------:R-:W2:Y:S01]  /*d1e0*/  S2UR UR29, SR_CTAID.X ;  /* 0x00000000001d79c3 */ /* 0x000ea20000002500 */
[----:B------:R-:W-:-:S04]  /*d1f0*/  UIMAD UR5, UR6, UR12, URZ ;  /* 0x0000000c060572a4 */ /* 0x000fc8000f8e02ff */
[----:B------:R-:W-:-:S03]  /*d200*/  USHF.L.U32 UR5, UR5, 0x1, URZ ;  /* 0x0000000105057899 */ /* 0x000fc600080006ff */
[----:B------:R-:W3:Y:S03]  /*d210*/  S2UR UR14, SR_CTAID.Y ;  /* 0x00000000000e79c3 */ /* 0x000ee60000002600 */
[----:B0-----:R-:W-:-:S05]  /*d220*/  MOV R3, UR5 ;  /* 0x0000000500037c02 */ /* 0x001fca0008000f00 */
[----:B-1----:R-:W-:Y:S01]  /*d230*/  IMAD.WIDE R4, R3, 0x4, R4 ;  /* 0x0000000403047825 */ /* 0x002fe200078e0204 */
        /* <DEDUP_REMOVED lines=22> */
.L_x_333:
[----:B------:R-:W2:Y:S04]  /*d3a0*/  LDG.E.STRONG.GPU R0, desc[UR10][R8.64] ;  /* 0x0000000a08007981 */ /* 0x000ea8000c1ef900 */
[----:B--2---:R-:W-:Y:S04]  /*d3b0*/  CCTL.IVALL ;  /* 0x00000000ff00798f */ /* 0x004fe80002000000 */
[----:B------:R0:W-:Y:S01]  /*d3c0*/  STL [R1], R0 ;  /* 0x0000000001007387 */ /* 0x0001e20000100800 */
[----:B------:R-:W-:-:S13]  /*d3d0*/  ISETP.NE.AND P0, PT, R0, UR5, PT ;  /* 0x0000000500007c0c */ /* 0x000fda000bf05270 */
[----:B0-----:R-:W-:Y:S05]  /*d3e0*/  @P0 BRA `(.L_x_333) ;  /* 0xfffffffc00ec0947 */ /* 0x001fea000383ffff */
.L_x_332:
[----:B------:R-:W-:Y:S05]  /*d3f0*/  BSYNC.RECONVERGENT B0 ;  /* 0x0000000000007941 */ /* 0x000fea0003800200 */
.L_x_331:
        /* <DEDUP_REMOVED lines=15> */
.L_x_335:
        /* <DEDUP_REMOVED lines=77> */
.L_x_334:
        /* <DEDUP_REMOVED lines=52> */
.L_x_336:
        /* <DEDUP_REMOVED lines=27> */
.L_x_337:
        /* <DEDUP_REMOVED lines=12> */
.L_x_338:
[----:B------:R-:W-:Y:S05]  /*df70*/  BSYNC.RECONVERGENT B0 ;  /* 0x0000000000007941 */ /* 0x000fea0003800200 */
.L_x_330:
        /* <DEDUP_REMOVED lines=17> */
.L_x_344:
[----:B------:R-:W-:-:S05]  /*e090*/  LEA R10, R11, UR15, 0x2 ;  /* 0x0000000f0b0a7c11 */ /* 0x000fca000f8e10ff */
[----:B0-----:R-:W2:Y:S04]  /*e0a0*/  LDL.64 R4, [R10+0x10] ;  /* 0x000010000a047983 */ /* 0x001ea80000100a00 */
[----:B------:R-:W3:Y:S01]  /*e0b0*/  LDL.64 R2, [R10+0x90] ;  /* 0x000090000a027983 */ /* 0x000ee20000100a00 */
[----:B------:R-:W-:Y:S01]  /*e0c0*/  BSSY.RECONVERGENT B0, `(.L_x_339) ;  /* 0x0000036000007945 */ /* 0x000fe20003800200 */
[C---:B--2---:R-:W-:Y:S02]  /*e0d0*/  SHF.L.U32 R6, R4.reuse, 0x10, RZ ;  /* 0x0000001004067819 */ /* 0x044fe400000006ff */
[----:B------:R-:W-:-:S03]  /*e0e0*/  PRMT R4, R4, 0x7632, R4 ;  /* 0x0000763204047816 */ /* 0x000fc60000000004 */
[----:B------:R-:W-:Y:S01]  /*e0f0*/  FADD.FTZ R6, R6, -UR28 ;  /* 0x8000001c06067e21 */ /* 0x000fe20008010000 */
[----:B------:R-:W-:-:S03]  /*e100*/  SHF.L.U32 R4, R4, 0x10, RZ ;  /* 0x0000001004047819 */ /* 0x000fc600000006ff */
[----:B------:R-:W-:Y:S02]  /*e110*/  FMUL.FTZ R16, R6, UR16 ;  /* 0x0000001006107c20 */ /* 0x000fe40008410000 */
[----:B------:R-:W-:Y:S02]  /*e120*/  FADD.FTZ R4, R4, -UR28 ;  /* 0x8000001c04047e21 */ /* 0x000fe40008010000 */
[----:B------:R-:W-:Y:S02]  /*e130*/  @P1 FFMA.FTZ R6, R33, R16, R64 ;  /* 0x0000001021061223 */ /* 0x000fe40000010040 */
[----:B------:R-:W-:Y:S01]  /*e140*/  FMUL.FTZ R18, R4, UR16 ;  /* 0x0000001004127c20 */ /* 0x000fe20008410000 */
[----:B---3--:R-:W-:Y:S01]  /*e150*/  SHF.L.U32 R4, R2, 0x10, RZ ;  /* 0x0000001002047819 */ /* 0x008fe200000006ff */
[----:B------:R-:W-:Y:S01]  /*e160*/  @P1 FMUL.FTZ R8, R6, -1.4426950216293334961 ;  /* 0xbfb8aa3b06081820 */ /* 0x000fe20000410000 */
[----:B------:R-:W-:Y:S01]  /*e170*/  PRMT R2, R2, 0x7632, R2 ;  /* 0x0000763202027816 */ /* 0x000fe20000000002 */
[----:B------:R-:W-:-:S03]  /*e180*/  @P1 FFMA.FTZ R7, R99, R18, R68 ;  /* 0x0000001263071223 */ /* 0x000fc60000010044 */
[----:B------:R-:W-:Y:S01]  /*e190*/  SHF.L.U32 R2, R2, 0x10, RZ ;  /* 0x0000001002027819 */ /* 0x000fe200000006ff */
[----:B------:R-:W0:Y:S01]  /*e1a0*/  @P1 MUFU.EX2 R8, R8 ;  /* 0x0000000800081308 */ /* 0x000e220000000800 */
[----:B------:R-:W-:-:S06]  /*e1b0*/  @P1 FMUL.FTZ R12, R7, -1.4426950216293334961 ;  /* 0xbfb8aa3b070c1820 */ /* 0x000fcc0000410000 */
[----:B------:R-:W1:Y:S01]  /*e1c0*/  @P1 MUFU.EX2 R12, R12 ;  /* 0x0000000c000c1308 */ /* 0x000e620000000800 */
[----:B0-----:R-:W-:-:S04]  /*e1d0*/  @P1 FADD.FTZ R10, R8, 1 ;  /* 0x3f800000080a1421 */ /* 0x001fc80000010000 */
[----:B------:R-:W0:Y:S01]  /*e1e0*/  @P1 MUFU.RCP R13, R10 ;  /* 0x0000000a000d1308 */ /* 0x000e220000001000 */
[----:B-1----:R-:W-:-:S07]  /*e1f0*/  @P1 FADD.FTZ R14, R12, 1 ;  /* 0x3f8000000c0e1421 */ /* 0x002fce0000010000 */
[----:B------:R-:W1:Y:S01]  /*e200*/  @P1 MUFU.RCP R15, R14 ;  /* 0x0000000e000f1308 */ /* 0x000e620000001000 */
[----:B0-----:R-:W-:Y:S01]  /*e210*/  @P1 FADD.FTZ R17, -R13, 1 ;  /* 0x3f8000000d111421 */ /* 0x001fe20000010100 */
[----:B------:R-:W-:-:S03]  /*e220*/  @P1 FMUL.FTZ R13, R4, R13 ;  /* 0x0000000d040d1220 */ /* 0x000fc60000410000 */
[----:B------:R-:W-:Y:S01]  /*e230*/  @P1 FFMA.FTZ R6, R6, R17, 1 ;  /* 0x3f80000006061423 */ /* 0x000fe20000010011 */
[----:B-----5:R-:W-:-:S03]  /*e240*/  LEA R17, R11, R100, 0x3 ;  /* 0x000000640b117211 */ /* 0x020fc600078e18ff */
[----:B------:R-:W-:Y:S01]  /*e250*/  @P1 FMUL.FTZ R4, R13, R6 ;  /* 0x000000060d041220 */ /* 0x000fe20000410000 */
[----:B------:R-:W-:Y:S01]  /*e260*/  ISETP.GE.U32.AND P0, PT, R17, UR18, PT ;  /* 0x0000001211007c0c */ /* 0x000fe2000bf06070 */
[----:B-1----:R-:W-:Y:S01]  /*e270*/  @P1 FADD.FTZ R8, -R15, 1 ;  /* 0x3f8000000f081421 */ /* 0x002fe20000010100 */
[----:B------:R-:W-:Y:S01]  /*e280*/  SHF.R.S32.HI R13, RZ, 0x1f, R17 ;  /* 0x0000001fff0d7819 */ /* 0x000fe20000011411 */
[----:B------:R-:W-:Y:S01]  /*e290*/  FFMA.FTZ R6, R0, R16, R9 ;  /* 0x0000001000067223 */ /* 0x000fe20000010009 */
[----:B------:R-:W-:Y:S01]  /*e2a0*/  @P1 FMUL.FTZ R15, R2, R15 ;  /* 0x0000000f020f1220 */ /* 0x000fe20000410000 */
[----:B------:R-:W-:Y:S01]  /*e2b0*/  @P1 FFMA.FTZ R8, R7, R8, 1 ;  /* 0x3f80000007081423 */ /* 0x000fe20000010008 */
[----:B------:R-:W-:Y:S01]  /*e2c0*/  ISETP.GE.AND.EX P0, PT, R13, UR19, PT, P0 ;  /* 0x000000130d007c0c */ /* 0x000fe2000bf06300 */
[----:B------:R-:W-:Y:S01]  /*e2d0*/  FFMA.FTZ R6, R33, R4, -R6 ;  /* 0x0000000421067223 */ /* 0x000fe20000010806 */
[----:B------:R-:W-:Y:S01]  /*e2e0*/  PRMT R7, R5, 0x7632, R7 ;  /* 0x0000763205077816 */ /* 0x000fe20000000007 */
[----:B------:R-:W-:Y:S01]  /*e2f0*/  @P1 FMUL.FTZ R2, R15, R8 ;  /* 0x000000080f021220 */ /* 0x000fe20000410000 */
[----:B------:R-:W-:Y:S01]  /*e300*/  FFMA.FTZ R4, R0, R18, R9 ;  /* 0x0000001200047223 */ /* 0x000fe20000010009 */
[----:B------:R-:W-:-:S02]  /*e310*/  SHF.L.U32 R8, R5, 0x10, RZ ;  /* 0x0000001005087819 */ /* 0x000fc400000006ff */
[----:B------:R-:W-:Y:S01]  /*e320*/  IADD3 R15, PT, PT, R17, 0x8, RZ ;  /* 0x00000008110f7810 */ /* 0x000fe20007ffe0ff */
[----:B------:R-:W-:Y:S01]  /*e330*/  FFMA.FTZ R12, R99, R2, -R4 ;  /* 0x00000002630c7223 */ /* 0x000fe20000010804 */
[----:B------:R-:W-:-:S04]  /*e340*/  SHF.L.U32 R10, R7, 0x10, RZ ;  /* 0x00000010070a7819 */ /* 0x000fc800000006ff */
[----:B------:R-:W-:Y:S05]  /*e350*/  @P0 BRA `(.L_x_340) ;  /* 0x0000000000300947 */ /* 0x000fea0003800000 */
        /* <DEDUP_REMOVED lines=12> */
.L_x_340:
[----:B------:R-:W-:Y:S05]  /*e420*/  BSYNC.RECONVERGENT B0 ;  /* 0x0000000000007941 */ /* 0x000fea0003800200 */
.L_x_339:
[----:B------:R-:W-:Y:S01]  /*e430*/  ISETP.NE.AND P1, PT, RZ, UR12, PT ;  /* 0x0000000cff007c0c */ /* 0x000fe2000bf25270 */
[----:B------:R-:W-:Y:S01]  /*e440*/  FADD.FTZ R8, R8, -UR28 ;  /* 0x8000001c08087e21 */ /* 0x000fe20008010000 */
[----:B------:R-:W-:Y:S01]  /*e450*/  FADD.FTZ R10, R10, -UR28 ;  /* 0x8000001c0a0a7e21 */ /* 0x000fe20008010000 */
[----:B------:R-:W-:Y:S02]  /*e460*/  ISETP.GE.U32.AND P0, PT, R15, UR18, PT ;  /* 0x000000120f007c0c */ /* 0x000fe4000bf06070 */
[----:B------:R-:W-:Y:S01]  /*e470*/  SHF.R.S32.HI R17, RZ, 0x1f, R15 ;  /* 0x0000001fff117819 */ /* 0x000fe2000001140f */
[----:B------:R-:W-:Y:S01]  /*e480*/  FMUL.FTZ R8, R8, UR16 ;  /* 0x0000001008087c20 */ /* 0x000fe20008410000 */
[----:B------:R-:W-:Y:S01]  /*e490*/  FMUL.FTZ R10, R10, UR16 ;  /* 0x000000100a0a7c20 */ /* 0x000fe20008410000 */
[----:B------:R-:W-:Y:S02]  /*e4a0*/  PRMT R2, R3, 0x7632, R2 ;  /* 0x0000763203027816 */ /* 0x000fe40000000002 */
[----:B------:R-:W-:Y:S01]  /*e4b0*/  ISETP.GE.AND.EX P0, PT, R17, UR19, PT, P0 ;  /* 0x0000001311007c0c */ /* 0x000fe2000bf06300 */
[C-C-:B------:R-:W-:Y:S01]  /*e4c0*/  FFMA.FTZ R16, R0.reuse, R8, R9.reuse ;  /* 0x0000000800107223 */ /* 0x140fe20000010009 */
[----:B------:R-:W-:Y:S01]  /*e4d0*/  SHF.L.U32 R4, R3, 0x10, RZ ;  /* 0x0000001003047819 */ /* 0x000fe200000006ff */
[----:B------:R-:W-:Y:S01]  /*e4e0*/  FFMA.FTZ R18, R0, R10, R9 ;  /* 0x0000000a00127223 */ /* 0x000fe20000010009 */
[----:B------:R-:W-:Y:S01]  /*e4f0*/  SHF.L.U32 R2, R2, 0x10, RZ ;  /* 0x0000001002027819 */ /* 0x000fe200000006ff */
[----:B------:R-:W-:Y:S08]  /*e500*/  @!P1 BRA `(.L_x_341) ;  /* 0x0000000000489947 */ /* 0x000ff00003800000 */
[----:B------:R-:W-:Y:S01]  /*e510*/  FFMA.FTZ R3, R33, R8, R64 ;  /* 0x0000000821037223 */ /* 0x000fe20000010040 */
[----:B0-----:R-:W-:-:S03]  /*e520*/  FFMA.FTZ R5, R99, R10, R68 ;  /* 0x0000000a63057223 */ /* 0x001fc60000010044 */
        /* <DEDUP_REMOVED lines=16> */
.L_x_341:
[----:B------:R-:W-:Y:S01]  /*e630*/  BSSY.RECONVERGENT B0, `(.L_x_342) ;  /* 0x0000010000007945 */ /* 0x000fe20003800200 */
[----:B------:R-:W-:Y:S01]  /*e640*/  FFMA.FTZ R16, R33, R4, -R16 ;  /* 0x0000000421107223 */ /* 0x000fe20000010810 */
[----:B0-----:R-:W-:Y:S02]  /*e650*/  FFMA.FTZ R6, R99, R2, -R18 ;  /* 0x0000000263067223 */ /* 0x001fe40000010812 */
        /* <DEDUP_REMOVED lines=13> */
.L_x_343:
[----:B------:R-:W-:Y:S05]  /*e730*/  BSYNC.RECONVERGENT B0 ;  /* 0x0000000000007941 */ /* 0x000fea0003800200 */
.L_x_342:
        /* <DEDUP_REMOVED lines=10> */
.L_x_321:
[----:B------:R-:W1:Y:S01]  /*e7e0*/  S2R R6, SR_TID.X ;  /* 0x0000000000067919 */ /* 0x000e620000002100 */
[----:B0-----:R-:W0:Y:S01]  /*e7f0*/  LDC R4, c[0x0][0x370] ;  /* 0x0000dc00ff047b82 */ /* 0x001e220000000800 */
[----:B------:R-:W-:Y:S07]  /*e800*/  BSSY.RECONVERGENT B0, `(.L_x_346) ;  /* 0x000000e000007945 */ /* 0x000fee0003800200 */
[----:B------:R-:W2:Y:S08]  /*e810*/  LDC R7, c[0x0][0x374] ;  /* 0x0000dd00ff077b82 */ /* 0x000eb00000000800 */
[----:B------:R-:W3:Y:S01]  /*e820*/  LDC.64 R2, c[0x0][0x3c8] ;  /* 0x0000f200ff027b82 */ /* 0x000ee20000000a00 */
[----:B0-----:R-:W-:-:S02]  /*e830*/  ISETP.NE.AND P0, PT, R4, 0x1, PT ;  /* 0x000000010400780c */ /* 0x001fc40003f05270 */
[----:B-1----:R-:W-:Y:S02]  /*e840*/  ISETP.NE.AND P1, PT, R6, RZ, PT ;  /* 0x000000ff0600720c */ /* 0x002fe40003f25270 */
        /* <DEDUP_REMOVED lines=9> */
.L_x_347:
[----:B------:R-:W-:Y:S05]  /*e8e0*/  BSYNC.RECONVERGENT B0 ;  /* 0x0000000000007941 */ /* 0x000fea0003800200 */
.L_x_346:
        /* <DEDUP_REMOVED lines=11> */
.L_x_349:
[----:B------:R-:W2:Y:S04]  /*e9a0*/  LDG.E.STRONG.GPU R5, desc[UR10][R2.64] ;  /* 0x0000000a02057981 */ /* 0x000ea8000c1ef900 */
[----:B--2---:R-:W-:Y:S01]  /*e9b0*/  CCTL.IVALL ;  /* 0x00000000ff00798f */ /* 0x004fe20002000000 */
[----:B------:R-:W-:Y:S05]  /*e9c0*/  YIELD ;  /* 0x0000000000007946 */ /* 0x000fea0003800000 */
[----:B------:R-:W-:-:S13]  /*e9d0*/  ISETP.NE.AND P0, PT, R5, R0, PT ;  /* 0x000000000500720c */ /* 0x000fda0003f05270 */
[----:B------:R-:W-:Y:S05]  /*e9e0*/  @P0 BRA `(.L_x_349) ;  /* 0xfffffffc00ec0947 */ /* 0x000fea000383ffff */
.L_x_348:
        /* <DEDUP_REMOVED lines=77> */
.L_x_352:
        /* <DEDUP_REMOVED lines=31> */
.L_x_351:
[----:B------:R-:W-:Y:S05]  /*f0b0*/  BSYNC.RECONVERGENT B0 ;  /* 0x0000000000007941 */ /* 0x000fea0003800200 */
.L_x_350:
        /* <DEDUP_REMOVED lines=10> */
.L_x_353:
        /* <DEDUP_REMOVED lines=87> */
.L_x_354:
        /* <DEDUP_REMOVED lines=11> */
.L_x_4742:


//--------------------- .text._Z35group_norm_nhwc_bwd_one_pass_kernelI11Bf16IOBf16WLi512ELi98ELi392EEv26Group_norm_nhwc_bwd_params --------------------------
	.section	.text._Z35group_norm_nhwc_bwd_one_pass_kernelI11Bf16IOBf16WLi512ELi98ELi392EEv26Group_norm_nhwc_bwd_params,"ax",@progbits
	.align	128
        .global         _Z35group_norm_nhwc_bwd_one_pass_kernelI11Bf16IOBf16WLi512ELi98ELi392EEv26Group_norm_nhwc_bwd_params
        .type           _Z35group_norm_nhwc_bwd_one_pass_kernelI11Bf16IOBf16WLi512ELi98ELi392EEv26Group_norm_nhwc_bwd_params,@function
        .size           _Z35group_norm_nhwc_bwd_one_pass_kernelI11Bf16IOBf16WLi512ELi98ELi392EEv26Group_norm_nhwc_bwd_params,(.L_x_4743 - _Z35group_norm_nhwc_bwd_one_pass_kernelI11Bf16IOBf16WLi512ELi98ELi392EEv26Group_norm_nhwc_bwd_params)
        .other          _Z35group_norm_nhwc_bwd_one_pass_kernelI11Bf16IOBf16WLi512ELi98ELi392EEv26Group_norm_nhwc_bwd_params,@"STO_CUDA_ENTRY STV_DEFAULT"
_Z35group_norm_nhwc_bwd_one_pass_kernelI11Bf16IOBf16WLi512ELi98ELi392EEv26Group_norm_nhwc_bwd_params:
.text._Z35group_norm_nhwc_bwd_one_pass_kernelI11Bf16IOBf16WLi512ELi98ELi392EEv26Group_norm_nhwc_bwd_params:
        /* <DEDUP_REMOVED lines=28> */
.L_x_379:
        /* <DEDUP_REMOVED lines=31> */
[----:B------:R-:W-:Y:S01]  /*03b0*/  UISETP.GE.AND UP2, UPT, UR12, URZ, UPT ;  /* 0x000000ff0c00728c */ /* 0x000fe2000bf46270 */
[----:B------:R-:W-:Y:S01]  /*03c0*/  IADD3 R13, PT, PT, R51, 0x8, RZ ;  /* 0x00000008330d7810 */ /* 0x000fe20007ffe0ff */
[----:B------:R-:W-:-:S02]  /*03d0*/  ULOP3.LUT UR9, URZ, UR14, URZ, 0x33, !UPT ;  /* 0x0000000eff097292 */ /* 0x000fc4000f8e33ff */
[----:B------:R-:W-:Y:S02]  /*03e0*/  UISETP.NE.AND UP0, UPT, UR14, URZ, UPT ;  /* 0x000000ff0e00728c */ /* 0x000fe4000bf05270 */
[----:B------:R-:W-:Y:S01]  /*03f0*/  @!UP4 UIADD3 UR5, UPT, UPT, -UR5, URZ, URZ ;  /* 0x000000ff0505c290 */ /* 0x000fe2000fffe1ff */
[----:B------:R-:W-:Y:S01]  /*0400*/  ISETP.GE.U32.AND P1, PT, R13, UR16, PT ;  /* 0x000000100d007c0c */ /* 0x000fe2000bf26070 */
[----:B------:R-:W-:Y:S01]  /*0410*/  @UP1 UIADD3 UR7, UPT, UPT, UR7, 0x1, URZ ;  /* 0x0000000107071890 */ /* 0x000fe2000fffe0ff */
[----:B------:R-:W-:Y:S01]  /*0420*/  SHF.R.S32.HI R9, RZ, 0x1f, R13 ;  /* 0x0000001fff097819 */ /* 0x000fe2000001140d */
[----:B------:R-:W-:Y:S02]  /*0430*/  USEL UR13, UR9, UR5, !UP0 ;  /* 0x00000005090d7287 */ /* 0x000fe4000c000000 */
[----:B------:R-:W-:Y:S01]  /*0440*/  @!UP2 UIADD3 UR7, UPT, UPT, -UR7, URZ, URZ ;  /* 0x000000ff0707a290 */ /* 0x000fe2000fffe1ff */
[----:B------:R-:W-:Y:S01]  /*0450*/  ISETP.GE.AND.EX P4, PT, R9, UR17, PT, P1 ;  /* 0x0000001109007c0c */ /* 0x000fe2000bf86310 */
[----:B------:R-:W-:-:S02]  /*0460*/  UIMAD UR5, UR13, 0x62, URZ ;  /* 0x000000620d0578a4 */ /* 0x000fc4000f8e02ff */
[----:B------:R-:W-:-:S04]  /*0470*/  USEL UR7, UR9, UR7, !UP0 ;  /* 0x0000000709077287 */ /* 0x000fc8000c000000 */
[----:B------:R-:W-:Y:S02]  /*0480*/  MOV R0, UR5 ;  /* 0x0000000500007c02 */ /* 0x000fe40008000f00 */
[----:B------:R-:W-:-:S04]  /*0490*/  IADD3 R19, PT, PT, R51, 0x10, RZ ;  /* 0x0000001033137810 */ /* 0x000fc80007ffe0ff */
[----:B------:R-:W0:Y:S01]  /*04a0*/  @!P4 LDC.64 R22, c[0x0][0x3f8] ;  /* 0x0000fe00ff16cb82 */ /* 0x000e220000000a00 */
[----:B------:R-:W-:Y:S02]  /*04b0*/  ISETP.GE.U32.AND P1, PT, R19, UR16, PT ;  /* 0x0000001013007c0c */ /* 0x000fe4000bf26070 */
[----:B------:R-:W-:-:S04]  /*04c0*/  SHF.R.S32.HI R17, RZ, 0x1f, R19 ;  /* 0x0000001fff117819 */ /* 0x000fc80000011413 */
[----:B------:R-:W-:Y:S01]  /*04d0*/  ISETP.GE.AND.EX P3, PT, R17, UR17, PT, P1 ;  /* 0x0000001111007c0c */ /* 0x000fe2000bf66310 */
[----:B------:R-:W1:Y:S01]  /*04e0*/  @!P4 LDC.64 R6, c[0x0][0x3a0] ;  /* 0x0000e800ff06cb82 */ /* 0x000e620000000a00 */
[----:B------:R-:W-:Y:S02]  /*04f0*/  LOP3.LUT R47, R47, 0xfeffffff, RZ, 0xc0, !PT ;  /* 0xfeffffff2f2f7812 */ /* 0x000fe400078ec0ff */
[----:B------:R-:W-:Y:S02]  /*0500*/  IADD3 R14, PT, PT, R51, 0x18, RZ ;  /* 0x00000018330e7810 */ /* 0x000fe40007ffe0ff */
[----:B------:R-:W-:Y:S02]  /*0510*/  @P4 LOP3.LUT R47, R47, 0x1000000, RZ, 0xfc, !PT ;  /* 0x010000002f2f4812 */ /* 0x000fe400078efcff */
[----:B------:R-:W-:Y:S01]  /*0520*/  ISETP.GE.U32.AND P1, PT, R14, UR16, PT ;  /* 0x000000100e007c0c */ /* 0x000fe2000bf26070 */
[----:B------:R-:W4:Y:S01]  /*0530*/  @!P4 LDC.64 R28, c[0x0][0x398] ;  /* 0x0000e600ff1ccb82 */ /* 0x000f220000000a00 */
[----:B------:R-:W-:-:S02]  /*0540*/  SHF.R.S32.HI R11, RZ, 0x1f, R14 ;  /* 0x0000001fff0b7819 */ /* 0x000fc4000001140e */
[----:B------:R-:W-:Y:S02]  /*0550*/  LOP3.LUT R47, R47, 0xff7fffff, RZ, 0xc0, !PT ;  /* 0xff7fffff2f2f7812 */ /* 0x000fe400078ec0ff */
[----:B------:R-:W-:Y:S02]  /*0560*/  ISETP.GE.AND.EX P6, PT, R11, UR17, PT, P1 ;  /* 0x000000110b007c0c */ /* 0x000fe4000bfc6310 */
[----:B------:R-:W-:Y:S01]  /*0570*/  @P3 LOP3.LUT R47, R47, 0x800000, RZ, 0xfc, !PT ;  /* 0x008000002f2f3812 */ /* 0x000fe200078efcff */
[----:B0-----:R-:W-:-:S10]  /*0580*/  @!P4 IMAD R8, R9, R22, RZ ;  /* 0x000000160908c224 */ /* 0x001fd400078e02ff */
[----:B------:R-:W0:Y:S01]  /*0590*/  @!P6 LDC.64 R32, c[0x0][0x398] ;  /* 0x0000e600ff20eb82 */ /* 0x000e220000000a00 */
[----:B--2---:R-:W-:Y:S02]  /*05a0*/  ISETP.GE.AND.EX P0, PT, R4, UR17, PT, P0 ;  /* 0x0000001104007c0c */ /* 0x004fe4000bf06300 */
[----:B---3--:R-:W-:-:S11]  /*05b0*/  IADD3 R34, P2, PT, R5, UR5, RZ ;  /* 0x0000000505227c10 */ /* 0x008fd6000ff5e0ff */
[----:B------:R-:W2:Y:S01]  /*05c0*/  @!P0 LDC.64 R2, c[0x0][0x3f8] ;  /* 0x0000fe00ff028b82 */ /* 0x000ea20000000a00 */
[----:B------:R-:W-:Y:S01]  /*05d0*/  USHF.R.S32.HI UR5, URZ, 0x1f, UR7 ;  /* 0x0000001fff057899 */ /* 0x000fe20008011407 */
[----:B------:R-:W-:Y:S02]  /*05e0*/  LEA.HI.X.SX32 R35, R0, RZ, 0x1, P2 ;  /* 0x000000ff00237211 */ /* 0x000fe400010f0eff */
[----:B------:R-:W-:Y:S01]  /*05f0*/  MOV R5, UR18 ;  /* 0x0000001200057c02 */ /* 0x000fe20008000f00 */
[----:B------:R-:W-:-:S03]  /*0600*/  UIMAD UR5, UR5, UR18, URZ ;  /* 0x00000012050572a4 */ /* 0x000fc6000f8e02ff */
[----:B------:R-:W3:Y:S01]  /*0610*/  @!P0 LDC.64 R20, c[0x0][0x398] ;  /* 0x0000e600ff148b82 */ /* 0x000ee20000000a00 */
[----:B------:R-:W-:Y:S02]  /*0620*/  UIMAD UR5, UR7, UR19, UR5 ;  /* 0x00000013070572a4 */ /* 0x000fe4000f8e0205 */
[----:B------:R-:W-:Y:S01]  /*0630*/  IMAD.WIDE.U32 R34, R5, UR7, R34 ;  /* 0x0000000705227c25 */ /* 0x000fe2000f8e0022 */
[----:B------:R-:W-:Y:S02]  /*0640*/  @!P0 SHF.R.S32.HI R4, RZ, 0x1f, R51 ;  /* 0x0000001fff048819 */ /* 0x000fe40000011433 */
[----:B------:R-:W-:Y:S02]  /*0650*/  IADD3 R27, PT, PT, R51, 0x58, RZ ;  /* 0x00000058331b7810 */ /* 0x000fe40007ffe0ff */
[----:B------:R-:W-:Y:S01]  /*0660*/  LOP3.LUT R69, R69, 0x7fffffff, RZ, 0xc0, !PT ;  /* 0x7fffffff45457812 */ /* 0x000fe200078ec0ff */
[----:B------:R-:W1:Y:S01]  /*0670*/  @!P0 LDC.64 R62, c[0x0][0x3a0] ;  /* 0x0000e800ff3e8b82 */ /* 0x000e620000000a00 */
[----:B------:R-:W-:Y:S01]  /*0680*/  IADD3 R37, PT, PT, R35, UR5, RZ ;  /* 0x0000000523257c10 */ /* 0x000fe2000fffe0ff */
[----:B------:R-:W-:Y:S01]  /*0690*/  STL [R1+0x8f8], R68 ;  /* 0x0008f84401007387 */ /* 0x000fe20000100800 */
[----:B------:R-:W-:Y:S01]  /*06a0*/  @!P0 MOV R36, R34 ;  /* 0x0000002200248202 */ /* 0x000fe20000000f00 */
[----:B------:R-:W0:Y:S01]  /*06b0*/  LDCU.64 UR6, c[0x0][0x3b8] ;  /* 0x00007700ff0677ac */ /* 0x000e220008000a00 */
[----:B--2---:R-:W-:Y:S01]  /*06c0*/  @!P0 IMAD R0, R4, R2, RZ ;  /* 0x0000000204008224 */ /* 0x004fe200078e02ff */
[----:B------:R2:W-:Y:S03]  /*06d0*/  @!P0 STL [R1+0x71c], R4 ;  /* 0x00071c0401008387 */ /* 0x0005e60000100800 */
[----:B------:R-:W-:-:S02]  /*06e0*/  @!P0 IMAD R3, R51, R3, R0 ;  /* 0x0000000333038224 */ /* 0x000fc400078e0200 */
[----:B--2---:R-:W-:-:S05]  /*06f0*/  @!P0 IMAD.WIDE.U32 R4, R51, R2, R36 ;  /* 0x0000000233048225 */ /* 0x004fca00078e0024 */
[----:B------:R-:W-:Y:S02]  /*0700*/  @!P0 IADD3 R5, PT, PT, R5, R3, RZ ;  /* 0x0000000305058210 */ /* 0x000fe40007ffe0ff */
[C---:B------:R-:W-:Y:S01]  /*0710*/  @!P0 SHF.L.U32 R61, R4.reuse, 0x1, RZ ;  /* 0x00000001043d8819 */ /* 0x040fe200000006ff */
[----:B------:R-:W2:Y:S01]  /*0720*/  @!P3 LDC.64 R2, c[0x0][0x3f8] ;  /* 0x0000fe00ff02bb82 */ /* 0x000ea20000000a00 */
[----:B------:R-:W-:Y:S02]  /*0730*/  @!P0 SHF.L.U64.HI R0, R4, 0x1, R5 ;  /* 0x0000000104008819 */ /* 0x000fe40000010205 */
[----:B------:R-:W-:Y:S02]  /*0740*/  IADD3 R4, PT, PT, R51, 0x20, RZ ;  /* 0x0000002033047810 */ /* 0x000fe40007ffe0ff */
[----:B---3--:R-:W-:Y:S01]  /*0750*/  @!P0 IADD3 R60, P3, PT, R61, R20, RZ ;  /* 0x000000143d3c8210 */ /* 0x008fe20007f7e0ff */
[----:B------:R-:W-:Y:S01]  /*0760*/  @!P4 IMAD R5, R13, R23, R8 ;  /* 0x000000170d05c224 */ /* 0x000fe200078e0208 */
[----:B------:R-:W-:-:S02]  /*0770*/  ISETP.GE.U32.AND P1, PT, R4, UR16, PT ;  /* 0x0000001004007c0c */ /* 0x000fc4000bf26070 */
[----:B------:R-:W-:Y:S02]  /*0780*/  SHF.R.S32.HI R15, RZ, 0x1f, R4 ;  /* 0x0000001fff0f7819 */ /* 0x000fe40000011404 */
[----:B-1----:R-:W-:Y:S02]  /*0790*/  @!P0 IADD3 R62, P2, PT, R61, R62, RZ ;  /* 0x0000003e3d3e8210 */ /* 0x002fe40007f5e0ff */
[----:B------:R-:W-:Y:S02]  /*07a0*/  @!P4 MOV R8, R34 ;  /* 0x000000220008c202 */ /* 0x000fe40000000f00 */
[----:B------:R-:W-:Y:S02]  /*07b0*/  @!P4 MOV R9, R37 ;  /* 0x000000250009c202 */ /* 0x000fe40000000f00 */
[----:B------:R-:W-:Y:S02]  /*07c0*/  @!P0 IADD3.X R61, PT, PT, R0, R21, RZ, P3, !PT ;  /* 0x00000015003d8210 */ /* 0x000fe40001ffe4ff */
[----:B------:R-:W-:-:S02]  /*07d0*/  LOP3.LUT P3, RZ, R47, 0x800000, RZ, 0xc0, !PT ;  /* 0x008000002fff7812 */ /* 0x000fc4000786c0ff */
[----:B------:R-:W-:Y:S01]  /*07e0*/  ISETP.GE.AND.EX P5, PT, R15, UR17, PT, P1 ;  /* 0x000000110f007c0c */ /* 0x000fe2000bfa6310 */
[----:B------:R-:W-:Y:S01]  /*07f0*/  @!P4 IMAD.WIDE.U32 R8, R13, R22, R8 ;  /* 0x000000160d08c225 */ /* 0x000fe200078e0008 */
[----:B------:R-:W-:Y:S01]  /*0800*/  LOP3.LUT R47, R47, 0xffbfffff, RZ, 0xc0, !PT ;  /* 0xffbfffff2f2f7812 */ /* 0x000fe200078ec0ff */
[----:B------:R-:W1:Y:S01]  /*0810*/  @!P6 LDC.64 R12, c[0x0][0x3f8] ;  /* 0x0000fe00ff0ceb82 */ /* 0x000e620000000a00 */
[----:B------:R-:W-:Y:S02]  /*0820*/  @!P0 IADD3.X R63, PT, PT, R0, R63, RZ, P2, !PT ;  /* 0x0000003f003f8210 */ /* 0x000fe400017fe4ff */
[----:B------:R-:W-:Y:S02]  /*0830*/  @P6 LOP3.LUT R47, R47, 0x400000, RZ, 0xfc, !PT ;  /* 0x004000002f2f6812 */ /* 0x000fe400078efcff */
[----:B------:R-:W-:Y:S02]  /*0840*/  @!P4 IADD3 R5, PT, PT, R9, R5, RZ ;  /* 0x000000050905c210 */ /* 0x000fe40007ffe0ff */
[----:B------:R-:W-:Y:S01]  /*0850*/  IADD3 R0, PT, PT, R51, 0x28, RZ ;  /* 0x0000002833007810 */ /* 0x000fe20007ffe0ff */
[----:B------:R-:W3:Y:S01]  /*0860*/  @!P3 LDC.64 R52, c[0x0][0x3a0] ;  /* 0x0000e800ff34bb82 */ /* 0x000ee20000000a00 */
[----:B------:R-:W-:-:S02]  /*0870*/  LOP3.LUT R47, R47, 0xffdfffff, RZ, 0xc0, !PT ;  /* 0xffdfffff2f2f7812 */ /* 0x000fc400078ec0ff */
[C---:B------:R-:W-:Y:S02]  /*0880*/  @!P4 SHF.L.U32 R9, R8.reuse, 0x1, RZ ;  /* 0x000000010809c819 */ /* 0x040fe400000006ff */
[----:B------:R-:W-:Y:S02]  /*0890*/  @!P4 SHF.L.U64.HI R10, R8, 0x1, R5 ;  /* 0x00000001080ac819 */ /* 0x000fe40000010205 */
[----:B------:R-:W-:Y:S01]  /*08a0*/  ISETP.GE.U32.AND P2, PT, R0, UR16, PT ;  /* 0x0000001000007c0c */ /* 0x000fe2000bf46070 */
[----:B--2---:R-:W-:Y:S01]  /*08b0*/  @!P3 IMAD R16, R17, R2, RZ ;  /* 0x000000021110b224 */ /* 0x004fe200078e02ff */
[----:B------:R-:W-:Y:S01]  /*08c0*/  SHF.R.S32.HI R5, RZ, 0x1f, R0 ;  /* 0x0000001fff057819 */ /* 0x000fe20000011400 */
[----:B------:R-:W2:Y:S01]  /*08d0*/  @!P3 LDC.64 R30, c[0x0][0x398] ;  /* 0x0000e600ff1ebb82 */ /* 0x000ea20000000a00 */
[----:B------:R-:W-:Y:S02]  /*08e0*/  @P5 LOP3.LUT R47, R47, 0x200000, RZ, 0xfc, !PT ;  /* 0x002000002f2f5812 */ /* 0x000fe400078efcff */
[----:B------:R-:W-:-:S02]  /*08f0*/  @!P4 IADD3 R6, P1, PT, R9, R6, RZ ;  /* 0x000000060906c210 */ /* 0x000fc40007f3e0ff */
[----:B------:R-:W-:Y:S01]  /*0900*/  ISETP.GE.AND.EX P4, PT, R5, UR17, PT, P2 ;  /* 0x0000001105007c0c */ /* 0x000fe2000bf86320 */
[----:B------:R-:W-:Y:S01]  /*0910*/  @!P3 IMAD R21, R19, R3, R16 ;  /* 0x000000031315b224 */ /* 0x000fe200078e0210 */
[----:B------:R-:W-:Y:S01]  /*0920*/  LOP3.LUT P2, RZ, R47, 0x1000000, RZ, 0xc0, !PT ;  /* 0x010000002fff7812 */ /* 0x000fe2000784c0ff */
[----:B------:R-:W0:Y:S01]  /*0930*/  @!P5 LDC.64 R58, c[0x0][0x3a0] ;  /* 0x0000e800ff3adb82 */ /* 0x000e220000000a00 */
[----:B------:R-:W-:Y:S02]  /*0940*/  @!P3 MOV R16, R34 ;  /* 0x000000220010b202 */ /* 0x000fe40000000f00 */
[----:B------:R-:W-:-:S03]  /*0950*/  @!P3 MOV R17, R37 ;  /* 0x000000250011b202 */ /* 0x000fc60000000f00 */
[----:B------:R-:W-:Y:S02]  /*0960*/  @!P3 IMAD.WIDE.U32 R16, R19, R2, R16 ;  /* 0x000000021310b225 */ /* 0x000fe400078e0010 */
[----:B------:R-:W0:Y:S04]  /*0970*/  @!P5 LDC.64 R38, c[0x0][0x398] ;  /* 0x0000e600ff26db82 */ /* 0x000e280000000a00 */
[----:B------:R-:W-:-:S04]  /*0980*/  @!P2 IADD3.X R7, PT, PT, R10, R7, RZ, P1, !PT ;  /* 0x000000070a07a210 */ /* 0x000fc80000ffe4ff */
[----:B------:R-:W0:Y:S01]  /*0990*/  @!P5 LDC.64 R2, c[0x0][0x3f8] ;  /* 0x0000fe00ff02db82 */ /* 0x000e220000000a00 */
[----:B----4-:R-:W-:Y:S02]  /*09a0*/  @!P2 IADD3 R28, P1, PT, R9, R28, RZ ;  /* 0x0000001c091ca210 */ /* 0x010fe40007f3e0ff */
[----:B------:R-:W-:Y:S02]  /*09b0*/  @!P3 IADD3 R19, PT, PT, R17, R21, RZ ;  /* 0x000000151113b210 */ /* 0x000fe40007ffe0ff */
[----:B------:R-:W-:Y:S02]  /*09c0*/  @!P3 SHF.L.U32 R17, R16, 0x1, RZ ;  /* 0x000000011011b819 */ /* 0x000fe400000006ff */
[----:B------:R-:W-:Y:S01]  /*09d0*/  @!P2 IADD3.X R29, PT, PT, R10, R29, RZ, P1, !PT ;  /* 0x0000001d0a1da210 */ /* 0x000fe20000ffe4ff */
[----:B------:R-:W4:Y:S01]  /*09e0*/  @!P6 LDC.64 R8, c[0x0][0x3a0] ;  /* 0x0000e800ff08eb82 */ /* 0x000f220000000a00 */
[----:B------:R-:W-:Y:S01]  /*09f0*/  @!P3 SHF.L.U64.HI R18, R16, 0x1, R19 ;  /* 0x000000011012b819 */ /* 0x000fe20000010213 */
[----:B-1----:R-:W-:Y:S01]  /*0a00*/  @!P6 IMAD R16, R11, R12, RZ ;  /* 0x0000000c0b10e224 */ /* 0x002fe200078e02ff */
[----:B---3--:R-:W-:-:S03]  /*0a10*/  @!P3 IADD3 R52, P1, PT, R17, R52, RZ ;  /* 0x000000341134b210 */ /* 0x008fc60007f3e0ff */
[----:B------:R-:W-:Y:S01]  /*0a20*/  @!P6 IMAD R19, R14, R13, R16 ;  /* 0x0000000d0e13e224 */ /* 0x000fe200078e0210 */
[----:B------:R-:W-:Y:S01]  /*0a30*/  @!P3 IADD3.X R53, PT, PT, R18, R53, RZ, P1, !PT ;  /* 0x000000351235b210 */ /* 0x000fe20000ffe4ff */
[----:B------:R-:W1:Y:S01]  /*0a40*/  @!P4 LDC.64 R10, c[0x0][0x3f8] ;  /* 0x0000fe00ff0acb82 */ /* 0x000e620000000a00 */
[----:B--2---:R-:W-:Y:S02]  /*0a50*/  @!P3 IADD3 R30, P1, PT, R17, R30, RZ ;  /* 0x0000001e111eb210 */ /* 0x004fe40007f3e0ff */
[----:B------:R-:W-:Y:S02]  /*0a60*/  @!P6 MOV R16, R34 ;  /* 0x000000220010e202 */ /* 0x000fe40000000f00 */
[----:B------:R-:W-:Y:S01]  /*0a70*/  @!P6 MOV R17, R37 ;  /* 0x000000250011e202 */ /* 0x000fe20000000f00 */
[----:B0-----:R-:W-:Y:S02]  /*0a80*/  @!P5 IMAD R15, R15, R2, RZ ;  /* 0x000000020f0fd224 */ /* 0x001fe400078e02ff */
[----:B------:R-:W-:Y:S01]  /*0a90*/  @!P6 IMAD.WIDE.U32 R12, R14, R12, R16 ;  /* 0x0000000c0e0ce225 */ /* 0x000fe200078e0010 */
[----:B------:R-:W-:-:S04]  /*0aa0*/  @!P5 MOV R14, R34 ;  /* 0x00000022000ed202 */ /* 0x000fc80000000f00 */
[----:B------:R-:W-:Y:S01]  /*0ab0*/  @!P6 IADD3 R13, PT, PT, R13, R19, RZ ;  /* 0x000000130d0de210 */ /* 0x000fe20007ffe0ff */
[----:B------:R-:W-:Y:S01]  /*0ac0*/  @!P5 IMAD R19, R4, R3, R15 ;  /* 0x000000030413d224 */ /* 0x000fe200078e020f */
[----:B------:R-:W-:Y:S02]  /*0ad0*/  @!P5 MOV R15, R37 ;  /* 0x00000025000fd202 */ /* 0x000fe40000000f00 */
[C---:B------:R-:W-:Y:S02]  /*0ae0*/  @!P6 SHF.L.U32 R17, R12.reuse, 0x1, RZ ;  /* 0x000000010c11e819 */ /* 0x040fe400000006ff */
[----:B------:R-:W-:Y:S01]  /*0af0*/  @!P6 SHF.L.U64.HI R16, R12, 0x1, R13 ;  /* 0x000000010c10e819 */ /* 0x000fe2000001020d */
[----:B------:R-:W-:Y:S01]  /*0b00*/  @!P5 IMAD.WIDE.U32 R2, R4, R2, R14 ;  /* 0x000000020402d225 */ /* 0x000fe200078e000e */
[----:B------:R-:W-:Y:S01]  /*0b10*/  @!P3 IADD3.X R31, PT, PT, R18, R31, RZ, P1, !PT ;  /* 0x0000001f121fb210 */ /* 0x000fe20000ffe4ff */
[----:B------:R-:W0:Y:S01]  /*0b20*/  @!P4 LDC.64 R12, c[0x0][0x3a0] ;  /* 0x0000e800ff0ccb82 */ /* 0x000e220000000a00 */
[----:B----4-:R-:W-:-:S02]  /*0b30*/  @!P6 IADD3 R8, P1, PT, R17, R8, RZ ;  /* 0x000000081108e210 */ /* 0x010fc40007f3e0ff */
[----:B------:R-:W-:Y:S02]  /*0b40*/  @!P5 IADD3 R3, PT, PT, R3, R19, RZ ;  /* 0x000000130303d210 */ /* 0x000fe40007ffe0ff */
[----:B------:R-:W-:Y:S02]  /*0b50*/  @!P6 IADD3.X R9, PT, PT, R16, R9, RZ, P1, !PT ;  /* 0x000000091009e210 */ /* 0x000fe40000ffe4ff */
[----:B------:R-:W-:Y:S01]  /*0b60*/  @!P6 IADD3 R32, P1, PT, R17, R32, RZ ;  /* 0x000000201120e210 */ /* 0x000fe20007f3e0ff */
[----:B------:R-:W2:Y:S01]  /*0b70*/  @!P4 LDC.64 R14, c[0x0][0x398] ;  /* 0x0000e600ff0ecb82 */ /* 0x000ea20000000a00 */
[----:B-1----:R-:W-:Y:S01]  /*0b80*/  @!P4 IMAD R17, R5, R10, RZ ;  /* 0x0000000a0511c224 */ /* 0x002fe200078e02ff */
[C---:B------:R-:W-:Y:S02]  /*0b90*/  @!P5 SHF.L.U32 R5, R2.reuse, 0x1, RZ ;  /* 0x000000010205d819 */ /* 0x040fe400000006ff */
[----:B------:R-:W-:Y:S02]  /*0ba0*/  @!P5 SHF.L.U64.HI R4, R2, 0x1, R3 ;  /* 0x000000010204d819 */ /* 0x000fe40000010203 */
[----:B------:R-:W-:-:S02]  /*0bb0*/  @!P4 MOV R2, R34 ;  /* 0x000000220002c202 */ /* 0x000fc40000000f00 */
[----:B------:R-:W-:Y:S01]  /*0bc0*/  @!P4 MOV R3, R37 ;  /* 0x000000250003c202 */ /* 0x000fe20000000f00 */
[----:B------:R-:W-:Y:S01]  /*0bd0*/  @!P4 IMAD R17, R0, R11, R17 ;  /* 0x0000000b0011c224 */ /* 0x000fe200078e0211 */
[----:B------:R-:W-:Y:S02]  /*0be0*/  @!P6 IADD3.X R33, PT, PT, R16, R33, RZ, P1, !PT ;  /* 0x000000211021e210 */ /* 0x000fe40000ffe4ff */
[----:B------:R-:W-:Y:S01]  /*0bf0*/  @!P5 IADD3 R58, P1, PT, R5, R58, RZ ;  /* 0x0000003a053ad210 */ /* 0x000fe20007f3e0ff */
[----:B------:R-:W-:-:S03]  /*0c00*/  @!P4 IMAD.WIDE.U32 R10, R0, R10, R2 ;  /* 0x0000000a000ac225 */ /* 0x000fc600078e0002 */
[----:B------:R-:W-:Y:S02]  /*0c10*/  @!P5 IADD3.X R59, PT, PT, R4, R59, RZ, P1, !PT ;  /* 0x0000003b043bd210 */ /* 0x000fe40000ffe4ff */
[----:B------:R-:W-:Y:S02]  /*0c20*/  @!P5 IADD3 R38, P1, PT, R5, R38, RZ ;  /* 0x000000260526d210 */ /* 0x000fe40007f3e0ff */
[----:B------:R-:W-:Y:S02]  /*0c30*/  @!P4 IADD3 R5, PT, PT, R11, R17, RZ ;  /* 0x000000110b05c210 */ /* 0x000fe40007ffe0ff */
[----:B------:R-:W-:Y:S02]  /*0c40*/  @!P4 SHF.L.U32 R3, R10, 0x1, RZ ;  /* 0x000000010a03c819 */ /* 0x000fe400000006ff */
[----:B------:R-:W-:Y:S02]  /*0c50*/  @!P5 IADD3.X R39, PT, PT, R4, R39, RZ, P1, !PT ;  /* 0x000000270427d210 */ /* 0x000fe40000ffe4ff */
[----:B------:R-:W-:-:S02]  /*0c60*/  @!P4 SHF.L.U64.HI R0, R10, 0x1, R5 ;  /* 0x000000010a00c819 */ /* 0x000fc40000010205 */
[----:B0-----:R-:W-:Y:S02]  /*0c70*/  @!P4 IADD3 R10, P1, PT, R3, R12, RZ ;  /* 0x0000000c030ac210 */ /* 0x001fe40007f3e0ff */
[----:B------:R-:W-:Y:S02]  /*0c80*/  IADD3 R5, PT, PT, R51, 0x30, RZ ;  /* 0x0000003033057810 */ /* 0x000fe40007ffe0ff */
[C---:B------:R-:W-:Y:S02]  /*0c90*/  @!P4 IADD3.X R11, PT, PT, R0.reuse, R13, RZ, P1, !PT ;  /* 0x0000000d000bc210 */ /* 0x040fe40000ffe4ff */
[----:B--2---:R-:W-:Y:S02]  /*0ca0*/  @!P4 IADD3 R14, P1, PT, R3, R14, RZ ;  /* 0x0000000e030ec210 */ /* 0x004fe40007f3e0ff */
        /* <DEDUP_REMOVED lines=43> */
[----:B------:R-:W-:-:S04]  /*0f60*/  IADD3 R5, PT, PT, R51, 0x40, RZ ;  /* 0x0000004033057810 */ /* 0x000fc80007ffe0ff */
        /* <DEDUP_REMOVED lines=81> */
[----:B------:R-:W-:Y:S02]  /*1480*/  SHF.R.S32.HI R65, RZ, 0x1f, R49 ;  /* 0x0000001fff417819 */ /* 0x000fe40000011431 */
[----:B0-----:R-:W-:-:S04]  /*1490*/  @!P2 IADD3 R18, P1, PT, R19, R26, RZ ;  /* 0x0000001a1312a210 */ /* 0x001fc80007f3e0ff */
[----:B------:R-:W-:Y:S02]  /*14a0*/  @!P2 IADD3.X R19, PT, PT, R16, R27, RZ, P1, !PT ;  /* 0x0000001b1013a210 */ /* 0x000fe40000ffe4ff */
        /* <DEDUP_REMOVED lines=27> */
[----:B------:R-:W-:Y:S01]  /*1660*/  @!P2 MOV R66, R34 ;  /* 0x000000220042a202 */ /* 0x000fe20000000f00 */
[----:B------:R1:W-:Y:S01]  /*1670*/  STL.64 [R1+0x9a0], R6 ;  /* 0x0009a00601007387 */ /* 0x0003e20000100a00 */
[----:B0-----:R-:W-:Y:S01]  /*1680*/  @!P2 IMAD R0, R67, R64, RZ ;  /* 0x000000404300a224 */ /* 0x001fe200078e02ff */
[----:B------:R-:W-:-:S03]  /*1690*/  @!P2 MOV R67, R37 ;  /* 0x000000250043a202 */ /* 0x000fc60000000f00 */
[C---:B------:R-:W-:Y:S02]  /*16a0*/  @!P2 IMAD R65, R49.reuse, R65, R0 ;  /* 0x000000413141a224 */ /* 0x040fe400078e0200 */
[----:B------:R-:W-:-:S05]  /*16b0*/  @!P2 IMAD.WIDE.U32 R66, R49, R64, R66 ;  /* 0x000000403142a225 */ /* 0x000fca00078e0042 */
[----:B------:R-:W-:Y:S02]  /*16c0*/  @!P2 IADD3 R65, PT, PT, R67, R65, RZ ;  /* 0x000000414341a210 */ /* 0x000fe40007ffe0ff */
[C---:B------:R-:W-:Y:S02]  /*16d0*/  @!P2 SHF.L.U32 R46, R66.reuse, 0x1, RZ ;  /* 0x00000001422ea819 */ /* 0x040fe400000006ff */
[----:B------:R-:W-:Y:S02]  /*16e0*/  @!P2 SHF.L.U64.HI R0, R66, 0x1, R65 ;  /* 0x000000014200a819 */ /* 0x000fe40000010241 */
[----:B-1----:R-:W-:-:S04]  /*16f0*/  @!P2 IADD3 R6, P1, PT, R46, R26, RZ ;  /* 0x0000001a2e06a210 */ /* 0x002fc80007f3e0ff */
[----:B------:R-:W-:Y:S02]  /*1700*/  @!P2 IADD3.X R7, PT, PT, R0, R27, RZ, P1, !PT ;  /* 0x0000001b0007a210 */ /* 0x000fe40000ffe4ff */
[----:B------:R-:W0:Y:S01]  /*1710*/  @!P2 LDC.64 R26, c[0x0][0x398] ;  /* 0x0000e600ff1aab82 */ /* 0x000e220000000a00 */
[----:B------:R0:W-:Y:S01]  /*1720*/  STL.64 [R1+0x9a8], R62 ;  /* 0x0009a83e01007387 */ /* 0x0001e20000100a00 */
[----:B------:R-:W-:-:S04]  /*1730*/  LOP3.LUT R47, R47, 0xffffefff, RZ, 0xc0, !PT ;  /* 0xffffefff2f2f7812 */ /* 0x000fc800078ec0ff */
[----:B------:R-:W-:Y:S02]  /*1740*/  @P2 LOP3.LUT R47, R47, 0x1000, RZ, 0xfc, !PT ;  /* 0x000010002f2f2812 */ /* 0x000fe400078efcff */
        /* <DEDUP_REMOVED lines=17> */
[----:B------:R-:W-:-:S05]  /*1860*/  @!P2 IADD3.X R27, PT, PT, R66, R65, RZ, P1, !PT ;  /* 0x00000041421ba210 */ /* 0x000fca0000ffe4ff */
[----:B------:R0:W-:Y:S02]  /*1870*/  @!P2 STL.64 [R1+0x5d0], R26 ;  /* 0x0005d01a0100a387 */ /* 0x0001e40000100a00 */
[----:B0-----:R-:W0:Y:S01]  /*1880*/  @!P2 LDC.64 R26, c[0x0][0x398] ;  /* 0x0000e600ff1aab82 */ /* 0x001e220000000a00 */
[----:B------:R-:W-:-:S04]  /*1890*/  LOP3.LUT R47, R47, 0xfffff7ff, RZ, 0xc0, !PT ;  /* 0xfffff7ff2f2f7812 */ /* 0x000fc800078ec0ff */
[----:B------:R-:W-:Y:S02]  /*18a0*/  @P2 LOP3.LUT R47, R47, 0x800, RZ, 0xfc, !PT ;  /* 0x000008002f2f2812 */ /* 0x000fe400078efcff */
[----:B0-----:R-:W-:Y:S02]  /*18b0*/  @!P2 IADD3 R64, P1, PT, R0, R26, RZ ;  /* 0x0000001a0040a210 */ /* 0x001fe40007f3e0ff */
[----:B------:R-:W-:Y:S02]  /*18c0*/  IADD3 R0, PT, PT, R51, 0x78, RZ ;  /* 0x0000007833007810 */ /* 0x000fe40007ffe0ff */
[----:B------:R-:W-:Y:S02]  /*18d0*/  @!P2 IADD3.X R65, PT, PT, R66, R27, RZ, P1, !PT ;  /* 0x0000001b4241a210 */ /* 0x000fe40000ffe4ff */
[----:B------:R-:W-:Y:S02]  /*18e0*/  SHF.R.S32.HI R46, RZ, 0x1f, R0 ;  /* 0x0000001fff2e7819 */ /* 0x000fe40000011400 */
[----:B------:R-:W-:Y:S01]  /*18f0*/  ISETP.GE.U32.AND P1, PT, R0, UR16, PT ;  /* 0x0000001000007c0c */ /* 0x000fe2000bf26070 */
[----:B------:R0:W-:Y:S03]  /*1900*/  @!P2 STL.64 [R1+0x5c8], R64 ;  /* 0x0005c8400100a387 */ /* 0x0001e60000100a00 */
[----:B------:R-:W-:-:S13]  /*1910*/  ISETP.GE.AND.EX P2, PT, R46, UR17, PT, P1 ;  /* 0x000000112e007c0c */ /* 0x000fda000bf46310 */
[----:B------:R-:W1:Y:S08]  /*1920*/  @!P2 LDC.64 R26, c[0x0][0x3f8] ;  /* 0x0000fe00ff1aab82 */ /* 0x000e700000000a00 */
[----:B0-----:R-:W0:Y:S01]  /*1930*/  @!P2 LDC.64 R64, c[0x0][0x3a0] ;  /* 0x0000e800ff40ab82 */ /* 0x001e220000000a00 */
[----:B------:R-:W-:Y:S02]  /*1940*/  @!P2 MOV R66, R34 ;  /* 0x000000220042a202 */ /* 0x000fe40000000f00 */
[----:B------:R-:W-:Y:S01]  /*1950*/  @!P2 MOV R67, R37 ;  /* 0x000000250043a202 */ /* 0x000fe20000000f00 */
[----:B-1----:R-:W-:-:S02]  /*1960*/  @!P2 IMAD R46, R46, R26, RZ ;  /* 0x0000001a2e2ea224 */ /* 0x002fc400078e02ff */
[----:B------:R-:W-:-:S04]  /*1970*/  @!P2 IMAD.WIDE.U32 R66, R0, R26, R66 ;  /* 0x0000001a0042a225 */ /* 0x000fc800078e0042 */
[----:B------:R-:W-:Y:S01]  /*1980*/  @!P2 IMAD R27, R0, R27, R46 ;  /* 0x0000001b001ba224 */ /* 0x000fe200078e022e */
[----:B------:R-:W-:-:S04]  /*1990*/  @!P2 SHF.L.U32 R0, R66, 0x1, RZ ;  /* 0x000000014200a819 */ /* 0x000fc800000006ff */
[----:B------:R-:W-:Y:S02]  /*19a0*/  @!P2 IADD3 R27, PT, PT, R67, R27, RZ ;  /* 0x0000001b431ba210 */ /* 0x000fe40007ffe0ff */
[----:B0-----:R-:W-:Y:S02]  /*19b0*/  @!P2 IADD3 R26, P1, PT, R0, R64, RZ ;  /* 0x00000040001aa210 */ /* 0x001fe40007f3e0ff */
        /* <DEDUP_REMOVED lines=257> */
[----:B------:R-:W-:Y:S02]  /*29d0*/  @P2 LOP3.LUT R69, R69, 0x80000000, RZ, 0xfc, !PT ;  /* 0x8000000045452812 */ /* 0x000fe400078efcff */
[----:B0-----:R-:W-:Y:S02]  /*29e0*/  @!P2 IADD3 R64, P1, PT, R0, R26, RZ ;  /* 0x0000001a0040a210 */ /* 0x001fe40007f3e0ff */
[----:B------:R-:W-:Y:S02]  /*29f0*/  IADD3 R0, PT, PT, R51, 0xd8, RZ ;  /* 0x000000d833007810 */ /* 0x000fe40007ffe0ff */
[----:B------:R-:W-:Y:S02]  /*2a00*/  @!P2 IADD3.X R65, PT, PT, R66, R27, RZ, P1, !PT ;  /* 0x0000001b4241a210 */ /* 0x000fe40000ffe4ff */
[----:B------:R-:W-:-:S02]  /*2a10*/  SHF.R.S32.HI R46, RZ, 0x1f, R0 ;  /* 0x0000001fff2e7819 */ /* 0x000fc40000011400 */
        /* <DEDUP_REMOVED lines=696> */
[----:B0-----:R-:W0:Y:S01]  /*55a0*/  @!P2 LDC.64 R64, c[0x0][0x3a0] ;  /* 0x0000e800ff40ab82 */ /* 0x001e220000000a00 */
[-C--:B-1----:R-:W-:Y:S02]  /*55b0*/  @!P2 IMAD R46, R46, R26.reuse, RZ ;  /* 0x0000001a2e2ea224 */ /* 0x082fe400078e02ff */
[----:B------:R-:W-:-:S04]  /*55c0*/  @!P2 IMAD.WIDE.U32 R66, R0, R26, R66 ;  /* 0x0000001a0042a225 */ /* 0x000fc800078e0042 */
[----:B------:R-:W-:Y:S01]  /*55d0*/  @!P2 IMAD R27, R0, R27, R46 ;  /* 0x0000001b001ba224 */ /* 0x000fe200078e022e */
[----:B------:R-:W-:-:S04]  /*55e0*/  @!P2 SHF.L.U32 R0, R66, 0x1, RZ ;  /* 0x000000014200a819 */ /* 0x000fc800000006ff */
[----:B------:R-:W-:-:S04]  /*55f0*/  @!P2 IADD3 R27, PT, PT, R67, R27, RZ ;  /* 0x0000001b431ba210 */ /* 0x000fc80007ffe0ff */
[----:B------:R-:W-:Y:S02]  /*5600*/  @!P2 SHF.L.U64.HI R66, R66, 0x1, R27 ;  /* 0x000000014242a819 */ /* 0x000fe4000001021b */
[----:B------:R-:W1:Y:S01]  /*5610*/  @!P2 LDC.64 R26, c[0x0][0x398] ;  /* 0x0000e600ff1aab82 */ /* 0x000e620000000a00 */
[----:B------:R-:W-:-:S04]  /*5620*/  LOP3.LUT R69, R69, 0xfffffffe, RZ, 0xc0, !PT ;  /* 0xfffffffe45457812 */ /* 0x000fc800078ec0ff */
[----:B------:R-:W-:Y:S01]  /*5630*/  @P2 LOP3.LUT R69, R69, 0x1, RZ, 0xfc, !PT ;  /* 0x0000000145452812 */ /* 0x000fe200078efcff */
        /* <DEDUP_REMOVED lines=10> */
[----:B------:R0:W-:Y:S04]  /*56e0*/  STL.64 [R1+0x958], R68 ;  /* 0x0009584401007387 */ /* 0x0001e80000100a00 */
[----:B------:R-:W-:Y:S04]  /*56f0*/  STL [R1+0x92c], R69 ;  /* 0x00092c4501007387 */ /* 0x000fe80000100800 */
[----:B------:R-:W-:Y:S01]  /*5700*/  STL [R1+0x934], R69 ;  /* 0x0009344501007387 */ /* 0x000fe20000100800 */
[----:B0-----:R-:W-:-:S03]  /*5710*/  @!P2 IADD3 R68, P1, PT, R0, R64, RZ ;  /* 0x000000400044a210 */ /* 0x001fc60007f3e0ff */
[----:B------:R-:W-:Y:S04]  /*5720*/  STL [R1+0x93c], R69 ;  /* 0x00093c4501007387 */ /* 0x000fe80000100800 */
[----:B------:R-:W-:Y:S04]  /*5730*/  STL [R1+0x944], R69 ;  /* 0x0009444501007387 */ /* 0x000fe80000100800 */
[----:B------:R-:W-:Y:S04]  /*5740*/  STL [R1+0x94c], R69 ;  /* 0x00094c4501007387 */ /* 0x000fe80000100800 */
[----:B------:R0:W-:Y:S02]  /*5750*/  STL [R1+0x954], R69 ;  /* 0x0009544501007387 */ /* 0x0001e40000100800 */
[----:B0-----:R-:W-:-:S05]  /*5760*/  @!P2 IADD3.X R69, PT, PT, R66, R65, RZ, P1, !PT ;  /* 0x000000414245a210 */ /* 0x001fca0000ffe4ff */
        /* <DEDUP_REMOVED lines=41> */
[----:B------:R-:W0:Y:S02]  /*5a00*/  @!P2 LDC.64 R26, c[0x0][0x398] ;  /* 0x0000e600ff1aab82 */ /* 0x000e240000000a00 */
[----:B0-----:R-:W-:-:S04]  /*5a10*/  @!P2 IADD3 R64, P3, PT, R46, R26, RZ ;  /* 0x0000001a2e40a210 */ /* 0x001fc80007f7e0ff */
[----:B------:R-:W-:Y:S02]  /*5a20*/  @!P2 IADD3.X R65, PT, PT, R0, R27, RZ, P3, !PT ;  /* 0x0000001b0041a210 */ /* 0x000fe40001ffe4ff */
[----:B------:R-:W-:-:S04]  /*5a30*/  IADD3 R0, PT, PT, R51, 0x1e0, RZ ;  /* 0x000001e033007810 */ /* 0x000fc80007ffe0ff */
[----:B------:R-:W-:Y:S02]  /*5a40*/  SHF.R.S32.HI R46, RZ, 0x1f, R0 ;  /* 0x0000001fff2e7819 */ /* 0x000fe40000011400 */
[----:B------:R-:W-:-:S04]  /*5a50*/  ISETP.GE.U32.AND P3, PT, R0, UR16, PT ;  /* 0x0000001000007c0c */ /* 0x000fc8000bf66070 */
[----:B------:R-:W-:Y:S01]  /*5a60*/  ISETP.GE.AND.EX P3, PT, R46, UR17, PT, P3 ;  /* 0x000000112e007c0c */ /* 0x000fe2000bf66330 */
[----:B------:R0:W-:-:S12]  /*5a70*/  @!P2 STL.64 [R1+0x2e8], R64 ;  /* 0x0002e8400100a387 */ /* 0x0001d80000100a00 */
[----:B0-----:R-:W0:Y:S08]  /*5a80*/  @!P3 LDC.64 R64, c[0x0][0x3f8] ;  /* 0x0000fe00ff40bb82 */ /* 0x001e300000000a00 */
        /* <DEDUP_REMOVED lines=62> */
[----:B------:R0:W-:-:S12]  /*5e70*/  STL.64 [R1+0x738], R34 ;  /* 0x0007382201007387 */ /* 0x0001d80000100a00 */
[----:B------:R-:W-:Y:S01]  /*5e80*/  @!P6 MOV R66, R34 ;  /* 0x000000220042e202 */ /* 0x000fe20000000f00 */
[----:B------:R-:W1:Y:S01]  /*5e90*/  @!P6 LDC.64 R64, c[0x0][0x3f8] ;  /* 0x0000fe00ff40eb82 */ /* 0x000e620000000a00 */
[----:B0-----:R-:W-:Y:S02]  /*5ea0*/  MOV R34, R62 ;  /* 0x0000003e00227202 */ /* 0x001fe40000000f00 */
[----:B------:R-:W-:Y:S02]  /*5eb0*/  MOV R35, R63 ;  /* 0x0000003f00237202 */ /* 0x000fe40000000f00 */
[----:B------:R-:W2:Y:S03]  /*5ec0*/  LDL.LU.64 R62, [R1+0x9a8] ;  /* 0x0009a800013e7983 */ /* 0x000ea60000300a00 */
[----:B------:R-:W0:Y:S01]  /*5ed0*/  @!P6 LDC.64 R26, c[0x0][0x3a0] ;  /* 0x0000e800ff1aeb82 */ /* 0x000e220000000a00 */
[----:B------:R-:W-:-:S02]  /*5ee0*/  @!P6 MOV R67, R37 ;  /* 0x000000250043e202 */ /* 0x000fc40000000f00 */
[----:B------:R-:W-:Y:S01]  /*5ef0*/  LOP3.LUT R47, R47, 0x7fffffff, RZ, 0xc0, !PT ;  /* 0x7fffffff2f2f7812 */ /* 0x000fe200078ec0ff */
[----:B------:R-:W-:Y:S01]  /*5f00*/  STL [R1+0x72c], R36 ;  /* 0x00072c2401007387 */ /* 0x000fe20000100800 */
[-C--:B-1----:R-:W-:Y:S02]  /*5f10*/  @!P6 IMAD R46, R46, R64.reuse, RZ ;  /* 0x000000402e2ee224 */ /* 0x082fe400078e02ff */
[----:B------:R-:W-:-:S04]  /*5f20*/  @!P6 IMAD.WIDE.U32 R66, R0, R64, R66 ;  /* 0x000000400042e225 */ /* 0x000fc800078e0042 */
[----:B------:R-:W-:Y:S01]  /*5f30*/  @!P6 IMAD R65, R0, R65, R46 ;  /* 0x000000410041e224 */ /* 0x000fe200078e022e */
[C---:B------:R-:W-:Y:S01]  /*5f40*/  @!P6 SHF.L.U32 R46, R66.reuse, 0x1, RZ ;  /* 0x00000001422ee819 */ /* 0x040fe200000006ff */
[----:B------:R0:W-:Y:S03]  /*5f50*/  STL.64 [R1+0x740], R36 ;  /* 0x0007402401007387 */ /* 0x0001e60000100a00 */
[----:B------:R-:W-:Y:S02]  /*5f60*/  @!P6 IADD3 R0, PT, PT, R67, R65, RZ ;  /* 0x000000414300e210 */ /* 0x000fe40007ffe0ff */
[----:B------:R-:W-:Y:S02]  /*5f70*/  @P1 LOP3.LUT R47, R47, 0x80000000, RZ, 0xfc, !PT ;  /* 0x800000002f2f1812 */ /* 0x000fe400078efcff */
[----:B------:R-:W-:Y:S01]  /*5f80*/  @!P6 SHF.L.U64.HI R0, R66, 0x1, R0 ;  /* 0x000000014200e819 */ /* 0x000fe20000010200 */
[----:B------:R1:W-:Y:S01]  /*5f90*/  STL [R1+0x724], R37 ;  /* 0x0007242501007387 */ /* 0x0003e20000100800 */
[----:B0-----:R-:W-:-:S04]  /*5fa0*/  @!P6 IADD3 R36, P1, PT, R46, R26, RZ ;  /* 0x0000001a2e24e210 */ /* 0x001fc80007f3e0ff */
[----:B-1----:R-:W-:Y:S02]  /*5fb0*/  @!P6 IADD3.X R37, PT, PT, R0, R27, RZ, P1, !PT ;  /* 0x0000001b0025e210 */ /* 0x002fe40000ffe4ff */
[----:B------:R-:W0:Y:S03]  /*5fc0*/  @!P6 LDC.64 R26, c[0x0][0x398] ;  /* 0x0000e600ff1aeb82 */ /* 0x000e260000000a00 */
[----:B------:R1:W-:Y:S02]  /*5fd0*/  STL.64 [R1+0x748], R36 ;  /* 0x0007482401007387 */ /* 0x0003e40000100a00 */
[----:B-1----:R-:W-:Y:S02]  /*5fe0*/  MOV R36, R34 ;  /* 0x0000002200247202 */ /* 0x002fe40000000f00 */
[----:B------:R-:W-:Y:S02]  /*5ff0*/  MOV R37, R35 ;  /* 0x0000002300257202 */ /* 0x000fe40000000f00 */
[----:B0-----:R-:W-:-:S04]  /*6000*/  @!P6 IADD3 R34, P1, PT, R46, R26, RZ ;  /* 0x0000001a2e22e210 */ /* 0x001fc80007f3e0ff */
[----:B------:R-:W-:Y:S01]  /*6010*/  @!P6 IADD3.X R35, PT, PT, R0, R27, RZ, P1, !PT ;  /* 0x0000001b0023e210 */ /* 0x000fe20000ffe4ff */
[----:B------:R-:W-:-:S06]  /*6020*/  HFMA2 R27, -RZ, RZ, 0, 0 ;  /* 0x00000000ff1b7431 */ /* 0x000fcc00000001ff */
[----:B--2---:R-:W2:Y:S04]  /*6030*/  @!P0 LDG.E R27, desc[UR10][R62.64] ;  /* 0x0000000a3e1b8981 */ /* 0x004ea8000c1e1900 */
        /* <DEDUP_REMOVED lines=9> */
[----:B------:R-:W-:-:S03]  /*60d0*/  MOV R0, RZ ;  /* 0x000000ff00007202 */ /* 0x000fc60000000f00 */
[----:B------:R-:W-:Y:S04]  /*60e0*/  STL.64 [R1+0x758], R34 ;  /* 0x0007582201007387 */ /* 0x000fe80000100a00 */
[----:B------:R-:W-:Y:S01]  /*60f0*/  STL [R1+0x7a8], R34 ;  /* 0x0007a82201007387 */ /* 0x000fe20000100800 */
[----:B0-----:R-:W-:-:S03]  /*6100*/  PRMT R50, RZ, 0x7610, R50 ;  /* 0x00007610ff327816 */ /* 0x001fc60000000032 */
[----:B------:R-:W-:Y:S04]  /*6110*/  STL [R1+0x7f0], R34 ;  /* 0x0007f02201007387 */ /* 0x000fe80000100800 */
[----:B------:R-:W-:Y:S04]  /*6120*/  STL [R1+0x820], R34 ;  /* 0x0008202201007387 */ /* 0x000fe80000100800 */
[----:B------:R-:W-:Y:S04]  /*6130*/  STL.64 [R1+0x848], R34 ;  /* 0x0008482201007387 */ /* 0x000fe80000100a00 */
[----:B------:R-:W-:Y:S04]  /*6140*/  STL [R1+0x87c], R34 ;  /* 0x00087c2201007387 */ /* 0x000fe80000100800 */
[----:B------:R-:W-:Y:S04]  /*6150*/  STL [R1+0x8ac], R34 ;  /* 0x0008ac2201007387 */ /* 0x000fe80000100800 */
[----:B------:R-:W-:Y:S04]  /*6160*/  STL [R1+0x8dc], R34 ;  /* 0x0008dc2201007387 */ /* 0x000fe80000100800 */
[----:B------:R0:W-:Y:S04]  /*6170*/  STL.64 [R1+0x910], R34 ;  /* 0x0009102201007387 */ /* 0x0001e80000100a00 */
[----:B------:R-:W-:Y:S04]  /*6180*/  STL [R1+0x968], R48 ;  /* 0x0009683001007387 */ /* 0x000fe80000100800 */
[----:B------:R-:W-:Y:S04]  /*6190*/  STL [R1+0x970], R48 ;  /* 0x0009703001007387 */ /* 0x000fe80000100800 */
[----:B------:R-:W-:Y:S01]  /*61a0*/  STL [R1+0x984], R48 ;  /* 0x0009843001007387 */ /* 0x000fe20000100800 */
[----:B0-----:R-:W-:-:S02]  /*61b0*/  MOV R34, R6 ;  /* 0x0000000600227202 */ /* 0x001fc40000000f00 */
[----:B------:R-:W-:Y:S01]  /*61c0*/  MOV R35, R7 ;  /* 0x0000000700237202 */ /* 0x000fe20000000f00 */
        /* <DEDUP_REMOVED lines=53> */
[----:B--2---:R-:W-:-:S03]  /*6520*/  @!P0 PRMT R50, R27, 0x7610, R50 ;  /* 0x000076101b328816 */ /* 0x004fc60000000032 */
[----:B------:R-:W-:Y:S04]  /*6530*/  STL [R1+0x924], R51 ;  /* 0x0009243301007387 */ /* 0x000fe80000100800 */
[----:B------:R-:W2:Y:S04]  /*6540*/  LDL.LU.64 R6, [R1+0x9a0] ;  /* 0x0009a00001067983 */ /* 0x000ea80000300a00 */
[----:B------:R0:W-:Y:S04]  /*6550*/  STL.S16 [R1+0x250], R50 ;  /* 0x0002503201007387 */ /* 0x0001e80000100600 */
[----:B------:R-:W3:Y:S04]  /*6560*/  @!P0 LDG.E R0, desc[UR10][R60.64] ;  /* 0x0000000a3c008981 */ /* 0x000ee8000c1e1900 */
[----:B0-----:R-:W4:Y:S01]  /*6570*/  LDL.LU R50, [R1+0x998] ;  /* 0x0009980001327983 */ /* 0x001f220000300800 */
[----:B------:R-:W-:-:S04]  /*6580*/  LOP3.LUT R47, R47, 0xbfffffff, RZ, 0xc0, !PT ;  /* 0xbfffffff2f2f7812 */ /* 0x000fc800078ec0ff */
[----:B------:R-:W-:-:S04]  /*6590*/  @P2 LOP3.LUT R47, R47, 0x40000000, RZ, 0xfc, !PT ;  /* 0x400000002f2f2812 */ /* 0x000fc800078efcff */
[----:B------:R-:W-:-:S04]  /*65a0*/  LOP3.LUT R47, R47, 0xdfffffff, RZ, 0xc0, !PT ;  /* 0xdfffffff2f2f7812 */ /* 0x000fc800078ec0ff */
[----:B------:R-:W-:-:S04]  /*65b0*/  @P3 LOP3.LUT R47, R47, 0x20000000, RZ, 0xfc, !PT ;  /* 0x200000002f2f3812 */ /* 0x000fc800078efcff */
[----:B------:R-:W-:Y:S02]  /*65c0*/  LOP3.LUT R47, R47, 0xefffffff, RZ, 0xc0, !PT ;  /* 0xefffffff2f2f7812 */ /* 0x000fe400078ec0ff */
[----:B------:R-:W-:Y:S02]  /*65d0*/  PRMT R26, RZ, 0x7610, R26 ;  /* 0x00007610ff1a7816 */ /* 0x000fe4000000001a */
[----:B------:R-:W-:-:S04]  /*65e0*/  @P4 LOP3.LUT R47, R47, 0x10000000, RZ, 0xfc, !PT ;  /* 0x100000002f2f4812 */ /* 0x000fc800078efcff */
[----:B------:R-:W-:Y:S02]  /*65f0*/  LOP3.LUT P4, RZ, R47, 0x1000000, RZ, 0xc0, !PT ;  /* 0x010000002fff7812 */ /* 0x000fe4000788c0ff */
[----:B---3--:R-:W-:Y:S02]  /*6600*/  @!P0 PRMT R26, R0, 0x7632, R26 ;  /* 0x00007632001a8816 */ /* 0x008fe4000000001a */
[----:B----4-:R-:W-:-:S03]  /*6610*/  PRMT R50, RZ, 0x7610, R50 ;  /* 0x00007610ff327816 */ /* 0x010fc60000000032 */
[----:B------:R0:W-:Y:S01]  /*6620*/  STL.S16 [R1+0x28c], R26 ;  /* 0x00028c1a01007387 */ /* 0x0001e20000100600 */
[----:B------:R-:W-:-:S05]  /*6630*/  @!P0 PRMT R50, R0, 0x7610, R50 ;  /* 0x0000761000328816 */ /* 0x000fca0000000032 */
[----:B------:R1:W-:Y:S01]  /*6640*/  STL.S16 [R1+0x284], R50 ;  /* 0x0002843201007387 */ /* 0x0003e20000100600 */
[----:B0-----:R-:W-:-:S06]  /*6650*/  HFMA2 R26, -RZ, RZ, 0, 0 ;  /* 0x00000000ff1a7431 */ /* 0x001fcc00000001ff */
[----:B--2---:R0:W2:Y:S04]  /*6660*/  @!P4 LDG.E R26, desc[UR10][R6.64] ;  /* 0x0000000a061ac981 */ /* 0x0040a8000c1e1900 */
[----:B-1----:R-:W3:Y:S01]  /*6670*/  LDL.LU R50, [R1+0x990] ;  /* 0x0009900001327983 */ /* 0x002ee20000300800 */
[----:B0-----:R-:W-:-:S06]  /*6680*/  MOV R6, RZ ;  /* 0x000000ff00067202 */ /* 0x001fcc0000000f00 */
[----:B------:R-:W4:Y:S01]  /*6690*/  @!P4 LDG.E R6, desc[UR10][R28.64] ;  /* 0x0000000a1c06c981 */ /* 0x000f22000c1e1900 */
[----:B---3--:R-:W-:-:S04]  /*66a0*/  PRMT R50, RZ, 0x7610, R50 ;  /* 0x00007610ff327816 */ /* 0x008fc80000000032 */
[----:B--2---:R-:W-:-:S05]  /*66b0*/  @!P4 PRMT R50, R26, 0x7610, R50 ;  /* 0x000076101a32c816 */ /* 0x004fca0000000032 */
[----:B------:R0:W-:Y:S04]  /*66c0*/  STL.S16 [R1+0x210], R50 ;  /* 0x0002103201007387 */ /* 0x0001e80000100600 */
[----:B0-----:R-:W2:Y:S01]  /*66d0*/  LDL.LU R50, [R1+0x98c] ;  /* 0x00098c0001327983 */ /* 0x001ea20000300800 */
[----:B------:R-:W-:Y:S02]  /*66e0*/  LOP3.LUT R47, R47, 0xf7ffffff, RZ, 0xc0, !PT ;  /* 0xf7ffffff2f2f7812 */ /* 0x000fe400078ec0ff */
[----:B------:R-:W-:Y:S02]  /*66f0*/  PRMT R7, RZ, 0x7610, R7 ;  /* 0x00007610ff077816 */ /* 0x000fe40000000007 */
[----:B------:R-:W-:Y:S02]  /*6700*/  @P5 LOP3.LUT R47, R47, 0x8000000, RZ, 0xfc, !PT ;  /* 0x080000002f2f5812 */ /* 0x000fe400078efcff */
[----:B----4-:R-:W-:-:S02]  /*6710*/  @!P4 PRMT R7, R6, 0x7632, R7 ;  /* 0x000076320607c816 */ /* 0x010fc40000000007 */
[----:B------:R-:W-:-:S03]  /*6720*/  LOP3.LUT P3, RZ, R47, 0x800000, RZ, 0xc0, !PT ;  /* 0x008000002fff7812 */ /* 0x000fc6000786c0ff */
[----:B------:R0:W-:Y:S02]  /*6730*/  STL.S16 [R1+0x294], R7 ;  /* 0x0002940701007387 */ /* 0x0001e40000100600 */
[----:B0-----:R-:W-:-:S08]  /*6740*/  MOV R7, RZ ;  /* 0x000000ff00077202 */ /* 0x001fd00000000f00 */
[----:B------:R0:W3:Y:S01]  /*6750*/  @!P3 LDG.E R7, desc[UR10][R30.64] ;  /* 0x0000000a1e07b981 */ /* 0x0000e2000c1e1900 */
[----:B--2---:R-:W-:-:S04]  /*6760*/  PRMT R50, RZ, 0x7610, R50 ;  /* 0x00007610ff327816 */ /* 0x004fc80000000032 */
[----:B------:R-:W-:-:S05]  /*6770*/  @!P4 PRMT R50, R26, 0x7632, R50 ;  /* 0x000076321a32c816 */ /* 0x000fca0000000032 */
[----:B------:R1:W-:Y:S04]  /*6780*/  STL.S16 [R1+0x23c], R50 ;  /* 0x00023c3201007387 */ /* 0x0003e80000100600 */
[----:B-1----:R-:W2:Y:S01]  /*6790*/  LDL.LU R50, [R1+0x988] ;  /* 0x0009880001327983 */ /* 0x002ea20000300800 */
[----:B0-----:R-:W-:Y:S02]  /*67a0*/  PRMT R30, RZ, 0x7610, R30 ;  /* 0x00007610ff1e7816 */ /* 0x001fe4000000001e */
[----:B------:R-:W-:Y:S02]  /*67b0*/  LOP3.LUT P1, RZ, R47, 0x400000, RZ, 0xc0, !PT ;  /* 0x004000002fff7812 */ /* 0x000fe4000782c0ff */
[----:B---3--:R-:W-:-:S05]  /*67c0*/  @!P3 PRMT R30, R7, 0x7632, R30 ;  /* 0x00007632071eb816 */ /* 0x008fca000000001e */
[----:B------:R0:W-:Y:S02]  /*67d0*/  STL.S16 [R1+0x2fc], R30 ;  /* 0x0002fc1e01007387 */ /* 0x0001e40000100600 */
[----:B0-----:R-:W-:-:S06]  /*67e0*/  HFMA2 R30, -RZ, RZ, 0, 0 ;  /* 0x00000000ff1e7431 */ /* 0x001fcc00000001ff */
[----:B------:R0:W3:Y:S01]  /*67f0*/  @!P1 LDG.E R30, desc[UR10][R8.64] ;  /* 0x0000000a081e9981 */ /* 0x0000e2000c1e1900 */
[----:B--2---:R-:W-:-:S04]  /*6800*/  PRMT R50, RZ, 0x7610, R50 ;  /* 0x00007610ff327816 */ /* 0x004fc80000000032 */
[----:B------:R-:W-:-:S05]  /*6810*/  @!P3 PRMT R50, R7, 0x7610, R50 ;  /* 0x000076100732b816 */ /* 0x000fca0000000032 */
[----:B------:R1:W-:Y:S04]  /*6820*/  STL.S16 [R1+0x2d8], R50 ;  /* 0x0002d83201007387 */ /* 0x0003e80000100600 */
[----:B-1----:R-:W2:Y:S01]  /*6830*/  LDL.LU R50, [R1+0x980] ;  /* 0x0009800001327983 */ /* 0x002ea20000300800 */
[----:B0-----:R-:W-:-:S06]  /*6840*/  MOV R8, RZ ;  /* 0x000000ff00087202 */ /* 0x001fcc0000000f00 */
[----:B------:R-:W4:Y:S01]  /*6850*/  @!P1 LDG.E R8, desc[UR10][R32.64] ;  /* 0x0000000a20089981 */ /* 0x000f22000c1e1900 */
[----:B------:R-:W-:Y:S02]  /*6860*/  PRMT R28, RZ, 0x7610, R28 ;  /* 0x00007610ff1c7816 */ /* 0x000fe4000000001c */
[----:B------:R-:W-:Y:S02]  /*6870*/  PRMT R48, RZ, 0x7610, R48 ;  /* 0x00007610ff307816 */ /* 0x000fe40000000030 */
[----:B------:R-:W-:Y:S02]  /*6880*/  @!P4 PRMT R28, R6, 0x7610, R28 ;  /* 0x00007610061cc816 */ /* 0x000fe4000000001c */
[----:B------:R-:W-:-:S03]  /*6890*/  @!P0 PRMT R48, R27, 0x7632, R48 ;  /* 0x000076321b308816 */ /* 0x000fc60000000030 */
[----:B------:R0:W-:Y:S04]  /*68a0*/  STL.S16 [R1+0x290], R28 ;  /* 0x0002901c01007387 */ /* 0x0001e80000100600 */
[----:B------:R1:W-:Y:S01]  /*68b0*/  STL.S16 [R1+0x264], R48 ;  /* 0x0002643001007387 */ /* 0x0003e20000100600 */
[----:B0-----:R-:W-:-:S03]  /*68c0*/  HFMA2 R28, -RZ, RZ, 0, 0 ;  /* 0x00000000ff1c7431 */ /* 0x001fc600000001ff */
[----:B-1----:R-:W4:Y:S04]  /*68d0*/  LDL.LU R48, [R1+0x994] ;  /* 0x0009940001307983 */ /* 0x002f280000300800 */
[----:B------:R-:W4:Y:S01]  /*68e0*/  @!P3 LDG.E R28, desc[UR10][R52.64] ;  /* 0x0000000a341cb981 */ /* 0x000f22000c1e1900 */
[----:B--2---:R-:W-:-:S04]  /*68f0*/  PRMT R50, RZ, 0x7610, R50 ;  /* 0x00007610ff327816 */ /* 0x004fc80000000032 */
[----:B---3--:R-:W-:-:S05]  /*6900*/  @!P1 PRMT R50, R30, 0x7610, R50 ;  /* 0x000076101e329816 */ /* 0x008fca0000000032 */
[----:B------:R0:W-:Y:S04]  /*6910*/  STL.S16 [R1+0x2dc], R50 ;  /* 0x0002dc3201007387 */ /* 0x0001e80000100600 */
[----:B0-----:R-:W2:Y:S01]  /*6920*/  LDL.LU R50, [R1+0x97c] ;  /* 0x00097c0001327983 */ /* 0x001ea20000300800 */
[----:B------:R-:W-:Y:S02]  /*6930*/  PRMT R9, RZ, 0x7610, R9 ;  /* 0x00007610ff097816 */ /* 0x000fe40000000009 */
[----:B------:R-:W-:Y:S02]  /*6940*/  LOP3.LUT P2, RZ, R47, 0x200000, RZ, 0xc0, !PT ;  /* 0x002000002fff7812 */ /* 0x000fe4000784c0ff */
[----:B----4-:R-:W-:-:S05]  /*6950*/  @!P1 PRMT R9, R8, 0x7632, R9 ;  /* 0x0000763208099816 */ /* 0x010fca0000000009 */
[----:B------:R0:W-:Y:S02]  /*6960*/  STL.S16 [R1+0x32c], R9 ;  /* 0x00032c0901007387 */ /* 0x0001e40000100600 */
[----:B0-----:R-:W-:-:S06]  /*6970*/  MOV R9, RZ ;  /* 0x000000ff00097202 */ /* 0x001fcc0000000f00 */
[----:B------:R0:W3:Y:S01]  /*6980*/  @!P2 LDG.E R9, desc[UR10][R38.64] ;  /* 0x0000000a2609a981 */ /* 0x0000e2000c1e1900 */
[----:B------:R-:W-:-:S04]  /*6990*/  PRMT R32, RZ, 0x7610, R32 ;  /* 0x00007610ff207816 */ /* 0x000fc80000000020 */
[----:B------:R-:W-:Y:S02]  /*69a0*/  @!P1 PRMT R32, R8, 0x7610, R32 ;  /* 0x0000761008209816 */ /* 0x000fe40000000020 */
[----:B------:R-:W-:-:S03]  /*69b0*/  PRMT R48, RZ, 0x7610, R48 ;  /* 0x00007610ff307816 */ /* 0x000fc60000000030 */
[----:B------:R1:W-:Y:S01]  /*69c0*/  STL.S16 [R1+0x308], R32 ;  /* 0x0003082001007387 */ /* 0x0003e20000100600 */
[----:B------:R-:W-:Y:S01]  /*69d0*/  @!P3 PRMT R48, R28, 0x7632, R48 ;  /* 0x000076321c30b816 */ /* 0x000fe20000000030 */
[----:B-1----:R-:W-:-:S04]  /*69e0*/  HFMA2 R32, -RZ, RZ, 0, 0 ;  /* 0x00000000ff207431 */ /* 0x002fc800000001ff */
[----:B------:R1:W-:Y:S04]  /*69f0*/  STL.S16 [R1+0x2f8], R48 ;  /* 0x0002f83001007387 */ /* 0x0003e80000100600 */
[----:B------:R-:W4:Y:S04]  /*6a00*/  @!P2 LDG.E R32, desc[UR10][R58.64] ;  /* 0x0000000a3a20a981 */ /* 0x000f28000c1e1900 */
[----:B-1----:R-:W4:Y:S01]  /*6a10*/  LDL.LU R48, [R1+0x984] ;  /* 0x0009840001307983 */ /* 0x002f220000300800 */
[----:B--2---:R-:W-:-:S04]  /*6a20*/  PRMT R50, RZ, 0x7610, R50 ;  /* 0x00007610ff327816 */ /* 0x004fc80000000032 */
[----:B------:R-:W-:-:S05]  /*6a30*/  @!P1 PRMT R50, R30, 0x7632, R50 ;  /* 0x000076321e329816 */ /* 0x000fca0000000032 */
[----:B------:R1:W-:Y:S04]  /*6a40*/  STL.S16 [R1+0x328], R50 ;  /* 0x0003283201007387 */ /* 0x0003e80000100600 */
[----:B-1----:R-:W2:Y:S01]  /*6a50*/  LDL.LU R50, [R1+0x978] ;  /* 0x0009780001327983 */ /* 0x002ea20000300800 */
[----:B------:R-:W-:Y:S02]  /*6a60*/  LOP3.LUT R47, R47, 0xfbffffff, RZ, 0xc0, !PT ;  /* 0xfbffffff2f2f7812 */ /* 0x000fe400078ec0ff */
[----:B0-----:R-:W-:Y:S02]  /*6a70*/  PRMT R38, RZ, 0x7610, R38 ;  /* 0x00007610ff267816 */ /* 0x001fe40000000026 */
[----:B------:R-:W-:Y:S02]  /*6a80*/  @P6 LOP3.LUT R47, R47, 0x4000000, RZ, 0xfc, !PT ;  /* 0x040000002f2f6812 */ /* 0x000fe400078efcff */
[----:B---3--:R-:W-:-:S02]  /*6a90*/  @!P2 PRMT R38, R9, 0x7632, R38 ;  /* 0x000076320926a816 */ /* 0x008fc40000000026 */
[----:B------:R-:W-:-:S03]  /*6aa0*/  LOP3.LUT P5, RZ, R47, 0x100000, RZ, 0xc0, !PT ;  /* 0x001000002fff7812 */ /* 0x000fc600078ac0ff */
[----:B------:R0:W-:Y:S02]  /*6ab0*/  STL.S16 [R1+0x36c], R38 ;  /* 0x00036c2601007387 */ /* 0x0001e40000100600 */
[----:B0-----:R-:W-:-:S08]  /*6ac0*/  HFMA2 R38, -RZ, RZ, 0, 0 ;  /* 0x00000000ff267431 */ /* 0x001fd000000001ff */
[----:B------:R0:W3:Y:S02]  /*6ad0*/  @!P5 LDG.E R38, desc[UR10][R10.64] ;  /* 0x0000000a0a26d981 */ /* 0x0000e4000c1e1900 */
[----:B0-----:R-:W-:-:S06]  /*6ae0*/  MOV R10, RZ ;  /* 0x000000ff000a7202 */ /* 0x001fcc0000000f00 */
[----:B------:R-:W3:Y:S01]  /*6af0*/  @!P5 LDG.E R10, desc[UR10][R14.64] ;  /* 0x0000000a0e0ad981 */ /* 0x000ee2000c1e1900 */
        /* <DEDUP_REMOVED lines=8> */
[----:B------:R-:W-:Y:S02]  /*6b80*/  PRMT R52, RZ, 0x7610, R52 ;  /* 0x00007610ff347816 */ /* 0x000fe40000000034 */
[----:B------:R-:W-:Y:S02]  /*6b90*/  PRMT R11, RZ, 0x7610, R11 ;  /* 0x00007610ff0b7816 */ /* 0x000fe4000000000b */
[----:B------:R-:W-:Y:S02]  /*6ba0*/  @!P3 PRMT R52, R28, 0x7610, R52 ;  /* 0x000076101c34b816 */ /* 0x000fe40000000034 */
[----:B------:R-:W-:-:S02]  /*6bb0*/  LOP3.LUT P3, RZ, R47, 0x80000, RZ, 0xc0, !PT ;  /* 0x000800002fff7812 */ /* 0x000fc4000786c0ff */
[----:B------:R-:W-:Y:S02]  /*6bc0*/  LOP3.LUT P1, RZ, R47, 0x40000, RZ, 0xc0, !PT ;  /* 0x000400002fff7812 */ /* 0x000fe4000782c0ff */
[----:B---3--:R-:W-:-:S05]  /*6bd0*/  @!P5 PRMT R11, R10, 0x7632, R11 ;  /* 0x000076320a0bd816 */ /* 0x008fca000000000b */
[----:B------:R0:W-:Y:S02]  /*6be0*/  STL.S16 [R1+0x3c0], R11 ;  /* 0x0003c00b01007387 */ /* 0x0001e40000100600 */
[----:B0-----:R-:W-:-:S06]  /*6bf0*/  MOV R11, RZ ;  /* 0x000000ff000b7202 */ /* 0x001fcc0000000f00 */
[----:B------:R0:W3:Y:S01]  /*6c00*/  @!P3 LDG.E R11, desc[UR10][R42.64] ;  /* 0x0000000a2a0bb981 */ /* 0x0000e2000c1e1900 */
[----:B------:R-:W-:Y:S01]  /*6c10*/  PRMT R15, RZ, 0x7610, R15 ;  /* 0x00007610ff0f7816 */ /* 0x000fe2000000000f */
[----:B0-----:R-:W-:-:S03]  /*6c20*/  HFMA2 R42, -RZ, RZ, 0, 0 ;  /* 0x00000000ff2a7431 */ /* 0x001fc600000001ff */
[----:B------:R-:W-:-:S03]  /*6c30*/  @!P5 PRMT R15, R10, 0x7610, R15 ;  /* 0x000076100a0fd816 */ /* 0x000fc6000000000f */
[----:B------:R0:W3:Y:S01]  /*6c40*/  @!P1 LDG.E R42, desc[UR10][R12.64] ;  /* 0x0000000a0c2a9981 */ /* 0x0000e2000c1e1900 */
[----:B----4-:R-:W-:-:S03]  /*6c50*/  PRMT R48, RZ, 0x7610, R48 ;  /* 0x00007610ff307816 */ /* 0x010fc60000000030 */
[----:B------:R1:W-:Y:S01]  /*6c60*/  STL.S16 [R1+0x38c], R15 ;  /* 0x00038c0f01007387 */ /* 0x0003e20000100600 */
[----:B0-----:R-:W-:Y:S02]  /*6c70*/  MOV R12, RZ ;  /* 0x000000ff000c7202 */ /* 0x001fe40000000f00 */
[----:B------:R-:W-:Y:S01]  /*6c80*/  @!P5 PRMT R48, R38, 0x7610, R48 ;  /* 0x000076102630d816 */ /* 0x000fe20000000030 */
[----:B-1----:R-:W-:-:S03]  /*6c90*/  HFMA2 R15, -RZ, RZ, 0, 0 ;  /* 0x00000000ff0f7431 */ /* 0x002fc600000001ff */
[----:B------:R0:W4:Y:S04]  /*6ca0*/  @!P1 LDG.E R12, desc[UR10][R44.64] ;  /* 0x0000000a2c0c9981 */ /* 0x000128000c1e1900 */
[----:B------:R1:W-:Y:S04]  /*6cb0*/  STL.S16 [R1+0x34c], R48 ;  /* 0x00034c3001007387 */ /* 0x0003e80000100600 */
[----:B------:R-:W4:Y:S04]  /*6cc0*/  @!P3 LDG.E R15, desc[UR10][R56.64] ;  /* 0x0000000a380fb981 */ /* 0x000f28000c1e1900 */
[----:B-1----:R-:W4:Y:S01]  /*6cd0*/  LDL.LU R48, [R1+0x968] ;  /* 0x0009680001307983 */ /* 0x002f220000300800 */
[----:B--2---:R-:W-:-:S04]  /*6ce0*/  PRMT R50, RZ, 0x7610, R50 ;  /* 0x00007610ff327816 */ /* 0x004fc80000000032 */
[----:B------:R-:W-:-:S05]  /*6cf0*/  @!P2 PRMT R50, R9, 0x7610, R50 ;  /* 0x000076100932a816 */ /* 0x000fca0000000032 */
[----:B------:R1:W-:Y:S04]  /*6d00*/  STL.S16 [R1+0x348], R50 ;  /* 0x0003483201007387 */ /* 0x0003e80000100600 */
[----:B-1----:R-:W2:Y:S01]  /*6d10*/  LDL.LU R50, [R1+0x96c] ;  /* 0x00096c0001327983 */ /* 0x002ea20000300800 */
[----:B------:R-:W-:Y:S02]  /*6d20*/  PRMT R13, RZ, 0x7610, R13 ;  /* 0x00007610ff0d7816 */ /* 0x000fe4000000000d */
[C---:B------:R-:W-:Y:S02]  /*6d30*/  LOP3.LUT P2, RZ, R47.reuse, 0x20000, RZ, 0xc0, !PT ;  /* 0x000200002fff7812 */ /* 0x040fe4000784c0ff */
[----:B------:R-:W-:Y:S02]  /*6d40*/  LOP3.LUT P4, RZ, R47, 0x10000, RZ, 0xc0, !PT ;  /* 0x000100002fff7812 */ /* 0x000fe4000788c0ff */
[----:B------:R-:W-:-:S02]  /*6d50*/  PRMT R67, RZ, 0x7610, R67 ;  /* 0x00007610ff437816 */ /* 0x000fc40000000043 */
[----:B0-----:R-:W-:Y:S02]  /*6d60*/  PRMT R44, RZ, 0x7610, R44 ;  /* 0x00007610ff2c7816 */ /* 0x001fe4000000002c */
[----:B------:R-:W-:Y:S02]  /*6d70*/  LOP3.LUT P6, RZ, R47, 0x4000, RZ, 0xc0, !PT ;  /* 0x000040002fff7812 */ /* 0x000fe400078cc0ff */
[----:B---3--:R-:W-:-:S05]  /*6d80*/  @!P3 PRMT R13, R11, 0x7632, R13 ;  /* 0x000076320b0db816 */ /* 0x008fca000000000d */
[----:B------:R0:W-:Y:S02]  /*6d90*/  STL.S16 [R1+0x3dc], R13 ;  /* 0x0003dc0d01007387 */ /* 0x0001e40000100600 */
[----:B0-----:R-:W-:-:S06]  /*6da0*/  MOV R13, RZ ;  /* 0x000000ff000d7202 */ /* 0x001fcc0000000f00 */
[----:B------:R0:W3:Y:S01]  /*6db0*/  @!P2 LDG.E R13, desc[UR10][R2.64] ;  /* 0x0000000a020da981 */ /* 0x0000e2000c1e1900 */
[----:B------:R-:W-:Y:S02]  /*6dc0*/  @!P5 PRMT R67, R38, 0x7632, R67 ;  /* 0x000076322643d816 */ /* 0x000fe40000000043 */
[----:B------:R-:W-:Y:S01]  /*6dd0*/  @!P3 PRMT R44, R11, 0x7610, R44 ;  /* 0x000076100b2cb816 */ /* 0x000fe2000000002c */
[----:B0-----:R-:W-:Y:S02]  /*6de0*/  HFMA2 R3, -RZ, RZ, 0, 0 ;  /* 0x00000000ff037431 */ /* 0x001fe400000001ff */
[----:B------:R0:W-:Y:S04]  /*6df0*/  STL.S16 [R1+0x3a0], R67 ;  /* 0x0003a04301007387 */ /* 0x0001e80000100600 */
[----:B------:R1:W3:Y:S04]  /*6e00*/  @!P4 LDG.E R3, desc[UR10][R4.64] ;  /* 0x0000000a0403c981 */ /* 0x0002e8000c1e1900 */
[----:B------:R4:W-:Y:S01]  /*6e10*/  STL.S16 [R1+0x3d8], R44 ;  /* 0x0003d82c01007387 */ /* 0x0009e20000100600 */
[----:B0-----:R-:W-:-:S02]  /*6e20*/  MOV R67, RZ ;  /* 0x000000ff00437202 */ /* 0x001fc40000000f00 */
[----:B-1----:R-:W-:-:S04]  /*6e30*/  PRMT R5, RZ, 0x7610, R5 ;  /* 0x00007610ff057816 */ /* 0x002fc80000000005 */
[----:B------:R-:W3:Y:S01]  /*6e40*/  @!P6 LDG.E R67, desc[UR10][R18.64] ;  /* 0x0000000a1243e981 */ /* 0x000ee2000c1e1900 */
[----:B----4-:R-:W-:Y:S01]  /*6e50*/  HFMA2 R44, -RZ, RZ, 0, 0 ;  /* 0x00000000ff2c7431 */ /* 0x010fe200000001ff */
[----:B------:R-:W-:Y:S02]  /*6e60*/  @!P1 PRMT R5, R12, 0x7610, R5 ;  /* 0x000076100c059816 */ /* 0x000fe40000000005 */
[----:B------:R-:W-:Y:S02]  /*6e70*/  PRMT R14, RZ, 0x7610, R14 ;  /* 0x00007610ff0e7816 */ /* 0x000fe4000000000e */
[C---:B------:R-:W-:Y:S01]  /*6e80*/  LOP3.LUT P0, RZ, R47.reuse, 0x2000, RZ, 0xc0, !PT ;  /* 0x000020002fff7812 */ /* 0x040fe2000780c0ff */
[----:B------:R0:W-:Y:S01]  /*6e90*/  STL.S16 [R1+0x3f8], R5 ;  /* 0x0003f80501007387 */ /* 0x0001e20000100600 */
[----:B------:R-:W-:Y:S02]  /*6ea0*/  MOV R4, RZ ;  /* 0x000000ff00047202 */ /* 0x000fe40000000f00 */
[----:B------:R-:W-:Y:S01]  /*6eb0*/  LOP3.LUT P5, RZ, R47, 0x8000, RZ, 0xc0, !PT ;  /* 0x000080002fff7812 */ /* 0x000fe200078ac0ff */
[----:B------:R-:W4:Y:S01]  /*6ec0*/  @!P2 LDG.E R44, desc[UR10][R54.64] ;  /* 0x0000000a362ca981 */ /* 0x000f22000c1e1900 */
[----:B------:R-:W-:-:S02]  /*6ed0*/  LOP3.LUT R48, R48, 0xfffff7ff, RZ, 0xc0, !PT ;  /* 0xfffff7ff30307812 */ /* 0x000fc400078ec0ff */
[----:B------:R-:W-:Y:S01]  /*6ee0*/  @!P1 PRMT R14, R42, 0x7632, R14 ;  /* 0x000076322a0e9816 */ /* 0x000fe2000000000e */
[----:B------:R-:W3:Y:S01]  /*6ef0*/  LDL.LU.64 R18, [R1+0x5d0] ;  /* 0x0005d00001127983 */ /* 0x000ee20000300a00 */
[----:B0-----:R-:W-:Y:S01]  /*6f00*/  HFMA2 R5, -RZ, RZ, 0, 0 ;  /* 0x00000000ff057431 */ /* 0x001fe200000001ff */
[----:B------:R-:W-:Y:S02]  /*6f10*/  @P4 LOP3.LUT R48, R48, 0x800, RZ, 0xfc, !PT ;  /* 0x0000080030304812 */ /* 0x000fe400078efcff */
[----:B------:R-:W3:Y:S01]  /*6f20*/  @!P4 LDG.E R4, desc[UR10][R40.64] ;  /* 0x0000000a2804c981 */ /* 0x000ee2000c1e1900 */
[----:B------:R-:W-:-:S03]  /*6f30*/  LOP3.LUT P4, RZ, R47, 0x1000, RZ, 0xc0, !PT ;  /* 0x000010002fff7812 */ /* 0x000fc6000788c0ff */
[----:B------:R0:W-:Y:S04]  /*6f40*/  STL.S16 [R1+0x41c], R14 ;  /* 0x00041c0e01007387 */ /* 0x0001e80000100600 */
[----:B------:R-:W3:Y:S01]  /*6f50*/  @!P6 LDG.E R5, desc[UR10][R20.64] ;  /* 0x0000000a1405e981 */ /* 0x000ee2000c1e1900 */
[----:B0-----:R-:W-:-:S03]  /*6f60*/  MOV R14, RZ ;  /* 0x000000ff000e7202 */ /* 0x001fc60000000f00 */
[----:B------:R-:W3:Y:S04]  /*6f70*/  LDL.LU.64 R20, [R1+0x5c8] ;  /* 0x0005c80001147983 */ /* 0x000ee80000300a00 */
[----:B------:R-:W3:Y:S04]  /*6f80*/  @!P5 LDG.E R14, desc[UR10][R22.64] ;  /* 0x0000000a160ed981 */ /* 0x000ee8000c1e1900 */
[----:B------:R-:W3:Y:S01]  /*6f90*/  LDL.LU.64 R22, [R1+0x538] ;  /* 0x0005380001167983 */ /* 0x000ee20000300a00 */
[----:B--2---:R-:W-:-:S04]  /*6fa0*/  PRMT R50, RZ, 0x7610, R50 ;  /* 0x00007610ff327816 */ /* 0x004fc80000000032 */
[----:B------:R-:W-:-:S05]  /*6fb0*/  @!P3 PRMT R50, R15, 0x7610, R50 ;  /* 0x000076100f32b816 */ /* 0x000fca0000000032 */
[----:B------:R0:W-:Y:S02]  /*6fc0*/  STL.S16 [R1+0x388], R50 ;  /* 0x0003883201007387 */ /* 0x0001e40000100600 */
[----:B0-----:R-:W-:-:S06]  /*6fd0*/  HFMA2 R50, -RZ, RZ, 0, 0 ;  /* 0x00000000ff327431 */ /* 0x001fcc00000001ff */
[----:B------:R0:W2:Y:S02]  /*6fe0*/  @!P0 LDG.E R50, desc[UR10][R16.64] ;  /* 0x0000000a10328981 */ /* 0x0000a4000c1e1900 */
[----:B0-----:R-:W-:-:S06]  /*6ff0*/  CS2R R16, SRZ ;  /* 0x0000000000107805 */ /* 0x001fcc000001ff00 */
[----:B------:R0:W2:Y:S02]  /*7000*/  @!P4 LDG.E R17, desc[UR10][R36.64] ;  /* 0x0000000a2411c981 */ /* 0x0000a4000c1e1900 */
[----:B0-----:R-:W-:Y:S02]  /*7010*/  MOV R36, R68 ;  /* 0x0000004400247202 */ /* 0x001fe40000000f00 */
[----:B------:R-:W-:Y:S02]  /*7020*/  MOV R37, R69 ;  /* 0x0000004500257202 */ /* 0x000fe40000000f00 */
[----:B------:R-:W2:Y:S01]  /*7030*/  LDL.LU.64 R68, [R1+0x4f8] ;  /* 0x0004f80001447983 */ /* 0x000ea20000300a00 */
[----:B------:R-:W-:Y:S02]  /*7040*/  PRMT R53, RZ, 0x7610, R53 ;  /* 0x00007610ff357816 */ /* 0x000fe40000000035 */
[----:B------:R-:W-:Y:S02]  /*7050*/  PRMT R2, RZ, 0x7610, R2 ;  /* 0x00007610ff027816 */ /* 0x000fe40000000002 */
[----:B------:R-:W-:-:S02]  /*7060*/  @!P1 PRMT R53, R42, 0x7610, R53 ;  /* 0x000076102a359816 */ /* 0x000fc40000000035 */
[----:B------:R-:W-:Y:S02]  /*7070*/  @!P1 PRMT R2, R12, 0x7632, R2 ;  /* 0x000076320c029816 */ /* 0x000fe40000000002 */
[----:B------:R-:W-:Y:S02]  /*7080*/  LOP3.LUT P1, RZ, R47, 0x400, RZ, 0xc0, !PT ;  /* 0x000004002fff7812 */ /* 0x000fe4000782c0ff */
[----:B------:R-:W-:-:S11]  /*7090*/  LOP3.LUT R48, R48, 0xfffffbff, RZ, 0xc0, !PT ;  /* 0xfffffbff30307812 */ /* 0x000fd600078ec0ff */
[----:B------:R-:W-:Y:S02]  /*70a0*/  @P1 LOP3.LUT R48, R48, 0x400, RZ, 0xfc, !PT ;  /* 0x0000040030301812 */ /* 0x000fe400078efcff */
[----:B------:R-:W-:Y:S02]  /*70b0*/  LOP3.LUT P1, RZ, R47, 0x800, RZ, 0xc0, !PT ;  /* 0x000008002fff7812 */ /* 0x000fe4000782c0ff */
[----:B------:R-:W-:Y:S02]  /*70c0*/  PRMT R54, RZ, 0x7610, R54 ;  /* 0x00007610ff367816 */ /* 0x000fe40000000036 */
[----:B------:R-:W-:Y:S02]  /*70d0*/  PRMT R55, RZ, 0x7610, R55 ;  /* 0x00007610ff377816 */ /* 0x000fe40000000037 */
[----:B------:R-:W-:Y:S02]  /*70e0*/  PRMT R56, RZ, 0x7610, R56 ;  /* 0x00007610ff387816 */ /* 0x000fe40000000038 */
[----:B------:R-:W-:-:S02]  /*70f0*/  PRMT R41, RZ, 0x7610, R41 ;  /* 0x00007610ff297816 */ /* 0x000fc40000000029 */
[C---:B----4-:R-:W-:Y:S02]  /*7100*/  @!P2 PRMT R54, R44.reuse, 0x7610, R54 ;  /* 0x000076102c36a816 */ /* 0x050fe40000000036 */
[----:B------:R-:W-:Y:S01]  /*7110*/  @!P2 PRMT R55, R44, 0x7632, R55 ;  /* 0x000076322c37a816 */ /* 0x000fe20000000037 */
[----:B---3--:R0:W3:Y:S01]  /*7120*/  @!P1 LDG.E R16, desc[UR10][R18.64] ;  /* 0x0000000a12109981 */ /* 0x0080e2000c1e1900 */
[C---:B------:R-:W-:Y:S02]  /*7130*/  @!P2 PRMT R56, R13.reuse, 0x7610, R56 ;  /* 0x000076100d38a816 */ /* 0x040fe40000000038 */
[----:B------:R-:W-:Y:S02]  /*7140*/  @!P2 PRMT R41, R13, 0x7632, R41 ;  /* 0x000076320d29a816 */ /* 0x000fe40000000029 */
[----:B------:R-:W-:Y:S02]  /*7150*/  LOP3.LUT P2, RZ, R47, 0x200, RZ, 0xc0, !PT ;  /* 0x000002002fff7812 */ /* 0x000fe4000784c0ff */
[----:B------:R-:W-:-:S02]  /*7160*/  PRMT R49, RZ, 0x7610, R49 ;  /* 0x00007610ff317816 */ /* 0x000fc40000000031 */
[----:B0-----:R-:W-:Y:S02]  /*7170*/  CS2R R18, SRZ ;  /* 0x0000000000127805 */ /* 0x001fe4000001ff00 */
[----:B------:R-:W-:Y:S01]  /*7180*/  @!P3 PRMT R49, R15, 0x7632, R49 ;  /* 0x000076320f31b816 */ /* 0x000fe20000000031 */
[----:B------:R0:W-:Y:S04]  /*7190*/  STL.64 [R1+0x760], R52 ;  /* 0x0007603401007387 */ /* 0x0001e80000100a00 */
[----:B------:R1:W-:Y:S04]  /*71a0*/  STL.S16 [R1+0x3a4], R49 ;  /* 0x0003a43101007387 */ /* 0x0003e80000100600 */
[----:B------:R4:W3:Y:S01]  /*71b0*/  @!P1 LDG.E R19, desc[UR10][R20.64] ;  /* 0x0000000a14139981 */ /* 0x0008e2000c1e1900 */
[----:B0-----:R-:W-:-:S03]  /*71c0*/  MOV R53, R25 ;  /* 0x0000001900357202 */ /* 0x001fc60000000f00 */
[----:B------:R-:W-:Y:S01]  /*71d0*/  STL [R1+0x808], R52 ;  /* 0x0008083401007387 */ /* 0x000fe20000100800 */
[----:B----4-:R-:W-:-:S03]  /*71e0*/  CS2R R20, SRZ ;  /* 0x0000000000147805 */ /* 0x010fc6000001ff00 */
[----:B------:R-:W-:Y:S01]  /*71f0*/  STL [R1+0x850], R52 ;  /* 0x0008503401007387 */ /* 0x000fe20000100800 */
[----:B-1----:R-:W-:-:S03]  /*7200*/  MOV R49, RZ ;  /* 0x000000ff00317202 */ /* 0x002fc60000000f00 */
[----:B------:R-:W-:Y:S04]  /*7210*/  STL [R1+0x8c4], R52 ;  /* 0x0008c43401007387 */ /* 0x000fe80000100800 */
[----:B------:R0:W-:Y:S04]  /*7220*/  STL [R1+0x8f0], R52 ;  /* 0x0008f03401007387 */ /* 0x0001e80000100800 */
[----:B------:R1:W4:Y:S01]  /*7230*/  @!P2 LDG.E R20, desc[UR10][R22.64] ;  /* 0x0000000a1614a981 */ /* 0x000322000c1e1900 */
[----:B0-----:R-:W-:-:S03]  /*7240*/  MOV R52, R24 ;  /* 0x0000001800347202 */ /* 0x001fc60000000f00 */
[----:B------:R0:W-:Y:S01]  /*7250*/  STL.S16 [R1+0x3c4], R41 ;  /* 0x0003c42901007387 */ /* 0x0001e20000100600 */
[----:B-1----:R-:W-:-:S03]  /*7260*/  CS2R R22, SRZ ;  /* 0x0000000000167805 */ /* 0x002fc6000001ff00 */
[----:B------:R-:W3:Y:S01]  /*7270*/  @!P0 LDG.E R49, desc[UR10][R52.64] ;  /* 0x0000000a34318981 */ /* 0x000ee2000c1e1900 */
[----:B------:R-:W-:-:S03]  /*7280*/  LOP3.LUT P1, RZ, R48, 0x400, RZ, 0xc0, !PT ;  /* 0x0000040030ff7812 */ /* 0x000fc6000782c0ff */
[----:B------:R-:W4:Y:S04]  /*7290*/  LDL.LU.64 R24, [R1+0x960] ;  /* 0x0009600001187983 */ /* 0x000f280000300a00 */
[----:B------:R-:W3:Y:S04]  /*72a0*/  LDL.LU.64 R52, [R1+0x5c0] ;  /* 0x0005c00001347983 */ /* 0x000ee80000300a00 */
[----:B--2---:R1:W2:Y:S04]  /*72b0*/  @!P2 LDG.E R23, desc[UR10][R68.64] ;  /* 0x0000000a4417a981 */ /* 0x0042a8000c1e1900 */
[----:B------:R-:W1:Y:S01]  /*72c0*/  LDL.LU.64 R68, [R1+0x958] ;  /* 0x0009580001447983 */ /* 0x000e620000300a00 */
[----:B0-----:R-:W-:-:S06]  /*72d0*/  HFMA2 R41, -RZ, RZ, 0, 0 ;  /* 0x00000000ff297431 */ /* 0x001fcc00000001ff */
[----:B------:R-:W2:Y:S01]  /*72e0*/  @!P4 LDG.E R41, desc[UR10][R34.64] ;  /* 0x0000000a2229c981 */ /* 0x000ea2000c1e1900 */
[----:B------:R-:W-:Y:S02]  /*72f0*/  LOP3.LUT P4, RZ, R48, 0x800, RZ, 0xc0, !PT ;  /* 0x0000080030ff7812 */ /* 0x000fe4000788c0ff */
[----:B------:R-:W-:Y:S01]  /*7300*/  PRMT R57, RZ, 0x7610, R57 ;  /* 0x00007610ff397816 */ /* 0x000fe20000000039 */
[----:B------:R-:W-:Y:S04]  /*7310*/  STL [R1+0x7fc], R56 ;  /* 0x0007fc3801007387 */ /* 0x000fe80000100800 */
[----:B------:R-:W-:Y:S04]  /*7320*/  STL [R1+0x85c], R56 ;  /* 0x00085c3801007387 */ /* 0x000fe80000100800 */
[----:B------:R-:W-:Y:S02]  /*7330*/  STL [R1+0x8b8], R56 ;  /* 0x0008b83801007387 */ /* 0x000fe40000100800 */
[----:B------:R-:W-:-:S02]  /*7340*/  @!P4 PRMT R57, R3, 0x7610, R57 ;  /* 0x000076100339c816 */ /* 0x000fc40000000039 */
[----:B------:R-:W4:Y:S04]  /*7350*/  LDL.LU.64 R34, [R1+0x5b8] ;  /* 0x0005b80001227983 */ /* 0x000f280000300a00 */
[----:B------:R0:W-:Y:S04]  /*7360*/  STL.64 [R1+0x780], R56 ;  /* 0x0007803801007387 */ /* 0x0001e80000100a00 */
[----:B0-----:R-:W2:Y:S04]  /*7370*/  LDL.LU.64 R56, [R1+0x4e0] ;  /* 0x0004e00001387983 */ /* 0x001ea80000300a00 */
[----:B---3--:R-:W3:Y:S04]  /*7380*/  @!P1 LDG.E R18, desc[UR10][R52.64] ;  /* 0x0000000a34129981 */ /* 0x008ee8000c1e1900 */
[----:B------:R-:W3:Y:S01]  /*7390*/  LDL.LU.64 R52, [R1+0x5b0] ;  /* 0x0005b00001347983 */ /* 0x000ee20000300a00 */
[----:B-1----:R-:W-:-:S04]  /*73a0*/  PRMT R68, RZ, 0x7610, R68 ;  /* 0x00007610ff447816 */ /* 0x002fc80000000044 */
[----:B------:R-:W-:-:S05]  /*73b0*/  @!P0 PRMT R68, R49, 0x7610, R68 ;  /* 0x0000761031448816 */ /* 0x000fca0000000044 */
[----:B------:R0:W-:Y:S04]  /*73c0*/  STL.S16 [R1+0x53c], R68 ;  /* 0x00053c4401007387 */ /* 0x0001e80000100600 */
[----:B0-----:R-:W3:Y:S04]  /*73d0*/  LDL.LU R68, [R1+0x950] ;  /* 0x0009500001447983 */ /* 0x001ee80000300800 */
[----:B------:R0:W-:Y:S01]  /*73e0*/  STL.S16 [R1+0x430], R2 ;  /* 0x0004300201007387 */ /* 0x0001e20000100600 */
[----:B------:R-:W-:Y:S02]  /*73f0*/  LOP3.LUT P3, RZ, R47, 0x100, RZ, 0xc0, !PT ;  /* 0x000001002fff7812 */ /* 0x000fe4000786c0ff */
[----:B------:R-:W-:Y:S01]  /*7400*/  LOP3.LUT R48, R48, 0xfffffdff, RZ, 0xc0, !PT ;  /* 0xfffffdff30307812 */ /* 0x000fe200078ec0ff */
[----:B----4-:R-:W4:Y:S01]  /*7410*/  @!P1 LDG.E R21, desc[UR10][R34.64] ;  /* 0x0000000a22159981 */ /* 0x010f22000c1e1900 */
[----:B0-----:R-:W-:-:S09]  /*7420*/  HFMA2 R2, -RZ, RZ, 0, 0 ;  /* 0x00000000ff027431 */ /* 0x001fd200000001ff */
[----:B------:R-:W-:Y:S01]  /*7430*/  @P3 LOP3.LUT R48, R48, 0x200, RZ, 0xfc, !PT ;  /* 0x0000020030303812 */ /* 0x000fe200078efcff */
[----:B------:R-:W4:Y:S04]  /*7440*/  LDL.LU.64 R34, [R1+0x568] ;  /* 0x0005680001227983 */ /* 0x000f280000300a00 */
[----:B------:R0:W4:Y:S04]  /*7450*/  @!P5 LDG.E R2, desc[UR10][R24.64] ;  /* 0x0000000a1802d981 */ /* 0x000128000c1e1900 */
[----:B--2---:R-:W2:Y:S01]  /*7460*/  @!P3 LDG.E R22, desc[UR10][R56.64] ;  /* 0x0000000a3816b981 */ /* 0x004ea2000c1e1900 */
[----:B0-----:R-:W-:-:S04]  /*7470*/  PRMT R25, RZ, 0x7610, R25 ;  /* 0x00007610ff197816 */ /* 0x001fc80000000019 */
[----:B------:R-:W-:Y:S01]  /*7480*/  @!P6 PRMT R25, R67, 0x7610, R25 ;  /* 0x000076104319e816 */ /* 0x000fe20000000019 */
[----:B------:R-:W2:Y:S04]  /*7490*/  LDL.LU.64 R56, [R1+0x5a8] ;  /* 0x0005a80001387983 */ /* 0x000ea80000300a00 */
[----:B------:R0:W-:Y:S02]  /*74a0*/  STL.S16 [R1+0x4f8], R25 ;  /* 0x0004f81901007387 */ /* 0x0001e40000100600 */
[----:B0-----:R-:W-:-:S06]  /*74b0*/  HFMA2 R25, -RZ, RZ, 0, 0 ;  /* 0x00000000ff197431 */ /* 0x001fcc00000001ff */
[----:B---3--:R-:W3:Y:S01]  /*74c0*/  @!P3 LDG.E R25, desc[UR10][R52.64] ;  /* 0x0000000a3419b981 */ /* 0x008ee2000c1e1900 */
[----:B------:R-:W-:Y:S02]  /*74d0*/  LOP3.LUT P3, RZ, R47, 0x1000, RZ, 0xc0, !PT ;  /* 0x000010002fff7812 */ /* 0x000fe4000786c0ff */
[----:B------:R-:W-:-:S04]  /*74e0*/  PRMT R69, RZ, 0x7610, R69 ;  /* 0x00007610ff457816 */ /* 0x000fc80000000045 */
[----:B------:R-:W-:Y:S02]  /*74f0*/  @!P0 PRMT R69, R50, 0x7632, R69 ;  /* 0x0000763232458816 */ /* 0x000fe40000000045 */
[----:B------:R-:W-:Y:S01]  /*7500*/  PRMT R68, RZ, 0x7610, R68 ;  /* 0x00007610ff447816 */ /* 0x000fe20000000044 */
[----:B------:R-:W-:Y:S04]  /*7510*/  STL [R1+0x10], R27 ;  /* 0x0000101b01007387 */ /* 0x000fe80000100800 */
[----:B------:R-:W-:Y:S02]  /*7520*/  @!P3 PRMT R68, R17, 0x7610, R68 ;  /* 0x000076101144b816 */ /* 0x000fe40000000044 */
[----:B------:R-:W-:Y:S02]  /*7530*/  PRMT R58, RZ, 0x7610, R58 ;  /* 0x00007610ff3a7816 */ /* 0x000fe4000000003a */
[----:B------:R-:W-:Y:S01]  /*7540*/  PRMT R59, RZ, 0x7610, R59 ;  /* 0x00007610ff3b7816 */ /* 0x000fe2000000003b */
[----:B------:R0:W-:Y:S01]  /*7550*/  STL.S16 [R1+0x56c], R68 ;  /* 0x00056c4401007387 */ /* 0x0001e20000100600 */
[----:B------:R-:W-:-:S02]  /*7560*/  PRMT R60, RZ, 0x7610, R60 ;  /* 0x00007610ff3c7816 */ /* 0x000fc4000000003c */
[----:B------:R-:W-:Y:S01]  /*7570*/  PRMT R24, RZ, 0x7610, R24 ;  /* 0x00007610ff187816 */ /* 0x000fe20000000018 */
[----:B------:R-:W-:Y:S01]  /*7580*/  STL [R1+0x14], R26 ;  /* 0x0000141a01007387 */ /* 0x000fe20000100800 */
[----:B------:R-:W-:-:S03]  /*7590*/  LOP3.LUT R48, R48, 0xfffffeff, RZ, 0xc0, !PT ;  /* 0xfffffeff30307812 */ /* 0x000fc600078ec0ff */
[----:B------:R-:W-:Y:S04]  /*75a0*/  STL [R1+0x76c], R54 ;  /* 0x00076c3601007387 */ /* 0x000fe80000100800 */
[----:B0-----:R-:W3:Y:S04]  /*75b0*/  LDL.LU R68, [R1+0x948] ;  /* 0x0009480001447983 */ /* 0x001ee80000300800 */
[----:B------:R0:W-:Y:S04]  /*75c0*/  STL.S16 [R1+0x4fc], R69 ;  /* 0x0004fc4501007387 */ /* 0x0001e80000100600 */
[----:B------:R-:W-:Y:S04]  /*75d0*/  STL.64 [R1+0x778], R54 ;  /* 0x0007783601007387 */ /* 0x000fe80000100a00 */
[----:B------:R-:W-:Y:S04]  /*75e0*/  STL [R1+0x7e4], R54 ;  /* 0x0007e43601007387 */ /* 0x000fe80000100800 */
[----:B0-----:R-:W3:Y:S01]  /*75f0*/  LDL.LU R69, [R1+0x954] ;  /* 0x0009540001457983 */ /* 0x001ee20000300800 */
[----:B------:R-:W-:-:S02]  /*7600*/  PRMT R27, RZ, 0x7610, R27 ;  /* 0x00007610ff1b7816 */ /* 0x000fc4000000001b */
[----:B------:R-:W-:Y:S01]  /*7610*/  @!P4 PRMT R58, R3, 0x7632, R58 ;  /* 0x00007632033ac816 */ /* 0x000fe2000000003a */
[----:B------:R-:W-:Y:S01]  /*7620*/  STL [R1+0x7f8], R54 ;  /* 0x0007f83601007387 */ /* 0x000fe20000100800 */
[C---:B------:R-:W-:Y:S02]  /*7630*/  @!P4 PRMT R59, R4.reuse, 0x7610, R59 ;  /* 0x00007610043bc816 */ /* 0x040fe4000000003b */
[----:B------:R-:W-:Y:S01]  /*7640*/  @!P4 PRMT R60, R4, 0x7632, R60 ;  /* 0x00007632043cc816 */ /* 0x000fe2000000003c */
[----:B------:R-:W-:Y:S01]  /*7650*/  STL [R1+0x814], R54 ;  /* 0x0008143601007387 */ /* 0x000fe20000100800 */
[----:B------:R-:W-:Y:S02]  /*7660*/  LOP3.LUT P4, RZ, R47, 0x80, RZ, 0xc0, !PT ;  /* 0x000000802fff7812 */ /* 0x000fe4000788c0ff */
[----:B------:R-:W-:Y:S01]  /*7670*/  @!P6 PRMT R24, R67, 0x7632, R24 ;  /* 0x000076324318e816 */ /* 0x000fe20000000018 */
[----:B------:R-:W-:Y:S01]  /*7680*/  STL [R1+0x844], R54 ;  /* 0x0008443601007387 */ /* 0x000fe20000100800 */
[----:B------:R-:W-:-:S03]  /*7690*/  @!P0 PRMT R27, R49, 0x7632, R27 ;  /* 0x00007632311b8816 */ /* 0x000fc6000000001b */
[----:B------:R0:W-:Y:S04]  /*76a0*/  STL.S16 [R1+0x538], R24 ;  /* 0x0005381801007387 */ /* 0x0001e80000100600 */
[----:B------:R1:W-:Y:S04]  /*76b0*/  STL.S16 [R1+0x568], R27 ;  /* 0x0005681b01007387 */ /* 0x0003e80000100600 */
[----:B------:R-:W-:Y:S01]  /*76c0*/  STL [R1+0x888], R54 ;  /* 0x0008883601007387 */ /* 0x000fe20000100800 */
[----:B0-----:R-:W-:-:S03]  /*76d0*/  MOV R24, RZ ;  /* 0x000000ff00187202 */ /* 0x001fc60000000f00 */
[----:B------:R-:W-:Y:S01]  /*76e0*/  STL.64 [R1+0x8b0], R54 ;  /* 0x0008b03601007387 */ /* 0x000fe20000100a00 */
[----:B-1----:R-:W-:Y:S02]  /*76f0*/  CS2R R26, SRZ ;  /* 0x00000000001a7805 */ /* 0x002fe4000001ff00 */
[----:B------:R-:W-:Y:S01]  /*7700*/  @P4 LOP3.LUT R48, R48, 0x100, RZ, 0xfc, !PT ;  /* 0x0000010030304812 */ /* 0x000fe200078efcff */
[----:B----4-:R-:W4:Y:S04]  /*7710*/  @!P4 LDG.E R24, desc[UR10][R34.64] ;  /* 0x0000000a2218c981 */ /* 0x010f28000c1e1900 */
[----:B--2---:R-:W2:Y:S01]  /*7720*/  @!P4 LDG.E R27, desc[UR10][R56.64] ;  /* 0x0000000a381bc981 */ /* 0x004ea2000c1e1900 */
[----:B------:R-:W-:-:S03]  /*7730*/  LOP3.LUT P4, RZ, R47, 0x800, RZ, 0xc0, !PT ;  /* 0x000008002fff7812 */ /* 0x000fc6000788c0ff */
[----:B------:R-:W-:Y:S04]  /*7740*/  STL [R1+0x8e8], R54 ;  /* 0x0008e83601007387 */ /* 0x000fe80000100800 */
[----:B------:R0:W-:Y:S04]  /*7750*/  STL [R1+0x90c], R54 ;  /* 0x00090c3601007387 */ /* 0x0001e80000100800 */
[----:B------:R-:W4:Y:S01]  /*7760*/  LDL.LU.64 R52, [R1+0x5a0] ;  /* 0x0005a00001347983 */ /* 0x000f220000300a00 */
[----:B------:R-:W-:Y:S02]  /*7770*/  PRMT R61, RZ, 0x7610, R61 ;  /* 0x00007610ff3d7816 */ /* 0x000fe4000000003d */
[----:B------:R-:W-:Y:S01]  /*7780*/  PRMT R62, RZ, 0x7610, R62 ;  /* 0x00007610ff3e7816 */ /* 0x000fe2000000003e */
[----:B------:R-:W2:Y:S01]  /*7790*/  LDL.LU.64 R34, [R1+0x4b0] ;  /* 0x0004b00001227983 */ /* 0x000ea20000300a00 */
[----:B0-----:R-:W-:-:S02]  /*77a0*/  PRMT R54, RZ, 0x7610, R54 ;  /* 0x00007610ff367816 */ /* 0x001fc40000000036 */
[----:B------:R-:W-:Y:S01]  /*77b0*/  PRMT R63, RZ, 0x7610, R63 ;  /* 0x00007610ff3f7816 */ /* 0x000fe2000000003f */
[----:B------:R-:W2:Y:S01]  /*77c0*/  LDL.LU.64 R56, [R1+0x598] ;  /* 0x0005980001387983 */ /* 0x000ea20000300a00 */
[----:B------:R-:W-:-:S05]  /*77d0*/  @!P6 PRMT R54, R5, 0x7632, R54 ;  /* 0x000076320536e816 */ /* 0x000fca0000000036 */
[----:B------:R0:W-:Y:S04]  /*77e0*/  STL.S16 [R1+0x4e4], R54 ;  /* 0x0004e43601007387 */ /* 0x0001e80000100600 */
[----:B0-----:R-:W2:Y:S01]  /*77f0*/  LDL.LU.64 R54, [R1+0x590] ;  /* 0x0005900001367983 */ /* 0x001ea20000300a00 */
[----:B---3--:R-:W-:-:S04]  /*7800*/  PRMT R68, RZ, 0x7610, R68 ;  /* 0x00007610ff447816 */ /* 0x008fc80000000044 */
[----:B------:R-:W-:-:S05]  /*7810*/  @!P4 PRMT R68, R19, 0x7610, R68 ;  /* 0x000076101344c816 */ /* 0x000fca0000000044 */
[----:B------:R0:W-:Y:S04]  /*7820*/  STL.S16 [R1+0x590], R68 ;  /* 0x0005904401007387 */ /* 0x0001e80000100600 */
[----:B0-----:R-:W3:Y:S01]  /*7830*/  LDL.LU R68, [R1+0x940] ;  /* 0x0009400001447983 */ /* 0x001ee20000300800 */
[----:B------:R-:W-:-:S04]  /*7840*/  PRMT R69, RZ, 0x7610, R69 ;  /* 0x00007610ff457816 */ /* 0x000fc80000000045 */
[----:B------:R-:W-:-:S05]  /*7850*/  @!P3 PRMT R69, R41, 0x7632, R69 ;  /* 0x000076322945b816 */ /* 0x000fca0000000045 */
[----:B------:R0:W-:Y:S04]  /*7860*/  STL.S16 [R1+0x4e0], R69 ;  /* 0x0004e04501007387 */ /* 0x0001e80000100600 */
[----:B0-----:R-:W3:Y:S01]  /*7870*/  LDL.LU R69, [R1+0x94c] ;  /* 0x00094c0001457983 */ /* 0x001ee20000300800 */
[----:B------:R-:W-:Y:S02]  /*7880*/  PRMT R64, RZ, 0x7610, R64 ;  /* 0x00007610ff407816 */ /* 0x000fe40000000040 */
[C---:B------:R-:W-:Y:S02]  /*7890*/  @!P5 PRMT R61, R2.reuse, 0x7610, R61 ;  /* 0x00007610023dd816 */ /* 0x040fe4000000003d */
[----:B------:R-:W-:Y:S02]  /*78a0*/  @!P5 PRMT R62, R2, 0x7632, R62 ;  /* 0x00007632023ed816 */ /* 0x000fe4000000003e */
[----:B------:R-:W-:-:S02]  /*78b0*/  @!P5 PRMT R63, R14, 0x7610, R63 ;  /* 0x000076100e3fd816 */ /* 0x000fc4000000003f */
[----:B------:R-:W-:Y:S02]  /*78c0*/  @!P5 PRMT R64, R14, 0x7632, R64 ;  /* 0x000076320e40d816 */ /* 0x000fe40000000040 */
[----:B------:R-:W-:Y:S02]  /*78d0*/  LOP3.LUT P5, RZ, R47, 0x40, RZ, 0xc0, !PT ;  /* 0x000000402fff7812 */ /* 0x000fe400078ac0ff */
[----:B------:R-:W-:-:S04]  /*78e0*/  PRMT R29, RZ, 0x7610, R29 ;  /* 0x00007610ff1d7816 */ /* 0x000fc8000000001d */
[----:B------:R-:W-:-:S05]  /*78f0*/  @!P3 PRMT R29, R17, 0x7632, R29 ;  /* 0x00007632111db816 */ /* 0x000fca000000001d */
[----:B------:R0:W-:Y:S02]  /*7900*/  STL.S16 [R1+0x594], R29 ;  /* 0x0005941d01007387 */ /* 0x0001e40000100600 */
[----:B0-----:R-:W-:-:S06]  /*7910*/  HFMA2 R29, -RZ, RZ, 0, 0 ;  /* 0x00000000ff1d7431 */ /* 0x001fcc00000001ff */
[----:B----4-:R-:W4:Y:S04]  /*7920*/  @!P5 LDG.E R29, desc[UR10][R52.64] ;  /* 0x0000000a341dd981 */ /* 0x010f28000c1e1900 */
[----:B------:R-:W4:Y:S04]  /*7930*/  LDL.LU.64 R52, [R1+0x588] ;  /* 0x0005880001347983 */ /* 0x000f280000300a00 */
[----:B--2---:R-:W2:Y:S04]  /*7940*/  @!P5 LDG.E R26, desc[UR10][R54.64] ;  /* 0x0000000a361ad981 */ /* 0x004ea8000c1e1900 */
[----:B------:R-:W4:Y:S01]  /*7950*/  LDL.LU.64 R54, [R1+0x580] ;  /* 0x0005800001367983 */ /* 0x000f220000300a00 */
[----:B---3--:R-:W-:-:S04]  /*7960*/  PRMT R68, RZ, 0x7610, R68 ;  /* 0x00007610ff447816 */ /* 0x008fc80000000044 */
[----:B------:R-:W-:-:S05]  /*7970*/  @!P1 PRMT R68, R21, 0x7610, R68 ;  /* 0x0000761015449816 */ /* 0x000fca0000000044 */
[----:B------:R0:W-:Y:S04]  /*7980*/  STL.S16 [R1+0x580], R68 ;  /* 0x0005804401007387 */ /* 0x0001e80000100600 */
[----:B0-----:R-:W3:Y:S01]  /*7990*/  LDL.LU R68, [R1+0x938] ;  /* 0x0009380001447983 */ /* 0x001ee20000300800 */
[----:B------:R-:W-:-:S04]  /*79a0*/  PRMT R69, RZ, 0x7610, R69 ;  /* 0x00007610ff457816 */ /* 0x000fc80000000045 */
[----:B------:R-:W-:-:S05]  /*79b0*/  @!P4 PRMT R69, R16, 0x7632, R69 ;  /* 0x000076321045c816 */ /* 0x000fca0000000045 */
[----:B------:R0:W-:Y:S04]  /*79c0*/  STL.S16 [R1+0x4b4], R69 ;  /* 0x0004b44501007387 */ /* 0x0001e80000100600 */
[----:B0-----:R-:W2:Y:S01]  /*79d0*/  LDL.LU R69, [R1+0x944] ;  /* 0x0009440001457983 */ /* 0x001ea20000300800 */
[----:B------:R-:W-:Y:S02]  /*79e0*/  PRMT R65, RZ, 0x7610, R65 ;  /* 0x00007610ff417816 */ /* 0x000fe40000000041 */
[----:B------:R-:W-:Y:S02]  /*79f0*/  PRMT R31, RZ, 0x7610, R31 ;  /* 0x00007610ff1f7816 */ /* 0x000fe4000000001f */
[----:B------:R-:W-:Y:S02]  /*7a00*/  @!P6 PRMT R65, R5, 0x7610, R65 ;  /* 0x000076100541e816 */ /* 0x000fe40000000041 */
[----:B------:R-:W-:-:S02]  /*7a10*/  LOP3.LUT P6, RZ, R47, 0x20, RZ, 0xc0, !PT ;  /* 0x000000202fff7812 */ /* 0x000fc400078cc0ff */
[----:B------:R-:W-:Y:S01]  /*7a20*/  @!P4 PRMT R31, R19, 0x7632, R31 ;  /* 0x00007632131fc816 */ /* 0x000fe2000000001f */
[----:B------:R0:W-:Y:S04]  /*7a30*/  STL [R1+0x18], R28 ;  /* 0x0000181c01007387 */ /* 0x0001e80000100800 */
[----:B------:R1:W-:Y:S01]  /*7a40*/  STL.S16 [R1+0x5a0], R31 ;  /* 0x0005a01f01007387 */ /* 0x0003e20000100600 */
[----:B0-----:R-:W-:Y:S01]  /*7a50*/  MOV R28, RZ ;  /* 0x000000ff001c7202 */ /* 0x001fe20000000f00 */
[----:B-1----:R-:W-:Y:S02]  /*7a60*/  HFMA2 R31, -RZ, RZ, 0, 0 ;  /* 0x00000000ff1f7431 */ /* 0x002fe400000001ff */
[----:B------:R0:W-:Y:S01]  /*7a70*/  STL [R1+0x110], R0 ;  /* 0x0001100001007387 */ /* 0x0001e20000100800 */
[----:B------:R-:W-:-:S03]  /*7a80*/  PRMT R33, RZ, 0x7610, R33 ;  /* 0x00007610ff217816 */ /* 0x000fc60000000021 */
[----:B------:R-:W2:Y:S04]  /*7a90*/  @!P6 LDG.E R28, desc[UR10][R34.64] ;  /* 0x0000000a221ce981 */ /* 0x000ea8000c1e1900 */
[----:B------:R-:W2:Y:S01]  /*7aa0*/  @!P6 LDG.E R31, desc[UR10][R56.64] ;  /* 0x0000000a381fe981 */ /* 0x000ea2000c1e1900 */
[----:B0-----:R-:W-:-:S03]  /*7ab0*/  PRMT R0, RZ, 0x7610, R0 ;  /* 0x00007610ff007816 */ /* 0x001fc60000000000 */
[----:B------:R-:W2:Y:S01]  /*7ac0*/  LDL.LU.64 R34, [R1+0x490] ;  /* 0x0004900001227983 */ /* 0x000ea20000300a00 */
[----:B------:R-:W-:-:S03]  /*7ad0*/  @!P0 PRMT R0, R50, 0x7610, R0 ;  /* 0x0000761032008816 */ /* 0x000fc60000000000 */
[----:B------:R-:W2:Y:S01]  /*7ae0*/  LDL.LU.64 R56, [R1+0x578] ;  /* 0x0005780001387983 */ /* 0x000ea20000300a00 */
[----:B------:R-:W-:Y:S02]  /*7af0*/  LOP3.LUT P0, RZ, R47, 0x10, RZ, 0xc0, !PT ;  /* 0x000000102fff7812 */ /* 0x000fe4000780c0ff */
[----:B------:R-:W-:Y:S01]  /*7b00*/  @!P1 PRMT R33, R21, 0x7632, R33 ;  /* 0x0000763215219816 */ /* 0x000fe20000000021 */
[----:B------:R0:W-:Y:S04]  /*7b10*/  STL [R1+0x1c], R30 ;  /* 0x00001c1e01007387 */ /* 0x0001e80000100800 */
[----:B------:R1:W-:Y:S01]  /*7b20*/  STL.S16 [R1+0x598], R33 ;  /* 0x0005982101007387 */ /* 0x0003e20000100600 */
[----:B0-----:R-:W-:Y:S01]  /*7b30*/  MOV R30, RZ ;  /* 0x000000ff001e7202 */ /* 0x001fe20000000f00 */
[----:B-1----:R-:W-:-:S05]  /*7b40*/  HFMA2 R33, -RZ, RZ, 0, 0 ;  /* 0x00000000ff217431 */ /* 0x002fca00000001ff */
[----:B----4-:R-:W4:Y:S04]  /*7b50*/  @!P0 LDG.E R30, desc[UR10][R54.64] ;  /* 0x0000000a361e8981 */ /* 0x010f28000c1e1900 */
[----:B------:R-:W4:Y:S04]  /*7b60*/  @!P0 LDG.E R33, desc[UR10][R52.64] ;  /* 0x0000000a34218981 */ /* 0x000f28000c1e1900 */
[----:B------:R-:W4:Y:S04]  /*7b70*/  LDL.LU.64 R54, [R1+0x560] ;  /* 0x0005600001367983 */ /* 0x000f280000300a00 */
[----:B------:R-:W4:Y:S01]  /*7b80*/  LDL.LU.64 R52, [R1+0x570] ;  /* 0x0005700001347983 */ /* 0x000f220000300a00 */
        /* <DEDUP_REMOVED lines=16> */
[----:B0-----:R-:W-:Y:S01]  /*7c90*/  MOV R32, RZ ;  /* 0x000000ff00207202 */ /* 0x001fe20000000f00 */
[----:B-1----:R-:W-:Y:S02]  /*7ca0*/  HFMA2 R39, -RZ, RZ, 0, 0 ;  /* 0x00000000ff277431 */ /* 0x002fe400000001ff */
[----:B------:R0:W-:Y:S04]  /*7cb0*/  STL [R1+0x118], R7 ;  /* 0x0001180701007387 */ /* 0x0001e80000100800 */
[----:B------:R-:W2:Y:S04]  /*7cc0*/  @!P3 LDG.E R32, desc[UR10][R34.64] ;  /* 0x0000000a2220b981 */ /* 0x000ea8000c1e1900 */
[----:B------:R-:W2:Y:S01]  /*7cd0*/  @!P3 LDG.E R39, desc[UR10][R56.64] ;  /* 0x0000000a3827b981 */ /* 0x000ea2000c1e1900 */
[----:B0-----:R-:W-:-:S02]  /*7ce0*/  PRMT R7, RZ, 0x7610, R7 ;  /* 0x00007610ff077816 */ /* 0x001fc40000000007 */
[----:B------:R-:W-:Y:S02]  /*7cf0*/  LOP3.LUT P3, RZ, R48, 0x200, RZ, 0xc0, !PT ;  /* 0x0000020030ff7812 */ /* 0x000fe4000786c0ff */
[----:B------:R-:W-:Y:S01]  /*7d00*/  @!P4 PRMT R7, R16, 0x7610, R7 ;  /* 0x000076101007c816 */ /* 0x000fe20000000007 */
[----:B------:R0:W-:Y:S01]  /*7d10*/  STL [R1+0x24], R38 ;  /* 0x0000242601007387 */ /* 0x0001e20000100800 */
[----:B------:R-:W-:-:S03]  /*7d20*/  LOP3.LUT P4, RZ, R47, 0x4, RZ, 0xc0, !PT ;  /* 0x000000042fff7812 */ /* 0x000fc6000788c0ff */
[----:B------:R1:W-:Y:S01]  /*7d30*/  STL [R1+0x28], R15 ;  /* 0x0000280f01007387 */ /* 0x0003e20000100800 */
[----:B------:R-:W-:-:S03]  /*7d40*/  PRMT R51, RZ, 0x7610, R51 ;  /* 0x00007610ff337816 */ /* 0x000fc60000000033 */
[----:B------:R-:W2:Y:S01]  /*7d50*/  LDL.LU.64 R34, [R1+0x480] ;  /* 0x0004800001227983 */ /* 0x000ea20000300a00 */
[----:B0-----:R-:W-:-:S03]  /*7d60*/  MOV R38, RZ ;  /* 0x000000ff00267202 */ /* 0x001fc60000000f00 */
[----:B------:R-:W-:Y:S01]  /*7d70*/  STL [R1+0x120], R9 ;  /* 0x0001200901007387 */ /* 0x000fe20000100800 */
[----:B-1----:R-:W-:-:S03]  /*7d80*/  HFMA2 R15, -RZ, RZ, 0, 0 ;  /* 0x00000000ff0f7431 */ /* 0x002fc600000001ff */
[----:B----4-:R-:W4:Y:S04]  /*7d90*/  @!P4 LDG.E R38, desc[UR10][R54.64] ;  /* 0x0000000a3626c981 */ /* 0x010f28000c1e1900 */
[----:B------:R-:W4:Y:S01]  /*7da0*/  @!P4 LDG.E R15, desc[UR10][R52.64] ;  /* 0x0000000a340fc981 */ /* 0x000f22000c1e1900 */
[----:B------:R-:W-:Y:S02]  /*7db0*/  LOP3.LUT P4, RZ, R48, 0x100, RZ, 0xc0, !PT ;  /* 0x0000010030ff7812 */ /* 0x000fe4000788c0ff */
[----:B------:R-:W-:Y:S01]  /*7dc0*/  PRMT R43, RZ, 0x7610, R43 ;  /* 0x00007610ff2b7816 */ /* 0x000fe2000000002b */
[----:B------:R-:W-:Y:S04]  /*7dd0*/  STL [R1+0x2c], R42 ;  /* 0x00002c2a01007387 */ /* 0x000fe80000100800 */
[----:B------:R-:W4:Y:S01]  /*7de0*/  LDL.LU.64 R54, [R1+0x548] ;  /* 0x0005480001367983 */ /* 0x000f220000300a00 */
[----:B---3--:R-:W-:-:S03]  /*7df0*/  PRMT R68, RZ, 0x7610, R68 ;  /* 0x00007610ff447816 */ /* 0x008fc60000000044 */
[----:B------:R-:W-:Y:S01]  /*7e00*/  STL [R1+0x11c], R8 ;  /* 0x00011c0801007387 */ /* 0x000fe20000100800 */
[----:B------:R-:W-:-:S03]  /*7e10*/  @!P3 PRMT R68, R25, 0x7610, R68 ;  /* 0x000076101944b816 */ /* 0x000fc60000000044 */
[----:B------:R-:W3:Y:S04]  /*7e20*/  LDL.LU.64 R56, [R1+0x558] ;  /* 0x0005580001387983 */ /* 0x000ee80000300a00 */
[----:B------:R0:W-:Y:S01]  /*7e30*/  STL.S16 [R1+0x560], R68 ;  /* 0x0005604401007387 */ /* 0x0001e20000100600 */
[----:B--2---:R-:W-:-:S03]  /*7e40*/  PRMT R69, RZ, 0x7610, R69 ;  /* 0x00007610ff457816 */ /* 0x004fc60000000045 */
[----:B0-----:R-:W2:Y:S01]  /*7e50*/  LDL.LU R68, [R1+0x928] ;  /* 0x0009280001447983 */ /* 0x001ea20000300800 */
[----:B------:R-:W-:Y:S02]  /*7e60*/  @!P4 PRMT R51, R24, 0x7632, R51 ;  /* 0x000076321833c816 */ /* 0x000fe40000000033 */
[----:B------:R-:W-:Y:S01]  /*7e70*/  PRMT R9, RZ, 0x7610, R9 ;  /* 0x00007610ff097816 */ /* 0x000fe20000000009 */
[----:B------:R-:W3:Y:S04]  /*7e80*/  LDL.LU.64 R52, [R1+0x458] ;  /* 0x0004580001347983 */ /* 0x000ee80000300a00 */
[----:B------:R0:W-:Y:S01]  /*7e90*/  STL.S16 [R1+0x484], R51 ;  /* 0x0004843301007387 */ /* 0x0001e20000100600 */
[----:B------:R-:W-:-:S03]  /*7ea0*/  @!P2 PRMT R69, R20, 0x7632, R69 ;  /* 0x000076321445a816 */ /* 0x000fc60000000045 */
[----:B0-----:R-:W3:Y:S04]  /*7eb0*/  LDL.LU R51, [R1+0x924] ;  /* 0x0009240001337983 */ /* 0x001ee80000300800 */
[----:B------:R0:W-:Y:S04]  /*7ec0*/  STL.S16 [R1+0x494], R69 ;  /* 0x0004944501007387 */ /* 0x0001e80000100600 */
[----:B0-----:R-:W3:Y:S01]  /*7ed0*/  LDL.LU R69, [R1+0x934] ;  /* 0x0009340001457983 */ /* 0x001ee20000300800 */
[----:B------:R-:W-:Y:S02]  /*7ee0*/  @!P2 PRMT R9, R20, 0x7610, R9 ;  /* 0x000076101409a816 */ /* 0x000fe40000000009 */
[----:B------:R-:W-:-:S02]  /*7ef0*/  LOP3.LUT P2, RZ, R47, 0x1, RZ, 0xc0, !PT ;  /* 0x000000012fff7812 */ /* 0x000fc4000784c0ff */
[----:B------:R-:W-:-:S05]  /*7f00*/  @!P4 PRMT R43, R27, 0x7632, R43 ;  /* 0x000076321b2bc816 */ /* 0x000fca000000002b */
[----:B------:R0:W-:Y:S02]  /*7f10*/  STL.S16 [R1+0x570], R43 ;  /* 0x0005702b01007387 */ /* 0x0001e40000100600 */
[----:B0-----:R-:W-:-:S06]  /*7f20*/  CS2R R42, SRZ ;  /* 0x00000000002a7805 */ /* 0x001fcc000001ff00 */
[----:B----4-:R-:W4:Y:S04]  /*7f30*/  @!P2 LDG.E R43, desc[UR10][R54.64] ;  /* 0x0000000a362ba981 */ /* 0x010f28000c1e1900 */
[----:B------:R-:W4:Y:S01]  /*7f40*/  LDL.LU.64 R54, [R1+0x540] ;  /* 0x0005400001367983 */ /* 0x000f220000300a00 */
[----:B--2---:R-:W-:-:S04]  /*7f50*/  PRMT R68, RZ, 0x7610, R68 ;  /* 0x00007610ff447816 */ /* 0x004fc80000000044 */
[----:B------:R-:W-:-:S05]  /*7f60*/  @!P4 PRMT R68, R27, 0x7610, R68 ;  /* 0x000076101b44c816 */ /* 0x000fca0000000044 */
[----:B------:R0:W-:Y:S04]  /*7f70*/  STL.S16 [R1+0x564], R68 ;  /* 0x0005644401007387 */ /* 0x0001e80000100600 */
[----:B0-----:R-:W2:Y:S01]  /*7f80*/  LDL.LU R68, [R1+0x920] ;  /* 0x0009200001447983 */ /* 0x001ea20000300800 */
[----:B---3--:R-:W-:-:S04]  /*7f90*/  PRMT R51, RZ, 0x7610, R51 ;  /* 0x00007610ff337816 */ /* 0x008fc80000000033 */
[----:B------:R-:W-:-:S05]  /*7fa0*/  @!P5 PRMT R51, R26, 0x7632, R51 ;  /* 0x000076321a33d816 */ /* 0x000fca0000000033 */
[----:B------:R0:W-:Y:S01]  /*7fb0*/  STL.S16 [R1+0x480], R51 ;  /* 0x0004803301007387 */ /* 0x0001e20000100600 */
[----:B------:R-:W-:-:S03]  /*7fc0*/  PRMT R69, RZ, 0x7610, R69 ;  /* 0x00007610ff457816 */ /* 0x000fc60000000045 */
[----:B0-----:R-:W3:Y:S01]  /*7fd0*/  LDL.LU R51, [R1+0x91c] ;  /* 0x00091c0001337983 */ /* 0x001ee20000300800 */
[----:B------:R-:W-:-:S05]  /*7fe0*/  @!P3 PRMT R69, R22, 0x7632, R69 ;  /* 0x000076321645b816 */ /* 0x000fca0000000045 */
[----:B------:R0:W-:Y:S04]  /*7ff0*/  STL.S16 [R1+0x490], R69 ;  /* 0x0004904501007387 */ /* 0x0001e80000100600 */
[----:B0-----:R-:W4:Y:S01]  /*8000*/  LDL.LU R69, [R1+0x92c] ;  /* 0x00092c0001457983 */ /* 0x001f220000300800 */
[----:B------:R-:W-:Y:S02]  /*8010*/  PRMT R8, RZ, 0x7610, R8 ;  /* 0x00007610ff087816 */ /* 0x000fe40000000008 */
[----:B------:R-:W-:Y:S02]  /*8020*/  PRMT R40, RZ, 0x7610, R40 ;  /* 0x00007610ff287816 */ /* 0x000fe40000000028 */
[----:B------:R-:W-:Y:S02]  /*8030*/  @!P1 PRMT R8, R18, 0x7610, R8 ;  /* 0x0000761012089816 */ /* 0x000fe40000000008 */
[----:B------:R-:W-:-:S02]  /*8040*/  LOP3.LUT P1, RZ, R47, 0x2, RZ, 0xc0, !PT ;  /* 0x000000022fff7812 */ /* 0x000fc4000782c0ff */
[----:B------:R-:W-:-:S05]  /*8050*/  @!P3 PRMT R40, R25, 0x7632, R40 ;  /* 0x000076321928b816 */ /* 0x000fca0000000028 */
[----:B------:R0:W-:Y:S04]  /*8060*/  STL.S16 [R1+0x578], R40 ;  /* 0x0005782801007387 */ /* 0x0001e80000100600 */
[----:B------:R1:W-:Y:S04]  /*8070*/  STL [R1+0x124], R10 ;  /* 0x0001240a01007387 */ /* 0x0003e80000100800 */
[----:B------:R1:W-:Y:S01]  /*8080*/  STL [R1+0x34], R3 ;  /* 0x0000340301007387 */ /* 0x0003e20000100800 */
[----:B0-----:R-:W-:Y:S02]  /*8090*/  MOV R40, RZ ;  /* 0x000000ff00287202 */ /* 0x001fe40000000f00 */
[----:B------:R-:W-:Y:S01]  /*80a0*/  PRMT R45, RZ, 0x7610, R45 ;  /* 0x00007610ff2d7816 */ /* 0x000fe2000000002d */
[----:B------:R0:W-:Y:S04]  /*80b0*/  STL [R1+0x30], R44 ;  /* 0x0000302c01007387 */ /* 0x0001e80000100800 */
[----:B------:R-:W4:Y:S01]  /*80c0*/  @!P1 LDG.E R40, desc[UR10][R34.64] ;  /* 0x0000000a22289981 */ /* 0x000f22000c1e1900 */
[----:B-1----:R-:W-:-:S02]  /*80d0*/  PRMT R10, RZ, 0x7610, R10 ;  /* 0x00007610ff0a7816 */ /* 0x002fc4000000000a */
[----:B------:R-:W-:Y:S01]  /*80e0*/  LOP3.LUT R48, R48, 0xffffff7f, RZ, 0xc0, !PT ;  /* 0xffffff7f30307812 */ /* 0x000fe200078ec0ff */
[----:B------:R-:W4:Y:S04]  /*80f0*/  @!P1 LDG.E R42, desc[UR10][R56.64] ;  /* 0x0000000a382a9981 */ /* 0x000f28000c1e1900 */
[----:B------:R-:W4:Y:S01]  /*8100*/  LDL.LU.64 R34, [R1+0x550] ;  /* 0x0005500001227983 */ /* 0x000f220000300a00 */
[----:B------:R-:W-:Y:S01]  /*8110*/  @!P3 PRMT R10, R22, 0x7610, R10 ;  /* 0x00007610160ab816 */ /* 0x000fe2000000000a */
[----:B------:R-:W-:Y:S01]  /*8120*/  HFMA2 R3, -RZ, RZ, 0, 0 ;  /* 0x00000000ff037431 */ /* 0x000fe200000001ff */
[----:B--2---:R-:W-:Y:S02]  /*8130*/  PRMT R68, RZ, 0x7610, R68 ;  /* 0x00007610ff447816 */ /* 0x004fe40000000044 */
[----:B---3--:R-:W-:-:S02]  /*8140*/  PRMT R51, RZ, 0x7610, R51 ;  /* 0x00007610ff337816 */ /* 0x008fc40000000033 */
[C---:B------:R-:W-:Y:S01]  /*8150*/  @!P5 PRMT R45, R29.reuse, 0x7632, R45 ;  /* 0x000076321d2dd816 */ /* 0x040fe2000000002d */
[----:B0-----:R-:W-:Y:S01]  /*8160*/  HFMA2 R44, -RZ, RZ, 0, 0 ;  /* 0x00000000ff2c7431 */ /* 0x001fe200000001ff */
[----:B------:R-:W-:Y:S01]  /*8170*/  @!P5 PRMT R68, R29, 0x7610, R68 ;  /* 0x000076101d44d816 */ /* 0x000fe20000000044 */
[----:B------:R-:W2:Y:S04]  /*8180*/  LDL.LU.64 R56, [R1+0x528] ;  /* 0x0005280001387983 */ /* 0x000ea80000300a00 */
[----:B------:R0:W-:Y:S04]  /*8190*/  STL.S16 [R1+0x548], R68 ;  /* 0x0005484401007387 */ /* 0x0001e80000100600 */
[----:B0-----:R-:W3:Y:S01]  /*81a0*/  LDL.LU R68, [R1+0x918] ;  /* 0x0009180001447983 */ /* 0x001ee20000300800 */
[----:B------:R-:W-:-:S05]  /*81b0*/  @!P0 PRMT R51, R30, 0x7632, R51 ;  /* 0x000076321e338816 */ /* 0x000fca0000000033 */
[----:B------:R0:W-:Y:S01]  /*81c0*/  STL.S16 [R1+0x458], R51 ;  /* 0x0004583301007387 */ /* 0x0001e20000100600 */
[----:B----4-:R-:W-:-:S03]  /*81d0*/  LOP3.LUT P3, RZ, R69, 0x80000000, RZ, 0xc0, !PT ;  /* 0x8000000045ff7812 */ /* 0x010fc6000786c0ff */
[----:B0-----:R-:W4:Y:S10]  /*81e0*/  LDL.LU R51, [R1+0x908] ;  /* 0x0009080001337983 */ /* 0x001f340000300800 */
[----:B------:R0:W2:Y:S04]  /*81f0*/  @!P3 LDG.E R3, desc[UR10][R54.64] ;  /* 0x0000000a3603b981 */ /* 0x0000a8000c1e1900 */
[----:B------:R-:W0:Y:S04]  /*8200*/  LDL.LU R54, [R1+0x90c] ;  /* 0x00090c0001367983 */ /* 0x000e280000300800 */
[----:B------:R1:W-:Y:S01]  /*8210*/  STL.S16 [R1+0x558], R45 ;  /* 0x0005582d01007387 */ /* 0x0003e20000100600 */
[----:B------:R-:W-:-:S03]  /*8220*/  @P3 LOP3.LUT R48, R48, 0x80, RZ, 0xfc, !PT ;  /* 0x0000008030303812 */ /* 0x000fc600078efcff */
[----:B------:R0:W2:Y:S01]  /*8230*/  @!P2 LDG.E R44, desc[UR10][R34.64] ;  /* 0x0000000a222ca981 */ /* 0x0000a2000c1e1900 */
[----:B-1----:R-:W-:-:S03]  /*8240*/  MOV R45, RZ ;  /* 0x000000ff002d7202 */ /* 0x002fc60000000f00 */
[----:B------:R-:W2:Y:S04]  /*8250*/  LDL.LU.64 R34, [R1+0x910] ;  /* 0x0009100001227983 */ /* 0x000ea80000300a00 */
[----:B------:R-:W2:Y:S01]  /*8260*/  @!P3 LDG.E R45, desc[UR10][R52.64] ;  /* 0x0000000a342db981 */ /* 0x000ea2000c1e1900 */
[----:B------:R-:W-:-:S03]  /*8270*/  LOP3.LUT P3, RZ, R47, 0x8, RZ, 0xc0, !PT ;  /* 0x000000082fff7812 */ /* 0x000fc6000786c0ff */
[----:B------:R-:W2:Y:S01]  /*8280*/  LDL.LU.64 R52, [R1+0x530] ;  /* 0x0005300001347983 */ /* 0x000ea20000300a00 */
[----:B---3--:R-:W-:-:S04]  /*8290*/  PRMT R68, RZ, 0x7610, R68 ;  /* 0x00007610ff447816 */ /* 0x008fc80000000044 */
[----:B------:R-:W-:-:S05]  /*82a0*/  @!P0 PRMT R68, R33, 0x7610, R68 ;  /* 0x0000761021448816 */ /* 0x000fca0000000044 */
[----:B------:R1:W-:Y:S04]  /*82b0*/  STL.S16 [R1+0x528], R68 ;  /* 0x0005284401007387 */ /* 0x0003e80000100600 */
[----:B-1----:R-:W3:Y:S01]  /*82c0*/  LDL.LU R68, [R1+0x904] ;  /* 0x0009040001447983 */ /* 0x002ee20000300800 */
[----:B----4-:R-:W-:-:S04]  /*82d0*/  PRMT R51, RZ, 0x7610, R51 ;  /* 0x00007610ff337816 */ /* 0x010fc80000000033 */
[----:B------:R-:W-:-:S05]  /*82e0*/  @!P3 PRMT R51, R32, 0x7632, R51 ;  /* 0x000076322033b816 */ /* 0x000fca0000000033 */
[----:B------:R1:W-:Y:S01]  /*82f0*/  STL.S16 [R1+0x434], R51 ;  /* 0x0004343301007387 */ /* 0x0003e20000100600 */
[----:B0-----:R-:W-:-:S03]  /*8300*/  PRMT R54, RZ, 0x7610, R54 ;  /* 0x00007610ff367816 */ /* 0x001fc60000000036 */
[----:B-1----:R-:W4:Y:S01]  /*8310*/  LDL.LU R51, [R1+0x900] ;  /* 0x0009000001337983 */ /* 0x002f220000300800 */
[----:B------:R-:W-:-:S05]  /*8320*/  @!P0 PRMT R54, R30, 0x7610, R54 ;  /* 0x000076101e368816 */ /* 0x000fca0000000036 */
[----:B------:R0:W-:Y:S04]  /*8330*/  STL.S16 [R1+0x288], R54 ;  /* 0x0002883601007387 */ /* 0x0001e80000100600 */
[----:B0-----:R-:W4:Y:S01]  /*8340*/  LDL.LU.64 R54, [R1+0x508] ;  /* 0x0005080001367983 */ /* 0x001f220000300a00 */
[----:B------:R-:W-:-:S03]  /*8350*/  PRMT R46, RZ, 0x7610, R46 ;  /* 0x00007610ff2e7816 */ /* 0x000fc6000000002e */
[----:B------:R0:W-:Y:S01]  /*8360*/  STL [R1+0x128], R11 ;  /* 0x0001280b01007387 */ /* 0x0001e20000100800 */
[----:B------:R-:W-:Y:S02]  /*8370*/  @!P6 PRMT R46, R31, 0x7632, R46 ;  /* 0x000076321f2ee816 */ /* 0x000fe4000000002e */
[----:B0-----:R-:W-:-:S04]  /*8380*/  PRMT R11, RZ, 0x7610, R11 ;  /* 0x00007610ff0b7816 */ /* 0x001fc8000000000b */
[----:B------:R-:W-:Y:S02]  /*8390*/  @!P4 PRMT R11, R24, 0x7610, R11 ;  /* 0x00007610180bc816 */ /* 0x000fe4000000000b */
[----:B------:R-:W-:Y:S02]  /*83a0*/  LOP3.LUT P4, RZ, R69, 0x40000000, RZ, 0xc0, !PT ;  /* 0x4000000045ff7812 */ /* 0x000fe4000788c0ff */
[----:B--2---:R-:W-:Y:S02]  /*83b0*/  PRMT R35, RZ, 0x7610, R35 ;  /* 0x00007610ff237816 */ /* 0x004fe40000000023 */
[----:B------:R-:W-:Y:S01]  /*83c0*/  PRMT R34, RZ, 0x7610, R34 ;  /* 0x00007610ff227816 */ /* 0x000fe20000000022 */
[----:B------:R0:W-:Y:S01]  /*83d0*/  STL.S16 [R1+0x550], R46 ;  /* 0x0005502e01007387 */ /* 0x0001e20000100600 */
[----:B------:R-:W-:-:S03]  /*83e0*/  @!P6 PRMT R35, R28, 0x7632, R35 ;  /* 0x000076321c23e816 */ /* 0x000fc60000000023 */
[----:B------:R1:W-:Y:S01]  /*83f0*/  STL [R1+0x38], R2 ;  /* 0x0000380201007387 */ /* 0x0003e20000100800 */
[----:B------:R-:W-:Y:S02]  /*8400*/  @!P6 PRMT R34, R31, 0x7610, R34 ;  /* 0x000076101f22e816 */ /* 0x000fe40000000022 */
[----:B------:R-:W-:Y:S02]  /*8410*/  LOP3.LUT R48, R48, 0xffffffbf, RZ, 0xc0, !PT ;  /* 0xffffffbf30307812 */ /* 0x000fe400078ec0ff */
[----:B0-----:R-:W-:Y:S01]  /*8420*/  MOV R46, RZ ;  /* 0x000000ff002e7202 */ /* 0x001fe20000000f00 */
[----:B-1----:R-:W-:Y:S01]  /*8430*/  HFMA2 R2, -RZ, RZ, 0, 0 ;  /* 0x00000000ff027431 */ /* 0x002fe200000001ff */
[----:B------:R-:W-:Y:S01]  /*8440*/  STL.S16 [R1+0x54c], R34 ;  /* 0x00054c2201007387 */ /* 0x000fe20000100600 */
[----:B------:R-:W-:-:S03]  /*8450*/  @P4 LOP3.LUT R48, R48, 0x40, RZ, 0xfc, !PT ;  /* 0x0000004030304812 */ /* 0x000fc600078efcff */
[----:B------:R0:W-:Y:S04]  /*8460*/  STL.S16 [R1+0x45c], R35 ;  /* 0x00045c2301007387 */ /* 0x0001e80000100600 */
[----:B------:R-:W2:Y:S04]  /*8470*/  @!P4 LDG.E R46, desc[UR10][R56.64] ;  /* 0x0000000a382ec981 */ /* 0x000ea8000c1e1900 */
[----:B------:R-:W2:Y:S01]  /*8480*/  @!P4 LDG.E R2, desc[UR10][R52.64] ;  /* 0x0000000a3402c981 */ /* 0x000ea2000c1e1900 */
[----:B------:R-:W-:-:S03]  /*8490*/  LOP3.LUT P4, RZ, R47, 0x4, RZ, 0xc0, !PT ;  /* 0x000000042fff7812 */ /* 0x000fc6000788c0ff */
[----:B0-----:R-:W2:Y:S01]  /*84a0*/  LDL.LU.64 R34, [R1+0x518] ;  /* 0x0005180001227983 */ /* 0x001ea20000300a00 */
[----:B------:R-:W-:-:S03]  /*84b0*/  PRMT R66, RZ, 0x7610, R66 ;  /* 0x00007610ff427816 */ /* 0x000fc60000000042 */
[----:B------:R0:W-:Y:S01]  /*84c0*/  STL [R1+0x130], R13 ;  /* 0x0001300d01007387 */ /* 0x0001e20000100800 */
[----:B------:R-:W-:-:S03]  /*84d0*/  @!P3 PRMT R66, R39, 0x7632, R66 ;  /* 0x000076322742b816 */ /* 0x000fc60000000042 */
[----:B------:R-:W2:Y:S04]  /*84e0*/  LDL.LU.64 R52, [R1+0x510] ;  /* 0x0005100001347983 */ /* 0x000ea80000300a00 */
[----:B------:R-:W2:Y:S01]  /*84f0*/  LDL.LU.64 R56, [R1+0x520] ;  /* 0x0005200001387983 */ /* 0x000ea20000300a00 */
[----:B0-----:R-:W-:-:S04]  /*8500*/  PRMT R13, RZ, 0x7610, R13 ;  /* 0x00007610ff0d7816 */ /* 0x001fc8000000000d */
[----:B------:R-:W-:Y:S02]  /*8510*/  @!P6 PRMT R13, R28, 0x7610, R13 ;  /* 0x000076101c0de816 */ /* 0x000fe4000000000d */
[----:B------:R-:W-:Y:S01]  /*8520*/  LOP3.LUT P6, RZ, R69, 0x10000000, RZ, 0xc0, !PT ;  /* 0x1000000045ff7812 */ /* 0x000fe200078cc0ff */
[----:B------:R0:W-:Y:S02]  /*8530*/  STL.S16 [R1+0x51c], R66 ;  /* 0x00051c4201007387 */ /* 0x0001e40000100600 */
[----:B0-----:R-:W-:Y:S02]  /*8540*/  MOV R66, RZ ;  /* 0x000000ff00427202 */ /* 0x001fe40000000f00 */
[----:B---3--:R-:W-:-:S04]  /*8550*/  PRMT R68, RZ, 0x7610, R68 ;  /* 0x00007610ff447816 */ /* 0x008fc80000000044 */
[----:B------:R-:W-:-:S05]  /*8560*/  @!P3 PRMT R68, R39, 0x7610, R68 ;  /* 0x000076102744b816 */ /* 0x000fca0000000044 */
[----:B------:R0:W-:Y:S04]  /*8570*/  STL.S16 [R1+0x518], R68 ;  /* 0x0005184401007387 */ /* 0x0001e80000100600 */
[----:B0-----:R-:W3:Y:S01]  /*8580*/  LDL.LU R68, [R1+0x8fc] ;  /* 0x0008fc0001447983 */ /* 0x001ee20000300800 */
[----:B----4-:R-:W-:-:S04]  /*8590*/  PRMT R51, RZ, 0x7610, R51 ;  /* 0x00007610ff337816 */ /* 0x010fc80000000033 */
[----:B------:R-:W-:-:S05]  /*85a0*/  @!P4 PRMT R51, R38, 0x7632, R51 ;  /* 0x000076322633c816 */ /* 0x000fca0000000033 */
[----:B------:R0:W-:Y:S04]  /*85b0*/  STL.S16 [R1+0x418], R51 ;  /* 0x0004183301007387 */ /* 0x0001e80000100600 */
[----:B------:R-:W4:Y:S04]  /*85c0*/  @!P6 LDG.E R66, desc[UR10][R54.64] ;  /* 0x0000000a3642e981 */ /* 0x000f28000c1e1900 */
[----:B0-----:R-:W4:Y:S04]  /*85d0*/  LDL.LU R51, [R1+0x8f4] ;  /* 0x0008f40001337983 */ /* 0x001f280000300800 */
[----:B------:R-:W4:Y:S04]  /*85e0*/  LDL.LU.64 R54, [R1+0x500] ;  /* 0x0005000001367983 */ /* 0x000f280000300a00 */
[----:B------:R0:W-:Y:S04]  /*85f0*/  STL [R1+0x12c], R12 ;  /* 0x00012c0c01007387 */ /* 0x0001e80000100800 */
[----:B------:R1:W-:Y:S04]  /*8600*/  STL [R1+0x134], R4 ;  /* 0x0001340401007387 */ /* 0x0003e80000100800 */
[----:B------:R1:W-:Y:S01]  /*8610*/  STL [R1+0x13c], R67 ;  /* 0x00013c4301007387 */ /* 0x0003e20000100800 */
[----:B0-----:R-:W-:-:S03]  /*8620*/  PRMT R12, RZ, 0x7610, R12 ;  /* 0x00007610ff0c7816 */ /* 0x001fc6000000000c */
[----:B------:R0:W-:Y:S01]  /*8630*/  STL [R1+0x140], R49 ;  /* 0x0001403101007387 */ /* 0x0001e20000100800 */
[----:B-1----:R-:W-:Y:S02]  /*8640*/  PRMT R4, RZ, 0x7610, R4 ;  /* 0x00007610ff047816 */ /* 0x002fe40000000004 */
[----:B------:R-:W-:Y:S02]  /*8650*/  PRMT R67, RZ, 0x7610, R67 ;  /* 0x00007610ff437816 */ /* 0x000fe40000000043 */
[----:B------:R-:W-:Y:S02]  /*8660*/  @!P5 PRMT R12, R26, 0x7610, R12 ;  /* 0x000076101a0cd816 */ /* 0x000fe4000000000c */
[----:B0-----:R-:W-:Y:S02]  /*8670*/  PRMT R49, RZ, 0x7610, R49 ;  /* 0x00007610ff317816 */ /* 0x001fe40000000031 */
[----:B------:R-:W-:Y:S02]  /*8680*/  @!P0 PRMT R4, R33, 0x7632, R4 ;  /* 0x0000763221048816 */ /* 0x000fe40000000004 */
[----:B------:R-:W-:-:S02]  /*8690*/  @!P4 PRMT R67, R15, 0x7632, R67 ;  /* 0x000076320f43c816 */ /* 0x000fc40000000043 */
[C---:B------:R-:W-:Y:S02]  /*86a0*/  LOP3.LUT P5, RZ, R69.reuse, 0x20000000, RZ, 0xc0, !PT ;  /* 0x2000000045ff7812 */ /* 0x040fe400078ac0ff */
[----:B------:R-:W-:Y:S02]  /*86b0*/  LOP3.LUT P0, RZ, R69, 0x8000000, RZ, 0xc0, !PT ;  /* 0x0800000045ff7812 */ /* 0x000fe4000780c0ff */
[----:B------:R-:W-:Y:S01]  /*86c0*/  @!P1 PRMT R49, R42, 0x7632, R49 ;  /* 0x000076322a319816 */ /* 0x000fe20000000031 */
[----:B------:R0:W-:Y:S04]  /*86d0*/  STL.S16 [R1+0x520], R67 ;  /* 0x0005204301007387 */ /* 0x0001e80000100600 */
[----:B------:R1:W-:Y:S04]  /*86e0*/  STL.S16 [R1+0x52c], R4 ;  /* 0x00052c0401007387 */ /* 0x0003e80000100600 */
[----:B------:R2:W-:Y:S01]  /*86f0*/  STL.S16 [R1+0x510], R49 ;  /* 0x0005103101007387 */ /* 0x0005e20000100600 */
[----:B0-----:R-:W-:Y:S01]  /*8700*/  HFMA2 R67, -RZ, RZ, 0, 0 ;  /* 0x00000000ff437431 */ /* 0x001fe200000001ff */
[----:B-1----:R-:W-:-:S02]  /*8710*/  MOV R4, RZ ;  /* 0x000000ff00047202 */ /* 0x002fc40000000f00 */
[----:B------:R0:W-:Y:S01]  /*8720*/  STL [R1+0x3c], R5 ;  /* 0x00003c0501007387 */ /* 0x0001e20000100800 */
[----:B--2---:R-:W-:-:S03]  /*8730*/  HFMA2 R49, -RZ, RZ, 0, 0 ;  /* 0x00000000ff317431 */ /* 0x004fc600000001ff */
[----:B------:R1:W2:Y:S04]  /*8740*/  @!P6 LDG.E R67, desc[UR10][R52.64] ;  /* 0x0000000a3443e981 */ /* 0x0002a8000c1e1900 */
[----:B------:R-:W2:Y:S01]  /*8750*/  @!P5 LDG.E R4, desc[UR10][R34.64] ;  /* 0x0000000a2204d981 */ /* 0x000ea2000c1e1900 */
[----:B0-----:R-:W-:-:S03]  /*8760*/  HFMA2 R5, -RZ, RZ, 0, 0 ;  /* 0x00000000ff057431 */ /* 0x001fc600000001ff */
[----:B------:R-:W1:Y:S04]  /*8770*/  LDL.LU R52, [R1+0x8f0] ;  /* 0x0008f00001347983 */ /* 0x000e680000300800 */
[----:B------:R-:W2:Y:S04]  /*8780*/  LDL.LU.64 R34, [R1+0x278] ;  /* 0x0002780001227983 */ /* 0x000ea80000300a00 */
[----:B------:R-:W2:Y:S04]  /*8790*/  @!P5 LDG.E R5, desc[UR10][R56.64] ;  /* 0x0000000a3805d981 */ /* 0x000ea8000c1e1900 */
[----:B------:R-:W2:Y:S01]  /*87a0*/  LDL.LU.64 R56, [R1+0x270] ;  /* 0x0002700001387983 */ /* 0x000ea20000300a00 */
[----:B---3--:R-:W-:-:S04]  /*87b0*/  PRMT R68, RZ, 0x7610, R68 ;  /* 0x00007610ff447816 */ /* 0x008fc80000000044 */
[----:B------:R-:W-:-:S05]  /*87c0*/  @!P4 PRMT R68, R38, 0x7610, R68 ;  /* 0x000076102644c816 */ /* 0x000fca0000000044 */
[----:B------:R0:W-:Y:S04]  /*87d0*/  STL.S16 [R1+0x280], R68 ;  /* 0x0002804401007387 */ /* 0x0001e80000100600 */
[----:B0-----:R-:W3:Y:S01]  /*87e0*/  LDL.LU R68, [R1+0x8f8] ;  /* 0x0008f80001447983 */ /* 0x001ee20000300800 */
[----:B----4-:R-:W-:-:S04]  /*87f0*/  PRMT R51, RZ, 0x7610, R51 ;  /* 0x00007610ff337816 */ /* 0x010fc80000000033 */
[----:B------:R-:W-:Y:S01]  /*8800*/  @!P1 PRMT R51, R40, 0x7632, R51 ;  /* 0x0000763228339816 */ /* 0x000fe20000000033 */
[----:B------:R0:W4:Y:S04]  /*8810*/  @!P0 LDG.E R49, desc[UR10][R54.64] ;  /* 0x0000000a36318981 */ /* 0x000128000c1e1900 */
[----:B------:R0:W-:Y:S04]  /*8820*/  STL.S16 [R1+0x3fc], R51 ;  /* 0x0003fc3301007387 */ /* 0x0001e80000100600 */
[----:B------:R-:W4:Y:S04]  /*8830*/  LDL.LU R54, [R1+0x8e8] ;  /* 0x0008e80001367983 */ /* 0x000f280000300800 */
[----:B0-----:R-:W4:Y:S04]  /*8840*/  LDL.LU R51, [R1+0x8ec] ;  /* 0x0008ec0001337983 */ /* 0x001f280000300800 */
[----:B------:R0:W-:Y:S04]  /*8850*/  STL [R1+0x138], R14 ;  /* 0x0001380e01007387 */ /* 0x0001e80000100800 */
[----:B------:R0:W-:Y:S02]  /*8860*/  STL [R1+0x40], R50 ;  /* 0x0000403201007387 */ /* 0x0001e40000100800 */
[----:B0-----:R-:W-:-:S02]  /*8870*/  PRMT R14, RZ, 0x7610, R14 ;  /* 0x00007610ff0e7816 */ /* 0x001fc4000000000e */
[----:B------:R-:W-:Y:S02]  /*8880*/  PRMT R50, RZ, 0x7610, R50 ;  /* 0x00007610ff327816 */ /* 0x000fe40000000032 */
[----:B------:R-:W-:Y:S02]  /*8890*/  @!P3 PRMT R14, R32, 0x7610, R14 ;  /* 0x00007610200eb816 */ /* 0x000fe4000000000e */
[----:B------:R-:W-:Y:S02]  /*88a0*/  LOP3.LUT P3, RZ, R69, 0x4000000, RZ, 0xc0, !PT ;  /* 0x0400000045ff7812 */ /* 0x000fe4000786c0ff */
[----:B------:R-:W-:-:S05]  /*88b0*/  @!P1 PRMT R50, R42, 0x7610, R50 ;  /* 0x000076102a329816 */ /* 0x000fca0000000032 */
[----:B------:R0:W-:Y:S02]  /*88c0*/  STL.S16 [R1+0x50c], R50 ;  /* 0x00050c3201007387 */ /* 0x0001e40000100600 */
[----:B0-----:R-:W-:Y:S02]  /*88d0*/  MOV R50, RZ ;  /* 0x000000ff00327202 */ /* 0x001fe40000000f00 */
[----:B------:R-:W-:Y:S01]  /*88e0*/  STL [R1+0x78c], R58 ;  /* 0x00078c3a01007387 */ /* 0x000fe20000100800 */
[----:B-1----:R-:W-:-:S04]  /*88f0*/  PRMT R52, RZ, 0x7610, R52 ;  /* 0x00007610ff347816 */ /* 0x002fc80000000034 */
[----:B------:R-:W-:Y:S01]  /*8900*/  @!P1 PRMT R52, R40, 0x7610, R52 ;  /* 0x0000761028349816 */ /* 0x000fe20000000034 */
[----:B------:R-:W-:Y:S04]  /*8910*/  STL [R1+0x798], R58 ;  /* 0x0007983a01007387 */ /* 0x000fe80000100800 */
[----:B------:R0:W-:Y:S04]  /*8920*/  STL.S16 [R1+0x27c], R52 ;  /* 0x00027c3401007387 */ /* 0x0001e80000100600 */
[----:B------:R-:W-:Y:S04]  /*8930*/  STL [R1+0x7a4], R58 ;  /* 0x0007a43a01007387 */ /* 0x000fe80000100800 */
[----:B------:R-:W-:Y:S04]  /*8940*/  STL [R1+0x7b0], R58 ;  /* 0x0007b03a01007387 */ /* 0x000fe80000100800 */
        /* <DEDUP_REMOVED lines=24> */
[----:B0-----:R-:W2:Y:S04]  /*8ad0*/  LDL.LU.64 R52, [R1+0x268] ;  /* 0x0002680001347983 */ /* 0x001ea80000300a00 */
[----:B------:R-:W2:Y:S01]  /*8ae0*/  LDL.LU.64 R56, [R1+0x4e8] ;  /* 0x0004e80001387983 */ /* 0x000ea20000300a00 */
[----:B---3--:R-:W-:-:S04]  /*8af0*/  PRMT R68, RZ, 0x7610, R68 ;  /* 0x00007610ff447816 */ /* 0x008fc80000000044 */
[----:B------:R-:W-:-:S05]  /*8b00*/  @!P4 PRMT R68, R15, 0x7610, R68 ;  /* 0x000076100f44c816 */ /* 0x000fca0000000044 */
[----:B------:R0:W-:Y:S02]  /*8b10*/  STL.S16 [R1+0x508], R68 ;  /* 0x0005084401007387 */ /* 0x0001e40000100600 */
[----:B0-----:R-:W-:Y:S02]  /*8b20*/  MOV R68, RZ ;  /* 0x000000ff00447202 */ /* 0x001fe40000000f00 */
[----:B----4-:R-:W-:Y:S02]  /*8b30*/  PRMT R54, RZ, 0x7610, R54 ;  /* 0x00007610ff367816 */ /* 0x010fe40000000036 */
[----:B------:R-:W-:Y:S02]  /*8b40*/  PRMT R51, RZ, 0x7610, R51 ;  /* 0x00007610ff337816 */ /* 0x000fe40000000033 */
[----:B------:R-:W3:Y:S01]  /*8b50*/  @!P0 LDG.E R68, desc[UR10][R34.64] ;  /* 0x0000000a22448981 */ /* 0x000ee2000c1e1900 */
[----:B------:R-:W-:Y:S02]  /*8b60*/  @!P2 PRMT R54, R43, 0x7610, R54 ;  /* 0x000076102b36a816 */ /* 0x000fe40000000036 */
[----:B------:R-:W-:Y:S01]  /*8b70*/  @!P2 PRMT R51, R44, 0x7610, R51 ;  /* 0x000076102c33a816 */ /* 0x000fe20000000033 */
[----:B------:R-:W4:Y:S04]  /*8b80*/  LDL.LU.64 R34, [R1+0x4f0] ;  /* 0x0004f00001227983 */ /* 0x000f280000300a00 */
[----:B------:R0:W-:Y:S04]  /*8b90*/  STL.S16 [R1+0x274], R54 ;  /* 0x0002743601007387 */ /* 0x0001e80000100600 */
[----:B------:R1:W-:Y:S04]  /*8ba0*/  STL.S16 [R1+0x500], R51 ;  /* 0x0005003301007387 */ /* 0x0003e80000100600 */
[----:B------:R-:W-:Y:S01]  /*8bb0*/  STL [R1+0x44], R41 ;  /* 0x0000442901007387 */ /* 0x000fe20000100800 */
[----:B------:R-:W-:-:S03]  /*8bc0*/  LOP3.LUT P4, RZ, R69, 0x2000000, RZ, 0xc0, !PT ;  /* 0x0200000045ff7812 */ /* 0x000fc6000788c0ff */
[----:B0-----:R-:W3:Y:S04]  /*8bd0*/  LDL.LU.64 R54, [R1+0x4d0] ;  /* 0x0004d00001367983 */ /* 0x001ee80000300a00 */
[----:B-1----:R-:W2:Y:S04]  /*8be0*/  LDL.LU R51, [R1+0x8e0] ;  /* 0x0008e00001337983 */ /* 0x002ea80000300800 */
[----:B------:R-:W-:Y:S04]  /*8bf0*/  STL [R1+0x144], R17 ;  /* 0x0001441101007387 */ /* 0x000fe80000100800 */
[----:B------:R0:W-:Y:S02]  /*8c00*/  STL [R1+0x48], R16 ;  /* 0x0000481001007387 */ /* 0x0001e40000100800 */
[----:B0-----:R-:W-:-:S06]  /*8c10*/  HFMA2 R16, -RZ, RZ, 0, 0 ;  /* 0x00000000ff107431 */ /* 0x001fcc00000001ff */
[----:B----4-:R0:W4:Y:S01]  /*8c20*/  @!P3 LDG.E R16, desc[UR10][R34.64] ;  /* 0x0000000a2210b981 */ /* 0x010122000c1e1900 */
[----:B------:R-:W-:Y:S02]  /*8c30*/  LOP3.LUT P3, RZ, R48, 0x80, RZ, 0xc0, !PT ;  /* 0x0000008030ff7812 */ /* 0x000fe4000786c0ff */
[----:B--2---:R-:W-:Y:S02]  /*8c40*/  PRMT R51, RZ, 0x7610, R51 ;  /* 0x00007610ff337816 */ /* 0x004fe40000000033 */
[----:B------:R-:W-:Y:S01]  /*8c50*/  PRMT R17, RZ, 0x7610, R17 ;  /* 0x00007610ff117816 */ /* 0x000fe20000000011 */
[----:B------:R-:W-:Y:S08]  /*8c60*/  STL [R1+0x4c], R18 ;  /* 0x00004c1201007387 */ /* 0x000ff00000100800 */
[----:B------:R-:W-:Y:S01]  /*8c70*/  @!P3 PRMT R51, R3, 0x7610, R51 ;  /* 0x000076100333b816 */ /* 0x000fe20000000033 */
[----:B------:R-:W0:Y:S04]  /*8c80*/  LDL.LU R34, [R1+0x8dc] ;  /* 0x0008dc0001227983 */ /* 0x000e280000300800 */
[----:B------:R1:W-:Y:S04]  /*8c90*/  STL.S16 [R1+0x4f0], R51 ;  /* 0x0004f03301007387 */ /* 0x0003e80000100600 */
[----:B-1----:R-:W2:Y:S01]  /*8ca0*/  LDL.LU R51, [R1+0x8d4] ;  /* 0x0008d40001337983 */ /* 0x002ea20000300800 */
[----:B------:R-:W-:Y:S01]  /*8cb0*/  @!P2 PRMT R17, R44, 0x7632, R17 ;  /* 0x000076322c11a816 */ /* 0x000fe20000000011 */
[----:B------:R-:W-:-:S04]  /*8cc0*/  HFMA2 R18, -RZ, RZ, 0, 0 ;  /* 0x00000000ff127431 */ /* 0x000fc800000001ff */
[----:B------:R1:W-:Y:S04]  /*8cd0*/  STL.S16 [R1+0x504], R17 ;  /* 0x0005041101007387 */ /* 0x0003e80000100600 */
[----:B------:R-:W4:Y:S01]  /*8ce0*/  @!P4 LDG.E R18, desc[UR10][R56.64] ;  /* 0x0000000a3812c981 */ /* 0x000f22000c1e1900 */
[----:B-1----:R-:W-:Y:S02]  /*8cf0*/  MOV R17, RZ ;  /* 0x000000ff00117202 */ /* 0x002fe40000000f00 */
[----:B------:R-:W-:Y:S01]  /*8d00*/  PRMT R58, RZ, 0x7610, R58 ;  /* 0x00007610ff3a7816 */ /* 0x000fe2000000003a */
[----:B------:R-:W-:Y:S04]  /*8d10*/  STL [R1+0x148], R19 ;  /* 0x0001481301007387 */ /* 0x000fe80000100800 */
[----:B------:R-:W4:Y:S01]  /*8d20*/  @!P4 LDG.E R17, desc[UR10][R52.64] ;  /* 0x0000000a3411c981 */ /* 0x000f22000c1e1900 */
[----:B------:R-:W-:-:S02]  /*8d30*/  LOP3.LUT P4, RZ, R48, 0x40, RZ, 0xc0, !PT ;  /* 0x0000004030ff7812 */ /* 0x000fc4000788c0ff */
[----:B--2---:R-:W-:Y:S01]  /*8d40*/  PRMT R51, RZ, 0x7610, R51 ;  /* 0x00007610ff337816 */ /* 0x004fe20000000033 */
[----:B------:R-:W-:Y:S10]  /*8d50*/  STL [R1+0x14c], R21 ;  /* 0x00014c1501007387 */ /* 0x000ff40000100800 */
[----:B------:R-:W-:-:S02]  /*8d60*/  @!P4 PRMT R51, R46, 0x7610, R51 ;  /* 0x000076102e33c816 */ /* 0x000fc40000000033 */
[----:B------:R-:W-:Y:S01]  /*8d70*/  LOP3.LUT P1, RZ, R69, 0x1000000, RZ, 0xc0, !PT ;  /* 0x0100000045ff7812 */ /* 0x000fe2000782c0ff */
[----:B------:R-:W-:Y:S04]  /*8d80*/  STL [R1+0x50], R20 ;  /* 0x0000501401007387 */ /* 0x000fe80000100800 */
[----:B------:R1:W-:Y:S01]  /*8d90*/  STL.S16 [R1+0x260], R51 ;  /* 0x0002603301007387 */ /* 0x0003e20000100600 */
[----:B0-----:R-:W-:Y:S02]  /*8da0*/  PRMT R34, RZ, 0x7610, R34 ;  /* 0x00007610ff227816 */ /* 0x001fe40000000022 */
[----:B------:R-:W-:Y:S01]  /*8db0*/  @!P2 PRMT R58, R43, 0x7632, R58 ;  /* 0x000076322b3aa816 */ /* 0x000fe2000000003a */
[----:B------:R-:W2:Y:S04]  /*8dc0*/  LDL.LU.64 R52, [R1+0x4d8] ;  /* 0x0004d80001347983 */ /* 0x000ea80000300a00 */
[----:B------:R-:W4:Y:S04]  /*8dd0*/  LDL.LU.64 R56, [R1+0x4c8] ;  /* 0x0004c80001387983 */ /* 0x000f280000300a00 */
[----:B-1----:R-:W3:Y:S02]  /*8de0*/  LDL.LU R51, [R1+0x8d0] ;  /* 0x0008d00001337983 */ /* 0x002ee40000300800 */
[----:B---3--:R-:W-:-:S04]  /*8df0*/  PRMT R51, RZ, 0x7610, R51 ;  /* 0x00007610ff337816 */ /* 0x008fc80000000033 */
[----:B------:R-:W-:-:S05]  /*8e00*/  @!P4 PRMT R51, R2, 0x7610, R51 ;  /* 0x000076100233c816 */ /* 0x000fca0000000033 */
[----:B------:R0:W-:Y:S04]  /*8e10*/  STL.S16 [R1+0x4d0], R51 ;  /* 0x0004d03301007387 */ /* 0x0001e80000100600 */
[----:B0-----:R-:W3:Y:S01]  /*8e20*/  LDL.LU R51, [R1+0x8c8] ;  /* 0x0008c80001337983 */ /* 0x001ee20000300800 */
[----:B------:R-:W-:-:S05]  /*8e30*/  @!P3 PRMT R34, R45, 0x7610, R34 ;  /* 0x000076102d22b816 */ /* 0x000fca0000000022 */
[----:B------:R0:W-:Y:S04]  /*8e40*/  STL.S16 [R1+0x26c], R34 ;  /* 0x00026c2201007387 */ /* 0x0001e80000100600 */
[----:B0-----:R-:W2:Y:S01]  /*8e50*/  LDL.LU.64 R34, [R1+0x258] ;  /* 0x0002580001227983 */ /* 0x001ea20000300a00 */
[----:B---3--:R-:W-:-:S04]  /*8e60*/  PRMT R51, RZ, 0x7610, R51 ;  /* 0x00007610ff337816 */ /* 0x008fc80000000033 */
[----:B------:R-:W-:-:S05]  /*8e70*/  @!P5 PRMT R51, R5, 0x7610, R51 ;  /* 0x000076100533d816 */ /* 0x000fca0000000033 */
[----:B------:R0:W-:Y:S04]  /*8e80*/  STL.S16 [R1+0x4d4], R51 ;  /* 0x0004d43301007387 */ /* 0x0001e80000100600 */
[----:B0-----:R-:W3:Y:S01]  /*8e90*/  LDL.LU R51, [R1+0x8bc] ;  /* 0x0008bc0001337983 */ /* 0x001ee20000300800 */
[----:B------:R-:W-:-:S03]  /*8ea0*/  PRMT R19, RZ, 0x7610, R19 ;  /* 0x00007610ff137816 */ /* 0x000fc60000000013 */
[----:B------:R0:W-:Y:S01]  /*8eb0*/  STL.S16 [R1+0x278], R58 ;  /* 0x0002783a01007387 */ /* 0x0001e20000100600 */
[----:B------:R-:W-:Y:S02]  /*8ec0*/  PRMT R21, RZ, 0x7610, R21 ;  /* 0x00007610ff157816 */ /* 0x000fe40000000015 */
[----:B------:R-:W-:Y:S02]  /*8ed0*/  LOP3.LUT P2, RZ, R69, 0x800000, RZ, 0xc0, !PT ;  /* 0x0080000045ff7812 */ /* 0x000fe4000784c0ff */
[----:B------:R-:W-:Y:S01]  /*8ee0*/  @!P3 PRMT R19, R3, 0x7632, R19 ;  /* 0x000076320313b816 */ /* 0x000fe20000000013 */
[----:B0-----:R-:W4:Y:S01]  /*8ef0*/  LDL.LU R58, [R1+0x8e4] ;  /* 0x0008e400013a7983 */ /* 0x001f220000300800 */
[----:B------:R-:W-:-:S03]  /*8f00*/  @!P4 PRMT R21, R2, 0x7632, R21 ;  /* 0x000076320215c816 */ /* 0x000fc60000000015 */
[----:B------:R0:W-:Y:S04]  /*8f10*/  STL.S16 [R1+0x4f4], R19 ;  /* 0x0004f41301007387 */ /* 0x0001e80000100600 */
[----:B------:R1:W-:Y:S01]  /*8f20*/  STL.S16 [R1+0x4e8], R21 ;  /* 0x0004e81501007387 */ /* 0x0003e20000100600 */
[----:B0-----:R-:W-:Y:S02]  /*8f30*/  MOV R19, RZ ;  /* 0x000000ff00137202 */ /* 0x001fe40000000f00 */
[----:B-1----:R-:W-:-:S04]  /*8f40*/  CS2R R20, SRZ ;  /* 0x0000000000147805 */ /* 0x002fc8000001ff00 */
[----:B------:R-:W4:Y:S04]  /*8f50*/  @!P1 LDG.E R19, desc[UR10][R54.64] ;  /* 0x0000000a36139981 */ /* 0x000f28000c1e1900 */
[----:B--2---:R-:W2:Y:S04]  /*8f60*/  @!P2 LDG.E R21, desc[UR10][R34.64] ;  /* 0x0000000a2215a981 */ /* 0x004ea8000c1e1900 */
[----:B------:R-:W-:Y:S04]  /*8f70*/  STL [R1+0x150], R23 ;  /* 0x0001501701007387 */ /* 0x000fe80000100800 */
[----:B------:R-:W2:Y:S04]  /*8f80*/  LDL.LU.64 R54, [R1+0x248] ;  /* 0x0002480001367983 */ /* 0x000ea80000300a00 */
[----:B------:R-:W2:Y:S01]  /*8f90*/  LDL.LU.64 R34, [R1+0x4c0] ;  /* 0x0004c00001227983 */ /* 0x000ea20000300a00 */
[----:B---3--:R-:W-:-:S03]  /*8fa0*/  PRMT R51, RZ, 0x7610, R51 ;  /* 0x00007610ff337816 */ /* 0x008fc60000000033 */
[----:B------:R-:W-:Y:S01]  /*8fb0*/  STL [R1+0x58], R24 ;  /* 0x0000581801007387 */ /* 0x000fe20000100800 */
[----:B------:R-:W-:-:S03]  /*8fc0*/  @!P0 PRMT R51, R49, 0x7610, R51 ;  /* 0x0000761031338816 */ /* 0x000fc60000000033 */
[----:B------:R-:W-:Y:S04]  /*8fd0*/  STL [R1+0x54], R22 ;  /* 0x0000541601007387 */ /* 0x000fe80000100800 */
[----:B------:R0:W-:Y:S01]  /*8fe0*/  STL.S16 [R1+0x4c0], R51 ;  /* 0x0004c03301007387 */ /* 0x0001e20000100600 */
[----:B------:R-:W-:-:S03]  /*8ff0*/  LOP3.LUT R48, R48, 0xffffffdf, RZ, 0xc0, !PT ;  /* 0xffffffdf30307812 */ /* 0x000fc600078ec0ff */
[----:B------:R1:W3:Y:S04]  /*9000*/  @!P1 LDG.E R20, desc[UR10][R52.64] ;  /* 0x0000000a34149981 */ /* 0x0002e8000c1e1900 */
[----:B0-----:R-:W3:Y:S01]  /*9010*/  LDL.LU R51, [R1+0x8a4] ;  /* 0x0008a40001337983 */ /* 0x001ee20000300800 */
[----:B----4-:R-:W-:Y:S02]  /*9020*/  PRMT R58, RZ, 0x7610, R58 ;  /* 0x00007610ff3a7816 */ /* 0x010fe4000000003a */
[----:B------:R-:W-:Y:S01]  /*9030*/  PRMT R23, RZ, 0x7610, R23 ;  /* 0x00007610ff177816 */ /* 0x000fe20000000017 */
[----:B------:R-:W-:Y:S01]  /*9040*/  HFMA2 R24, -RZ, RZ, 0, 0 ;  /* 0x00000000ff187431 */ /* 0x000fe200000001ff */
[----:B------:R-:W-:Y:S01]  /*9050*/  @!P3 PRMT R58, R45, 0x7632, R58 ;  /* 0x000076322d3ab816 */ /* 0x000fe2000000003a */
[----:B------:R-:W-:Y:S01]  /*9060*/  HFMA2 R22, -RZ, RZ, 0, 0 ;  /* 0x00000000ff167431 */ /* 0x000fe200000001ff */
[----:B------:R-:W-:Y:S01]  /*9070*/  LOP3.LUT P3, RZ, R69, 0x400000, RZ, 0xc0, !PT ;  /* 0x0040000045ff7812 */ /* 0x000fe2000786c0ff */
[----:B------:R-:W1:Y:S01]  /*9080*/  LDL.LU R52, [R1+0x8c4] ;  /* 0x0008c40001347983 */ /* 0x000e620000300800 */
[----:B------:R-:W-:-:S03]  /*9090*/  @!P5 PRMT R23, R5, 0x7632, R23 ;  /* 0x000076320517d816 */ /* 0x000fc60000000017 */
[----:B------:R0:W4:Y:S04]  /*90a0*/  @!P2 LDG.E R22, desc[UR10][R56.64] ;  /* 0x0000000a3816a981 */ /* 0x000128000c1e1900 */
[----:B------:R0:W-:Y:S04]  /*90b0*/  STL.S16 [R1+0x4d8], R23 ;  /* 0x0004d81701007387 */ /* 0x0001e80000100600 */
[----:B------:R-:W-:Y:S01]  /*90c0*/  @P3 LOP3.LUT R48, R48, 0x20, RZ, 0xfc, !PT ;  /* 0x0000002030303812 */ /* 0x000fe200078efcff */
[----:B------:R-:W4:Y:S01]  /*90d0*/  LDL.LU R56, [R1+0x8b8] ;  /* 0x0008b80001387983 */ /* 0x000f220000300800 */
[----:B0-----:R-:W-:-:S03]  /*90e0*/  MOV R23, RZ ;  /* 0x000000ff00177202 */ /* 0x001fc60000000f00 */
[----:B--2---:R-:W2:Y:S04]  /*90f0*/  @!P3 LDG.E R24, desc[UR10][R34.64] ;  /* 0x0000000a2218b981 */ /* 0x004ea8000c1e1900 */
[----:B------:R0:W2:Y:S01]  /*9100*/  @!P3 LDG.E R23, desc[UR10][R54.64] ;  /* 0x0000000a3617b981 */ /* 0x0000a2000c1e1900 */
[----:B------:R-:W-:Y:S02]  /*9110*/  LOP3.LUT P3, RZ, R69, 0x4000000, RZ, 0xc0, !PT ;  /* 0x0400000045ff7812 */ /* 0x000fe4000786c0ff */
[----:B---3--:R-:W-:Y:S01]  /*9120*/  PRMT R51, RZ, 0x7610, R51 ;  /* 0x00007610ff337816 */ /* 0x008fe20000000033 */
[----:B------:R3:W-:Y:S10]  /*9130*/  STL.S16 [R1+0x270], R58 ;  /* 0x0002703a01007387 */ /* 0x0007f40000100600 */
[----:B------:R-:W-:Y:S01]  /*9140*/  @!P3 PRMT R51, R50, 0x7610, R51 ;  /* 0x000076103233b816 */ /* 0x000fe20000000033 */
[----:B------:R-:W0:Y:S04]  /*9150*/  LDL.LU.64 R54, [R1+0x8b0] ;  /* 0x0008b00001367983 */ /* 0x000e280000300a00 */
[----:B------:R4:W-:Y:S04]  /*9160*/  STL.S16 [R1+0x238], R51 ;  /* 0x0002383301007387 */ /* 0x0009e80000100600 */
[----:B---3--:R-:W3:Y:S01]  /*9170*/  LDL.LU R58, [R1+0x8d8] ;  /* 0x0008d800013a7983 */ /* 0x008ee20000300800 */
[----:B-1----:R-:W-:-:S03]  /*9180*/  PRMT R52, RZ, 0x7610, R52 ;  /* 0x00007610ff347816 */ /* 0x002fc60000000034 */
[----:B------:R-:W-:Y:S04]  /*9190*/  STL [R1+0x154], R25 ;  /* 0x0001541901007387 */ /* 0x000fe80000100800 */
[----:B----4-:R-:W4:Y:S01]  /*91a0*/  LDL.LU R51, [R1+0x8a0] ;  /* 0x0008a00001337983 */ /* 0x010f220000300800 */
[----:B------:R-:W-:Y:S02]  /*91b0*/  PRMT R56, RZ, 0x7610, R56 ;  /* 0x00007610ff387816 */ /* 0x000fe40000000038 */
[----:B------:R-:W-:Y:S01]  /*91c0*/  @!P5 PRMT R52, R4, 0x7610, R52 ;  /* 0x000076100434d816 */ /* 0x000fe20000000034 */
[----:B------:R-:W-:Y:S01]  /*91d0*/  STL [R1+0x5c], R26 ;  /* 0x00005c1a01007387 */ /* 0x000fe20000100800 */
[----:B------:R-:W-:-:S03]  /*91e0*/  @!P6 PRMT R56, R66, 0x7610, R56 ;  /* 0x000076104238e816 */ /* 0x000fc60000000038 */
[----:B------:R1:W-:Y:S04]  /*91f0*/  STL.S16 [R1+0x258], R52 ;  /* 0x0002583401007387 */ /* 0x0003e80000100600 */
[----:B------:R2:W-:Y:S01]  /*9200*/  STL.S16 [R1+0x24c], R56 ;  /* 0x00024c3801007387 */ /* 0x0005e20000100600 */
[----:B------:R-:W-:-:S03]  /*9210*/  LOP3.LUT R48, R48, 0xffffffef, RZ, 0xc0, !PT ;  /* 0xffffffef30307812 */ /* 0x000fc600078ec0ff */
[----:B------:R-:W3:Y:S04]  /*9220*/  LDL.LU R34, [R1+0x8ac] ;  /* 0x0008ac0001227983 */ /* 0x000ee80000300800 */
[----:B-1----:R-:W3:Y:S04]  /*9230*/  LDL.LU.64 R52, [R1+0x240] ;  /* 0x0002400001347983 */ /* 0x002ee80000300a00 */
[----:B--2---:R-:W2:Y:S01]  /*9240*/  LDL.LU.64 R56, [R1+0x4b8] ;  /* 0x0004b80001387983 */ /* 0x004ea20000300a00 */
[----:B----4-:R-:W-:-:S04]  /*9250*/  PRMT R51, RZ, 0x7610, R51 ;  /* 0x00007610ff337816 */ /* 0x010fc80000000033 */
[----:B------:R-:W-:-:S05]  /*9260*/  @!P3 PRMT R51, R16, 0x7610, R51 ;  /* 0x000076101033b816 */ /* 0x000fca0000000033 */
[----:B------:R1:W-:Y:S04]  /*9270*/  STL.S16 [R1+0x4b8], R51 ;  /* 0x0004b83301007387 */ /* 0x0003e80000100600 */
[----:B-1----:R-:W4:Y:S01]  /*9280*/  LDL.LU R51, [R1+0x898] ;  /* 0x0008980001337983 */ /* 0x002f220000300800 */
[----:B---3--:R-:W-:Y:S02]  /*9290*/  PRMT R58, RZ, 0x7610, R58 ;  /* 0x00007610ff3a7816 */ /* 0x008fe4000000003a */
[----:B------:R-:W-:Y:S02]  /*92a0*/  PRMT R25, RZ, 0x7610, R25 ;  /* 0x00007610ff197816 */ /* 0x000fe40000000019 */
[----:B------:R-:W-:Y:S02]  /*92b0*/  @!P4 PRMT R58, R46, 0x7632, R58 ;  /* 0x000076322e3ac816 */ /* 0x000fe4000000003a */
[----:B------:R-:W-:-:S02]  /*92c0*/  LOP3.LUT P4, RZ, R69, 0x200000, RZ, 0xc0, !PT ;  /* 0x0020000045ff7812 */ /* 0x000fc4000788c0ff */
[----:B------:R-:W-:Y:S01]  /*92d0*/  @!P6 PRMT R25, R67, 0x7632, R25 ;  /* 0x000076324319e816 */ /* 0x000fe20000000019 */
[----:B------:R-:W-:-:S04]  /*92e0*/  HFMA2 R26, -RZ, RZ, 0, 0 ;  /* 0x00000000ff1a7431 */ /* 0x000fc800000001ff */
[----:B------:R1:W-:Y:S06]  /*92f0*/  STL.S16 [R1+0x4cc], R25 ;  /* 0x0004cc1901007387 */ /* 0x0003ec0000100600 */
[----:B--2---:R-:W2:Y:S01]  /*9300*/  @!P4 LDG.E R26, desc[UR10][R56.64] ;  /* 0x0000000a381ac981 */ /* 0x004ea2000c1e1900 */
[----:B-1----:R-:W-:Y:S02]  /*9310*/  MOV R25, RZ ;  /* 0x000000ff00197202 */ /* 0x002fe40000000f00 */
[----:B------:R-:W-:-:S04]  /*9320*/  @P4 LOP3.LUT R48, R48, 0x10, RZ, 0xfc, !PT ;  /* 0x0000001030304812 */ /* 0x000fc800078efcff */
[----:B------:R-:W3:Y:S01]  /*9330*/  @!P4 LDG.E R25, desc[UR10][R52.64] ;  /* 0x0000000a3419c981 */ /* 0x000ee2000c1e1900 */
[----:B------:R-:W-:Y:S02]  /*9340*/  LOP3.LUT P4, RZ, R69, 0x2000000, RZ, 0xc0, !PT ;  /* 0x0200000045ff7812 */ /* 0x000fe4000788c0ff */
[----:B0-----:R-:W-:Y:S02]  /*9350*/  PRMT R55, RZ, 0x7610, R55 ;  /* 0x00007610ff377816 */ /* 0x001fe40000000037 */
[----:B------:R-:W-:Y:S02]  /*9360*/  PRMT R54, RZ, 0x7610, R54 ;  /* 0x00007610ff367816 */ /* 0x000fe40000000036 */
[----:B----4-:R-:W-:Y:S01]  /*9370*/  PRMT R51, RZ, 0x7610, R51 ;  /* 0x00007610ff337816 */ /* 0x010fe20000000033 */
[----:B------:R0:W-:Y:S01]  /*9380*/  STL.S16 [R1+0x268], R58 ;  /* 0x0002683a01007387 */ /* 0x0001e20000100600 */
[----:B------:R-:W-:Y:S02]  /*9390*/  @!P6 PRMT R55, R66, 0x7632, R55 ;  /* 0x000076324237e816 */ /* 0x000fe40000000037 */
[----:B------:R-:W-:Y:S01]  /*93a0*/  @!P6 PRMT R54, R67, 0x7610, R54 ;  /* 0x000076104336e816 */ /* 0x000fe20000000036 */
[----:B------:R-:W4:Y:S02]  /*93b0*/  LDL.LU.64 R52, [R1+0x4a8] ;  /* 0x0004a80001347983 */ /* 0x000f240000300a00 */
[----:B------:R-:W-:-:S02]  /*93c0*/  @!P4 PRMT R51, R17, 0x7610, R51 ;  /* 0x000076101133c816 */ /* 0x000fc40000000033 */
[----:B------:R-:W-:Y:S04]  /*93d0*/  STL.S16 [R1+0x4c8], R54 ;  /* 0x0004c83601007387 */ /* 0x000fe80000100600 */
[----:B------:R1:W-:Y:S04]  /*93e0*/  STL.S16 [R1+0x254], R55 ;  /* 0x0002543701007387 */ /* 0x0003e80000100600 */
[----:B0-----:R-:W2:Y:S04]  /*93f0*/  LDL.LU R58, [R1+0x8cc] ;  /* 0x0008cc00013a7983 */ /* 0x001ea80000300800 */
[----:B------:R-:W-:Y:S04]  /*9400*/  STL [R1+0x158], R27 ;  /* 0x0001581b01007387 */ /* 0x000fe80000100800 */
[----:B-1----:R-:W3:Y:S04]  /*9410*/  LDL.LU.64 R54, [R1+0x230] ;  /* 0x0002300001367983 */ /* 0x002ee80000300a00 */
[----:B------:R0:W-:Y:S01]  /*9420*/  STL.S16 [R1+0x230], R51 ;  /* 0x0002303301007387 */ /* 0x0001e20000100600 */
[----:B------:R-:W-:-:S03]  /*9430*/  PRMT R34, RZ, 0x7610, R34 ;  /* 0x00007610ff227816 */ /* 0x000fc60000000022 */
[----:B------:R-:W4:Y:S04]  /*9440*/  LDL.LU.64 R56, [R1+0x220] ;  /* 0x0002200001387983 */ /* 0x000f280000300a00 */
[----:B0-----:R-:W2:Y:S02]  /*9450*/  LDL.LU R51, [R1+0x894] ;  /* 0x0008940001337983 */ /* 0x001ea40000300800 */
[----:B--2---:R-:W-:-:S04]  /*9460*/  PRMT R51, RZ, 0x7610, R51 ;  /* 0x00007610ff337816 */ /* 0x004fc80000000033 */
[----:B------:R-:W-:-:S05]  /*9470*/  @!P4 PRMT R51, R18, 0x7610, R51 ;  /* 0x000076101233c816 */ /* 0x000fca0000000033 */
[----:B------:R0:W-:Y:S04]  /*9480*/  STL.S16 [R1+0x4a8], R51 ;  /* 0x0004a83301007387 */ /* 0x0001e80000100600 */
[----:B0-----:R-:W2:Y:S01]  /*9490*/  LDL.LU R51, [R1+0x88c] ;  /* 0x00088c0001337983 */ /* 0x001ea20000300800 */
[----:B------:R-:W-:-:S04]  /*94a0*/  PRMT R58, RZ, 0x7610, R58 ;  /* 0x00007610ff3a7816 */ /* 0x000fc8000000003a */
[----:B------:R-:W-:-:S05]  /*94b0*/  @!P5 PRMT R58, R4, 0x7632, R58 ;  /* 0x00007632043ad816 */ /* 0x000fca000000003a */
[----:B------:R0:W-:Y:S04]  /*94c0*/  STL.S16 [R1+0x25c], R58 ;  /* 0x00025c3a01007387 */ /* 0x0001e80000100600 */
[----:B0-----:R-:W4:Y:S01]  /*94d0*/  LDL.LU R58, [R1+0x8c0] ;  /* 0x0008c000013a7983 */ /* 0x001f220000300800 */
[----:B------:R-:W-:Y:S02]  /*94e0*/  PRMT R27, RZ, 0x7610, R27 ;  /* 0x00007610ff1b7816 */ /* 0x000fe4000000001b */
[----:B------:R-:W-:Y:S02]  /*94f0*/  LOP3.LUT P5, RZ, R69, 0x100000, RZ, 0xc0, !PT ;  /* 0x0010000045ff7812 */ /* 0x000fe400078ac0ff */
[----:B------:R-:W-:Y:S02]  /*9500*/  @!P0 PRMT R27, R49, 0x7632, R27 ;  /* 0x00007632311b8816 */ /* 0x000fe4000000001b */
[----:B------:R-:W-:-:S03]  /*9510*/  @!P0 PRMT R34, R68, 0x7610, R34 ;  /* 0x0000761044228816 */ /* 0x000fc60000000022 */
[----:B------:R0:W-:Y:S04]  /*9520*/  STL.S16 [R1+0x4c4], R27 ;  /* 0x0004c41b01007387 */ /* 0x0001e80000100600 */
[----:B------:R1:W-:Y:S01]  /*9530*/  STL.S16 [R1+0x244], R34 ;  /* 0x0002442201007387 */ /* 0x0003e20000100600 */
[----:B0-----:R-:W-:-:S03]  /*9540*/  MOV R27, RZ ;  /* 0x000000ff001b7202 */ /* 0x001fc60000000f00 */
[----:B-1----:R-:W4:Y:S04]  /*9550*/  LDL.LU.64 R34, [R1+0x228] ;  /* 0x0002280001227983 */ /* 0x002f280000300a00 */
[----:B---3--:R-:W3:Y:S04]  /*9560*/  @!P5 LDG.E R27, desc[UR10][R54.64] ;  /* 0x0000000a361bd981 */ /* 0x008ee8000c1e1900 */
[----:B------:R-:W3:Y:S01]  /*9570*/  LDL.LU.64 R54, [R1+0x4a0] ;  /* 0x0004a00001367983 */ /* 0x000ee20000300a00 */
[----:B--2---:R-:W-:-:S04]  /*9580*/  PRMT R51, RZ, 0x7610, R51 ;  /* 0x00007610ff337816 */ /* 0x004fc80000000033 */
[----:B------:R-:W-:-:S05]  /*9590*/  @!P1 PRMT R51, R20, 0x7610, R51 ;  /* 0x0000761014339816 */ /* 0x000fca0000000033 */
[----:B------:R0:W-:Y:S04]  /*95a0*/  STL.S16 [R1+0x228], R51 ;  /* 0x0002283301007387 */ /* 0x0001e80000100600 */
[----:B0-----:R-:W2:Y:S01]  /*95b0*/  LDL.LU R51, [R1+0x880] ;  /* 0x0008800001337983 */ /* 0x001ea20000300800 */
[----:B----4-:R-:W-:-:S04]  /*95c0*/  PRMT R58, RZ, 0x7610, R58 ;  /* 0x00007610ff3a7816 */ /* 0x010fc8000000003a */
[----:B------:R-:W-:Y:S01]  /*95d0*/  @!P0 PRMT R58, R68, 0x7632, R58 ;  /* 0x00007632443a8816 */ /* 0x000fe2000000003a */
[----:B------:R0:W-:Y:S04]  /*95e0*/  STL [R1+0x160], R31 ;  /* 0x0001601f01007387 */ /* 0x0001e80000100800 */
[----:B------:R1:W-:Y:S01]  /*95f0*/  STL.S16 [R1+0x248], R58 ;  /* 0x0002483a01007387 */ /* 0x0003e20000100600 */
[C---:B------:R-:W-:Y:S02]  /*9600*/  LOP3.LUT P6, RZ, R69.reuse, 0x80000, RZ, 0xc0, !PT ;  /* 0x0008000045ff7812 */ /* 0x040fe400078cc0ff */
[----:B------:R-:W-:Y:S02]  /*9610*/  LOP3.LUT P0, RZ, R69, 0x40000, RZ, 0xc0, !PT ;  /* 0x0004000045ff7812 */ /* 0x000fe4000780c0ff */
[----:B0-----:R-:W-:Y:S01]  /*9620*/  PRMT R31, RZ, 0x7610, R31 ;  /* 0x00007610ff1f7816 */ /* 0x001fe2000000001f */
[----:B-1----:R-:W4:Y:S03]  /*9630*/  LDL.LU R58, [R1+0x8a8] ;  /* 0x0008a800013a7983 */ /* 0x002f260000300800 */
[----:B------:R-:W-:Y:S01]  /*9640*/  @!P4 PRMT R31, R18, 0x7632, R31 ;  /* 0x00007632121fc816 */ /* 0x000fe2000000001f */
[----:B------:R0:W-:Y:S04]  /*9650*/  STL [R1+0x60], R28 ;  /* 0x0000601c01007387 */ /* 0x0001e80000100800 */
[----:B------:R1:W-:Y:S04]  /*9660*/  STL [R1+0x64], R30 ;  /* 0x0000641e01007387 */ /* 0x0003e80000100800 */
[----:B------:R3:W-:Y:S01]  /*9670*/  STL.S16 [R1+0x4ac], R31 ;  /* 0x0004ac1f01007387 */ /* 0x0007e20000100600 */
[----:B0-----:R-:W-:-:S02]  /*9680*/  HFMA2 R28, -RZ, RZ, 0, 0 ;  /* 0x00000000ff1c7431 */ /* 0x001fc400000001ff */
[----:B-1----:R-:W-:Y:S01]  /*9690*/  HFMA2 R30, -RZ, RZ, 0, 0 ;  /* 0x00000000ff1e7431 */ /* 0x002fe200000001ff */
[----:B------:R0:W-:Y:S01]  /*96a0*/  STL [R1+0x15c], R29 ;  /* 0x00015c1d01007387 */ /* 0x0001e20000100800 */
[----:B---3--:R-:W-:-:S03]  /*96b0*/  MOV R31, RZ ;  /* 0x000000ff001f7202 */ /* 0x008fc60000000f00 */
[----:B------:R-:W3:Y:S04]  /*96c0*/  @!P5 LDG.E R28, desc[UR10][R52.64] ;  /* 0x0000000a341cd981 */ /* 0x000ee8000c1e1900 */
[----:B------:R1:W3:Y:S01]  /*96d0*/  @!P6 LDG.E R30, desc[UR10][R54.64] ;  /* 0x0000000a361ee981 */ /* 0x0002e2000c1e1900 */
[----:B0-----:R-:W-:-:S03]  /*96e0*/  PRMT R29, RZ, 0x7610, R29 ;  /* 0x00007610ff1d7816 */ /* 0x001fc6000000001d */
[----:B------:R-:W3:Y:S04]  /*96f0*/  @!P0 LDG.E R31, desc[UR10][R56.64] ;  /* 0x0000000a381f8981 */ /* 0x000ee8000c1e1900 */
[----:B------:R-:W3:Y:S04]  /*9700*/  LDL.LU.64 R52, [R1+0x478] ;  /* 0x0004780001347983 */ /* 0x000ee80000300a00 */
[----:B------:R-:W1:Y:S04]  /*9710*/  LDL.LU R54, [R1+0x888] ;  /* 0x0008880001367983 */ /* 0x000e680000300800 */
[----:B------:R-:W3:Y:S01]  /*9720*/  LDL.LU.64 R56, [R1+0x488] ;  /* 0x0004880001387983 */ /* 0x000ee20000300a00 */
[----:B------:R-:W-:-:S05]  /*9730*/  @!P3 PRMT R29, R16, 0x7632, R29 ;  /* 0x00007632101db816 */ /* 0x000fca000000001d */
[----:B------:R0:W-:Y:S02]  /*9740*/  STL.S16 [R1+0x4bc], R29 ;  /* 0x0004bc1d01007387 */ /* 0x0001e40000100600 */
[----:B0-----:R-:W-:-:S06]  /*9750*/  MOV R29, RZ ;  /* 0x000000ff001d7202 */ /* 0x001fcc0000000f00 */
[----:B------:R-:W3:Y:S04]  /*9760*/  @!P6 LDG.E R29, desc[UR10][R34.64] ;  /* 0x0000000a221de981 */ /* 0x000ee8000c1e1900 */
[----:B------:R-:W3:Y:S01]  /*9770*/  LDL.LU.64 R34, [R1+0x498] ;  /* 0x0004980001227983 */ /* 0x000ee20000300a00 */
[----:B--2---:R-:W-:-:S04]  /*9780*/  PRMT R51, RZ, 0x7610, R51 ;  /* 0x00007610ff337816 */ /* 0x004fc80000000033 */
[----:B------:R-:W-:-:S05]  /*9790*/  @!P2 PRMT R51, R22, 0x7610, R51 ;  /* 0x000076101633a816 */ /* 0x000fca0000000033 */
[----:B------:R0:W-:Y:S04]  /*97a0*/  STL.S16 [R1+0x21c], R51 ;  /* 0x00021c3301007387 */ /* 0x0001e80000100600 */
[----:B0-----:R-:W2:Y:S01]  /*97b0*/  LDL.LU R51, [R1+0x874] ;  /* 0x0008740001337983 */ /* 0x001ea20000300800 */
[----:B----4-:R-:W-:-:S03]  /*97c0*/  PRMT R58, RZ, 0x7610, R58 ;  /* 0x00007610ff3a7816 */ /* 0x010fc6000000003a */
[----:B------:R0:W-:Y:S01]  /*97d0*/  STL [R1+0x164], R33 ;  /* 0x0001642101007387 */ /* 0x0001e20000100800 */
[----:B------:R-:W-:Y:S02]  /*97e0*/  @!P3 PRMT R58, R50, 0x7632, R58 ;  /* 0x00007632323ab816 */ /* 0x000fe4000000003a */
[----:B------:R-:W-:Y:S02]  /*97f0*/  LOP3.LUT P3, RZ, R69, 0x20000, RZ, 0xc0, !PT ;  /* 0x0002000045ff7812 */ /* 0x000fe4000786c0ff */
[----:B0-----:R-:W-:Y:S01]  /*9800*/  PRMT R33, RZ, 0x7610, R33 ;  /* 0x00007610ff217816 */ /* 0x001fe20000000021 */
[----:B------:R0:W-:Y:S03]  /*9810*/  STL.S16 [R1+0x240], R58 ;  /* 0x0002403a01007387 */ /* 0x0001e60000100600 */
[----:B------:R-:W-:Y:S01]  /*9820*/  @!P1 PRMT R33, R20, 0x7632, R33 ;  /* 0x0000763214219816 */ /* 0x000fe20000000021 */
[----:B------:R4:W-:Y:S04]  /*9830*/  STL [R1+0x6c], R38 ;  /* 0x00006c2601007387 */ /* 0x0009e80000100800 */
[----:B------:R4:W-:Y:S04]  /*9840*/  STL.S16 [R1+0x22c], R33 ;  /* 0x00022c2101007387 */ /* 0x0009e80000100600 */
[----:B0-----:R-:W2:Y:S01]  /*9850*/  LDL.LU R58, [R1+0x89c] ;  /* 0x00089c00013a7983 */ /* 0x001ea20000300800 */
[----:B----4-:R-:W-:Y:S01]  /*9860*/  HFMA2 R38, -RZ, RZ, 0, 0 ;  /* 0x00000000ff267431 */ /* 0x010fe200000001ff */
[----:B------:R-:W-:-:S06]  /*9870*/  MOV R33, RZ ;  /* 0x000000ff00217202 */ /* 0x000fcc0000000f00 */
[----:B---3--:R-:W3:Y:S01]  /*9880*/  @!P3 LDG.E R33, desc[UR10][R52.64] ;  /* 0x0000000a3421b981 */ /* 0x008ee2000c1e1900 */
[----:B-1----:R-:W-:-:S03]  /*9890*/  PRMT R54, RZ, 0x7610, R54 ;  /* 0x00007610ff367816 */ /* 0x002fc60000000036 */
[----:B------:R-:W4:Y:S01]  /*98a0*/  @!P3 LDG.E R38, desc[UR10][R56.64] ;  /* 0x0000000a3826b981 */ /* 0x000f22000c1e1900 */
[----:B------:R-:W-:Y:S02]  /*98b0*/  LOP3.LUT P3, RZ, R48, 0x20, RZ, 0xc0, !PT ;  /* 0x0000002030ff7812 */ /* 0x000fe4000786c0ff */
[----:B------:R-:W-:Y:S01]  /*98c0*/  @!P1 PRMT R54, R19, 0x7610, R54 ;  /* 0x0000761013369816 */ /* 0x000fe20000000036 */
[----:B------:R0:W-:Y:S04]  /*98d0*/  STL [R1+0x68], R32 ;  /* 0x0000682001007387 */ /* 0x0001e80000100800 */
[----:B------:R1:W-:Y:S04]  /*98e0*/  STL.S16 [R1+0x220], R54 ;  /* 0x0002203601007387 */ /* 0x0003e80000100600 */
[----:B------:R-:W3:Y:S01]  /*98f0*/  LDL.LU.64 R52, [R1+0x468] ;  /* 0x0004680001347983 */ /* 0x000ee20000300a00 */
[----:B0-----:R-:W-:-:S03]  /*9900*/  HFMA2 R32, -RZ, RZ, 0, 0 ;  /* 0x00000000ff207431 */ /* 0x001fc600000001ff */
[----:B------:R-:W-:Y:S04]  /*9910*/  STL [R1+0x168], R39 ;  /* 0x0001682701007387 */ /* 0x000fe80000100800 */
[----:B-1----:R-:W4:Y:S04]  /*9920*/  LDL.LU.64 R54, [R1+0x470] ;  /* 0x0004700001367983 */ /* 0x002f280000300a00 */
[----:B------:R-:W-:Y:S01]  /*9930*/  STL [R1+0x70], R40 ;  /* 0x0000702801007387 */ /* 0x000fe20000100800 */
[----:B------:R-:W-:-:S03]  /*9940*/  PRMT R41, RZ, 0x7610, R41 ;  /* 0x00007610ff297816 */ /* 0x000fc60000000029 */
[----:B------:R-:W-:Y:S04]  /*9950*/  STL [R1+0x170], R42 ;  /* 0x0001702a01007387 */ /* 0x000fe80000100800 */
[----:B------:R0:W4:Y:S04]  /*9960*/  @!P0 LDG.E R32, desc[UR10][R34.64] ;  /* 0x0000000a22208981 */ /* 0x000128000c1e1900 */
[----:B------:R-:W-:Y:S04]  /*9970*/  STL [R1+0x74], R43 ;  /* 0x0000742b01007387 */ /* 0x000fe80000100800 */
[----:B------:R-:W4:Y:S04]  /*9980*/  LDL.LU.64 R56, [R1+0x450] ;  /* 0x0004500001387983 */ /* 0x000f280000300a00 */
[----:B------:R-:W0:Y:S01]  /*9990*/  LDL.LU R34, [R1+0x87c] ;  /* 0x00087c0001227983 */ /* 0x000e220000300800 */
[----:B--2---:R-:W-:-:S04]  /*99a0*/  PRMT R51, RZ, 0x7610, R51 ;  /* 0x00007610ff337816 */ /* 0x004fc80000000033 */
[----:B------:R-:W-:-:S05]  /*99b0*/  @!P3 PRMT R51, R24, 0x7610, R51 ;  /* 0x000076101833b816 */ /* 0x000fca0000000033 */
[----:B------:R1:W-:Y:S04]  /*99c0*/  STL.S16 [R1+0x470], R51 ;  /* 0x0004703301007387 */ /* 0x0003e80000100600 */
[----:B-1----:R-:W2:Y:S01]  /*99d0*/  LDL.LU R51, [R1+0x86c] ;  /* 0x00086c0001337983 */ /* 0x002ea20000300800 */
[----:B------:R-:W-:Y:S02]  /*99e0*/  PRMT R39, RZ, 0x7610, R39 ;  /* 0x00007610ff277816 */ /* 0x000fe40000000027 */
[----:B------:R-:W-:Y:S02]  /*99f0*/  PRMT R58, RZ, 0x7610, R58 ;  /* 0x00007610ff3a7816 */ /* 0x000fe4000000003a */
[----:B------:R-:W-:Y:S02]  /*9a00*/  @!P2 PRMT R39, R22, 0x7632, R39 ;  /* 0x000076321627a816 */ /* 0x000fe40000000027 */
[----:B------:R-:W-:-:S02]  /*9a10*/  @!P4 PRMT R58, R17, 0x7632, R58 ;  /* 0x00007632113ac816 */ /* 0x000fc4000000003a */
[----:B------:R-:W-:Y:S01]  /*9a20*/  LOP3.LUT P4, RZ, R69, 0x10000, RZ, 0xc0, !PT ;  /* 0x0001000045ff7812 */ /* 0x000fe2000788c0ff */
[----:B------:R1:W-:Y:S01]  /*9a30*/  STL.S16 [R1+0x478], R39 ;  /* 0x0004782701007387 */ /* 0x0003e20000100600 */
[----:B------:R-:W-:Y:S01]  /*9a40*/  HFMA2 R40, -RZ, RZ, 0, 0 ;  /* 0x00000000ff287431 */ /* 0x000fe200000001ff */
[----:B-1----:R-:W-:-:S10]  /*9a50*/  MOV R39, RZ ;  /* 0x000000ff00277202 */ /* 0x002fd40000000f00 */
[----:B---3--:R-:W3:Y:S04]  /*9a60*/  @!P4 LDG.E R40, desc[UR10][R52.64] ;  /* 0x0000000a3428c981 */ /* 0x008ee8000c1e1900 */
[----:B----4-:R-:W4:Y:S01]  /*9a70*/  @!P4 LDG.E R39, desc[UR10][R54.64] ;  /* 0x0000000a3627c981 */ /* 0x010f22000c1e1900 */
[----:B------:R-:W-:Y:S02]  /*9a80*/  LOP3.LUT P4, RZ, R48, 0x10, RZ, 0xc0, !PT ;  /* 0x0000001030ff7812 */ /* 0x000fe4000788c0ff */
[----:B0-----:R-:W-:Y:S02]  /*9a90*/  PRMT R34, RZ, 0x7610, R34 ;  /* 0x00007610ff227816 */ /* 0x001fe40000000022 */
[----:B--2---:R-:W-:Y:S01]  /*9aa0*/  PRMT R51, RZ, 0x7610, R51 ;  /* 0x00007610ff337816 */ /* 0x004fe20000000033 */
[----:B------:R0:W-:Y:S01]  /*9ab0*/  STL.S16 [R1+0x234], R58 ;  /* 0x0002343a01007387 */ /* 0x0001e20000100600 */
[----:B------:R-:W-:-:S07]  /*9ac0*/  @!P2 PRMT R34, R21, 0x7610, R34 ;  /* 0x000076101522a816 */ /* 0x000fce0000000022 */
[----:B------:R-:W-:Y:S01]  /*9ad0*/  @!P4 PRMT R51, R25, 0x7610, R51 ;  /* 0x000076101933c816 */ /* 0x000fe20000000033 */
[----:B------:R-:W2:Y:S04]  /*9ae0*/  LDL.LU.64 R54, [R1+0x448] ;  /* 0x0004480001367983 */ /* 0x000ea80000300a00 */
[----:B------:R1:W-:Y:S04]  /*9af0*/  STL.S16 [R1+0x214], R34 ;  /* 0x0002142201007387 */ /* 0x0003e80000100600 */
[----:B0-----:R-:W3:Y:S01]  /*9b00*/  LDL.LU R58, [R1+0x890] ;  /* 0x00089000013a7983 */ /* 0x001ee20000300800 */
[----:B------:R-:W-:-:S02]  /*9b10*/  PRMT R42, RZ, 0x7610, R42 ;  /* 0x00007610ff2a7816 */ /* 0x000fc4000000002a */
[----:B------:R-:W-:Y:S01]  /*9b20*/  @!P3 PRMT R41, R24, 0x7632, R41 ;  /* 0x000076321829b816 */ /* 0x000fe20000000029 */
[----:B------:R-:W4:Y:S04]  /*9b30*/  LDL.LU.64 R52, [R1+0x440] ;  /* 0x0004400001347983 */ /* 0x000f280000300a00 */
[----:B-1----:R-:W2:Y:S04]  /*9b40*/  LDL.LU.64 R34, [R1+0x460] ;  /* 0x0004600001227983 */ /* 0x002ea80000300a00 */
[----:B------:R0:W-:Y:S04]  /*9b50*/  STL.S16 [R1+0x460], R51 ;  /* 0x0004603301007387 */ /* 0x0001e80000100600 */
[----:B0-----:R-:W3:Y:S02]  /*9b60*/  LDL.LU R51, [R1+0x868] ;  /* 0x0008680001337983 */ /* 0x001ee40000300800 */
[----:B---3--:R-:W-:-:S04]  /*9b70*/  PRMT R51, RZ, 0x7610, R51 ;  /* 0x00007610ff337816 */ /* 0x008fc80000000033 */
[----:B------:R-:W-:-:S05]  /*9b80*/  @!P4 PRMT R51, R26, 0x7610, R51 ;  /* 0x000076101a33c816 */ /* 0x000fca0000000033 */
[----:B------:R0:W-:Y:S04]  /*9b90*/  STL.S16 [R1+0x464], R51 ;  /* 0x0004643301007387 */ /* 0x0001e80000100600 */
[----:B0-----:R-:W3:Y:S01]  /*9ba0*/  LDL.LU R51, [R1+0x860] ;  /* 0x0008600001337983 */ /* 0x001ee20000300800 */
[----:B------:R-:W-:-:S04]  /*9bb0*/  PRMT R58, RZ, 0x7610, R58 ;  /* 0x00007610ff3a7816 */ /* 0x000fc8000000003a */
        /* <DEDUP_REMOVED lines=9> */
[----:B------:R0:W-:Y:S01]  /*9c50*/  STL.S16 [R1+0x218], R58 ;  /* 0x0002183a01007387 */ /* 0x0001e20000100600 */
[C---:B------:R-:W-:Y:S02]  /*9c60*/  LOP3.LUT P1, RZ, R69.reuse, 0x8000, RZ, 0xc0, !PT ;  /* 0x0000800045ff7812 */ /* 0x040fe4000782c0ff */
[----:B------:R-:W-:Y:S02]  /*9c70*/  LOP3.LUT P2, RZ, R69, 0x4000, RZ, 0xc0, !PT ;  /* 0x0000400045ff7812 */ /* 0x000fe4000784c0ff */
[----:B------:R-:W-:Y:S01]  /*9c80*/  @!P4 PRMT R42, R26, 0x7632, R42 ;  /* 0x000076321a2ac816 */ /* 0x000fe2000000002a */
[----:B0-----:R-:W4:Y:S04]  /*9c90*/  LDL.LU R58, [R1+0x878] ;  /* 0x00087800013a7983 */ /* 0x001f280000300800 */
[----:B------:R0:W-:Y:S04]  /*9ca0*/  STL.S16 [R1+0x47c], R41 ;  /* 0x00047c2901007387 */ /* 0x0001e80000100600 */
[----:B------:R1:W-:Y:S01]  /*9cb0*/  STL.S16 [R1+0x46c], R42 ;  /* 0x00046c2a01007387 */ /* 0x0003e20000100600 */
[----:B0-----:R-:W-:-:S02]  /*9cc0*/  MOV R41, RZ ;  /* 0x000000ff00297202 */ /* 0x001fc40000000f00 */
[----:B-1----:R-:W-:-:S04]  /*9cd0*/  CS2R R42, SRZ ;  /* 0x00000000002a7805 */ /* 0x002fc8000001ff00 */
[----:B--2---:R-:W2:Y:S04]  /*9ce0*/  @!P1 LDG.E R41, desc[UR10][R34.64] ;  /* 0x0000000a22299981 */ /* 0x004ea8000c1e1900 */
[----:B------:R-:W2:Y:S04]  /*9cf0*/  @!P2 LDG.E R43, desc[UR10][R54.64] ;  /* 0x0000000a362ba981 */ /* 0x000ea8000c1e1900 */
        /* <DEDUP_REMOVED lines=9> */
[----:B------:R-:W-:Y:S04]  /*9d90*/  STL [R1+0x78], R45 ;  /* 0x0000782d01007387 */ /* 0x000fe80000100800 */
[----:B------:R1:W3:Y:S04]  /*9da0*/  @!P1 LDG.E R42, desc[UR10][R56.64] ;  /* 0x0000000a382a9981 */ /* 0x0002e8000c1e1900 */
[----:B0-----:R-:W3:Y:S01]  /*9db0*/  LDL.LU R51, [R1+0x83c] ;  /* 0x00083c0001337983 */ /* 0x001ee20000300800 */
[----:B------:R-:W-:Y:S02]  /*9dc0*/  PRMT R15, RZ, 0x7610, R15 ;  /* 0x00007610ff0f7816 */ /* 0x000fe4000000000f */
[----:B----4-:R-:W-:-:S02]  /*9dd0*/  PRMT R58, RZ, 0x7610, R58 ;  /* 0x00007610ff3a7816 */ /* 0x010fc4000000003a */
[----:B------:R-:W-:Y:S01]  /*9de0*/  PRMT R44, RZ, 0x7610, R44 ;  /* 0x00007610ff2c7816 */ /* 0x000fe2000000002c */
[----:B------:R-:W1:Y:S01]  /*9df0*/  LDL.LU R56, [R1+0x85c] ;  /* 0x00085c0001387983 */ /* 0x000e620000300800 */
[----:B------:R-:W-:Y:S02]  /*9e00*/  PRMT R3, RZ, 0x7610, R3 ;  /* 0x00007610ff037816 */ /* 0x000fe40000000003 */
[C---:B------:R-:W-:Y:S02]  /*9e10*/  @!P3 PRMT R15, R23.reuse, 0x7610, R15 ;  /* 0x00007610170fb816 */ /* 0x040fe4000000000f */
[----:B------:R-:W-:Y:S02]  /*9e20*/  @!P3 PRMT R58, R23, 0x7632, R58 ;  /* 0x00007632173ab816 */ /* 0x000fe4000000003a */
[----:B------:R-:W-:Y:S02]  /*9e30*/  LOP3.LUT P3, RZ, R69, 0x2000, RZ, 0xc0, !PT ;  /* 0x0000200045ff7812 */ /* 0x000fe4000786c0ff */
[----:B------:R-:W-:-:S02]  /*9e40*/  @!P5 PRMT R44, R28, 0x7632, R44 ;  /* 0x000076321c2cd816 */ /* 0x000fc4000000002c */
[----:B------:R-:W-:-:S03]  /*9e50*/  @!P6 PRMT R3, R30, 0x7632, R3 ;  /* 0x000076321e03e816 */ /* 0x000fc60000000003 */
[----:B------:R0:W-:Y:S04]  /*9e60*/  STL.S16 [R1+0x488], R44 ;  /* 0x0004882c01007387 */ /* 0x0001e80000100600 */
[----:B------:R4:W-:Y:S01]  /*9e70*/  STL.S16 [R1+0x4a0], R3 ;  /* 0x0004a00301007387 */ /* 0x0009e20000100600 */
[----:B0-----:R-:W-:Y:S01]  /*9e80*/  CS2R R44, SRZ ;  /* 0x00000000002c7805 */ /* 0x001fe2000001ff00 */
[----:B----4-:R-:W-:Y:S01]  /*9e90*/  HFMA2 R3, -RZ, RZ, 0, 0 ;  /* 0x00000000ff037431 */ /* 0x010fe200000001ff */
[----:B------:R-:W-:-:S04]  /*9ea0*/  @P3 LOP3.LUT R48, R48, 0x8, RZ, 0xfc, !PT ;  /* 0x0000000830303812 */ /* 0x000fc800078efcff */
[----:B--2---:R-:W2:Y:S04]  /*9eb0*/  @!P3 LDG.E R45, desc[UR10][R34.64] ;  /* 0x0000000a222db981 */ /* 0x004ea8000c1e1900 */
[----:B------:R-:W4:Y:S01]  /*9ec0*/  @!P3 LDG.E R3, desc[UR10][R54.64] ;  /* 0x0000000a3603b981 */ /* 0x000f22000c1e1900 */
[----:B------:R-:W-:-:S03]  /*9ed0*/  LOP3.LUT P3, RZ, R69, 0x20000, RZ, 0xc0, !PT ;  /* 0x0002000045ff7812 */ /* 0x000fc6000786c0ff */
[----:B------:R0:W2:Y:S04]  /*9ee0*/  @!P2 LDG.E R44, desc[UR10][R52.64] ;  /* 0x0000000a342ca981 */ /* 0x0000a8000c1e1900 */
[----:B------:R0:W-:Y:S01]  /*9ef0*/  STL.S16 [R1+0x474], R58 ;  /* 0x0004743a01007387 */ /* 0x0001e20000100600 */
[----:B---3--:R-:W-:-:S03]  /*9f00*/  PRMT R51, RZ, 0x7610, R51 ;  /* 0x00007610ff337816 */ /* 0x008fc60000000033 */
[----:B------:R-:W3:Y:S02]  /*9f10*/  LDL.LU R52, [R1+0x850] ;  /* 0x0008500001347983 */ /* 0x000ee40000300800 */
[----:B------:R-:W-:Y:S02]  /*9f20*/  @!P3 PRMT R51, R33, 0x7610, R51 ;  /* 0x000076102133b816 */ /* 0x000fe40000000033 */
[----:B0-----:R-:W4:Y:S04]  /*9f30*/  LDL.LU R58, [R1+0x870] ;  /* 0x00087000013a7983 */ /* 0x001f280000300800 */
[----:B------:R0:W-:Y:S01]  /*9f40*/  STL.S16 [R1+0x4ec], R51 ;  /* 0x0004ec3301007387 */ /* 0x0001e20000100600 */
[----:B-1----:R-:W-:-:S03]  /*9f50*/  PRMT R56, RZ, 0x7610, R56 ;  /* 0x00007610ff387816 */ /* 0x002fc60000000038 */
[----:B------:R-:W-:Y:S01]  /*9f60*/  STL [R1+0x17c], R2 ;  /* 0x00017c0201007387 */ /* 0x000fe20000100800 */
[----:B------:R-:W-:-:S03]  /*9f70*/  LOP3.LUT R48, R48, 0xfffffffb, RZ, 0xc0, !PT ;  /* 0xfffffffb30307812 */ /* 0x000fc600078ec0ff */
[----:B------:R-:W-:Y:S04]  /*9f80*/  STL [R1+0x7c], R46 ;  /* 0x00007c2e01007387 */ /* 0x000fe80000100800 */
[----:B0-----:R-:W2:Y:S01]  /*9f90*/  LDL.LU R51, [R1+0x838] ;  /* 0x0008380001337983 */ /* 0x001ea20000300800 */
[----:B------:R-:W-:-:S03]  /*9fa0*/  @!P5 PRMT R56, R27, 0x7610, R56 ;  /* 0x000076101b38d816 */ /* 0x000fc60000000038 */
[----:B------:R-:W2:Y:S04]  /*9fb0*/  LDL.LU.64 R34, [R1+0x848] ;  /* 0x0008480001227983 */ /* 0x000ea80000300a00 */
[----:B------:R0:W-:Y:S04]  /*9fc0*/  STL.S16 [R1+0x448], R56 ;  /* 0x0004483801007387 */ /* 0x0001e80000100600 */
[----:B------:R-:W2:Y:S04]  /*9fd0*/  LDL.LU R54, [R1+0x844] ;  /* 0x0008440001367983 */ /* 0x000ea80000300800 */
[----:B0-----:R-:W2:Y:S01]  /*9fe0*/  LDL.LU.64 R56, [R1+0x420] ;  /* 0x0004200001387983 */ /* 0x001ea20000300a00 */
[----:B---3--:R-:W-:-:S04]  /*9ff0*/  PRMT R52, RZ, 0x7610, R52 ;  /* 0x00007610ff347816 */ /* 0x008fc80000000034 */
[----:B------:R-:W-:Y:S02]  /*a000*/  @!P6 PRMT R52, R29, 0x7610, R52 ;  /* 0x000076101d34e816 */ /* 0x000fe40000000034 */
[----:B----4-:R-:W-:-:S03]  /*a010*/  PRMT R58, RZ, 0x7610, R58 ;  /* 0x00007610ff3a7816 */ /* 0x010fc6000000003a */
[----:B------:R0:W-:Y:S01]  /*a020*/  STL.S16 [R1+0x454], R52 ;  /* 0x0004543401007387 */ /* 0x0001e20000100600 */
[----:B------:R-:W-:-:S03]  /*a030*/  @!P4 PRMT R58, R25, 0x7632, R58 ;  /* 0x00007632193ac816 */ /* 0x000fc6000000003a */
[----:B0-----:R-:W3:Y:S01]  /*a040*/  LDL.LU.64 R52, [R1+0x410] ;  /* 0x0004100001347983 */ /* 0x001ee20000300a00 */
[----:B--2---:R-:W-:-:S04]  /*a050*/  PRMT R51, RZ, 0x7610, R51 ;  /* 0x00007610ff337816 */ /* 0x004fc80000000033 */
[----:B------:R-:W-:Y:S01]  /*a060*/  @!P3 PRMT R51, R38, 0x7610, R51 ;  /* 0x000076102633b816 */ /* 0x000fe20000000033 */
[----:B------:R0:W-:Y:S04]  /*a070*/  STL.S16 [R1+0x468], R58 ;  /* 0x0004683a01007387 */ /* 0x0001e80000100600 */
[----:B------:R1:W-:Y:S04]  /*a080*/  STL.S16 [R1+0x524], R51 ;  /* 0x0005243301007387 */ /* 0x0003e80000100600 */
[----:B0-----:R-:W2:Y:S04]  /*a090*/  LDL.LU R58, [R1+0x864] ;  /* 0x00086400013a7983 */ /* 0x001ea80000300800 */
[----:B-1----:R-:W4:Y:S01]  /*a0a0*/  LDL.LU R51, [R1+0x830] ;  /* 0x0008300001337983 */ /* 0x002f220000300800 */
[----:B------:R-:W-:-:S02]  /*a0b0*/  PRMT R2, RZ, 0x7610, R2 ;  /* 0x00007610ff027816 */ /* 0x000fc40000000002 */
[----:B------:R-:W-:Y:S02]  /*a0c0*/  LOP3.LUT P4, RZ, R69, 0x1000, RZ, 0xc0, !PT ;  /* 0x0000100045ff7812 */ /* 0x000fe4000788c0ff */
[----:B------:R-:W-:Y:S02]  /*a0d0*/  @!P0 PRMT R2, R32, 0x7632, R2 ;  /* 0x0000763220028816 */ /* 0x000fe40000000002 */
[----:B------:R-:W-:-:S03]  /*a0e0*/  MOV R46, RZ ;  /* 0x000000ff002e7202 */ /* 0x000fc60000000f00 */
[----:B------:R0:W-:Y:S06]  /*a0f0*/  STL.S16 [R1+0x514], R2 ;  /* 0x0005140201007387 */ /* 0x0001ec0000100600 */
[----:B------:R-:W4:Y:S01]  /*a100*/  @!P4 LDG.E R46, desc[UR10][R56.64] ;  /* 0x0000000a382ec981 */ /* 0x000f22000c1e1900 */
[----:B0-----:R-:W-:Y:S01]  /*a110*/  HFMA2 R2, -RZ, RZ, 0, 0 ;  /* 0x00000000ff027431 */ /* 0x001fe200000001ff */
[----:B------:R-:W-:Y:S02]  /*a120*/  @P4 LOP3.LUT R48, R48, 0x4, RZ, 0xfc, !PT ;  /* 0x0000000430304812 */ /* 0x000fe400078efcff */
[----:B------:R-:W-:-:S02]  /*a130*/  PRMT R35, RZ, 0x7610, R35 ;  /* 0x00007610ff237816 */ /* 0x000fc40000000023 */
[----:B------:R-:W-:Y:S01]  /*a140*/  PRMT R34, RZ, 0x7610, R34 ;  /* 0x00007610ff227816 */ /* 0x000fe20000000022 */
[----:B------:R-:W-:Y:S01]  /*a150*/  STL [R1+0x80], R4 ;  /* 0x0000800401007387 */ /* 0x000fe20000100800 */
[----:B------:R-:W-:-:S03]  /*a160*/  PRMT R54, RZ, 0x7610, R54 ;  /* 0x00007610ff367816 */ /* 0x000fc60000000036 */
[----:B------:R-:W4:Y:S04]  /*a170*/  LDL.LU.64 R56, [R1+0x400] ;  /* 0x0004000001387983 */ /* 0x000f280000300a00 */
[----:B---3--:R-:W3:Y:S01]  /*a180*/  @!P4 LDG.E R2, desc[UR10][R52.64] ;  /* 0x0000000a3402c981 */ /* 0x008ee2000c1e1900 */
[----:B------:R-:W-:Y:S02]  /*a190*/  LOP3.LUT P4, RZ, R69, 0x10000, RZ, 0xc0, !PT ;  /* 0x0001000045ff7812 */ /* 0x000fe4000788c0ff */
[----:B--2---:R-:W-:Y:S01]  /*a1a0*/  PRMT R58, RZ, 0x7610, R58 ;  /* 0x00007610ff3a7816 */ /* 0x004fe2000000003a */
[----:B------:R-:W2:Y:S01]  /*a1b0*/  LDL.LU.64 R52, [R1+0x3e0] ;  /* 0x0003e00001347983 */ /* 0x000ea20000300a00 */
[----:B----4-:R-:W-:Y:S02]  /*a1c0*/  PRMT R51, RZ, 0x7610, R51 ;  /* 0x00007610ff337816 */ /* 0x010fe40000000033 */
[----:B------:R-:W-:-:S07]  /*a1d0*/  @!P5 PRMT R58, R27, 0x7632, R58 ;  /* 0x000076321b3ad816 */ /* 0x000fce000000003a */
[----:B------:R-:W-:Y:S01]  /*a1e0*/  @!P4 PRMT R51, R39, 0x7610, R51 ;  /* 0x000076102733c816 */ /* 0x000fe20000000033 */
[----:B------:R0:W-:Y:S04]  /*a1f0*/  STL.S16 [R1+0x450], R58 ;  /* 0x0004503a01007387 */ /* 0x0001e80000100600 */
[----:B------:R1:W-:Y:S04]  /*a200*/  STL.S16 [R1+0x534], R51 ;  /* 0x0005343301007387 */ /* 0x0003e80000100600 */
[----:B0-----:R-:W4:Y:S04]  /*a210*/  LDL.LU R58, [R1+0x858] ;  /* 0x00085800013a7983 */ /* 0x001f280000300800 */
[----:B-1----:R-:W3:Y:S01]  /*a220*/  LDL.LU R51, [R1+0x82c] ;  /* 0x00082c0001337983 */ /* 0x002ee20000300800 */
[----:B------:R-:W-:-:S02]  /*a230*/  @!P6 PRMT R35, R29, 0x7632, R35 ;  /* 0x000076321d23e816 */ /* 0x000fc40000000023 */
[----:B------:R-:W-:-:S03]  /*a240*/  @!P6 PRMT R34, R30, 0x7610, R34 ;  /* 0x000076101e22e816 */ /* 0x000fc60000000022 */
[----:B------:R-:W-:Y:S04]  /*a250*/  STL.S16 [R1+0x498], R35 ;  /* 0x0004982301007387 */ /* 0x000fe80000100600 */
[----:B------:R0:W-:Y:S04]  /*a260*/  STL.S16 [R1+0x48c], R34 ;  /* 0x00048c2201007387 */ /* 0x0001e80000100600 */
[----:B0-----:R-:W2:Y:S01]  /*a270*/  LDL.LU.64 R34, [R1+0x408] ;  /* 0x0004080001227983 */ /* 0x001ea20000300a00 */
[----:B------:R-:W-:-:S05]  /*a280*/  @!P0 PRMT R54, R31, 0x7610, R54 ;  /* 0x000076101f368816 */ /* 0x000fca0000000036 */
[----:B------:R0:W-:Y:S04]  /*a290*/  STL.S16 [R1+0x49c], R54 ;  /* 0x00049c3601007387 */ /* 0x0001e80000100600 */
[----:B0-----:R-:W2:Y:S01]  /*a2a0*/  LDL.LU.64 R54, [R1+0x3f0] ;  /* 0x0003f00001367983 */ /* 0x001ea20000300a00 */
[----:B----4-:R-:W-:Y:S02]  /*a2b0*/  PRMT R58, RZ, 0x7610, R58 ;  /* 0x00007610ff3a7816 */ /* 0x010fe4000000003a */
[----:B---3--:R-:W-:Y:S02]  /*a2c0*/  PRMT R51, RZ, 0x7610, R51 ;  /* 0x00007610ff337816 */ /* 0x008fe40000000033 */
[----:B------:R-:W-:Y:S02]  /*a2d0*/  @!P0 PRMT R58, R31, 0x7632, R58 ;  /* 0x000076321f3a8816 */ /* 0x000fe4000000003a */
[----:B------:R-:W-:-:S03]  /*a2e0*/  @!P4 PRMT R51, R40, 0x7610, R51 ;  /* 0x000076102833c816 */ /* 0x000fc60000000033 */
[----:B------:R0:W-:Y:S04]  /*a2f0*/  STL.S16 [R1+0x4dc], R58 ;  /* 0x0004dc3a01007387 */ /* 0x0001e80000100600 */
[----:B------:R1:W-:Y:S04]  /*a300*/  STL.S16 [R1+0x544], R51 ;  /* 0x0005443301007387 */ /* 0x0003e80000100600 */
[----:B0-----:R-:W3:Y:S04]  /*a310*/  LDL.LU R58, [R1+0x840] ;  /* 0x00084000013a7983 */ /* 0x001ee80000300800 */
[----:B-1----:R-:W4:Y:S01]  /*a320*/  LDL.LU R51, [R1+0x824] ;  /* 0x0008240001337983 */ /* 0x002f220000300800 */
[----:B------:R-:W-:-:S02]  /*a330*/  LOP3.LUT P5, RZ, R69, 0x800, RZ, 0xc0, !PT ;  /* 0x0000080045ff7812 */ /* 0x000fc400078ac0ff */
[----:B------:R-:W-:-:S11]  /*a340*/  MOV R4, RZ ;  /* 0x000000ff00047202 */ /* 0x000fd60000000f00 */
[----:B--2---:R-:W2:Y:S04]  /*a350*/  @!P5 LDG.E R4, desc[UR10][R34.64] ;  /* 0x0000000a2204d981 */ /* 0x004ea8000c1e1900 */
[----:B------:R-:W2:Y:S01]  /*a360*/  LDL.LU.64 R34, [R1+0x3e8] ;  /* 0x0003e80001227983 */ /* 0x000ea20000300a00 */
[----:B------:R-:W-:-:S03]  /*a370*/  LOP3.LUT P6, RZ, R69, 0x400, RZ, 0xc0, !PT ;  /* 0x0000040045ff7812 */ /* 0x000fc600078cc0ff */
[----:B------:R0:W-:Y:S02]  /*a380*/  STL [R1+0x84], R66 ;  /* 0x0000844201007387 */ /* 0x0001e40000100800 */
[----:B0-----:R-:W-:-:S08]  /*a390*/  MOV R66, RZ ;  /* 0x000000ff00427202 */ /* 0x001fd00000000f00 */
[----:B------:R-:W2:Y:S04]  /*a3a0*/  @!P6 LDG.E R66, desc[UR10][R54.64] ;  /* 0x0000000a3642e981 */ /* 0x000ea8000c1e1900 */
[----:B------:R-:W2:Y:S01]  /*a3b0*/  LDL.LU.64 R54, [R1+0x3d0] ;  /* 0x0003d00001367983 */ /* 0x000ea20000300a00 */
[----:B---3--:R-:W-:Y:S02]  /*a3c0*/  PRMT R58, RZ, 0x7610, R58 ;  /* 0x00007610ff3a7816 */ /* 0x008fe4000000003a */
[----:B----4-:R-:W-:Y:S02]  /*a3d0*/  PRMT R51, RZ, 0x7610, R51 ;  /* 0x00007610ff337816 */ /* 0x010fe40000000033 */
[----:B------:R-:W-:Y:S02]  /*a3e0*/  @!P3 PRMT R58, R33, 0x7632, R58 ;  /* 0x00007632213ab816 */ /* 0x000fe4000000003a */
[----:B------:R-:W-:-:S03]  /*a3f0*/  @!P1 PRMT R51, R42, 0x7610, R51 ;  /* 0x000076102a339816 */ /* 0x000fc60000000033 */
[----:B------:R0:W-:Y:S04]  /*a400*/  STL.S16 [R1+0x530], R58 ;  /* 0x0005303a01007387 */ /* 0x0001e80000100600 */
[----:B------:R1:W-:Y:S04]  /*a410*/  STL.S16 [R1+0x57c], R51 ;  /* 0x00057c3301007387 */ /* 0x0003e80000100600 */
[----:B0-----:R-:W3:Y:S04]  /*a420*/  LDL.LU R58, [R1+0x834] ;  /* 0x00083400013a7983 */ /* 0x001ee80000300800 */
[----:B-1----:R-:W4:Y:S04]  /*a430*/  LDL.LU R51, [R1+0x818] ;  /* 0x0008180001337983 */ /* 0x002f280000300800 */
[----:B------:R0:W-:Y:S04]  /*a440*/  STL [R1+0x180], R5 ;  /* 0x0001800501007387 */ /* 0x0001e80000100800 */
[----:B------:R1:W-:Y:S01]  /*a450*/  STL [R1+0x184], R67 ;  /* 0x0001844301007387 */ /* 0x0003e20000100800 */
[----:B------:R-:W-:-:S02]  /*a460*/  LOP3.LUT P0, RZ, R69, 0x200, RZ, 0xc0, !PT ;  /* 0x0000020045ff7812 */ /* 0x000fc4000780c0ff */
[----:B0-----:R-:W-:Y:S02]  /*a470*/  PRMT R5, RZ, 0x7610, R5 ;  /* 0x00007610ff057816 */ /* 0x001fe40000000005 */
[----:B-1----:R-:W-:Y:S02]  /*a480*/  PRMT R67, RZ, 0x7610, R67 ;  /* 0x00007610ff437816 */ /* 0x002fe40000000043 */
[----:B------:R-:W-:Y:S02]  /*a490*/  @!P3 PRMT R5, R38, 0x7632, R5 ;  /* 0x000076322605b816 */ /* 0x000fe40000000005 */
[----:B------:R-:W-:Y:S01]  /*a4a0*/  @!P4 PRMT R67, R40, 0x7632, R67 ;  /* 0x000076322843c816 */ /* 0x000fe20000000043 */
[----:B------:R0:W-:Y:S04]  /*a4b0*/  STL [R1+0x88], R68 ;  /* 0x0000884401007387 */ /* 0x0001e80000100800 */
[----:B------:R1:W-:Y:S04]  /*a4c0*/  STL.S16 [R1+0x540], R5 ;  /* 0x0005400501007387 */ /* 0x0003e80000100600 */
[----:B------:R2:W-:Y:S01]  /*a4d0*/  STL.S16 [R1+0x574], R67 ;  /* 0x0005744301007387 */ /* 0x0005e20000100600 */
[----:B0-----:R-:W-:Y:S01]  /*a4e0*/  MOV R68, RZ ;  /* 0x000000ff00447202 */ /* 0x001fe20000000f00 */
[----:B-1----:R-:W-:-:S05]  /*a4f0*/  HFMA2 R5, -RZ, RZ, 0, 0 ;  /* 0x00000000ff057431 */ /* 0x002fca00000001ff */
[----:B------:R-:W4:Y:S01]  /*a500*/  @!P0 LDG.E R68, desc[UR10][R52.64] ;  /* 0x0000000a34448981 */ /* 0x000f22000c1e1900 */
[----:B--2---:R-:W-:-:S03]  /*a510*/  HFMA2 R67, -RZ, RZ, 0, 0 ;  /* 0x00000000ff437431 */ /* 0x004fc600000001ff */
[----:B------:R-:W2:Y:S04]  /*a520*/  @!P5 LDG.E R5, desc[UR10][R56.64] ;  /* 0x0000000a3805d981 */ /* 0x000ea8000c1e1900 */
[----:B------:R0:W2:Y:S04]  /*a530*/  @!P6 LDG.E R67, desc[UR10][R34.64] ;  /* 0x0000000a2243e981 */ /* 0x0000a8000c1e1900 */
[----:B------:R-:W2:Y:S04]  /*a540*/  LDL.LU.64 R52, [R1+0x3b8] ;  /* 0x0003b80001347983 */ /* 0x000ea80000300a00 */
[----:B------:R-:W2:Y:S04]  /*a550*/  LDL.LU.64 R56, [R1+0x3c8] ;  /* 0x0003c80001387983 */ /* 0x000ea80000300a00 */
[----:B------:R-:W0:Y:S04]  /*a560*/  LDL.LU R34, [R1+0x820] ;  /* 0x0008200001227983 */ /* 0x000e280000300800 */
[----:B------:R1:W-:Y:S02]  /*a570*/  STL [R1+0x188], R49 ;  /* 0x0001883101007387 */ /* 0x0003e40000100800 */
[----:B-1----:R-:W-:-:S04]  /*a580*/  PRMT R49, RZ, 0x7610, R49 ;  /* 0x00007610ff317816 */ /* 0x002fc80000000031 */
[----:B------:R-:W-:-:S05]  /*a590*/  @!P1 PRMT R49, R42, 0x7632, R49 ;  /* 0x000076322a319816 */ /* 0x000fca0000000031 */
[----:B------:R1:W-:Y:S02]  /*a5a0*/  STL.S16 [R1+0x5a4], R49 ;  /* 0x0005a43101007387 */ /* 0x0003e40000100600 */
[----:B-1----:R-:W-:-:S06]  /*a5b0*/  HFMA2 R49, -RZ, RZ, 0, 0 ;  /* 0x00000000ff317431 */ /* 0x002fcc00000001ff */
[----:B------:R1:W2:Y:S04]  /*a5c0*/  @!P0 LDG.E R49, desc[UR10][R54.64] ;  /* 0x0000000a36318981 */ /* 0x0002a8000c1e1900 */
[----:B------:R-:W1:Y:S01]  /*a5d0*/  LDL.LU R54, [R1+0x814] ;  /* 0x0008140001367983 */ /* 0x000e620000300800 */
[----:B---3--:R-:W-:Y:S02]  /*a5e0*/  PRMT R58, RZ, 0x7610, R58 ;  /* 0x00007610ff3a7816 */ /* 0x008fe4000000003a */
[----:B----4-:R-:W-:Y:S02]  /*a5f0*/  PRMT R51, RZ, 0x7610, R51 ;  /* 0x00007610ff337816 */ /* 0x010fe40000000033 */
[----:B------:R-:W-:Y:S02]  /*a600*/  @!P4 PRMT R58, R39, 0x7632, R58 ;  /* 0x00007632273ac816 */ /* 0x000fe4000000003a */
[----:B------:R-:W-:-:S03]  /*a610*/  @!P2 PRMT R51, R44, 0x7610, R51 ;  /* 0x000076102c33a816 */ /* 0x000fc60000000033 */
[----:B------:R3:W-:Y:S04]  /*a620*/  STL.S16 [R1+0x554], R58 ;  /* 0x0005543a01007387 */ /* 0x0007e80000100600 */
[----:B------:R4:W-:Y:S04]  /*a630*/  STL.S16 [R1+0x5a8], R51 ;  /* 0x0005a83301007387 */ /* 0x0009e80000100600 */
[----:B---3--:R-:W3:Y:S04]  /*a640*/  LDL.LU R58, [R1+0x828] ;  /* 0x00082800013a7983 */ /* 0x008ee80000300800 */
[----:B----4-:R-:W4:Y:S04]  /*a650*/  LDL.LU R51, [R1+0x80c] ;  /* 0x00080c0001337983 */ /* 0x010f280000300800 */
[----:B------:R2:W-:Y:S01]  /*a660*/  STL [R1+0x18c], R16 ;  /* 0x00018c1001007387 */ /* 0x0005e20000100800 */
[----:B------:R-:W-:-:S02]  /*a670*/  LOP3.LUT P3, RZ, R69, 0x100, RZ, 0xc0, !PT ;  /* 0x0000010045ff7812 */ /* 0x000fc4000786c0ff */
[----:B--2---:R-:W-:-:S04]  /*a680*/  PRMT R16, RZ, 0x7610, R16 ;  /* 0x00007610ff107816 */ /* 0x004fc80000000010 */
[----:B------:R-:W-:Y:S01]  /*a690*/  @!P2 PRMT R16, R44, 0x7632, R16 ;  /* 0x000076322c10a816 */ /* 0x000fe20000000010 */
[----:B------:R2:W-:Y:S04]  /*a6a0*/  STL [R1+0x8c], R50 ;  /* 0x00008c3201007387 */ /* 0x0005e80000100800 */
[----:B------:R-:W-:Y:S04]  /*a6b0*/  STL [R1+0x90], R17 ;  /* 0x0000901101007387 */ /* 0x000fe80000100800 */
[----:B------:R0:W-:Y:S01]  /*a6c0*/  STL.S16 [R1+0x5b4], R16 ;  /* 0x0005b41001007387 */ /* 0x0001e20000100600 */
[----:B--2---:R-:W-:-:S06]  /*a6d0*/  MOV R50, RZ ;  /* 0x000000ff00327202 */ /* 0x004fcc0000000f00 */
[----:B------:R-:W2:Y:S01]  /*a6e0*/  @!P3 LDG.E R50, desc[UR10][R56.64] ;  /* 0x0000000a3832b981 */ /* 0x000ea2000c1e1900 */
[----:B0-----:R-:W-:Y:S02]  /*a6f0*/  CS2R R16, SRZ ;  /* 0x0000000000107805 */ /* 0x001fe4000001ff00 */
[----:B------:R-:W-:-:S04]  /*a700*/  PRMT R34, RZ, 0x7610, R34 ;  /* 0x00007610ff227816 */ /* 0x000fc80000000022 */
[----:B------:R0:W2:Y:S01]  /*a710*/  @!P3 LDG.E R16, desc[UR10][R52.64] ;  /* 0x0000000a3410b981 */ /* 0x0000a2000c1e1900 */
[----:B------:R-:W-:Y:S02]  /*a720*/  LOP3.LUT P3, RZ, R48, 0x8, RZ, 0xc0, !PT ;  /* 0x0000000830ff7812 */ /* 0x000fe4000786c0ff */
[----:B------:R-:W-:Y:S01]  /*a730*/  @!P1 PRMT R34, R41, 0x7610, R34 ;  /* 0x0000761029229816 */ /* 0x000fe20000000022 */
[----:B------:R-:W2:Y:S04]  /*a740*/  LDL.LU.64 R56, [R1+0x3a8] ;  /* 0x0003a80001387983 */ /* 0x000ea80000300a00 */
[----:B------:R0:W-:Y:S01]  /*a750*/  STL.S16 [R1+0x55c], R34 ;  /* 0x00055c2201007387 */ /* 0x0001e20000100600 */
[----:B-1----:R-:W-:-:S03]  /*a760*/  PRMT R54, RZ, 0x7610, R54 ;  /* 0x00007610ff367816 */ /* 0x002fc60000000036 */
[----:B0-----:R-:W2:Y:S01]  /*a770*/  LDL.LU.64 R34, [R1+0x3b0] ;  /* 0x0003b00001227983 */ /* 0x001ea20000300a00 */
[----:B------:R-:W-:-:S03]  /*a780*/  @!P2 PRMT R54, R43, 0x7610, R54 ;  /* 0x000076102b36a816 */ /* 0x000fc60000000036 */
[----:B------:R-:W-:Y:S04]  /*a790*/  STL [R1+0x190], R18 ;  /* 0x0001901201007387 */ /* 0x000fe80000100800 */
[----:B------:R0:W-:Y:S01]  /*a7a0*/  STL.S16 [R1+0x59c], R54 ;  /* 0x00059c3601007387 */ /* 0x0001e20000100600 */
[----:B------:R-:W-:-:S03]  /*a7b0*/  LOP3.LUT P4, RZ, R69, 0x80, RZ, 0xc0, !PT ;  /* 0x0000008045ff7812 */ /* 0x000fc6000788c0ff */
[----:B------:R-:W-:Y:S04]  /*a7c0*/  STL [R1+0x94], R19 ;  /* 0x0000941301007387 */ /* 0x000fe80000100800 */
[----:B------:R-:W2:Y:S04]  /*a7d0*/  LDL.LU R52, [R1+0x808] ;  /* 0x0008080001347983 */ /* 0x000ea80000300800 */
[----:B0-----:R-:W2:Y:S01]  /*a7e0*/  LDL.LU.64 R54, [R1+0x398] ;  /* 0x0003980001367983 */ /* 0x001ea20000300a00 */
[----:B---3--:R-:W-:Y:S02]  /*a7f0*/  PRMT R58, RZ, 0x7610, R58 ;  /* 0x00007610ff3a7816 */ /* 0x008fe4000000003a */
[----:B----4-:R-:W-:-:S02]  /*a800*/  PRMT R51, RZ, 0x7610, R51 ;  /* 0x00007610ff337816 */ /* 0x010fc40000000033 */
[----:B------:R-:W-:Y:S02]  /*a810*/  @!P1 PRMT R58, R41, 0x7632, R58 ;  /* 0x00007632293a9816 */ /* 0x000fe4000000003a */
[----:B------:R-:W-:-:S03]  /*a820*/  @!P3 PRMT R51, R3, 0x7610, R51 ;  /* 0x000076100333b816 */ /* 0x000fc60000000033 */
[----:B------:R0:W-:Y:S04]  /*a830*/  STL.S16 [R1+0x58c], R58 ;  /* 0x00058c3a01007387 */ /* 0x0001e80000100600 */
[----:B------:R1:W-:Y:S04]  /*a840*/  STL.S16 [R1+0x5b8], R51 ;  /* 0x0005b83301007387 */ /* 0x0003e80000100600 */
[----:B0-----:R-:W3:Y:S04]  /*a850*/  LDL.LU R58, [R1+0x81c] ;  /* 0x00081c00013a7983 */ /* 0x001ee80000300800 */
[----:B-1----:R-:W4:Y:S01]  /*a860*/  LDL.LU R51, [R1+0x800] ;  /* 0x0008000001337983 */ /* 0x002f220000300800 */
[----:B------:R-:W-:-:S04]  /*a870*/  PRMT R18, RZ, 0x7610, R18 ;  /* 0x00007610ff127816 */ /* 0x000fc80000000012 */
[----:B------:R-:W-:-:S05]  /*a880*/  @!P3 PRMT R18, R3, 0x7632, R18 ;  /* 0x000076320312b816 */ /* 0x000fca0000000012 */
[----:B------:R0:W-:Y:S02]  /*a890*/  STL.S16 [R1+0x5c0], R18 ;  /* 0x0005c01201007387 */ /* 0x0001e40000100600 */
[----:B0-----:R-:W-:-:S06]  /*a8a0*/  CS2R R18, SRZ ;  /* 0x0000000000127805 */ /* 0x001fcc000001ff00 */
[----:B--2---:R-:W2:Y:S01]  /*a8b0*/  @!P4 LDG.E R18, desc[UR10][R56.64] ;  /* 0x0000000a3812c981 */ /* 0x004ea2000c1e1900 */
[----:B------:R-:W-:-:S03]  /*a8c0*/  LOP3.LUT P1, RZ, R69, 0x40, RZ, 0xc0, !PT ;  /* 0x0000004045ff7812 */ /* 0x000fc6000782c0ff */
[----:B------:R-:W2:Y:S04]  /*a8d0*/  LDL.LU R56, [R1+0x7fc] ;  /* 0x0007fc0001387983 */ /* 0x000ea80000300800 */
[----:B------:R-:W2:Y:S01]  /*a8e0*/  @!P4 LDG.E R17, desc[UR10][R34.64] ;  /* 0x0000000a2211c981 */ /* 0x000ea2000c1e1900 */
[----:B------:R-:W-:-:S03]  /*a8f0*/  LOP3.LUT P4, RZ, R48, 0x4, RZ, 0xc0, !PT ;  /* 0x0000000430ff7812 */ /* 0x000fc6000788c0ff */
[----:B------:R-:W2:Y:S04]  /*a900*/  LDL.LU.64 R34, [R1+0x390] ;  /* 0x0003900001227983 */ /* 0x000ea80000300a00 */
[----:B------:R0:W2:Y:S04]  /*a910*/  @!P1 LDG.E R19, desc[UR10][R54.64] ;  /* 0x0000000a36139981 */ /* 0x0000a8000c1e1900 */
[----:B------:R-:W0:Y:S01]  /*a920*/  LDL.LU R54, [R1+0x7f8] ;  /* 0x0007f80001367983 */ /* 0x000e220000300800 */
[----:B---3--:R-:W-:Y:S02]  /*a930*/  PRMT R58, RZ, 0x7610, R58 ;  /* 0x00007610ff3a7816 */ /* 0x008fe4000000003a */
[----:B----4-:R-:W-:-:S02]  /*a940*/  PRMT R51, RZ, 0x7610, R51 ;  /* 0x00007610ff337816 */ /* 0x010fc40000000033 */
[----:B------:R-:W-:Y:S02]  /*a950*/  @!P2 PRMT R58, R43, 0x7632, R58 ;  /* 0x000076322b3aa816 */ /* 0x000fe4000000003a */
[----:B------:R-:W-:-:S03]  /*a960*/  @!P4 PRMT R51, R2, 0x7610, R51 ;  /* 0x000076100233c816 */ /* 0x000fc60000000033 */
[----:B------:R1:W-:Y:S04]  /*a970*/  STL.S16 [R1+0x5ac], R58 ;  /* 0x0005ac3a01007387 */ /* 0x0003e80000100600 */
[----:B------:R3:W-:Y:S04]  /*a980*/  STL.S16 [R1+0x5c4], R51 ;  /* 0x0005c43301007387 */ /* 0x0007e80000100600 */
[----:B-1----:R-:W4:Y:S04]  /*a990*/  LDL.LU R58, [R1+0x810] ;  /* 0x00081000013a7983 */ /* 0x002f280000300800 */
[----:B---3--:R-:W3:Y:S01]  /*a9a0*/  LDL.LU R51, [R1+0x7f4] ;  /* 0x0007f40001337983 */ /* 0x008ee20000300800 */
[----:B------:R-:W-:-:S04]  /*a9b0*/  PRMT R52, RZ, 0x7610, R52 ;  /* 0x00007610ff347816 */ /* 0x000fc80000000034 */
[----:B------:R-:W-:-:S05]  /*a9c0*/  @!P3 PRMT R52, R45, 0x7610, R52 ;  /* 0x000076102d34b816 */ /* 0x000fca0000000034 */
[----:B------:R1:W-:Y:S04]  /*a9d0*/  STL.S16 [R1+0x5b0], R52 ;  /* 0x0005b03401007387 */ /* 0x0003e80000100600 */
[----:B-1----:R-:W2:Y:S01]  /*a9e0*/  LDL.LU.64 R52, [R1+0x380] ;  /* 0x0003800001347983 */ /* 0x002ea20000300a00 */
[----:B0-----:R-:W-:-:S04]  /*a9f0*/  PRMT R54, RZ, 0x7610, R54 ;  /* 0x00007610ff367816 */ /* 0x001fc80000000036 */
        /* <DEDUP_REMOVED lines=18> */
[----:B------:R-:W-:Y:S01]  /*ab20*/  STL [R1+0x98], R21 ;  /* 0x0000981501007387 */ /* 0x000fe20000100800 */
[----:B--2---:R-:W-:-:S03]  /*ab30*/  PRMT R56, RZ, 0x7610, R56 ;  /* 0x00007610ff387816 */ /* 0x004fc60000000038 */
[----:B------:R0:W-:Y:S01]  /*ab40*/  STL.S16 [R1+0x5d0], R20 ;  /* 0x0005d01401007387 */ /* 0x0001e20000100600 */
[----:B------:R-:W-:-:S03]  /*ab50*/  @!P4 PRMT R56, R46, 0x7632, R56 ;  /* 0x000076322e38c816 */ /* 0x000fc60000000038 */
[----:B------:R-:W-:Y:S04]  /*ab60*/  STL [R1+0x9c], R23 ;  /* 0x00009c1701007387 */ /* 0x000fe80000100800 */
[----:B------:R1:W-:Y:S01]  /*ab70*/  STL.S16 [R1+0x5e4], R22 ;  /* 0x0005e41601007387 */ /* 0x0003e20000100600 */
[----:B0-----:R-:W-:-:S03]  /*ab80*/  CS2R R20, SRZ ;  /* 0x0000000000147805 */ /* 0x001fc6000001ff00 */
[----:B------:R0:W-:Y:S04]  /*ab90*/  STL.S16 [R1+0x5c8], R56 ;  /* 0x0005c83801007387 */ /* 0x0001e80000100600 */
[----:B------:R2:W2:Y:S01]  /*aba0*/  @!P1 LDG.E R20, desc[UR10][R34.64] ;  /* 0x0000000a22149981 */ /* 0x0004a2000c1e1900 */
[----:B-1----:R-:W-:Y:S02]  /*abb0*/  CS2R R22, SRZ ;  /* 0x0000000000167805 */ /* 0x002fe4000001ff00 */
[----:B------:R-:W-:Y:S01]  /*abc0*/  LOP3.LUT P3, RZ, R69, 0x10, RZ, 0xc0, !PT ;  /* 0x0000001045ff7812 */ /* 0x000fe2000786c0ff */
[----:B------:R-:W-:Y:S04]  /*abd0*/  STL [R1+0x19c], R24 ;  /* 0x00019c1801007387 */ /* 0x000fe80000100800 */
[----:B0-----:R-:W2:Y:S04]  /*abe0*/  LDL.LU.64 R56, [R1+0x370] ;  /* 0x0003700001387983 */ /* 0x001ea80000300a00 */
[----:B------:R-:W2:Y:S04]  /*abf0*/  LDL.LU R34, [R1+0x7f0] ;  /* 0x0007f00001227983 */ /* 0x000ea80000300800 */
[----:B------:R-:W2:Y:S04]  /*ac00*/  @!P2 LDG.E R21, desc[UR10][R52.64] ;  /* 0x0000000a3415a981 */ /* 0x000ea8000c1e1900 */
[----:B------:R0:W2:Y:S01]  /*ac10*/  @!P2 LDG.E R22, desc[UR10][R54.64] ;  /* 0x0000000a3616a981 */ /* 0x0000a2000c1e1900 */
[----:B---3--:R-:W-:-:S03]  /*ac20*/  PRMT R58, RZ, 0x7610, R58 ;  /* 0x00007610ff3a7816 */ /* 0x008fc6000000003a */
[----:B------:R-:W0:Y:S01]  /*ac30*/  LDL.LU R54, [R1+0x7e4] ;  /* 0x0007e40001367983 */ /* 0x000e220000300800 */
[----:B----4-:R-:W-:-:S03]  /*ac40*/  PRMT R51, RZ, 0x7610, R51 ;  /* 0x00007610ff337816 */ /* 0x010fc60000000033 */
[----:B------:R-:W3:Y:S01]  /*ac50*/  LDL.LU.64 R52, [R1+0x360] ;  /* 0x0003600001347983 */ /* 0x000ee20000300a00 */
[----:B------:R-:W-:Y:S02]  /*ac60*/  @!P5 PRMT R58, R4, 0x7632, R58 ;  /* 0x00007632043ad816 */ /* 0x000fe4000000003a */
[----:B------:R-:W-:-:S03]  /*ac70*/  @!P6 PRMT R51, R67, 0x7610, R51 ;  /* 0x000076104333e816 */ /* 0x000fc60000000033 */
[----:B------:R1:W-:Y:S04]  /*ac80*/  STL.S16 [R1+0x5dc], R58 ;  /* 0x0005dc3a01007387 */ /* 0x0003e80000100600 */
[----:B------:R4:W-:Y:S04]  /*ac90*/  STL.S16 [R1+0x374], R51 ;  /* 0x0003743301007387 */ /* 0x0009e80000100600 */
[----:B-1----:R-:W3:Y:S04]  /*aca0*/  LDL.LU R58, [R1+0x7ec] ;  /* 0x0007ec00013a7983 */ /* 0x002ee80000300800 */
[----:B----4-:R-:W4:Y:S01]  /*acb0*/  LDL.LU R51, [R1+0x7dc] ;  /* 0x0007dc0001337983 */ /* 0x010f220000300800 */
[----:B------:R-:W-:-:S04]  /*acc0*/  PRMT R24, RZ, 0x7610, R24 ;  /* 0x00007610ff187816 */ /* 0x000fc80000000018 */
[----:B------:R-:W-:Y:S01]  /*acd0*/  @!P6 PRMT R24, R67, 0x7632, R24 ;  /* 0x000076324318e816 */ /* 0x000fe20000000018 */
[----:B--2---:R-:W2:Y:S01]  /*ace0*/  @!P3 LDG.E R23, desc[UR10][R56.64] ;  /* 0x0000000a3817b981 */ /* 0x004ea2000c1e1900 */
[----:B------:R-:W-:-:S04]  /*acf0*/  PRMT R34, RZ, 0x7610, R34 ;  /* 0x00007610ff227816 */ /* 0x000fc80000000022 */
[----:B------:R-:W-:Y:S01]  /*ad00*/  @!P5 PRMT R34, R4, 0x7610, R34 ;  /* 0x000076100422d816 */ /* 0x000fe20000000022 */
[----:B------:R-:W2:Y:S04]  /*ad10*/  LDL.LU.64 R56, [R1+0x350] ;  /* 0x0003500001387983 */ /* 0x000ea80000300a00 */
[----:B------:R1:W-:Y:S04]  /*ad20*/  STL.S16 [R1+0x380], R34 ;  /* 0x0003802201007387 */ /* 0x0003e80000100600 */
[----:B-1----:R-:W2:Y:S01]  /*ad30*/  LDL.LU.64 R34, [R1+0x358] ;  /* 0x0003580001227983 */ /* 0x002ea20000300a00 */
[----:B0-----:R-:W-:-:S04]  /*ad40*/  PRMT R54, RZ, 0x7610, R54 ;  /* 0x00007610ff367816 */ /* 0x001fc80000000036 */
[----:B------:R-:W-:-:S05]  /*ad50*/  @!P6 PRMT R54, R66, 0x7610, R54 ;  /* 0x000076104236e816 */ /* 0x000fca0000000036 */
[----:B------:R0:W-:Y:S04]  /*ad60*/  STL.S16 [R1+0x370], R54 ;  /* 0x0003703601007387 */ /* 0x0001e80000100600 */
[----:B0-----:R-:W2:Y:S01]  /*ad70*/  LDL.LU.64 R54, [R1+0x340] ;  /* 0x0003400001367983 */ /* 0x001ea20000300a00 */
[----:B---3--:R-:W-:Y:S02]  /*ad80*/  PRMT R58, RZ, 0x7610, R58 ;  /* 0x00007610ff3a7816 */ /* 0x008fe4000000003a */
[----:B----4-:R-:W-:Y:S02]  /*ad90*/  PRMT R51, RZ, 0x7610, R51 ;  /* 0x00007610ff337816 */ /* 0x010fe40000000033 */
[----:B------:R-:W-:Y:S02]  /*ada0*/  @!P6 PRMT R58, R66, 0x7632, R58 ;  /* 0x00007632423ae816 */ /* 0x000fe4000000003a */
[----:B------:R-:W-:-:S03]  /*adb0*/  @!P0 PRMT R51, R68, 0x7610, R51 ;  /* 0x0000761044338816 */ /* 0x000fc60000000033 */
[----:B------:R0:W-:Y:S04]  /*adc0*/  STL.S16 [R1+0x378], R58 ;  /* 0x0003783a01007387 */ /* 0x0001e80000100600 */
[----:B0-----:R-:W3:Y:S04]  /*add0*/  LDL.LU R58, [R1+0x7e0] ;  /* 0x0007e000013a7983 */ /* 0x001ee80000300800 */
[----:B------:R-:W-:Y:S04]  /*ade0*/  STL.S16 [R1+0x37c], R24 ;  /* 0x00037c1801007387 */ /* 0x000fe80000100600 */
[----:B------:R0:W-:Y:S04]  /*adf0*/  STL.S16 [R1+0x358], R51 ;  /* 0x0003583301007387 */ /* 0x0001e80000100600 */
[----:B0-----:R-:W4:Y:S01]  /*ae00*/  LDL.LU R51, [R1+0x7d8] ;  /* 0x0007d80001337983 */ /* 0x001f220000300800 */
[----:B------:R-:W-:-:S04]  /*ae10*/  LOP3.LUT R48, R48, 0xfffffffe, RZ, 0xc0, !PT ;  /* 0xfffffffe30307812 */ /* 0x000fc800078ec0ff */
[----:B------:R-:W-:Y:S02]  /*ae20*/  @P1 LOP3.LUT R48, R48, 0x1, RZ, 0xfc, !PT ;  /* 0x0000000130301812 */ /* 0x000fe400078efcff */
[----:B----4-:R-:W-:-:S04]  /*ae30*/  PRMT R51, RZ, 0x7610, R51 ;  /* 0x00007610ff337816 */ /* 0x010fc80000000033 */
[----:B------:R-:W-:-:S05]  /*ae40*/  @!P0 PRMT R51, R49, 0x7610, R51 ;  /* 0x0000761031338816 */ /* 0x000fca0000000033 */
[----:B------:R0:W-:Y:S04]  /*ae50*/  STL.S16 [R1+0x35c], R51 ;  /* 0x00035c3301007387 */ /* 0x0001e80000100600 */
[----:B0-----:R-:W4:Y:S01]  /*ae60*/  LDL.LU R51, [R1+0x7d0] ;  /* 0x0007d00001337983 */ /* 0x001f220000300800 */
[----:B------:R-:W-:-:S04]  /*ae70*/  LOP3.LUT R48, R48, 0xfffffffd, RZ, 0xc0, !PT ;  /* 0xfffffffd30307812 */ /* 0x000fc800078ec0ff */
[----:B------:R-:W-:Y:S02]  /*ae80*/  @P2 LOP3.LUT R48, R48, 0x2, RZ, 0xfc, !PT ;  /* 0x0000000230302812 */ /* 0x000fe400078efcff */
[----:B------:R-:W-:Y:S02]  /*ae90*/  LOP3.LUT P2, RZ, R69, 0x100, RZ, 0xc0, !PT ;  /* 0x0000010045ff7812 */ /* 0x000fe4000784c0ff */
[----:B----4-:R-:W-:-:S11]  /*aea0*/  PRMT R51, RZ, 0x7610, R51 ;  /* 0x00007610ff337816 */ /* 0x010fd60000000033 */
[----:B------:R-:W-:-:S05]  /*aeb0*/  @!P2 PRMT R51, R50, 0x7610, R51 ;  /* 0x000076103233a816 */ /* 0x000fca0000000033 */
[----:B------:R0:W-:Y:S04]  /*aec0*/  STL.S16 [R1+0x344], R51 ;  /* 0x0003443301007387 */ /* 0x0001e80000100600 */
[----:B0-----:R-:W4:Y:S01]  /*aed0*/  LDL.LU R51, [R1+0x7cc] ;  /* 0x0007cc0001337983 */ /* 0x001f220000300800 */
[----:B---3--:R-:W-:Y:S02]  /*aee0*/  PRMT R58, RZ, 0x7610, R58 ;  /* 0x00007610ff3a7816 */ /* 0x008fe4000000003a */
[----:B----4-:R-:W-:-:S04]  /*aef0*/  PRMT R51, RZ, 0x7610, R51 ;  /* 0x00007610ff337816 */ /* 0x010fc80000000033 */
[----:B------:R-:W-:-:S05]  /*af00*/  @!P2 PRMT R51, R16, 0x7610, R51 ;  /* 0x000076101033a816 */ /* 0x000fca0000000033 */
[----:B------:R0:W-:Y:S04]  /*af10*/  STL.S16 [R1+0x350], R51 ;  /* 0x0003503301007387 */ /* 0x0001e80000100600 */
[----:B0-----:R-:W3:Y:S01]  /*af20*/  LDL.LU R51, [R1+0x7c4] ;  /* 0x0007c40001337983 */ /* 0x001ee20000300800 */
[----:B------:R-:W-:Y:S02]  /*af30*/  @!P0 PRMT R58, R68, 0x7632, R58 ;  /* 0x00007632443a8816 */ /* 0x000fe4000000003a */
[C---:B------:R-:W-:Y:S02]  /*af40*/  LOP3.LUT P1, RZ, R69.reuse, 0x80, RZ, 0xc0, !PT ;  /* 0x0000008045ff7812 */ /* 0x040fe4000782c0ff */
[----:B------:R-:W-:Y:S01]  /*af50*/  LOP3.LUT P4, RZ, R69, 0x8, RZ, 0xc0, !PT ;  /* 0x0000000845ff7812 */ /* 0x000fe2000788c0ff */
[----:B------:R0:W-:Y:S04]  /*af60*/  STL.S16 [R1+0x360], R58 ;  /* 0x0003603a01007387 */ /* 0x0001e80000100600 */
[----:B------:R1:W-:Y:S04]  /*af70*/  STL [R1+0xa0], R25 ;  /* 0x0000a01901007387 */ /* 0x0003e80000100800 */
[----:B0-----:R-:W4:Y:S01]  /*af80*/  LDL.LU R58, [R1+0x7d4] ;  /* 0x0007d400013a7983 */ /* 0x001f220000300800 */
[----:B-1----:R-:W-:-:S06]  /*af90*/  CS2R R24, SRZ ;  /* 0x0000000000187805 */ /* 0x002fcc000001ff00 */
[----:B--2---:R-:W2:Y:S01]  /*afa0*/  @!P4 LDG.E R25, desc[UR10][R34.64] ;  /* 0x0000000a2219c981 */ /* 0x004ea2000c1e1900 */
[----:B---3--:R-:W-:-:S03]  /*afb0*/  PRMT R51, RZ, 0x7610, R51 ;  /* 0x00007610ff337816 */ /* 0x008fc60000000033 */
[----:B------:R-:W3:Y:S01]  /*afc0*/  LDL.LU.64 R34, [R1+0x330] ;  /* 0x0003300001227983 */ /* 0x000ee20000300a00 */
[----:B------:R-:W-:-:S03]  /*afd0*/  @!P1 PRMT R51, R17, 0x7610, R51 ;  /* 0x0000761011339816 */ /* 0x000fc60000000033 */
[----:B------:R-:W-:Y:S04]  /*afe0*/  STL [R1+0x1a8], R30 ;  /* 0x0001a81e01007387 */ /* 0x000fe80000100800 */
[----:B------:R0:W-:Y:S04]  /*aff0*/  STL.S16 [R1+0x330], R51 ;  /* 0x0003303301007387 */ /* 0x0001e80000100600 */
[----:B------:R-:W-:Y:S01]  /*b000*/  STL [R1+0x1a0], R26 ;  /* 0x0001a01a01007387 */ /* 0x000fe20000100800 */
[----:B----4-:R-:W-:-:S03]  /*b010*/  PRMT R58, RZ, 0x7610, R58 ;  /* 0x00007610ff3a7816 */ /* 0x010fc6000000003a */
[----:B------:R-:W-:Y:S04]  /*b020*/  STL [R1+0xa4], R27 ;  /* 0x0000a41b01007387 */ /* 0x000fe80000100800 */
[----:B0-----:R-:W4:Y:S01]  /*b030*/  LDL.LU R51, [R1+0x7c0] ;  /* 0x0007c00001337983 */ /* 0x001f220000300800 */
[----:B------:R-:W-:-:S03]  /*b040*/  @!P2 PRMT R58, R50, 0x7632, R58 ;  /* 0x00007632323aa816 */ /* 0x000fc6000000003a */
[----:B------:R-:W-:Y:S04]  /*b050*/  STL [R1+0x1a4], R28 ;  /* 0x0001a41c01007387 */ /* 0x000fe80000100800 */
[----:B------:R0:W-:Y:S01]  /*b060*/  STL.S16 [R1+0x354], R58 ;  /* 0x0003543a01007387 */ /* 0x0001e20000100600 */
[----:B------:R-:W-:-:S03]  /*b070*/  LOP3.LUT P6, RZ, R69, 0x2, RZ, 0xc0, !PT ;  /* 0x0000000245ff7812 */ /* 0x000fc600078cc0ff */
[----:B------:R-:W-:Y:S04]  /*b080*/  STL [R1+0xa8], R29 ;  /* 0x0000a81d01007387 */ /* 0x000fe80000100800 */
[----:B------:R-:W2:Y:S04]  /*b090*/  @!P3 LDG.E R24, desc[UR10][R52.64] ;  /* 0x0000000a3418b981 */ /* 0x000ea8000c1e1900 */
[----:B0-----:R-:W3:Y:S01]  /*b0a0*/  LDL.LU R58, [R1+0x7c8] ;  /* 0x0007c800013a7983 */ /* 0x001ee20000300800 */
[----:B----4-:R-:W-:-:S03]  /*b0b0*/  PRMT R51, RZ, 0x7610, R51 ;  /* 0x00007610ff337816 */ /* 0x010fc60000000033 */
[----:B------:R-:W-:Y:S01]  /*b0c0*/  STL [R1+0x1ac], R32 ;  /* 0x0001ac2001007387 */ /* 0x000fe20000100800 */
[----:B------:R-:W-:-:S03]  /*b0d0*/  @!P1 PRMT R51, R18, 0x7610, R51 ;  /* 0x0000761012339816 */ /* 0x000fc60000000033 */
[----:B------:R-:W-:Y:S04]  /*b0e0*/  STL [R1+0xb0], R33 ;  /* 0x0000b02101007387 */ /* 0x000fe80000100800 */
[----:B------:R0:W-:Y:S01]  /*b0f0*/  STL.S16 [R1+0x618], R51 ;  /* 0x0006183301007387 */ /* 0x0001e20000100600 */
[----:B------:R-:W-:Y:S02]  /*b100*/  PRMT R30, RZ, 0x7610, R30 ;  /* 0x00007610ff1e7816 */ /* 0x000fe4000000001e */
[----:B------:R-:W-:Y:S01]  /*b110*/  PRMT R26, RZ, 0x7610, R26 ;  /* 0x00007610ff1a7816 */ /* 0x000fe2000000001a */
[----:B------:R-:W4:Y:S04]  /*b120*/  LDL.LU.64 R52, [R1+0x338] ;  /* 0x0003380001347983 */ /* 0x000f280000300a00 */
[----:B0-----:R-:W2:Y:S01]  /*b130*/  LDL.LU R51, [R1+0x7b8] ;  /* 0x0007b80001337983 */ /* 0x001ea20000300800 */
[----:B---3--:R-:W-:-:S02]  /*b140*/  PRMT R58, RZ, 0x7610, R58 ;  /* 0x00007610ff3a7816 */ /* 0x008fc4000000003a */
[----:B------:R-:W-:Y:S02]  /*b150*/  @!P1 PRMT R30, R18, 0x7632, R30 ;  /* 0x00007632121e9816 */ /* 0x000fe4000000001e */
[----:B------:R-:W-:Y:S02]  /*b160*/  @!P1 PRMT R58, R17, 0x7632, R58 ;  /* 0x00007632113a9816 */ /* 0x000fe4000000003a */
[----:B------:R-:W-:Y:S02]  /*b170*/  LOP3.LUT P1, RZ, R48, 0x1, RZ, 0xc0, !PT ;  /* 0x0000000130ff7812 */ /* 0x000fe4000782c0ff */
[----:B------:R-:W-:-:S05]  /*b180*/  @!P0 PRMT R26, R49, 0x7632, R26 ;  /* 0x00007632311a8816 */ /* 0x000fca000000001a */
[----:B------:R0:W-:Y:S02]  /*b190*/  STL.S16 [R1+0x364], R26 ;  /* 0x0003641a01007387 */ /* 0x0001e40000100600 */
[----:B0-----:R-:W-:-:S06]  /*b1a0*/  CS2R R26, SRZ ;  /* 0x00000000001a7805 */ /* 0x001fcc000001ff00 */
[----:B------:R-:W3:Y:S04]  /*b1b0*/  @!P4 LDG.E R26, desc[UR10][R56.64] ;  /* 0x0000000a381ac981 */ /* 0x000ee8000c1e1900 */
[----:B------:R-:W3:Y:S01]  /*b1c0*/  LDL.LU.64 R56, [R1+0x320] ;  /* 0x0003200001387983 */ /* 0x000ee20000300a00 */
[----:B--2---:R-:W-:-:S04]  /*b1d0*/  PRMT R51, RZ, 0x7610, R51 ;  /* 0x00007610ff337816 */ /* 0x004fc80000000033 */
[----:B------:R-:W-:-:S05]  /*b1e0*/  @!P1 PRMT R51, R19, 0x7610, R51 ;  /* 0x0000761013339816 */ /* 0x000fca0000000033 */
[----:B------:R0:W-:Y:S04]  /*b1f0*/  STL.S16 [R1+0x320], R51 ;  /* 0x0003203301007387 */ /* 0x0001e80000100600 */
[----:B0-----:R-:W2:Y:S01]  /*b200*/  LDL.LU R51, [R1+0x7b4] ;  /* 0x0007b40001337983 */ /* 0x001ea20000300800 */
[----:B------:R-:W-:Y:S02]  /*b210*/  PRMT R28, RZ, 0x7610, R28 ;  /* 0x00007610ff1c7816 */ /* 0x000fe4000000001c */
[----:B--2---:R-:W-:-:S04]  /*b220*/  PRMT R51, RZ, 0x7610, R51 ;  /* 0x00007610ff337816 */ /* 0x004fc80000000033 */
[----:B------:R-:W-:-:S05]  /*b230*/  @!P1 PRMT R51, R20, 0x7610, R51 ;  /* 0x0000761014339816 */ /* 0x000fca0000000033 */
[----:B------:R0:W-:Y:S04]  /*b240*/  STL.S16 [R1+0x630], R51 ;  /* 0x0006303301007387 */ /* 0x0001e80000100600 */
[----:B0-----:R-:W2:Y:S01]  /*b250*/  LDL.LU R51, [R1+0x7ac] ;  /* 0x0007ac0001337983 */ /* 0x001ea20000300800 */
[----:B------:R-:W-:Y:S02]  /*b260*/  @!P2 PRMT R28, R16, 0x7632, R28 ;  /* 0x00007632101ca816 */ /* 0x000fe4000000001c */
[----:B------:R-:W-:Y:S02]  /*b270*/  LOP3.LUT P2, RZ, R48, 0x2, RZ, 0xc0, !PT ;  /* 0x0000000230ff7812 */ /* 0x000fe4000784c0ff */
[----:B--2---:R-:W-:-:S11]  /*b280*/  PRMT R51, RZ, 0x7610, R51 ;  /* 0x00007610ff337816 */ /* 0x004fd60000000033 */
[----:B------:R-:W-:-:S05]  /*b290*/  @!P2 PRMT R51, R22, 0x7610, R51 ;  /* 0x000076101633a816 */ /* 0x000fca0000000033 */
[----:B------:R0:W-:Y:S04]  /*b2a0*/  STL.S16 [R1+0x64c], R51 ;  /* 0x00064c3301007387 */ /* 0x0001e80000100600 */
[----:B0-----:R-:W2:Y:S04]  /*b2b0*/  LDL.LU R51, [R1+0x7a0] ;  /* 0x0007a00001337983 */ /* 0x001ea80000300800 */
[----:B------:R0:W-:Y:S02]  /*b2c0*/  STL.S16 [R1+0x610], R28 ;  /* 0x0006101c01007387 */ /* 0x0001e40000100600 */
[----:B0-----:R-:W-:-:S06]  /*b2d0*/  CS2R R28, SRZ ;  /* 0x00000000001c7805 */ /* 0x001fcc000001ff00 */
[----:B------:R-:W3:Y:S04]  /*b2e0*/  @!P6 LDG.E R29, desc[UR10][R34.64] ;  /* 0x0000000a221de981 */ /* 0x000ee8000c1e1900 */
[----:B------:R-:W4:Y:S01]  /*b2f0*/  LDL.LU.64 R34, [R1+0x310] ;  /* 0x0003100001227983 */ /* 0x000f220000300a00 */
[----:B--2---:R-:W-:-:S04]  /*b300*/  PRMT R51, RZ, 0x7610, R51 ;  /* 0x00007610ff337816 */ /* 0x004fc80000000033 */
[----:B------:R-:W-:-:S05]  /*b310*/  @!P3 PRMT R51, R23, 0x7610, R51 ;  /* 0x000076101733b816 */ /* 0x000fca0000000033 */
[----:B------:R0:W-:Y:S04]  /*b320*/  STL.S16 [R1+0x65c], R51 ;  /* 0x00065c3301007387 */ /* 0x0001e80000100600 */
[----:B0-----:R-:W2:Y:S01]  /*b330*/  LDL.LU R51, [R1+0x79c] ;  /* 0x00079c0001337983 */ /* 0x001ea20000300800 */
[----:B------:R-:W-:Y:S02]  /*b340*/  PRMT R32, RZ, 0x7610, R32 ;  /* 0x00007610ff207816 */ /* 0x000fe40000000020 */
[----:B------:R-:W-:Y:S02]  /*b350*/  LOP3.LUT P0, RZ, R69, 0x1, RZ, 0xc0, !PT ;  /* 0x0000000145ff7812 */ /* 0x000fe4000780c0ff */
[----:B------:R-:W-:-:S05]  /*b360*/  @!P1 PRMT R32, R20, 0x7632, R32 ;  /* 0x0000763214209816 */ /* 0x000fca0000000020 */
[----:B------:R0:W-:Y:S02]  /*b370*/  STL.S16 [R1+0x644], R32 ;  /* 0x0006442001007387 */ /* 0x0001e40000100600 */
[----:B0-----:R-:W-:-:S06]  /*b380*/  CS2R R32, SRZ ;  /* 0x0000000000207805 */ /* 0x001fcc000001ff00 */
[----:B----4-:R0:W4:Y:S04]  /*b390*/  @!P0 LDG.E R32, desc[UR10][R34.64] ;  /* 0x0000000a22208981 */ /* 0x010128000c1e1900 */
[----:B------:R-:W0:Y:S01]  /*b3a0*/  LDL.LU R34, [R1+0x7a8] ;  /* 0x0007a80001227983 */ /* 0x000e220000300800 */
[----:B--2---:R-:W-:-:S04]  /*b3b0*/  PRMT R51, RZ, 0x7610, R51 ;  /* 0x00007610ff337816 */ /* 0x004fc80000000033 */
[----:B------:R-:W-:-:S05]  /*b3c0*/  @!P3 PRMT R51, R24, 0x7610, R51 ;  /* 0x000076101833b816 */ /* 0x000fca0000000033 */
[----:B------:R1:W-:Y:S04]  /*b3d0*/  STL.S16 [R1+0x66c], R51 ;  /* 0x00066c3301007387 */ /* 0x0003e80000100600 */
[----:B-1----:R-:W2:Y:S01]  /*b3e0*/  LDL.LU R51, [R1+0x794] ;  /* 0x0007940001337983 */ /* 0x002ea20000300800 */
[----:B0-----:R-:W-:-:S04]  /*b3f0*/  PRMT R34, RZ, 0x7610, R34 ;  /* 0x00007610ff227816 */ /* 0x001fc80000000022 */
[----:B------:R-:W-:-:S05]  /*b400*/  @!P2 PRMT R34, R21, 0x7610, R34 ;  /* 0x000076101522a816 */ /* 0x000fca0000000022 */
[----:B------:R0:W-:Y:S04]  /*b410*/  STL.S16 [R1+0x640], R34 ;  /* 0x0006402201007387 */ /* 0x0001e80000100600 */
[----:B0-----:R-:W4:Y:S01]  /*b420*/  LDL.LU.64 R34, [R1+0x2c8] ;  /* 0x0002c80001227983 */ /* 0x001f220000300a00 */
[----:B--2---:R-:W-:-:S04]  /*b430*/  PRMT R51, RZ, 0x7610, R51 ;  /* 0x00007610ff337816 */ /* 0x004fc80000000033 */
[----:B------:R-:W-:-:S05]  /*b440*/  @!P4 PRMT R51, R25, 0x7610, R51 ;  /* 0x000076101933c816 */ /* 0x000fca0000000033 */
[----:B------:R0:W-:Y:S04]  /*b450*/  STL.S16 [R1+0x2cc], R51 ;  /* 0x0002cc3301007387 */ /* 0x0001e80000100600 */
[----:B0-----:R-:W2:Y:S01]  /*b460*/  LDL.LU R51, [R1+0x790] ;  /* 0x0007900001337983 */ /* 0x001ea20000300800 */
[----:B------:R-:W-:-:S03]  /*b470*/  LOP3.LUT P5, RZ, R69, 0x4, RZ, 0xc0, !PT ;  /* 0x0000000445ff7812 */ /* 0x000fc600078ac0ff */
[----:B------:R0:W-:Y:S04]  /*b480*/  STL.S16 [R1+0x61c], R58 ;  /* 0x00061c3a01007387 */ /* 0x0001e80000100600 */
[----:B0-----:R-:W4:Y:S06]  /*b490*/  LDL.LU R58, [R1+0x7bc] ;  /* 0x0007bc00013a7983 */ /* 0x001f2c0000300800 */
[----:B------:R-:W4:Y:S04]  /*b4a0*/  @!P5 LDG.E R27, desc[UR10][R54.64] ;  /* 0x0000000a361bd981 */ /* 0x000f28000c1e1900 */
[----:B------:R-:W4:Y:S04]  /*b4b0*/  @!P5 LDG.E R28, desc[UR10][R52.64] ;  /* 0x0000000a341cd981 */ /* 0x000f28000c1e1900 */
[----:B------:R-:W4:Y:S04]  /*b4c0*/  LDL.LU.64 R54, [R1+0x318] ;  /* 0x0003180001367983 */ /* 0x000f280000300a00 */
[----:B------:R-:W-:Y:S04]  /*b4d0*/  STL [R1+0xac], R31 ;  /* 0x0000ac1f01007387 */ /* 0x000fe80000100800 */
[----:B------:R-:W-:Y:S04]  /*b4e0*/  STL.S16 [R1+0x62c], R30 ;  /* 0x00062c1e01007387 */ /* 0x000fe80000100600 */
[----:B------:R-:W4:Y:S01]  /*b4f0*/  LDL.LU.64 R52, [R1+0x300] ;  /* 0x0003000001347983 */ /* 0x000f220000300a00 */
[----:B--2---:R-:W-:-:S04]  /*b500*/  PRMT R51, RZ, 0x7610, R51 ;  /* 0x00007610ff337816 */ /* 0x004fc80000000033 */
[----:B---3--:R-:W-:-:S05]  /*b510*/  @!P4 PRMT R51, R26, 0x7610, R51 ;  /* 0x000076101a33c816 */ /* 0x008fca0000000033 */
[----:B------:R0:W-:Y:S04]  /*b520*/  STL.S16 [R1+0x680], R51 ;  /* 0x0006803301007387 */ /* 0x0001e80000100600 */
[----:B0-----:R-:W2:Y:S01]  /*b530*/  LDL.LU R51, [R1+0x788] ;  /* 0x0007880001337983 */ /* 0x001ea20000300800 */
[----:B----4-:R-:W-:-:S04]  /*b540*/  PRMT R58, RZ, 0x7610, R58 ;  /* 0x00007610ff3a7816 */ /* 0x010fc8000000003a */
[----:B------:R-:W-:-:S05]  /*b550*/  @!P1 PRMT R58, R19, 0x7632, R58 ;  /* 0x00007632133a9816 */ /* 0x000fca000000003a */
[----:B------:R0:W-:Y:S04]  /*b560*/  STL.S16 [R1+0x638], R58 ;  /* 0x0006383a01007387 */ /* 0x0001e80000100600 */
        /* <DEDUP_REMOVED lines=9> */
[----:B------:R-:W-:-:S06]  /*b600*/  CS2R R30, SRZ ;  /* 0x00000000001e7805 */ /* 0x000fcc000001ff00 */
[----:B------:R-:W4:Y:S04]  /*b610*/  @!P0 LDG.E R31, desc[UR10][R54.64] ;  /* 0x0000000a361f8981 */ /* 0x000f28000c1e1900 */
[----:B------:R0:W-:Y:S01]  /*b620*/  STL [R1+0x1b0], R38 ;  /* 0x0001b02601007387 */ /* 0x0001e20000100800 */
[----:B------:R-:W-:-:S03]  /*b630*/  LOP3.LUT P1, RZ, R47, 0x80000000, RZ, 0xc0, !PT ;  /* 0x800000002fff7812 */ /* 0x000fc6000782c0ff */
[----:B------:R-:W-:Y:S04]  /*b640*/  STL [R1+0xb4], R39 ;  /* 0x0000b42701007387 */ /* 0x000fe80000100800 */
[----:B------:R-:W4:Y:S01]  /*b650*/  LDL.LU.64 R54, [R1+0x2e0] ;  /* 0x0002e00001367983 */ /* 0x000f220000300a00 */
[----:B--2---:R-:W-:-:S05]  /*b660*/  PRMT R51, RZ, 0x7610, R51 ;  /* 0x00007610ff337816 */ /* 0x004fca0000000033 */
[----:B------:R-:W2:Y:S01]  /*b670*/  @!P1 LDG.E R33, desc[UR10][R52.64] ;  /* 0x0000000a34219981 */ /* 0x000ea2000c1e1900 */
[----:B------:R-:W-:-:S03]  /*b680*/  @!P5 PRMT R51, R28, 0x7610, R51 ;  /* 0x000076101c33d816 */ /* 0x000fc60000000033 */
[----:B------:R-:W-:Y:S04]  /*b690*/  STL [R1+0x1b8], R42 ;  /* 0x0001b82a01007387 */ /* 0x000fe80000100800 */
[----:B------:R1:W-:Y:S01]  /*b6a0*/  STL.S16 [R1+0x690], R51 ;  /* 0x0006903301007387 */ /* 0x0003e20000100600 */
[----:B0-----:R-:W-:-:S03]  /*b6b0*/  PRMT R38, RZ, 0x7610, R38 ;  /* 0x00007610ff267816 */ /* 0x001fc60000000026 */
[----:B------:R-:W2:Y:S04]  /*b6c0*/  LDL.LU.64 R52, [R1+0x2e8] ;  /* 0x0002e80001347983 */ /* 0x000ea80000300a00 */
[----:B------:R-:W-:Y:S04]  /*b6d0*/  STL [R1+0x1b4], R40 ;  /* 0x0001b42801007387 */ /* 0x000fe80000100800 */
[----:B-1----:R-:W2:Y:S01]  /*b6e0*/  LDL.LU R51, [R1+0x768] ;  /* 0x0007680001337983 */ /* 0x002ea20000300800 */
[----:B---3--:R-:W-:-:S03]  /*b6f0*/  PRMT R58, RZ, 0x7610, R58 ;  /* 0x00007610ff3a7816 */ /* 0x008fc6000000003a */
[----:B------:R-:W-:Y:S01]  /*b700*/  STL [R1+0xbc], R43 ;  /* 0x0000bc2b01007387 */ /* 0x000fe20000100800 */
[----:B------:R-:W-:-:S03]  /*b710*/  @!P3 PRMT R58, R23, 0x7632, R58 ;  /* 0x00007632173ab816 */ /* 0x000fc6000000003a */
[----:B------:R-:W-:Y:S04]  /*b720*/  STL [R1+0xb8], R41 ;  /* 0x0000b82901007387 */ /* 0x000fe80000100800 */
[----:B------:R0:W-:Y:S01]  /*b730*/  STL.S16 [R1+0x670], R58 ;  /* 0x0006703a01007387 */ /* 0x0001e20000100600 */
[----:B------:R-:W-:Y:S02]  /*b740*/  @!P2 PRMT R38, R22, 0x7632, R38 ;  /* 0x000076321626a816 */ /* 0x000fe40000000026 */
[----:B------:R-:W-:Y:S01]  /*b750*/  LOP3.LUT P2, RZ, R47, 0x40000000, RZ, 0xc0, !PT ;  /* 0x400000002fff7812 */ /* 0x000fe2000784c0ff */
[----:B------:R-:W3:Y:S04]  /*b760*/  @!P6 LDG.E R30, desc[UR10][R56.64] ;  /* 0x0000000a381ee981 */ /* 0x000ee8000c1e1900 */
[----:B0-----:R-:W3:Y:S04]  /*b770*/  LDL.LU R58, [R1+0x798] ;  /* 0x00079800013a7983 */ /* 0x001ee80000300800 */
[----:B------:R0:W-:Y:S01]  /*b780*/  STL.S16 [R1+0x664], R38 ;  /* 0x0006642601007387 */ /* 0x0001e20000100600 */
[----:B------:R-:W-:-:S02]  /*b790*/  PRMT R42, RZ, 0x7610, R42 ;  /* 0x00007610ff2a7816 */ /* 0x000fc4000000002a */
[----:B------:R-:W-:Y:S01]  /*b7a0*/  PRMT R40, RZ, 0x7610, R40 ;  /* 0x00007610ff287816 */ /* 0x000fe20000000028 */
[----:B------:R-:W3:Y:S01]  /*b7b0*/  LDL.LU.64 R56, [R1+0x2f0] ;  /* 0x0002f00001387983 */ /* 0x000ee20000300a00 */
[----:B0-----:R-:W-:-:S06]  /*b7c0*/  CS2R R38, SRZ ;  /* 0x0000000000267805 */ /* 0x001fcc000001ff00 */
[----:B----4-:R-:W4:Y:S04]  /*b7d0*/  @!P2 LDG.E R39, desc[UR10][R54.64] ;  /* 0x0000000a3627a981 */ /* 0x010f28000c1e1900 */
[----:B------:R-:W4:Y:S01]  /*b7e0*/  LDL.LU.64 R54, [R1+0x2b8] ;  /* 0x0002b80001367983 */ /* 0x000f220000300a00 */
[----:B--2---:R-:W-:-:S04]  /*b7f0*/  PRMT R51, RZ, 0x7610, R51 ;  /* 0x00007610ff337816 */ /* 0x004fc80000000033 */
[----:B------:R-:W-:-:S05]  /*b800*/  @!P6 PRMT R51, R29, 0x7610, R51 ;  /* 0x000076101d33e816 */ /* 0x000fca0000000033 */
[----:B------:R0:W-:Y:S04]  /*b810*/  STL.S16 [R1+0x69c], R51 ;  /* 0x00069c3301007387 */ /* 0x0001e80000100600 */
[----:B0-----:R-:W2:Y:S01]  /*b820*/  LDL.LU R51, [R1+0x750] ;  /* 0x0007500001337983 */ /* 0x001ea20000300800 */
[----:B---3--:R-:W-:Y:S02]  /*b830*/  PRMT R58, RZ, 0x7610, R58 ;  /* 0x00007610ff3a7816 */ /* 0x008fe4000000003a */
[----:B------:R-:W-:Y:S02]  /*b840*/  @!P4 PRMT R42, R26, 0x7632, R42 ;  /* 0x000076321a2ac816 */ /* 0x000fe4000000002a */
[----:B------:R-:W-:Y:S02]  /*b850*/  @!P4 PRMT R58, R25, 0x7632, R58 ;  /* 0x00007632193ac816 */ /* 0x000fe4000000003a */
[----:B------:R-:W-:Y:S01]  /*b860*/  LOP3.LUT P4, RZ, R47, 0x10000000, RZ, 0xc0, !PT ;  /* 0x100000002fff7812 */ /* 0x000fe2000788c0ff */
[----:B------:R0:W-:Y:S01]  /*b870*/  STL.S16 [R1+0x68c], R42 ;  /* 0x00068c2a01007387 */ /* 0x0001e20000100600 */
[----:B------:R-:W-:-:S03]  /*b880*/  @!P3 PRMT R40, R24, 0x7632, R40 ;  /* 0x000076321828b816 */ /* 0x000fc60000000028 */
[----:B------:R-:W-:Y:S01]  /*b890*/  STL [R1+0x1bc], R44 ;  /* 0x0001bc2c01007387 */ /* 0x000fe20000100800 */
[----:B------:R-:W-:Y:S02]  /*b8a0*/  PRMT R69, RZ, 0x7610, R69 ;  /* 0x00007610ff457816 */ /* 0x000fe40000000045 */
[----:B------:R-:W-:Y:S01]  /*b8b0*/  PRMT R48, RZ, 0x7610, R48 ;  /* 0x00007610ff307816 */ /* 0x000fe20000000030 */
[----:B------:R-:W-:Y:S01]  /*b8c0*/  STL [R1+0x1c0], R3 ;  /* 0x0001c00301007387 */ /* 0x000fe20000100800 */
[----:B0-----:R-:W-:-:S03]  /*b8d0*/  CS2R R42, SRZ ;  /* 0x00000000002a7805 */ /* 0x001fc6000001ff00 */
[----:B------:R0:W-:Y:S01]  /*b8e0*/  STL.S16 [R1+0x67c], R40 ;  /* 0x00067c2801007387 */ /* 0x0001e20000100600 */
[----:B------:R-:W-:-:S03]  /*b8f0*/  LOP3.LUT P3, RZ, R47, 0x20000000, RZ, 0xc0, !PT ;  /* 0x200000002fff7812 */ /* 0x000fc6000786c0ff */
[----:B------:R-:W-:Y:S04]  /*b900*/  STL [R1+0xc4], R46 ;  /* 0x0000c42e01007387 */ /* 0x000fe80000100800 */
[----:B------:R-:W-:Y:S01]  /*b910*/  STL [R1+0xc0], R45 ;  /* 0x0000c02d01007387 */ /* 0x000fe20000100800 */
[----:B0-----:R-:W-:-:S03]  /*b920*/  CS2R R40, SRZ ;  /* 0x0000000000287805 */ /* 0x001fc6000001ff00 */
[----:B----4-:R0:W3:Y:S04]  /*b930*/  @!P4 LDG.E R43, desc[UR10][R54.64] ;  /* 0x0000000a362bc981 */ /* 0x0100e8000c1e1900 */
[----:B------:R-:W4:Y:S04]  /*b940*/  @!P2 LDG.E R40, desc[UR10][R52.64] ;  /* 0x0000000a3428a981 */ /* 0x000f28000c1e1900 */
[----:B------:R-:W3:Y:S04]  /*b950*/  @!P3 LDG.E R41, desc[UR10][R34.64] ;  /* 0x0000000a2229b981 */ /* 0x000ee8000c1e1900 */
[----:B------:R-:W0:Y:S04]  /*b960*/  LDL.LU.64 R54, [R1+0x778] ;  /* 0x0007780001367983 */ /* 0x000e280000300a00 */
[----:B------:R-:W3:Y:S04]  /*b970*/  @!P1 LDG.E R38, desc[UR10][R56.64] ;  /* 0x0000000a38269981 */ /* 0x000ee8000c1e1900 */
[----:B------:R-:W4:Y:S01]  /*b980*/  LDL.LU.64 R34, [R1+0x2a8] ;  /* 0x0002a80001227983 */ /* 0x000f220000300a00 */
[----:B--2---:R-:W-:-:S03]  /*b990*/  PRMT R51, RZ, 0x7610, R51 ;  /* 0x00007610ff337816 */ /* 0x004fc60000000033 */
[----:B------:R-:W2:Y:S01]  /*b9a0*/  LDL.LU.64 R56, [R1+0x2d0] ;  /* 0x0002d00001387983 */ /* 0x000ea20000300a00 */
[----:B------:R-:W-:-:S03]  /*b9b0*/  @!P0 PRMT R51, R31, 0x7610, R51 ;  /* 0x000076101f338816 */ /* 0x000fc60000000033 */
[----:B------:R-:W3:Y:S04]  /*b9c0*/  LDL.LU.64 R52, [R1+0x2c0] ;  /* 0x0002c00001347983 */ /* 0x000ee80000300a00 */
[----:B------:R1:W-:Y:S04]  /*b9d0*/  STL.S16 [R1+0x6a4], R51 ;  /* 0x0006a43301007387 */ /* 0x0003e80000100600 */
[----:B-1----:R-:W3:Y:S01]  /*b9e0*/  LDL.LU R51, [R1+0x734] ;  /* 0x0007340001337983 */ /* 0x002ee20000300800 */
[----:B------:R-:W-:Y:S02]  /*b9f0*/  PRMT R44, RZ, 0x7610, R44 ;  /* 0x00007610ff2c7816 */ /* 0x000fe4000000002c */
[----:B------:R-:W-:-:S02]  /*ba00*/  PRMT R3, RZ, 0x7610, R3 ;  /* 0x00007610ff037816 */ /* 0x000fc40000000003 */
[----:B------:R-:W-:Y:S02]  /*ba10*/  @!P5 PRMT R44, R28, 0x7632, R44 ;  /* 0x000076321c2cd816 */ /* 0x000fe4000000002c */
[----:B------:R-:W-:Y:S02]  /*ba20*/  @!P6 PRMT R69, R29, 0x7632, R69 ;  /* 0x000076321d45e816 */ /* 0x000fe40000000045 */
[C---:B------:R-:W-:Y:S02]  /*ba30*/  @!P6 PRMT R48, R30.reuse, 0x7610, R48 ;  /* 0x000076101e30e816 */ /* 0x040fe40000000030 */
[----:B------:R-:W-:Y:S02]  /*ba40*/  @!P6 PRMT R3, R30, 0x7632, R3 ;  /* 0x000076321e03e816 */ /* 0x000fe40000000003 */
[----:B------:R-:W-:Y:S02]  /*ba50*/  LOP3.LUT P6, RZ, R47, 0x4000000, RZ, 0xc0, !PT ;  /* 0x040000002fff7812 */ /* 0x000fe400078cc0ff */
[----:B0-----:R-:W-:-:S04]  /*ba60*/  PRMT R54, RZ, 0x7610, R54 ;  /* 0x00007610ff367816 */ /* 0x001fc80000000036 */
[----:B------:R-:W-:Y:S02]  /*ba70*/  @!P5 PRMT R54, R27, 0x7632, R54 ;  /* 0x000076321b36d816 */ /* 0x000fe40000000036 */
[----:B------:R-:W-:Y:S02]  /*ba80*/  LOP3.LUT P5, RZ, R47, 0x8000000, RZ, 0xc0, !PT ;  /* 0x080000002fff7812 */ /* 0x000fe400078ac0ff */
[----:B------:R-:W-:Y:S01]  /*ba90*/  CS2R R46, SRZ ;  /* 0x00000000002e7805 */ /* 0x000fe2000001ff00 */
[----:B------:R0:W-:Y:S02]  /*baa0*/  STL.S16 [R1+0x6a0], R44 ;  /* 0x0006a02c01007387 */ /* 0x0001e40000100600 */
[----:B0-----:R-:W-:-:S08]  /*bab0*/  CS2R R44, SRZ ;  /* 0x00000000002c7805 */ /* 0x001fd0000001ff00 */
[----:B------:R-:W3:Y:S04]  /*bac0*/  @!P5 LDG.E R46, desc[UR10][R36.64] ;  /* 0x0000000a242ed981 */ /* 0x000ee8000c1e1900 */
[----:B----4-:R-:W4:Y:S04]  /*bad0*/  @!P5 LDG.E R45, desc[UR10][R34.64] ;  /* 0x0000000a222dd981 */ /* 0x010f28000c1e1900 */
[----:B------:R-:W4:Y:S04]  /*bae0*/  LDL.LU.64 R36, [R1+0x748] ;  /* 0x0007480001247983 */ /* 0x000f280000300a00 */
[----:B------:R-:W4:Y:S04]  /*baf0*/  LDL.LU.64 R34, [R1+0x758] ;  /* 0x0007580001227983 */ /* 0x000f280000300a00 */
[----:B------:R0:W-:Y:S02]  /*bb00*/  STL.S16 [R1+0x6ac], R69 ;  /* 0x0006ac4501007387 */ /* 0x0001e40000100600 */
[----:B0-----:R-:W0:Y:S01]  /*bb10*/  S2R R69, SR_TID.X ;  /* 0x0000000000457919 */ /* 0x001e220000002100 */
[----:B------:R-:W-:Y:S01]  /*bb20*/  UIMAD.WIDE UR6, UR8, 0x8, UR6 ;  /* 0x00000008080678a5 */ /* 0x000fe2000f8e0206 */
[----:B------:R1:W-:Y:S04]  /*bb30*/  STL [R1+0x1c4], R2 ;  /* 0x0001c40201007387 */ /* 0x0003e80000100800 */
[----:B------:R0:W-:Y:S04]  /*bb40*/  STL [R1+0x1c8], R5 ;  /* 0x0001c80501007387 */ /* 0x0001e80000100800 */
[----:B------:R-:W-:Y:S04]  /*bb50*/  STL [R1+0xc8], R4 ;  /* 0x0000c80401007387 */ /* 0x000fe80000100800 */
[----:B------:R0:W-:Y:S04]  /*bb60*/  STL [R1+0xcc], R66 ;  /* 0x0000cc4201007387 */ /* 0x0001e80000100800 */
[----:B------:R-:W-:Y:S04]  /*bb70*/  STL [R1+0x1cc], R67 ;  /* 0x0001cc4301007387 */ /* 0x000fe80000100800 */
[----:B------:R-:W-:Y:S04]  /*bb80*/  STL [R1+0xd0], R68 ;  /* 0x0000d04401007387 */ /* 0x000fe80000100800 */
[----:B------:R-:W-:Y:S04]  /*bb90*/  STL [R1+0x1d0], R49 ;  /* 0x0001d03101007387 */ /* 0x000fe80000100800 */
[----:B------:R-:W-:Y:S04]  /*bba0*/  STL [R1+0xd4], R50 ;  /* 0x0000d43201007387 */ /* 0x000fe80000100800 */
[----:B--2---:R-:W2:Y:S01]  /*bbb0*/  @!P3 LDG.E R42, desc[UR10][R56.64] ;  /* 0x0000000a382ab981 */ /* 0x004ea2000c1e1900 */
[----:B---3--:R-:W-:-:S03]  /*bbc0*/  PRMT R51, RZ, 0x7610, R51 ;  /* 0x00007610ff337816 */ /* 0x008fc60000000033 */
[----:B------:R-:W-:Y:S01]  /*bbd0*/  STL.S16 [R1+0x6b8], R3 ;  /* 0x0006b80301007387 */ /* 0x000fe20000100600 */
[----:B------:R-:W-:-:S03]  /*bbe0*/  @!P2 PRMT R51, R40, 0x7632, R51 ;  /* 0x000076322833a816 */ /* 0x000fc60000000033 */
[----:B------:R-:W-:Y:S04]  /*bbf0*/  STL.S16 [R1+0x6a8], R48 ;  /* 0x0006a83001007387 */ /* 0x000fe80000100600 */
[----:B------:R3:W-:Y:S01]  /*bc00*/  STL.S16 [R1+0x6c8], R51 ;  /* 0x0006c83301007387 */ /* 0x0007e20000100600 */
[----:B-1----:R-:W-:Y:S01]  /*bc10*/  MOV R2, UR6 ;  /* 0x0000000600027c02 */ /* 0x002fe20008000f00 */
[----:B------:R-:W1:Y:S01]  /*bc20*/  LDCU.U8 UR6, c[0x0][0x414] ;  /* 0x00008280ff0677ac */ /* 0x000e620008000000 */
[----:B0-----:R-:W-:Y:S01]  /*bc30*/  LOP3.LUT R69, R69, 0xffff, RZ, 0xc0, !PT ;  /* 0x0000ffff45457812 */ /* 0x001fe200078ec0ff */
[----:B------:R-:W2:Y:S01]  /*bc40*/  @!P4 LDG.E R44, desc[UR10][R52.64] ;  /* 0x0000000a342cc981 */ /* 0x000ea2000c1e1900 */
[----:B------:R-:W-:Y:S02]  /*bc50*/  PRMT R5, RZ, 0x7610, R5 ;  /* 0x00007610ff057816 */ /* 0x000fe40000000005 */
[----:B------:R-:W-:Y:S01]  /*bc60*/  PRMT R66, RZ, 0x7610, R66 ;  /* 0x00007610ff427816 */ /* 0x000fe20000000042 */
[----:B------:R-:W-:Y:S04]  /*bc70*/  STL [R1+0x1e8], R26 ;  /* 0x0001e81a01007387 */ /* 0x000fe80000100800 */
[----:B---3--:R-:W3:Y:S01]  /*bc80*/  LDL.LU R51, [R1+0x730] ;  /* 0x0007300001337983 */ /* 0x008ee20000300800 */
[----:B------:R-:W-:Y:S01]  /*bc90*/  MOV R3, UR7 ;  /* 0x0000000700037c02 */ /* 0x000fe20008000f00 */
[----:B------:R-:W-:Y:S01]  /*bca0*/  IMAD R69, R69, 0x53a, RZ ;  /* 0x0000053a45457824 */ /* 0x000fe200078e02ff */
[----:B------:R-:W-:Y:S01]  /*bcb0*/  @!P0 PRMT R5, R32, 0x7632, R5 ;  /* 0x0000763220058816 */ /* 0x000fe20000000005 */
[----:B------:R-:W-:Y:S01]  /*bcc0*/  HFMA2 R48, -RZ, RZ, 0, 0 ;  /* 0x00000000ff307431 */ /* 0x000fe200000001ff */
[----:B------:R-:W-:Y:S02]  /*bcd0*/  STL [R1+0xf0], R29 ;  /* 0x0000f01d01007387 */ /* 0x000fe40000100800 */
[----:B------:R-:W-:-:S02]  /*bce0*/  SHF.R.U32.HI R4, RZ, 0x10, R69 ;  /* 0x00000010ff047819 */ /* 0x000fc40000011645 */
[----:B------:R-:W2:Y:S01]  /*bcf0*/  LDG.E.64 R2, desc[UR10][R2.64] ;  /* 0x0000000a02027981 */ /* 0x000ea2000c1e1b00 */
[----:B------:R-:W-:-:S03]  /*bd00*/  PRMT R69, RZ, 0x7610, R69 ;  /* 0x00007610ff457816 */ /* 0x000fc60000000045 */
[----:B------:R0:W-:Y:S01]  /*bd10*/  STL.S16 [R1+0x6bc], R5 ;  /* 0x0006bc0501007387 */ /* 0x0001e20000100600 */
[----:B------:R-:W-:Y:S02]  /*bd20*/  @!P0 PRMT R69, R31, 0x7632, R69 ;  /* 0x000076321f458816 */ /* 0x000fe40000000045 */
[----:B------:R-:W-:Y:S01]  /*bd30*/  @!P0 PRMT R66, R32, 0x7610, R66 ;  /* 0x0000761020428816 */ /* 0x000fe20000000042 */
[----:B------:R-:W-:Y:S01]  /*bd40*/  STL [R1+0xec], R27 ;  /* 0x0000ec1b01007387 */ /* 0x000fe20000100800 */
[----:B-1----:R-:W-:-:S03]  /*bd50*/  ISETP.NE.AND P0, PT, RZ, UR6, PT ;  /* 0x00000006ff007c0c */ /* 0x002fc6000bf05270 */
[----:B------:R-:W-:Y:S01]  /*bd60*/  STL [R1+0xf8], R33 ;  /* 0x0000f82101007387 */ /* 0x000fe20000100800 */
[----:B0-----:R-:W0:Y:S01]  /*bd70*/  S2R R5, SR_TID.X ;  /* 0x0000000000057919 */ /* 0x001e220000002100 */
[----:B------:R-:W-:Y:S02]  /*bd80*/  PRMT R4, R4, 0x9910, RZ ;  /* 0x0000991004047816 */ /* 0x000fe400000000ff */
[----:B------:R1:W-:Y:S03]  /*bd90*/  STL.S16 [R1+0x6b0], R66 ;  /* 0x0006b04201007387 */ /* 0x0003e60000100600 */
[----:B------:R-:W-:Y:S01]  /*bda0*/  IMAD R4, R4, 0x31, RZ ;  /* 0x0000003104047824 */ /* 0x000fe200078e02ff */
[----:B------:R-:W-:Y:S04]  /*bdb0*/  STL [R1+0x1f0], R30 ;  /* 0x0001f01e01007387 */ /* 0x000fe80000100800 */
[----:B----4-:R-:W4:Y:S01]  /*bdc0*/  @!P6 LDG.E R47, desc[UR10][R36.64] ;  /* 0x0000000a242fe981 */ /* 0x010f22000c1e1900 */
[----:B-1----:R-:W1:Y:S01]  /*bdd0*/  @P0 LDC.64 R66, c[0x0][0x3b0] ;  /* 0x0000ec00ff420b82 */ /* 0x002e620000000a00 */
[----:B------:R-:W-:-:S02]  /*bde0*/  IADD3 R4, PT, PT, RZ, -R4, RZ ;  /* 0x80000004ff047210 */ /* 0x000fc40007ffe0ff */
[----:B------:R-:W4:Y:S02]  /*bdf0*/  @!P6 LDG.E R48, desc[UR10][R34.64] ;  /* 0x0000000a2230e981 */ /* 0x000f24000c1e1900 */
[----:B------:R-:W-:Y:S02]  /*be00*/  PRMT R4, R4, 0x7710, RZ ;  /* 0x0000771004047816 */ /* 0x000fe400000000ff */
[----:B------:R1:W-:Y:S04]  /*be10*/  STL.S16 [R1+0x6b4], R69 ;  /* 0x0006b44501007387 */ /* 0x0003e80000100600 */
[----:B------:R-:W4:Y:S01]  /*be20*/  LDL.LU.64 R36, [R1+0x740] ;  /* 0x0007400001247983 */ /* 0x000f220000300a00 */
[----:B------:R-:W-:Y:S02]  /*be30*/  PRMT R26, RZ, 0x7610, R26 ;  /* 0x00007610ff1a7816 */ /* 0x000fe4000000001a */
[----:B------:R-:W-:Y:S01]  /*be40*/  PRMT R29, RZ, 0x7610, R29 ;  /* 0x00007610ff1d7816 */ /* 0x000fe2000000001d */
[----:B------:R-:W-:Y:S01]  /*be50*/  STL [R1+0x1d4], R16 ;  /* 0x0001d41001007387 */ /* 0x000fe20000100800 */
[----:B0-----:R-:W-:-:S03]  /*be60*/  IADD3 R4, PT, PT, R4, R5, RZ ;  /* 0x0000000504047210 */ /* 0x001fc60007ffe0ff */
[----:B------:R-:W-:Y:S01]  /*be70*/  STL [R1+0xd8], R17 ;  /* 0x0000d81101007387 */ /* 0x000fe20000100800 */
[----:B------:R-:W-:-:S03]  /*be80*/  SHF.L.U32 R4, R4, 0x1, RZ ;  /* 0x0000000104047819 */ /* 0x000fc600000006ff */
[----:B------:R-:W-:Y:S01]  /*be90*/  STL [R1+0x1d8], R18 ;  /* 0x0001d81201007387 */ /* 0x000fe20000100800 */
[----:B-1----:R-:W-:Y:S02]  /*bea0*/  MOV R68, R66 ;  /* 0x0000004200447202 */ /* 0x002fe40000000f00 */
[----:B------:R-:W-:Y:S01]  /*beb0*/  LOP3.LUT R4, R4, 0xffff, RZ, 0xc0, !PT ;  /* 0x0000ffff04047812 */ /* 0x000fe200078ec0ff */
[----:B------:R-:W-:Y:S01]  /*bec0*/  STL [R1+0xdc], R19 ;  /* 0x0000dc1301007387 */ /* 0x000fe20000100800 */
[----:B------:R-:W-:Y:S02]  /*bed0*/  MOV R66, UR13 ;  /* 0x0000000d00427c02 */ /* 0x000fe40008000f00 */
[----:B------:R-:W-:Y:S01]  /*bee0*/  MOV R69, R67 ;  /* 0x0000004300457202 */ /* 0x000fe20000000f00 */
[----:B------:R0:W-:Y:S02]  /*bef0*/  STL [R1+0x718], R4 ;  /* 0x0007180401007387 */ /* 0x0001e40000100800 */
[----:B------:R-:W-:-:S02]  /*bf00*/  IMAD R66, R66, 0x62, R4 ;  /* 0x0000006242427824 */ /* 0x000fc400078e0204 */
[----:B------:R-:W-:Y:S04]  /*bf10*/  STL [R1+0x1dc], R20 ;  /* 0x0001dc1401007387 */ /* 0x000fe80000100800 */
[----:B------:R-:W-:Y:S01]  /*bf20*/  STL [R1+0xe0], R21 ;  /* 0x0000e01501007387 */ /* 0x000fe20000100800 */
[C---:B0-----:R-:W-:Y:S02]  /*bf30*/  @P0 IMAD.WIDE R4, R66.reuse, 0x2, R68 ;  /* 0x0000000242040825 */ /* 0x041fe400078e0244 */
[----:B------:R-:W0:Y:S01]  /*bf40*/  LDC.64 R68, c[0x0][0x3a8] ;  /* 0x0000ea00ff447b82 */ /* 0x000e220000000a00 */
[----:B------:R-:W-:Y:S04]  /*bf50*/  STL [R1+0x1e0], R22 ;  /* 0x0001e01601007387 */ /* 0x000fe80000100800 */
[----:B------:R-:W4:Y:S04]  /*bf60*/  @P0 LDG.E.U16 R49, desc[UR10][R4.64] ;  /* 0x0000000a04310981 */ /* 0x000f28000c1e1500 */
[----:B------:R0:W4:Y:S04]  /*bf70*/  @P0 LDG.E.U16 R50, desc[UR10][R4.64+0x2] ;  /* 0x0000020a04320981 */ /* 0x000128000c1e1500 */
[----:B------:R-:W-:Y:S04]  /*bf80*/  STL [R1+0xe4], R23 ;  /* 0x0000e41701007387 */ /* 0x000fe80000100800 */
[----:B------:R-:W-:Y:S04]  /*bf90*/  STL [R1+0x1e4], R24 ;  /* 0x0001e41801007387 */ /* 0x000fe80000100800 */
[----:B------:R-:W-:Y:S01]  /*bfa0*/  STL [R1+0xe8], R25 ;  /* 0x0000e81901007387 */ /* 0x000fe20000100800 */
[----:B0-----:R-:W-:-:S03]  /*bfb0*/  IMAD.WIDE R4, R66, 0x2, R68 ;  /* 0x0000000242047825 */ /* 0x001fc600078e0244 */
[----:B------:R-:W-:Y:S04]  /*bfc0*/  STL [R1+0xfc], R39 ;  /* 0x0000fc2701007387 */ /* 0x000fe80000100800 */
[----:B------:R-:W4:Y:S04]  /*bfd0*/  LDG.E.U16 R66, desc[UR10][R4.64] ;  /* 0x0000000a04427981 */ /* 0x000f28000c1e1500 */
[----:B------:R0:W-:Y:S04]  /*bfe0*/  STL.S16 [R1+0x684], R58 ;  /* 0x0006843a01007387 */ /* 0x0001e80000100600 */
        /* <DEDUP_REMOVED lines=10> */
[----:B------:R-:W5:Y:S04]  /*c090*/  LDL.LU.64 R56, [R1+0x780] ;  /* 0x0007800001387983 */ /* 0x000f680000300a00 */
[----:B------:R-:W5:Y:S01]  /*c0a0*/  LDL.LU.64 R52, [R1+0x760] ;  /* 0x0007600001347983 */ /* 0x000f620000300a00 */
[----:B---3--:R-:W-:-:S03]  /*c0b0*/  PRMT R51, RZ, 0x7610, R51 ;  /* 0x00007610ff337816 */ /* 0x008fc60000000033 */
[----:B------:R1:W3:Y:S01]  /*c0c0*/  LDG.E.U16 R4, desc[UR10][R4.64+0x2] ;  /* 0x0000020a04047981 */ /* 0x0002e2000c1e1500 */
[----:B------:R-:W-:-:S03]  /*c0d0*/  @!P3 PRMT R51, R41, 0x7632, R51 ;  /* 0x000076322933b816 */ /* 0x000fc60000000033 */
[----:B--2---:R-:W-:Y:S04]  /*c0e0*/  STL [R1+0x200], R42 ;  /* 0x0002002a01007387 */ /* 0x004fe80000100800 */
[----:B------:R2:W-:Y:S01]  /*c0f0*/  STL.S16 [R1+0x6d0], R51 ;  /* 0x0006d03301007387 */ /* 0x0005e20000100600 */
[----:B------:R-:W-:Y:S02]  /*c100*/  R2UR UR28, R2 ;  /* 0x00000000021c72ca */ /* 0x000fe400000e0000 */
[C---:B------:R-:W-:Y:S01]  /*c110*/  @!P1 PRMT R26, R33.reuse, 0x7610, R26 ;  /* 0x00007610211a9816 */ /* 0x040fe2000000001a */
[----:B------:R-:W-:Y:S01]  /*c120*/  STL [R1+0x204], R44 ;  /* 0x0002042c01007387 */ /* 0x000fe20000100800 */
[----:B------:R-:W-:Y:S02]  /*c130*/  @!P1 PRMT R29, R33, 0x7632, R29 ;  /* 0x00007632211d9816 */ /* 0x000fe4000000001d */
[----:B------:R-:W-:Y:S01]  /*c140*/  PRMT R27, RZ, 0x7610, R27 ;  /* 0x00007610ff1b7816 */ /* 0x000fe2000000001b */
[----:B0-----:R0:W5:Y:S04]  /*c150*/  LDL.LU R58, [R1+0x78c] ;  /* 0x00078c00013a7983 */ /* 0x0011680000300800 */
[----:B--2---:R-:W2:Y:S01]  /*c160*/  LDL.LU R51, [R1+0x728] ;  /* 0x0007280001337983 */ /* 0x004ea20000300800 */
[----:B------:R-:W-:-:S02]  /*c170*/  PRMT R2, RZ, 0x7610, R2 ;  /* 0x00007610ff027816 */ /* 0x000fc40000000002 */
[----:B------:R-:W-:Y:S01]  /*c180*/  PRMT R30, RZ, 0x7610, R30 ;  /* 0x00007610ff1e7816 */ /* 0x000fe2000000001e */
[----:B------:R0:W5:Y:S01]  /*c190*/  LDL.LU R54, [R1+0x76c] ;  /* 0x00076c0001367983 */ /* 0x0001620000300800 */
[----:B------:R-:W-:Y:S02]  /*c1a0*/  @!P2 PRMT R2, R39, 0x7632, R2 ;  /* 0x000076322702a816 */ /* 0x000fe40000000002 */
[----:B------:R-:W-:Y:S01]  /*c1b0*/  PRMT R25, RZ, 0x7610, R25 ;  /* 0x00007610ff197816 */ /* 0x000fe20000000019 */
[----:B------:R0:W5:Y:S04]  /*c1c0*/  LDL.LU.64 R34, [R1+0x738] ;  /* 0x0007380001227983 */ /* 0x0001680000300a00 */
[----:B------:R1:W-:Y:S01]  /*c1d0*/  STL.S16 [R1+0x6c0], R2 ;  /* 0x0006c00201007387 */ /* 0x0003e20000100600 */
[----:B------:R-:W-:-:S02]  /*c1e0*/  PRMT R33, RZ, 0x7610, R33 ;  /* 0x00007610ff217816 */ /* 0x000fc40000000021 */
[----:B------:R-:W-:Y:S01]  /*c1f0*/  PRMT R24, RZ, 0x7610, R24 ;  /* 0x00007610ff187816 */ /* 0x000fe20000000018 */
[----:B----4-:R-:W-:Y:S01]  /*c200*/  STL [R1+0x10c], R47 ;  /* 0x00010c2f01007387 */ /* 0x010fe20000100800 */
[----:B------:R-:W-:Y:S02]  /*c210*/  PRMT R23, RZ, 0x7610, R23 ;  /* 0x00007610ff177816 */ /* 0x000fe40000000017 */
[----:B------:R-:W-:Y:S01]  /*c220*/  PRMT R22, RZ, 0x7610, R22 ;  /* 0x00007610ff167816 */ /* 0x000fe20000000016 */
[----:B------:R-:W-:Y:S01]  /*c230*/  STL [R1+0x20c], R48 ;  /* 0x00020c3001007387 */ /* 0x000fe20000100800 */
[----:B-1----:R-:W-:Y:S02]  /*c240*/  MOV R2, UR28 ;  /* 0x0000001c00027c02 */ /* 0x002fe40008000f00 */
[----:B------:R-:W-:-:S03]  /*c250*/  PRMT R36, RZ, 0x7610, R36 ;  /* 0x00007610ff247816 */ /* 0x000fc60000000024 */
[----:B------:R-:W-:Y:S01]  /*c260*/  FFMA.FTZ R2, -R2, UR28, R3 ;  /* 0x0000001c02027c23 */ /* 0x000fe20008010103 */
[C---:B------:R-:W-:Y:S01]  /*c270*/  @!P1 PRMT R27, R38.reuse, 0x7610, R27 ;  /* 0x00007610261b9816 */ /* 0x040fe2000000001b */
[----:B------:R0:W5:Y:S01]  /*c280*/  LDL R67, [R1+0x28c] ;  /* 0x00028c0001437983 */ /* 0x0001620000100800 */
[----:B------:R-:W-:Y:S02]  /*c290*/  @!P1 PRMT R33, R38, 0x7632, R33 ;  /* 0x0000763226219816 */ /* 0x000fe40000000021 */
[----:B------:R-:W-:Y:S01]  /*c2a0*/  FSETP.GTU.FTZ.AND P1, PT, R2, RZ, PT ;  /* 0x000000ff0200720b */ /* 0x000fe20003f3c000 */
[----:B------:R0:W5:Y:S01]  /*c2b0*/  LDL R68, [R1+0x294] ;  /* 0x0002940001447983 */ /* 0x0001620000100800 */
[----:B------:R-:W-:Y:S02]  /*c2c0*/  PRMT R3, RZ, 0x7610, R3 ;  /* 0x00007610ff037816 */ /* 0x000fe40000000003 */
[----:B------:R-:W-:Y:S01]  /*c2d0*/  PRMT R5, RZ, 0x7610, R5 ;  /* 0x00007610ff057816 */ /* 0x000fe20000000005 */
[----:B------:R0:W5:Y:S01]  /*c2e0*/  LDL R69, [R1+0x2f8] ;  /* 0x0002f80001457983 */ /* 0x0001620000100800 */
[----:B------:R-:W-:-:S02]  /*c2f0*/  PRMT R37, RZ, 0x7610, R37 ;  /* 0x00007610ff257816 */ /* 0x000fc40000000025 */
[----:B------:R-:W-:Y:S01]  /*c300*/  @!P2 PRMT R30, R39, 0x7610, R30 ;  /* 0x00007610271ea816 */ /* 0x000fe2000000001e */
[----:B------:R0:W5:Y:S04]  /*c310*/  LDL R28, [R1+0x6b8] ;  /* 0x0006b800011c7983 */ /* 0x0001680000100800 */
[----:B------:R-:W-:Y:S01]  /*c320*/  VOTEU.ANY UP0, P1 ;  /* 0x0000000000ff7886 */ /* 0x000fe20000800100 */
[----:B------:R-:W-:Y:S01]  /*c330*/  @!P3 PRMT R36, R41, 0x7610, R36 ;  /* 0x000076102924b816 */ /* 0x000fe20000000024 */
[----:B------:R0:W5:Y:S03]  /*c340*/  LDL R31, [R1+0x6bc] ;  /* 0x0006bc00011f7983 */ /* 0x0001660000100800 */
[----:B------:R-:W1:Y:S01]  /*c350*/  @UP0 LDCU UR5, c[0x0][0x3c0] ;  /* 0x00007800ff0507ac */ /* 0x000e620008000800 */
[----:B------:R-:W-:Y:S01]  /*c360*/  PLOP3.LUT P1, PT, PT, PT, UP0, 0x80, 0x8 ;  /* 0x000000000008781c */ /* 0x000fe20003f2f008 */
[----:B------:R0:W5:Y:S01]  /*c370*/  LDL R32, [R1+0x6a0] ;  /* 0x0006a00001207983 */ /* 0x0001620000100800 */
[----:B------:R-:W-:-:S02]  /*c380*/  @!P6 PRMT R3, R48, 0x7632, R3 ;  /* 0x000076323003e816 */ /* 0x000fc40000000003 */
[----:B------:R-:W-:Y:S01]  /*c390*/  @!P6 PRMT R5, R48, 0x7610, R5 ;  /* 0x000076103005e816 */ /* 0x000fe20000000005 */
[----:B------:R0:W5:Y:S01]  /*c3a0*/  LDL R38, [R1+0x68c] ;  /* 0x00068c0001267983 */ /* 0x0001620000100800 */
[----:B------:R-:W-:Y:S02]  /*c3b0*/  @!P3 PRMT R37, R42, 0x7610, R37 ;  /* 0x000076102a25b816 */ /* 0x000fe40000000025 */
[----:B------:R-:W-:Y:S01]  /*c3c0*/  PRMT R39, RZ, 0x7610, R39 ;  /* 0x00007610ff277816 */ /* 0x000fe20000000027 */
[----:B------:R0:W5:Y:S04]  /*c3d0*/  LDL R41, [R1+0x6b4] ;  /* 0x0006b40001297983 */ /* 0x0001680000100800 */
[----:B-1----:R-:W-:Y:S01]  /*c3e0*/  @P1 FADD.FTZ R2, R2, UR5 ;  /* 0x0000000502021e21 */ /* 0x002fe20008010000 */
[----:B------:R-:W-:-:S02]  /*c3f0*/  PRMT R21, RZ, 0x7610, R21 ;  /* 0x00007610ff157816 */ /* 0x000fc40000000015 */
[----:B------:R-:W-:Y:S02]  /*c400*/  PRMT R20, RZ, 0x7610, R20 ;  /* 0x00007610ff147816 */ /* 0x000fe40000000014 */
[----:B------:R-:W-:Y:S01]  /*c410*/  PRMT R19, RZ, 0x7610, R19 ;  /* 0x00007610ff137816 */ /* 0x000fe20000000013 */
[----:B------:R-:W1:Y:S01]  /*c420*/  @P1 MUFU.RSQ R2, R2 ;  /* 0x0000000200021308 */ /* 0x000e620000001400 */
[----:B------:R-:W-:Y:S02]  /*c430*/  PRMT R18, RZ, 0x7610, R18 ;  /* 0x00007610ff127816 */ /* 0x000fe40000000012 */
[----:B------:R-:W-:Y:S02]  /*c440*/  PRMT R17, RZ, 0x7610, R17 ;  /* 0x00007610ff117816 */ /* 0x000fe40000000011 */
[----:B------:R-:W-:Y:S01]  /*c450*/  PRMT R16, RZ, 0x7610, R16 ;  /* 0x00007610ff107816 */ /* 0x000fe20000000010 */
[----:B------:R4:W-:Y:S01]  /*c460*/  STL.S16 [R1+0x704], R3 ;  /* 0x0007040301007387 */ /* 0x0009e20000100600 */
[----:B------:R-:W-:-:S02]  /*c470*/  @!P2 PRMT R39, R40, 0x7610, R39 ;  /* 0x000076102827a816 */ /* 0x000fc40000000027 */
[C---:B------:R-:W-:Y:S01]  /*c480*/  @!P4 PRMT R25, R43.reuse, 0x7610, R25 ;  /* 0x000076102b19c816 */ /* 0x040fe20000000019 */
[----:B------:R-:W-:Y:S01]  /*c490*/  STL.S16 [R1+0x6fc], R5 ;  /* 0x0006fc0501007387 */ /* 0x000fe20000100600 */
[----:B------:R-:W-:Y:S02]  /*c4a0*/  @!P4 PRMT R24, R43, 0x7632, R24 ;  /* 0x000076322b18c816 */ /* 0x000fe40000000018 */
[C---:B------:R-:W-:Y:S01]  /*c4b0*/  @!P4 PRMT R23, R44.reuse, 0x7610, R23 ;  /* 0x000076102c17c816 */ /* 0x040fe20000000017 */
[----:B------:R0:W-:Y:S01]  /*c4c0*/  STL.S16 [R1+0x6c4], R36 ;  /* 0x0006c42401007387 */ /* 0x0001e20000100600 */
[----:B------:R-:W-:Y:S02]  /*c4d0*/  @!P4 PRMT R22, R44, 0x7632, R22 ;  /* 0x000076322c16c816 */ /* 0x000fe40000000016 */
[----:B----4-:R-:W-:Y:S01]  /*c4e0*/  MOV R3, RZ ;  /* 0x000000ff00037202 */ /* 0x010fe20000000f00 */
[----:B------:R4:W-:Y:S01]  /*c4f0*/  STL.S16 [R1+0x6cc], R37 ;  /* 0x0006cc2501007387 */ /* 0x0009e20000100600 */
[----:B-1----:R-:W-:Y:S01]  /*c500*/  @P1 R2UR UR5, R2 ;  /* 0x00000000020512ca */ /* 0x002fe200000e0000 */
[----:B------:R-:W-:Y:S01]  /*c510*/  HFMA2 R2, -RZ, RZ, 0, 0 ;  /* 0x00000000ff027431 */ /* 0x000fe200000001ff */
[C---:B------:R-:W-:Y:S01]  /*c520*/  @!P5 PRMT R21, R45.reuse, 0x7610, R21 ;  /* 0x000076102d15d816 */ /* 0x040fe20000000015 */
[----:B------:R1:W5:Y:S01]  /*c530*/  LDL R40, [R1+0x67c] ;  /* 0x00067c0001287983 */ /* 0x0003620000100800 */
[----:B------:R-:W-:-:S02]  /*c540*/  @!P5 PRMT R20, R45, 0x7632, R20 ;  /* 0x000076322d14d816 */ /* 0x000fc40000000014 */
[C---:B------:R-:W-:Y:S01]  /*c550*/  @!P5 PRMT R19, R46.reuse, 0x7610, R19 ;  /* 0x000076102e13d816 */ /* 0x040fe20000000013 */
[----:B0-----:R1:W5:Y:S01]  /*c560*/  LDL.LU R36, [R1+0x72c] ;  /* 0x00072c0001247983 */ /* 0x0013620000300800 */
[----:B------:R-:W-:Y:S02]  /*c570*/  @!P5 PRMT R18, R46, 0x7632, R18 ;  /* 0x000076322e12d816 */ /* 0x000fe40000000012 */
[C---:B------:R-:W-:Y:S01]  /*c580*/  @!P6 PRMT R17, R47.reuse, 0x7610, R17 ;  /* 0x000076102f11e816 */ /* 0x040fe20000000011 */
[----:B----4-:R1:W5:Y:S01]  /*c590*/  LDL.LU R37, [R1+0x724] ;  /* 0x0007240001257983 */ /* 0x0103620000300800 */
[----:B------:R-:W-:Y:S02]  /*c5a0*/  @!P6 PRMT R16, R47, 0x7632, R16 ;  /* 0x000076322f10e816 */ /* 0x000fe40000000010 */
[----:B------:R-:W-:Y:S01]  /*c5b0*/  @P0 SHF.L.U32 R2, R49, 0x10, RZ ;  /* 0x0000001031020819 */ /* 0x000fe200000006ff */
[----:B------:R1:W5:Y:S01]  /*c5c0*/  LDL R43, [R1+0x6b0] ;  /* 0x0006b000012b7983 */ /* 0x0003620000100800 */
[----:B------:R-:W-:-:S02]  /*c5d0*/  @P0 SHF.L.U32 R3, R50, 0x10, RZ ;  /* 0x0000001032030819 */ /* 0x000fc400000006ff */
[----:B------:R-:W-:Y:S01]  /*c5e0*/  SHF.L.U32 R5, R66, 0x10, RZ ;  /* 0x0000001042057819 */ /* 0x000fe200000006ff */
[----:B------:R1:W5:Y:S04]  /*c5f0*/  LDL R44, [R1+0x644] ;  /* 0x00064400012c7983 */ /* 0x0003680000100800 */
[----:B------:R1:W5:Y:S04]  /*c600*/  LDL R45, [R1+0x6a8] ;  /* 0x0006a800012d7983 */ /* 0x0003680000100800 */
        /* <DEDUP_REMOVED lines=22> */
[----:B---3--:R-:W-:Y:S01]  /*c770*/  SHF.L.U32 R4, R4, 0x10, RZ ;  /* 0x0000001004047819 */ /* 0x008fe200000006ff */
[----:B------:R-:W-:Y:S01]  /*c780*/  UMOV UR16, 0x3f800000 ;  /* 0x3f80000000107882 */ /* 0x000fe20000000000 */
[----:B------:R-:W-:-:S06]  /*c790*/  @UP0 UMOV UR16, UR5 ;  /* 0x0000000500100c82 */ /* 0x000fcc0008000000 */
[----:B-1----:R-:W-:Y:S05]  /*c7a0*/  BRA.U UP1, `(.L_x_356) ;  /* 0x0000005501447547 */ /* 0x002fea000b800000 */
[----:B------:R-:W2:Y:S04]  /*c7b0*/  LDL.LU R17, [R1+0x250] ;  /* 0x0002500001117983 */ /* 0x000ea80000300800 */
[----:B------:R-:W3:Y:S04]  /*c7c0*/  LDL.LU R16, [R1+0x284] ;  /* 0x0002840001107983 */ /* 0x000ee80000300800 */
[----:B------:R-:W4:Y:S04]  /*c7d0*/  LDL.LU R20, [R1+0x210] ;  /* 0x0002100001147983 */ /* 0x000f280000300800 */
[----:B------:R-:W4:Y:S04]  /*c7e0*/  LDL.LU R18, [R1+0x264] ;  /* 0x0002640001127983 */ /* 0x000f280000300800 */
[----:B------:R-:W4:Y:S04]  /*c7f0*/  LDL.LU R19, [R1+0x290] ;  /* 0x0002900001137983 */ /* 0x000f280000300800 */
[----:B------:R-:W4:Y:S01]  /*c800*/  LDL.LU R25, [R1+0x2d8] ;  /* 0x0002d80001197983 */ /* 0x000f220000300800 */
[----:B--2---:R-:W-:-:S02]  /*c810*/  SHF.L.U32 R17, R17, 0x10, RZ ;  /* 0x0000001011117819 */ /* 0x004fc400000006ff */
[----:B---3--:R-:W-:-:S03]  /*c820*/  SHF.L.U32 R16, R16, 0x10, RZ ;  /* 0x0000001010107819 */ /* 0x008fc600000006ff */
[----:B------:R-:W-:Y:S01]  /*c830*/  FADD.FTZ R17, R17, -UR28 ;  /* 0x8000001c11117e21 */ /* 0x000fe20008010000 */
[----:B----4-:R-:W-:Y:S02]  /*c840*/  MOV R21, R20 ;  /* 0x0000001400157202 */ /* 0x010fe40000000f00 */
[----:B------:R-:W-:Y:S01]  /*c850*/  SHF.L.U32 R20, R18, 0x10, RZ ;  /* 0x0000001012147819 */ /* 0x000fe200000006ff */
[----:B------:R-:W-:Y:S01]  /*c860*/  FMUL.FTZ R17, R17, UR16 ;  /* 0x0000001011117c20 */ /* 0x000fe20008410000 */
[----:B-----5:R-:W-:Y:S02]  /*c870*/  SHF.L.U32 R18, R67, 0x10, RZ ;  /* 0x0000001043127819 */ /* 0x020fe400000006ff */
[----:B------:R-:W-:Y:S01]  /*c880*/  MOV R24, R19 ;  /* 0x0000001300187202 */ /* 0x000fe20000000f00 */
[----:B------:R-:W-:Y:S01]  /*c890*/  FMUL.FTZ R19, R5, R16 ;  /* 0x0000001005137220 */ /* 0x000fe20000410000 */
[----:B------:R-:W-:Y:S01]  /*c8a0*/  FADD.FTZ R20, R20, -UR28 ;  /* 0x8000001c14147e21 */ /* 0x000fe20008010000 */
[----:B------:R-:W-:Y:S01]  /*c8b0*/  SHF.L.U32 R22, R21, 0x10, RZ ;  /* 0x0000001015167819 */ /* 0x000fe200000006ff */
[----:B------:R-:W2:Y:S01]  /*c8c0*/  LDL.LU R67, [R1+0x308] ;  /* 0x0003080001437983 */ /* 0x000ea20000300800 */
[----:B------:R-:W-:Y:S01]  /*c8d0*/  FADD.FTZ R21, RZ, R19 ;  /* 0x00000013ff157221 */ /* 0x000fe20000010000 */
[----:B------:R-:W-:Y:S01]  /*c8e0*/  FFMA.FTZ R23, R17, R19, RZ ;  /* 0x0000001311177223 */ /* 0x000fe200000100ff */
[----:B------:R-:W-:Y:S01]  /*c8f0*/  FMUL.FTZ R20, R20, UR16 ;  /* 0x0000001014147c20 */ /* 0x000fe20008410000 */
[----:B------:R-:W-:Y:S01]  /*c900*/  FMUL.FTZ R19, R4, R18 ;  /* 0x0000001204137220 */ /* 0x000fe20000410000 */
[----:B------:R-:W-:Y:S01]  /*c910*/  FADD.FTZ R22, R22, -UR28 ;  /* 0x8000001c16167e21 */ /* 0x000fe20008010000 */
[----:B------:R-:W-:-:S02]  /*c920*/  FFMA.FTZ R17, R16, R17, RZ ;  /* 0x0000001110117223 */ /* 0x000fc400000100ff */
        /* <DEDUP_REMOVED lines=8> */
[----:B------:R-:W-:Y:S01]  /*c9b0*/  FFMA.FTZ R23, R22, R19, R23 ;  /* 0x0000001316177223 */ /* 0x000fe20000010017 */
[----:B------:R-:W-:Y:S02]  /*c9c0*/  SHF.L.U32 R22, R68, 0x10, RZ ;  /* 0x0000001044167819 */ /* 0x000fe400000006ff */
[----:B------:R-:W3:Y:S01]  /*c9d0*/  LDL.LU R68, [R1+0x2fc] ;  /* 0x0002fc0001447983 */ /* 0x000ee20000300800 */
[----:B------:R-:W-:Y:S01]  /*c9e0*/  SHF.L.U32 R24, R66, 0x10, RZ ;  /* 0x0000001042187819 */ /* 0x000fe200000006ff */
[----:B------:R-:W-:Y:S01]  /*c9f0*/  FFMA.FTZ R20, R18, R20, RZ ;  /* 0x0000001412147223 */ /* 0x000fe200000100ff */
[----:B------:R-:W-:Y:S01]  /*ca00*/  SHF.L.U32 R52, R52, 0x10, RZ ;  /* 0x0000001034347819 */ /* 0x000fe200000006ff */
[----:B------:R-:W-:Y:S01]  /*ca10*/  FADD.FTZ R21, R21, R19 ;  /* 0x0000001315157221 */ /* 0x000fe20000010000 */
[----:B------:R-:W4:Y:S01]  /*ca20*/  LDL.LU R66, [R1+0x2dc] ;  /* 0x0002dc0001427983 */ /* 0x000f220000300800 */
[----:B------:R-:W-:Y:S01]  /*ca30*/  FADD.FTZ R24, R24, -UR28 ;  /* 0x8000001c18187e21 */ /* 0x000fe20008010000 */
[----:B------:R-:W-:-:S03]  /*ca40*/  FADD.FTZ R18, RZ, R18 ;  /* 0x00000012ff127221 */ /* 0x000fc60000010000 */
[----:B------:R-:W-:Y:S01]  /*ca50*/  FMUL.FTZ R24, R24, UR16 ;  /* 0x0000001018187c20 */ /* 0x000fe20008410000 */
[----:B------:R-:W-:-:S03]  /*ca60*/  FADD.FTZ R18, R22, R18 ;  /* 0x0000001216127221 */ /* 0x000fc60000010000 */
[----:B------:R-:W-:Y:S01]  /*ca70*/  FFMA.FTZ R20, R22, R24, R20 ;  /* 0x0000001816147223 */ /* 0x000fe20000010014 */
[----:B------:R-:W-:Y:S01]  /*ca80*/  FMUL.FTZ R22, R4, R22 ;  /* 0x0000001604167220 */ /* 0x000fe20000410000 */
[----:B------:R-:W-:Y:S01]  /*ca90*/  SHF.L.U32 R19, R25, 0x10, RZ ;  /* 0x0000001019137819 */ /* 0x000fe200000006ff */
[----:B------:R-:W-:Y:S02]  /*caa0*/  FADD.FTZ R25, R52, -UR28 ;  /* 0x8000001c34197e21 */ /* 0x000fe40008010000 */
[----:B------:R-:W-:Y:S01]  /*cab0*/  FFMA.FTZ R23, R24, R22, R23 ;  /* 0x0000001618177223 */ /* 0x000fe20000010017 */
[----:B------:R-:W-:Y:S01]  /*cac0*/  FADD.FTZ R21, R22, R21 ;  /* 0x0000001516157221 */ /* 0x000fe20000010000 */
[----:B------:R-:W-:Y:S01]  /*cad0*/  SHF.L.U32 R22, R69, 0x10, RZ ;  /* 0x0000001045167819 */ /* 0x000fe200000006ff */
[----:B------:R-:W-:Y:S01]  /*cae0*/  FMUL.FTZ R25, R25, UR16 ;  /* 0x0000001019197c20 */ /* 0x000fe20008410000 */
[----:B------:R-:W-:Y:S01]  /*caf0*/  FMUL.FTZ R24, R5, R19 ;  /* 0x0000001305187220 */ /* 0x000fe20000410000 */
[----:B------:R-:W-:Y:S01]  /*cb00*/  FADD.FTZ R16, R16, R19 ;  /* 0x0000001310107221 */ /* 0x000fe20000010000 */
[----:B------:R-:W2:Y:S01]  /*cb10*/  LDL.LU R52, [R1+0x30c] ;  /* 0x00030c0001347983 */ /* 0x000ea20000300800 */
[----:B------:R-:W-:Y:S01]  /*cb20*/  FADD.FTZ R22, R22, -UR28 ;  /* 0x8000001c16167e21 */ /* 0x000fe20008010000 */
[----:B------:R-:W-:Y:S01]  /*cb30*/  FFMA.FTZ R17, R19, R25, R17 ;  /* 0x0000001913117223 */ /* 0x000fe20000010011 */
[----:B------:R-:W-:Y:S01]  /*cb40*/  FFMA.FTZ R23, R25, R24, R23 ;  /* 0x0000001819177223 */ /* 0x000fe20000010017 */
[----:B------:R-:W2:Y:S01]  /*cb50*/  LDL.LU R69, [R1+0x36c] ;  /* 0x00036c0001457983 */ /* 0x000ea20000300800 */
[----:B------:R-:W-:Y:S01]  /*cb60*/  FMUL.FTZ R22, R22, UR16 ;  /* 0x0000001016167c20 */ /* 0x000fe20008410000 */
[----:B------:R-:W-:-:S02]  /*cb70*/  FADD.FTZ R21, R21, R24 ;  /* 0x0000001815157221 */ /* 0x000fc40000010000 */
[----:B------:R-:W2:Y:S01]  /*cb80*/  LDL.LU R24, [R1+0x328] ;  /* 0x0003280001187983 */ /* 0x000ea20000300800 */
[----:B---3--:R-:W-:-:S03]  /*cb90*/  SHF.L.U32 R19, R68, 0x10, RZ ;  /* 0x0000001044137819 */ /* 0x008fc600000006ff */
[----:B------:R-:W3:Y:S02]  /*cba0*/  LDL.LU R68, [R1+0x348] ;  /* 0x0003480001447983 */ /* 0x000ee40000300800 */
[----:B------:R-:W-:Y:S01]  /*cbb0*/  FADD.FTZ R18, R18, R19 ;  /* 0x0000001312127221 */ /* 0x000fe20000010000 */
[----:B------:R-:W-:Y:S01]  /*cbc0*/  FFMA.FTZ R20, R19, R22, R20 ;  /* 0x0000001613147223 */ /* 0x000fe20000010014 */
[----:B------:R-:W-:-:S04]  /*cbd0*/  FMUL.FTZ R19, R4, R19 ;  /* 0x0000001304137220 */ /* 0x000fc80000410000 */
[----:B------:R-:W-:Y:S01]  /*cbe0*/  FFMA.FTZ R23, R22, R19, R23 ;  /* 0x0000001316177223 */ /* 0x000fe20000010017 */
[----:B------:R-:W-:Y:S02]  /*cbf0*/  FADD.FTZ R21, R19, R21 ;  /* 0x0000001513157221 */ /* 0x000fe40000010000 */
[----:B------:R-:W3:Y:S01]  /*cc00*/  LDL.LU R19, [R1+0x32c] ;  /* 0x00032c0001137983 */ /* 0x000ee20000300800 */
[----:B----4-:R-:W-:Y:S02]  /*cc10*/  SHF.L.U32 R25, R66, 0x10, RZ ;  /* 0x0000001042197819 */ /* 0x010fe400000006ff */
[----:B--2---:R-:W-:Y:S01]  /*cc20*/  SHF.L.U32 R22, R67, 0x10, RZ ;  /* 0x0000001043167819 */ /* 0x004fe200000006ff */
[----:B------:R-:W2:Y:S02]  /*cc30*/  LDL.LU R66, [R1+0x368] ;  /* 0x0003680001427983 */ /* 0x000ea40000300800 */
[----:B------:R-:W-:Y:S02]  /*cc40*/  FADD.FTZ R25, R25, -UR28 ;  /* 0x8000001c19197e21 */ /* 0x000fe40008010000 */
[----:B------:R-:W4:Y:S02]  /*cc50*/  LDL.LU R67, [R1+0x34c] ;  /* 0x00034c0001437983 */ /* 0x000f240000300800 */
[----:B------:R-:W-:Y:S01]  /*cc60*/  FMUL.FTZ R25, R25, UR16 ;  /* 0x0000001019197c20 */ /* 0x000fe20008410000 */
[----:B------:R-:W-:-:S03]  /*cc70*/  FADD.FTZ R16, R16, R22 ;  /* 0x0000001610107221 */ /* 0x000fc60000010000 */
[----:B------:R-:W-:Y:S01]  /*cc80*/  FFMA.FTZ R17, R22, R25, R17 ;  /* 0x0000001916117223 */ /* 0x000fe20000010011 */
[----:B------:R-:W-:Y:S01]  /*cc90*/  SHF.L.U32 R24, R24, 0x10, RZ ;  /* 0x0000001018187819 */ /* 0x000fe200000006ff */
[----:B------:R-:W-:-:S04]  /*cca0*/  FMUL.FTZ R22, R5, R22 ;  /* 0x0000001605167220 */ /* 0x000fc80000410000 */
[----:B------:R-:W-:Y:S01]  /*ccb0*/  FADD.FTZ R24, R24, -UR28 ;  /* 0x8000001c18187e21 */ /* 0x000fe20008010000 */
[----:B------:R-:W-:Y:S01]  /*ccc0*/  FFMA.FTZ R23, R25, R22, R23 ;  /* 0x0000001619177223 */ /* 0x000fe20000010017 */
[----:B------:R-:W-:Y:S02]  /*ccd0*/  SHF.L.U32 R25, R52, 0x10, RZ ;  /* 0x0000001034197819 */ /* 0x000fe400000006ff */
[----:B------:R-:W-:Y:S01]  /*cce0*/  FMUL.FTZ R24, R24, UR16 ;  /* 0x0000001018187c20 */ /* 0x000fe20008410000 */
[----:B------:R-:W-:Y:S01]  /*ccf0*/  FADD.FTZ R21, R21, R22 ;  /* 0x0000001615157221 */ /* 0x000fe20000010000 */
[----:B------:R-:W4:Y:S01]  /*cd00*/  LDL.LU R52, [R1+0x3a0] ;  /* 0x0003a00001347983 */ /* 0x000f220000300800 */
[----:B------:R-:W-:-:S04]  /*cd10*/  FADD.FTZ R25, R25, -UR28 ;  /* 0x8000001c19197e21 */ /* 0x000fc80008010000 */
[----:B------:R-:W-:Y:S01]  /*cd20*/  FMUL.FTZ R25, R25, UR16 ;  /* 0x0000001019197c20 */ /* 0x000fe20008410000 */
[----:B---3--:R-:W-:-:S05]  /*cd30*/  SHF.L.U32 R19, R19, 0x10, RZ ;  /* 0x0000001013137819 */ /* 0x008fca00000006ff */
[----:B------:R-:W-:Y:S01]  /*cd40*/  FADD.FTZ R18, R18, R19 ;  /* 0x0000001312127221 */ /* 0x000fe20000010000 */
[----:B------:R-:W-:Y:S01]  /*cd50*/  FFMA.FTZ R20, R19, R24, R20 ;  /* 0x0000001813147223 */ /* 0x000fe20000010014 */
[----:B------:R-:W-:-:S04]  /*cd60*/  FMUL.FTZ R19, R4, R19 ;  /* 0x0000001304137220 */ /* 0x000fc80000410000 */
[----:B------:R-:W-:Y:S01]  /*cd70*/  FFMA.FTZ R23, R24, R19, R23 ;  /* 0x0000001318177223 */ /* 0x000fe20000010017 */
[----:B------:R-:W-:Y:S01]  /*cd80*/  SHF.L.U32 R24, R68, 0x10, RZ ;  /* 0x0000001044187819 */ /* 0x000fe200000006ff */
[----:B------:R-:W-:Y:S01]  /*cd90*/  FADD.FTZ R21, R19, R21 ;  /* 0x0000001513157221 */ /* 0x000fe20000010000 */
[----:B--2---:R-:W-:Y:S01]  /*cda0*/  SHF.L.U32 R22, R66, 0x10, RZ ;  /* 0x0000001042167819 */ /* 0x004fe200000006ff */
[----:B------:R-:W2:Y:S02]  /*cdb0*/  LDL.LU R68, [R1+0x3c0] ;  /* 0x0003c00001447983 */ /* 0x000ea40000300800 */
[----:B------:R-:W-:Y:S01]  /*cdc0*/  FADD.FTZ R16, R16, R24 ;  /* 0x0000001810107221 */ /* 0x000fe20000010000 */
[----:B------:R-:W-:Y:S01]  /*cdd0*/  FFMA.FTZ R17, R24, R25, R17 ;  /* 0x0000001918117223 */ /* 0x000fe20000010011 */
[----:B------:R-:W-:Y:S01]  /*cde0*/  FMUL.FTZ R24, R5, R24 ;  /* 0x0000001805187220 */ /* 0x000fe20000410000 */
[----:B------:R-:W-:Y:S01]  /*cdf0*/  SHF.L.U32 R19, R69, 0x10, RZ ;  /* 0x0000001045137819 */ /* 0x000fe200000006ff */
[----:B------:R-:W-:Y:S01]  /*ce00*/  FADD.FTZ R22, R22, -UR28 ;  /* 0x8000001c16167e21 */ /* 0x000fe20008010000 */
[----:B------:R-:W3:Y:S01]  /*ce10*/  LDL.LU R66, [R1+0x3a4] ;  /* 0x0003a40001427983 */ /* 0x000ee20000300800 */
[----:B------:R-:W-:Y:S01]  /*ce20*/  FFMA.FTZ R23, R25, R24, R23 ;  /* 0x0000001819177223 */ /* 0x000fe20000010017 */
[----:B------:R-:W-:-:S02]  /*ce30*/  FADD.FTZ R21, R21, R24 ;  /* 0x0000001815157221 */ /* 0x000fc40000010000 */
[----:B------:R-:W2:Y:S01]  /*ce40*/  LDL.LU R24, [R1+0x38c] ;  /* 0x00038c0001187983 */ /* 0x000ea20000300800 */
[----:B------:R-:W-:Y:S01]  /*ce50*/  FMUL.FTZ R22, R22, UR16 ;  /* 0x0000001016167c20 */ /* 0x000fe20008410000 */
[----:B----4-:R-:W-:Y:S01]  /*ce60*/  SHF.L.U32 R25, R67, 0x10, RZ ;  /* 0x0000001043197819 */ /* 0x010fe200000006ff */
[----:B------:R-:W-:Y:S01]  /*ce70*/  FADD.FTZ R18, R18, R19 ;  /* 0x0000001312127221 */ /* 0x000fe20000010000 */
[----:B------:R-:W4:Y:S01]  /*ce80*/  LDL.LU R67, [R1+0x3dc] ;  /* 0x0003dc0001437983 */ /* 0x000f220000300800 */
[----:B------:R-:W-:Y:S01]  /*ce90*/  FFMA.FTZ R20, R19, R22, R20 ;  /* 0x0000001613147223 */ /* 0x000fe20000010014 */
[----:B------:R-:W-:Y:S01]  /*cea0*/  FMUL.FTZ R19, R4, R19 ;  /* 0x0000001304137220 */ /* 0x000fe20000410000 */
[----:B------:R-:W-:Y:S01]  /*ceb0*/  FADD.FTZ R25, R25, -UR28 ;  /* 0x8000001c19197e21 */ /* 0x000fe20008010000 */
[----:B------:R-:W4:Y:S02]  /*cec0*/  LDL.LU R69, [R1+0x3d8] ;  /* 0x0003d80001457983 */ /* 0x000f240000300800 */
[----:B------:R-:W-:Y:S01]  /*ced0*/  FFMA.FTZ R23, R22, R19, R23 ;  /* 0x0000001316177223 */ /* 0x000fe20000010017 */
[----:B------:R-:W-:Y:S01]  /*cee0*/  FMUL.FTZ R25, R25, UR16 ;  /* 0x0000001019197c20 */ /* 0x000fe20008410000 */
[----:B--2---:R-:W-:-:S05]  /*cef0*/  SHF.L.U32 R22, R24, 0x10, RZ ;  /* 0x0000001018167819 */ /* 0x004fca00000006ff */
[----:B------:R-:W-:Y:S01]  /*cf00*/  FADD.FTZ R16, R16, R22 ;  /* 0x0000001610107221 */ /* 0x000fe20000010000 */
[----:B------:R-:W-:Y:S01]  /*cf10*/  FFMA.FTZ R17, R22, R25, R17 ;  /* 0x0000001916117223 */ /* 0x000fe20000010011 */
[----:B------:R-:W-:-:S04]  /*cf20*/  FMUL.FTZ R22, R5, R22 ;  /* 0x0000001605167220 */ /* 0x000fc80000410000 */
[----:B------:R-:W-:Y:S02]  /*cf30*/  FFMA.FTZ R23, R25, R22, R23 ;  /* 0x0000001619177223 */ /* 0x000fe40000010017 */
[----:B------:R-:W2:Y:S01]  /*cf40*/  LDL.LU R25, [R1+0x388] ;  /* 0x0003880001197983 */ /* 0x000ea20000300800 */
[----:B------:R-:W-:Y:S01]  /*cf50*/  SHF.L.U32 R24, R52, 0x10, RZ ;  /* 0x0000001034187819 */ /* 0x000fe200000006ff */
[----:B------:R-:W-:Y:S01]  /*cf60*/  FADD.FTZ R21, R19, R21 ;  /* 0x0000001513157221 */ /* 0x000fe20000010000 */
[----:B------:R-:W-:Y:S01]  /*cf70*/  SHF.L.U32 R19, R68, 0x10, RZ ;  /* 0x0000001044137819 */ /* 0x000fe200000006ff */
[----:B------:R-:W4:Y:S02]  /*cf80*/  LDL.LU R52, [R1+0x3f8] ;  /* 0x0003f80001347983 */ /* 0x000f240000300800 */
[----:B------:R-:W-:Y:S02]  /*cf90*/  FADD.FTZ R24, R24, -UR28 ;  /* 0x8000001c18187e21 */ /* 0x000fe40008010000 */
[----:B------:R-:W4:Y:S02]  /*cfa0*/  LDL.LU R68, [R1+0x41c] ;  /* 0x00041c0001447983 */ /* 0x000f240000300800 */
[----:B------:R-:W-:Y:S01]  /*cfb0*/  FMUL.FTZ R24, R24, UR16 ;  /* 0x0000001018187c20 */ /* 0x000fe20008410000 */
[----:B------:R-:W-:Y:S01]  /*cfc0*/  FADD.FTZ R21, R21, R22 ;  /* 0x0000001615157221 */ /* 0x000fe20000010000 */
[----:B------:R-:W-:-:S02]  /*cfd0*/  FADD.FTZ R18, R18, R19 ;  /* 0x0000001312127221 */ /* 0x000fc40000010000 */
[----:B------:R-:W-:Y:S01]  /*cfe0*/  FFMA.FTZ R20, R19, R24, R20 ;  /* 0x0000001813147223 */ /* 0x000fe20000010014 */
[----:B--2---:R-:W-:Y:S01]  /*cff0*/  SHF.L.U32 R22, R25, 0x10, RZ ;  /* 0x0000001019167819 */ /* 0x004fe200000006ff */
[----:B------:R-:W-:Y:S01]  /*d000*/  FMUL.FTZ R25, R4, R19 ;  /* 0x0000001304197220 */ /* 0x000fe20000410000 */
[----:B---3--:R-:W-:Y:S02]  /*d010*/  SHF.L.U32 R19, R66, 0x10, RZ ;  /* 0x0000001042137819 */ /* 0x008fe400000006ff */
[----:B------:R-:W2:Y:S01]  /*d020*/  LDL.LU R66, [R1+0x430] ;  /* 0x0004300001427983 */ /* 0x000ea20000300800 */
[----:B------:R-:W-:Y:S01]  /*d030*/  FADD.FTZ R21, R25, R21 ;  /* 0x0000001519157221 */ /* 0x000fe20000010000 */
[----:B------:R-:W-:Y:S01]  /*d040*/  FFMA.FTZ R23, R24, R25, R23 ;  /* 0x0000001918177223 */ /* 0x000fe20000010017 */
[----:B----4-:R-:W-:Y:S02]  /*d050*/  SHF.L.U32 R25, R67, 0x10, RZ ;  /* 0x0000001043197819 */ /* 0x010fe400000006ff */
[----:B------:R-:W3:Y:S01]  /*d060*/  LDL.LU R67, [R1+0x3c4] ;  /* 0x0003c40001437983 */ /* 0x000ee20000300800 */
[----:B------:R-:W-:Y:S01]  /*d070*/  FADD.FTZ R24, R22, -UR28 ;  /* 0x8000001c16187e21 */ /* 0x000fe20008010000 */
[----:B------:R-:W-:Y:S01]  /*d080*/  SHF.L.U32 R22, R69, 0x10, RZ ;  /* 0x0000001045167819 */ /* 0x000fe200000006ff */
[----:B------:R-:W-:Y:S01]  /*d090*/  FADD.FTZ R19, R19, -UR28 ;  /* 0x8000001c13137e21 */ /* 0x000fe20008010000 */
[----:B------:R-:W-:Y:S01]  /*d0a0*/  SHF.L.U32 R53, R53, 0x10, RZ ;  /* 0x0000001035357819 */ /* 0x000fe200000006ff */
[----:B------:R-:W-:Y:S01]  /*d0b0*/  FMUL.FTZ R24, R24, UR16 ;  /* 0x0000001018187c20 */ /* 0x000fe20008410000 */
[----:B------:R-:W-:Y:S01]  /*d0c0*/  FADD.FTZ R18, R18, R25 ;  /* 0x0000001912127221 */ /* 0x000fe20000010000 */
[----:B------:R-:W-:Y:S01]  /*d0d0*/  FMUL.FTZ R19, R19, UR16 ;  /* 0x0000001013137c20 */ /* 0x000fe20008410000 */
[----:B------:R-:W-:Y:S01]  /*d0e0*/  FADD.FTZ R16, R16, R22 ;  /* 0x0000001610107221 */ /* 0x000fe20000010000 */
[----:B------:R-:W-:Y:S01]  /*d0f0*/  FFMA.FTZ R17, R22, R24, R17 ;  /* 0x0000001816117223 */ /* 0x000fe20000010011 */
[----:B------:R-:W-:Y:S01]  /*d100*/  FMUL.FTZ R22, R5, R22 ;  /* 0x0000001605167220 */ /* 0x000fe20000410000 */
[----:B------:R-:W-:Y:S01]  /*d110*/  FFMA.FTZ R20, R25, R19, R20 ;  /* 0x0000001319147223 */ /* 0x000fe20000010014 */
[----:B------:R-:W-:Y:S01]  /*d120*/  FMUL.FTZ R25, R4, R25 ;  /* 0x0000001904197220 */ /* 0x000fe20000410000 */
[----:B------:R-:W-:Y:S01]  /*d130*/  SHF.L.U32 R54, R54, 0x10, RZ ;  /* 0x0000001036367819 */ /* 0x000fe200000006ff */
[----:B------:R-:W-:Y:S01]  /*d140*/  FFMA.FTZ R23, R24, R22, R23 ;  /* 0x0000001618177223 */ /* 0x000fe20000010017 */
[----:B------:R-:W-:Y:S01]  /*d150*/  FADD.FTZ R53, R53, -UR28 ;  /* 0x8000001c35357e21 */ /* 0x000fe20008010000 */
[----:B------:R-:W-:Y:S01]  /*d160*/  FADD.FTZ R21, R21, R22 ;  /* 0x0000001615157221 */ /* 0x000fe20000010000 */
[----:B------:R-:W-:Y:S01]  /*d170*/  SHF.L.U32 R55, R55, 0x10, RZ ;  /* 0x0000001037377819 */ /* 0x000fe200000006ff */
[----:B------:R-:W-:Y:S01]  /*d180*/  FFMA.FTZ R23, R19, R25, R23 ;  /* 0x0000001913177223 */ /* 0x000fe20000010017 */
[----:B------:R-:W-:Y:S01]  /*d190*/  SHF.L.U32 R19, R68, 0x10, RZ ;  /* 0x0000001044137819 */ /* 0x000fe200000006ff */
[----:B------:R-:W-:Y:S01]  /*d1a0*/  FMUL.FTZ R53, R53, UR16 ;  /* 0x0000001035357c20 */ /* 0x000fe20008410000 */
[----:B------:R-:W-:Y:S01]  /*d1b0*/  SHF.L.U32 R22, R52, 0x10, RZ ;  /* 0x0000001034167819 */ /* 0x000fe200000006ff */
[----:B------:R-:W-:Y:S01]  /*d1c0*/  FADD.FTZ R21, R25, R21 ;  /* 0x0000001519157221 */ /* 0x000fe20000010000 */
[----:B------:R-:W4:Y:S01]  /*d1d0*/  LDL.LU R52, [R1+0x4f8] ;  /* 0x0004f80001347983 */ /* 0x000f220000300800 */
[----:B------:R-:W-:-:S02]  /*d1e0*/  FADD.FTZ R19, R19, -UR28 ;  /* 0x8000001c13137e21 */ /* 0x000fc40008010000 */
[----:B------:R-:W-:Y:S01]  /*d1f0*/  FMUL.FTZ R24, R5, R22 ;  /* 0x0000001605187220 */ /* 0x000fe20000410000 */
[----:B------:R-:W4:Y:S01]  /*d200*/  LDL.LU R25, [R1+0x4e4] ;  /* 0x0004e40001197983 */ /* 0x000f220000300800 */
[----:B------:R-:W-:Y:S01]  /*d210*/  FADD.FTZ R16, R16, R22 ;  /* 0x0000001610107221 */ /* 0x000fe20000010000 */
[----:B------:R-:W-:Y:S01]  /*d220*/  FFMA.FTZ R17, R22, R53, R17 ;  /* 0x0000003516117223 */ /* 0x000fe20000010011 */
[----:B------:R-:W-:Y:S01]  /*d230*/  FMUL.FTZ R19, R19, UR16 ;  /* 0x0000001013137c20 */ /* 0x000fe20008410000 */
[----:B------:R-:W-:Y:S01]  /*d240*/  FFMA.FTZ R23, R53, R24, R23 ;  /* 0x0000001835177223 */ /* 0x000fe20000010017 */
[----:B------:R-:W-:Y:S01]  /*d250*/  FADD.FTZ R54, R54, -UR28 ;  /* 0x8000001c36367e21 */ /* 0x000fe20008010000 */
[----:B------:R-:W-:Y:S02]  /*d260*/  SHF.L.U32 R56, R56, 0x10, RZ ;  /* 0x0000001038387819 */ /* 0x000fe400000006ff */
[----:B------:R-:W-:Y:S01]  /*d270*/  SHF.L.U32 R57, R57, 0x10, RZ ;  /* 0x0000001039397819 */ /* 0x000fe200000006ff */
[----:B------:R-:W-:Y:S01]  /*d280*/  FADD.FTZ R55, R55, -UR28 ;  /* 0x8000001c37377e21 */ /* 0x000fe20008010000 */
[----:B------:R-:W-:Y:S01]  /*d290*/  SHF.L.U32 R58, R58, 0x10, RZ ;  /* 0x000000103a3a7819 */ /* 0x000fe200000006ff */
[----:B------:R-:W4:Y:S01]  /*d2a0*/  LDL.LU R69, [R1+0x4fc] ;  /* 0x0004fc0001457983 */ /* 0x000f220000300800 */
[----:B------:R-:W-:-:S02]  /*d2b0*/  SHF.L.U32 R59, R59, 0x10, RZ ;  /* 0x000000103b3b7819 */ /* 0x000fc400000006ff */
[----:B------:R-:W-:Y:S01]  /*d2c0*/  SHF.L.U32 R60, R60, 0x10, RZ ;  /* 0x000000103c3c7819 */ /* 0x000fe200000006ff */
[----:B------:R-:W4:Y:S01]  /*d2d0*/  LDL.LU R68, [R1+0x568] ;  /* 0x0005680001447983 */ /* 0x000f220000300800 */
[----:B--2---:R-:W-:Y:S01]  /*d2e0*/  SHF.L.U32 R22, R66, 0x10, RZ ;  /* 0x0000001042167819 */ /* 0x004fe200000006ff */
[----:B------:R-:W-:Y:S02]  /*d2f0*/  FADD.FTZ R21, R21, R24 ;  /* 0x0000001815157221 */ /* 0x000fe40000010000 */
[----:B------:R-:W2:Y:S02]  /*d300*/  LDL.LU R66, [R1+0x538] ;  /* 0x0005380001427983 */ /* 0x000ea40000300800 */
[----:B------:R-:W-:Y:S01]  /*d310*/  FADD.FTZ R18, R18, R22 ;  /* 0x0000001612127221 */ /* 0x000fe20000010000 */
[----:B------:R-:W-:Y:S01]  /*d320*/  FFMA.FTZ R20, R22, R19, R20 ;  /* 0x0000001316147223 */ /* 0x000fe20000010014 */
[----:B------:R-:W-:Y:S01]  /*d330*/  FMUL.FTZ R22, R4, R22 ;  /* 0x0000001604167220 */ /* 0x000fe20000410000 */
[----:B------:R-:W-:Y:S01]  /*d340*/  SHF.L.U32 R61, R61, 0x10, RZ ;  /* 0x000000103d3d7819 */ /* 0x000fe200000006ff */
[----:B------:R-:W2:Y:S02]  /*d350*/  LDL.LU R53, [R1+0x6ec] ;  /* 0x0006ec0001357983 */ /* 0x000ea40000300800 */
[----:B------:R-:W-:Y:S01]  /*d360*/  FFMA.FTZ R23, R19, R22, R23 ;  /* 0x0000001613177223 */ /* 0x000fe20000010017 */
[----:B---3--:R-:W-:-:S02]  /*d370*/  SHF.L.U32 R19, R67, 0x10, RZ ;  /* 0x0000001043137819 */ /* 0x008fc400000006ff */
[----:B------:R-:W3:Y:S01]  /*d380*/  LDL.LU R67, [R1+0x53c] ;  /* 0x00053c0001437983 */ /* 0x000ee20000300800 */
[----:B------:R-:W-:Y:S01]  /*d390*/  FMUL.FTZ R54, R54, UR16 ;  /* 0x0000001036367c20 */ /* 0x000fe20008410000 */
[----:B------:R-:W-:Y:S01]  /*d3a0*/  FADD.FTZ R16, R16, R56 ;  /* 0x0000003810107221 */ /* 0x000fe20000010000 */
[----:B------:R-:W-:Y:S01]  /*d3b0*/  FADD.FTZ R57, R57, -UR28 ;  /* 0x8000001c39397e21 */ /* 0x000fe20008010000 */
[----:B------:R-:W-:Y:S01]  /*d3c0*/  FADD.FTZ R21, R22, R21 ;  /* 0x0000001516157221 */ /* 0x000fe20000010000 */
[----:B------:R-:W-:Y:S01]  /*d3d0*/  FFMA.FTZ R17, R56, R54, R17 ;  /* 0x0000003638117223 */ /* 0x000fe20000010011 */
[----:B------:R-:W-:Y:S01]  /*d3e0*/  FMUL.FTZ R56, R5, R56 ;  /* 0x0000003805387220 */ /* 0x000fe20000410000 */
[----:B------:R-:W-:Y:S01]  /*d3f0*/  FMUL.FTZ R55, R55, UR16 ;  /* 0x0000001037377c20 */ /* 0x000fe20008410000 */
[----:B------:R-:W-:Y:S01]  /*d400*/  FADD.FTZ R58, R58, -UR28 ;  /* 0x8000001c3a3a7e21 */ /* 0x000fe20008010000 */
[----:B------:R-:W-:Y:S01]  /*d410*/  FMUL.FTZ R57, R57, UR16 ;  /* 0x0000001039397c20 */ /* 0x000fe20008410000 */
[----:B------:R-:W-:Y:S01]  /*d420*/  FADD.FTZ R21, R21, R56 ;  /* 0x0000003815157221 */ /* 0x000fe20000010000 */
[----:B------:R-:W-:Y:S01]  /*d430*/  FFMA.FTZ R23, R54, R56, R23 ;  /* 0x0000003836177223 */ /* 0x000fe20000010017 */
[----:B------:R-:W-:Y:S01]  /*d440*/  FMUL.FTZ R22, R4, R19 ;  /* 0x0000001304167220 */ /* 0x000fe20000410000 */
[----:B------:R-:W-:Y:S01]  /*d450*/  FADD.FTZ R18, R18, R19 ;  /* 0x0000001312127221 */ /* 0x000fe20000010000 */
[----:B------:R-:W-:Y:S01]  /*d460*/  FFMA.FTZ R20, R19, R55, R20 ;  /* 0x0000003713147223 */ /* 0x000fe20000010014 */
[----:B------:R-:W-:Y:S01]  /*d470*/  FMUL.FTZ R58, R58, UR16 ;  /* 0x000000103a3a7c20 */ /* 0x000fe20008410000 */
        /* <DEDUP_REMOVED lines=10> */
[----:B------:R-:W-:Y:S01]  /*d520*/  SHF.L.U32 R65, R65, 0x10, RZ ;  /* 0x0000001041417819 */ /* 0x000fe200000006ff */
[----:B------:R-:W-:Y:S01]  /*d530*/  FADD.FTZ R21, R21, R59 ;  /* 0x0000003b15157221 */ /* 0x000fe20000010000 */
[----:B------:R-:W-:Y:S01]  /*d540*/  FFMA.FTZ R23, R57, R59, R23 ;  /* 0x0000003b39177223 */ /* 0x000fe20000010017 */
[----:B------:R-:W-:Y:S01]  /*d550*/  FADD.FTZ R61, R61, -UR28 ;  /* 0x8000001c3d3d7e21 */ /* 0x000fe20008010000 */
[----:B------:R-:W-:Y:S01]  /*d560*/  FADD.FTZ R62, R62, -UR28 ;  /* 0x8000001c3e3e7e21 */ /* 0x000fe20008010000 */
[----:B------:R-:W-:Y:S01]  /*d570*/  SHF.L.U32 R64, R64, 0x10, RZ ;  /* 0x0000001040407819 */ /* 0x000fe200000006ff */
[----:B------:R-:W-:Y:S01]  /*d580*/  FADD.FTZ R21, R60, R21 ;  /* 0x000000153c157221 */ /* 0x000fe20000010000 */
[----:B------:R-:W-:Y:S01]  /*d590*/  FFMA.FTZ R23, R58, R60, R23 ;  /* 0x0000003c3a177223 */ /* 0x000fe20000010017 */
[----:B------:R-:W-:Y:S01]  /*d5a0*/  FMUL.FTZ R61, R61, UR16 ;  /* 0x000000103d3d7c20 */ /* 0x000fe20008410000 */
[----:B------:R-:W-:Y:S01]  /*d5b0*/  FMUL.FTZ R19, R5, R63 ;  /* 0x0000003f05137220 */ /* 0x000fe20000410000 */
[----:B------:R-:W-:Y:S01]  /*d5c0*/  FADD.FTZ R65, R65, -UR28 ;  /* 0x8000001c41417e21 */ /* 0x000fe20008010000 */
[----:B------:R-:W-:Y:S01]  /*d5d0*/  FMUL.FTZ R62, R62, UR16 ;  /* 0x000000103e3e7c20 */ /* 0x000fe20008410000 */
[----:B----4-:R-:W-:Y:S01]  /*d5e0*/  SHF.L.U32 R22, R52, 0x10, RZ ;  /* 0x0000001034167819 */ /* 0x010fe200000006ff */
[----:B------:R-:W-:Y:S01]  /*d5f0*/  FADD.FTZ R16, R16, R63 ;  /* 0x0000003f10107221 */ /* 0x000fe20000010000 */
[----:B------:R-:W-:Y:S01]  /*d600*/  FFMA.FTZ R17, R63, R61, R17 ;  /* 0x0000003d3f117223 */ /* 0x000fe20000010011 */
[----:B------:R-:W-:Y:S01]  /*d610*/  FADD.FTZ R21, R21, R19 ;  /* 0x0000001315157221 */ /* 0x000fe20000010000 */
[----:B------:R-:W-:Y:S01]  /*d620*/  FFMA.FTZ R23, R61, R19, R23 ;  /* 0x000000133d177223 */ /* 0x000fe20000010017 */
[----:B------:R-:W-:Y:S01]  /*d630*/  FMUL.FTZ R65, R65, UR16 ;  /* 0x0000001041417c20 */ /* 0x000fe20008410000 */
[----:B------:R-:W-:Y:S01]  /*d640*/  FADD.FTZ R18, R18, R64 ;  /* 0x0000004012127221 */ /* 0x000fe20000010000 */
[----:B------:R-:W-:Y:S01]  /*d650*/  FFMA.FTZ R20, R64, R62, R20 ;  /* 0x0000003e40147223 */ /* 0x000fe20000010014 */
[----:B------:R-:W-:Y:S01]  /*d660*/  SHF.L.U32 R19, R25, 0x10, RZ ;  /* 0x0000001019137819 */ /* 0x000fe200000006ff */
[----:B------:R-:W-:Y:S01]  /*d670*/  FMUL.FTZ R64, R4, R64 ;  /* 0x0000004004407220 */ /* 0x000fe20000410000 */
[----:B------:R-:W-:Y:S01]  /*d680*/  FADD.FTZ R16, R16, R22 ;  /* 0x0000001610107221 */ /* 0x000fe20000010000 */
[----:B------:R-:W-:Y:S01]  /*d690*/  FFMA.FTZ R17, R22, R65, R17 ;  /* 0x0000004116117223 */ /* 0x000fe20000010011 */
[----:B------:R-:W-:Y:S01]  /*d6a0*/  FMUL.FTZ R22, R5, R22 ;  /* 0x0000001605167220 */ /* 0x000fe20000410000 */
[----:B------:R-:W-:Y:S01]  /*d6b0*/  FADD.FTZ R21, R64, R21 ;  /* 0x0000001540157221 */ /* 0x000fe20000010000 */
[----:B------:R-:W-:Y:S01]  /*d6c0*/  FFMA.FTZ R23, R62, R64, R23 ;  /* 0x000000403e177223 */ /* 0x000fe20000010017 */
[----:B------:R-:W4:Y:S01]  /*d6d0*/  LDL.LU R52, [R1+0x56c] ;  /* 0x00056c0001347983 */ /* 0x000f220000300800 */
[----:B------:R-:W-:Y:S01]  /*d6e0*/  FADD.FTZ R19, R19, -UR28 ;  /* 0x8000001c13137e21 */ /* 0x000fe20008010000 */
[----:B------:R-:W-:Y:S01]  /*d6f0*/  FADD.FTZ R21, R21, R22 ;  /* 0x0000001615157221 */ /* 0x000fe20000010000 */
[----:B------:R-:W-:Y:S01]  /*d700*/  FFMA.FTZ R23, R65, R22, R23 ;  /* 0x0000001641177223 */ /* 0x000fe20000010017 */
[----:B------:R-:W-:Y:S01]  /*d710*/  SHF.L.U32 R0, R0, 0x10, RZ ;  /* 0x0000001000007819 */ /* 0x000fe200000006ff */
[----:B------:R-:W-:Y:S01]  /*d720*/  FMUL.FTZ R19, R19, UR16 ;  /* 0x0000001013137c20 */ /* 0x000fe20008410000 */
[----:B------:R-:W4:Y:S01]  /*d730*/  LDL.LU R25, [R1+0x4b4] ;  /* 0x0004b40001197983 */ /* 0x000f220000300800 */
[----:B--2---:R-:W-:-:S03]  /*d740*/  SHF.L.U32 R24, R66, 0x10, RZ ;  /* 0x0000001042187819 */ /* 0x004fc600000006ff */
[----:B------:R-:W2:Y:S04]  /*d750*/  LDL.LU R54, [R1+0x6e8] ;  /* 0x0006e80001367983 */ /* 0x000ea80000300800 */
[----:B------:R-:W2:Y:S01]  /*d760*/  LDL.LU R66, [R1+0x4e0] ;  /* 0x0004e00001427983 */ /* 0x000ea20000300800 */
[----:B------:R-:W-:Y:S01]  /*d770*/  FMUL.FTZ R22, R4, R24 ;  /* 0x0000001804167220 */ /* 0x000fe20000410000 */
[----:B------:R-:W-:Y:S01]  /*d780*/  FFMA.FTZ R20, R24, R19, R20 ;  /* 0x0000001318147223 */ /* 0x000fe20000010014 */
[----:B------:R-:W-:Y:S01]  /*d790*/  SHF.L.U32 R6, R6, 0x10, RZ ;  /* 0x0000001006067819 */ /* 0x000fe200000006ff */
[----:B------:R-:W2:Y:S01]  /*d7a0*/  LDL.LU R56, [R1+0x6e4] ;  /* 0x0006e40001387983 */ /* 0x000ea20000300800 */
[----:B------:R-:W-:Y:S01]  /*d7b0*/  FFMA.FTZ R23, R19, R22, R23 ;  /* 0x0000001613177223 */ /* 0x000fe20000010017 */
[----:B---3--:R-:W-:-:S02]  /*d7c0*/  SHF.L.U32 R19, R67, 0x10, RZ ;  /* 0x0000001043137819 */ /* 0x008fc400000006ff */
[----:B------:R-:W3:Y:S01]  /*d7d0*/  LDL.LU R67, [R1+0x594] ;  /* 0x0005940001437983 */ /* 0x000ee20000300800 */
[----:B------:R-:W-:Y:S01]  /*d7e0*/  FADD.FTZ R0, R0, -UR28 ;  /* 0x8000001c00007e21 */ /* 0x000fe20008010000 */
[----:B------:R-:W-:Y:S01]  /*d7f0*/  FADD.FTZ R18, R18, R24 ;  /* 0x0000001812127221 */ /* 0x000fe20000010000 */
[----:B------:R-:W-:Y:S01]  /*d800*/  SHF.L.U32 R24, R69, 0x10, RZ ;  /* 0x0000001045187819 */ /* 0x000fe200000006ff */
[----:B------:R-:W-:Y:S01]  /*d810*/  FADD.FTZ R21, R22, R21 ;  /* 0x0000001516157221 */ /* 0x000fe20000010000 */
[----:B------:R-:W3:Y:S01]  /*d820*/  LDL.LU R69, [R1+0x590] ;  /* 0x0005900001457983 */ /* 0x000ee20000300800 */
[----:B------:R-:W-:Y:S01]  /*d830*/  SHF.L.U32 R22, R68, 0x10, RZ ;  /* 0x0000001044167819 */ /* 0x000fe200000006ff */
[----:B------:R-:W-:Y:S02]  /*d840*/  FMUL.FTZ R0, R0, UR16 ;  /* 0x0000001000007c20 */ /* 0x000fe40008410000 */
[----:B------:R-:W3:Y:S01]  /*d850*/  LDL.LU R68, [R1+0x5a0] ;  /* 0x0005a00001447983 */ /* 0x000ee20000300800 */
[----:B------:R-:W-:Y:S01]  /*d860*/  FADD.FTZ R16, R16, R19 ;  /* 0x0000001310107221 */ /* 0x000fe20000010000 */
[----:B------:R-:W-:Y:S01]  /*d870*/  FFMA.FTZ R17, R19, R0, R17 ;  /* 0x0000000013117223 */ /* 0x000fe20000010011 */
[----:B------:R-:W-:Y:S01]  /*d880*/  FMUL.FTZ R19, R5, R19 ;  /* 0x0000001305137220 */ /* 0x000fe20000410000 */
[----:B------:R-:W-:-:S03]  /*d890*/  FADD.FTZ R24, R24, -UR28 ;  /* 0x8000001c18187e21 */ /* 0x000fc60008010000 */
[----:B------:R-:W-:Y:S01]  /*d8a0*/  FFMA.FTZ R23, R0, R19, R23 ;  /* 0x0000001300177223 */ /* 0x000fe20000010017 */
[----:B------:R-:W-:Y:S01]  /*d8b0*/  FMUL.FTZ R24, R24, UR16 ;  /* 0x0000001018187c20 */ /* 0x000fe20008410000 */
[----:B------:R-:W-:Y:S01]  /*d8c0*/  FADD.FTZ R6, R6, -UR28 ;  /* 0x8000001c06067e21 */ /* 0x000fe20008010000 */
[----:B------:R-:W-:Y:S01]  /*d8d0*/  FADD.FTZ R18, R18, R22 ;  /* 0x0000001612127221 */ /* 0x000fe20000010000 */
[----:B------:R-:W-:Y:S01]  /*d8e0*/  FADD.FTZ R21, R21, R19 ;  /* 0x0000001315157221 */ /* 0x000fe20000010000 */
[----:B------:R-:W-:Y:S01]  /*d8f0*/  FFMA.FTZ R20, R22, R24, R20 ;  /* 0x0000001816147223 */ /* 0x000fe20000010014 */
[----:B------:R-:W-:Y:S01]  /*d900*/  FMUL.FTZ R22, R4, R22 ;  /* 0x0000001604167220 */ /* 0x000fe20000410000 */
[----:B------:R-:W-:-:S03]  /*d910*/  FMUL.FTZ R6, R6, UR16 ;  /* 0x0000001006067c20 */ /* 0x000fc60008410000 */
[----:B------:R-:W-:Y:S01]  /*d920*/  FADD.FTZ R21, R22, R21 ;  /* 0x0000001516157221 */ /* 0x000fe20000010000 */
[----:B------:R-:W-:Y:S01]  /*d930*/  FFMA.FTZ R23, R24, R22, R23 ;  /* 0x0000001618177223 */ /* 0x000fe20000010017 */
[----:B----4-:R-:W-:Y:S02]  /*d940*/  SHF.L.U32 R0, R52, 0x10, RZ ;  /* 0x0000001034007819 */ /* 0x010fe400000006ff */
[----:B------:R-:W4:Y:S03]  /*d950*/  LDL.LU R52, [R1+0x4b0] ;  /* 0x0004b00001347983 */ /* 0x000f260000300800 */
[----:B------:R-:W-:Y:S01]  /*d960*/  FMUL.FTZ R22, R5, R0 ;  /* 0x0000000005167220 */ /* 0x000fe20000410000 */
[----:B------:R-:W-:Y:S01]  /*d970*/  FADD.FTZ R16, R16, R0 ;  /* 0x0000000010107221 */ /* 0x000fe20000010000 */
[----:B------:R-:W-:Y:S01]  /*d980*/  FFMA.FTZ R17, R0, R6, R17 ;  /* 0x0000000600117223 */ /* 0x000fe20000010011 */
[----:B--2---:R-:W-:-:S02]  /*d990*/  SHF.L.U32 R19, R66, 0x10, RZ ;  /* 0x0000001042137819 */ /* 0x004fc400000006ff */
[----:B------:R-:W2:Y:S01]  /*d9a0*/  LDL.LU R66, [R1+0x580] ;  /* 0x0005800001427983 */ /* 0x000ea20000300800 */
[----:B---3--:R-:W-:-:S03]  /*d9b0*/  SHF.L.U32 R0, R67, 0x10, RZ ;  /* 0x0000001043007819 */ /* 0x008fc600000006ff */
[----:B------:R-:W3:Y:S01]  /*d9c0*/  LDL.LU R67, [R1+0x598] ;  /* 0x0005980001437983 */ /* 0x000ee20000300800 */
[----:B------:R-:W-:Y:S01]  /*d9d0*/  FADD.FTZ R19, R19, -UR28 ;  /* 0x8000001c13137e21 */ /* 0x000fe20008010000 */
[----:B------:R-:W-:-:S03]  /*d9e0*/  SHF.L.U32 R7, R7, 0x10, RZ ;  /* 0x0000001007077819 */ /* 0x000fc600000006ff */
[----:B------:R-:W-:Y:S01]  /*d9f0*/  FMUL.FTZ R19, R19, UR16 ;  /* 0x0000001013137c20 */ /* 0x000fe20008410000 */
[----:B------:R-:W-:Y:S01]  /*da00*/  FADD.FTZ R18, R18, R0 ;  /* 0x0000000012127221 */ /* 0x000fe20000010000 */
[----:B------:R-:W-:Y:S01]  /*da10*/  FADD.FTZ R21, R21, R22 ;  /* 0x0000001615157221 */ /* 0x000fe20000010000 */
[----:B------:R-:W-:Y:S01]  /*da20*/  FFMA.FTZ R23, R6, R22, R23 ;  /* 0x0000001606177223 */ /* 0x000fe20000010017 */
[----:B------:R-:W-:Y:S01]  /*da30*/  FFMA.FTZ R20, R0, R19, R20 ;  /* 0x0000001300147223 */ /* 0x000fe20000010014 */
[----:B------:R-:W-:Y:S01]  /*da40*/  FADD.FTZ R7, R7, -UR28 ;  /* 0x8000001c07077e21 */ /* 0x000fe20008010000 */
        /* <DEDUP_REMOVED lines=8> */
[----:B------:R-:W3:Y:S01]  /*dad0*/  LDL.LU R68, [R1+0x494] ;  /* 0x0004940001447983 */ /* 0x000ee20000300800 */
[----:B------:R-:W-:Y:S01]  /*dae0*/  FADD.FTZ R16, R16, R22 ;  /* 0x0000001610107221 */ /* 0x000fe20000010000 */
[----:B------:R-:W-:Y:S01]  /*daf0*/  FFMA.FTZ R17, R22, R7, R17 ;  /* 0x0000000716117223 */ /* 0x000fe20000010011 */
[----:B------:R-:W-:Y:S01]  /*db00*/  FMUL.FTZ R22, R5, R22 ;  /* 0x0000001605167220 */ /* 0x000fe20000410000 */
[----:B------:R-:W3:Y:S01]  /*db10*/  LDL.LU R69, [R1+0x584] ;  /* 0x0005840001457983 */ /* 0x000ee20000300800 */
[----:B------:R-:W-:Y:S01]  /*db20*/  FMUL.FTZ R6, R6, UR16 ;  /* 0x0000001006067c20 */ /* 0x000fe20008410000 */
[----:B------:R-:W-:Y:S01]  /*db30*/  FADD.FTZ R18, R18, R0 ;  /* 0x0000000012127221 */ /* 0x000fe20000010000 */
[----:B------:R-:W-:Y:S01]  /*db40*/  FFMA.FTZ R23, R7, R22, R23 ;  /* 0x0000001607177223 */ /* 0x000fe20000010017 */
[----:B------:R-:W-:Y:S01]  /*db50*/  FMUL.FTZ R7, R4, R0 ;  /* 0x0000000004077220 */ /* 0x000fe20000410000 */
[----:B------:R-:W-:Y:S01]  /*db60*/  FFMA.FTZ R20, R0, R6, R20 ;  /* 0x0000000600147223 */ /* 0x000fe20000010014 */
[----:B------:R-:W-:Y:S01]  /*db70*/  FADD.FTZ R21, R21, R22 ;  /* 0x0000001615157221 */ /* 0x000fe20000010000 */
[----:B------:R-:W-:Y:S01]  /*db80*/  SHF.L.U32 R8, R8, 0x10, RZ ;  /* 0x0000001008087819 */ /* 0x000fe200000006ff */
[----:B------:R-:W-:Y:S01]  /*db90*/  FFMA.FTZ R23, R6, R7, R23 ;  /* 0x0000000706177223 */ /* 0x000fe20000010017 */
[----:B------:R-:W3:Y:S01]  /*dba0*/  LDL.LU R25, [R1+0x490] ;  /* 0x0004900001197983 */ /* 0x000ee20000300800 */
[----:B------:R-:W-:Y:S01]  /*dbb0*/  FADD.FTZ R21, R7, R21 ;  /* 0x0000001507157221 */ /* 0x000fe20000010000 */
[----:B----4-:R-:W-:-:S02]  /*dbc0*/  SHF.L.U32 R0, R52, 0x10, RZ ;  /* 0x0000001034007819 */ /* 0x010fc400000006ff */
[----:B------:R-:W4:Y:S01]  /*dbd0*/  LDL.LU R52, [R1+0x588] ;  /* 0x0005880001347983 */ /* 0x000f220000300800 */
[----:B--2---:R-:W-:-:S03]  /*dbe0*/  SHF.L.U32 R6, R66, 0x10, RZ ;  /* 0x0000001042067819 */ /* 0x004fc600000006ff */
        /* <DEDUP_REMOVED lines=14> */
[----:B------:R-:W-:Y:S01]  /*dcd0*/  SHF.L.U32 R9, R9, 0x10, RZ ;  /* 0x0000001009097819 */ /* 0x000fe200000006ff */
[----:B------:R-:W-:-:S02]  /*dce0*/  FADD.FTZ R21, R21, R6 ;  /* 0x0000000615157221 */ /* 0x000fc40000010000 */
[----:B------:R-:W-:Y:S01]  /*dcf0*/  FFMA.FTZ R23, R0, R7, R23 ;  /* 0x0000000700177223 */ /* 0x000fe20000010017 */
[----:B------:R-:W-:Y:S01]  /*dd00*/  SHF.L.U32 R0, R68, 0x10, RZ ;  /* 0x0000001044007819 */ /* 0x000fe200000006ff */
[----:B------:R-:W-:Y:S01]  /*dd10*/  FADD.FTZ R9, R9, -UR28 ;  /* 0x8000001c09097e21 */ /* 0x000fe20008010000 */
[----:B------:R-:W3:Y:S01]  /*dd20*/  LDL.LU R68, [R1+0x564] ;  /* 0x0005640001447983 */ /* 0x000ee20000300800 */
[----:B------:R-:W-:-:S03]  /*dd30*/  SHF.L.U32 R6, R69, 0x10, RZ ;  /* 0x0000001045067819 */ /* 0x000fc600000006ff */
[----:B------:R-:W3:Y:S01]  /*dd40*/  LDL.LU R69, [R1+0x484] ;  /* 0x0004840001457983 */ /* 0x000ee20000300800 */
[----:B------:R-:W-:Y:S01]  /*dd50*/  FMUL.FTZ R9, R9, UR16 ;  /* 0x0000001009097c20 */ /* 0x000fe20008410000 */
[----:B------:R-:W-:Y:S01]  /*dd60*/  FADD.FTZ R0, R0, -UR28 ;  /* 0x8000001c00007e21 */ /* 0x000fe20008010000 */
[----:B------:R-:W-:Y:S01]  /*dd70*/  FADD.FTZ R21, R7, R21 ;  /* 0x0000001507157221 */ /* 0x000fe20000010000 */
[----:B------:R-:W-:Y:S01]  /*dd80*/  FMUL.FTZ R7, R5, R6 ;  /* 0x0000000605077220 */ /* 0x000fe20000410000 */
[----:B------:R-:W-:Y:S01]  /*dd90*/  FADD.FTZ R16, R16, R6 ;  /* 0x0000000610107221 */ /* 0x000fe20000010000 */
[----:B------:R-:W-:Y:S01]  /*dda0*/  FFMA.FTZ R17, R6, R9, R17 ;  /* 0x0000000906117223 */ /* 0x000fe20000010011 */
[----:B------:R-:W-:Y:S01]  /*ddb0*/  FMUL.FTZ R0, R0, UR16 ;  /* 0x0000001000007c20 */ /* 0x000fe20008410000 */
[----:B------:R-:W-:Y:S01]  /*ddc0*/  FFMA.FTZ R23, R9, R7, R23 ;  /* 0x0000000709177223 */ /* 0x000fe20000010017 */
[----:B----4-:R-:W-:Y:S02]  /*ddd0*/  SHF.L.U32 R6, R52, 0x10, RZ ;  /* 0x0000001034067819 */ /* 0x010fe400000006ff */
[----:B------:R-:W4:Y:S03]  /*dde0*/  LDL.LU R52, [R1+0x570] ;  /* 0x0005700001347983 */ /* 0x000f260000300800 */
[----:B------:R-:W-:Y:S01]  /*ddf0*/  FADD.FTZ R18, R18, R6 ;  /* 0x0000000612127221 */ /* 0x000fe20000010000 */
[----:B------:R-:W-:Y:S01]  /*de00*/  FFMA.FTZ R20, R6, R0, R20 ;  /* 0x0000000006147223 */ /* 0x000fe20000010014 */
[----:B------:R-:W-:-:S04]  /*de10*/  FMUL.FTZ R6, R4, R6 ;  /* 0x0000000604067220 */ /* 0x000fc80000410000 */
[----:B------:R-:W-:Y:S01]  /*de20*/  FFMA.FTZ R23, R0, R6, R23 ;  /* 0x0000000600177223 */ /* 0x000fe20000010017 */
[----:B--2---:R-:W-:Y:S02]  /*de30*/  SHF.L.U32 R8, R66, 0x10, RZ ;  /* 0x0000001042087819 */ /* 0x004fe400000006ff */
[----:B------:R-:W2:Y:S01]  /*de40*/  LDL.LU R66, [R1+0x548] ;  /* 0x0005480001427983 */ /* 0x000ea20000300800 */
[----:B---3--:R-:W-:-:S03]  /*de50*/  SHF.L.U32 R0, R67, 0x10, RZ ;  /* 0x0000001043007819 */ /* 0x008fc600000006ff */
[----:B------:R-:W3:Y:S01]  /*de60*/  LDL.LU R67, [R1+0x480] ;  /* 0x0004800001437983 */ /* 0x000ee20000300800 */
[----:B------:R-:W-:Y:S01]  /*de70*/  SHF.L.U32 R10, R10, 0x10, RZ ;  /* 0x000000100a0a7819 */ /* 0x000fe200000006ff */
[----:B------:R-:W-:-:S04]  /*de80*/  FADD.FTZ R21, R21, R7 ;  /* 0x0000000715157221 */ /* 0x000fc80000010000 */
[----:B------:R-:W-:Y:S01]  /*de90*/  FADD.FTZ R10, R10, -UR28 ;  /* 0x8000001c0a0a7e21 */ /* 0x000fe20008010000 */
[----:B------:R-:W-:Y:S01]  /*dea0*/  SHF.L.U32 R7, R25, 0x10, RZ ;  /* 0x0000001019077819 */ /* 0x000fe200000006ff */
[----:B------:R-:W-:Y:S01]  /*deb0*/  FADD.FTZ R16, R16, R8 ;  /* 0x0000000810107221 */ /* 0x000fe20000010000 */
[----:B------:R-:W-:Y:S01]  /*dec0*/  FADD.FTZ R21, R6, R21 ;  /* 0x0000001506157221 */ /* 0x000fe20000010000 */
[----:B------:R-:W-:Y:S01]  /*ded0*/  FMUL.FTZ R10, R10, UR16 ;  /* 0x000000100a0a7c20 */ /* 0x000fe20008410000 */
[----:B------:R-:W-:Y:S01]  /*dee0*/  SHF.L.U32 R11, R11, 0x10, RZ ;  /* 0x000000100b0b7819 */ /* 0x000fe200000006ff */
[----:B------:R-:W-:Y:S01]  /*def0*/  FADD.FTZ R7, R7, -UR28 ;  /* 0x8000001c07077e21 */ /* 0x000fe20008010000 */
[----:B------:R-:W-:Y:S01]  /*df00*/  FADD.FTZ R18, R18, R0 ;  /* 0x0000000012127221 */ /* 0x000fe20000010000 */
[----:B------:R-:W-:Y:S01]  /*df10*/  FFMA.FTZ R17, R8, R10, R17 ;  /* 0x0000000a08117223 */ /* 0x000fe20000010011 */
[----:B------:R-:W-:Y:S01]  /*df20*/  FMUL.FTZ R8, R5, R8 ;  /* 0x0000000805087220 */ /* 0x000fe20000410000 */
[----:B------:R-:W-:Y:S01]  /*df30*/  FMUL.FTZ R7, R7, UR16 ;  /* 0x0000001007077c20 */ /* 0x000fe20008410000 */
[----:B------:R-:W-:Y:S01]  /*df40*/  FMUL.FTZ R6, R4, R0 ;  /* 0x0000000004067220 */ /* 0x000fe20000410000 */
[----:B------:R-:W3:Y:S01]  /*df50*/  LDL.LU R25, [R1+0x54c] ;  /* 0x00054c0001197983 */ /* 0x000ee20000300800 */
[----:B------:R-:W-:Y:S01]  /*df60*/  FADD.FTZ R21, R21, R8 ;  /* 0x0000000815157221 */ /* 0x000fe20000010000 */
[----:B------:R-:W-:Y:S01]  /*df70*/  FFMA.FTZ R23, R10, R8, R23 ;  /* 0x000000080a177223 */ /* 0x000fe20000010017 */
[----:B------:R-:W-:-:S02]  /*df80*/  FFMA.FTZ R20, R0, R7, R20 ;  /* 0x0000000700147223 */ /* 0x000fc40000010014 */
[----:B------:R-:W-:Y:S01]  /*df90*/  FADD.FTZ R21, R6, R21 ;  /* 0x0000001506157221 */ /* 0x000fe20000010000 */
[----:B------:R-:W-:Y:S01]  /*dfa0*/  FFMA.FTZ R23, R7, R6, R23 ;  /* 0x0000000607177223 */ /* 0x000fe20000010017 */
[----:B------:R-:W-:Y:S01]  /*dfb0*/  SHF.L.U32 R6, R68, 0x10, RZ ;  /* 0x0000001044067819 */ /* 0x000fe200000006ff */
[----:B------:R-:W-:Y:S01]  /*dfc0*/  FADD.FTZ R11, R11, -UR28 ;  /* 0x8000001c0b0b7e21 */ /* 0x000fe20008010000 */
[----:B------:R-:W3:Y:S01]  /*dfd0*/  LDL.LU R68, [R1+0x558] ;  /* 0x0005580001447983 */ /* 0x000ee20000300800 */
[----:B------:R-:W-:Y:S02]  /*dfe0*/  SHF.L.U32 R0, R69, 0x10, RZ ;  /* 0x0000001045007819 */ /* 0x000fe400000006ff */
[----:B------:R-:W-:Y:S01]  /*dff0*/  FMUL.FTZ R11, R11, UR16 ;  /* 0x000000100b0b7c20 */ /* 0x000fe20008410000 */
[----:B------:R-:W-:Y:S01]  /*e000*/  FADD.FTZ R16, R16, R6 ;  /* 0x0000000610107221 */ /* 0x000fe20000010000 */
[----:B------:R-:W-:Y:S01]  /*e010*/  SHF.L.U32 R12, R12, 0x10, RZ ;  /* 0x000000100c0c7819 */ /* 0x000fe200000006ff */
[----:B------:R-:W-:Y:S01]  /*e020*/  FADD.FTZ R0, R0, -UR28 ;  /* 0x8000001c00007e21 */ /* 0x000fe20008010000 */
[----:B------:R-:W-:Y:S01]  /*e030*/  FFMA.FTZ R17, R6, R11, R17 ;  /* 0x0000000b06117223 */ /* 0x000fe20000010011 */
[----:B------:R-:W-:Y:S01]  /*e040*/  FMUL.FTZ R6, R5, R6 ;  /* 0x0000000605067220 */ /* 0x000fe20000410000 */
[----:B------:R-:W3:Y:S01]  /*e050*/  LDL.LU R69, [R1+0x458] ;  /* 0x0004580001457983 */ /* 0x000ee20000300800 */
[----:B------:R-:W-:-:S02]  /*e060*/  FMUL.FTZ R0, R0, UR16 ;  /* 0x0000001000007c20 */ /* 0x000fc40008410000 */
[----:B------:R-:W-:Y:S01]  /*e070*/  FADD.FTZ R21, R21, R6 ;  /* 0x0000000615157221 */ /* 0x000fe20000010000 */
        /* <DEDUP_REMOVED lines=11> */
[----:B------:R-:W-:Y:S01]  /*e130*/  FADD.FTZ R12, R12, -UR28 ;  /* 0x8000001c0c0c7e21 */ /* 0x000fe20008010000 */
[----:B------:R-:W-:-:S03]  /*e140*/  FADD.FTZ R21, R7, R21 ;  /* 0x0000001507157221 */ /* 0x000fc60000010000 */
[----:B------:R-:W-:Y:S01]  /*e150*/  FMUL.FTZ R12, R12, UR16 ;  /* 0x000000100c0c7c20 */ /* 0x000fe20008410000 */
[----:B------:R-:W-:Y:S01]  /*e160*/  FMUL.FTZ R7, R5, R6 ;  /* 0x0000000605077220 */ /* 0x000fe20000410000 */
[----:B------:R-:W-:Y:S02]  /*e170*/  FADD.FTZ R16, R16, R6 ;  /* 0x0000000610107221 */ /* 0x000fe40000010000 */
[----:B------:R-:W-:Y:S01]  /*e180*/  FFMA.FTZ R17, R6, R12, R17 ;  /* 0x0000000c06117223 */ /* 0x000fe20000010011 */
[----:B------:R-:W-:-:S04]  /*e190*/  FADD.FTZ R0, R0, -UR28 ;  /* 0x8000001c00007e21 */ /* 0x000fc80008010000 */
[----:B------:R-:W-:Y:S01]  /*e1a0*/  FMUL.FTZ R0, R0, UR16 ;  /* 0x0000001000007c20 */ /* 0x000fe20008410000 */
[----:B------:R-:W-:Y:S01]  /*e1b0*/  FADD.FTZ R21, R21, R7 ;  /* 0x0000000715157221 */ /* 0x000fe20000010000 */
[----:B------:R-:W-:Y:S01]  /*e1c0*/  FFMA.FTZ R23, R12, R7, R23 ;  /* 0x000000070c177223 */ /* 0x000fe20000010017 */
[----:B------:R-:W-:Y:S02]  /*e1d0*/  SHF.L.U32 R6, R68, 0x10, RZ ;  /* 0x0000001044067819 */ /* 0x000fe400000006ff */
[----:B------:R-:W3:Y:S03]  /*e1e0*/  LDL.LU R68, [R1+0x528] ;  /* 0x0005280001447983 */ /* 0x000ee60000300800 */
[----:B------:R-:W-:Y:S01]  /*e1f0*/  FADD.FTZ R18, R18, R6 ;  /* 0x0000000612127221 */ /* 0x000fe20000010000 */
[----:B------:R-:W-:Y:S01]  /*e200*/  FFMA.FTZ R20, R6, R0, R20 ;  /* 0x0000000006147223 */ /* 0x000fe20000010014 */
[----:B------:R-:W-:-:S04]  /*e210*/  FMUL.FTZ R6, R4, R6 ;  /* 0x0000000604067220 */ /* 0x000fc80000410000 */
[----:B------:R-:W-:Y:S01]  /*e220*/  FFMA.FTZ R23, R0, R6, R23 ;  /* 0x0000000600177223 */ /* 0x000fe20000010017 */
[----:B------:R-:W-:Y:S01]  /*e230*/  FADD.FTZ R21, R6, R21 ;  /* 0x0000001506157221 */ /* 0x000fe20000010000 */
[----:B----4-:R-:W-:Y:S02]  /*e240*/  SHF.L.U32 R7, R52, 0x10, RZ ;  /* 0x0000001034077819 */ /* 0x010fe400000006ff */
[----:B------:R-:W4:Y:S01]  /*e250*/  LDL.LU R52, [R1+0x52c] ;  /* 0x00052c0001347983 */ /* 0x000f220000300800 */
[----:B--2---:R-:W-:-:S03]  /*e260*/  SHF.L.U32 R0, R66, 0x10, RZ ;  /* 0x0000001042007819 */ /* 0x004fc600000006ff */
[----:B------:R-:W2:Y:S01]  /*e270*/  LDL.LU R66, [R1+0x518] ;  /* 0x0005180001427983 */ /* 0x000ea20000300800 */
[----:B---3--:R-:W-:-:S03]  /*e280*/  SHF.L.U32 R6, R67, 0x10, RZ ;  /* 0x0000001043067819 */ /* 0x008fc600000006ff */
[----:B------:R-:W3:Y:S01]  /*e290*/  LDL.LU R67, [R1+0x434] ;  /* 0x0004340001437983 */ /* 0x000ee20000300800 */
[----:B------:R-:W-:Y:S02]  /*e2a0*/  SHF.L.U32 R13, R13, 0x10, RZ ;  /* 0x000000100d0d7819 */ /* 0x000fe400000006ff */
[----:B------:R-:W-:Y:S01]  /*e2b0*/  SHF.L.U32 R8, R25, 0x10, RZ ;  /* 0x0000001019087819 */ /* 0x000fe200000006ff */
[----:B------:R-:W-:Y:S01]  /*e2c0*/  FADD.FTZ R7, R7, -UR28 ;  /* 0x8000001c07077e21 */ /* 0x000fe20008010000 */
[----:B------:R-:W-:Y:S01]  /*e2d0*/  FADD.FTZ R18, R18, R0 ;  /* 0x0000000012127221 */ /* 0x000fe20000010000 */
[----:B------:R-:W-:Y:S01]  /*e2e0*/  FADD.FTZ R13, R13, -UR28 ;  /* 0x8000001c0d0d7e21 */ /* 0x000fe20008010000 */
[----:B------:R-:W-:Y:S01]  /*e2f0*/  FADD.FTZ R6, R6, -UR28 ;  /* 0x8000001c06067e21 */ /* 0x000fe20008010000 */
[----:B------:R-:W3:Y:S02]  /*e300*/  LDL.LU R25, [R1+0x280] ;  /* 0x0002800001197983 */ /* 0x000ee40000300800 */
[----:B------:R-:W-:Y:S01]  /*e310*/  FMUL.FTZ R13, R13, UR16 ;  /* 0x000000100d0d7c20 */ /* 0x000fe20008410000 */
[----:B------:R-:W-:-:S03]  /*e320*/  FADD.FTZ R16, R16, R8 ;  /* 0x0000000810107221 */ /* 0x000fc60000010000 */
[----:B------:R-:W-:Y:S01]  /*e330*/  FFMA.FTZ R17, R8, R13, R17 ;  /* 0x0000000d08117223 */ /* 0x000fe20000010011 */
[----:B------:R-:W-:Y:S01]  /*e340*/  FMUL.FTZ R8, R5, R8 ;  /* 0x0000000805087220 */ /* 0x000fe20000410000 */
[----:B------:R-:W-:-:S03]  /*e350*/  FMUL.FTZ R7, R7, UR16 ;  /* 0x0000001007077c20 */ /* 0x000fc60008410000 */
[----:B------:R-:W-:Y:S01]  /*e360*/  FADD.FTZ R21, R21, R8 ;  /* 0x0000000815157221 */ /* 0x000fe20000010000 */
[----:B------:R-:W-:Y:S01]  /*e370*/  FFMA.FTZ R23, R13, R8, R23 ;  /* 0x000000080d177223 */ /* 0x000fe20000010017 */
[----:B------:R-:W-:Y:S01]  /*e380*/  FMUL.FTZ R8, R4, R0 ;  /* 0x0000000004087220 */ /* 0x000fe20000410000 */
[----:B------:R-:W-:-:S03]  /*e390*/  FFMA.FTZ R20, R0, R7, R20 ;  /* 0x0000000700147223 */ /* 0x000fc60000010014 */
[----:B------:R-:W-:Y:S01]  /*e3a0*/  FFMA.FTZ R23, R7, R8, R23 ;  /* 0x0000000807177223 */ /* 0x000fe20000010017 */
[----:B------:R-:W-:Y:S02]  /*e3b0*/  SHF.L.U32 R7, R68, 0x10, RZ ;  /* 0x0000001044077819 */ /* 0x000fe400000006ff */
[----:B------:R-:W3:Y:S01]  /*e3c0*/  LDL.LU R68, [R1+0x51c] ;  /* 0x00051c0001447983 */ /* 0x000ee20000300800 */
[----:B------:R-:W-:Y:S01]  /*e3d0*/  SHF.L.U32 R0, R69, 0x10, RZ ;  /* 0x0000001045007819 */ /* 0x000fe200000006ff */
[----:B------:R-:W-:Y:S01]  /*e3e0*/  FMUL.FTZ R6, R6, UR16 ;  /* 0x0000001006067c20 */ /* 0x000fe20008410000 */
[----:B------:R-:W-:Y:S01]  /*e3f0*/  FADD.FTZ R21, R8, R21 ;  /* 0x0000001508157221 */ /* 0x000fe20000010000 */
[----:B------:R-:W-:Y:S01]  /*e400*/  FADD.FTZ R16, R16, R7 ;  /* 0x0000000710107221 */ /* 0x000fe20000010000 */
[----:B------:R-:W3:Y:S01]  /*e410*/  LDL.LU R69, [R1+0x418] ;  /* 0x0004180001457983 */ /* 0x000ee20000300800 */
[----:B------:R-:W-:Y:S01]  /*e420*/  FADD.FTZ R0, R0, -UR28 ;  /* 0x8000001c00007e21 */ /* 0x000fe20008010000 */
[----:B------:R-:W-:Y:S01]  /*e430*/  FFMA.FTZ R17, R7, R6, R17 ;  /* 0x0000000607117223 */ /* 0x000fe20000010011 */
[----:B------:R-:W-:-:S02]  /*e440*/  FMUL.FTZ R7, R5, R7 ;  /* 0x0000000705077220 */ /* 0x000fc40000410000 */
[----:B------:R-:W-:Y:S02]  /*e450*/  FMUL.FTZ R0, R0, UR16 ;  /* 0x0000001000007c20 */ /* 0x000fe40008410000 */
        /* <DEDUP_REMOVED lines=14> */
[----:B------:R-:W-:Y:S01]  /*e540*/  FADD.FTZ R21, R8, R21 ;  /* 0x0000001508157221 */ /* 0x000fe20000010000 */
[----:B------:R-:W-:Y:S02]  /*e550*/  FMUL.FTZ R7, R5, R6 ;  /* 0x0000000605077220 */ /* 0x000fe40000410000 */
[----:B------:R-:W-:Y:S02]  /*e560*/  FMUL.FTZ R14, R14, UR16 ;  /* 0x000000100e0e7c20 */ /* 0x000fe40008410000 */
[----:B------:R-:W-:Y:S02]  /*e570*/  FADD.FTZ R21, R21, R7 ;  /* 0x0000000715157221 */ /* 0x000fe40000010000 */
[----:B------:R-:W-:Y:S01]  /*e580*/  FFMA.FTZ R23, R14, R7, R23 ;  /* 0x000000070e177223 */ /* 0x000fe20000010017 */
[----:B------:R-:W-:Y:S01]  /*e590*/  FADD.FTZ R16, R16, R6 ;  /* 0x0000000610107221 */ /* 0x000fe20000010000 */
[----:B------:R-:W-:Y:S01]  /*e5a0*/  FFMA.FTZ R17, R6, R14, R17 ;  /* 0x0000000e06117223 */ /* 0x000fe20000010011 */
[----:B------:R-:W-:Y:S01]  /*e5b0*/  FADD.FTZ R0, R0, -UR28 ;  /* 0x8000001c00007e21 */ /* 0x000fe20008010000 */
[----:B------:R-:W-:-:S02]  /*e5c0*/  SHF.L.U32 R6, R25, 0x10, RZ ;  /* 0x0000001019067819 */ /* 0x000fc400000006ff */
[----:B------:R-:W3:Y:S01]  /*e5d0*/  LDL.LU R25, [R1+0x3fc] ;  /* 0x0003fc0001197983 */ /* 0x000ee20000300800 */
[----:B------:R-:W-:Y:S01]  /*e5e0*/  FMUL.FTZ R0, R0, UR16 ;  /* 0x0000001000007c20 */ /* 0x000fe20008410000 */
[----:B------:R-:W-:Y:S02]  /*e5f0*/  SHF.L.U32 R7, R68, 0x10, RZ ;  /* 0x0000001044077819 */ /* 0x000fe400000006ff */
[----:B------:R-:W3:Y:S01]  /*e600*/  LDL.LU R68, [R1+0x50c] ;  /* 0x00050c0001447983 */ /* 0x000ee20000300800 */
[----:B------:R-:W-:Y:S02]  /*e610*/  FADD.FTZ R6, R6, -UR28 ;  /* 0x8000001c06067e21 */ /* 0x000fe40008010000 */
[----:B------:R-:W-:Y:S01]  /*e620*/  FADD.FTZ R18, R18, R7 ;  /* 0x0000000712127221 */ /* 0x000fe20000010000 */
[----:B------:R-:W-:Y:S01]  /*e630*/  FFMA.FTZ R20, R7, R0, R20 ;  /* 0x0000000007147223 */ /* 0x000fe20000010014 */
[----:B------:R-:W-:Y:S01]  /*e640*/  SHF.L.U32 R8, R69, 0x10, RZ ;  /* 0x0000001045087819 */ /* 0x000fe200000006ff */
[----:B------:R-:W-:Y:S01]  /*e650*/  FMUL.FTZ R7, R4, R7 ;  /* 0x0000000704077220 */ /* 0x000fe20000410000 */
[----:B------:R-:W3:Y:S01]  /*e660*/  LDL.LU R69, [R1+0x510] ;  /* 0x0005100001457983 */ /* 0x000ee20000300800 */
[----:B------:R-:W-:-:S02]  /*e670*/  FMUL.FTZ R6, R6, UR16 ;  /* 0x0000001006067c20 */ /* 0x000fc40008410000 */
        /* <DEDUP_REMOVED lines=11> */
[----:B------:R-:W-:Y:S01]  /*e730*/  FADD.FTZ R21, R7, R21 ;  /* 0x0000001507157221 */ /* 0x000fe20000010000 */
[----:B------:R-:W-:Y:S01]  /*e740*/  FADD.FTZ R8, R8, -UR28 ;  /* 0x8000001c08087e21 */ /* 0x000fe20008010000 */
[----:B------:R-:W-:Y:S02]  /*e750*/  FMUL.FTZ R7, R4, R0 ;  /* 0x0000000004077220 */ /* 0x000fe40000410000 */
[----:B------:R-:W-:Y:S01]  /*e760*/  FADD.FTZ R21, R21, R9 ;  /* 0x0000000915157221 */ /* 0x000fe20000010000 */
[----:B------:R-:W-:Y:S01]  /*e770*/  FMUL.FTZ R8, R8, UR16 ;  /* 0x0000001008087c20 */ /* 0x000fe20008410000 */
[----:B------:R-:W-:Y:S02]  /*e780*/  FADD.FTZ R18, R18, R0 ;  /* 0x0000000012127221 */ /* 0x000fe40000010000 */
[----:B------:R-:W-:Y:S01]  /*e790*/  FADD.FTZ R21, R7, R21 ;  /* 0x0000001507157221 */ /* 0x000fe20000010000 */
[----:B------:R-:W-:Y:S01]  /*e7a0*/  FFMA.FTZ R23, R8, R7, R23 ;  /* 0x0000000708177223 */ /* 0x000fe20000010017 */
        /* <DEDUP_REMOVED lines=15> */
[----:B------:R-:W-:Y:S01]  /*e8a0*/  FADD.FTZ R18, R18, R8 ;  /* 0x0000000812127221 */ /* 0x000fe20000010000 */
[----:B------:R-:W-:Y:S01]  /*e8b0*/  FFMA.FTZ R20, R8, R0, R20 ;  /* 0x0000000008147223 */ /* 0x000fe20000010014 */
[----:B------:R-:W-:Y:S01]  /*e8c0*/  FMUL.FTZ R8, R4, R8 ;  /* 0x0000000804087220 */ /* 0x000fe20000410000 */
[----:B----4-:R-:W-:Y:S02]  /*e8d0*/  SHF.L.U32 R9, R52, 0x10, RZ ;  /* 0x0000001034097819 */ /* 0x010fe400000006ff */
[----:B------:R-:W4:Y:S01]  /*e8e0*/  LDL.LU R52, [R1+0x4f0] ;  /* 0x0004f00001347983 */ /* 0x000f220000300800 */
        /* <DEDUP_REMOVED lines=180> */
[----:B------:R-:W-:-:S03]  /*f430*/  SHF.L.U32 R0, R25, 0x10, RZ ;  /* 0x0000001019007819 */ /* 0x000fc600000006ff */
[----:B------:R-:W-:Y:S01]  /*f440*/  FMUL.FTZ R6, R6, UR16 ;  /* 0x0000001006067c20 */ /* 0x000fe20008410000 */
[----:B------:R-:W3:Y:S01]  /*f450*/  LDL.LU R25, [R1+0x474] ;  /* 0x0004740001197983 */ /* 0x000ee20000300800 */
[----:B------:R-:W-:-:S03]  /*f460*/  SHF.L.U32 R7, R68, 0x10, RZ ;  /* 0x0000001044077819 */ /* 0x000fc600000006ff */
[----:B------:R-:W3:Y:S01]  /*f470*/  LDL.LU R68, [R1+0x478] ;  /* 0x0004780001447983 */ /* 0x000ee20000300800 */
[----:B------:R-:W-:Y:S01]  /*f480*/  FADD.FTZ R0, R0, -UR28 ;  /* 0x8000001c00007e21 */ /* 0x000fe20008010000 */
[----:B------:R-:W-:Y:S01]  /*f490*/  FADD.FTZ R16, R16, R7 ;  /* 0x0000000710107221 */ /* 0x000fe20000010000 */
[----:B------:R-:W-:Y:S01]  /*f4a0*/  FFMA.FTZ R17, R7, R6, R17 ;  /* 0x0000000607117223 */ /* 0x000fe20000010011 */
[----:B------:R-:W-:Y:S01]  /*f4b0*/  SHF.L.U32 R8, R69, 0x10, RZ ;  /* 0x0000001045087819 */ /* 0x000fe200000006ff */
[----:B------:R-:W-:Y:S01]  /*f4c0*/  FMUL.FTZ R7, R5, R7 ;  /* 0x0000000705077220 */ /* 0x000fe20000410000 */
[----:B------:R-:W-:Y:S01]  /*f4d0*/  FMUL.FTZ R0, R0, UR16 ;  /* 0x0000001000007c20 */ /* 0x000fe20008410000 */
[----:B------:R-:W3:Y:S02]  /*f4e0*/  LDL.LU R69, [R1+0x468] ;  /* 0x0004680001457983 */ /* 0x000ee40000300800 */
[----:B------:R-:W-:Y:S01]  /*f4f0*/  FFMA.FTZ R23, R6, R7, R23 ;  /* 0x0000000706177223 */ /* 0x000fe20000010017 */
[----:B------:R-:W-:Y:S01]  /*f500*/  FADD.FTZ R18, R18, R8 ;  /* 0x0000000812127221 */ /* 0x000fe20000010000 */
[----:B------:R-:W-:Y:S01]  /*f510*/  FFMA.FTZ R20, R8, R0, R20 ;  /* 0x0000000008147223 */ /* 0x000fe20000010014 */
[----:B------:R-:W-:Y:S01]  /*f520*/  FMUL.FTZ R8, R4, R8 ;  /* 0x0000000804087220 */ /* 0x000fe20000410000 */
[----:B----4-:R-:W-:-:S02]  /*f530*/  SHF.L.U32 R9, R52, 0x10, RZ ;  /* 0x0000001034097819 */ /* 0x010fc400000006ff */
[----:B------:R-:W4:Y:S01]  /*f540*/  LDL.LU R52, [R1+0x470] ;  /* 0x0004700001347983 */ /* 0x000f220000300800 */
        /* <DEDUP_REMOVED lines=11> */
[----:B------:R-:W-:Y:S01]  /*f600*/  FADD.FTZ R0, R0, -UR28 ;  /* 0x8000001c00007e21 */ /* 0x000fe20008010000 */
[----:B------:R-:W-:Y:S01]  /*f610*/  FADD.FTZ R21, R8, R21 ;  /* 0x0000001508157221 */ /* 0x000fe20000010000 */
[----:B------:R-:W-:Y:S02]  /*f620*/  FFMA.FTZ R23, R9, R7, R23 ;  /* 0x0000000709177223 */ /* 0x000fe40000010017 */
[----:B------:R-:W-:Y:S01]  /*f630*/  FMUL.FTZ R0, R0, UR16 ;  /* 0x0000001000007c20 */ /* 0x000fe20008410000 */
[----:B------:R-:W-:Y:S01]  /*f640*/  FADD.FTZ R21, R21, R7 ;  /* 0x0000000715157221 */ /* 0x000fe20000010000 */
[----:B------:R-:W-:-:S02]  /*f650*/  SHF.L.U32 R7, R25, 0x10, RZ ;  /* 0x0000001019077819 */ /* 0x000fc400000006ff */
[----:B------:R-:W3:Y:S01]  /*f660*/  LDL.LU R25, [R1+0x46c] ;  /* 0x00046c0001197983 */ /* 0x000ee20000300800 */
[----:B------:R-:W-:-:S03]  /*f670*/  SHF.L.U32 R6, R68, 0x10, RZ ;  /* 0x0000001044067819 */ /* 0x000fc600000006ff */
[----:B------:R-:W3:Y:S02]  /*f680*/  LDL.LU R68, [R1+0x464] ;  /* 0x0004640001447983 */ /* 0x000ee40000300800 */
        /* <DEDUP_REMOVED lines=11> */
[----:B------:R-:W-:-:S05]  /*f740*/  SHF.L.U32 R15, R15, 0x10, RZ ;  /* 0x000000100f0f7819 */ /* 0x000fca00000006ff */
[----:B------:R-:W-:Y:S01]  /*f750*/  FADD.FTZ R15, R15, -UR28 ;  /* 0x8000001c0f0f7e21 */ /* 0x000fe20008010000 */
[----:B------:R-:W-:-:S03]  /*f760*/  FADD.FTZ R7, R7, -UR28 ;  /* 0x8000001c07077e21 */ /* 0x000fc60008010000 */
[----:B------:R-:W-:Y:S01]  /*f770*/  FMUL.FTZ R15, R15, UR16 ;  /* 0x000000100f0f7c20 */ /* 0x000fe20008410000 */
[----:B------:R-:W-:Y:S01]  /*f780*/  FADD.FTZ R16, R16, R8 ;  /* 0x0000000810107221 */ /* 0x000fe20000010000 */
[----:B------:R-:W-:Y:S02]  /*f790*/  FMUL.FTZ R7, R7, UR16 ;  /* 0x0000001007077c20 */ /* 0x000fe40008410000 */
[----:B------:R-:W-:Y:S01]  /*f7a0*/  FFMA.FTZ R17, R8, R15, R17 ;  /* 0x0000000f08117223 */ /* 0x000fe20000010011 */
[----:B------:R-:W-:Y:S01]  /*f7b0*/  FMUL.FTZ R8, R5, R8 ;  /* 0x0000000805087220 */ /* 0x000fe20000410000 */
[----:B------:R-:W-:Y:S01]  /*f7c0*/  FADD.FTZ R18, R18, R0 ;  /* 0x0000000012127221 */ /* 0x000fe20000010000 */
[----:B------:R-:W-:Y:S02]  /*f7d0*/  FFMA.FTZ R20, R0, R7, R20 ;  /* 0x0000000700147223 */ /* 0x000fe40000010014 */
[----:B------:R-:W-:Y:S01]  /*f7e0*/  FADD.FTZ R21, R21, R8 ;  /* 0x0000000815157221 */ /* 0x000fe20000010000 */
[----:B------:R-:W-:Y:S01]  /*f7f0*/  FFMA.FTZ R23, R15, R8, R23 ;  /* 0x000000080f177223 */ /* 0x000fe20000010017 */
[----:B------:R-:W-:Y:S01]  /*f800*/  FMUL.FTZ R8, R4, R0 ;  /* 0x0000000004087220 */ /* 0x000fe20000410000 */
[----:B------:R-:W-:-:S02]  /*f810*/  SHF.L.U32 R0, R69, 0x10, RZ ;  /* 0x0000001045007819 */ /* 0x000fc400000006ff */
[----:B------:R-:W3:Y:S01]  /*f820*/  LDL.LU R69, [R1+0x454] ;  /* 0x0004540001457983 */ /* 0x000ee20000300800 */
[----:B------:R-:W-:Y:S01]  /*f830*/  FFMA.FTZ R23, R7, R8, R23 ;  /* 0x0000000807177223 */ /* 0x000fe20000010017 */
[----:B------:R-:W-:Y:S01]  /*f840*/  SHF.L.U32 R7, R68, 0x10, RZ ;  /* 0x0000001044077819 */ /* 0x000fe200000006ff */
[----:B------:R-:W-:Y:S01]  /*f850*/  FADD.FTZ R6, R6, -UR28 ;  /* 0x8000001c06067e21 */ /* 0x000fe20008010000 */
[----:B------:R-:W3:Y:S01]  /*f860*/  LDL.LU R68, [R1+0x488] ;  /* 0x0004880001447983 */ /* 0x000ee20000300800 */
[----:B------:R-:W-:Y:S02]  /*f870*/  FADD.FTZ R21, R8, R21 ;  /* 0x0000001508157221 */ /* 0x000fe40000010000 */
[----:B------:R-:W-:Y:S01]  /*f880*/  FMUL.FTZ R6, R6, UR16 ;  /* 0x0000001006067c20 */ /* 0x000fe20008410000 */
[----:B------:R-:W-:Y:S01]  /*f890*/  FADD.FTZ R0, R0, -UR28 ;  /* 0x8000001c00007e21 */ /* 0x000fe20008010000 */
[----:B------:R-:W-:Y:S01]  /*f8a0*/  SHF.L.U32 R8, R25, 0x10, RZ ;  /* 0x0000001019087819 */ /* 0x000fe200000006ff */
[----:B------:R-:W-:Y:S01]  /*f8b0*/  FADD.FTZ R16, R16, R7 ;  /* 0x0000000710107221 */ /* 0x000fe20000010000 */
[----:B------:R-:W3:Y:S01]  /*f8c0*/  LDL.LU R25, [R1+0x498] ;  /* 0x0004980001197983 */ /* 0x000ee20000300800 */
[----:B------:R-:W-:Y:S01]  /*f8d0*/  FFMA.FTZ R17, R7, R6, R17 ;  /* 0x0000000607117223 */ /* 0x000fe20000010011 */
[----:B------:R-:W-:Y:S01]  /*f8e0*/  FMUL.FTZ R7, R5, R7 ;  /* 0x0000000705077220 */ /* 0x000fe20000410000 */
[----:B------:R-:W-:Y:S01]  /*f8f0*/  FMUL.FTZ R0, R0, UR16 ;  /* 0x0000001000007c20 */ /* 0x000fe20008410000 */
[----:B------:R-:W-:-:S02]  /*f900*/  FADD.FTZ R18, R18, R8 ;  /* 0x0000000812127221 */ /* 0x000fc40000010000 */
[----:B------:R-:W-:Y:S01]  /*f910*/  FFMA.FTZ R23, R6, R7, R23 ;  /* 0x0000000706177223 */ /* 0x000fe20000010017 */
        /* <DEDUP_REMOVED lines=12> */
[----:B------:R-:W-:Y:S01]  /*f9e0*/  FADD.FTZ R21, R8, R21 ;  /* 0x0000001508157221 */ /* 0x000fe20000010000 */
[----:B------:R-:W-:Y:S01]  /*f9f0*/  FMUL.FTZ R7, R5, R6 ;  /* 0x0000000605077220 */ /* 0x000fe20000410000 */
[----:B------:R-:W-:Y:S01]  /*fa00*/  FADD.FTZ R16, R16, R6 ;  /* 0x0000000610107221 */ /* 0x000fe20000010000 */
[----:B------:R-:W-:Y:S02]  /*fa10*/  FFMA.FTZ R17, R6, R9, R17 ;  /* 0x0000000906117223 */ /* 0x000fe40000010011 */
[----:B------:R-:W-:Y:S01]  /*fa20*/  FADD.FTZ R21, R21, R7 ;  /* 0x0000000715157221 */ /* 0x000fe20000010000 */
[----:B------:R-:W-:Y:S01]  /*fa30*/  FFMA.FTZ R23, R9, R7, R23 ;  /* 0x0000000709177223 */ /* 0x000fe20000010017 */
[----:B------:R-:W-:Y:S01]  /*fa40*/  FADD.FTZ R0, R0, -UR28 ;  /* 0x8000001c00007e21 */ /* 0x000fe20008010000 */
[----:B------:R-:W-:Y:S02]  /*fa50*/  SHF.L.U32 R6, R69, 0x10, RZ ;  /* 0x0000001045067819 */ /* 0x000fe400000006ff */
[----:B------:R-:W3:Y:S01]  /*fa60*/  LDL.LU R69, [R1+0x4dc] ;  /* 0x0004dc0001457983 */ /* 0x000ee20000300800 */
[----:B------:R-:W-:-:S03]  /*fa70*/  SHF.L.U32 R7, R68, 0x10, RZ ;  /* 0x0000001044077819 */ /* 0x000fc600000006ff */
[----:B------:R-:W3:Y:S01]  /*fa80*/  LDL.LU R68, [R1+0x4a4] ;  /* 0x0004a40001447983 */ /* 0x000ee20000300800 */
[----:B------:R-:W-:Y:S01]  /*fa90*/  FMUL.FTZ R0, R0, UR16 ;  /* 0x0000001000007c20 */ /* 0x000fe20008410000 */
[----:B------:R-:W-:Y:S01]  /*faa0*/  FADD.FTZ R6, R6, -UR28 ;  /* 0x8000001c06067e21 */ /* 0x000fe20008010000 */
[----:B------:R-:W-:Y:S01]  /*fab0*/  FADD.FTZ R18, R18, R7 ;  /* 0x0000000712127221 */ /* 0x000fe20000010000 */
[----:B------:R-:W-:Y:S01]  /*fac0*/  SHF.L.U32 R8, R25, 0x10, RZ ;  /* 0x0000001019087819 */ /* 0x000fe200000006ff */
[----:B------:R-:W-:Y:S01]  /*fad0*/  FFMA.FTZ R20, R7, R0, R20 ;  /* 0x0000000007147223 */ /* 0x000fe20000010014 */
[----:B------:R-:W3:Y:S01]  /*fae0*/  LDL.LU R25, [R1+0x514] ;  /* 0x0005140001197983 */ /* 0x000ee20000300800 */
[----:B------:R-:W-:Y:S01]  /*faf0*/  FMUL.FTZ R7, R4, R7 ;  /* 0x0000000704077220 */ /* 0x000fe20000410000 */
[----:B------:R-:W-:-:S03]  /*fb00*/  FMUL.FTZ R6, R6, UR16 ;  /* 0x0000001006067c20 */ /* 0x000fc60008410000 */
        /* <DEDUP_REMOVED lines=32> */
[----:B------:R-:W-:Y:S01]  /*fd10*/  FMUL.FTZ R0, R0, UR16 ;  /* 0x0000001000007c20 */ /* 0x000fe20008410000 */
[----:B------:R-:W-:Y:S02]  /*fd20*/  FADD.FTZ R18, R18, R8 ;  /* 0x0000000812127221 */ /* 0x000fe40000010000 */
[----:B------:R-:W-:Y:S01]  /*fd30*/  FFMA.FTZ R23, R6, R7, R23 ;  /* 0x0000000706177223 */ /* 0x000fe20000010017 */
        /* <DEDUP_REMOVED lines=180> */
[----:B------:R-:W-:Y:S01]  /*10880*/  FFMA.FTZ R20, R0, R8, R20 ;  /* 0x0000000800147223 */ /* 0x000fe20000010014 */
[----:B------:R-:W-:Y:S01]  /*10890*/  FADD.FTZ R6, R6, -UR28 ;  /* 0x8000001c06067e21 */ /* 0x000fe20008010000 */
[----:B------:R-:W-:Y:S01]  /*108a0*/  FADD.FTZ R21, R7, R21 ;  /* 0x0000001507157221 */ /* 0x000fe20000010000 */
[----:B------:R-:W-:Y:S02]  /*108b0*/  FFMA.FTZ R23, R8, R7, R23 ;  /* 0x0000000708177223 */ /* 0x000fe40000010017 */
[----:B------:R-:W-:Y:S01]  /*108c0*/  FMUL.FTZ R6, R6, UR16 ;  /* 0x0000001006067c20 */ /* 0x000fe20008410000 */
[----:B------:R-:W-:-:S02]  /*108d0*/  SHF.L.U32 R0, R69, 0x10, RZ ;  /* 0x0000001045007819 */ /* 0x000fc400000006ff */
[----:B------:R-:W-:Y:S01]  /*108e0*/  SHF.L.U32 R8, R50, 0x10, RZ ;  /* 0x0000001032087819 */ /* 0x000fe200000006ff */
[----:B------:R-:W3:Y:S01]  /*108f0*/  LDL.LU R69, [R1+0x61c] ;  /* 0x00061c0001457983 */ /* 0x000ee20000300800 */
[----:B------:R-:W-:Y:S01]  /*10900*/  SHF.L.U32 R7, R68, 0x10, RZ ;  /* 0x0000001044077819 */ /* 0x000fe200000006ff */
[----:B------:R-:W-:Y:S02]  /*10910*/  FADD.FTZ R0, R0, -UR28 ;  /* 0x8000001c00007e21 */ /* 0x000fe40008010000 */
[----:B------:R-:W3:Y:S02]  /*10920*/  LDL.LU R68, [R1+0x618] ;  /* 0x0006180001447983 */ /* 0x000ee40000300800 */
[----:B------:R-:W-:Y:S01]  /*10930*/  FMUL.FTZ R0, R0, UR16 ;  /* 0x0000001000007c20 */ /* 0x000fe20008410000 */
[----:B------:R-:W-:Y:S01]  /*10940*/  FADD.FTZ R16, R16, R7 ;  /* 0x0000000710107221 */ /* 0x000fe20000010000 */
[----:B------:R-:W-:Y:S01]  /*10950*/  FFMA.FTZ R17, R7, R6, R17 ;  /* 0x0000000607117223 */ /* 0x000fe20000010011 */
[----:B------:R-:W-:Y:S01]  /*10960*/  FMUL.FTZ R7, R5, R7 ;  /* 0x0000000705077220 */ /* 0x000fe20000410000 */
[----:B------:R-:W-:Y:S01]  /*10970*/  SHF.L.U32 R9, R25, 0x10, RZ ;  /* 0x0000001019097819 */ /* 0x000fe200000006ff */
[----:B------:R-:W-:Y:S01]  /*10980*/  FADD.FTZ R18, R18, R8 ;  /* 0x0000000812127221 */ /* 0x000fe20000010000 */
[----:B------:R-:W-:Y:S01]  /*10990*/  FFMA.FTZ R20, R8, R0, R20 ;  /* 0x0000000008147223 */ /* 0x000fe20000010014 */
[----:B------:R-:W-:Y:S01]  /*109a0*/  FMUL.FTZ R8, R4, R8 ;  /* 0x0000000804087220 */ /* 0x000fe20000410000 */
[----:B------:R-:W-:Y:S01]  /*109b0*/  FFMA.FTZ R23, R6, R7, R23 ;  /* 0x0000000706177223 */ /* 0x000fe20000010017 */
[----:B------:R-:W-:Y:S01]  /*109c0*/  FADD.FTZ R9, R9, -UR28 ;  /* 0x8000001c09097e21 */ /* 0x000fe20008010000 */
[----:B------:R-:W-:Y:S01]  /*109d0*/  FADD.FTZ R21, R21, R7 ;  /* 0x0000000715157221 */ /* 0x000fe20000010000 */
[----:B------:R-:W3:Y:S01]  /*109e0*/  LDL.LU R25, [R1+0x640] ;  /* 0x0006400001197983 */ /* 0x000ee20000300800 */
[----:B------:R-:W-:Y:S01]  /*109f0*/  FFMA.FTZ R23, R0, R8, R23 ;  /* 0x0000000800177223 */ /* 0x000fe20000010017 */
[----:B------:R-:W-:Y:S01]  /*10a00*/  FMUL.FTZ R9, R9, UR16 ;  /* 0x0000001009097c20 */ /* 0x000fe20008410000 */
[----:B----4-:R-:W-:-:S02]  /*10a10*/  SHF.L.U32 R6, R52, 0x10, RZ ;  /* 0x0000001034067819 */ /* 0x010fc400000006ff */
[----:B------:R-:W4:Y:S03]  /*10a20*/  LDL.LU R52, [R1+0x638] ;  /* 0x0006380001347983 */ /* 0x000f260000300800 */
        /* <DEDUP_REMOVED lines=12> */
[----:B------:R-:W-:Y:S01]  /*10af0*/  FADD.FTZ R6, R6, -UR28 ;  /* 0x8000001c06067e21 */ /* 0x000fe20008010000 */
[----:B------:R-:W-:-:S03]  /*10b00*/  FMUL.FTZ R0, R0, UR16 ;  /* 0x0000001000007c20 */ /* 0x000fc60008410000 */
[----:B------:R-:W-:Y:S01]  /*10b10*/  FMUL.FTZ R6, R6, UR16 ;  /* 0x0000001006067c20 */ /* 0x000fe20008410000 */
[----:B------:R-:W-:Y:S01]  /*10b20*/  FADD.FTZ R18, R18, R7 ;  /* 0x0000000712127221 */ /* 0x000fe20000010000 */
[----:B------:R-:W-:Y:S01]  /*10b30*/  FFMA.FTZ R20, R7, R0, R20 ;  /* 0x0000000007147223 */ /* 0x000fe20000010014 */
[----:B------:R-:W-:-:S04]  /*10b40*/  FMUL.FTZ R7, R4, R7 ;  /* 0x0000000704077220 */ /* 0x000fc80000410000 */
[----:B------:R-:W-:Y:S01]  /*10b50*/  FFMA.FTZ R23, R0, R7, R23 ;  /* 0x0000000700177223 */ /* 0x000fe20000010017 */
[----:B------:R-:W-:Y:S02]  /*10b60*/  SHF.L.U32 R9, R68, 0x10, RZ ;  /* 0x0000001044097819 */ /* 0x000fe400000006ff */
[----:B------:R-:W4:Y:S01]  /*10b70*/  LDL.LU R68, [R1+0x64c] ;  /* 0x00064c0001447983 */ /* 0x000f220000300800 */
[----:B------:R-:W-:Y:S02]  /*10b80*/  SHF.L.U32 R8, R69, 0x10, RZ ;  /* 0x0000001045087819 */ /* 0x000fe400000006ff */
[----:B------:R-:W-:Y:S01]  /*10b90*/  FADD.FTZ R16, R16, R9 ;  /* 0x0000000910107221 */ /* 0x000fe20000010000 */
[----:B------:R-:W-:Y:S01]  /*10ba0*/  FFMA.FTZ R17, R9, R6, R17 ;  /* 0x0000000609117223 */ /* 0x000fe20000010011 */
[----:B------:R-:W-:Y:S01]  /*10bb0*/  FMUL.FTZ R9, R5, R9 ;  /* 0x0000000905097220 */ /* 0x000fe20000410000 */
[----:B------:R-:W-:Y:S01]  /*10bc0*/  SHF.L.U32 R0, R46, 0x10, RZ ;  /* 0x000000102e007819 */ /* 0x000fe200000006ff */
[----:B------:R-:W-:Y:S01]  /*10bd0*/  FADD.FTZ R8, R8, -UR28 ;  /* 0x8000001c08087e21 */ /* 0x000fe20008010000 */
[----:B------:R-:W-:Y:S01]  /*10be0*/  FADD.FTZ R21, R7, R21 ;  /* 0x0000001507157221 */ /* 0x000fe20000010000 */
[----:B------:R-:W-:Y:S01]  /*10bf0*/  FFMA.FTZ R23, R6, R9, R23 ;  /* 0x0000000906177223 */ /* 0x000fe20000010017 */
[----:B------:R-:W4:Y:S01]  /*10c00*/  LDL.LU R69, [R1+0x65c] ;  /* 0x00065c0001457983 */ /* 0x000f220000300800 */
[----:B------:R-:W-:Y:S01]  /*10c10*/  FMUL.FTZ R8, R8, UR16 ;  /* 0x0000001008087c20 */ /* 0x000fe20008410000 */
[----:B------:R-:W-:-:S03]  /*10c20*/  FMUL.FTZ R7, R4, R0 ;  /* 0x0000000004077220 */ /* 0x000fc60000410000 */
[----:B------:R-:W-:Y:S01]  /*10c30*/  FFMA.FTZ R20, R0, R8, R20 ;  /* 0x0000000800147223 */ /* 0x000fe20000010014 */
[----:B------:R-:W-:Y:S01]  /*10c40*/  FFMA.FTZ R23, R8, R7, R23 ;  /* 0x0000000708177223 */ /* 0x000fe20000010017 */
[----:B--2---:R-:W-:Y:S02]  /*10c50*/  SHF.L.U32 R6, R66, 0x10, RZ ;  /* 0x0000001042067819 */ /* 0x004fe400000006ff */
[----:B------:R-:W2:Y:S01]  /*10c60*/  LDL.LU R66, [R1+0x654] ;  /* 0x0006540001427983 */ /* 0x000ea20000300800 */
[----:B---3--:R-:W-:-:S03]  /*10c70*/  SHF.L.U32 R8, R67, 0x10, RZ ;  /* 0x0000001043087819 */ /* 0x008fc600000006ff */
[----:B------:R-:W3:Y:S01]  /*10c80*/  LDL.LU R67, [R1+0x670] ;  /* 0x0006700001437983 */ /* 0x000ee20000300800 */
[----:B------:R-:W-:Y:S01]  /*10c90*/  FADD.FTZ R6, R6, -UR28 ;  /* 0x8000001c06067e21 */ /* 0x000fe20008010000 */
[----:B------:R-:W-:Y:S01]  /*10ca0*/  FADD.FTZ R18, R18, R0 ;  /* 0x0000000012127221 */ /* 0x000fe20000010000 */
[----:B----4-:R-:W-:Y:S02]  /*10cb0*/  SHF.L.U32 R0, R52, 0x10, RZ ;  /* 0x0000001034007819 */ /* 0x010fe400000006ff */
[----:B------:R-:W-:Y:S01]  /*10cc0*/  FMUL.FTZ R6, R6, UR16 ;  /* 0x0000001006067c20 */ /* 0x000fe20008410000 */
[----:B------:R-:W4:Y:S01]  /*10cd0*/  LDL.LU R52, [R1+0x66c] ;  /* 0x00066c0001347983 */ /* 0x000f220000300800 */
[----:B------:R-:W-:Y:S02]  /*10ce0*/  FADD.FTZ R16, R16, R8 ;  /* 0x0000000810107221 */ /* 0x000fe40000010000 */
[----:B------:R-:W-:Y:S01]  /*10cf0*/  FFMA.FTZ R17, R8, R6, R17 ;  /* 0x0000000608117223 */ /* 0x000fe20000010011 */
[----:B------:R-:W-:Y:S01]  /*10d00*/  FMUL.FTZ R8, R5, R8 ;  /* 0x0000000805087220 */ /* 0x000fe20000410000 */
[----:B------:R-:W-:Y:S01]  /*10d10*/  FADD.FTZ R21, R21, R9 ;  /* 0x0000000915157221 */ /* 0x000fe20000010000 */
[----:B------:R-:W-:-:S02]  /*10d20*/  FADD.FTZ R0, R0, -UR28 ;  /* 0x8000001c00007e21 */ /* 0x000fc40008010000 */
[----:B------:R-:W-:Y:S01]  /*10d30*/  FFMA.FTZ R23, R6, R8, R23 ;  /* 0x0000000806177223 */ /* 0x000fe20000010017 */
[----:B------:R-:W-:Y:S01]  /*10d40*/  FADD.FTZ R21, R7, R21 ;  /* 0x0000001507157221 */ /* 0x000fe20000010000 */
[----:B------:R-:W-:Y:S01]  /*10d50*/  SHF.L.U32 R7, R44, 0x10, RZ ;  /* 0x000000102c077819 */ /* 0x000fe200000006ff */
[----:B------:R-:W-:Y:S01]  /*10d60*/  FMUL.FTZ R0, R0, UR16 ;  /* 0x0000001000007c20 */ /* 0x000fe20008410000 */
[----:B------:R-:W-:Y:S02]  /*10d70*/  SHF.L.U32 R9, R25, 0x10, RZ ;  /* 0x0000001019097819 */ /* 0x000fe400000006ff */
[----:B------:R-:W-:Y:S01]  /*10d80*/  SHF.L.U32 R6, R68, 0x10, RZ ;  /* 0x0000001044067819 */ /* 0x000fe200000006ff */
[----:B------:R-:W-:Y:S01]  /*10d90*/  FADD.FTZ R18, R18, R7 ;  /* 0x0000000712127221 */ /* 0x000fe20000010000 */
[----:B------:R-:W4:Y:S01]  /*10da0*/  LDL.LU R68, [R1+0x2cc] ;  /* 0x0002cc0001447983 */ /* 0x000f220000300800 */
[----:B------:R-:W-:Y:S01]  /*10db0*/  FFMA.FTZ R20, R7, R0, R20 ;  /* 0x0000000007147223 */ /* 0x000fe20000010014 */
[----:B------:R-:W-:Y:S01]  /*10dc0*/  FMUL.FTZ R7, R4, R7 ;  /* 0x0000000704077220 */ /* 0x000fe20000410000 */
[----:B------:R-:W-:Y:S01]  /*10dd0*/  FADD.FTZ R9, R9, -UR28 ;  /* 0x8000001c09097e21 */ /* 0x000fe20008010000 */
[----:B------:R-:W-:Y:S01]  /*10de0*/  FADD.FTZ R10, R21, R8 ;  /* 0x00000008150a7221 */ /* 0x000fe20000010000 */
[----:B------:R-:W-:Y:S01]  /*10df0*/  SHF.L.U32 R26, R26, 0x10, RZ ;  /* 0x000000101a1a7819 */ /* 0x000fe200000006ff */
[----:B------:R-:W-:Y:S01]  /*10e00*/  FFMA.FTZ R23, R0, R7, R23 ;  /* 0x0000000700177223 */ /* 0x000fe20000010017 */
[----:B------:R-:W-:Y:S01]  /*10e10*/  FMUL.FTZ R8, R9, UR16 ;  /* 0x0000001009087c20 */ /* 0x000fe20008410000 */
[----:B------:R-:W-:Y:S01]  /*10e20*/  FADD.FTZ R10, R7, R10 ;  /* 0x0000000a070a7221 */ /* 0x000fe20000010000 */
[----:B------:R-:W-:Y:S01]  /*10e30*/  FMUL.FTZ R7, R5, R6 ;  /* 0x0000000605077220 */ /* 0x000fe20000410000 */
[----:B------:R-:W-:Y:S01]  /*10e40*/  FADD.FTZ R16, R16, R6 ;  /* 0x0000000610107221 */ /* 0x000fe20000010000 */
[----:B------:R-:W-:Y:S01]  /*10e50*/  FFMA.FTZ R17, R6, R8, R17 ;  /* 0x0000000806117223 */ /* 0x000fe20000010011 */
[----:B------:R-:W-:Y:S01]  /*10e60*/  SHF.L.U32 R27, R27, 0x10, RZ ;  /* 0x000000101b1b7819 */ /* 0x000fe200000006ff */
[----:B------:R-:W4:Y:S01]  /*10e70*/  LDL.LU R25, [R1+0x6d0] ;  /* 0x0006d00001197983 */ /* 0x000f220000300800 */
[----:B--2---:R-:W-:-:S03]  /*10e80*/  SHF.L.U32 R0, R66, 0x10, RZ ;  /* 0x0000001042007819 */ /* 0x004fc600000006ff */
[----:B------:R-:W2:Y:S02]  /*10e90*/  LDL.LU R66, [R1+0x684] ;  /* 0x0006840001427983 */ /* 0x000ea40000300800 */
[----:B------:R-:W-:Y:S01]  /*10ea0*/  FADD.FTZ R6, R0, -UR28 ;  /* 0x8000001c00067e21 */ /* 0x000fe20008010000 */
[----:B---3--:R-:W-:Y:S02]  /*10eb0*/  SHF.L.U32 R0, R67, 0x10, RZ ;  /* 0x0000001043007819 */ /* 0x008fe400000006ff */
[----:B------:R-:W3:Y:S01]  /*10ec0*/  LDL.LU R67, [R1+0x688] ;  /* 0x0006880001437983 */ /* 0x000ee20000300800 */
[----:B------:R-:W-:Y:S01]  /*10ed0*/  FADD.FTZ R10, R10, R7 ;  /* 0x000000070a0a7221 */ /* 0x000fe20000010000 */
[----:B------:R-:W-:Y:S01]  /*10ee0*/  FFMA.FTZ R23, R8, R7, R23 ;  /* 0x0000000708177223 */ /* 0x000fe20000010017 */
[----:B------:R-:W-:Y:S01]  /*10ef0*/  SHF.L.U32 R7, R42, 0x10, RZ ;  /* 0x000000102a077819 */ /* 0x000fe200000006ff */
[----:B------:R-:W-:Y:S01]  /*10f00*/  FMUL.FTZ R6, R6, UR16 ;  /* 0x0000001006067c20 */ /* 0x000fe20008410000 */
[----:B------:R-:W-:-:S02]  /*10f10*/  SHF.L.U32 R9, R69, 0x10, RZ ;  /* 0x0000001045097819 */ /* 0x000fc400000006ff */
[----:B----4-:R-:W-:Y:S01]  /*10f20*/  SHF.L.U32 R12, R52, 0x10, RZ ;  /* 0x00000010340c7819 */ /* 0x010fe200000006ff */
[----:B------:R-:W-:Y:S01]  /*10f30*/  FADD.FTZ R18, R18, R7 ;  /* 0x0000000712127221 */ /* 0x000fe20000010000 */
[----:B------:R-:W-:Y:S01]  /*10f40*/  FFMA.FTZ R20, R7, R6, R20 ;  /* 0x0000000607147223 */ /* 0x000fe20000010014 */
[----:B------:R-:W-:Y:S01]  /*10f50*/  FADD.FTZ R8, R9, -UR28 ;  /* 0x8000001c09087e21 */ /* 0x000fe20008010000 */
[----:B------:R-:W-:Y:S01]  /*10f60*/  FMUL.FTZ R7, R4, R7 ;  /* 0x0000000704077220 */ /* 0x000fe20000410000 */
[----:B------:R-:W-:Y:S01]  /*10f70*/  FMUL.FTZ R9, R5, R12 ;  /* 0x0000000c05097220 */ /* 0x000fe20000410000 */
[----:B------:R-:W4:Y:S01]  /*10f80*/  LDL.LU R52, [R1+0x698] ;  /* 0x0006980001347983 */ /* 0x000f220000300800 */
[----:B------:R-:W-:Y:S01]  /*10f90*/  FMUL.FTZ R8, R8, UR16 ;  /* 0x0000001008087c20 */ /* 0x000fe20008410000 */
[----:B------:R-:W-:Y:S01]  /*10fa0*/  FFMA.FTZ R23, R6, R7, R23 ;  /* 0x0000000706177223 */ /* 0x000fe20000010017 */
[----:B------:R-:W-:Y:S01]  /*10fb0*/  FADD.FTZ R0, R0, -UR28 ;  /* 0x8000001c00007e21 */ /* 0x000fe20008010000 */
[----:B------:R-:W-:Y:S01]  /*10fc0*/  FADD.FTZ R26, R26, -UR28 ;  /* 0x8000001c1a1a7e21 */ /* 0x000fe20008010000 */
[----:B------:R-:W-:Y:S01]  /*10fd0*/  FFMA.FTZ R17, R12, R8, R17 ;  /* 0x000000080c117223 */ /* 0x000fe20000010011 */
[----:B------:R-:W-:Y:S01]  /*10fe0*/  FFMA.FTZ R23, R8, R9, R23 ;  /* 0x0000000908177223 */ /* 0x000fe20000010017 */
[----:B------:R-:W-:Y:S01]  /*10ff0*/  SHF.L.U32 R29, R29, 0x10, RZ ;  /* 0x000000101d1d7819 */ /* 0x000fe200000006ff */
[----:B------:R-:W4:Y:S01]  /*11000*/  LDL.LU R69, [R1+0x6cc] ;  /* 0x0006cc0001457983 */ /* 0x000f220000300800 */
[----:B------:R-:W-:-:S03]  /*11010*/  SHF.L.U32 R8, R68, 0x10, RZ ;  /* 0x0000001044087819 */ /* 0x000fc600000006ff */
[----:B------:R-:W4:Y:S01]  /*11020*/  LDL.LU R68, [R1+0x69c] ;  /* 0x00069c0001447983 */ /* 0x000f220000300800 */
[----:B------:R-:W-:Y:S01]  /*11030*/  FADD.FTZ R10, R7, R10 ;  /* 0x0000000a070a7221 */ /* 0x000fe20000010000 */
[----:B------:R-:W-:Y:S01]  /*11040*/  SHF.L.U32 R7, R40, 0x10, RZ ;  /* 0x0000001028077819 */ /* 0x000fe200000006ff */
[----:B------:R-:W-:Y:S02]  /*11050*/  FMUL.FTZ R6, R0, UR16 ;  /* 0x0000001000067c20 */ /* 0x000fe40008410000 */
[----:B------:R-:W-:Y:S02]  /*11060*/  FADD.FTZ R10, R10, R9 ;  /* 0x000000090a0a7221 */ /* 0x000fe40000010000 */
[----:B------:R-:W-:Y:S01]  /*11070*/  FMUL.FTZ R9, R4, R7 ;  /* 0x0000000704097220 */ /* 0x000fe20000410000 */
[----:B------:R-:W-:Y:S01]  /*11080*/  FADD.FTZ R18, R18, R7 ;  /* 0x0000000712127221 */ /* 0x000fe20000010000 */
[----:B------:R-:W-:Y:S01]  /*11090*/  FFMA.FTZ R20, R7, R6, R20 ;  /* 0x0000000607147223 */ /* 0x000fe20000010014 */
[----:B------:R-:W-:Y:S01]  /*110a0*/  FADD.FTZ R16, R16, R12 ;  /* 0x0000000c10107221 */ /* 0x000fe20000010000 */
[----:B--2---:R-:W-:-:S02]  /*110b0*/  SHF.L.U32 R7, R66, 0x10, RZ ;  /* 0x0000001042077819 */ /* 0x004fc400000006ff */
[----:B------:R-:W2:Y:S01]  /*110c0*/  LDL.LU R66, [R1+0x6ac] ;  /* 0x0006ac0001427983 */ /* 0x000ea20000300800 */
[----:B---3--:R-:W-:-:S03]  /*110d0*/  SHF.L.U32 R12, R67, 0x10, RZ ;  /* 0x00000010430c7819 */ /* 0x008fc600000006ff */
[----:B------:R-:W3:Y:S01]  /*110e0*/  LDL.LU R67, [R1+0x6a4] ;  /* 0x0006a40001437983 */ /* 0x000ee20000300800 */
[----:B------:R-:W-:Y:S01]  /*110f0*/  FADD.FTZ R0, R9, R10 ;  /* 0x0000000a09007221 */ /* 0x000fe20000010000 */
[----:B------:R-:W-:Y:S01]  /*11100*/  FFMA.FTZ R6, R6, R9, R23 ;  /* 0x0000000906067223 */ /* 0x000fe20000010017 */
[----:B------:R-:W-:Y:S01]  /*11110*/  FADD.FTZ R9, R8, -UR28 ;  /* 0x8000001c08097e21 */ /* 0x000fe20008010000 */
[----:B------:R-:W-:Y:S01]  /*11120*/  SHF.L.U32 R8, R49, 0x10, RZ ;  /* 0x0000001031087819 */ /* 0x000fe200000006ff */
[----:B------:R-:W-:Y:S01]  /*11130*/  FADD.FTZ R10, R7, -UR28 ;  /* 0x8000001c070a7e21 */ /* 0x000fe20008010000 */
[----:B------:R-:W-:Y:S01]  /*11140*/  SHF.L.U32 R7, R38, 0x10, RZ ;  /* 0x0000001026077819 */ /* 0x000fe200000006ff */
[----:B------:R-:W-:Y:S02]  /*11150*/  FMUL.FTZ R9, R9, UR16 ;  /* 0x0000001009097c20 */ /* 0x000fe40008410000 */
[----:B------:R-:W-:Y:S01]  /*11160*/  FMUL.FTZ R10, R10, UR16 ;  /* 0x000000100a0a7c20 */ /* 0x000fe20008410000 */
[----:B------:R-:W-:Y:S01]  /*11170*/  FMUL.FTZ R11, R5, R8 ;  /* 0x00000008050b7220 */ /* 0x000fe20000410000 */
[----:B------:R-:W-:Y:S01]  /*11180*/  FADD.FTZ R12, R12, -UR28 ;  /* 0x8000001c0c0c7e21 */ /* 0x000fe20008010000 */
        /* <DEDUP_REMOVED lines=8> */
[----:B------:R-:W-:Y:S01]  /*11210*/  FMUL.FTZ R12, R12, UR16 ;  /* 0x000000100c0c7c20 */ /* 0x000fe20008410000 */
[----:B----4-:R-:W-:Y:S01]  /*11220*/  SHF.L.U32 R6, R52, 0x10, RZ ;  /* 0x0000001034067819 */ /* 0x010fe200000006ff */
        /* <DEDUP_REMOVED lines=8> */
[----:B------:R-:W-:Y:S01]  /*112b0*/  FFMA.FTZ R9, R12, R7, R9 ;  /* 0x000000070c097223 */ /* 0x000fe20000010009 */
[----:B------:R-:W-:Y:S01]  /*112c0*/  SHF.L.U32 R7, R32, 0x10, RZ ;  /* 0x0000001020077819 */ /* 0x000fe200000006ff */
[----:B------:R-:W-:Y:S01]  /*112d0*/  FADD.FTZ R0, R8, -UR28 ;  /* 0x8000001c08007e21 */ /* 0x000fe20008010000 */
[----:B------:R-:W-:Y:S01]  /*112e0*/  FMUL.FTZ R8, R6, UR16 ;  /* 0x0000001006087c20 */ /* 0x000fe20008410000 */
[----:B------:R-:W-:Y:S01]  /*112f0*/  SHF.L.U32 R12, R45, 0x10, RZ ;  /* 0x000000102d0c7819 */ /* 0x000fe200000006ff */
[----:B------:R-:W4:Y:S01]  /*11300*/  LDL.LU R68, [R1+0x6c0] ;  /* 0x0006c00001447983 */ /* 0x000f220000300800 */
[----:B------:R-:W-:Y:S01]  /*11310*/  FADD.FTZ R18, R18, R7 ;  /* 0x0000000712127221 */ /* 0x000fe20000010000 */
[----:B------:R-:W-:Y:S01]  /*11320*/  FFMA.FTZ R20, R7, R8, R20 ;  /* 0x0000000807147223 */ /* 0x000fe20000010014 */
[----:B------:R-:W-:Y:S01]  /*11330*/  FMUL.FTZ R7, R4, R7 ;  /* 0x0000000704077220 */ /* 0x000fe20000410000 */
[----:B------:R-:W-:Y:S01]  /*11340*/  FMUL.FTZ R14, R0, UR16 ;  /* 0x00000010000e7c20 */ /* 0x000fe20008410000 */
[----:B------:R-:W-:Y:S01]  /*11350*/  FMUL.FTZ R13, R5, R12 ;  /* 0x0000000c050d7220 */ /* 0x000fe20000410000 */
[----:B------:R-:W-:Y:S01]  /*11360*/  FMUL.FTZ R26, R26, UR16 ;  /* 0x000000101a1a7c20 */ /* 0x000fe20008410000 */
[----:B------:R-:W-:Y:S01]  /*11370*/  FFMA.FTZ R9, R8, R7, R9 ;  /* 0x0000000708097223 */ /* 0x000fe20000010009 */
[----:B------:R-:W-:Y:S01]  /*11380*/  FFMA.FTZ R6, R12, R14, R17 ;  /* 0x0000000e0c067223 */ /* 0x000fe20000010011 */
[----:B------:R-:W-:Y:S01]  /*11390*/  SHF.L.U32 R30, R30, 0x10, RZ ;  /* 0x000000101e1e7819 */ /* 0x000fe200000006ff */
[----:B------:R-:W-:Y:S01]  /*113a0*/  FADD.FTZ R29, R29, -UR28 ;  /* 0x8000001c1d1d7e21 */ /* 0x000fe20008010000 */
[----:B------:R-:W-:Y:S01]  /*113b0*/  FFMA.FTZ R14, R14, R13, R9 ;  /* 0x0000000d0e0e7223 */ /* 0x000fe20000010009 */
[----:B------:R-:W-:Y:S01]  /*113c0*/  SHF.L.U32 R33, R33, 0x10, RZ ;  /* 0x0000001021217819 */ /* 0x000fe200000006ff */
[----:B------:R-:W4:Y:S01]  /*113d0*/  LDL.LU R52, [R1+0x6d8] ;  /* 0x0006d80001347983 */ /* 0x000f220000300800 */
[----:B--2---:R-:W-:-:S03]  /*113e0*/  SHF.L.U32 R11, R66, 0x10, RZ ;  /* 0x00000010420b7819 */ /* 0x004fc600000006ff */
[----:B------:R-:W2:Y:S01]  /*113f0*/  LDL.LU R66, [R1+0x6c8] ;  /* 0x0006c80001427983 */ /* 0x000ea20000300800 */
[----:B---3--:R-:W-:-:S03]  /*11400*/  SHF.L.U32 R9, R67, 0x10, RZ ;  /* 0x0000001043097819 */ /* 0x008fc600000006ff */
[----:B------:R-:W3:Y:S01]  /*11410*/  LDL.LU R67, [R1+0x6c4] ;  /* 0x0006c40001437983 */ /* 0x000ee20000300800 */
[----:B------:R-:W-:Y:S01]  /*11420*/  FADD.FTZ R11, R11, -UR28 ;  /* 0x8000001c0b0b7e21 */ /* 0x000fe20008010000 */
[----:B------:R-:W-:Y:S01]  /*11430*/  FADD.FTZ R10, R7, R10 ;  /* 0x0000000a070a7221 */ /* 0x000fe20000010000 */
[----:B------:R-:W-:Y:S02]  /*11440*/  SHF.L.U32 R7, R28, 0x10, RZ ;  /* 0x000000101c077819 */ /* 0x000fe400000006ff */
[----:B------:R-:W-:Y:S01]  /*11450*/  FMUL.FTZ R11, R11, UR16 ;  /* 0x000000100b0b7c20 */ /* 0x000fe20008410000 */
[----:B------:R-:W-:Y:S02]  /*11460*/  FADD.FTZ R15, R10, R13 ;  /* 0x0000000d0a0f7221 */ /* 0x000fe40000010000 */
        /* <DEDUP_REMOVED lines=9> */
[----:B------:R-:W-:Y:S01]  /*11500*/  SHF.L.U32 R7, R31, 0x10, RZ ;  /* 0x000000101f077819 */ /* 0x000fe200000006ff */
[----:B------:R-:W-:-:S02]  /*11510*/  FMUL.FTZ R11, R8, UR16 ;  /* 0x00000010080b7c20 */ /* 0x000fc40008410000 */
[----:B------:R-:W-:Y:S01]  /*11520*/  FMUL.FTZ R10, R10, UR16 ;  /* 0x000000100a0a7c20 */ /* 0x000fe20008410000 */
        /* <DEDUP_REMOVED lines=8> */
[----:B------:R-:W-:Y:S02]  /*115b0*/  FADD.FTZ R0, R0, R9 ;  /* 0x0000000900007221 */ /* 0x000fe40000010000 */
[----:B------:R-:W-:Y:S01]  /*115c0*/  FADD.FTZ R12, R7, R12 ;  /* 0x0000000c070c7221 */ /* 0x000fe20000010000 */
[----:B------:R-:W-:Y:S01]  /*115d0*/  FFMA.FTZ R11, R10, R7, R11 ;  /* 0x000000070a0b7223 */ /* 0x000fe2000001000b */
[----:B------:R-:W-:Y:S01]  /*115e0*/  FMUL.FTZ R7, R5, R27 ;  /* 0x0000001b05077220 */ /* 0x000fe20000410000 */
[----:B------:R-:W-:Y:S01]  /*115f0*/  FFMA.FTZ R6, R27, R26, R6 ;  /* 0x0000001a1b067223 */ /* 0x000fe20000010006 */
[----:B------:R-:W-:Y:S01]  /*11600*/  FADD.FTZ R30, R30, -UR28 ;  /* 0x8000001c1e1e7e21 */ /* 0x000fe20008010000 */
[----:B------:R-:W-:Y:S01]  /*11610*/  SHF.L.U32 R39, R39, 0x10, RZ ;  /* 0x0000001027277819 */ /* 0x000fe200000006ff */
[----:B------:R-:W-:Y:S01]  /*11620*/  FADD.FTZ R9, R12, R7 ;  /* 0x000000070c097221 */ /* 0x000fe20000010000 */
[----:B------:R-:W-:Y:S01]  /*11630*/  FFMA.FTZ R26, R26, R7, R11 ;  /* 0x000000071a1a7223 */ /* 0x000fe2000001000b */
[----:B------:R-:W-:Y:S01]  /*11640*/  FADD.FTZ R0, R0, R27 ;  /* 0x0000001b00007221 */ /* 0x000fe20000010000 */
[----:B----4-:R-:W-:Y:S01]  /*11650*/  SHF.L.U32 R7, R68, 0x10, RZ ;  /* 0x0000001044077819 */ /* 0x010fe200000006ff */
[----:B------:R-:W-:Y:S01]  /*11660*/  FMUL.FTZ R29, R29, UR16 ;  /* 0x000000101d1d7c20 */ /* 0x000fe20008410000 */
[----:B------:R-:W-:Y:S01]  /*11670*/  FMUL.FTZ R8, R4, R33 ;  /* 0x0000002104087220 */ /* 0x000fe20000410000 */
[----:B------:R-:W-:Y:S01]  /*11680*/  FMUL.FTZ R11, R30, UR16 ;  /* 0x000000101e0b7c20 */ /* 0x000fe20008410000 */
[----:B------:R-:W-:Y:S01]  /*11690*/  FADD.FTZ R10, R0, R39 ;  /* 0x00000027000a7221 */ /* 0x000fe20000010000 */
[----:B------:R-:W-:Y:S01]  /*116a0*/  FMUL.FTZ R12, R5, R39 ;  /* 0x00000027050c7220 */ /* 0x000fe20000410000 */
[----:B------:R-:W-:Y:S01]  /*116b0*/  FADD.FTZ R9, R8, R9 ;  /* 0x0000000908097221 */ /* 0x000fe20000010000 */
[----:B------:R-:W-:Y:S01]  /*116c0*/  FFMA.FTZ R26, R29, R8, R26 ;  /* 0x000000081d1a7223 */ /* 0x000fe2000001001a */
[----:B------:R-:W-:Y:S01]  /*116d0*/  FADD.FTZ R0, R7, -UR28 ;  /* 0x8000001c07007e21 */ /* 0x000fe20008010000 */
[----:B------:R-:W4:Y:S01]  /*116e0*/  LDL.LU R68, [R1+0x6d4] ;  /* 0x0006d40001447983 */ /* 0x000f220000300800 */
[----:B------:R-:W-:Y:S01]  /*116f0*/  FFMA.FTZ R6, R39, R11, R6 ;  /* 0x0000000b27067223 */ /* 0x000fe20000010006 */
[----:B------:R-:W-:Y:S01]  /*11700*/  FADD.FTZ R8, R9, R12 ;  /* 0x0000000c09087221 */ /* 0x000fe20000010000 */
[----:B------:R-:W-:Y:S01]  /*11710*/  FFMA.FTZ R11, R11, R12, R26 ;  /* 0x0000000c0b0b7223 */ /* 0x000fe2000001001a */
[----:B--2---:R-:W-:-:S02]  /*11720*/  SHF.L.U32 R7, R66, 0x10, RZ ;  /* 0x0000001042077819 */ /* 0x004fc400000006ff */
[----:B------:R-:W2:Y:S01]  /*11730*/  LDL.LU R66, [R1+0x6dc] ;  /* 0x0006dc0001427983 */ /* 0x000ea20000300800 */
[----:B---3--:R-:W-:-:S03]  /*11740*/  SHF.L.U32 R12, R67, 0x10, RZ ;  /* 0x00000010430c7819 */ /* 0x008fc600000006ff */
[----:B------:R-:W3:Y:S01]  /*11750*/  LDL.LU R67, [R1+0x6e0] ;  /* 0x0006e00001437983 */ /* 0x000ee20000300800 */
[----:B------:R-:W-:Y:S01]  /*11760*/  FADD.FTZ R18, R18, R33 ;  /* 0x0000002112127221 */ /* 0x000fe20000010000 */
[----:B------:R-:W-:Y:S01]  /*11770*/  FFMA.FTZ R20, R33, R29, R20 ;  /* 0x0000001d21147223 */ /* 0x000fe20000010014 */
[----:B------:R-:W-:Y:S01]  /*11780*/  FMUL.FTZ R0, R0, UR16 ;  /* 0x0000001000007c20 */ /* 0x000fe20008410000 */
[----:B------:R-:W-:Y:S01]  /*11790*/  FMUL.FTZ R9, R4, R7 ;  /* 0x0000000704097220 */ /* 0x000fe20000410000 */
[----:B------:R-:W-:Y:S02]  /*117a0*/  FADD.FTZ R18, R18, R7 ;  /* 0x0000000712127221 */ /* 0x000fe40000010000 */
        /* <DEDUP_REMOVED lines=8> */
[----:B------:R-:W3:Y:S01]  /*11830*/  LDL.LU R25, [R1+0x6f0] ;  /* 0x0006f00001197983 */ /* 0x000ee20000300800 */
[----:B------:R-:W-:Y:S01]  /*11840*/  SHF.L.U32 R7, R52, 0x10, RZ ;  /* 0x0000001034077819 */ /* 0x000fe200000006ff */
[----:B------:R-:W-:Y:S01]  /*11850*/  FMUL.FTZ R0, R0, UR16 ;  /* 0x0000001000007c20 */ /* 0x000fe20008410000 */
[----:B------:R-:W-:Y:S01]  /*11860*/  FADD.FTZ R10, R10, R9 ;  /* 0x000000090a0a7221 */ /* 0x000fe20000010000 */
[----:B------:R-:W-:Y:S01]  /*11870*/  FFMA.FTZ R6, R9, R12, R6 ;  /* 0x0000000c09067223 */ /* 0x000fe20000010006 */
[----:B------:R-:W-:Y:S01]  /*11880*/  FMUL.FTZ R9, R5, R9 ;  /* 0x0000000905097220 */ /* 0x000fe20000410000 */
[----:B------:R-:W3:Y:S01]  /*11890*/  LDL.LU R69, [R1+0x6f8] ;  /* 0x0006f80001457983 */ /* 0x000ee20000300800 */
[----:B------:R-:W-:Y:S01]  /*118a0*/  FADD.FTZ R18, R18, R7 ;  /* 0x0000000712127221 */ /* 0x000fe20000010000 */
[----:B------:R-:W-:Y:S01]  /*118b0*/  FFMA.FTZ R20, R7, R0, R20 ;  /* 0x0000000007147223 */ /* 0x000fe20000010014 */
[----:B------:R-:W-:Y:S01]  /*118c0*/  FMUL.FTZ R7, R4, R7 ;  /* 0x0000000704077220 */ /* 0x000fe20000410000 */
[----:B------:R-:W3:Y:S01]  /*118d0*/  LDL.LU R52, [R1+0x6f4] ;  /* 0x0006f40001347983 */ /* 0x000ee20000300800 */
[----:B------:R-:W-:Y:S01]  /*118e0*/  FFMA.FTZ R11, R12, R9, R11 ;  /* 0x000000090c0b7223 */ /* 0x000fe2000001000b */
[----:B------:R-:W-:-:S03]  /*118f0*/  FADD.FTZ R8, R8, R9 ;  /* 0x0000000908087221 */ /* 0x000fc60000010000 */
[----:B------:R-:W-:Y:S01]  /*11900*/  FFMA.FTZ R11, R0, R7, R11 ;  /* 0x00000007000b7223 */ /* 0x000fe2000001000b */
[----:B----4-:R-:W-:Y:S02]  /*11910*/  SHF.L.U32 R13, R68, 0x10, RZ ;  /* 0x00000010440d7819 */ /* 0x010fe400000006ff */
[----:B------:R-:W4:Y:S01]  /*11920*/  LDL.LU R68, [R1+0x6fc] ;  /* 0x0006fc0001447983 */ /* 0x000f220000300800 */
[----:B--2---:R-:W-:-:S03]  /*11930*/  SHF.L.U32 R9, R66, 0x10, RZ ;  /* 0x0000001042097819 */ /* 0x004fc600000006ff */
[----:B------:R-:W2:Y:S01]  /*11940*/  LDL.LU R66, [R1+0x700] ;  /* 0x0007000001427983 */ /* 0x000ea20000300800 */
[----:B---3--:R-:W-:-:S03]  /*11950*/  SHF.L.U32 R0, R67, 0x10, RZ ;  /* 0x0000001043007819 */ /* 0x008fc600000006ff */
[----:B------:R-:W3:Y:S01]  /*11960*/  LDL.LU R67, [R1+0x704] ;  /* 0x0007040001437983 */ /* 0x000ee20000300800 */
[----:B------:R-:W-:-:S04]  /*11970*/  FADD.FTZ R13, R13, -UR28 ;  /* 0x8000001c0d0d7e21 */ /* 0x000fc80008010000 */
[----:B------:R-:W-:Y:S01]  /*11980*/  FMUL.FTZ R12, R13, UR16 ;  /* 0x000000100d0c7c20 */ /* 0x000fe20008410000 */
[----:B------:R-:W-:Y:S01]  /*11990*/  FMUL.FTZ R13, R5, R9 ;  /* 0x00000009050d7220 */ /* 0x000fe20000410000 */
[----:B------:R-:W-:Y:S01]  /*119a0*/  FADD.FTZ R8, R7, R8 ;  /* 0x0000000807087221 */ /* 0x000fe20000010000 */
[----:B------:R-:W-:Y:S01]  /*119b0*/  SHF.L.U32 R7, R54, 0x10, RZ ;  /* 0x0000001036077819 */ /* 0x000fe200000006ff */
[----:B------:R-:W-:Y:S01]  /*119c0*/  FFMA.FTZ R6, R9, R12, R6 ;  /* 0x0000000c09067223 */ /* 0x000fe20000010006 */
[----:B------:R-:W-:Y:S01]  /*119d0*/  FFMA.FTZ R11, R12, R13, R11 ;  /* 0x0000000d0c0b7223 */ /* 0x000fe2000001000b */
[----:B------:R-:W-:Y:S01]  /*119e0*/  SHF.L.U32 R12, R56, 0x10, RZ ;  /* 0x00000010380c7819 */ /* 0x000fe200000006ff */
[----:B------:R-:W-:Y:S01]  /*119f0*/  FADD.FTZ R0, R0, -UR28 ;  /* 0x8000001c00007e21 */ /* 0x000fe20008010000 */
[----:B------:R-:W-:Y:S01]  /*11a00*/  FADD.FTZ R10, R10, R9 ;  /* 0x000000090a0a7221 */ /* 0x000fe20000010000 */
[----:B------:R-:W-:Y:S01]  /*11a10*/  SHF.L.U32 R15, R53, 0x10, RZ ;  /* 0x00000010350f7819 */ /* 0x000fe200000006ff */
[----:B------:R-:W-:Y:S01]  /*11a20*/  FMUL.FTZ R9, R4, R7 ;  /* 0x0000000704097220 */ /* 0x000fe20000410000 */
[----:B------:R-:W-:Y:S01]  /*11a30*/  FMUL.FTZ R0, R0, UR16 ;  /* 0x0000001000007c20 */ /* 0x000fe20008410000 */
[----:B------:R-:W-:Y:S01]  /*11a40*/  FADD.FTZ R12, R12, -UR28 ;  /* 0x8000001c0c0c7e21 */ /* 0x000fe20008010000 */
[----:B------:R-:W-:Y:S01]  /*11a50*/  FADD.FTZ R8, R8, R13 ;  /* 0x0000000d08087221 */ /* 0x000fe20000010000 */
[----:B------:R-:W-:Y:S01]  /*11a60*/  SHF.L.U32 R13, R25, 0x10, RZ ;  /* 0x00000010190d7819 */ /* 0x000fe200000006ff */
[----:B------:R-:W-:Y:S01]  /*11a70*/  FFMA.FTZ R11, R0, R9, R11 ;  /* 0x00000009000b7223 */ /* 0x000fe2000001000b */
[----:B------:R-:W-:Y:S01]  /*11a80*/  FMUL.FTZ R17, R5, R15 ;  /* 0x0000000f05117220 */ /* 0x000fe20000410000 */
[----:B------:R-:W-:Y:S01]  /*11a90*/  FMUL.FTZ R12, R12, UR16 ;  /* 0x000000100c0c7c20 */ /* 0x000fe20008410000 */
[----:B------:R-:W-:Y:S01]  /*11aa0*/  FADD.FTZ R8, R9, R8 ;  /* 0x0000000809087221 */ /* 0x000fe20000010000 */
[----:B------:R-:W-:Y:S01]  /*11ab0*/  SHF.L.U32 R9, R69, 0x10, RZ ;  /* 0x0000001045097819 */ /* 0x000fe200000006ff */
[----:B------:R-:W-:Y:S01]  /*11ac0*/  FADD.FTZ R13, R13, -UR28 ;  /* 0x8000001c0d0d7e21 */ /* 0x000fe20008010000 */
[----:B------:R-:W-:Y:S01]  /*11ad0*/  FFMA.FTZ R14, R12, R17, R11 ;  /* 0x000000110c0e7223 */ /* 0x000fe2000001000b */
[----:B------:R-:W-:Y:S01]  /*11ae0*/  SHF.L.U32 R11, R52, 0x10, RZ ;  /* 0x00000010340b7819 */ /* 0x000fe200000006ff */
[----:B------:R-:W-:Y:S01]  /*11af0*/  FADD.FTZ R19, R8, R17 ;  /* 0x0000001108137221 */ /* 0x000fe20000010000 */
[----:B------:R-:W-:Y:S01]  /*11b00*/  FADD.FTZ R18, R18, R7 ;  /* 0x0000000712127221 */ /* 0x000fe20000010000 */
[----:B------:R-:W-:Y:S01]  /*11b10*/  FFMA.FTZ R20, R7, R0, R20 ;  /* 0x0000000007147223 */ /* 0x000fe20000010014 */
[----:B------:R-:W-:Y:S01]  /*11b20*/  FMUL.FTZ R8, R4, R9 ;  /* 0x0000000904087220 */ /* 0x000fe20000410000 */
[----:B------:R-:W-:Y:S01]  /*11b30*/  FMUL.FTZ R13, R13, UR16 ;  /* 0x000000100d0d7c20 */ /* 0x000fe20008410000 */
[----:B------:R-:W-:-:S02]  /*11b40*/  FADD.FTZ R11, R11, -UR28 ;  /* 0x8000001c0b0b7e21 */ /* 0x000fc40008010000 */
[----:B------:R-:W-:Y:S01]  /*11b50*/  FADD.FTZ R19, R8, R19 ;  /* 0x0000001308137221 */ /* 0x000fe20000010000 */
[----:B------:R-:W-:Y:S01]  /*11b60*/  FFMA.FTZ R14, R13, R8, R14 ;  /* 0x000000080d0e7223 */ /* 0x000fe2000001000e */
[----:B------:R-:W-:Y:S01]  /*11b70*/  FMUL.FTZ R11, R11, UR16 ;  /* 0x000000100b0b7c20 */ /* 0x000fe20008410000 */
[----:B------:R-:W-:Y:S01]  /*11b80*/  FADD.FTZ R10, R10, R15 ;  /* 0x0000000f0a0a7221 */ /* 0x000fe20000010000 */
[----:B------:R-:W-:Y:S01]  /*11b90*/  FFMA.FTZ R6, R15, R12, R6 ;  /* 0x0000000c0f067223 */ /* 0x000fe20000010006 */
[----:B----4-:R-:W-:Y:S01]  /*11ba0*/  SHF.L.U32 R7, R68, 0x10, RZ ;  /* 0x0000001044077819 */ /* 0x010fe200000006ff */
[----:B------:R-:W-:-:S04]  /*11bb0*/  FADD.FTZ R18, R18, R9 ;  /* 0x0000000912127221 */ /* 0x000fc80000010000 */
[----:B------:R-:W-:Y:S01]  /*11bc0*/  FMUL.FTZ R8, R5, R7 ;  /* 0x0000000705087220 */ /* 0x000fe20000410000 */
[----:B------:R-:W-:-:S03]  /*11bd0*/  FFMA.FTZ R9, R9, R13, R20 ;  /* 0x0000000d09097223 */ /* 0x000fc60000010014 */
[----:B------:R-:W-:Y:S01]  /*11be0*/  FADD.FTZ R12, R19, R8 ;  /* 0x00000008130c7221 */ /* 0x000fe20000010000 */
[----:B------:R-:W-:Y:S01]  /*11bf0*/  FFMA.FTZ R17, R11, R8, R14 ;  /* 0x000000080b117223 */ /* 0x000fe2000001000e */
[----:B------:R-:W-:Y:S01]  /*11c00*/  FFMA.FTZ R8, R7, R11, R6 ;  /* 0x0000000b07087223 */ /* 0x000fe20000010006 */
[----:B------:R-:W-:Y:S01]  /*11c10*/  FADD.FTZ R10, R10, R7 ;  /* 0x000000070a0a7221 */ /* 0x000fe20000010000 */
[----:B--2---:R-:W-:-:S05]  /*11c20*/  SHF.L.U32 R0, R66, 0x10, RZ ;  /* 0x0000001042007819 */ /* 0x004fca00000006ff */
[----:B------:R-:W-:Y:S01]  /*11c30*/  FADD.FTZ R0, R0, -UR28 ;  /* 0x8000001c00007e21 */ /* 0x000fe20008010000 */
[----:B---3--:R-:W-:-:S03]  /*11c40*/  SHF.L.U32 R16, R67, 0x10, RZ ;  /* 0x0000001043107819 */ /* 0x008fc600000006ff */
[----:B------:R-:W-:Y:S02]  /*11c50*/  FMUL.FTZ R0, R0, UR16 ;  /* 0x0000001000007c20 */ /* 0x000fe40008410000 */
[----:B------:R-:W-:Y:S01]  /*11c60*/  FMUL.FTZ R15, R4, R16 ;  /* 0x00000010040f7220 */ /* 0x000fe20000410000 */
[----:B------:R-:W-:Y:S01]  /*11c70*/  FADD.FTZ R11, R18, R16 ;  /* 0x00000010120b7221 */ /* 0x000fe20000010000 */
[----:B------:R-:W-:Y:S02]  /*11c80*/  FFMA.FTZ R9, R16, R0, R9 ;  /* 0x0000000010097223 */ /* 0x000fe40000010009 */
[----:B------:R-:W-:Y:S01]  /*11c90*/  FADD.FTZ R12, R15, R12 ;  /* 0x0000000c0f0c7221 */ /* 0x000fe20000010000 */
[----:B------:R-:W-:Y:S01]  /*11ca0*/  FFMA.FTZ R15, R0, R15, R17 ;  /* 0x0000000f000f7223 */ /* 0x000fe20000010011 */
[----:B------:R-:W-:Y:S06]  /*11cb0*/  BRA `(.L_x_357) ;  /* 0x000000b400d07947 */ /* 0x000fec0003800000 */
.L_x_356:
        /* <DEDUP_REMOVED lines=8> */
[----:B------:R1:W-:Y:S04]  /*11d40*/  STL [R1+0x72c], R37 ;  /* 0x00072c2501007387 */ /* 0x0003e80000100800 */
[----:B0-----:R-:W4:Y:S01]  /*11d50*/  LDL.LU R51, [R1+0x2fc] ;  /* 0x0002fc0001337983 */ /* 0x001f220000300800 */
[----:B------:R-:W-:-:S03]  /*11d60*/  SHF.L.U32 R52, R52, 0x10, RZ ;  /* 0x0000001034347819 */ /* 0x000fc600000006ff */
[----:B------:R0:W-:Y:S04]  /*11d70*/  STL [R1+0x728], R36 ;  /* 0x0007282401007387 */ /* 0x0001e80000100800 */
[----:B------:R0:W-:Y:S04]  /*11d80*/  STL [R1+0x724], R35 ;  /* 0x0007242301007387 */ /* 0x0001e80000100800 */
[----:B------:R0:W-:Y:S01]  /*11d90*/  STL [R1+0x720], R34 ;  /* 0x0007202201007387 */ /* 0x0001e20000100800 */
[----:B--2---:R-:W-:Y:S02]  /*11da0*/  SHF.L.U32 R16, R16, 0x10, RZ ;  /* 0x0000001010107819 */ /* 0x004fe400000006ff */
[----:B---3--:R-:W-:-:S03]  /*11db0*/  SHF.L.U32 R19, R19, 0x10, RZ ;  /* 0x0000001013137819 */ /* 0x008fc600000006ff */
[----:B------:R-:W-:Y:S01]  /*11dc0*/  FADD.FTZ R16, R16, -UR28 ;  /* 0x8000001c10107e21 */ /* 0x000fe20008010000 */
[----:B----4-:R-:W-:-:S03]  /*11dd0*/  SHF.L.U32 R20, R20, 0x10, RZ ;  /* 0x0000001014147819 */ /* 0x010fc600000006ff */
[----:B------:R-:W-:Y:S01]  /*11de0*/  FMUL.FTZ R16, R16, UR16 ;  /* 0x0000001010107c20 */ /* 0x000fe20008410000 */
[----:B------:R-:W-:-:S03]  /*11df0*/  SHF.L.U32 R22, R22, 0x10, RZ ;  /* 0x0000001016167819 */ /* 0x000fc600000006ff */
[----:B------:R-:W-:Y:S01]  /*11e00*/  FFMA.FTZ R18, R5, R16, R2 ;  /* 0x0000001005127223 */ /* 0x000fe20000010002 */
[----:B------:R-:W-:Y:S01]  /*11e10*/  FADD.FTZ R52, R52, -UR28 ;  /* 0x8000001c34347e21 */ /* 0x000fe20008010000 */
[----:B-1----:R-:W2:Y:S02]  /*11e20*/  LDL.LU R37, [R1+0x328] ;  /* 0x0003280001257983 */ /* 0x002ea40000300800 */
[----:B------:R-:W-:Y:S02]  /*11e30*/  FMUL.FTZ R17, R18, -1.4426950216293334961 ;  /* 0xbfb8aa3b12117820 */ /* 0x000fe40000410000 */
[----:B0-----:R-:W3:Y:S04]  /*11e40*/  LDL.LU R36, [R1+0x38c] ;  /* 0x00038c0001247983 */ /* 0x001ee80000300800 */
[----:B------:R-:W0:Y:S01]  /*11e50*/  MUFU.EX2 R17, R17 ;  /* 0x0000001100117308 */ /* 0x000e220000000800 */
[----:B------:R-:W-:Y:S01]  /*11e60*/  SHF.L.U32 R53, R53, 0x10, RZ ;  /* 0x0000001035357819 */ /* 0x000fe200000006ff */
[----:B------:R-:W4:Y:S01]  /*11e70*/  LDL.LU R35, [R1+0x4ac] ;  /* 0x0004ac0001237983 */ /* 0x000f220000300800 */
[----:B------:R-:W-:-:S02]  /*11e80*/  SHF.L.U32 R54, R54, 0x10, RZ ;  /* 0x0000001036367819 */ /* 0x000fc400000006ff */
[----:B------:R-:W-:Y:S01]  /*11e90*/  SHF.L.U32 R55, R55, 0x10, RZ ;  /* 0x0000001037377819 */ /* 0x000fe200000006ff */
[----:B------:R-:W4:Y:S01]  /*11ea0*/  LDL.LU R34, [R1+0x228] ;  /* 0x0002280001227983 */ /* 0x000f220000300800 */
        /* <DEDUP_REMOVED lines=39> */
[----:B------:R-:W-:Y:S01]  /*12120*/  FFMA.FTZ R21, R20, R21, 1 ;  /* 0x3f80000014157423 */ /* 0x000fe20000010015 */
[----:B------:R-:W-:-:S03]  /*12130*/  SHF.L.U32 R20, R66, 0x10, RZ ;  /* 0x0000001042147819 */ /* 0x000fc600000006ff */
[----:B------:R-:W-:Y:S02]  /*12140*/  FMUL.FTZ R21, R22, R21 ;  /* 0x0000001516157220 */ /* 0x000fe40000410000 */
[----:B------:R-:W-:Y:S02]  /*12150*/  FADD.FTZ R20, R20, -UR28 ;  /* 0x8000001c14147e21 */ /* 0x000fe40008010000 */
[-C--:B------:R-:W-:Y:S01]  /*12160*/  FFMA.FTZ R16, R19, R21.reuse, R16 ;  /* 0x0000001513107223 */ /* 0x080fe20000010010 */
[----:B------:R-:W-:Y:S01]  /*12170*/  FADD.FTZ R22, R18, R21 ;  /* 0x0000001512167221 */ /* 0x000fe20000010000 */
[----:B------:R-:W-:Y:S01]  /*12180*/  FMUL.FTZ R18, R5, R21 ;  /* 0x0000001505127220 */ /* 0x000fe20000410000 */
[----:B------:R-:W-:Y:S02]  /*12190*/  FMUL.FTZ R66, R20, UR16 ;  /* 0x0000001014427c20 */ /* 0x000fe40008410000 */
[----:B------:R0:W-:Y:S02]  /*121a0*/  STL [R1+0x70c], R16 ;  /* 0x00070c1001007387 */ /* 0x0001e40000100800 */
[----:B0-----:R-:W-:Y:S01]  /*121b0*/  FFMA.FTZ R16, R19, R18, R17 ;  /* 0x0000001213107223 */ /* 0x001fe20000010011 */
[----:B------:R-:W-:-:S04]  /*121c0*/  FFMA.FTZ R17, R4, R66, R3 ;  /* 0x0000004204117223 */ /* 0x000fc80000010003 */
[----:B------:R0:W-:Y:S02]  /*121d0*/  STL [R1+0x708], R16 ;  /* 0x0007081001007387 */ /* 0x0001e40000100800 */
[----:B0-----:R-:W-:-:S06]  /*121e0*/  FMUL.FTZ R16, R17, -1.4426950216293334961 ;  /* 0xbfb8aa3b11107820 */ /* 0x001fcc0000410000 */
[----:B------:R-:W0:Y:S02]  /*121f0*/  MUFU.EX2 R16, R16 ;  /* 0x0000001000107308 */ /* 0x000e240000000800 */
[----:B0-----:R-:W-:-:S06]  /*12200*/  FADD.FTZ R16, R16, 1 ;  /* 0x3f80000010107421 */ /* 0x001fcc0000010000 */
[----:B------:R-:W0:Y:S01]  /*12210*/  MUFU.RCP R16, R16 ;  /* 0x0000001000107308 */ /* 0x000e220000001000 */
[----:B------:R1:W-:Y:S01]  /*12220*/  STL [R1+0x210], R18 ;  /* 0x0002101201007387 */ /* 0x0003e20000100800 */
[----:B------:R-:W-:Y:S01]  /*12230*/  FMUL.FTZ R19, R52, UR16 ;  /* 0x0000001034137c20 */ /* 0x000fe20008410000 */
[----:B-1----:R-:W-:-:S05]  /*12240*/  SHF.L.U32 R18, R68, 0x10, RZ ;  /* 0x0000001044127819 */ /* 0x002fca00000006ff */
        /* <DEDUP_REMOVED lines=9> */
[----:B------:R1:W-:Y:S02]  /*122e0*/  STL [R1+0x678], R19 ;  /* 0x0006781301007387 */ /* 0x0003e40000100800 */
[----:B-1----:R-:W-:-:S05]  /*122f0*/  SHF.L.U32 R19, R69, 0x10, RZ ;  /* 0x0000001045137819 */ /* 0x002fca00000006ff */
[----:B------:R-:W-:-:S04]  /*12300*/  FADD.FTZ R19, R19, -UR28 ;  /* 0x8000001c13137e21 */ /* 0x000fc80008010000 */
[----:B------:R-:W-:Y:S01]  /*12310*/  FMUL.FTZ R20, R19, UR16 ;  /* 0x0000001013147c20 */ /* 0x000fe20008410000 */
[----:B--2---:R-:W-:Y:S02]  /*12320*/  SHF.L.U32 R18, R24, 0x10, RZ ;  /* 0x0000001018127819 */ /* 0x004fe400000006ff */
[----:B------:R-:W2:Y:S03]  /*12330*/  LDL.LU R24, [R1+0x32c] ;  /* 0x00032c0001187983 */ /* 0x000ea60000300800 */
        /* <DEDUP_REMOVED lines=15> */
[----:B---3--:R-:W-:Y:S02]  /*12430*/  SHF.L.U32 R18, R23, 0x10, RZ ;  /* 0x0000001017127819 */ /* 0x008fe400000006ff */
[----:B------:R-:W3:Y:S01]  /*12440*/  LDL.LU R23, [R1+0x368] ;  /* 0x0003680001177983 */ /* 0x000ee20000300800 */
[----:B------:R-:W-:-:S03]  /*12450*/  SHF.L.U32 R19, R25, 0x10, RZ ;  /* 0x0000001019137819 */ /* 0x000fc600000006ff */
[----:B------:R0:W-:Y:S02]  /*12460*/  STL [R1+0x674], R20 ;  /* 0x0006741401007387 */ /* 0x0001e40000100800 */
[----:B------:R-:W-:Y:S02]  /*12470*/  FADD.FTZ R19, R19, -UR28 ;  /* 0x8000001c13137e21 */ /* 0x000fe40008010000 */
[----:B------:R-:W3:Y:S02]  /*12480*/  LDL.LU R25, [R1+0x348] ;  /* 0x0003480001197983 */ /* 0x000ee40000300800 */
        /* <DEDUP_REMOVED lines=12> */
[----:B------:R-:W3:Y:S03]  /*12550*/  LDL.LU R37, [R1+0x36c] ;  /* 0x00036c0001257983 */ /* 0x000ee60000300800 */
[----:B------:R-:W-:Y:S01]  /*12560*/  FADD.FTZ R19, R19, -UR28 ;  /* 0x8000001c13137e21 */ /* 0x000fe20008010000 */
[----:B------:R0:W-:Y:S03]  /*12570*/  STL [R1+0x668], R20 ;  /* 0x0006681401007387 */ /* 0x0001e60000100800 */
[----:B0-----:R-:W-:-:S04]  /*12580*/  FMUL.FTZ R20, R19, UR16 ;  /* 0x0000001013147c20 */ /* 0x001fc80008410000 */
[----:B------:R-:W-:Y:S01]  /*12590*/  FFMA.FTZ R17, R4, R20, R3 ;  /* 0x0000001404117223 */ /* 0x000fe20000010003 */
[----:B------:R0:W-:Y:S01]  /*125a0*/  STL [R1+0x660], R20 ;  /* 0x0006601401007387 */ /* 0x0001e20000100800 */
[----:B--2---:R-:W-:-:S03]  /*125b0*/  SHF.L.U32 R18, R24, 0x10, RZ ;  /* 0x0000001018127819 */ /* 0x004fc600000006ff */
[----:B------:R-:W2:Y:S01]  /*125c0*/  LDL.LU R24, [R1+0x34c] ;  /* 0x00034c0001187983 */ /* 0x000ea20000300800 */
[----:B----4-:R-:W-:-:S03]  /*125d0*/  SHF.L.U32 R19, R51, 0x10, RZ ;  /* 0x0000001033137819 */ /* 0x010fc600000006ff */
[----:B------:R-:W4:Y:S02]  /*125e0*/  LDL.LU R51, [R1+0x3a0] ;  /* 0x0003a00001337983 */ /* 0x000f240000300800 */
[----:B------:R-:W-:-:S04]  /*125f0*/  FADD.FTZ R19, R19, -UR28 ;  /* 0x8000001c13137e21 */ /* 0x000fc80008010000 */
[----:B0-----:R-:W-:Y:S01]  /*12600*/  FMUL.FTZ R20, R19, UR16 ;  /* 0x0000001013147c20 */ /* 0x001fe20008410000 */
[----:B---3--:R-:W-:Y:S02]  /*12610*/  SHF.L.U32 R19, R23, 0x10, RZ ;  /* 0x0000001017137819 */ /* 0x008fe400000006ff */
[----:B------:R-:W3:Y:S04]  /*12620*/  LDL.LU R23, [R1+0x388] ;  /* 0x0003880001177983 */ /* 0x000ee80000300800 */
        /* <DEDUP_REMOVED lines=10> */
[----:B------:R-:W3:Y:S01]  /*126d0*/  LDL.LU R25, [R1+0x3c0] ;  /* 0x0003c00001197983 */ /* 0x000ee20000300800 */
[----:B------:R-:W-:-:S03]  /*126e0*/  FFMA.FTZ R17, R5, R20, R2 ;  /* 0x0000001405117223 */ /* 0x000fc60000010002 */
[----:B------:R0:W-:Y:S02]  /*126f0*/  STL [R1+0x42c], R16 ;  /* 0x00042c1001007387 */ /* 0x0001e40000100800 */
[----:B0-----:R-:W-:Y:S01]  /*12700*/  FMUL.FTZ R16, R17, -1.4426950216293334961 ;  /* 0xbfb8aa3b11107820 */ /* 0x001fe20000410000 */
[----:B------:R-:W-:-:S05]  /*12710*/  FADD.FTZ R19, R19, -UR28 ;  /* 0x8000001c13137e21 */ /* 0x000fca0008010000 */
[----:B------:R-:W0:Y:S01]  /*12720*/  MUFU.EX2 R16, R16 ;  /* 0x0000001000107308 */ /* 0x000e220000000800 */
[----:B------:R1:W-:Y:S02]  /*12730*/  STL [R1+0x658], R20 ;  /* 0x0006581401007387 */ /* 0x0003e40000100800 */
[----:B-1----:R-:W-:Y:S01]  /*12740*/  FMUL.FTZ R20, R19, UR16 ;  /* 0x0000001013147c20 */ /* 0x002fe20008410000 */
        /* <DEDUP_REMOVED lines=10> */
[----:B0-----:R-:W-:-:S06]  /*127f0*/  FMUL.FTZ R16, R17, -1.4426950216293334961 ;  /* 0xbfb8aa3b11107820 */ /* 0x001fcc0000410000 */
        /* <DEDUP_REMOVED lines=9> */
[----:B------:R-:W-:-:S03]  /*12890*/  FADD.FTZ R16, -R16, 1 ;  /* 0x3f80000010107421 */ /* 0x000fc60000010100 */
[----:B------:R0:W-:Y:S01]  /*128a0*/  STL [R1+0x648], R20 ;  /* 0x0006481401007387 */ /* 0x0001e20000100800 */
[----:B------:R-:W-:Y:S01]  /*128b0*/  FFMA.FTZ R16, R17, R16, 1 ;  /* 0x3f80000011107423 */ /* 0x000fe20000010010 */
[----:B----4-:R-:W-:Y:S02]  /*128c0*/  SHF.L.U32 R19, R51, 0x10, RZ ;  /* 0x0000001033137819 */ /* 0x010fe400000006ff */
[----:B------:R-:W4:Y:S03]  /*128d0*/  LDL.LU R51, [R1+0x3dc] ;  /* 0x0003dc0001337983 */ /* 0x000f260000300800 */
[----:B------:R-:W-:Y:S01]  /*128e0*/  FADD.FTZ R19, R19, -UR28 ;  /* 0x8000001c13137e21 */ /* 0x000fe20008010000 */
[----:B------:R-:W-:-:S03]  /*128f0*/  FFMA.FTZ R17, R5, R20, R2 ;  /* 0x0000001405117223 */ /* 0x000fc60000010002 */
[----:B0-----:R-:W-:Y:S01]  /*12900*/  FMUL.FTZ R20, R19, UR16 ;  /* 0x0000001013147c20 */ /* 0x001fe20008410000 */
[----:B---3--:R-:W-:Y:S02]  /*12910*/  SHF.L.U32 R19, R23, 0x10, RZ ;  /* 0x0000001017137819 */ /* 0x008fe400000006ff */
[----:B------:R-:W3:Y:S01]  /*12920*/  LDL.LU R23, [R1+0x41c] ;  /* 0x00041c0001177983 */ /* 0x000ee20000300800 */
[----:B------:R-:W-:-:S05]  /*12930*/  FMUL.FTZ R16, R18, R16 ;  /* 0x0000001012107220 */ /* 0x000fca0000410000 */
[----:B------:R0:W-:Y:S02]  /*12940*/  STL [R1+0x424], R16 ;  /* 0x0004241001007387 */ /* 0x0001e40000100800 */
[----:B0-----:R-:W-:-:S06]  /*12950*/  FMUL.FTZ R16, R17, -1.4426950216293334961 ;  /* 0xbfb8aa3b11107820 */ /* 0x001fcc0000410000 */
[----:B------:R-:W0:Y:S02]  /*12960*/  MUFU.EX2 R16, R16 ;  /* 0x0000001000107308 */ /* 0x000e240000000800 */
[----:B0-----:R-:W-:-:S06]  /*12970*/  FADD.FTZ R16, R16, 1 ;  /* 0x3f80000010107421 */ /* 0x001fcc0000010000 */
[----:B------:R-:W0:Y:S01]  /*12980*/  MUFU.RCP R16, R16 ;  /* 0x0000001000107308 */ /* 0x000e220000001000 */
[----:B------:R-:W-:Y:S01]  /*12990*/  SHF.L.U32 R18, R36, 0x10, RZ ;  /* 0x0000001024127819 */ /* 0x000fe200000006ff */
[----:B------:R-:W-:Y:S01]  /*129a0*/  FADD.FTZ R19, R19, -UR28 ;  /* 0x8000001c13137e21 */ /* 0x000fe20008010000 */
[----:B------:R-:W-:Y:S01]  /*129b0*/  STL [R1+0x63c], R20 ;  /* 0x00063c1401007387 */ /* 0x000fe20000100800 */
[----:B------:R-:W-:Y:S01]  /*129c0*/  FADD.FTZ R53, R53, -UR28 ;  /* 0x8000001c35357e21 */ /* 0x000fe20008010000 */
[----:B------:R-:W-:Y:S01]  /*129d0*/  FADD.FTZ R54, R54, -UR28 ;  /* 0x8000001c36367e21 */ /* 0x000fe20008010000 */
[----:B------:R-:W-:Y:S01]  /*129e0*/  FADD.FTZ R55, R55, -UR28 ;  /* 0x8000001c37377e21 */ /* 0x000fe20008010000 */
[----:B------:R-:W-:Y:S01]  /*129f0*/  SHF.L.U32 R56, R56, 0x10, RZ ;  /* 0x0000001038387819 */ /* 0x000fe200000006ff */
[----:B------:R-:W3:Y:S01]  /*12a00*/  LDL.LU R36, [R1+0x518] ;  /* 0x0005180001247983 */ /* 0x000ee20000300800 */
[----:B0-----:R-:W-:Y:S01]  /*12a10*/  FMUL.FTZ R18, R18, R16 ;  /* 0x0000001012127220 */ /* 0x001fe20000410000 */
[----:B------:R-:W-:-:S04]  /*12a20*/  FADD.FTZ R16, -R16, 1 ;  /* 0x3f80000010107421 */ /* 0x000fc80000010100 */
[----:B------:R-:W-:Y:S01]  /*12a30*/  FFMA.FTZ R16, R17, R16, 1 ;  /* 0x3f80000011107423 */ /* 0x000fe20000010010 */
[----:B------:R-:W-:-:S03]  /*12a40*/  FFMA.FTZ R17, R4, R20, R3 ;  /* 0x0000001404117223 */ /* 0x000fc60000010003 */
[----:B------:R-:W-:Y:S01]  /*12a50*/  FMUL.FTZ R16, R18, R16 ;  /* 0x0000001012107220 */ /* 0x000fe20000410000 */
[----:B------:R-:W-:Y:S02]  /*12a60*/  SHF.L.U32 R18, R25, 0x10, RZ ;  /* 0x0000001019127819 */ /* 0x000fe400000006ff */
[----:B------:R-:W3:Y:S04]  /*12a70*/  LDL.LU R25, [R1+0x3f8] ;  /* 0x0003f80001197983 */ /* 0x000ee80000300800 */
[----:B------:R0:W-:Y:S02]  /*12a80*/  STL [R1+0x420], R16 ;  /* 0x0004201001007387 */ /* 0x0001e40000100800 */
[----:B0-----:R-:W-:-:S06]  /*12a90*/  FMUL.FTZ R16, R17, -1.4426950216293334961 ;  /* 0xbfb8aa3b11107820 */ /* 0x001fcc0000410000 */
        /* <DEDUP_REMOVED lines=14> */
[----:B------:R-:W-:Y:S01]  /*12b80*/  SHF.L.U32 R18, R37, 0x10, RZ ;  /* 0x0000001025127819 */ /* 0x000fe200000006ff */
[----:B------:R1:W-:Y:S04]  /*12b90*/  STL [R1+0x634], R20 ;  /* 0x0006341401007387 */ /* 0x0003e80000100800 */
[----:B------:R-:W3:Y:S01]  /*12ba0*/  LDL.LU R37, [R1+0x4f8] ;  /* 0x0004f80001257983 */ /* 0x000ee20000300800 */
[----:B--2---:R-:W-:-:S03]  /*12bb0*/  SHF.L.U32 R19, R24, 0x10, RZ ;  /* 0x0000001018137819 */ /* 0x004fc600000006ff */
[----:B------:R-:W2:Y:S01]  /*12bc0*/  LDL.LU R24, [R1+0x430] ;  /* 0x0004300001187983 */ /* 0x000ea20000300800 */
[----:B0-----:R-:W-:Y:S01]  /*12bd0*/  FMUL.FTZ R18, R18, R16 ;  /* 0x0000001012127220 */ /* 0x001fe20000410000 */
[----:B------:R-:W-:Y:S01]  /*12be0*/  FADD.FTZ R16, -R16, 1 ;  /* 0x3f80000010107421 */ /* 0x000fe20000010100 */
[----:B------:R-:W-:-:S03]  /*12bf0*/  FADD.FTZ R19, R19, -UR28 ;  /* 0x8000001c13137e21 */ /* 0x000fc60008010000 */
[----:B------:R-:W-:Y:S01]  /*12c00*/  FFMA.FTZ R16, R17, R16, 1 ;  /* 0x3f80000011107423 */ /* 0x000fe20000010010 */
[----:B-1----:R-:W-:-:S03]  /*12c10*/  FMUL.FTZ R20, R19, UR16 ;  /* 0x0000001013147c20 */ /* 0x002fc60008410000 */
[----:B------:R-:W-:Y:S01]  /*12c20*/  FMUL.FTZ R16, R18, R16 ;  /* 0x0000001012107220 */ /* 0x000fe20000410000 */
[----:B------:R-:W-:-:S04]  /*12c30*/  FFMA.FTZ R17, R4, R20, R3 ;  /* 0x0000001404117223 */ /* 0x000fc80000010003 */
[----:B------:R0:W-:Y:S02]  /*12c40*/  STL [R1+0x40c], R16 ;  /* 0x00040c1001007387 */ /* 0x0001e40000100800 */
[----:B0-----:R-:W-:-:S06]  /*12c50*/  FMUL.FTZ R16, R17, -1.4426950216293334961 ;  /* 0xbfb8aa3b11107820 */ /* 0x001fcc0000410000 */
[----:B------:R-:W0:Y:S02]  /*12c60*/  MUFU.EX2 R16, R16 ;  /* 0x0000001000107308 */ /* 0x000e240000000800 */
[----:B0-----:R-:W-:-:S06]  /*12c70*/  FADD.FTZ R16, R16, 1 ;  /* 0x3f80000010107421 */ /* 0x001fcc0000010000 */
[----:B------:R-:W0:Y:S01]  /*12c80*/  MUFU.RCP R16, R16 ;  /* 0x0000001000107308 */ /* 0x000e220000001000 */
[----:B----4-:R-:W-:Y:S01]  /*12c90*/  SHF.L.U32 R18, R51, 0x10, RZ ;  /* 0x0000001033127819 */ /* 0x010fe200000006ff */
[----:B------:R-:W-:Y:S01]  /*12ca0*/  FMUL.FTZ R19, R53, UR16 ;  /* 0x0000001035137c20 */ /* 0x000fe20008410000 */
[----:B------:R-:W-:Y:S04]  /*12cb0*/  STL [R1+0x628], R20 ;  /* 0x0006281401007387 */ /* 0x000fe80000100800 */
[----:B------:R3:W-:Y:S01]  /*12cc0*/  STL [R1+0x624], R19 ;  /* 0x0006241301007387 */ /* 0x0007e20000100800 */
[----:B------:R-:W-:-:S03]  /*12cd0*/  SHF.L.U32 R57, R57, 0x10, RZ ;  /* 0x0000001039397819 */ /* 0x000fc600000006ff */
[----:B------:R-:W4:Y:S01]  /*12ce0*/  LDL.LU R51, [R1+0x538] ;  /* 0x0005380001337983 */ /* 0x000f220000300800 */
[----:B0-----:R-:W-:Y:S01]  /*12cf0*/  FMUL.FTZ R18, R18, R16 ;  /* 0x0000001012127220 */ /* 0x001fe20000410000 */
[----:B------:R-:W-:-:S04]  /*12d00*/  FADD.FTZ R16, -R16, 1 ;  /* 0x3f80000010107421 */ /* 0x000fc80000010100 */
[----:B------:R-:W-:Y:S01]  /*12d10*/  FFMA.FTZ R16, R17, R16, 1 ;  /* 0x3f80000011107423 */ /* 0x000fe20000010010 */
[----:B------:R-:W-:Y:S01]  /*12d20*/  FFMA.FTZ R17, R5, R19, R2 ;  /* 0x0000001305117223 */ /* 0x000fe20000010002 */
        /* <DEDUP_REMOVED lines=8> */
[----:B------:R-:W-:-:S04]  /*12db0*/  FADD.FTZ R19, R19, -UR28 ;  /* 0x8000001c13137e21 */ /* 0x000fc80008010000 */
[----:B------:R-:W-:Y:S01]  /*12dc0*/  FMUL.FTZ R20, R19, UR16 ;  /* 0x0000001013147c20 */ /* 0x000fe20008410000 */
[----:B------:R-:W-:Y:S01]  /*12dd0*/  SHF.L.U32 R18, R25, 0x10, RZ ;  /* 0x0000001019127819 */ /* 0x000fe200000006ff */
[----:B------:R-:W-:Y:S01]  /*12de0*/  FMUL.FTZ R19, R54, UR16 ;  /* 0x0000001036137c20 */ /* 0x000fe20008410000 */
[----:B------:R-:W-:Y:S01]  /*12df0*/  FADD.FTZ R57, R57, -UR28 ;  /* 0x8000001c39397e21 */ /* 0x000fe20008010000 */
[----:B------:R-:W-:Y:S01]  /*12e00*/  SHF.L.U32 R58, R58, 0x10, RZ ;  /* 0x000000103a3a7819 */ /* 0x000fe200000006ff */
[----:B------:R-:W4:Y:S01]  /*12e10*/  LDL.LU R25, [R1+0x53c] ;  /* 0x00053c0001197983 */ /* 0x000f220000300800 */
        /* <DEDUP_REMOVED lines=22> */
[----:B------:R-:W-:-:S05]  /*12f80*/  FMUL.FTZ R18, R55, UR16 ;  /* 0x0000001037127c20 */ /* 0x000fca0008410000 */
[----:B------:R1:W-:Y:S02]  /*12f90*/  STL [R1+0x60c], R18 ;  /* 0x00060c1201007387 */ /* 0x0003e40000100800 */
[----:B-1----:R-:W-:Y:S01]  /*12fa0*/  FFMA.FTZ R18, R4, R18, R3 ;  /* 0x0000001204127223 */ /* 0x002fe20000010003 */
[----:B0-----:R-:W-:Y:S01]  /*12fb0*/  FMUL.FTZ R56, R56, R16 ;  /* 0x0000001038387220 */ /* 0x001fe20000410000 */
[----:B------:R-:W-:-:S04]  /*12fc0*/  FADD.FTZ R16, -R16, 1 ;  /* 0x3f80000010107421 */ /* 0x000fc80000010100 */
[----:B------:R-:W-:Y:S01]  /*12fd0*/  FFMA.FTZ R16, R17, R16, 1 ;  /* 0x3f80000011107423 */ /* 0x000fe20000010010 */
[----:B------:R-:W-:-:S06]  /*12fe0*/  FMUL.FTZ R17, R18, -1.4426950216293334961 ;  /* 0xbfb8aa3b12117820 */ /* 0x000fcc0000410000 */
[----:B------:R-:W0:Y:S02]  /*12ff0*/  MUFU.EX2 R17, R17 ;  /* 0x0000001100117308 */ /* 0x000e240000000800 */
[----:B0-----:R-:W-:-:S06]  /*13000*/  FADD.FTZ R17, R17, 1 ;  /* 0x3f80000011117421 */ /* 0x001fcc0000010000 */
[----:B------:R-:W0:Y:S01]  /*13010*/  MUFU.RCP R17, R17 ;  /* 0x0000001100117308 */ /* 0x000e220000001000 */
[----:B------:R3:W-:Y:S01]  /*13020*/  STL [R1+0x614], R19 ;  /* 0x0006141301007387 */ /* 0x0007e20000100800 */
[----:B------:R-:W-:Y:S01]  /*13030*/  FMUL.FTZ R16, R56, R16 ;  /* 0x0000001038107220 */ /* 0x000fe20000410000 */
[----:B---3--:R-:W-:-:S04]  /*13040*/  SHF.L.U32 R19, R23, 0x10, RZ ;  /* 0x0000001017137819 */ /* 0x008fc800000006ff */
[----:B------:R1:W-:Y:S04]  /*13050*/  STL [R1+0x75c], R16 ;  /* 0x00075c1001007387 */ /* 0x0003e80000100800 */
        /* <DEDUP_REMOVED lines=20> */
[----:B----4-:R-:W-:Y:S01]  /*131a0*/  FMUL.FTZ R17, R59, R18 ;  /* 0x000000123b117220 */ /* 0x010fe20000410000 */
[----:B------:R-:W-:-:S06]  /*131b0*/  FMUL.FTZ R18, R19, -1.4426950216293334961 ;  /* 0xbfb8aa3b13127820 */ /* 0x000fcc0000410000 */
[----:B------:R-:W0:Y:S02]  /*131c0*/  MUFU.EX2 R18, R18 ;  /* 0x0000001200127308 */ /* 0x000e240000000800 */
[----:B0-----:R-:W-:-:S06]  /*131d0*/  FADD.FTZ R18, R18, 1 ;  /* 0x3f80000012127421 */ /* 0x001fcc0000010000 */
[----:B------:R-:W0:Y:S01]  /*131e0*/  MUFU.RCP R18, R18 ;  /* 0x0000001200127308 */ /* 0x000e220000001000 */
[----:B------:R-:W-:Y:S02]  /*131f0*/  SHF.L.U32 R61, R61, 0x10, RZ ;  /* 0x000000103d3d7819 */ /* 0x000fe400000006ff */
[----:B------:R-:W-:-:S03]  /*13200*/  SHF.L.U32 R60, R60, 0x10, RZ ;  /* 0x000000103c3c7819 */ /* 0x000fc600000006ff */
[----:B------:R-:W-:Y:S01]  /*13210*/  FADD.FTZ R61, R61, -UR28 ;  /* 0x8000001c3d3d7e21 */ /* 0x000fe20008010000 */
        /* <DEDUP_REMOVED lines=42> */
[----:B--2---:R-:W-:Y:S01]  /*134c0*/  SHF.L.U32 R21, R24, 0x10, RZ ;  /* 0x0000001018157819 */ /* 0x004fe200000006ff */
[----:B------:R1:W-:Y:S04]  /*134d0*/  STL [R1+0x620], R20 ;  /* 0x0006201401007387 */ /* 0x0003e80000100800 */
[----:B------:R-:W2:Y:S01]  /*134e0*/  LDL.LU R24, [R1+0x568] ;  /* 0x0005680001187983 */ /* 0x000ea20000300800 */
[----:B------:R-:W-:Y:S01]  /*134f0*/  FADD.FTZ R21, R21, -UR28 ;  /* 0x8000001c15157e21 */ /* 0x000fe20008010000 */
[----:B-1----:R-:W-:Y:S02]  /*13500*/  SHF.L.U32 R20, R37, 0x10, RZ ;  /* 0x0000001025147819 */ /* 0x002fe400000006ff */
[----:B------:R1:W-:Y:S04]  /*13510*/  STL [R1+0x5f8], R16 ;  /* 0x0005f81001007387 */ /* 0x0003e80000100800 */
[----:B------:R4:W-:Y:S01]  /*13520*/  STL [R1+0x284], R17 ;  /* 0x0002841101007387 */ /* 0x0009e20000100800 */
[----:B0-----:R-:W-:Y:S01]  /*13530*/  FMUL.FTZ R20, R20, R18 ;  /* 0x0000001214147220 */ /* 0x001fe20000410000 */
[----:B------:R-:W-:-:S02]  /*13540*/  FADD.FTZ R18, -R18, 1 ;  /* 0x3f80000012127421 */ /* 0x000fc40000010100 */
[----:B------:R-:W2:Y:S01]  /*13550*/  LDL.LU R37, [R1+0x56c] ;  /* 0x00056c0001257983 */ /* 0x000ea20000300800 */
[----:B-1----:R-:W-:Y:S01]  /*13560*/  FMUL.FTZ R16, R21, UR16 ;  /* 0x0000001015107c20 */ /* 0x002fe20008410000 */
[----:B------:R-:W-:-:S03]  /*13570*/  FFMA.FTZ R18, R19, R18, 1 ;  /* 0x3f80000013127423 */ /* 0x000fc60000010012 */
[----:B------:R-:W-:Y:S01]  /*13580*/  FFMA.FTZ R19, R4, R16, R3 ;  /* 0x0000001004137223 */ /* 0x000fe20000010003 */
[----:B----4-:R-:W-:-:S03]  /*13590*/  FMUL.FTZ R17, R20, R18 ;  /* 0x0000001214117220 */ /* 0x010fc60000410000 */
[----:B------:R-:W-:-:S06]  /*135a0*/  FMUL.FTZ R18, R19, -1.4426950216293334961 ;  /* 0xbfb8aa3b13127820 */ /* 0x000fcc0000410000 */
[----:B------:R-:W0:Y:S02]  /*135b0*/  MUFU.EX2 R18, R18 ;  /* 0x0000001200127308 */ /* 0x000e240000000800 */
[----:B0-----:R-:W-:-:S06]  /*135c0*/  FADD.FTZ R18, R18, 1 ;  /* 0x3f80000012127421 */ /* 0x001fcc0000010000 */
[----:B------:R-:W0:Y:S01]  /*135d0*/  MUFU.RCP R18, R18 ;  /* 0x0000001200127308 */ /* 0x000e220000001000 */
[----:B------:R-:W-:Y:S02]  /*135e0*/  SHF.L.U32 R20, R51, 0x10, RZ ;  /* 0x0000001033147819 */ /* 0x000fe400000006ff */
[----:B------:R-:W-:Y:S01]  /*135f0*/  SHF.L.U32 R0, R0, 0x10, RZ ;  /* 0x0000001000007819 */ /* 0x000fe200000006ff */
[----:B------:R-:W4:Y:S04]  /*13600*/  LDL.LU R51, [R1+0x4e0] ;  /* 0x0004e00001337983 */ /* 0x000f280000300800 */
[----:B------:R-:W-:Y:S01]  /*13610*/  FADD.FTZ R0, R0, -UR28 ;  /* 0x8000001c00007e21 */ /* 0x000fe20008010000 */
[----:B------:R1:W-:Y:S01]  /*13620*/  STL [R1+0x5f4], R16 ;  /* 0x0005f41001007387 */ /* 0x0003e20000100800 */
[----:B0-----:R-:W-:Y:S01]  /*13630*/  FMUL.FTZ R20, R20, R18 ;  /* 0x0000001214147220 */ /* 0x001fe20000410000 */
[----:B------:R-:W-:Y:S01]  /*13640*/  FADD.FTZ R18, -R18, 1 ;  /* 0x3f80000012127421 */ /* 0x000fe20000010100 */
[----:B-1----:R-:W-:-:S03]  /*13650*/  FMUL.FTZ R16, R0, UR16 ;  /* 0x0000001000107c20 */ /* 0x002fc60008410000 */
[----:B------:R-:W-:-:S04]  /*13660*/  FFMA.FTZ R18, R19, R18, 1 ;  /* 0x3f80000013127423 */ /* 0x000fc80000010012 */
[----:B------:R-:W-:Y:S01]  /*13670*/  FMUL.FTZ R0, R20, R18 ;  /* 0x0000001214007220 */ /* 0x000fe20000410000 */
[----:B---3--:R-:W-:Y:S02]  /*13680*/  SHF.L.U32 R20, R23, 0x10, RZ ;  /* 0x0000001017147819 */ /* 0x008fe400000006ff */
[----:B------:R-:W3:Y:S01]  /*13690*/  LDL.LU R23, [R1+0x594] ;  /* 0x0005940001177983 */ /* 0x000ee20000300800 */
[----:B------:R-:W-:-:S03]  /*136a0*/  FFMA.FTZ R18, R5, R16, R2 ;  /* 0x0000001005127223 */ /* 0x000fc60000010002 */
[----:B------:R0:W-:Y:S02]  /*136b0*/  STL [R1+0x290], R0 ;  /* 0x0002900001007387 */ /* 0x0001e40000100800 */
[----:B0-----:R-:W-:-:S06]  /*136c0*/  FMUL.FTZ R0, R18, -1.4426950216293334961 ;  /* 0xbfb8aa3b12007820 */ /* 0x001fcc0000410000 */
[----:B------:R-:W0:Y:S02]  /*136d0*/  MUFU.EX2 R0, R0 ;  /* 0x0000000000007308 */ /* 0x000e240000000800 */
[----:B0-----:R-:W-:-:S06]  /*136e0*/  FADD.FTZ R0, R0, 1 ;  /* 0x3f80000000007421 */ /* 0x001fcc0000010000 */
[----:B------:R-:W0:Y:S01]  /*136f0*/  MUFU.RCP R0, R0 ;  /* 0x0000000000007308 */ /* 0x000e220000001000 */
[----:B------:R-:W-:Y:S01]  /*13700*/  SHF.L.U32 R19, R25, 0x10, RZ ;  /* 0x0000001019137819 */ /* 0x000fe200000006ff */
[----:B------:R-:W-:Y:S01]  /*13710*/  FADD.FTZ R20, R20, -UR28 ;  /* 0x8000001c14147e21 */ /* 0x000fe20008010000 */
[----:B------:R1:W-:Y:S01]  /*13720*/  STL [R1+0x5f0], R16 ;  /* 0x0005f01001007387 */ /* 0x0003e20000100800 */
[----:B------:R-:W-:-:S03]  /*13730*/  SHF.L.U32 R6, R6, 0x10, RZ ;  /* 0x0000001006067819 */ /* 0x000fc600000006ff */
        /* <DEDUP_REMOVED lines=13> */
[----:B------:R1:W-:Y:S03]  /*13810*/  STL [R1+0x5ec], R16 ;  /* 0x0005ec1001007387 */ /* 0x0003e60000100800 */
[----:B-1----:R-:W-:Y:S01]  /*13820*/  FMUL.FTZ R16, R6, UR16 ;  /* 0x0000001006107c20 */ /* 0x002fe20008410000 */
[----:B--2---:R-:W-:Y:S02]  /*13830*/  SHF.L.U32 R19, R24, 0x10, RZ ;  /* 0x0000001018137819 */ /* 0x004fe400000006ff */
[----:B------:R-:W2:Y:S03]  /*13840*/  LDL.LU R24, [R1+0x4b4] ;  /* 0x0004b40001187983 */ /* 0x000ea60000300800 */
[----:B0-----:R-:W-:Y:S01]  /*13850*/  FMUL.FTZ R19, R19, R0 ;  /* 0x0000000013137220 */ /* 0x001fe20000410000 */
[----:B------:R-:W-:-:S04]  /*13860*/  FADD.FTZ R0, -R0, 1 ;  /* 0x3f80000000007421 */ /* 0x000fc80000010100 */
[----:B------:R-:W-:Y:S01]  /*13870*/  FFMA.FTZ R0, R18, R0, 1 ;  /* 0x3f80000012007423 */ /* 0x000fe20000010000 */
[----:B------:R-:W-:-:S04]  /*13880*/  FFMA.FTZ R18, R5, R16, R2 ;  /* 0x0000001005127223 */ /* 0x000fc80000010002 */
[----:B------:R-:W-:-:S06]  /*13890*/  FMUL.FTZ R6, R18, -1.4426950216293334961 ;  /* 0xbfb8aa3b12067820 */ /* 0x000fcc0000410000 */
[----:B------:R-:W0:Y:S02]  /*138a0*/  MUFU.EX2 R6, R6 ;  /* 0x0000000600067308 */ /* 0x000e240000000800 */
[----:B0-----:R-:W-:-:S06]  /*138b0*/  FADD.FTZ R6, R6, 1 ;  /* 0x3f80000006067421 */ /* 0x001fcc0000010000 */
[----:B------:R-:W0:Y:S01]  /*138c0*/  MUFU.RCP R6, R6 ;  /* 0x0000000600067308 */ /* 0x000e220000001000 */
[----:B------:R-:W-:Y:S01]  /*138d0*/  FMUL.FTZ R0, R19, R0 ;  /* 0x0000000013007220 */ /* 0x000fe20000410000 */
[----:B------:R-:W-:Y:S02]  /*138e0*/  SHF.L.U32 R19, R37, 0x10, RZ ;  /* 0x0000001025137819 */ /* 0x000fe400000006ff */
[----:B------:R-:W-:Y:S01]  /*138f0*/  SHF.L.U32 R7, R7, 0x10, RZ ;  /* 0x0000001007077819 */ /* 0x000fe200000006ff */
[----:B------:R-:W2:Y:S01]  /*13900*/  LDL.LU R37, [R1+0x584] ;  /* 0x0005840001257983 */ /* 0x000ea20000300800 */
[----:B----4-:R-:W-:-:S03]  /*13910*/  SHF.L.U32 R20, R51, 0x10, RZ ;  /* 0x0000001033147819 */ /* 0x010fc600000006ff */
[----:B------:R-:W4:Y:S01]  /*13920*/  LDL.LU R51, [R1+0x5a0] ;  /* 0x0005a00001337983 */ /* 0x000f220000300800 */
[----:B0-----:R-:W-:Y:S01]  /*13930*/  FMUL.FTZ R19, R19, R6 ;  /* 0x0000000613137220 */ /* 0x001fe20000410000 */
[----:B------:R-:W-:-:S04]  /*13940*/  FADD.FTZ R6, -R6, 1 ;  /* 0x3f80000006067421 */ /* 0x000fc80000010100 */
[----:B------:R-:W-:-:S04]  /*13950*/  FFMA.FTZ R6, R18, R6, 1 ;  /* 0x3f80000012067423 */ /* 0x000fc80000010006 */
[----:B------:R-:W-:Y:S01]  /*13960*/  FMUL.FTZ R6, R19, R6 ;  /* 0x0000000613067220 */ /* 0x000fe20000410000 */
[----:B---3--:R-:W-:Y:S02]  /*13970*/  SHF.L.U32 R19, R23, 0x10, RZ ;  /* 0x0000001017137819 */ /* 0x008fe400000006ff */
[----:B------:R-:W3:Y:S01]  /*13980*/  LDL.LU R23, [R1+0x580] ;  /* 0x0005800001177983 */ /* 0x000ee20000300800 */
[----:B------:R-:W-:-:S03]  /*13990*/  FADD.FTZ R20, R20, -UR28 ;  /* 0x8000001c14147e21 */ /* 0x000fc60008010000 */
[----:B------:R0:W-:Y:S02]  /*139a0*/  STL [R1+0x750], R0 ;  /* 0x0007500001007387 */ /* 0x0001e40000100800 */
[----:B0-----:R-:W-:Y:S02]  /*139b0*/  FMUL.FTZ R0, R20, UR16 ;  /* 0x0000001014007c20 */ /* 0x001fe40008410000 */
[----:B------:R0:W-:Y:S02]  /*139c0*/  STL [R1+0x298], R6 ;  /* 0x0002980601007387 */ /* 0x0001e40000100800 */
[----:B------:R-:W-:-:S04]  /*139d0*/  FFMA.FTZ R18, R4, R0, R3 ;  /* 0x0000000004127223 */ /* 0x000fc80000010003 */
        /* <DEDUP_REMOVED lines=20> */
[----:B0-----:R-:W-:Y:S01]  /*13b20*/  FMUL.FTZ R18, R18, R6 ;  /* 0x0000000612127220 */ /* 0x001fe20000410000 */
[----:B------:R-:W-:-:S04]  /*13b30*/  FADD.FTZ R6, -R6, 1 ;  /* 0x3f80000006067421 */ /* 0x000fc80000010100 */
[----:B------:R-:W-:-:S04]  /*13b40*/  FFMA.FTZ R6, R7, R6, 1 ;  /* 0x3f80000007067423 */ /* 0x000fc80000010006 */
[----:B------:R-:W-:Y:S01]  /*13b50*/  FMUL.FTZ R6, R18, R6 ;  /* 0x0000000612067220 */ /* 0x000fe20000410000 */
[----:B--2---:R-:W-:Y:S02]  /*13b60*/  SHF.L.U32 R19, R24, 0x10, RZ ;  /* 0x0000001018137819 */ /* 0x004fe400000006ff */
[----:B------:R-:W2:Y:S03]  /*13b70*/  LDL.LU R24, [R1+0x598] ;  /* 0x0005980001187983 */ /* 0x000ea60000300800 */
[----:B------:R-:W-:-:S04]  /*13b80*/  FADD.FTZ R19, R19, -UR28 ;  /* 0x8000001c13137e21 */ /* 0x000fc80008010000 */
[----:B-1----:R-:W-:-:S04]  /*13b90*/  FMUL.FTZ R0, R19, UR16 ;  /* 0x0000001013007c20 */ /* 0x002fc80008410000 */
[----:B------:R-:W-:-:S04]  /*13ba0*/  FFMA.FTZ R18, R4, R0, R3 ;  /* 0x0000000004127223 */ /* 0x000fc80000010003 */
[----:B------:R-:W-:-:S06]  /*13bb0*/  FMUL.FTZ R7, R18, -1.4426950216293334961 ;  /* 0xbfb8aa3b12077820 */ /* 0x000fcc0000410000 */
[----:B------:R-:W0:Y:S02]  /*13bc0*/  MUFU.EX2 R7, R7 ;  /* 0x0000000700077308 */ /* 0x000e240000000800 */
[----:B0-----:R-:W-:-:S06]  /*13bd0*/  FADD.FTZ R7, R7, 1 ;  /* 0x3f80000007077421 */ /* 0x001fcc0000010000 */
[----:B------:R-:W0:Y:S01]  /*13be0*/  MUFU.RCP R7, R7 ;  /* 0x0000000700077308 */ /* 0x000e220000001000 */
[----:B----4-:R-:W-:Y:S02]  /*13bf0*/  SHF.L.U32 R19, R51, 0x10, RZ ;  /* 0x0000001033137819 */ /* 0x010fe400000006ff */
[----:B------:R-:W-:Y:S01]  /*13c00*/  SHF.L.U32 R8, R8, 0x10, RZ ;  /* 0x0000001008087819 */ /* 0x000fe200000006ff */
[----:B------:R-:W4:Y:S02]  /*13c10*/  LDL.LU R51, [R1+0x588] ;  /* 0x0005880001337983 */ /* 0x000f240000300800 */
[----:B0-----:R-:W-:Y:S01]  /*13c20*/  FMUL.FTZ R19, R19, R7 ;  /* 0x0000000713137220 */ /* 0x001fe20000410000 */
[----:B------:R-:W-:-:S04]  /*13c30*/  FADD.FTZ R7, -R7, 1 ;  /* 0x3f80000007077421 */ /* 0x000fc80000010100 */
[----:B------:R-:W-:Y:S01]  /*13c40*/  FFMA.FTZ R7, R18, R7, 1 ;  /* 0x3f80000012077423 */ /* 0x000fe20000010007 */
[----:B---3--:R-:W-:Y:S02]  /*13c50*/  SHF.L.U32 R18, R23, 0x10, RZ ;  /* 0x0000001017127819 */ /* 0x008fe400000006ff */
[----:B------:R-:W3:Y:S01]  /*13c60*/  LDL.LU R23, [R1+0x494] ;  /* 0x0004940001177983 */ /* 0x000ee20000300800 */
[----:B------:R-:W-:-:S03]  /*13c70*/  FADD.FTZ R8, R8, -UR28 ;  /* 0x8000001c08087e21 */ /* 0x000fc60008010000 */
[----:B------:R0:W-:Y:S04]  /*13c80*/  STL [R1+0x5d4], R0 ;  /* 0x0005d40001007387 */ /* 0x0001e80000100800 */
[----:B------:R1:W-:Y:S01]  /*13c90*/  STL [R1+0x74c], R6 ;  /* 0x00074c0601007387 */ /* 0x0003e20000100800 */
[----:B0-----:R-:W-:-:S04]  /*13ca0*/  FMUL.FTZ R0, R8, UR16 ;  /* 0x0000001008007c20 */ /* 0x001fc80008410000 */
[----:B------:R-:W-:Y:S01]  /*13cb0*/  FFMA.FTZ R8, R5, R0, R2 ;  /* 0x0000000005087223 */ /* 0x000fe20000010002 */
[----:B-1----:R-:W-:-:S03]  /*13cc0*/  FMUL.FTZ R6, R19, R7 ;  /* 0x0000000713067220 */ /* 0x002fc60000410000 */
        /* <DEDUP_REMOVED lines=9> */
[----:B------:R0:W-:Y:S01]  /*13d60*/  STL [R1+0x5cc], R0 ;  /* 0x0005cc0001007387 */ /* 0x0001e20000100800 */
[----:B------:R-:W-:-:S03]  /*13d70*/  SHF.L.U32 R19, R25, 0x10, RZ ;  /* 0x0000001019137819 */ /* 0x000fc600000006ff */
[----:B------:R-:W4:Y:S02]  /*13d80*/  LDL.LU R25, [R1+0x560] ;  /* 0x0005600001197983 */ /* 0x000f240000300800 */
[----:B------:R-:W-:-:S04]  /*13d90*/  FADD.FTZ R19, R19, -UR28 ;  /* 0x8000001c13137e21 */ /* 0x000fc80008010000 */
[----:B0-----:R-:W-:Y:S01]  /*13da0*/  FMUL.FTZ R0, R19, UR16 ;  /* 0x0000001013007c20 */ /* 0x001fe20008410000 */
[----:B--2---:R-:W-:Y:S02]  /*13db0*/  SHF.L.U32 R18, R24, 0x10, RZ ;  /* 0x0000001018127819 */ /* 0x004fe400000006ff */
[----:B------:R-:W2:Y:S01]  /*13dc0*/  LDL.LU R24, [R1+0x490] ;  /* 0x0004900001187983 */ /* 0x000ea20000300800 */
[----:B---3--:R-:W-:-:S03]  /*13dd0*/  SHF.L.U32 R19, R23, 0x10, RZ ;  /* 0x0000001017137819 */ /* 0x008fc600000006ff */
[----:B------:R-:W3:Y:S01]  /*13de0*/  LDL.LU R23, [R1+0x578] ;  /* 0x0005780001177983 */ /* 0x000ee20000300800 */
[----:B------:R-:W-:-:S04]  /*13df0*/  FFMA.FTZ R8, R4, R0, R3 ;  /* 0x0000000004087223 */ /* 0x000fc80000010003 */
[----:B------:R-:W-:-:S06]  /*13e00*/  FMUL.FTZ R7, R8, -1.4426950216293334961 ;  /* 0xbfb8aa3b08077820 */ /* 0x000fcc0000410000 */
[----:B------:R-:W0:Y:S01]  /*13e10*/  MUFU.EX2 R7, R7 ;  /* 0x0000000700077308 */ /* 0x000e220000000800 */
[----:B------:R-:W-:Y:S01]  /*13e20*/  SHF.L.U32 R9, R9, 0x10, RZ ;  /* 0x0000001009097819 */ /* 0x000fe200000006ff */
        /* <DEDUP_REMOVED lines=14> */
[----:B------:R-:W-:Y:S01]  /*13f10*/  SHF.L.U32 R18, R37, 0x10, RZ ;  /* 0x0000001025127819 */ /* 0x000fe200000006ff */
[----:B------:R1:W-:Y:S01]  /*13f20*/  STL [R1+0x2a4], R6 ;  /* 0x0002a40601007387 */ /* 0x0003e20000100800 */
[----:B------:R-:W-:-:S03]  /*13f30*/  FADD.FTZ R19, R19, -UR28 ;  /* 0x8000001c13137e21 */ /* 0x000fc60008010000 */
[----:B------:R4:W-:Y:S01]  /*13f40*/  STL [R1+0x594], R0 ;  /* 0x0005940001007387 */ /* 0x0009e20000100800 */
[----:B------:R-:W-:Y:S02]  /*13f50*/  SHF.L.U32 R10, R10, 0x10, RZ ;  /* 0x000000100a0a7819 */ /* 0x000fe400000006ff */
[----:B------:R-:W-:Y:S01]  /*13f60*/  SHF.L.U32 R11, R11, 0x10, RZ ;  /* 0x000000100b0b7819 */ /* 0x000fe200000006ff */
[----:B------:R-:W3:Y:S01]  /*13f70*/  LDL.LU R37, [R1+0x550] ;  /* 0x0005500001257983 */ /* 0x000ee20000300800 */
[----:B0-----:R-:W-:Y:S01]  /*13f80*/  FMUL.FTZ R18, R18, R8 ;  /* 0x0000000812127220 */ /* 0x001fe20000410000 */
[----:B------:R-:W-:-:S04]  /*13f90*/  FADD.FTZ R8, -R8, 1 ;  /* 0x3f80000008087421 */ /* 0x000fc80000010100 */
[----:B------:R-:W-:-:S04]  /*13fa0*/  FFMA.FTZ R8, R9, R8, 1 ;  /* 0x3f80000009087423 */ /* 0x000fc80000010008 */
[----:B-1----:R-:W-:Y:S01]  /*13fb0*/  FMUL.FTZ R6, R18, R8 ;  /* 0x0000000812067220 */ /* 0x002fe20000410000 */
[----:B----4-:R-:W-:Y:S02]  /*13fc0*/  SHF.L.U32 R18, R51, 0x10, RZ ;  /* 0x0000001033127819 */ /* 0x010fe400000006ff */
[----:B------:R-:W4:Y:S01]  /*13fd0*/  LDL.LU R51, [R1+0x564] ;  /* 0x0005640001337983 */ /* 0x000f220000300800 */
[----:B------:R-:W-:-:S04]  /*13fe0*/  FMUL.FTZ R0, R19, UR16 ;  /* 0x0000001013007c20 */ /* 0x000fc80008410000 */
        /* <DEDUP_REMOVED lines=8> */
[----:B------:R-:W-:Y:S02]  /*14070*/  SHF.L.U32 R10, R25, 0x10, RZ ;  /* 0x00000010190a7819 */ /* 0x000fe400000006ff */
[----:B------:R-:W4:Y:S01]  /*14080*/  LDL.LU R25, [R1+0x484] ;  /* 0x0004840001197983 */ /* 0x000f220000300800 */
[----:B0-----:R-:W-:Y:S01]  /*14090*/  FMUL.FTZ R18, R18, R8 ;  /* 0x0000000812127220 */ /* 0x001fe20000410000 */
[----:B------:R-:W-:-:S02]  /*140a0*/  FADD.FTZ R8, -R8, 1 ;  /* 0x3f80000008087421 */ /* 0x000fc40000010100 */
[----:B------:R0:W-:Y:S02]  /*140b0*/  STL [R1+0x2a8], R6 ;  /* 0x0002a80601007387 */ /* 0x0001e40000100800 */
[----:B------:R-:W-:-:S04]  /*140c0*/  FFMA.FTZ R8, R9, R8, 1 ;  /* 0x3f80000009087423 */ /* 0x000fc80000010008 */
[----:B0-----:R-:W-:Y:S01]  /*140d0*/  FMUL.FTZ R6, R18, R8 ;  /* 0x0000000812067220 */ /* 0x001fe20000410000 */
[----:B------:R0:W-:Y:S01]  /*140e0*/  STL [R1+0x584], R0 ;  /* 0x0005840001007387 */ /* 0x0001e20000100800 */
[----:B------:R-:W-:Y:S01]  /*140f0*/  FFMA.FTZ R9, R5, R0, R2 ;  /* 0x0000000005097223 */ /* 0x000fe20000010002 */
[----:B--2---:R-:W-:Y:S02]  /*14100*/  SHF.L.U32 R18, R24, 0x10, RZ ;  /* 0x0000001018127819 */ /* 0x004fe400000006ff */
[----:B------:R-:W2:Y:S03]  /*14110*/  LDL.LU R24, [R1+0x570] ;  /* 0x0005700001187983 */ /* 0x000ea60000300800 */
[----:B------:R-:W-:-:S04]  /*14120*/  FADD.FTZ R18, R18, -UR28 ;  /* 0x8000001c12127e21 */ /* 0x000fc80008010000 */
[----:B0-----:R-:W-:Y:S01]  /*14130*/  FMUL.FTZ R0, R18, UR16 ;  /* 0x0000001012007c20 */ /* 0x001fe20008410000 */
[----:B---3--:R-:W-:Y:S02]  /*14140*/  SHF.L.U32 R18, R23, 0x10, RZ ;  /* 0x0000001017127819 */ /* 0x008fe400000006ff */
[----:B------:R-:W3:Y:S01]  /*14150*/  LDL.LU R23, [R1+0x548] ;  /* 0x0005480001177983 */ /* 0x000ee20000300800 */
        /* <DEDUP_REMOVED lines=8> */
[----:B------:R-:W-:-:S04]  /*141e0*/  FFMA.FTZ R10, R4, R0, R3 ;  /* 0x00000000040a7223 */ /* 0x000fc80000010003 */
[----:B------:R-:W-:-:S06]  /*141f0*/  FMUL.FTZ R9, R10, -1.4426950216293334961 ;  /* 0xbfb8aa3b0a097820 */ /* 0x000fcc0000410000 */
[----:B------:R-:W0:Y:S01]  /*14200*/  MUFU.EX2 R9, R9 ;  /* 0x0000000900097308 */ /* 0x000e220000000800 */
[----:B------:R-:W-:Y:S01]  /*14210*/  FADD.FTZ R11, R11, -UR28 ;  /* 0x8000001c0b0b7e21 */ /* 0x000fe20008010000 */
[----:B0-----:R-:W-:-:S06]  /*14220*/  FADD.FTZ R9, R9, 1 ;  /* 0x3f80000009097421 */ /* 0x001fcc0000010000 */
[----:B------:R-:W0:Y:S01]  /*14230*/  MUFU.RCP R9, R9 ;  /* 0x0000000900097308 */ /* 0x000e220000001000 */
[----:B------:R1:W-:Y:S02]  /*14240*/  STL [R1+0x580], R0 ;  /* 0x0005800001007387 */ /* 0x0003e40000100800 */
[----:B-1----:R-:W-:Y:S01]  /*14250*/  FMUL.FTZ R0, R11, UR16 ;  /* 0x000000100b007c20 */ /* 0x002fe20008410000 */
[----:B----4-:R-:W-:Y:S02]  /*14260*/  SHF.L.U32 R11, R51, 0x10, RZ ;  /* 0x00000010330b7819 */ /* 0x010fe400000006ff */
[----:B------:R-:W4:Y:S01]  /*14270*/  LDL.LU R51, [R1+0x480] ;  /* 0x0004800001337983 */ /* 0x000f220000300800 */
        /* <DEDUP_REMOVED lines=17> */
[----:B------:R-:W-:Y:S01]  /*14390*/  FADD.FTZ R18, R18, -UR28 ;  /* 0x8000001c12127e21 */ /* 0x000fe20008010000 */
[----:B------:R-:W-:Y:S01]  /*143a0*/  SHF.L.U32 R12, R12, 0x10, RZ ;  /* 0x000000100c0c7819 */ /* 0x000fe200000006ff */
[----:B------:R0:W-:Y:S04]  /*143b0*/  STL [R1+0x56c], R0 ;  /* 0x00056c0001007387 */ /* 0x0001e80000100800 */
[----:B------:R-:W-:Y:S01]  /*143c0*/  FADD.FTZ R12, R12, -UR28 ;  /* 0x8000001c0c0c7e21 */ /* 0x000fe20008010000 */
[----:B0-----:R-:W-:-:S04]  /*143d0*/  FMUL.FTZ R0, R18, UR16 ;  /* 0x0000001012007c20 */ /* 0x001fc80008410000 */
[----:B------:R-:W-:Y:S01]  /*143e0*/  FFMA.FTZ R10, R4, R0, R3 ;  /* 0x00000000040a7223 */ /* 0x000fe20000010003 */
[----:B------:R0:W-:Y:S01]  /*143f0*/  STL [R1+0x568], R0 ;  /* 0x0005680001007387 */ /* 0x0001e20000100800 */
[----:B--2---:R-:W-:-:S03]  /*14400*/  SHF.L.U32 R11, R24, 0x10, RZ ;  /* 0x00000010180b7819 */ /* 0x004fc600000006ff */
[----:B------:R-:W2:Y:S01]  /*14410*/  LDL.LU R24, [R1+0x54c] ;  /* 0x00054c0001187983 */ /* 0x000ea20000300800 */
        /* <DEDUP_REMOVED lines=16> */
[----:B------:R1:W-:Y:S04]  /*14520*/  STL [R1+0x564], R0 ;  /* 0x0005640001007387 */ /* 0x0003e80000100800 */
[----:B------:R1:W-:Y:S01]  /*14530*/  STL [R1+0x2b4], R6 ;  /* 0x0002b40601007387 */ /* 0x0003e20000100800 */
[----:B----4-:R-:W-:Y:S01]  /*14540*/  SHF.L.U32 R18, R51, 0x10, RZ ;  /* 0x0000001033127819 */ /* 0x010fe200000006ff */
[----:B0-----:R-:W-:Y:S01]  /*14550*/  FMUL.FTZ R12, R12, R10 ;  /* 0x0000000a0c0c7220 */ /* 0x001fe20000410000 */
[----:B------:R-:W-:Y:S01]  /*14560*/  FADD.FTZ R10, -R10, 1 ;  /* 0x3f8000000a0a7421 */ /* 0x000fe20000010100 */
[----:B------:R-:W4:Y:S02]  /*14570*/  LDL.LU R51, [R1+0x288] ;  /* 0x0002880001337983 */ /* 0x000f240000300800 */
[----:B------:R-:W-:Y:S01]  /*14580*/  FADD.FTZ R18, R18, -UR28 ;  /* 0x8000001c12127e21 */ /* 0x000fe20008010000 */
[----:B------:R-:W-:-:S03]  /*14590*/  FFMA.FTZ R10, R11, R10, 1 ;  /* 0x3f8000000b0a7423 */ /* 0x000fc6000001000a */
[----:B-1----:R-:W-:Y:S01]  /*145a0*/  FMUL.FTZ R0, R18, UR16 ;  /* 0x0000001012007c20 */ /* 0x002fe20008410000 */
[----:B------:R-:W-:-:S03]  /*145b0*/  FMUL.FTZ R6, R12, R10 ;  /* 0x0000000a0c067220 */ /* 0x000fc60000410000 */
[----:B------:R-:W-:-:S04]  /*145c0*/  FFMA.FTZ R11, R4, R0, R3 ;  /* 0x00000000040b7223 */ /* 0x000fc80000010003 */
[----:B------:R-:W-:-:S06]  /*145d0*/  FMUL.FTZ R10, R11, -1.4426950216293334961 ;  /* 0xbfb8aa3b0b0a7820 */ /* 0x000fcc0000410000 */
[----:B------:R-:W0:Y:S02]  /*145e0*/  MUFU.EX2 R10, R10 ;  /* 0x0000000a000a7308 */ /* 0x000e240000000800 */
[----:B0-----:R-:W-:-:S06]  /*145f0*/  FADD.FTZ R10, R10, 1 ;  /* 0x3f8000000a0a7421 */ /* 0x001fcc0000010000 */
[----:B------:R-:W0:Y:S01]  /*14600*/  MUFU.RCP R10, R10 ;  /* 0x0000000a000a7308 */ /* 0x000e220000001000 */
[----:B------:R-:W-:Y:S01]  /*14610*/  SHF.L.U32 R12, R25, 0x10, RZ ;  /* 0x00000010190c7819 */ /* 0x000fe200000006ff */
[----:B------:R1:W-:Y:S04]  /*14620*/  STL [R1+0x2b8], R6 ;  /* 0x0002b80601007387 */ /* 0x0003e80000100800 */
[----:B------:R-:W4:Y:S01]  /*14630*/  LDL.LU R25, [R1+0x528] ;  /* 0x0005280001197983 */ /* 0x000f220000300800 */
[----:B0-----:R-:W-:Y:S01]  /*14640*/  FMUL.FTZ R12, R12, R10 ;  /* 0x0000000a0c0c7220 */ /* 0x001fe20000410000 */
[----:B------:R-:W-:-:S04]  /*14650*/  FADD.FTZ R10, -R10, 1 ;  /* 0x3f8000000a0a7421 */ /* 0x000fc80000010100 */
[----:B------:R-:W-:-:S04]  /*14660*/  FFMA.FTZ R10, R11, R10, 1 ;  /* 0x3f8000000b0a7423 */ /* 0x000fc8000001000a */
[----:B-1----:R-:W-:Y:S01]  /*14670*/  FMUL.FTZ R6, R12, R10 ;  /* 0x0000000a0c067220 */ /* 0x002fe20000410000 */
[----:B------:R-:W-:Y:S01]  /*14680*/  SHF.L.U32 R13, R13, 0x10, RZ ;  /* 0x000000100d0d7819 */ /* 0x000fe200000006ff */
[----:B------:R0:W-:Y:S04]  /*14690*/  STL [R1+0x560], R0 ;  /* 0x0005600001007387 */ /* 0x0001e80000100800 */
        /* <DEDUP_REMOVED lines=24> */
[----:B------:R-:W3:Y:S04]  /*14820*/  LDL.LU R37, [R1+0x434] ;  /* 0x0004340001257983 */ /* 0x000ee80000300800 */
[----:B------:R1:W-:Y:S01]  /*14830*/  STL [R1+0x548], R0 ;  /* 0x0005480001007387 */ /* 0x0003e20000100800 */
[----:B----4-:R-:W-:Y:S01]  /*14840*/  SHF.L.U32 R18, R51, 0x10, RZ ;  /* 0x0000001033127819 */ /* 0x010fe200000006ff */
[----:B0-----:R-:W-:Y:S01]  /*14850*/  FMUL.FTZ R13, R13, R11 ;  /* 0x0000000b0d0d7220 */ /* 0x001fe20000410000 */
[----:B------:R-:W-:Y:S01]  /*14860*/  FADD.FTZ R11, -R11, 1 ;  /* 0x3f8000000b0b7421 */ /* 0x000fe20000010100 */
[----:B------:R0:W-:Y:S02]  /*14870*/  STL [R1+0x2bc], R6 ;  /* 0x0002bc0601007387 */ /* 0x0001e40000100800 */
[----:B------:R-:W-:Y:S01]  /*14880*/  FADD.FTZ R18, R18, -UR28 ;  /* 0x8000001c12127e21 */ /* 0x000fe20008010000 */
[----:B------:R-:W-:Y:S01]  /*14890*/  FFMA.FTZ R11, R12, R11, 1 ;  /* 0x3f8000000c0b7423 */ /* 0x000fe2000001000b */
[----:B------:R-:W4:Y:S02]  /*148a0*/  LDL.LU R51, [R1+0x51c] ;  /* 0x00051c0001337983 */ /* 0x000f240000300800 */
[----:B-1----:R-:W-:-:S04]  /*148b0*/  FMUL.FTZ R0, R18, UR16 ;  /* 0x0000001012007c20 */ /* 0x002fc80008410000 */
[----:B------:R-:W-:Y:S01]  /*148c0*/  FFMA.FTZ R12, R5, R0, R2 ;  /* 0x00000000050c7223 */ /* 0x000fe20000010002 */
[----:B0-----:R-:W-:-:S03]  /*148d0*/  FMUL.FTZ R6, R13, R11 ;  /* 0x0000000b0d067220 */ /* 0x001fc60000410000 */
        /* <DEDUP_REMOVED lines=11> */
[----:B--2---:R-:W-:Y:S02]  /*14990*/  SHF.L.U32 R18, R24, 0x10, RZ ;  /* 0x0000001018127819 */ /* 0x004fe400000006ff */
[----:B------:R-:W2:Y:S01]  /*149a0*/  LDL.LU R24, [R1+0x280] ;  /* 0x0002800001187983 */ /* 0x000ea20000300800 */
[----:B---3--:R-:W-:-:S03]  /*149b0*/  SHF.L.U32 R13, R23, 0x10, RZ ;  /* 0x00000010170d7819 */ /* 0x008fc600000006ff */
[----:B------:R-:W3:Y:S01]  /*149c0*/  LDL.LU R23, [R1+0x418] ;  /* 0x0004180001177983 */ /* 0x000ee20000300800 */
        /* <DEDUP_REMOVED lines=11> */
[----:B0-----:R-:W-:Y:S01]  /*14a80*/  FMUL.FTZ R13, R13, R11 ;  /* 0x0000000b0d0d7220 */ /* 0x001fe20000410000 */
[----:B------:R-:W-:Y:S02]  /*14a90*/  FADD.FTZ R11, -R11, 1 ;  /* 0x3f8000000b0b7421 */ /* 0x000fe40000010100 */
[----:B-1----:R-:W-:-:S02]  /*14aa0*/  FMUL.FTZ R0, R14, UR16 ;  /* 0x000000100e007c20 */ /* 0x002fc40008410000 */
[----:B------:R-:W-:-:S04]  /*14ab0*/  FFMA.FTZ R11, R12, R11, 1 ;  /* 0x3f8000000c0b7423 */ /* 0x000fc8000001000b */
[----:B------:R-:W-:Y:S01]  /*14ac0*/  FMUL.FTZ R19, R13, R11 ;  /* 0x0000000b0d137220 */ /* 0x000fe20000410000 */
[----:B------:R-:W-:Y:S02]  /*14ad0*/  SHF.L.U32 R13, R36, 0x10, RZ ;  /* 0x00000010240d7819 */ /* 0x000fe400000006ff */
[----:B------:R-:W4:Y:S01]  /*14ae0*/  LDL.LU R36, [R1+0x520] ;  /* 0x0005200001247983 */ /* 0x000f220000300800 */
[----:B------:R-:W-:-:S03]  /*14af0*/  SHF.L.U32 R14, R37, 0x10, RZ ;  /* 0x00000010250e7819 */ /* 0x000fc600000006ff */
[----:B------:R-:W4:Y:S01]  /*14b00*/  LDL.LU R37, [R1+0x27c] ;  /* 0x00027c0001257983 */ /* 0x000f220000300800 */
        /* <DEDUP_REMOVED lines=8> */
[----:B0-----:R-:W-:Y:S01]  /*14b90*/  FMUL.FTZ R13, R13, R11 ;  /* 0x0000000b0d0d7220 */ /* 0x001fe20000410000 */
[----:B------:R-:W-:-:S03]  /*14ba0*/  FADD.FTZ R11, -R11, 1 ;  /* 0x3f8000000b0b7421 */ /* 0x000fc60000010100 */
[----:B------:R0:W-:Y:S01]  /*14bb0*/  STL [R1+0x518], R0 ;  /* 0x0005180001007387 */ /* 0x0001e20000100800 */
[----:B------:R-:W-:Y:S01]  /*14bc0*/  FFMA.FTZ R11, R12, R11, 1 ;  /* 0x3f8000000c0b7423 */ /* 0x000fe2000001000b */
[----:B------:R-:W-:Y:S01]  /*14bd0*/  FFMA.FTZ R12, R4, R0, R3 ;  /* 0x00000000040c7223 */ /* 0x000fe20000010003 */
[----:B--2---:R-:W-:Y:S02]  /*14be0*/  SHF.L.U32 R14, R24, 0x10, RZ ;  /* 0x00000010180e7819 */ /* 0x004fe400000006ff */
[----:B------:R-:W2:Y:S03]  /*14bf0*/  LDL.LU R24, [R1+0x50c] ;  /* 0x00050c0001187983 */ /* 0x000ea60000300800 */
[----:B------:R-:W-:-:S04]  /*14c00*/  FADD.FTZ R14, R14, -UR28 ;  /* 0x8000001c0e0e7e21 */ /* 0x000fc80008010000 */
[----:B0-----:R-:W-:Y:S01]  /*14c10*/  FMUL.FTZ R0, R14, UR16 ;  /* 0x000000100e007c20 */ /* 0x001fe20008410000 */
[----:B---3--:R-:W-:Y:S02]  /*14c20*/  SHF.L.U32 R14, R23, 0x10, RZ ;  /* 0x00000010170e7819 */ /* 0x008fe400000006ff */
[----:B------:R-:W3:Y:S04]  /*14c30*/  LDL.LU R23, [R1+0x510] ;  /* 0x0005100001177983 */ /* 0x000ee80000300800 */
        /* <DEDUP_REMOVED lines=8> */
[----:B------:R-:W4:Y:S01]  /*14cc0*/  LDL.LU R51, [R1+0x3fc] ;  /* 0x0003fc0001337983 */ /* 0x000f220000300800 */
[----:B0-----:R-:W-:Y:S01]  /*14cd0*/  FMUL.FTZ R13, R13, R11 ;  /* 0x0000000b0d0d7220 */ /* 0x001fe20000410000 */
[----:B------:R-:W-:-:S04]  /*14ce0*/  FADD.FTZ R11, -R11, 1 ;  /* 0x3f8000000b0b7421 */ /* 0x000fc80000010100 */
[----:B------:R-:W-:Y:S01]  /*14cf0*/  FFMA.FTZ R11, R12, R11, 1 ;  /* 0x3f8000000c0b7423 */ /* 0x000fe2000001000b */
[----:B------:R-:W-:-:S03]  /*14d00*/  FFMA.FTZ R12, R5, R0, R2 ;  /* 0x00000000050c7223 */ /* 0x000fc60000010002 */
[----:B-1----:R-:W-:Y:S01]  /*14d10*/  FMUL.FTZ R6, R13, R11 ;  /* 0x0000000b0d067220 */ /* 0x002fe20000410000 */
[----:B------:R-:W-:Y:S01]  /*14d20*/  FMUL.FTZ R11, R12, -1.4426950216293334961 ;  /* 0xbfb8aa3b0c0b7820 */ /* 0x000fe20000410000 */
[----:B------:R-:W-:Y:S02]  /*14d30*/  SHF.L.U32 R13, R25, 0x10, RZ ;  /* 0x00000010190d7819 */ /* 0x000fe400000006ff */
[----:B------:R-:W4:Y:S03]  /*14d40*/  LDL.LU R25, [R1+0x274] ;  /* 0x0002740001197983 */ /* 0x000f260000300800 */
        /* <DEDUP_REMOVED lines=19> */
[----:B------:R0:W-:Y:S04]  /*14e80*/  STL [R1+0x280], R6 ;  /* 0x0002800601007387 */ /* 0x0001e80000100800 */
[----:B------:R-:W4:Y:S01]  /*14e90*/  LDL.LU R36, [R1+0x500] ;  /* 0x0005000001247983 */ /* 0x000f220000300800 */
[----:B-1----:R-:W-:-:S03]  /*14ea0*/  FMUL.FTZ R0, R14, UR16 ;  /* 0x000000100e007c20 */ /* 0x002fc60008410000 */
[----:B------:R-:W4:Y:S01]  /*14eb0*/  LDL.LU R37, [R1+0x26c] ;  /* 0x00026c0001257983 */ /* 0x000f220000300800 */
        /* <DEDUP_REMOVED lines=16> */
[----:B---3--:R-:W-:Y:S02]  /*14fc0*/  SHF.L.U32 R13, R23, 0x10, RZ ;  /* 0x00000010170d7819 */ /* 0x008fe400000006ff */
[----:B------:R-:W3:Y:S04]  /*14fd0*/  LDL.LU R23, [R1+0x504] ;  /* 0x0005040001177983 */ /* 0x000ee80000300800 */
[----:B------:R0:W-:Y:S01]  /*14fe0*/  STL [R1+0x4e4], R0 ;  /* 0x0004e40001007387 */ /* 0x0001e20000100800 */
[----:B----4-:R-:W-:-:S03]  /*14ff0*/  SHF.L.U32 R14, R51, 0x10, RZ ;  /* 0x00000010330e7819 */ /* 0x010fc600000006ff */
[----:B------:R-:W-:Y:S02]  /*15000*/  STL [R1+0x2c8], R6 ;  /* 0x0002c80601007387 */ /* 0x000fe40000100800 */
[----:B------:R-:W-:Y:S02]  /*15010*/  FADD.FTZ R14, R14, -UR28 ;  /* 0x8000001c0e0e7e21 */ /* 0x000fe40008010000 */
[----:B------:R-:W4:Y:S02]  /*15020*/  LDL.LU R51, [R1+0x4f0] ;  /* 0x0004f00001337983 */ /* 0x000f240000300800 */
[----:B0-----:R-:W-:Y:S01]  /*15030*/  FMUL.FTZ R0, R14, UR16 ;  /* 0x000000100e007c20 */ /* 0x001fe20008410000 */
[----:B------:R-:W-:Y:S02]  /*15040*/  SHF.L.U32 R14, R25, 0x10, RZ ;  /* 0x00000010190e7819 */ /* 0x000fe400000006ff */
[----:B------:R-:W4:Y:S01]  /*15050*/  LDL.LU R25, [R1+0x270] ;  /* 0x0002700001197983 */ /* 0x000f220000300800 */
        /* <DEDUP_REMOVED lines=26> */
[----:B------:R-:W3:Y:S01]  /*15200*/  LDL.LU R23, [R1+0x260] ;  /* 0x0002600001177983 */ /* 0x000ee20000300800 */
[----:B------:R-:W-:-:S03]  /*15210*/  FADD.FTZ R14, R14, -UR28 ;  /* 0x8000001c0e0e7e21 */ /* 0x000fc60008010000 */
[----:B------:R0:W-:Y:S02]  /*15220*/  STL [R1+0x4b4], R0 ;  /* 0x0004b40001007387 */ /* 0x0001e40000100800 */
[----:B0-----:R-:W-:Y:S01]  /*15230*/  FMUL.FTZ R0, R14, UR16 ;  /* 0x000000100e007c20 */ /* 0x001fe20008410000 */
[----:B------:R-:W-:Y:S02]  /*15240*/  SHF.L.U32 R14, R37, 0x10, RZ ;  /* 0x00000010250e7819 */ /* 0x000fe400000006ff */
[----:B------:R-:W3:Y:S03]  /*15250*/  LDL.LU R37, [R1+0x268] ;  /* 0x0002680001257983 */ /* 0x000ee60000300800 */
        /* <DEDUP_REMOVED lines=10> */
[----:B------:R1:W-:Y:S01]  /*15300*/  STL [R1+0x274], R6 ;  /* 0x0002740601007387 */ /* 0x0003e20000100800 */
[----:B0-----:R-:W-:Y:S01]  /*15310*/  FMUL.FTZ R13, R13, R11 ;  /* 0x0000000b0d0d7220 */ /* 0x001fe20000410000 */
[----:B------:R-:W-:-:S04]  /*15320*/  FADD.FTZ R11, -R11, 1 ;  /* 0x3f8000000b0b7421 */ /* 0x000fc80000010100 */
[----:B------:R-:W-:Y:S01]  /*15330*/  FFMA.FTZ R11, R12, R11, 1 ;  /* 0x3f8000000c0b7423 */ /* 0x000fe2000001000b */
[----:B------:R-:W-:-:S03]  /*15340*/  FFMA.FTZ R12, R5, R0, R2 ;  /* 0x00000000050c7223 */ /* 0x000fc60000010002 */
[----:B-1----:R-:W-:Y:S01]  /*15350*/  FMUL.FTZ R6, R13, R11 ;  /* 0x0000000b0d067220 */ /* 0x002fe20000410000 */
[----:B------:R-:W-:Y:S01]  /*15360*/  FMUL.FTZ R11, R12, -1.4426950216293334961 ;  /* 0xbfb8aa3b0c0b7820 */ /* 0x000fe20000410000 */
[----:B------:R-:W-:-:S05]  /*15370*/  FADD.FTZ R14, R14, -UR28 ;  /* 0x8000001c0e0e7e21 */ /* 0x000fca0008010000 */
[----:B------:R-:W0:Y:S01]  /*15380*/  MUFU.EX2 R11, R11 ;  /* 0x0000000b000b7308 */ /* 0x000e220000000800 */
[----:B------:R1:W-:Y:S02]  /*15390*/  STL [R1+0x494], R0 ;  /* 0x0004940001007387 */ /* 0x0003e40000100800 */
[----:B-1----:R-:W-:Y:S01]  /*153a0*/  FMUL.FTZ R0, R14, UR16 ;  /* 0x000000100e007c20 */ /* 0x002fe20008410000 */
[----:B0-----:R-:W-:Y:S01]  /*153b0*/  FADD.FTZ R11, R11, 1 ;  /* 0x3f8000000b0b7421 */ /* 0x001fe20000010000 */
[----:B------:R-:W-:Y:S02]  /*153c0*/  SHF.L.U32 R13, R51, 0x10, RZ ;  /* 0x00000010330d7819 */ /* 0x000fe400000006ff */
[----:B------:R-:W4:Y:S03]  /*153d0*/  LDL.LU R51, [R1+0x258] ;  /* 0x0002580001337983 */ /* 0x000f260000300800 */
[----:B------:R-:W0:Y:S01]  /*153e0*/  MUFU.RCP R11, R11 ;  /* 0x0000000b000b7308 */ /* 0x000e220000001000 */
        /* <DEDUP_REMOVED lines=10> */
[----:B------:R1:W-:Y:S01]  /*15490*/  STL [R1+0x490], R0 ;  /* 0x0004900001007387 */ /* 0x0003e20000100800 */
[----:B--2---:R-:W-:-:S03]  /*154a0*/  SHF.L.U32 R13, R24, 0x10, RZ ;  /* 0x00000010180d7819 */ /* 0x004fc600000006ff */
[----:B------:R-:W2:Y:S01]  /*154b0*/  LDL.LU R24, [R1+0x25c] ;  /* 0x00025c0001187983 */ /* 0x000ea20000300800 */
[----:B---3--:R-:W-:-:S03]  /*154c0*/  SHF.L.U32 R14, R23, 0x10, RZ ;  /* 0x00000010170e7819 */ /* 0x008fc600000006ff */
[----:B------:R-:W3:Y:S01]  /*154d0*/  LDL.LU R23, [R1+0x4d4] ;  /* 0x0004d40001177983 */ /* 0x000ee20000300800 */
[----:B0-----:R-:W-:Y:S01]  /*154e0*/  FMUL.FTZ R13, R13, R11 ;  /* 0x0000000b0d0d7220 */ /* 0x001fe20000410000 */
[----:B------:R-:W-:Y:S01]  /*154f0*/  FADD.FTZ R14, R14, -UR28 ;  /* 0x8000001c0e0e7e21 */ /* 0x000fe20008010000 */
[----:B------:R-:W-:-:S03]  /*15500*/  FADD.FTZ R11, -R11, 1 ;  /* 0x3f8000000b0b7421 */ /* 0x000fc60000010100 */
[----:B-1----:R-:W-:Y:S01]  /*15510*/  FMUL.FTZ R0, R14, UR16 ;  /* 0x000000100e007c20 */ /* 0x002fe20008410000 */
[----:B------:R-:W-:-:S03]  /*15520*/  FFMA.FTZ R11, R12, R11, 1 ;  /* 0x3f8000000c0b7423 */ /* 0x000fc6000001000b */
[----:B------:R-:W-:Y:S01]  /*15530*/  FFMA.FTZ R12, R5, R0, R2 ;  /* 0x00000000050c7223 */ /* 0x000fe20000010002 */
[----:B------:R-:W-:-:S03]  /*15540*/  FMUL.FTZ R13, R13, R11 ;  /* 0x0000000b0d0d7220 */ /* 0x000fc60000410000 */
        /* <DEDUP_REMOVED lines=29> */
[----:B------:R-:W-:Y:S02]  /*15720*/  SHF.L.U32 R18, R51, 0x10, RZ ;  /* 0x0000001033127819 */ /* 0x000fe400000006ff */
[----:B------:R-:W4:Y:S03]  /*15730*/  LDL.LU R51, [R1+0x4cc] ;  /* 0x0004cc0001337983 */ /* 0x000f260000300800 */
[----:B------:R-:W-:Y:S01]  /*15740*/  FADD.FTZ R18, R18, -UR28 ;  /* 0x8000001c12127e21 */ /* 0x000fe20008010000 */
[----:B------:R0:W-:Y:S03]  /*15750*/  STL [R1+0x480], R0 ;  /* 0x0004800001007387 */ /* 0x0001e60000100800 */
[----:B0-----:R-:W-:-:S04]  /*15760*/  FMUL.FTZ R0, R18, UR16 ;  /* 0x0000001012007c20 */ /* 0x001fc80008410000 */
[----:B------:R-:W-:-:S04]  /*15770*/  FFMA.FTZ R12, R5, R0, R2 ;  /* 0x00000000050c7223 */ /* 0x000fc80000010002 */
[----:B------:R-:W-:-:S06]  /*15780*/  FMUL.FTZ R11, R12, -1.4426950216293334961 ;  /* 0xbfb8aa3b0c0b7820 */ /* 0x000fcc0000410000 */
[----:B------:R-:W0:Y:S01]  /*15790*/  MUFU.EX2 R11, R11 ;  /* 0x0000000b000b7308 */ /* 0x000e220000000800 */
[----:B---3--:R-:W-:Y:S02]  /*157a0*/  SHF.L.U32 R14, R23, 0x10, RZ ;  /* 0x00000010170e7819 */ /* 0x008fe400000006ff */
[----:B------:R-:W3:Y:S01]  /*157b0*/  LDL.LU R23, [R1+0x4c8] ;  /* 0x0004c80001177983 */ /* 0x000ee20000300800 */
[----:B0-----:R-:W-:-:S06]  /*157c0*/  FADD.FTZ R11, R11, 1 ;  /* 0x3f8000000b0b7421 */ /* 0x001fcc0000010000 */
[----:B------:R-:W0:Y:S01]  /*157d0*/  MUFU.RCP R11, R11 ;  /* 0x0000000b000b7308 */ /* 0x000e220000001000 */
[----:B--2---:R-:W-:Y:S02]  /*157e0*/  SHF.L.U32 R18, R24, 0x10, RZ ;  /* 0x0000001018127819 */ /* 0x004fe400000006ff */
[----:B------:R-:W2:Y:S03]  /*157f0*/  LDL.LU R24, [R1+0x254] ;  /* 0x0002540001187983 */ /* 0x000ea60000300800 */
[----:B------:R-:W-:Y:S01]  /*15800*/  FADD.FTZ R18, R18, -UR28 ;  /* 0x8000001c12127e21 */ /* 0x000fe20008010000 */
[----:B------:R1:W-:Y:S01]  /*15810*/  STL [R1+0x45c], R0 ;  /* 0x00045c0001007387 */ /* 0x0003e20000100800 */
[----:B0-----:R-:W-:Y:S01]  /*15820*/  FMUL.FTZ R14, R14, R11 ;  /* 0x0000000b0e0e7220 */ /* 0x001fe20000410000 */
[----:B------:R-:W-:Y:S01]  /*15830*/  FADD.FTZ R11, -R11, 1 ;  /* 0x3f8000000b0b7421 */ /* 0x000fe20000010100 */
[----:B-1----:R-:W-:-:S03]  /*15840*/  FMUL.FTZ R0, R18, UR16 ;  /* 0x0000001012007c20 */ /* 0x002fc60008410000 */
[----:B------:R-:W-:-:S04]  /*15850*/  FFMA.FTZ R11, R12, R11, 1 ;  /* 0x3f8000000c0b7423 */ /* 0x000fc8000001000b */
[----:B------:R-:W-:Y:S01]  /*15860*/  FMUL.FTZ R18, R14, R11 ;  /* 0x0000000b0e127220 */ /* 0x000fe20000410000 */
[----:B----4-:R-:W-:Y:S02]  /*15870*/  SHF.L.U32 R14, R25, 0x10, RZ ;  /* 0x00000010190e7819 */ /* 0x010fe400000006ff */
[----:B------:R-:W4:Y:S01]  /*15880*/  LDL.LU R25, [R1+0x244] ;  /* 0x0002440001197983 */ /* 0x000f220000300800 */
        /* <DEDUP_REMOVED lines=8> */
[----:B------:R0:W-:Y:S04]  /*15910*/  STL [R1+0x258], R6 ;  /* 0x0002580601007387 */ /* 0x0001e80000100800 */
[----:B------:R-:W4:Y:S01]  /*15920*/  LDL.LU R37, [R1+0x4c0] ;  /* 0x0004c00001257983 */ /* 0x000f220000300800 */
        /* <DEDUP_REMOVED lines=11> */
[----:B---3--:R-:W-:-:S03]  /*159e0*/  SHF.L.U32 R14, R23, 0x10, RZ ;  /* 0x00000010170e7819 */ /* 0x008fc600000006ff */
[----:B------:R-:W3:Y:S02]  /*159f0*/  LDL.LU R23, [R1+0x248] ;  /* 0x0002480001177983 */ /* 0x000ee40000300800 */
[----:B0-----:R-:W-:Y:S01]  /*15a00*/  FMUL.FTZ R14, R14, R11 ;  /* 0x0000000b0e0e7220 */ /* 0x001fe20000410000 */
[----:B------:R-:W-:-:S04]  /*15a10*/  FADD.FTZ R11, -R11, 1 ;  /* 0x3f8000000b0b7421 */ /* 0x000fc80000010100 */
[----:B------:R-:W-:-:S04]  /*15a20*/  FFMA.FTZ R11, R12, R11, 1 ;  /* 0x3f8000000c0b7423 */ /* 0x000fc8000001000b */
[----:B-1----:R-:W-:Y:S01]  /*15a30*/  FMUL.FTZ R6, R14, R11 ;  /* 0x0000000b0e067220 */ /* 0x002fe20000410000 */
[----:B------:R-:W-:Y:S02]  /*15a40*/  SHF.L.U32 R14, R51, 0x10, RZ ;  /* 0x00000010330e7819 */ /* 0x000fe400000006ff */
[----:B------:R-:W3:Y:S01]  /*15a50*/  LDL.LU R51, [R1+0x238] ;  /* 0x0002380001337983 */ /* 0x000ee20000300800 */
[----:B--2---:R-:W-:-:S03]  /*15a60*/  SHF.L.U32 R22, R24, 0x10, RZ ;  /* 0x0000001018167819 */ /* 0x004fc600000006ff */
[----:B------:R-:W2:Y:S02]  /*15a70*/  LDL.LU R24, [R1+0x4c4] ;  /* 0x0004c40001187983 */ /* 0x000ea40000300800 */
[----:B------:R-:W-:Y:S02]  /*15a80*/  FADD.FTZ R22, R22, -UR28 ;  /* 0x8000001c16167e21 */ /* 0x000fe40008010000 */
[----:B------:R0:W-:Y:S02]  /*15a90*/  STL [R1+0x444], R0 ;  /* 0x0004440001007387 */ /* 0x0001e40000100800 */
[----:B0-----:R-:W-:Y:S01]  /*15aa0*/  FMUL.FTZ R0, R22, UR16 ;  /* 0x0000001016007c20 */ /* 0x001fe20008410000 */
[----:B----4-:R-:W-:Y:S02]  /*15ab0*/  SHF.L.U32 R22, R25, 0x10, RZ ;  /* 0x0000001019167819 */ /* 0x010fe400000006ff */
[----:B------:R-:W4:Y:S01]  /*15ac0*/  LDL.LU R25, [R1+0x4b8] ;  /* 0x0004b80001197983 */ /* 0x000f220000300800 */
[----:B------:R-:W-:-:S02]  /*15ad0*/  FFMA.FTZ R12, R4, R0, R3 ;  /* 0x00000000040c7223 */ /* 0x000fc40000010003 */
[----:B------:R-:W-:Y:S02]  /*15ae0*/  FADD.FTZ R22, R22, -UR28 ;  /* 0x8000001c16167e21 */ /* 0x000fe40008010000 */
[----:B------:R-:W-:Y:S01]  /*15af0*/  FMUL.FTZ R11, R12, -1.4426950216293334961 ;  /* 0xbfb8aa3b0c0b7820 */ /* 0x000fe20000410000 */
[----:B------:R0:W-:Y:S05]  /*15b00*/  STL [R1+0x440], R0 ;  /* 0x0004400001007387 */ /* 0x0001ea0000100800 */
[----:B------:R-:W1:Y:S01]  /*15b10*/  MUFU.EX2 R11, R11 ;  /* 0x0000000b000b7308 */ /* 0x000e620000000800 */
[----:B0-----:R-:W-:Y:S01]  /*15b20*/  FMUL.FTZ R0, R22, UR16 ;  /* 0x0000001016007c20 */ /* 0x001fe20008410000 */
[----:B------:R-:W-:-:S02]  /*15b30*/  SHF.L.U32 R22, R37, 0x10, RZ ;  /* 0x0000001025167819 */ /* 0x000fc400000006ff */
[----:B------:R-:W4:Y:S01]  /*15b40*/  LDL.LU R37, [R1+0x4bc] ;  /* 0x0004bc0001257983 */ /* 0x000f220000300800 */
[----:B-1----:R-:W-:-:S06]  /*15b50*/  FADD.FTZ R11, R11, 1 ;  /* 0x3f8000000b0b7421 */ /* 0x002fcc0000010000 */
[----:B------:R-:W0:Y:S01]  /*15b60*/  MUFU.RCP R11, R11 ;  /* 0x0000000b000b7308 */ /* 0x000e220000001000 */
[----:B------:R-:W-:Y:S01]  /*15b70*/  STL [R1+0x434], R0 ;  /* 0x0004340001007387 */ /* 0x000fe20000100800 */
        /* <DEDUP_REMOVED lines=14> */
[----:B---3--:R-:W-:-:S05]  /*15c60*/  SHF.L.U32 R23, R23, 0x10, RZ ;  /* 0x0000001017177819 */ /* 0x008fca00000006ff */
[----:B------:R-:W-:-:S04]  /*15c70*/  FADD.FTZ R23, R23, -UR28 ;  /* 0x8000001c17177e21 */ /* 0x000fc80008010000 */
[----:B------:R-:W-:Y:S01]  /*15c80*/  FMUL.FTZ R0, R23, UR16 ;  /* 0x0000001017007c20 */ /* 0x000fe20008410000 */
[----:B------:R-:W-:Y:S02]  /*15c90*/  SHF.L.U32 R23, R51, 0x10, RZ ;  /* 0x0000001033177819 */ /* 0x000fe400000006ff */
[----:B------:R-:W3:Y:S01]  /*15ca0*/  LDL.LU R51, [R1+0x4a8] ;  /* 0x0004a80001337983 */ /* 0x000ee20000300800 */
[----:B------:R-:W-:-:S04]  /*15cb0*/  FFMA.FTZ R14, R4, R0, R3 ;  /* 0x00000000040e7223 */ /* 0x000fc80000010003 */
[----:B------:R-:W-:-:S06]  /*15cc0*/  FMUL.FTZ R12, R14, -1.4426950216293334961 ;  /* 0xbfb8aa3b0e0c7820 */ /* 0x000fcc0000410000 */
[----:B------:R-:W0:Y:S02]  /*15cd0*/  MUFU.EX2 R12, R12 ;  /* 0x0000000c000c7308 */ /* 0x000e240000000800 */
[----:B0-----:R-:W-:-:S06]  /*15ce0*/  FADD.FTZ R12, R12, 1 ;  /* 0x3f8000000c0c7421 */ /* 0x001fcc0000010000 */
[----:B------:R-:W0:Y:S01]  /*15cf0*/  MUFU.RCP R12, R12 ;  /* 0x0000000c000c7308 */ /* 0x000e220000001000 */
[----:B--2---:R-:W-:Y:S02]  /*15d00*/  SHF.L.U32 R22, R24, 0x10, RZ ;  /* 0x0000001018167819 */ /* 0x004fe400000006ff */
[----:B------:R-:W2:Y:S04]  /*15d10*/  LDL.LU R24, [R1+0x230] ;  /* 0x0002300001187983 */ /* 0x000ea80000300800 */
[----:B------:R1:W-:Y:S01]  /*15d20*/  STL [R1+0x268], R6 ;  /* 0x0002680601007387 */ /* 0x0003e20000100800 */
[----:B0-----:R-:W-:Y:S01]  /*15d30*/  FMUL.FTZ R22, R22, R12 ;  /* 0x0000000c16167220 */ /* 0x001fe20000410000 */
[----:B------:R-:W-:-:S04]  /*15d40*/  FADD.FTZ R12, -R12, 1 ;  /* 0x3f8000000c0c7421 */ /* 0x000fc80000010100 */
[----:B------:R-:W-:-:S04]  /*15d50*/  FFMA.FTZ R12, R14, R12, 1 ;  /* 0x3f8000000e0c7423 */ /* 0x000fc8000001000c */
[----:B-1----:R-:W-:Y:S01]  /*15d60*/  FMUL.FTZ R6, R22, R12 ;  /* 0x0000000c16067220 */ /* 0x002fe20000410000 */
[----:B----4-:R-:W-:Y:S02]  /*15d70*/  SHF.L.U32 R22, R25, 0x10, RZ ;  /* 0x0000001019167819 */ /* 0x010fe400000006ff */
[----:B------:R-:W4:Y:S01]  /*15d80*/  LDL.LU R25, [R1+0x234] ;  /* 0x0002340001197983 */ /* 0x000f220000300800 */
[----:B------:R-:W-:-:S03]  /*15d90*/  FADD.FTZ R23, R23, -UR28 ;  /* 0x8000001c17177e21 */ /* 0x000fc60008010000 */
[----:B------:R0:W-:Y:S02]  /*15da0*/  STL [R1+0x430], R0 ;  /* 0x0004300001007387 */ /* 0x0001e40000100800 */
        /* <DEDUP_REMOVED lines=15> */
[----:B------:R-:W-:Y:S01]  /*15ea0*/  FFMA.FTZ R22, R4, R0, R3 ;  /* 0x0000000004167223 */ /* 0x000fe20000010003 */
[----:B------:R-:W-:Y:S02]  /*15eb0*/  SHF.L.U32 R23, R37, 0x10, RZ ;  /* 0x0000001025177819 */ /* 0x000fe400000006ff */
        /* <DEDUP_REMOVED lines=10> */
[----:B---3--:R-:W-:Y:S02]  /*15f60*/  SHF.L.U32 R23, R51, 0x10, RZ ;  /* 0x0000001033177819 */ /* 0x008fe400000006ff */
[----:B------:R-:W3:Y:S04]  /*15f70*/  LDL.LU R51, [R1+0x22c] ;  /* 0x00022c0001337983 */ /* 0x000ee80000300800 */
[----:B------:R0:W-:Y:S01]  /*15f80*/  STL [R1+0x418], R0 ;  /* 0x0004180001007387 */ /* 0x0001e20000100800 */
[----:B--2---:R-:W-:-:S05]  /*15f90*/  SHF.L.U32 R24, R24, 0x10, RZ ;  /* 0x0000001018187819 */ /* 0x004fca00000006ff */
[----:B------:R-:W-:-:S04]  /*15fa0*/  FADD.FTZ R24, R24, -UR28 ;  /* 0x8000001c18187e21 */ /* 0x000fc80008010000 */
[----:B0-----:R-:W-:-:S04]  /*15fb0*/  FMUL.FTZ R0, R24, UR16 ;  /* 0x0000001018007c20 */ /* 0x001fc80008410000 */
[----:B------:R-:W-:-:S04]  /*15fc0*/  FFMA.FTZ R22, R5, R0, R2 ;  /* 0x0000000005167223 */ /* 0x000fc80000010002 */
[----:B------:R-:W-:Y:S01]  /*15fd0*/  FMUL.FTZ R12, R22, -1.4426950216293334961 ;  /* 0xbfb8aa3b160c7820 */ /* 0x000fe20000410000 */
[----:B----4-:R-:W-:Y:S02]  /*15fe0*/  SHF.L.U32 R24, R25, 0x10, RZ ;  /* 0x0000001019187819 */ /* 0x010fe400000006ff */
[----:B------:R-:W2:Y:S03]  /*15ff0*/  LDL.LU R25, [R1+0x214] ;  /* 0x0002140001197983 */ /* 0x000ea60000300800 */
[----:B------:R-:W0:Y:S01]  /*16000*/  MUFU.EX2 R12, R12 ;  /* 0x0000000c000c7308 */ /* 0x000e220000000800 */
[----:B------:R-:W-:Y:S01]  /*16010*/  FADD.FTZ R24, R24, -UR28 ;  /* 0x8000001c18187e21 */ /* 0x000fe20008010000 */
[----:B------:R1:W-:Y:S01]  /*16020*/  STL [R1+0x410], R0 ;  /* 0x0004100001007387 */ /* 0x0003e20000100800 */
[----:B0-----:R-:W-:Y:S02]  /*16030*/  FADD.FTZ R12, R12, 1 ;  /* 0x3f8000000c0c7421 */ /* 0x001fe40000010000 */
[----:B-1----:R-:W-:-:S04]  /*16040*/  FMUL.FTZ R0, R24, UR16 ;  /* 0x0000001018007c20 */ /* 0x002fc80008410000 */
        /* <DEDUP_REMOVED lines=8> */
[----:B------:R-:W-:Y:S02]  /*160d0*/  SHF.L.U32 R23, R35, 0x10, RZ ;  /* 0x0000001023177819 */ /* 0x000fe400000006ff */
[----:B------:R-:W4:Y:S01]  /*160e0*/  LDL.LU R35, [R1+0x21c] ;  /* 0x00021c0001237983 */ /* 0x000f220000300800 */
[----:B------:R-:W-:Y:S01]  /*160f0*/  FADD.FTZ R24, R24, -UR28 ;  /* 0x8000001c18187e21 */ /* 0x000fe20008010000 */
[----:B------:R-:W-:Y:S02]  /*16100*/  FFMA.FTZ R22, R4, R0, R3 ;  /* 0x0000000004167223 */ /* 0x000fe40000010003 */
[----:B------:R0:W-:Y:S02]  /*16110*/  STL [R1+0x404], R0 ;  /* 0x0004040001007387 */ /* 0x0001e40000100800 */
[----:B------:R-:W-:Y:S01]  /*16120*/  FMUL.FTZ R12, R22, -1.4426950216293334961 ;  /* 0xbfb8aa3b160c7820 */ /* 0x000fe20000410000 */
[----:B0-----:R-:W-:-:S05]  /*16130*/  FMUL.FTZ R0, R24, UR16 ;  /* 0x0000001018007c20 */ /* 0x001fca0008410000 */
[----:B------:R-:W0:Y:S01]  /*16140*/  MUFU.EX2 R12, R12 ;  /* 0x0000000c000c7308 */ /* 0x000e220000000800 */
[----:B------:R-:W-:Y:S02]  /*16150*/  SHF.L.U32 R24, R37, 0x10, RZ ;  /* 0x0000001025187819 */ /* 0x000fe400000006ff */
[----:B------:R-:W4:Y:S01]  /*16160*/  LDL.LU R37, [R1+0x478] ;  /* 0x0004780001257983 */ /* 0x000f220000300800 */
        /* <DEDUP_REMOVED lines=9> */
[----:B------:R0:W-:Y:S02]  /*16200*/  STL [R1+0x2d4], R6 ;  /* 0x0002d40601007387 */ /* 0x0001e40000100800 */
[----:B0-----:R-:W-:Y:S01]  /*16210*/  FMUL.FTZ R6, R23, R12 ;  /* 0x0000000c17067220 */ /* 0x001fe20000410000 */
[----:B------:R-:W-:-:S06]  /*16220*/  FMUL.FTZ R12, R22, -1.4426950216293334961 ;  /* 0xbfb8aa3b160c7820 */ /* 0x000fcc0000410000 */
[----:B------:R-:W0:Y:S02]  /*16230*/  MUFU.EX2 R12, R12 ;  /* 0x0000000c000c7308 */ /* 0x000e240000000800 */
[----:B0-----:R-:W-:-:S06]  /*16240*/  FADD.FTZ R12, R12, 1 ;  /* 0x3f8000000c0c7421 */ /* 0x001fcc0000010000 */
[----:B------:R-:W0:Y:S01]  /*16250*/  MUFU.RCP R12, R12 ;  /* 0x0000000c000c7308 */ /* 0x000e220000001000 */
[----:B------:R-:W-:Y:S02]  /*16260*/  SHF.L.U32 R23, R34, 0x10, RZ ;  /* 0x0000001022177819 */ /* 0x000fe400000006ff */
[----:B------:R-:W4:Y:S01]  /*16270*/  LDL.LU R34, [R1+0x474] ;  /* 0x0004740001227983 */ /* 0x000f220000300800 */
[----:B---3--:R-:W-:-:S03]  /*16280*/  SHF.L.U32 R24, R51, 0x10, RZ ;  /* 0x0000001033187819 */ /* 0x008fc600000006ff */
[----:B------:R-:W3:Y:S01]  /*16290*/  LDL.LU R51, [R1+0x470] ;  /* 0x0004700001337983 */ /* 0x000ee20000300800 */
        /* <DEDUP_REMOVED lines=10> */
[----:B--2---:R-:W-:Y:S01]  /*16340*/  SHF.L.U32 R25, R25, 0x10, RZ ;  /* 0x0000001019197819 */ /* 0x004fe200000006ff */
[----:B0-----:R-:W-:Y:S01]  /*16350*/  FMUL.FTZ R24, R24, R22 ;  /* 0x0000001618187220 */ /* 0x001fe20000410000 */
[----:B------:R-:W-:-:S03]  /*16360*/  FADD.FTZ R22, -R22, 1 ;  /* 0x3f80000016167421 */ /* 0x000fc60000010100 */
[----:B------:R-:W-:Y:S01]  /*16370*/  FADD.FTZ R25, R25, -UR28 ;  /* 0x8000001c19197e21 */ /* 0x000fe20008010000 */
[----:B------:R-:W-:-:S03]  /*16380*/  FFMA.FTZ R22, R23, R22, 1 ;  /* 0x3f80000017167423 */ /* 0x000fc60000010016 */
[----:B-1----:R-:W-:Y:S01]  /*16390*/  FMUL.FTZ R0, R25, UR16 ;  /* 0x0000001019007c20 */ /* 0x002fe20008410000 */
[----:B------:R0:W-:Y:S03]  /*163a0*/  STL [R1+0x2d8], R6 ;  /* 0x0002d80601007387 */ /* 0x0001e60000100800 */
[----:B------:R-:W-:Y:S01]  /*163b0*/  FFMA.FTZ R23, R5, R0, R2 ;  /* 0x0000000005177223 */ /* 0x000fe20000010002 */
[----:B0-----:R-:W-:-:S03]  /*163c0*/  FMUL.FTZ R6, R24, R22 ;  /* 0x0000001618067220 */ /* 0x001fc60000410000 */
[----:B------:R-:W-:-:S06]  /*163d0*/  FMUL.FTZ R22, R23, -1.4426950216293334961 ;  /* 0xbfb8aa3b17167820 */ /* 0x000fcc0000410000 */
[----:B------:R-:W0:Y:S01]  /*163e0*/  MUFU.EX2 R22, R22 ;  /* 0x0000001600167308 */ /* 0x000e220000000800 */
[----:B----4-:R-:W-:Y:S02]  /*163f0*/  SHF.L.U32 R25, R36, 0x10, RZ ;  /* 0x0000001024197819 */ /* 0x010fe400000006ff */
[----:B------:R-:W2:Y:S01]  /*16400*/  LDL.LU R36, [R1+0x47c] ;  /* 0x00047c0001247983 */ /* 0x000ea20000300800 */
[----:B0-----:R-:W-:-:S06]  /*16410*/  FADD.FTZ R22, R22, 1 ;  /* 0x3f80000016167421 */ /* 0x001fcc0000010000 */
[----:B------:R-:W0:Y:S01]  /*16420*/  MUFU.RCP R22, R22 ;  /* 0x0000001600167308 */ /* 0x000e220000001000 */
[----:B------:R-:W-:Y:S01]  /*16430*/  SHF.L.U32 R24, R35, 0x10, RZ ;  /* 0x0000001023187819 */ /* 0x000fe200000006ff */
[----:B------:R-:W-:Y:S01]  /*16440*/  FADD.FTZ R25, R25, -UR28 ;  /* 0x8000001c19197e21 */ /* 0x000fe20008010000 */
[----:B------:R1:W-:Y:S04]  /*16450*/  STL [R1+0x3dc], R0 ;  /* 0x0003dc0001007387 */ /* 0x0003e80000100800 */
[----:B------:R4:W-:Y:S01]  /*16460*/  STL [R1+0x2e0], R6 ;  /* 0x0002e00601007387 */ /* 0x0009e20000100800 */
[----:B0-----:R-:W-:Y:S01]  /*16470*/  FMUL.FTZ R24, R24, R22 ;  /* 0x0000001618187220 */ /* 0x001fe20000410000 */
[----:B------:R-:W-:-:S04]  /*16480*/  FADD.FTZ R22, -R22, 1 ;  /* 0x3f80000016167421 */ /* 0x000fc80000010100 */
[----:B------:R-:W-:Y:S01]  /*16490*/  FFMA.FTZ R22, R23, R22, 1 ;  /* 0x3f80000017167423 */ /* 0x000fe20000010016 */
[----:B-1----:R-:W-:-:S03]  /*164a0*/  FMUL.FTZ R0, R25, UR16 ;  /* 0x0000001019007c20 */ /* 0x002fc60008410000 */
[----:B----4-:R-:W-:Y:S01]  /*164b0*/  FMUL.FTZ R6, R24, R22 ;  /* 0x0000001618067220 */ /* 0x010fe20000410000 */
[----:B------:R0:W-:Y:S04]  /*164c0*/  STL [R1+0x28c], R17 ;  /* 0x00028c1101007387 */ /* 0x0001e80000100800 */
[----:B------:R1:W-:Y:S04]  /*164d0*/  STL [R1+0x5e8], R16 ;  /* 0x0005e81001007387 */ /* 0x0003e80000100800 */
[----:B------:R-:W-:Y:S04]  /*164e0*/  STL [R1+0x748], R7 ;  /* 0x0007480701007387 */ /* 0x000fe80000100800 */
[----:B------:R-:W-:Y:S04]  /*164f0*/  STL [R1+0x754], R8 ;  /* 0x0007540801007387 */ /* 0x000fe80000100800 */
[----:B------:R-:W-:Y:S04]  /*16500*/  STL [R1+0x744], R9 ;  /* 0x0007440901007387 */ /* 0x000fe80000100800 */
[----:B------:R-:W-:Y:S04]  /*16510*/  STL [R1+0x760], R10 ;  /* 0x0007600a01007387 */ /* 0x000fe80000100800 */
[----:B------:R4:W-:Y:S04]  /*16520*/  STL [R1+0x73c], R21 ;  /* 0x00073c1501007387 */ /* 0x0009e80000100800 */
[----:B------:R-:W-:Y:S04]  /*16530*/  STL [R1+0x740], R20 ;  /* 0x0007401401007387 */ /* 0x000fe80000100800 */
[----:B------:R-:W-:Y:S04]  /*16540*/  STL [R1+0x738], R13 ;  /* 0x0007380d01007387 */ /* 0x000fe80000100800 */
[----:B------:R-:W-:Y:S04]  /*16550*/  STL [R1+0x734], R18 ;  /* 0x0007341201007387 */ /* 0x000fe80000100800 */
[----:B------:R4:W-:Y:S04]  /*16560*/  STL [R1+0x3f4], R0 ;  /* 0x0003f40001007387 */ /* 0x0009e80000100800 */
[----:B------:R4:W-:Y:S04]  /*16570*/  STL [R1+0x2e4], R6 ;  /* 0x0002e40601007387 */ /* 0x0009e80000100800 */
[----:B------:R-:W2:Y:S01]  /*16580*/  LDL.LU R35, [R1+0x460] ;  /* 0x0004600001237983 */ /* 0x000ea20000300800 */
[----:B------:R-:W-:Y:S01]  /*16590*/  FFMA.FTZ R22, R4, R0, R3 ;  /* 0x0000000004167223 */ /* 0x000fe20000010003 */
[----:B------:R-:W-:-:S02]  /*165a0*/  SHF.L.U32 R24, R37, 0x10, RZ ;  /* 0x0000001025187819 */ /* 0x000fc400000006ff */
[----:B------:R-:W2:Y:S01]  /*165b0*/  LDL.LU R37, [R1+0x464] ;  /* 0x0004640001257983 */ /* 0x000ea20000300800 */
[----:B------:R-:W-:Y:S01]  /*165c0*/  FMUL.FTZ R23, R22, -1.4426950216293334961 ;  /* 0xbfb8aa3b16177820 */ /* 0x000fe20000410000 */
[----:B------:R-:W-:Y:S02]  /*165d0*/  SHF.L.U32 R15, R15, 0x10, RZ ;  /* 0x000000100f0f7819 */ /* 0x000fe400000006ff */
[----:B------:R-:W2:Y:S03]  /*165e0*/  LDL.LU R52, [R1+0x374] ;  /* 0x0003740001347983 */ /* 0x000ea60000300800 */
[----:B------:R-:W4:Y:S01]  /*165f0*/  MUFU.EX2 R23, R23 ;  /* 0x0000001700177308 */ /* 0x000f220000000800 */
[----:B------:R-:W-:Y:S01]  /*16600*/  SHF.L.U32 R50, R50, 0x10, RZ ;  /* 0x0000001032327819 */ /* 0x000fe200000006ff */
[----:B------:R-:W2:Y:S01]  /*16610*/  LDL.LU R65, [R1+0x6ec] ;  /* 0x0006ec0001417983 */ /* 0x000ea20000300800 */
[----:B------:R-:W-:-:S02]  /*16620*/  SHF.L.U32 R48, R48, 0x10, RZ ;  /* 0x0000001030307819 */ /* 0x000fc400000006ff */
[----:B------:R-:W-:Y:S01]  /*16630*/  SHF.L.U32 R46, R46, 0x10, RZ ;  /* 0x000000102e2e7819 */ /* 0x000fe200000006ff */
[----:B0-----:R-:W2:Y:S01]  /*16640*/  LDL.LU R17, [R1+0x6f8] ;  /* 0x0006f80001117983 */ /* 0x001ea20000300800 */
[----:B------:R-:W-:Y:S02]  /*16650*/  SHF.L.U32 R44, R44, 0x10, RZ ;  /* 0x000000102c2c7819 */ /* 0x000fe400000006ff */
[----:B------:R-:W-:Y:S01]  /*16660*/  SHF.L.U32 R42, R42, 0x10, RZ ;  /* 0x000000102a2a7819 */ /* 0x000fe200000006ff */
[----:B-1----:R-:W2:Y:S01]  /*16670*/  LDL.LU R16, [R1+0x6fc] ;  /* 0x0006fc0001107983 */ /* 0x002ea20000300800 */
[----:B----4-:R-:W-:Y:S01]  /*16680*/  FADD.FTZ R23, R23, 1 ;  /* 0x3f80000017177421 */ /* 0x010fe20000010000 */
[----:B------:R-:W-:Y:S02]  /*16690*/  SHF.L.U32 R40, R40, 0x10, RZ ;  /* 0x0000001028287819 */ /* 0x000fe400000006ff */
[----:B------:R-:W4:Y:S03]  /*166a0*/  LDL.LU R21, [R1+0x704] ;  /* 0x0007040001157983 */ /* 0x000f260000300800 */
[----:B------:R-:W0:Y:S01]  /*166b0*/  MUFU.RCP R23, R23 ;  /* 0x0000001700177308 */ /* 0x000e220000001000 */
[----:B------:R-:W-:Y:S01]  /*166c0*/  FADD.FTZ R15, R15, -UR28 ;  /* 0x8000001c0f0f7e21 */ /* 0x000fe20008010000 */
[----:B------:R-:W-:Y:S01]  /*166d0*/  SHF.L.U32 R49, R49, 0x10, RZ ;  /* 0x0000001031317819 */ /* 0x000fe200000006ff */
[----:B------:R-:W4:Y:S02]  /*166e0*/  LDL.LU R8, [R1+0x694] ;  /* 0x0006940001087983 */ /* 0x000f240000300800 */
[----:B------:R-:W-:Y:S01]  /*166f0*/  FMUL.FTZ R0, R15, UR16 ;  /* 0x000000100f007c20 */ /* 0x000fe20008410000 */
[----:B------:R-:W-:Y:S01]  /*16700*/  SHF.L.U32 R38, R38, 0x10, RZ ;  /* 0x0000001026267819 */ /* 0x000fe200000006ff */
[----:B------:R-:W4:Y:S01]  /*16710*/  LDL.LU R10, [R1+0x708] ;  /* 0x00070800010a7983 */ /* 0x000f220000300800 */
[----:B------:R-:W-:-:S02]  /*16720*/  SHF.L.U32 R47, R47, 0x10, RZ ;  /* 0x000000102f2f7819 */ /* 0x000fc400000006ff */
[----:B------:R-:W-:Y:S01]  /*16730*/  SHF.L.U32 R32, R32, 0x10, RZ ;  /* 0x0000001020207819 */ /* 0x000fe200000006ff */
[----:B------:R-:W4:Y:S01]  /*16740*/  LDL.LU R7, [R1+0x710] ;  /* 0x0007100001077983 */ /* 0x000f220000300800 */
[----:B------:R-:W-:Y:S02]  /*16750*/  SHF.L.U32 R45, R45, 0x10, RZ ;  /* 0x000000102d2d7819 */ /* 0x000fe400000006ff */
[----:B------:R-:W-:Y:S01]  /*16760*/  SHF.L.U32 R28, R28, 0x10, RZ ;  /* 0x000000101c1c7819 */ /* 0x000fe200000006ff */
[----:B------:R-:W4:Y:S01]  /*16770*/  LDL.LU R9, [R1+0x43c] ;  /* 0x00043c0001097983 */ /* 0x000f220000300800 */
[----:B0-----:R-:W-:Y:S01]  /*16780*/  FMUL.FTZ R24, R24, R23 ;  /* 0x0000001718187220 */ /* 0x001fe20000410000 */
[----:B------:R-:W-:Y:S01]  /*16790*/  FADD.FTZ R23, -R23, 1 ;  /* 0x3f80000017177421 */ /* 0x000fe20000010100 */
[----:B------:R-:W-:Y:S01]  /*167a0*/  SHF.L.U32 R43, R43, 0x10, RZ ;  /* 0x000000102b2b7819 */ /* 0x000fe200000006ff */
[----:B------:R-:W4:Y:S02]  /*167b0*/  LDL.LU R20, [R1+0x714] ;  /* 0x0007140001147983 */ /* 0x000f240000300800 */
[----:B------:R-:W-:Y:S01]  /*167c0*/  FFMA.FTZ R23, R22, R23, 1 ;  /* 0x3f80000016177423 */ /* 0x000fe20000010017 */
[----:B------:R-:W-:Y:S01]  /*167d0*/  FFMA.FTZ R22, R5, R0, R2 ;  /* 0x0000000005167223 */ /* 0x000fe20000010002 */
[----:B------:R-:W-:Y:S01]  /*167e0*/  SHF.L.U32 R31, R31, 0x10, RZ ;  /* 0x000000101f1f7819 */ /* 0x000fe200000006ff */
[----:B------:R-:W4:Y:S02]  /*167f0*/  LDL.LU R18, [R1+0x42c] ;  /* 0x00042c0001127983 */ /* 0x000f240000300800 */
[----:B------:R-:W-:Y:S01]  /*16800*/  FMUL.FTZ R15, R22, -1.4426950216293334961 ;  /* 0xbfb8aa3b160f7820 */ /* 0x000fe20000410000 */
[----:B------:R-:W-:Y:S01]  /*16810*/  SHF.L.U32 R39, R39, 0x10, RZ ;  /* 0x0000001027277819 */ /* 0x000fe200000006ff */
[----:B------:R-:W4:Y:S04]  /*16820*/  LDL.LU R13, [R1+0x658] ;  /* 0x00065800010d7983 */ /* 0x000f280000300800 */
[----:B------:R-:W0:Y:S01]  /*16830*/  MUFU.EX2 R15, R15 ;  /* 0x0000000f000f7308 */ /* 0x000e220000000800 */
[----:B------:R-:W-:Y:S01]  /*16840*/  FMUL.FTZ R6, R24, R23 ;  /* 0x0000001718067220 */ /* 0x000fe20000410000 */
[----:B0-----:R-:W-:-:S04]  /*16850*/  FADD.FTZ R15, R15, 1 ;  /* 0x3f8000000f0f7421 */ /* 0x001fc80000010000 */
[----:B------:R3:W0:Y:S02]  /*16860*/  MUFU.RCP R24, R15 ;  /* 0x0000000f00187308 */ /* 0x0006240000001000 */
[----:B---3--:R-:W-:Y:S02]  /*16870*/  SHF.L.U32 R15, R51, 0x10, RZ ;  /* 0x00000010330f7819 */ /* 0x008fe400000006ff */
[----:B------:R-:W3:Y:S01]  /*16880*/  LDL.LU R51, [R1+0x468] ;  /* 0x0004680001337983 */ /* 0x000ee20000300800 */
[----:B------:R-:W-:-:S03]  /*16890*/  SHF.L.U32 R23, R34, 0x10, RZ ;  /* 0x0000001022177819 */ /* 0x000fc600000006ff */
[----:B------:R-:W4:Y:S02]  /*168a0*/  LDL.LU R34, [R1+0x46c] ;  /* 0x00046c0001227983 */ /* 0x000f240000300800 */
[----:B------:R-:W-:Y:S01]  /*168b0*/  FADD.FTZ R23, R23, -UR28 ;  /* 0x8000001c17177e21 */ /* 0x000fe20008010000 */
[----:B0-----:R-:W-:Y:S01]  /*168c0*/  FMUL.FTZ R15, R15, R24 ;  /* 0x000000180f0f7220 */ /* 0x001fe20000410000 */
        /* <DEDUP_REMOVED lines=20> */
[----:B------:R-:W2:Y:S03]  /*16a10*/  LDL.LU R35, [R1+0x44c] ;  /* 0x00044c0001237983 */ /* 0x000ea60000300800 */
        /* <DEDUP_REMOVED lines=8> */
[----:B------:R-:W2:Y:S01]  /*16aa0*/  LDL.LU R37, [R1+0x450] ;  /* 0x0004500001257983 */ /* 0x000ea20000300800 */
[----:B---3--:R-:W-:-:S03]  /*16ab0*/  SHF.L.U32 R23, R51, 0x10, RZ ;  /* 0x0000001033177819 */ /* 0x008fc600000006ff */
[----:B------:R-:W3:Y:S01]  /*16ac0*/  LDL.LU R51, [R1+0x488] ;  /* 0x0004880001337983 */ /* 0x000ee20000300800 */
        /* <DEDUP_REMOVED lines=17> */
[----:B------:R-:W-:-:S02]  /*16be0*/  FADD.FTZ R24, -R24, 1 ;  /* 0x3f80000018187421 */ /* 0x000fc40000010100 */
[----:B------:R0:W-:Y:S02]  /*16bf0*/  STL [R1+0x34c], R6 ;  /* 0x00034c0601007387 */ /* 0x0001e40000100800 */
[----:B------:R-:W-:Y:S01]  /*16c00*/  FFMA.FTZ R24, R22, R24, 1 ;  /* 0x3f80000016187423 */ /* 0x000fe20000010018 */
[----:B--2---:R-:W-:Y:S02]  /*16c10*/  SHF.L.U32 R23, R36, 0x10, RZ ;  /* 0x0000001024177819 */ /* 0x004fe400000006ff */
[----:B------:R-:W2:Y:S03]  /*16c20*/  LDL.LU R36, [R1+0x48c] ;  /* 0x00048c0001247983 */ /* 0x000ea60000300800 */
[----:B------:R-:W-:-:S04]  /*16c30*/  FADD.FTZ R23, R23, -UR28 ;  /* 0x8000001c17177e21 */ /* 0x000fc80008010000 */
[----:B-1----:R-:W-:Y:S01]  /*16c40*/  FMUL.FTZ R0, R23, UR16 ;  /* 0x0000001017007c20 */ /* 0x002fe20008410000 */
[----:B0-----:R-:W-:-:S03]  /*16c50*/  FMUL.FTZ R6, R15, R24 ;  /* 0x000000180f067220 */ /* 0x001fc60000410000 */
[----:B------:R-:W-:-:S04]  /*16c60*/  FFMA.FTZ R22, R5, R0, R2 ;  /* 0x0000000005167223 */ /* 0x000fc80000010002 */
[----:B------:R-:W-:-:S06]  /*16c70*/  FMUL.FTZ R15, R22, -1.4426950216293334961 ;  /* 0xbfb8aa3b160f7820 */ /* 0x000fcc0000410000 */
[----:B------:R-:W0:Y:S02]  /*16c80*/  MUFU.EX2 R15, R15 ;  /* 0x0000000f000f7308 */ /* 0x000e240000000800 */
[----:B0-----:R-:W-:-:S04]  /*16c90*/  FADD.FTZ R15, R15, 1 ;  /* 0x3f8000000f0f7421 */ /* 0x001fc80000010000 */
[----:B------:R0:W1:Y:S02]  /*16ca0*/  MUFU.RCP R24, R15 ;  /* 0x0000000f00187308 */ /* 0x0000640000001000 */
[----:B0-----:R-:W-:Y:S02]  /*16cb0*/  SHF.L.U32 R15, R35, 0x10, RZ ;  /* 0x00000010230f7819 */ /* 0x001fe400000006ff */
[----:B------:R-:W2:Y:S03]  /*16cc0*/  LDL.LU R35, [R1+0x498] ;  /* 0x0004980001237983 */ /* 0x000ea60000300800 */
[----:B-1----:R-:W-:Y:S01]  /*16cd0*/  FMUL.FTZ R15, R15, R24 ;  /* 0x000000180f0f7220 */ /* 0x002fe20000410000 */
        /* <DEDUP_REMOVED lines=32> */
[----:B------:R-:W2:Y:S04]  /*16ee0*/  LDL.LU R36, [R1+0x4dc] ;  /* 0x0004dc0001247983 */ /* 0x000ea80000300800 */
[----:B------:R-:W-:Y:S01]  /*16ef0*/  STL [R1+0x3d4], R0 ;  /* 0x0003d40001007387 */ /* 0x000fe20000100800 */
[----:B0-----:R-:W-:Y:S01]  /*16f00*/  FMUL.FTZ R15, R15, R24 ;  /* 0x000000180f0f7220 */ /* 0x001fe20000410000 */
[----:B------:R-:W-:-:S02]  /*16f10*/  FADD.FTZ R24, -R24, 1 ;  /* 0x3f80000018187421 */ /* 0x000fc40000010100 */
[----:B------:R0:W-:Y:S02]  /*16f20*/  STL [R1+0x33c], R6 ;  /* 0x00033c0601007387 */ /* 0x0001e40000100800 */
[----:B------:R-:W-:-:S04]  /*16f30*/  FFMA.FTZ R24, R22, R24, 1 ;  /* 0x3f80000016187423 */ /* 0x000fc80000010018 */
        /* <DEDUP_REMOVED lines=35> */
[----:B--2---:R-:W-:Y:S02]  /*17170*/  SHF.L.U32 R23, R36, 0x10, RZ ;  /* 0x0000001024177819 */ /* 0x004fe400000006ff */
        /* <DEDUP_REMOVED lines=179> */
[----:B------:R-:W2:Y:S01]  /*17cb0*/  LDL.LU R35, [R1+0x380] ;  /* 0x0003800001237983 */ /* 0x000ea20000300800 */
[----:B------:R-:W-:-:S03]  /*17cc0*/  SHF.L.U32 R23, R37, 0x10, RZ ;  /* 0x0000001025177819 */ /* 0x000fc600000006ff */
[----:B------:R-:W2:Y:S01]  /*17cd0*/  LDL.LU R37, [R1+0x384] ;  /* 0x0003840001257983 */ /* 0x000ea20000300800 */
[----:B---3--:R-:W-:-:S03]  /*17ce0*/  SHF.L.U32 R63, R51, 0x10, RZ ;  /* 0x00000010333f7819 */ /* 0x008fc600000006ff */
[----:B------:R-:W3:Y:S01]  /*17cf0*/  LDL.LU R51, [R1+0x5dc] ;  /* 0x0005dc0001337983 */ /* 0x000ee20000300800 */
[----:B-1----:R-:W-:Y:S01]  /*17d00*/  FMUL.FTZ R15, R15, R24 ;  /* 0x000000180f0f7220 */ /* 0x002fe20000410000 */
[----:B------:R-:W-:Y:S01]  /*17d10*/  FADD.FTZ R24, -R24, 1 ;  /* 0x3f80000018187421 */ /* 0x000fe20000010100 */
[----:B------:R-:W-:Y:S01]  /*17d20*/  FADD.FTZ R23, R23, -UR28 ;  /* 0x8000001c17177e21 */ /* 0x000fe20008010000 */
[----:B------:R0:W-:Y:S02]  /*17d30*/  STL [R1+0x39c], R0 ;  /* 0x00039c0001007387 */ /* 0x0001e40000100800 */
[----:B------:R-:W-:Y:S02]  /*17d40*/  FFMA.FTZ R24, R22, R24, 1 ;  /* 0x3f80000016187423 */ /* 0x000fe40000010018 */
[----:B------:R1:W-:Y:S01]  /*17d50*/  STL [R1+0x2fc], R6 ;  /* 0x0002fc0601007387 */ /* 0x0003e20000100800 */
[----:B0-----:R-:W-:Y:S01]  /*17d60*/  FMUL.FTZ R0, R23, UR16 ;  /* 0x0000001017007c20 */ /* 0x001fe20008410000 */
[----:B-1----:R-:W-:-:S03]  /*17d70*/  FMUL.FTZ R6, R15, R24 ;  /* 0x000000180f067220 */ /* 0x002fc60000410000 */
        /* <DEDUP_REMOVED lines=14> */
[----:B------:R-:W-:Y:S01]  /*17e60*/  FMUL.FTZ R22, R15, -1.4426950216293334961 ;  /* 0xbfb8aa3b0f167820 */ /* 0x000fe20000410000 */
[----:B--2---:R-:W-:Y:S02]  /*17e70*/  SHF.L.U32 R57, R36, 0x10, RZ ;  /* 0x0000001024397819 */ /* 0x004fe400000006ff */
[----:B------:R-:W2:Y:S03]  /*17e80*/  LDL.LU R36, [R1+0x370] ;  /* 0x0003700001247983 */ /* 0x000ea60000300800 */
        /* <DEDUP_REMOVED lines=8> */
[----:B------:R-:W-:Y:S02]  /*17f10*/  SHF.L.U32 R22, R35, 0x10, RZ ;  /* 0x0000001023167819 */ /* 0x000fe400000006ff */
[----:B------:R-:W-:Y:S01]  /*17f20*/  SHF.L.U32 R62, R37, 0x10, RZ ;  /* 0x00000010253e7819 */ /* 0x000fe200000006ff */
[----:B------:R-:W-:Y:S01]  /*17f30*/  FMUL.FTZ R57, R57, R23 ;  /* 0x0000001739397220 */ /* 0x000fe20000410000 */
[----:B------:R-:W2:Y:S01]  /*17f40*/  LDL.LU R37, [R1+0x378] ;  /* 0x0003780001257983 */ /* 0x000ea20000300800 */
[----:B------:R-:W-:-:S03]  /*17f50*/  FADD.FTZ R22, R22, -UR28 ;  /* 0x8000001c16167e21 */ /* 0x000fc60008010000 */
[----:B------:R-:W2:Y:S01]  /*17f60*/  LDL.LU R35, [R1+0x37c] ;  /* 0x00037c0001237983 */ /* 0x000ea20000300800 */
[----:B-1----:R-:W-:-:S04]  /*17f70*/  FMUL.FTZ R0, R22, UR16 ;  /* 0x0000001016007c20 */ /* 0x002fc80008410000 */
[----:B------:R-:W-:-:S04]  /*17f80*/  FFMA.FTZ R15, R5, R0, R2 ;  /* 0x00000000050f7223 */ /* 0x000fc80000010002 */
[----:B------:R-:W-:-:S06]  /*17f90*/  FMUL.FTZ R22, R15, -1.4426950216293334961 ;  /* 0xbfb8aa3b0f167820 */ /* 0x000fcc0000410000 */
[----:B------:R-:W0:Y:S02]  /*17fa0*/  MUFU.EX2 R22, R22 ;  /* 0x0000001600167308 */ /* 0x000e240000000800 */
[----:B0-----:R-:W-:-:S04]  /*17fb0*/  FADD.FTZ R22, R22, 1 ;  /* 0x3f80000016167421 */ /* 0x001fc80000010000 */
[----:B------:R3:W0:Y:S02]  /*17fc0*/  MUFU.RCP R23, R22 ;  /* 0x0000001600177308 */ /* 0x0006240000001000 */
[----:B---3--:R-:W-:Y:S02]  /*17fd0*/  SHF.L.U32 R22, R51, 0x10, RZ ;  /* 0x0000001033167819 */ /* 0x008fe400000006ff */
[----:B------:R-:W3:Y:S01]  /*17fe0*/  LDL.LU R51, [R1+0x358] ;  /* 0x0003580001337983 */ /* 0x000ee20000300800 */
        /* <DEDUP_REMOVED lines=13> */
[----:B----4-:R-:W-:-:S03]  /*180c0*/  SHF.L.U32 R55, R34, 0x10, RZ ;  /* 0x0000001022377819 */ /* 0x010fc600000006ff */
[----:B------:R-:W4:Y:S02]  /*180d0*/  LDL.LU R34, [R1+0x35c] ;  /* 0x00035c0001227983 */ /* 0x000f240000300800 */
        /* <DEDUP_REMOVED lines=15> */
[----:B0-----:R-:W-:Y:S01]  /*181d0*/  FMUL.FTZ R61, R61, R23 ;  /* 0x000000173d3d7220 */ /* 0x001fe20000410000 */
[----:B------:R-:W-:-:S04]  /*181e0*/  FADD.FTZ R23, -R23, 1 ;  /* 0x3f80000017177421 */ /* 0x000fc80000010100 */
[----:B------:R-:W-:-:S04]  /*181f0*/  FFMA.FTZ R23, R15, R23, 1 ;  /* 0x3f8000000f177423 */ /* 0x000fc80000010017 */
[----:B------:R-:W-:Y:S01]  /*18200*/  FMUL.FTZ R61, R61, R23 ;  /* 0x000000173d3d7220 */ /* 0x000fe20000410000 */
[----:B------:R-:W-:Y:S02]  /*18210*/  SHF.L.U32 R22, R37, 0x10, RZ ;  /* 0x0000001025167819 */ /* 0x000fe400000006ff */
[----:B------:R-:W2:Y:S03]  /*18220*/  LDL.LU R37, [R1+0x344] ;  /* 0x0003440001257983 */ /* 0x000ea60000300800 */
[----:B------:R-:W-:-:S04]  /*18230*/  FADD.FTZ R22, R22, -UR28 ;  /* 0x8000001c16167e21 */ /* 0x000fc80008010000 */
        /* <DEDUP_REMOVED lines=8> */
[----:B------:R-:W-:-:S03]  /*182c0*/  SHF.L.U32 R53, R35, 0x10, RZ ;  /* 0x0000001023357819 */ /* 0x000fc600000006ff */
[----:B------:R-:W3:Y:S01]  /*182d0*/  LDL.LU R35, [R1+0x350] ;  /* 0x0003500001237983 */ /* 0x000ee20000300800 */
[----:B------:R-:W-:Y:S01]  /*182e0*/  FADD.FTZ R22, R22, -UR28 ;  /* 0x8000001c16167e21 */ /* 0x000fe20008010000 */
[----:B0-----:R-:W-:Y:S01]  /*182f0*/  FMUL.FTZ R53, R53, R23 ;  /* 0x0000001735357220 */ /* 0x001fe20000410000 */
[----:B------:R-:W-:Y:S01]  /*18300*/  FADD.FTZ R23, -R23, 1 ;  /* 0x3f80000017177421 */ /* 0x000fe20000010100 */
[----:B------:R0:W-:Y:S03]  /*18310*/  STL [R1+0x384], R0 ;  /* 0x0003840001007387 */ /* 0x0001e60000100800 */
        /* <DEDUP_REMOVED lines=30> */
[----:B------:R-:W4:Y:S03]  /*18500*/  LDL.LU R37, [R1+0x61c] ;  /* 0x00061c0001257983 */ /* 0x000f260000300800 */
        /* <DEDUP_REMOVED lines=9> */
[----:B------:R-:W-:Y:S02]  /*185a0*/  SHF.L.U32 R59, R35, 0x10, RZ ;  /* 0x00000010233b7819 */ /* 0x000fe400000006ff */
[----:B------:R-:W-:Y:S01]  /*185b0*/  FADD.FTZ R22, R22, -UR28 ;  /* 0x8000001c16167e21 */ /* 0x000fe20008010000 */
[----:B------:R1:W-:Y:S02]  /*185c0*/  STL [R1+0x378], R0 ;  /* 0x0003780001007387 */ /* 0x0003e40000100800 */
[----:B0-----:R-:W-:Y:S01]  /*185d0*/  FMUL.FTZ R59, R59, R23 ;  /* 0x000000173b3b7220 */ /* 0x001fe20000410000 */
[----:B------:R-:W-:Y:S01]  /*185e0*/  FADD.FTZ R23, -R23, 1 ;  /* 0x3f80000017177421 */ /* 0x000fe20000010100 */
[----:B------:R-:W3:Y:S01]  /*185f0*/  LDL.LU R35, [R1+0x630] ;  /* 0x0006300001237983 */ /* 0x000ee20000300800 */
[----:B-1----:R-:W-:-:S02]  /*18600*/  FMUL.FTZ R0, R22, UR16 ;  /* 0x0000001016007c20 */ /* 0x002fc40008410000 */
[----:B------:R-:W-:Y:S02]  /*18610*/  FFMA.FTZ R23, R15, R23, 1 ;  /* 0x3f8000000f177423 */ /* 0x000fe40000010017 */
        /* <DEDUP_REMOVED lines=20> */
[----:B----4-:R-:W-:Y:S01]  /*18760*/  SHF.L.U32 R58, R34, 0x10, RZ ;  /* 0x00000010223a7819 */ /* 0x010fe200000006ff */
[----:B------:R1:W-:Y:S04]  /*18770*/  STL [R1+0x370], R0 ;  /* 0x0003700001007387 */ /* 0x0003e80000100800 */
[----:B------:R-:W4:Y:S01]  /*18780*/  LDL.LU R34, [R1+0x64c] ;  /* 0x00064c0001227983 */ /* 0x000f220000300800 */
        /* <DEDUP_REMOVED lines=29> */
[----:B------:R-:W3:Y:S01]  /*18960*/  LDL.LU R35, [R1+0x66c] ;  /* 0x00066c0001237983 */ /* 0x000ee20000300800 */
        /* <DEDUP_REMOVED lines=18> */
[----:B----4-:R-:W-:Y:S02]  /*18a90*/  SHF.L.U32 R22, R37, 0x10, RZ ;  /* 0x0000001025167819 */ /* 0x010fe400000006ff */
        /* <DEDUP_REMOVED lines=15> */
[----:B------:R-:W3:Y:S03]  /*18b90*/  LDL.LU R34, [R1+0x6d0] ;  /* 0x0006d00001227983 */ /* 0x000ee60000300800 */
        /* <DEDUP_REMOVED lines=98> */
[----:B--2---:R-:W-:-:S03]  /*191c0*/  SHF.L.U32 R22, R36, 0x10, RZ ;  /* 0x0000001024167819 */ /* 0x004fc600000006ff */
[----:B------:R-:W-:Y:S01]  /*191d0*/  FMUL.FTZ R32, R32, R23 ;  /* 0x0000001720207220 */ /* 0x000fe20000410000 */
[----:B------:R-:W2:Y:S01]  /*191e0*/  LDL.LU R36, [R1+0x6c4] ;  /* 0x0006c40001247983 */ /* 0x000ea20000300800 */
[----:B------:R-:W-:-:S04]  /*191f0*/  FADD.FTZ R22, R22, -UR28 ;  /* 0x8000001c16167e21 */ /* 0x000fc80008010000 */
[----:B-1----:R-:W-:-:S04]  /*19200*/  FMUL.FTZ R0, R22, UR16 ;  /* 0x0000001016007c20 */ /* 0x002fc80008410000 */
[----:B------:R-:W-:-:S04]  /*19210*/  FFMA.FTZ R15, R5, R0, R2 ;  /* 0x00000000050f7223 */ /* 0x000fc80000010002 */
[----:B------:R-:W-:-:S06]  /*19220*/  FMUL.FTZ R22, R15, -1.4426950216293334961 ;  /* 0xbfb8aa3b0f167820 */ /* 0x000fcc0000410000 */
[----:B------:R-:W0:Y:S02]  /*19230*/  MUFU.EX2 R22, R22 ;  /* 0x0000001600167308 */ /* 0x000e240000000800 */
        /* <DEDUP_REMOVED lines=18> */
[----:B------:R-:W-:Y:S01]  /*19360*/  FADD.FTZ R23, -R23, 1 ;  /* 0x3f80000017177421 */ /* 0x000fe20000010100 */
[----:B---3--:R-:W-:-:S03]  /*19370*/  SHF.L.U32 R22, R51, 0x10, RZ ;  /* 0x0000001033167819 */ /* 0x008fc600000006ff */
[----:B------:R-:W-:Y:S01]  /*19380*/  FFMA.FTZ R23, R15, R23, 1 ;  /* 0x3f8000000f177423 */ /* 0x000fe20000010017 */
[----:B------:R-:W3:Y:S01]  /*19390*/  LDL.LU R51, [R1+0x6cc] ;  /* 0x0006cc0001337983 */ /* 0x000ee20000300800 */
        /* <DEDUP_REMOVED lines=35> */
[----:B0-----:R-:W-:Y:S01]  /*195d0*/  SHF.L.U32 R22, R29, 0x10, RZ ;  /* 0x000000101d167819 */ /* 0x001fe200000006ff */
[----:B------:R0:W-:Y:S04]  /*195e0*/  STL [R1+0x25c], R0 ;  /* 0x00025c0001007387 */ /* 0x0001e80000100800 */
[----:B------:R-:W-:Y:S01]  /*195f0*/  FADD.FTZ R22, R22, -UR28 ;  /* 0x8000001c16167e21 */ /* 0x000fe20008010000 */
[----:B-1----:R-:W-:Y:S01]  /*19600*/  FMUL.FTZ R41, R41, R23 ;  /* 0x0000001729297220 */ /* 0x002fe20000410000 */
[----:B------:R-:W-:-:S02]  /*19610*/  FADD.FTZ R23, -R23, 1 ;  /* 0x3f80000017177421 */ /* 0x000fc40000010100 */
[----:B0-----:R-:W-:Y:S02]  /*19620*/  FMUL.FTZ R0, R22, UR16 ;  /* 0x0000001016007c20 */ /* 0x001fe40008410000 */
        /* <DEDUP_REMOVED lines=31> */
[----:B------:R-:W0:Y:S02]  /*19820*/  MUFU.EX2 R22, R22 ;  /* 0x0000001600167308 */ /* 0x000e240000000800 */
[----:B0-----:R-:W-:-:S04]  /*19830*/  FADD.FTZ R22, R22, 1 ;  /* 0x3f80000016167421 */ /* 0x001fc80000010000 */
[----:B------:R0:W1:Y:S02]  /*19840*/  MUFU.RCP R24, R22 ;  /* 0x0000001600187308 */ /* 0x0000640000001000 */
[----:B0-----:R-:W-:Y:S02]  /*19850*/  SHF.L.U32 R22, R35, 0x10, RZ ;  /* 0x0000001023167819 */ /* 0x001fe400000006ff */
[----:B------:R-:W4:Y:S01]  /*19860*/  LDL.LU R35, [R1+0x6d4] ;  /* 0x0006d40001237983 */ /* 0x000f220000300800 */
[----:B------:R-:W-:Y:S01]  /*19870*/  FMUL.FTZ R39, R39, R23 ;  /* 0x0000001727277220 */ /* 0x000fe20000410000 */
[----:B--2---:R-:W-:Y:S02]  /*19880*/  SHF.L.U32 R23, R36, 0x10, RZ ;  /* 0x0000001024177819 */ /* 0x004fe400000006ff */
[----:B------:R-:W2:Y:S03]  /*19890*/  LDL.LU R36, [R1+0x6dc] ;  /* 0x0006dc0001247983 */ /* 0x000ea60000300800 */
[----:B------:R-:W-:Y:S01]  /*198a0*/  FADD.FTZ R23, R23, -UR28 ;  /* 0x8000001c17177e21 */ /* 0x000fe20008010000 */
[----:B-1----:R-:W-:Y:S01]  /*198b0*/  FMUL.FTZ R22, R22, R24 ;  /* 0x0000001816167220 */ /* 0x002fe20000410000 */
        /* <DEDUP_REMOVED lines=8> */
[----:B---3--:R-:W-:Y:S02]  /*19940*/  SHF.L.U32 R33, R51, 0x10, RZ ;  /* 0x0000001033217819 */ /* 0x008fe400000006ff */
[----:B------:R-:W3:Y:S01]  /*19950*/  LDL.LU R51, [R1+0x6e0] ;  /* 0x0006e00001337983 */ /* 0x000ee20000300800 */
[----:B0-----:R-:W-:-:S04]  /*19960*/  FADD.FTZ R23, R23, 1 ;  /* 0x3f80000017177421 */ /* 0x001fc80000010000 */
[----:B------:R0:W1:Y:S01]  /*19970*/  MUFU.RCP R24, R23 ;  /* 0x0000001700187308 */ /* 0x0000620000001000 */
[----:B------:R1:W-:Y:S01]  /*19980*/  STL [R1+0x238], R0 ;  /* 0x0002380001007387 */ /* 0x0003e20000100800 */
[----:B0-----:R-:W-:-:S03]  /*19990*/  SHF.L.U32 R23, R34, 0x10, RZ ;  /* 0x0000001022177819 */ /* 0x001fc600000006ff */
[----:B------:R-:W3:Y:S02]  /*199a0*/  LDL.LU R34, [R1+0x6e8] ;  /* 0x0006e80001227983 */ /* 0x000ee40000300800 */
        /* <DEDUP_REMOVED lines=17> */
[----:B------:R-:W-:-:S03]  /*19ac0*/  SHF.L.U32 R23, R35, 0x10, RZ ;  /* 0x0000001023177819 */ /* 0x000fc600000006ff */
[----:B------:R-:W-:Y:S01]  /*19ad0*/  FMUL.FTZ R30, R30, R24 ;  /* 0x000000181e1e7220 */ /* 0x000fe20000410000 */
[----:B------:R-:W4:Y:S01]  /*19ae0*/  LDL.LU R35, [R1+0x6f4] ;  /* 0x0006f40001237983 */ /* 0x000f220000300800 */
[----:B------:R-:W-:-:S04]  /*19af0*/  FADD.FTZ R23, R23, -UR28 ;  /* 0x8000001c17177e21 */ /* 0x000fc80008010000 */
[----:B-1----:R-:W-:-:S04]  /*19b00*/  FMUL.FTZ R0, R23, UR16 ;  /* 0x0000001017007c20 */ /* 0x002fc80008410000 */
[----:B------:R-:W-:-:S04]  /*19b10*/  FFMA.FTZ R23, R5, R0, R2 ;  /* 0x0000000005177223 */ /* 0x000fc80000010002 */
[----:B------:R-:W-:-:S06]  /*19b20*/  FMUL.FTZ R15, R23, -1.4426950216293334961 ;  /* 0xbfb8aa3b170f7820 */ /* 0x000fcc0000410000 */
[----:B------:R-:W0:Y:S02]  /*19b30*/  MUFU.EX2 R15, R15 ;  /* 0x0000000f000f7308 */ /* 0x000e240000000800 */
[----:B0-----:R-:W-:-:S04]  /*19b40*/  FADD.FTZ R15, R15, 1 ;  /* 0x3f8000000f0f7421 */ /* 0x001fc80000010000 */
[----:B------:R2:W0:Y:S02]  /*19b50*/  MUFU.RCP R25, R15 ;  /* 0x0000000f00197308 */ /* 0x0004240000001000 */
[----:B--2---:R-:W-:Y:S02]  /*19b60*/  SHF.L.U32 R15, R36, 0x10, RZ ;  /* 0x00000010240f7819 */ /* 0x004fe400000006ff */
[----:B------:R-:W2:Y:S01]  /*19b70*/  LDL.LU R36, [R1+0x6f0] ;  /* 0x0006f00001247983 */ /* 0x000ea20000300800 */
[----:B---3--:R-:W-:-:S05]  /*19b80*/  SHF.L.U32 R24, R51, 0x10, RZ ;  /* 0x0000001033187819 */ /* 0x008fca00000006ff */
[----:B------:R-:W-:Y:S01]  /*19b90*/  FADD.FTZ R24, R24, -UR28 ;  /* 0x8000001c18187e21 */ /* 0x000fe20008010000 */
[----:B0-----:R-:W-:Y:S01]  /*19ba0*/  FMUL.FTZ R15, R15, R25 ;  /* 0x000000190f0f7220 */ /* 0x001fe20000410000 */
        /* <DEDUP_REMOVED lines=9> */
[----:B------:R-:W-:Y:S02]  /*19c40*/  SHF.L.U32 R29, R34, 0x10, RZ ;  /* 0x00000010221d7819 */ /* 0x000fe400000006ff */
[----:B------:R-:W3:Y:S03]  /*19c50*/  LDL.LU R34, [R1+0x700] ;  /* 0x0007000001227983 */ /* 0x000ee60000300800 */
[----:B0-----:R-:W-:Y:S01]  /*19c60*/  FMUL.FTZ R29, R29, R25 ;  /* 0x000000191d1d7220 */ /* 0x001fe20000410000 */
[----:B------:R-:W-:-:S04]  /*19c70*/  FADD.FTZ R25, -R25, 1 ;  /* 0x3f80000019197421 */ /* 0x000fc80000010100 */
[----:B------:R-:W-:-:S04]  /*19c80*/  FFMA.FTZ R25, R23, R25, 1 ;  /* 0x3f80000017197423 */ /* 0x000fc80000010019 */
[----:B------:R-:W-:Y:S01]  /*19c90*/  FMUL.FTZ R29, R29, R25 ;  /* 0x000000191d1d7220 */ /* 0x000fe20000410000 */
[----:B------:R-:W-:Y:S01]  /*19ca0*/  SHF.L.U32 R27, R65, 0x10, RZ ;  /* 0x00000010411b7819 */ /* 0x000fe200000006ff */
[----:B------:R0:W-:Y:S04]  /*19cb0*/  STL [R1+0x230], R0 ;  /* 0x0002300001007387 */ /* 0x0001e80000100800 */
[----:B0-----:R-:W3:Y:S01]  /*19cc0*/  LDL.LU R0, [R1+0x678] ;  /* 0x0006780001007983 */ /* 0x001ee20000300800 */
[----:B----4-:R-:W-:-:S05]  /*19cd0*/  SHF.L.U32 R24, R37, 0x10, RZ ;  /* 0x0000001025187819 */ /* 0x010fca00000006ff */
[----:B------:R-:W-:-:S04]  /*19ce0*/  FADD.FTZ R24, R24, -UR28 ;  /* 0x8000001c18187e21 */ /* 0x000fc80008010000 */
[----:B------:R-:W-:-:S04]  /*19cf0*/  FMUL.FTZ R37, R24, UR16 ;  /* 0x0000001018257c20 */ /* 0x000fc80008410000 */
[----:B------:R-:W-:-:S04]  /*19d00*/  FFMA.FTZ R23, R5, R37, R2 ;  /* 0x0000002505177223 */ /* 0x000fc80000010002 */
[----:B------:R-:W-:-:S06]  /*19d10*/  FMUL.FTZ R24, R23, -1.4426950216293334961 ;  /* 0xbfb8aa3b17187820 */ /* 0x000fcc0000410000 */
[----:B------:R-:W0:Y:S02]  /*19d20*/  MUFU.EX2 R24, R24 ;  /* 0x0000001800187308 */ /* 0x000e240000000800 */
[----:B0-----:R-:W-:-:S04]  /*19d30*/  FADD.FTZ R24, R24, 1 ;  /* 0x3f80000018187421 */ /* 0x001fc80000010000 */
[----:B------:R-:W0:Y:S02]  /*19d40*/  MUFU.RCP R25, R24 ;  /* 0x0000001800197308 */ /* 0x000e240000001000 */
[----:B0-----:R-:W-:Y:S01]  /*19d50*/  FMUL.FTZ R27, R27, R25 ;  /* 0x000000191b1b7220 */ /* 0x001fe20000410000 */
[----:B------:R-:W-:-:S04]  /*19d60*/  FADD.FTZ R25, -R25, 1 ;  /* 0x3f80000019197421 */ /* 0x000fc80000010100 */
[----:B------:R-:W-:Y:S01]  /*19d70*/  FFMA.FTZ R25, R23, R25, 1 ;  /* 0x3f80000017197423 */ /* 0x000fe20000010019 */
[----:B--2---:R-:W-:-:S05]  /*19d80*/  SHF.L.U32 R24, R36, 0x10, RZ ;  /* 0x0000001024187819 */ /* 0x004fca00000006ff */
        /* <DEDUP_REMOVED lines=9> */
[----:B------:R-:W-:Y:S01]  /*19e20*/  FMUL.FTZ R27, R27, R25 ;  /* 0x000000191b1b7220 */ /* 0x000fe20000410000 */
[----:B------:R-:W-:-:S05]  /*19e30*/  SHF.L.U32 R25, R35, 0x10, RZ ;  /* 0x0000001023197819 */ /* 0x000fca00000006ff */
[----:B------:R-:W-:Y:S01]  /*19e40*/  FADD.FTZ R25, R25, -UR28 ;  /* 0x8000001c19197e21 */ /* 0x000fe20008010000 */
[----:B-1----:R-:W-:-:S03]  /*19e50*/  FMUL.FTZ R23, R23, R64 ;  /* 0x0000004017177220 */ /* 0x002fc60000410000 */
[----:B------:R-:W-:Y:S01]  /*19e60*/  FMUL.FTZ R35, R25, UR16 ;  /* 0x0000001019237c20 */ /* 0x000fe20008410000 */
[----:B------:R-:W-:-:S03]  /*19e70*/  FADD.FTZ R64, -R64, 1 ;  /* 0x3f80000040407421 */ /* 0x000fc60000010100 */
[----:B------:R-:W-:Y:S01]  /*19e80*/  FFMA.FTZ R25, R5, R35, R2 ;  /* 0x0000002305197223 */ /* 0x000fe20000010002 */
[----:B------:R-:W-:-:S03]  /*19e90*/  FFMA.FTZ R64, R24, R64, 1 ;  /* 0x3f80000018407423 */ /* 0x000fc60000010040 */
[----:B------:R-:W-:-:S06]  /*19ea0*/  FMUL.FTZ R24, R25, -1.4426950216293334961 ;  /* 0xbfb8aa3b19187820 */ /* 0x000fcc0000410000 */
[----:B------:R-:W0:Y:S02]  /*19eb0*/  MUFU.EX2 R24, R24 ;  /* 0x0000001800187308 */ /* 0x000e240000000800 */
[----:B0-----:R-:W-:-:S04]  /*19ec0*/  FADD.FTZ R24, R24, 1 ;  /* 0x3f80000018187421 */ /* 0x001fc80000010000 */
[----:B------:R0:W1:Y:S01]  /*19ed0*/  MUFU.RCP R65, R24 ;  /* 0x0000001800417308 */ /* 0x0000620000001000 */
[----:B------:R-:W-:Y:S01]  /*19ee0*/  FMUL.FTZ R23, R23, R64 ;  /* 0x0000004017177220 */ /* 0x000fe20000410000 */
[----:B---3--:R-:W-:Y:S02]  /*19ef0*/  SHF.L.U32 R64, R34, 0x10, RZ ;  /* 0x0000001022407819 */ /* 0x008fe400000006ff */
[----:B0-----:R-:W-:-:S03]  /*19f00*/  SHF.L.U32 R24, R16, 0x10, RZ ;  /* 0x0000001010187819 */ /* 0x001fc600000006ff */
[----:B------:R-:W-:Y:S01]  /*19f10*/  FADD.FTZ R64, R64, -UR28 ;  /* 0x8000001c40407e21 */ /* 0x000fe20008010000 */
[----:B------:R0:W-:Y:S04]  /*19f20*/  STL [R1+0x2f4], R6 ;  /* 0x0002f40601007387 */ /* 0x0001e80000100800 */
[----:B------:R-:W3:Y:S01]  /*19f30*/  LDL.LU R16, [R1+0x668] ;  /* 0x0006680001107983 */ /* 0x000ee20000300800 */
[----:B-1----:R-:W-:Y:S01]  /*19f40*/  FMUL.FTZ R24, R24, R65 ;  /* 0x0000004118187220 */ /* 0x002fe20000410000 */
[----:B------:R-:W-:Y:S01]  /*19f50*/  FADD.FTZ R65, -R65, 1 ;  /* 0x3f80000041417421 */ /* 0x000fe20000010100 */
[----:B------:R-:W-:Y:S01]  /*19f60*/  FMUL.FTZ R34, R64, UR16 ;  /* 0x0000001040227c20 */ /* 0x000fe20008410000 */
[----:B0-----:R-:W4:Y:S02]  /*19f70*/  LDL.LU R6, [R1+0x438] ;  /* 0x0004380001067983 */ /* 0x001f240000300800 */
[----:B------:R-:W-:-:S04]  /*19f80*/  FFMA.FTZ R65, R25, R65, 1 ;  /* 0x3f80000019417423 */ /* 0x000fc80000010041 */
[----:B------:R-:W-:Y:S01]  /*19f90*/  FMUL.FTZ R24, R24, R65 ;  /* 0x0000004118187220 */ /* 0x000fe20000410000 */
[----:B------:R-:W-:-:S04]  /*19fa0*/  FFMA.FTZ R65, R4, R34, R3 ;  /* 0x0000002204417223 */ /* 0x000fc80000010003 */
[----:B------:R-:W-:-:S06]  /*19fb0*/  FMUL.FTZ R25, R65, -1.4426950216293334961 ;  /* 0xbfb8aa3b41197820 */ /* 0x000fcc0000410000 */
[----:B------:R-:W0:Y:S02]  /*19fc0*/  MUFU.EX2 R25, R25 ;  /* 0x0000001900197308 */ /* 0x000e240000000800 */
[----:B0-----:R-:W-:-:S04]  /*19fd0*/  FADD.FTZ R25, R25, 1 ;  /* 0x3f80000019197421 */ /* 0x001fc80000010000 */
[----:B------:R0:W1:Y:S02]  /*19fe0*/  MUFU.RCP R64, R25 ;  /* 0x0000001900407308 */ /* 0x0000640000001000 */
[----:B0-----:R-:W-:Y:S02]  /*19ff0*/  SHF.L.U32 R25, R21, 0x10, RZ ;  /* 0x0000001015197819 */ /* 0x001fe400000006ff */
[----:B------:R-:W3:Y:S03]  /*1a000*/  LDL.LU R21, [R1+0x428] ;  /* 0x0004280001157983 */ /* 0x000ee60000300800 */
[----:B-1----:R-:W-:Y:S01]  /*1a010*/  FMUL.FTZ R25, R25, R64 ;  /* 0x0000004019197220 */ /* 0x002fe20000410000 */
[----:B------:R-:W-:-:S04]  /*1a020*/  FADD.FTZ R64, -R64, 1 ;  /* 0x3f80000040407421 */ /* 0x000fc80000010100 */
[----:B------:R-:W-:Y:S01]  /*1a030*/  FFMA.FTZ R65, R65, R64, 1 ;  /* 0x3f80000041417423 */ /* 0x000fe20000010040 */
[----:B------:R-:W-:Y:S01]  /*1a040*/  FFMA.FTZ R64, R8, R67, RZ ;  /* 0x0000004308407223 */ /* 0x000fe200000100ff */
[----:B------:R-:W-:Y:S01]  /*1a050*/  FADD.FTZ R67, RZ, R67 ;  /* 0x00000043ff437221 */ /* 0x000fe20000010000 */
[----:B------:R-:W3:Y:S02]  /*1a060*/  LDL.LU R8, [R1+0x660] ;  /* 0x0006600001087983 */ /* 0x000ee40000300800 */
[-C--:B------:R-:W-:Y:S01]  /*1a070*/  FFMA.FTZ R64, R66, R68.reuse, R64 ;  /* 0x0000004442407223 */ /* 0x080fe20000010040 */
[----:B------:R-:W-:Y:S01]  /*1a080*/  FADD.FTZ R67, R67, R68 ;  /* 0x0000004443437221 */ /* 0x000fe20000010000 */
[----:B------:R-:W-:Y:S01]  /*1a090*/  FMUL.FTZ R68, R4, R68 ;  /* 0x0000004404447220 */ /* 0x000fe20000410000 */
[----:B------:R-:W-:Y:S02]  /*1a0a0*/  FMUL.FTZ R25, R25, R65 ;  /* 0x0000004119197220 */ /* 0x000fe40000410000 */
[----:B------:R-:W4:Y:S01]  /*1a0b0*/  LDL.LU R65, [R1+0x210] ;  /* 0x0002100001417983 */ /* 0x000f220000300800 */
[----:B------:R-:W-:Y:S01]  /*1a0c0*/  FFMA.FTZ R66, R66, R68, R10 ;  /* 0x0000004442427223 */ /* 0x000fe2000001000a */
[----:B------:R-:W-:Y:S01]  /*1a0d0*/  FADD.FTZ R10, R7, R69 ;  /* 0x00000045070a7221 */ /* 0x000fe20000010000 */
[CC--:B--2---:R-:W-:Y:S01]  /*1a0e0*/  FFMA.FTZ R7, R0.reuse, R69.reuse, R17 ;  /* 0x0000004500077223 */ /* 0x0c4fe20000010011 */
[----:B------:R-:W-:Y:S01]  /*1a0f0*/  FMUL.FTZ R69, R5, R69 ;  /* 0x0000004505457220 */ /* 0x000fe20000410000 */
[----:B------:R-:W2:Y:S03]  /*1a100*/  LDL.LU R17, [R1+0x424] ;  /* 0x0004240001117983 */ /* 0x000ea60000300800 */
[----:B------:R-:W-:Y:S01]  /*1a110*/  FFMA.FTZ R66, R0, R69, R66 ;  /* 0x0000004500427223 */ /* 0x000fe20000010042 */
[----:B------:R-:W-:-:S02]  /*1a120*/  FADD.FTZ R0, R67, R9 ;  /* 0x0000000943007221 */ /* 0x000fc40000010000 */
[----:B------:R-:W3:Y:S01]  /*1a130*/  LDL.LU R67, [R1+0x674] ;  /* 0x0006740001437983 */ /* 0x000ee20000300800 */
[----:B----4-:R-:W-:-:S03]  /*1a140*/  FADD.FTZ R65, R20, R65 ;  /* 0x0000004114417221 */ /* 0x010fc60000010000 */
[----:B------:R-:W4:Y:S01]  /*1a150*/  LDL.LU R20, [R1+0x650] ;  /* 0x0006500001147983 */ /* 0x000f220000300800 */
[----:B------:R-:W-:Y:S01]  /*1a160*/  FADD.FTZ R65, R68, R65 ;  /* 0x0000004144417221 */ /* 0x000fe20000010000 */
[----:B------:R-:W-:-:S03]  /*1a170*/  FMUL.FTZ R68, R4, R9 ;  /* 0x0000000904447220 */ /* 0x000fc60000410000 */
[----:B------:R-:W-:Y:S01]  /*1a180*/  FADD.FTZ R69, R65, R69 ;  /* 0x0000004541457221 */ /* 0x000fe20000010000 */
[----:B------:R-:W-:Y:S01]  /*1a190*/  FMUL.FTZ R65, R5, R6 ;  /* 0x0000000605417220 */ /* 0x000fe20000410000 */
[C---:B---3--:R-:W-:Y:S01]  /*1a1a0*/  FFMA.FTZ R64, R67.reuse, R9, R64 ;  /* 0x0000000943407223 */ /* 0x048fe20000010040 */
[----:B------:R-:W-:Y:S01]  /*1a1b0*/  FFMA.FTZ R66, R67, R68, R66 ;  /* 0x0000004443427223 */ /* 0x000fe20000010042 */
[----:B------:R-:W-:Y:S01]  /*1a1c0*/  FADD.FTZ R67, R10, R6 ;  /* 0x000000060a437221 */ /* 0x000fe20000010000 */
[----:B------:R-:W-:Y:S01]  /*1a1d0*/  FADD.FTZ R68, R68, R69 ;  /* 0x0000004544447221 */ /* 0x000fe20000010000 */
[----:B------:R-:W-:Y:S01]  /*1a1e0*/  FFMA.FTZ R10, R16, R6, R7 ;  /* 0x00000006100a7223 */ /* 0x000fe20000010007 */
[----:B------:R-:W-:Y:S01]  /*1a1f0*/  FADD.FTZ R6, R0, R18 ;  /* 0x0000001200067221 */ /* 0x000fe20000010000 */
[----:B------:R-:W-:Y:S01]  /*1a200*/  FFMA.FTZ R66, R16, R65, R66 ;  /* 0x0000004110427223 */ /* 0x000fe20000010042 */
[-C--:B------:R-:W-:Y:S01]  /*1a210*/  FFMA.FTZ R0, R8, R18.reuse, R64 ;  /* 0x0000001208007223 */ /* 0x080fe20000010040 */
[----:B------:R-:W-:Y:S01]  /*1a220*/  FMUL.FTZ R64, R4, R18 ;  /* 0x0000001204407220 */ /* 0x000fe20000410000 */
[----:B------:R-:W-:Y:S01]  /*1a230*/  FADD.FTZ R65, R68, R65 ;  /* 0x0000004144417221 */ /* 0x000fe20000010000 */
[-C--:B------:R-:W-:Y:S01]  /*1a240*/  FMUL.FTZ R69, R5, R21.reuse ;  /* 0x0000001505457220 */ /* 0x080fe20000410000 */
[----:B------:R-:W3:Y:S01]  /*1a250*/  LDL.LU R9, [R1+0x420] ;  /* 0x0004200001097983 */ /* 0x000ee20000300800 */
[----:B------:R-:W-:Y:S01]  /*1a260*/  FFMA.FTZ R66, R8, R64, R66 ;  /* 0x0000004008427223 */ /* 0x000fe20000010042 */
[----:B------:R-:W-:Y:S01]  /*1a270*/  FADD.FTZ R65, R64, R65 ;  /* 0x0000004140417221 */ /* 0x000fe20000010000 */
[----:B------:R-:W-:Y:S01]  /*1a280*/  FADD.FTZ R67, R67, R21 ;  /* 0x0000001543437221 */ /* 0x000fe20000010000 */
[C---:B------:R-:W-:Y:S01]  /*1a290*/  FFMA.FTZ R68, R13.reuse, R21, R10 ;  /* 0x000000150d447223 */ /* 0x040fe2000001000a */
[----:B------:R-:W-:Y:S01]  /*1a2a0*/  FFMA.FTZ R66, R13, R69, R66 ;  /* 0x000000450d427223 */ /* 0x000fe20000010042 */
[----:B------:R-:W-:Y:S01]  /*1a2b0*/  FADD.FTZ R65, R65, R69 ;  /* 0x0000004541417221 */ /* 0x000fe20000010000 */
[----:B--2---:R-:W-:Y:S01]  /*1a2c0*/  FMUL.FTZ R64, R4, R17 ;  /* 0x0000001104407220 */ /* 0x004fe20000410000 */
[----:B------:R-:W2:Y:S04]  /*1a2d0*/  LDL.LU R69, [R1+0x648] ;  /* 0x0006480001457983 */ /* 0x000ea80000300800 */
[----:B------:R-:W2:Y:S04]  /*1a2e0*/  LDL.LU R7, [R1+0x414] ;  /* 0x0004140001077983 */ /* 0x000ea80000300800 */
[----:B------:R-:W2:Y:S04]  /*1a2f0*/  LDL.LU R16, [R1+0x40c] ;  /* 0x00040c0001107983 */ /* 0x000ea80000300800 */
[----:B------:R-:W2:Y:S04]  /*1a300*/  LDL.LU R18, [R1+0x634] ;  /* 0x0006340001127983 */ /* 0x000ea80000300800 */
[----:B------:R-:W2:Y:S01]  /*1a310*/  LDL.LU R8, [R1+0x408] ;  /* 0x0004080001087983 */ /* 0x000ea20000300800 */
[----:B------:R-:W-:-:S03]  /*1a320*/  FADD.FTZ R6, R6, R17 ;  /* 0x0000001106067221 */ /* 0x000fc60000010000 */
[----:B------:R-:W2:Y:S04]  /*1a330*/  LDL.LU R21, [R1+0x400] ;  /* 0x0004000001157983 */ /* 0x000ea80000300800 */
[----:B------:R-:W2:Y:S04]  /*1a340*/  LDL.LU R13, [R1+0x624] ;  /* 0x00062400010d7983 */ /* 0x000ea80000300800 */
[----:B------:R-:W2:Y:S01]  /*1a350*/  LDL.LU R10, [R1+0x760] ;  /* 0x00076000010a7983 */ /* 0x000ea20000300800 */
[C---:B----4-:R-:W-:Y:S01]  /*1a360*/  FFMA.FTZ R0, R20.reuse, R17, R0 ;  /* 0x0000001114007223 */ /* 0x050fe20000010000 */
[----:B------:R-:W-:Y:S01]  /*1a370*/  FFMA.FTZ R66, R20, R64, R66 ;  /* 0x0000004014427223 */ /* 0x000fe20000010042 */
[----:B------:R-:W-:Y:S01]  /*1a380*/  FADD.FTZ R64, R64, R65 ;  /* 0x0000004140407221 */ /* 0x000fe20000010000 */
[----:B------:R-:W4:Y:S01]  /*1a390*/  LDL.LU R17, [R1+0x3f8] ;  /* 0x0003f80001117983 */ /* 0x000f220000300800 */
[----:B---3--:R-:W-:Y:S01]  /*1a3a0*/  FADD.FTZ R20, R67, R9 ;  /* 0x0000000943147221 */ /* 0x008fe20000010000 */
[-C--:B--2---:R-:W-:Y:S01]  /*1a3b0*/  FFMA.FTZ R67, R69, R9.reuse, R68 ;  /* 0x0000000945437223 */ /* 0x084fe20000010044 */
[----:B------:R-:W-:-:S02]  /*1a3c0*/  FMUL.FTZ R68, R5, R9 ;  /* 0x0000000905447220 */ /* 0x000fc40000410000 */
[----:B------:R-:W2:Y:S02]  /*1a3d0*/  LDL.LU R9, [R1+0x620] ;  /* 0x0006200001097983 */ /* 0x000ea40000300800 */
[----:B------:R-:W-:Y:S01]  /*1a3e0*/  FFMA.FTZ R69, R69, R68, R66 ;  /* 0x0000004445457223 */ /* 0x000fe20000010042 */
[----:B------:R-:W-:Y:S02]  /*1a3f0*/  FADD.FTZ R66, R64, R68 ;  /* 0x0000004440427221 */ /* 0x000fe40000010000 */
[----:B------:R-:W3:Y:S01]  /*1a400*/  LDL.LU R68, [R1+0x63c] ;  /* 0x00063c0001447983 */ /* 0x000ee20000300800 */
[-C--:B------:R-:W-:Y:S01]  /*1a410*/  FMUL.FTZ R65, R4, R7.reuse ;  /* 0x0000000704417220 */ /* 0x080fe20000410000 */
[----:B---3--:R-:W-:-:S03]  /*1a420*/  FFMA.FTZ R64, R68, R7, R0 ;  /* 0x0000000744407223 */ /* 0x008fc60000010000 */
[----:B------:R-:W-:Y:S01]  /*1a430*/  FFMA.FTZ R68, R68, R65, R69 ;  /* 0x0000004144447223 */ /* 0x000fe20000010045 */
[-C--:B------:R-:W-:Y:S01]  /*1a440*/  FMUL.FTZ R69, R5, R16.reuse ;  /* 0x0000001005457220 */ /* 0x080fe20000410000 */
[----:B------:R-:W-:Y:S01]  /*1a450*/  FADD.FTZ R65, R65, R66 ;  /* 0x0000004241417221 */ /* 0x000fe20000010000 */
[----:B------:R-:W-:Y:S01]  /*1a460*/  FADD.FTZ R6, R6, R7 ;  /* 0x0000000706067221 */ /* 0x000fe20000010000 */
[C---:B------:R-:W-:Y:S01]  /*1a470*/  FFMA.FTZ R67, R18.reuse, R16, R67 ;  /* 0x0000001012437223 */ /* 0x040fe20000010043 */
[----:B------:R-:W-:Y:S01]  /*1a480*/  FFMA.FTZ R68, R18, R69, R68 ;  /* 0x0000004512447223 */ /* 0x000fe20000010044 */
[----:B------:R-:W-:Y:S01]  /*1a490*/  FADD.FTZ R69, R65, R69 ;  /* 0x0000004541457221 */ /* 0x000fe20000010000 */
[----:B------:R-:W-:Y:S01]  /*1a4a0*/  FMUL.FTZ R66, R4, R8 ;  /* 0x0000000804427220 */ /* 0x000fe20000410000 */
[----:B------:R-:W3:Y:S01]  /*1a4b0*/  LDL.LU R65, [R1+0x628] ;  /* 0x0006280001417983 */ /* 0x000ee20000300800 */
[----:B------:R-:W-:Y:S01]  /*1a4c0*/  FADD.FTZ R6, R6, R8 ;  /* 0x0000000806067221 */ /* 0x000fe20000010000 */
[----:B------:R-:W-:-:S02]  /*1a4d0*/  FADD.FTZ R20, R20, R16 ;  /* 0x0000001014147221 */ /* 0x000fc40000010000 */
[----:B------:R-:W2:Y:S01]  /*1a4e0*/  LDL.LU R16, [R1+0x75c] ;  /* 0x00075c0001107983 */ /* 0x000ea20000300800 */
[----:B----4-:R-:W-:-:S03]  /*1a4f0*/  FADD.FTZ R6, R6, R17 ;  /* 0x0000001106067221 */ /* 0x010fc60000010000 */
[----:B------:R-:W4:Y:S04]  /*1a500*/  LDL.LU R0, [R1+0x614] ;  /* 0x0006140001007983 */ /* 0x000f280000300800 */
[----:B------:R-:W4:Y:S04]  /*1a510*/  LDL.LU R7, [R1+0x60c] ;  /* 0x00060c0001077983 */ /* 0x000f280000300800 */
[----:B------:R-:W4:Y:S01]  /*1a520*/  LDL.LU R18, [R1+0x23c] ;  /* 0x00023c0001127983 */ /* 0x000f220000300800 */
[C---:B---3--:R-:W-:Y:S01]  /*1a530*/  FFMA.FTZ R64, R65.reuse, R8, R64 ;  /* 0x0000000841407223 */ /* 0x048fe20000010040 */
[----:B------:R-:W-:Y:S01]  /*1a540*/  FFMA.FTZ R68, R65, R66, R68 ;  /* 0x0000004241447223 */ /* 0x000fe20000010044 */
[----:B------:R-:W-:Y:S01]  /*1a550*/  FADD.FTZ R66, R66, R69 ;  /* 0x0000004542427221 */ /* 0x000fe20000010000 */
[-C--:B------:R-:W-:Y:S01]  /*1a560*/  FMUL.FTZ R69, R4, R17.reuse ;  /* 0x0000001104457220 */ /* 0x080fe20000410000 */
[----:B--2---:R-:W-:Y:S01]  /*1a570*/  FFMA.FTZ R64, R9, R17, R64 ;  /* 0x0000001109407223 */ /* 0x004fe20000010040 */
[----:B------:R-:W2:Y:S04]  /*1a580*/  LDL.LU R8, [R1+0x250] ;  /* 0x0002500001087983 */ /* 0x000ea80000300800 */
[----:B------:R-:W3:Y:S01]  /*1a590*/  LDL.LU R17, [R1+0x758] ;  /* 0x0007580001117983 */ /* 0x000ee20000300800 */
[----:B------:R-:W-:-:S04]  /*1a5a0*/  FMUL.FTZ R65, R5, R21 ;  /* 0x0000001505417220 */ /* 0x000fc80000410000 */
[----:B------:R-:W-:Y:S01]  /*1a5b0*/  FFMA.FTZ R68, R13, R65, R68 ;  /* 0x000000410d447223 */ /* 0x000fe20000010044 */
[----:B------:R-:W-:Y:S01]  /*1a5c0*/  FADD.FTZ R66, R66, R65 ;  /* 0x0000004142427221 */ /* 0x000fe20000010000 */
[----:B------:R-:W-:Y:S02]  /*1a5d0*/  FMUL.FTZ R65, R5, R16 ;  /* 0x0000001005417220 */ /* 0x000fe40000410000 */
[----:B------:R-:W-:Y:S01]  /*1a5e0*/  FFMA.FTZ R68, R9, R69, R68 ;  /* 0x0000004509447223 */ /* 0x000fe20000010044 */
[----:B------:R-:W-:Y:S01]  /*1a5f0*/  FADD.FTZ R66, R69, R66 ;  /* 0x0000004245427221 */ /* 0x000fe20000010000 */
[----:B------:R-:W-:Y:S01]  /*1a600*/  FFMA.FTZ R67, R13, R21, R67 ;  /* 0x000000150d437223 */ /* 0x000fe20000010043 */
[----:B------:R-:W-:Y:S01]  /*1a610*/  FADD.FTZ R20, R20, R21 ;  /* 0x0000001514147221 */ /* 0x000fe20000010000 */
[----:B----4-:R-:W-:Y:S01]  /*1a620*/  FFMA.FTZ R68, R0, R65, R68 ;  /* 0x0000004100447223 */ /* 0x010fe20000010044 */
[----:B------:R-:W-:Y:S01]  /*1a630*/  FADD.FTZ R66, R66, R65 ;  /* 0x0000004142427221 */ /* 0x000fe20000010000 */
[----:B------:R-:W4:Y:S01]  /*1a640*/  LDL.LU R9, [R1+0x284] ;  /* 0x0002840001097983 */ /* 0x000f220000300800 */
[----:B---3--:R-:W-:-:S03]  /*1a650*/  FMUL.FTZ R69, R4, R17 ;  /* 0x0000001104457220 */ /* 0x008fc60000410000 */
[----:B------:R-:W3:Y:S01]  /*1a660*/  LDL.LU R13, [R1+0x264] ;  /* 0x00026400010d7983 */ /* 0x000ee20000300800 */
[----:B------:R-:W-:Y:S01]  /*1a670*/  FFMA.FTZ R68, R7, R69, R68 ;  /* 0x0000004507447223 */ /* 0x000fe20000010044 */
[----:B------:R-:W-:Y:S02]  /*1a680*/  FADD.FTZ R66, R69, R66 ;  /* 0x0000004245427221 */ /* 0x000fe40000010000 */
[----:B------:R-:W3:Y:S04]  /*1a690*/  LDL.LU R21, [R1+0x600] ;  /* 0x0006000001157983 */ /* 0x000ee80000300800 */
[----:B------:R-:W2:Y:S01]  /*1a6a0*/  LDL.LU R69, [R1+0x608] ;  /* 0x0006080001457983 */ /* 0x000ea20000300800 */
[----:B------:R-:W-:-:S04]  /*1a6b0*/  FMUL.FTZ R65, R5, R18 ;  /* 0x0000001205417220 */ /* 0x000fc80000410000 */
[----:B------:R-:W-:Y:S01]  /*1a6c0*/  FADD.FTZ R66, R66, R65 ;  /* 0x0000004142427221 */ /* 0x000fe20000010000 */
[----:B------:R-:W-:Y:S01]  /*1a6d0*/  FFMA.FTZ R67, R0, R16, R67 ;  /* 0x0000001000437223 */ /* 0x000fe20000010043 */
[----:B------:R-:W-:Y:S01]  /*1a6e0*/  FFMA.FTZ R64, R7, R17, R64 ;  /* 0x0000001107407223 */ /* 0x000fe20000010040 */
[----:B------:R-:W4:Y:S01]  /*1a6f0*/  LDL.LU R0, [R1+0x28c] ;  /* 0x00028c0001007983 */ /* 0x000f220000300800 */
[C---:B--2---:R-:W-:Y:S01]  /*1a700*/  FFMA.FTZ R68, R69.reuse, R65, R68 ;  /* 0x0000004145447223 */ /* 0x044fe20000010044 */
[----:B------:R-:W-:Y:S02]  /*1a710*/  FFMA.FTZ R67, R69, R18, R67 ;  /* 0x0000001245437223 */ /* 0x000fe40000010043 */
[----:B------:R-:W2:Y:S01]  /*1a720*/  LDL.LU R65, [R1+0x604] ;  /* 0x0006040001417983 */ /* 0x000ea20000300800 */
[-C--:B------:R-:W-:Y:S01]  /*1a730*/  FMUL.FTZ R69, R4, R8.reuse ;  /* 0x0000000804457220 */ /* 0x080fe20000410000 */
[----:B------:R-:W-:Y:S01]  /*1a740*/  FADD.FTZ R16, R20, R16 ;  /* 0x0000001014107221 */ /* 0x000fe20000010000 */
[----:B------:R-:W-:Y:S01]  /*1a750*/  FADD.FTZ R17, R6, R17 ;  /* 0x0000001106117221 */ /* 0x000fe20000010000 */
[----:B---3--:R-:W-:Y:S01]  /*1a760*/  FFMA.FTZ R67, R21, R13, R67 ;  /* 0x0000000d15437223 */ /* 0x008fe20000010043 */
[----:B------:R-:W-:Y:S01]  /*1a770*/  FADD.FTZ R66, R69, R66 ;  /* 0x0000004245427221 */ /* 0x000fe20000010000 */
[----:B------:R-:W3:Y:S01]  /*1a780*/  LDL.LU R7, [R1+0x5f4] ;  /* 0x0005f40001077983 */ /* 0x000ee20000300800 */
[C---:B--2---:R-:W-:Y:S01]  /*1a790*/  FFMA.FTZ R64, R65.reuse, R8, R64 ;  /* 0x0000000841407223 */ /* 0x044fe20000010040 */
[----:B------:R-:W-:Y:S01]  /*1a7a0*/  FFMA.FTZ R68, R65, R69, R68 ;  /* 0x0000004541447223 */ /* 0x000fe20000010044 */
[----:B------:R-:W-:Y:S01]  /*1a7b0*/  FMUL.FTZ R65, R5, R13 ;  /* 0x0000000d05417220 */ /* 0x000fe20000410000 */
[----:B------:R-:W-:Y:S01]  /*1a7c0*/  FADD.FTZ R16, R16, R18 ;  /* 0x0000001210107221 */ /* 0x000fe20000010000 */
[----:B------:R-:W-:Y:S01]  /*1a7d0*/  FADD.FTZ R17, R17, R8 ;  /* 0x0000000811117221 */ /* 0x000fe20000010000 */
[----:B----4-:R-:W-:Y:S01]  /*1a7e0*/  FMUL.FTZ R69, R4, R9 ;  /* 0x0000000904457220 */ /* 0x010fe20000410000 */
[----:B------:R-:W-:Y:S01]  /*1a7f0*/  FFMA.FTZ R68, R21, R65, R68 ;  /* 0x0000004115447223 */ /* 0x000fe20000010044 */
[----:B------:R-:W-:Y:S01]  /*1a800*/  FADD.FTZ R66, R66, R65 ;  /* 0x0000004142427221 */ /* 0x000fe20000010000 */
[----:B------:R-:W-:Y:S01]  /*1a810*/  FADD.FTZ R16, R16, R13 ;  /* 0x0000000d10107221 */ /* 0x000fe20000010000 */
[----:B------:R-:W2:Y:S01]  /*1a820*/  LDL.LU R65, [R1+0x5fc] ;  /* 0x0005fc0001417983 */ /* 0x000ea20000300800 */
[----:B------:R-:W-:Y:S01]  /*1a830*/  FADD.FTZ R17, R17, R9 ;  /* 0x0000000911117221 */ /* 0x000fe20000010000 */
[----:B------:R-:W-:-:S02]  /*1a840*/  FADD.FTZ R66, R69, R66 ;  /* 0x0000004245427221 */ /* 0x000fc40000010000 */
[----:B------:R-:W4:Y:S04]  /*1a850*/  LDL.LU R20, [R1+0x290] ;  /* 0x0002900001147983 */ /* 0x000f280000300800 */
[----:B------:R-:W3:Y:S04]  /*1a860*/  LDL.LU R6, [R1+0x294] ;  /* 0x0002940001067983 */ /* 0x000ee80000300800 */
[----:B------:R-:W3:Y:S04]  /*1a870*/  LDL.LU R18, [R1+0x5f0] ;  /* 0x0005f00001127983 */ /* 0x000ee80000300800 */
[----:B------:R-:W3:Y:S04]  /*1a880*/  LDL.LU R8, [R1+0x754] ;  /* 0x0007540001087983 */ /* 0x000ee80000300800 */
[----:B------:R-:W3:Y:S04]  /*1a890*/  LDL.LU R21, [R1+0x298] ;  /* 0x0002980001157983 */ /* 0x000ee80000300800 */
[----:B------:R-:W3:Y:S01]  /*1a8a0*/  LDL.LU R13, [R1+0x29c] ;  /* 0x00029c00010d7983 */ /* 0x000ee20000300800 */
[C---:B--2---:R-:W-:Y:S01]  /*1a8b0*/  FFMA.FTZ R64, R65.reuse, R9, R64 ;  /* 0x0000000941407223 */ /* 0x044fe20000010040 */
[----:B------:R-:W-:-:S02]  /*1a8c0*/  FFMA.FTZ R68, R65, R69, R68 ;  /* 0x0000004541447223 */ /* 0x000fc40000010044 */
[----:B------:R-:W2:Y:S04]  /*1a8d0*/  LDL.LU R9, [R1+0x5e0] ;  /* 0x0005e00001097983 */ /* 0x000ea80000300800 */
[----:B------:R-:W4:Y:S01]  /*1a8e0*/  LDL.LU R69, [R1+0x5f8] ;  /* 0x0005f80001457983 */ /* 0x000f220000300800 */
[----:B------:R-:W-:-:S04]  /*1a8f0*/  FMUL.FTZ R65, R5, R0 ;  /* 0x0000000005417220 */ /* 0x000fc80000410000 */
[----:B------:R-:W-:Y:S01]  /*1a900*/  FADD.FTZ R66, R66, R65 ;  /* 0x0000004142427221 */ /* 0x000fe20000010000 */
[----:B------:R-:W-:Y:S01]  /*1a910*/  FADD.FTZ R16, R16, R0 ;  /* 0x0000000010107221 */ /* 0x000fe20000010000 */
[C---:B----4-:R-:W-:Y:S01]  /*1a920*/  FFMA.FTZ R67, R69.reuse, R0, R67 ;  /* 0x0000000045437223 */ /* 0x050fe20000010043 */
[----:B------:R-:W-:Y:S01]  /*1a930*/  FFMA.FTZ R68, R69, R65, R68 ;  /* 0x0000004145447223 */ /* 0x000fe20000010044 */
[----:B------:R-:W-:Y:S01]  /*1a940*/  FMUL.FTZ R69, R4, R20 ;  /* 0x0000001404457220 */ /* 0x000fe20000410000 */
[----:B---3--:R-:W-:Y:S01]  /*1a950*/  FMUL.FTZ R65, R5, R6 ;  /* 0x0000000605417220 */ /* 0x008fe20000410000 */
[----:B------:R-:W3:Y:S02]  /*1a960*/  LDL.LU R0, [R1+0x750] ;  /* 0x0007500001007983 */ /* 0x000ee40000300800 */
[----:B------:R-:W-:Y:S01]  /*1a970*/  FFMA.FTZ R68, R7, R69, R68 ;  /* 0x0000004507447223 */ /* 0x000fe20000010044 */
[----:B------:R-:W-:-:S03]  /*1a980*/  FADD.FTZ R66, R69, R66 ;  /* 0x0000004245427221 */ /* 0x000fc60000010000 */
[----:B------:R-:W-:Y:S01]  /*1a990*/  FFMA.FTZ R68, R18, R65, R68 ;  /* 0x0000004112447223 */ /* 0x000fe20000010044 */
[----:B------:R-:W-:Y:S02]  /*1a9a0*/  FADD.FTZ R66, R66, R65 ;  /* 0x0000004142427221 */ /* 0x000fe40000010000 */
[----:B------:R-:W4:Y:S01]  /*1a9b0*/  LDL.LU R65, [R1+0x5ec] ;  /* 0x0005ec0001417983 */ /* 0x000f220000300800 */
[----:B------:R-:W-:Y:S01]  /*1a9c0*/  FFMA.FTZ R64, R7, R20, R64 ;  /* 0x0000001407407223 */ /* 0x000fe20000010040 */
[----:B------:R-:W-:Y:S01]  /*1a9d0*/  FADD.FTZ R17, R17, R20 ;  /* 0x0000001411117221 */ /* 0x000fe20000010000 */
[----:B------:R-:W-:Y:S01]  /*1a9e0*/  FFMA.FTZ R67, R18, R6, R67 ;  /* 0x0000000612437223 */ /* 0x000fe20000010043 */
[----:B------:R-:W-:Y:S01]  /*1a9f0*/  FADD.FTZ R16, R16, R6 ;  /* 0x0000000610107221 */ /* 0x000fe20000010000 */
[----:B------:R-:W2:Y:S04]  /*1aa00*/  LDL.LU R7, [R1+0x2a0] ;  /* 0x0002a00001077983 */ /* 0x000ea80000300800 */
[----:B------:R-:W2:Y:S04]  /*1aa10*/  LDL.LU R6, [R1+0x74c] ;  /* 0x00074c0001067983 */ /* 0x000ea80000300800 */
[----:B------:R-:W2:Y:S04]  /*1aa20*/  LDL.LU R20, [R1+0x5d4] ;  /* 0x0005d40001147983 */ /* 0x000ea80000300800 */
[----:B------:R-:W2:Y:S01]  /*1aa30*/  LDL.LU R18, [R1+0x2a4] ;  /* 0x0002a40001127983 */ /* 0x000ea20000300800 */
[-C--:B---3--:R-:W-:Y:S01]  /*1aa40*/  FMUL.FTZ R69, R4, R0.reuse ;  /* 0x0000000004457220 */ /* 0x088fe20000410000 */
[----:B------:R-:W-:Y:S01]  /*1aa50*/  FADD.FTZ R17, R17, R0 ;  /* 0x0000000011117221 */ /* 0x000fe20000010000 */
[----:B----4-:R-:W-:-:S02]  /*1aa60*/  FFMA.FTZ R64, R65, R0, R64 ;  /* 0x0000000041407223 */ /* 0x010fc40000010040 */
[----:B------:R-:W3:Y:S01]  /*1aa70*/  LDL.LU R0, [R1+0x5e8] ;  /* 0x0005e80001007983 */ /* 0x000ee20000300800 */
[----:B------:R-:W-:Y:S01]  /*1aa80*/  FFMA.FTZ R68, R65, R69, R68 ;  /* 0x0000004541447223 */ /* 0x000fe20000010044 */
[----:B------:R-:W-:Y:S02]  /*1aa90*/  FADD.FTZ R66, R69, R66 ;  /* 0x0000004245427221 */ /* 0x000fe40000010000 */
[----:B------:R-:W4:Y:S01]  /*1aaa0*/  LDL.LU R69, [R1+0x5d8] ;  /* 0x0005d80001457983 */ /* 0x000f220000300800 */
[----:B------:R-:W-:-:S04]  /*1aab0*/  FMUL.FTZ R65, R5, R21 ;  /* 0x0000001505417220 */ /* 0x000fc80000410000 */
[----:B------:R-:W-:Y:S01]  /*1aac0*/  FADD.FTZ R66, R66, R65 ;  /* 0x0000004142427221 */ /* 0x000fe20000010000 */
[C---:B---3--:R-:W-:Y:S01]  /*1aad0*/  FFMA.FTZ R67, R0.reuse, R21, R67 ;  /* 0x0000001500437223 */ /* 0x048fe20000010043 */
[----:B------:R-:W-:Y:S01]  /*1aae0*/  FFMA.FTZ R68, R0, R65, R68 ;  /* 0x0000004100447223 */ /* 0x000fe20000010044 */
[----:B------:R-:W-:Y:S01]  /*1aaf0*/  FMUL.FTZ R0, R4, R13 ;  /* 0x0000000d04007220 */ /* 0x000fe20000410000 */
[----:B--2---:R-:W-:-:S03]  /*1ab00*/  FMUL.FTZ R65, R5, R6 ;  /* 0x0000000605417220 */ /* 0x004fc60000410000 */
[----:B------:R-:W-:Y:S01]  /*1ab10*/  FFMA.FTZ R68, R9, R0, R68 ;  /* 0x0000000009447223 */ /* 0x000fe20000010044 */
[----:B------:R-:W-:Y:S01]  /*1ab20*/  FADD.FTZ R66, R0, R66 ;  /* 0x0000004200427221 */ /* 0x000fe20000010000 */
[----:B------:R-:W-:Y:S02]  /*1ab30*/  FMUL.FTZ R0, R4, R7 ;  /* 0x0000000704007220 */ /* 0x000fe40000410000 */
[----:B----4-:R-:W-:Y:S01]  /*1ab40*/  FFMA.FTZ R68, R69, R65, R68 ;  /* 0x0000004145447223 */ /* 0x010fe20000010044 */
[----:B------:R-:W-:Y:S01]  /*1ab50*/  FADD.FTZ R66, R66, R65 ;  /* 0x0000004142427221 */ /* 0x000fe20000010000 */
[----:B------:R-:W-:Y:S01]  /*1ab60*/  FADD.FTZ R16, R16, R21 ;  /* 0x0000001510107221 */ /* 0x000fe20000010000 */
[----:B------:R-:W-:Y:S01]  /*1ab70*/  FFMA.FTZ R64, R9, R13, R64 ;  /* 0x0000000d09407223 */ /* 0x000fe20000010040 */
[----:B------:R-:W-:Y:S01]  /*1ab80*/  FFMA.FTZ R68, R20, R0, R68 ;  /* 0x0000000014447223 */ /* 0x000fe20000010044 */
[----:B------:R-:W-:Y:S01]  /*1ab90*/  FADD.FTZ R66, R0, R66 ;  /* 0x0000004200427221 */ /* 0x000fe20000010000 */
[----:B------:R-:W-:Y:S01]  /*1aba0*/  FADD.FTZ R17, R17, R13 ;  /* 0x0000000d11117221 */ /* 0x000fe20000010000 */
[----:B------:R-:W2:Y:S01]  /*1abb0*/  LDL.LU R0, [R1+0x5cc] ;  /* 0x0005cc0001007983 */ /* 0x000ea20000300800 */
[----:B------:R-:W-:Y:S01]  /*1abc0*/  FFMA.FTZ R67, R69, R6, R67 ;  /* 0x0000000645437223 */ /* 0x000fe20000010043 */
[----:B------:R-:W-:Y:S01]  /*1abd0*/  FADD.FTZ R16, R16, R6 ;  /* 0x0000000610107221 */ /* 0x000fe20000010000 */
[----:B------:R-:W-:Y:S01]  /*1abe0*/  FMUL.FTZ R6, R5, R18 ;  /* 0x0000001205067220 */ /* 0x000fe20000410000 */
[----:B------:R-:W-:Y:S01]  /*1abf0*/  FFMA.FTZ R64, R20, R7, R64 ;  /* 0x0000000714407223 */ /* 0x000fe20000010040 */
[----:B------:R-:W-:Y:S01]  /*1ac00*/  FADD.FTZ R17, R17, R7 ;  /* 0x0000000711117221 */ /* 0x000fe20000010000 */
[----:B------:R-:W3:Y:S01]  /*1ac10*/  LDL.LU R65, [R1+0x2a8] ;  /* 0x0002a80001417983 */ /* 0x000ee20000300800 */
[----:B------:R-:W-:-:S03]  /*1ac20*/  FADD.FTZ R66, R66, R6 ;  /* 0x0000000642427221 */ /* 0x000fc60000010000 */
[----:B------:R-:W4:Y:S04]  /*1ac30*/  LDL.LU R7, [R1+0x748] ;  /* 0x0007480001077983 */ /* 0x000f280000300800 */
[----:B------:R-:W4:Y:S04]  /*1ac40*/  LDL.LU R21, [R1+0x594] ;  /* 0x0005940001157983 */ /* 0x000f280000300800 */
[----:B------:R-:W4:Y:S01]  /*1ac50*/  LDL.LU R69, [R1+0x584] ;  /* 0x0005840001457983 */ /* 0x000f220000300800 */
[----:B------:R-:W-:-:S03]  /*1ac60*/  FADD.FTZ R16, R16, R18 ;  /* 0x0000001210107221 */ /* 0x000fc60000010000 */
[----:B------:R-:W4:Y:S04]  /*1ac70*/  LDL.LU R9, [R1+0x2ac] ;  /* 0x0002ac0001097983 */ /* 0x000f280000300800 */
[----:B------:R-:W4:Y:S04]  /*1ac80*/  LDL.LU R13, [R1+0x590] ;  /* 0x00059000010d7983 */ /* 0x000f280000300800 */
[----:B------:R-:W4:Y:S01]  /*1ac90*/  LDL.LU R20, [R1+0x2b0] ;  /* 0x0002b00001147983 */ /* 0x000f220000300800 */
[----:B--2---:R-:W-:-:S03]  /*1aca0*/  FFMA.FTZ R68, R0, R6, R68 ;  /* 0x0000000600447223 */ /* 0x004fc60000010044 */
[----:B------:R-:W2:Y:S01]  /*1acb0*/  LDL.LU R6, [R1+0x5a0] ;  /* 0x0005a00001067983 */ /* 0x000ea20000300800 */
[----:B------:R-:W-:Y:S01]  /*1acc0*/  FFMA.FTZ R67, R0, R18, R67 ;  /* 0x0000001200437223 */ /* 0x000fe20000010043 */
[----:B---3--:R-:W-:Y:S02]  /*1acd0*/  FADD.FTZ R16, R16, R65 ;  /* 0x0000004110107221 */ /* 0x008fe40000010000 */
[----:B------:R-:W3:Y:S01]  /*1ace0*/  LDL.LU R18, [R1+0x56c] ;  /* 0x00056c0001127983 */ /* 0x000ee20000300800 */
[----:B----4-:R-:W-:-:S04]  /*1acf0*/  FMUL.FTZ R0, R4, R7 ;  /* 0x0000000704007220 */ /* 0x010fc80000410000 */
[----:B------:R-:W-:Y:S01]  /*1ad00*/  FADD.FTZ R66, R0, R66 ;  /* 0x0000004200427221 */ /* 0x000fe20000010000 */
[----:B------:R-:W-:Y:S01]  /*1ad10*/  FFMA.FTZ R67, R21, R65, R67 ;  /* 0x0000004115437223 */ /* 0x000fe20000010043 */
[----:B------:R-:W-:Y:S01]  /*1ad20*/  FADD.FTZ R16, R16, R8 ;  /* 0x0000000810107221 */ /* 0x000fe20000010000 */
[----:B------:R-:W-:Y:S02]  /*1ad30*/  FADD.FTZ R17, R17, R7 ;  /* 0x0000000711117221 */ /* 0x000fe40000010000 */
[----:B------:R-:W-:Y:S01]  /*1ad40*/  FFMA.FTZ R67, R69, R8, R67 ;  /* 0x0000000845437223 */ /* 0x000fe20000010043 */
[C---:B--2---:R-:W-:Y:S01]  /*1ad50*/  FFMA.FTZ R64, R6.reuse, R7, R64 ;  /* 0x0000000706407223 */ /* 0x044fe20000010040 */
[----:B------:R-:W-:Y:S01]  /*1ad60*/  FFMA.FTZ R68, R6, R0, R68 ;  /* 0x0000000006447223 */ /* 0x000fe20000010044 */
[----:B------:R-:W-:Y:S01]  /*1ad70*/  FMUL.FTZ R6, R5, R65 ;  /* 0x0000004105067220 */ /* 0x000fe20000410000 */
[----:B------:R-:W2:Y:S03]  /*1ad80*/  LDL.LU R7, [R1+0x580] ;  /* 0x0005800001077983 */ /* 0x000ea60000300800 */
[----:B------:R-:W-:Y:S01]  /*1ad90*/  FFMA.FTZ R68, R21, R6, R68 ;  /* 0x0000000615447223 */ /* 0x000fe20000010044 */
[----:B------:R-:W-:Y:S01]  /*1ada0*/  FADD.FTZ R66, R66, R6 ;  /* 0x0000000642427221 */ /* 0x000fe20000010000 */
[----:B------:R-:W-:Y:S01]  /*1adb0*/  FMUL.FTZ R6, R5, R8 ;  /* 0x0000000805067220 */ /* 0x000fe20000410000 */
[-C--:B------:R-:W-:Y:S01]  /*1adc0*/  FMUL.FTZ R0, R4, R9.reuse ;  /* 0x0000000904007220 */ /* 0x080fe20000410000 */
[----:B------:R-:W4:Y:S03]  /*1add0*/  LDL.LU R8, [R1+0x2b4] ;  /* 0x0002b40001087983 */ /* 0x000f260000300800 */
[C---:B------:R-:W-:Y:S01]  /*1ade0*/  FFMA.FTZ R68, R13.reuse, R0, R68 ;  /* 0x000000000d447223 */ /* 0x040fe20000010044 */
[----:B------:R-:W-:Y:S01]  /*1adf0*/  FADD.FTZ R66, R0, R66 ;  /* 0x0000004200427221 */ /* 0x000fe20000010000 */
[----:B------:R-:W-:Y:S01]  /*1ae00*/  FMUL.FTZ R0, R4, R20 ;  /* 0x0000001404007220 */ /* 0x000fe20000410000 */
[----:B------:R-:W-:Y:S01]  /*1ae10*/  FFMA.FTZ R64, R13, R9, R64 ;  /* 0x000000090d407223 */ /* 0x000fe20000010040 */
[----:B------:R-:W-:Y:S01]  /*1ae20*/  FFMA.FTZ R68, R69, R6, R68 ;  /* 0x0000000645447223 */ /* 0x000fe20000010044 */
[----:B------:R-:W-:Y:S01]  /*1ae30*/  FADD.FTZ R66, R66, R6 ;  /* 0x0000000642427221 */ /* 0x000fe20000010000 */
[----:B------:R-:W-:Y:S01]  /*1ae40*/  FADD.FTZ R17, R17, R9 ;  /* 0x0000000911117221 */ /* 0x000fe20000010000 */
[----:B------:R-:W3:Y:S02]  /*1ae50*/  LDL.LU R21, [R1+0x2b8] ;  /* 0x0002b80001157983 */ /* 0x000ee40000300800 */
[----:B------:R-:W-:-:S02]  /*1ae60*/  FADD.FTZ R66, R0, R66 ;  /* 0x0000004200427221 */ /* 0x000fc40000010000 */
[----:B------:R-:W3:Y:S04]  /*1ae70*/  LDL.LU R9, [R1+0x744] ;  /* 0x0007440001097983 */ /* 0x000ee80000300800 */
[----:B------:R-:W3:Y:S04]  /*1ae80*/  LDL.LU R13, [R1+0x564] ;  /* 0x00056400010d7983 */ /* 0x000ee80000300800 */
[----:B------:R-:W3:Y:S04]  /*1ae90*/  LDL.LU R65, [R1+0x2bc] ;  /* 0x0002bc0001417983 */ /* 0x000ee80000300800 */
[----:B------:R-:W3:Y:S01]  /*1aea0*/  LDL.LU R69, [R1+0x560] ;  /* 0x0005600001457983 */ /* 0x000ee20000300800 */
[----:B--2---:R-:W-:Y:S01]  /*1aeb0*/  FFMA.FTZ R68, R7, R0, R68 ;  /* 0x0000000007447223 */ /* 0x004fe20000010044 */
[----:B----4-:R-:W-:-:S04]  /*1aec0*/  FMUL.FTZ R6, R5, R8 ;  /* 0x0000000805067220 */ /* 0x010fc80000410000 */
[----:B---3--:R-:W-:Y:S01]  /*1aed0*/  FFMA.FTZ R68, R18, R6, R68 ;  /* 0x0000000612447223 */ /* 0x008fe20000010044 */
[----:B------:R-:W-:Y:S02]  /*1aee0*/  FADD.FTZ R66, R66, R6 ;  /* 0x0000000642427221 */ /* 0x000fe40000010000 */
[----:B------:R-:W2:Y:S01]  /*1aef0*/  LDL.LU R6, [R1+0x568] ;  /* 0x0005680001067983 */ /* 0x000ea20000300800 */
[----:B------:R-:W-:Y:S01]  /*1af00*/  FFMA.FTZ R64, R7, R20, R64 ;  /* 0x0000001407407223 */ /* 0x000fe20000010040 */
[----:B------:R-:W-:Y:S02]  /*1af10*/  FADD.FTZ R17, R17, R20 ;  /* 0x0000001411117221 */ /* 0x000fe40000010000 */
[----:B------:R-:W3:Y:S01]  /*1af20*/  LDL.LU R20, [R1+0x288] ;  /* 0x0002880001147983 */ /* 0x000ee20000300800 */
[----:B------:R-:W-:Y:S01]  /*1af30*/  FMUL.FTZ R0, R4, R9 ;  /* 0x0000000904007220 */ /* 0x000fe20000410000 */
[----:B------:R-:W-:Y:S01]  /*1af40*/  FADD.FTZ R17, R17, R9 ;  /* 0x0000000911117221 */ /* 0x000fe20000010000 */
[----:B------:R-:W-:Y:S01]  /*1af50*/  FFMA.FTZ R67, R18, R8, R67 ;  /* 0x0000000812437223 */ /* 0x000fe20000010043 */
[----:B------:R-:W4:Y:S01]  /*1af60*/  LDL.LU R7, [R1+0x2c0] ;  /* 0x0002c00001077983 */ /* 0x000f220000300800 */
[----:B------:R-:W-:Y:S01]  /*1af70*/  FADD.FTZ R66, R0, R66 ;  /* 0x0000004200427221 */ /* 0x000fe20000010000 */
[----:B------:R-:W-:-:S02]  /*1af80*/  FADD.FTZ R16, R16, R8 ;  /* 0x0000000810107221 */ /* 0x000fc40000010000 */
[----:B------:R-:W4:Y:S01]  /*1af90*/  LDL.LU R18, [R1+0x548] ;  /* 0x0005480001127983 */ /* 0x000f220000300800 */
[----:B------:R-:W-:-:S03]  /*1afa0*/  FFMA.FTZ R67, R13, R21, R67 ;  /* 0x000000150d437223 */ /* 0x000fc60000010043 */
[----:B------:R-:W4:Y:S01]  /*1afb0*/  LDL.LU R8, [R1+0x53c] ;  /* 0x00053c0001087983 */ /* 0x000f220000300800 */
[----:B------:R-:W-:Y:S01]  /*1afc0*/  FADD.FTZ R16, R16, R21 ;  /* 0x0000001510107221 */ /* 0x000fe20000010000 */
[C---:B--2---:R-:W-:Y:S01]  /*1afd0*/  FFMA.FTZ R64, R6.reuse, R9, R64 ;  /* 0x0000000906407223 */ /* 0x044fe20000010040 */
[----:B------:R-:W-:Y:S01]  /*1afe0*/  FFMA.FTZ R68, R6, R0, R68 ;  /* 0x0000000006447223 */ /* 0x000fe20000010044 */
[----:B------:R-:W-:Y:S01]  /*1aff0*/  FMUL.FTZ R6, R5, R21 ;  /* 0x0000001505067220 */ /* 0x000fe20000410000 */
[----:B------:R-:W2:Y:S01]  /*1b000*/  LDL.LU R9, [R1+0x558] ;  /* 0x0005580001097983 */ /* 0x000ea20000300800 */
[-C--:B------:R-:W-:Y:S02]  /*1b010*/  FMUL.FTZ R0, R4, R65.reuse ;  /* 0x0000004104007220 */ /* 0x080fe40000410000 */
[----:B------:R-:W-:Y:S01]  /*1b020*/  FFMA.FTZ R68, R13, R6, R68 ;  /* 0x000000060d447223 */ /* 0x000fe20000010044 */
[C---:B------:R-:W-:Y:S01]  /*1b030*/  FFMA.FTZ R64, R69.reuse, R65, R64 ;  /* 0x0000004145407223 */ /* 0x040fe20000010040 */
[----:B------:R-:W2:Y:S02]  /*1b040*/  LDL.LU R21, [R1+0x2c4] ;  /* 0x0002c40001157983 */ /* 0x000ea40000300800 */
[----:B------:R-:W-:-:S02]  /*1b050*/  FFMA.FTZ R68, R69, R0, R68 ;  /* 0x0000000045447223 */ /* 0x000fc40000010044 */
[----:B------:R-:W2:Y:S04]  /*1b060*/  LDL.LU R69, [R1+0x528] ;  /* 0x0005280001457983 */ /* 0x000ea80000300800 */
[----:B------:R-:W2:Y:S01]  /*1b070*/  LDL.LU R13, [R1+0x538] ;  /* 0x00053800010d7983 */ /* 0x000ea20000300800 */
[----:B------:R-:W-:Y:S01]  /*1b080*/  FADD.FTZ R66, R66, R6 ;  /* 0x0000000642427221 */ /* 0x000fe20000010000 */
[----:B------:R-:W-:-:S03]  /*1b090*/  FMUL.FTZ R6, R5, R10 ;  /* 0x0000000a05067220 */ /* 0x000fc60000410000 */
[----:B------:R-:W-:Y:S01]  /*1b0a0*/  FADD.FTZ R66, R0, R66 ;  /* 0x0000004200427221 */ /* 0x000fe20000010000 */
[-C--:B---3--:R-:W-:Y:S01]  /*1b0b0*/  FMUL.FTZ R0, R4, R20.reuse ;  /* 0x0000001404007220 */ /* 0x088fe20000410000 */
[----:B------:R-:W-:Y:S02]  /*1b0c0*/  FADD.FTZ R16, R16, R10 ;  /* 0x0000000a10107221 */ /* 0x000fe40000010000 */
[----:B------:R-:W-:Y:S01]  /*1b0d0*/  FADD.FTZ R66, R66, R6 ;  /* 0x0000000642427221 */ /* 0x000fe20000010000 */
[----:B------:R-:W-:Y:S01]  /*1b0e0*/  FADD.FTZ R17, R17, R65 ;  /* 0x0000004111117221 */ /* 0x000fe20000010000 */
[----:B----4-:R-:W-:Y:S01]  /*1b0f0*/  FADD.FTZ R16, R16, R7 ;  /* 0x0000000710107221 */ /* 0x010fe20000010000 */
[----:B------:R-:W3:Y:S01]  /*1b100*/  LDL.LU R65, [R1+0x280] ;  /* 0x0002800001417983 */ /* 0x000ee20000300800 */
[----:B------:R-:W-:Y:S01]  /*1b110*/  FADD.FTZ R66, R0, R66 ;  /* 0x0000004200427221 */ /* 0x000fe20000010000 */
[----:B------:R-:W-:Y:S01]  /*1b120*/  FFMA.FTZ R64, R18, R20, R64 ;  /* 0x0000001412407223 */ /* 0x000fe20000010040 */
[----:B------:R-:W-:-:S02]  /*1b130*/  FADD.FTZ R17, R17, R20 ;  /* 0x0000001411117221 */ /* 0x000fc40000010000 */
[----:B------:R-:W4:Y:S02]  /*1b140*/  LDL.LU R20, [R1+0x740] ;  /* 0x0007400001147983 */ /* 0x000f240000300800 */
[----:B------:R-:W-:Y:S01]  /*1b150*/  FADD.FTZ R17, R17, R19 ;  /* 0x0000001311117221 */ /* 0x000fe20000010000 */
[C---:B--2---:R-:W-:Y:S01]  /*1b160*/  FFMA.FTZ R68, R9.reuse, R6, R68 ;  /* 0x0000000609447223 */ /* 0x044fe20000010044 */
[----:B------:R-:W-:Y:S01]  /*1b170*/  FFMA.FTZ R67, R9, R10, R67 ;  /* 0x0000000a09437223 */ /* 0x000fe20000010043 */
[CC--:B------:R-:W-:Y:S01]  /*1b180*/  FMUL.FTZ R6, R5.reuse, R7.reuse ;  /* 0x0000000705067220 */ /* 0x0c0fe20000410000 */
[----:B------:R-:W2:Y:S01]  /*1b190*/  LDL.LU R9, [R1+0x518] ;  /* 0x0005180001097983 */ /* 0x000ea20000300800 */
[----:B------:R-:W-:Y:S01]  /*1b1a0*/  FFMA.FTZ R68, R18, R0, R68 ;  /* 0x0000000012447223 */ /* 0x000fe20000010044 */
[----:B------:R-:W-:Y:S01]  /*1b1b0*/  FFMA.FTZ R67, R8, R7, R67 ;  /* 0x0000000708437223 */ /* 0x000fe20000010043 */
[----:B------:R-:W-:Y:S01]  /*1b1c0*/  FADD.FTZ R66, R66, R6 ;  /* 0x0000000642427221 */ /* 0x000fe20000010000 */
[----:B------:R-:W-:Y:S01]  /*1b1d0*/  FADD.FTZ R16, R16, R21 ;  /* 0x0000001510107221 */ /* 0x000fe20000010000 */
[----:B------:R-:W-:Y:S01]  /*1b1e0*/  FFMA.FTZ R68, R8, R6, R68 ;  /* 0x0000000608447223 */ /* 0x000fe20000010044 */
[-C--:B------:R-:W-:Y:S01]  /*1b1f0*/  FMUL.FTZ R6, R5, R21.reuse ;  /* 0x0000001505067220 */ /* 0x080fe20000410000 */
[----:B------:R-:W-:Y:S01]  /*1b200*/  FFMA.FTZ R67, R69, R21, R67 ;  /* 0x0000001545437223 */ /* 0x000fe20000010043 */
[-C--:B------:R-:W-:Y:S01]  /*1b210*/  FMUL.FTZ R0, R4, R19.reuse ;  /* 0x0000001304007220 */ /* 0x080fe20000410000 */
[----:B------:R-:W4:Y:S01]  /*1b220*/  LDL.LU R21, [R1+0x73c] ;  /* 0x00073c0001157983 */ /* 0x000f220000300800 */
[----:B------:R-:W-:-:S03]  /*1b230*/  FFMA.FTZ R64, R13, R19, R64 ;  /* 0x000000130d407223 */ /* 0x000fc60000010040 */
[----:B------:R-:W4:Y:S04]  /*1b240*/  LDL.LU R18, [R1+0x4fc] ;  /* 0x0004fc0001127983 */ /* 0x000f280000300800 */
[----:B------:R-:W4:Y:S04]  /*1b250*/  LDL.LU R19, [R1+0x27c] ;  /* 0x00027c0001137983 */ /* 0x000f280000300800 */
[----:B------:R-:W4:Y:S01]  /*1b260*/  LDL.LU R10, [R1+0x4f8] ;  /* 0x0004f800010a7983 */ /* 0x000f220000300800 */
[----:B------:R-:W-:Y:S01]  /*1b270*/  FFMA.FTZ R68, R13, R0, R68 ;  /* 0x000000000d447223 */ /* 0x000fe20000010044 */
[----:B------:R-:W-:Y:S01]  /*1b280*/  FADD.FTZ R66, R0, R66 ;  /* 0x0000004200427221 */ /* 0x000fe20000010000 */
[----:B---3--:R-:W-:Y:S01]  /*1b290*/  FMUL.FTZ R0, R4, R65 ;  /* 0x0000004104007220 */ /* 0x008fe20000410000 */
[----:B------:R-:W3:Y:S01]  /*1b2a0*/  LDL.LU R8, [R1+0x2c8] ;  /* 0x0002c80001087983 */ /* 0x000ee20000300800 */
[----:B------:R-:W-:Y:S01]  /*1b2b0*/  FFMA.FTZ R68, R69, R6, R68 ;  /* 0x0000000645447223 */ /* 0x000fe20000010044 */
[----:B------:R-:W-:-:S02]  /*1b2c0*/  FADD.FTZ R66, R66, R6 ;  /* 0x0000000642427221 */ /* 0x000fc40000010000 */
[----:B------:R-:W3:Y:S04]  /*1b2d0*/  LDL.LU R13, [R1+0x274] ;  /* 0x00027400010d7983 */ /* 0x000ee80000300800 */
[----:B------:R-:W3:Y:S01]  /*1b2e0*/  LDL.LU R69, [R1+0x4e0] ;  /* 0x0004e00001457983 */ /* 0x000ee20000300800 */
[----:B------:R-:W-:-:S03]  /*1b2f0*/  FADD.FTZ R66, R0, R66 ;  /* 0x0000004200427221 */ /* 0x000fc60000010000 */
[----:B------:R-:W3:Y:S01]  /*1b300*/  LDL.LU R7, [R1+0x4e4] ;  /* 0x0004e40001077983 */ /* 0x000ee20000300800 */
[----:B------:R-:W-:Y:S01]  /*1b310*/  FADD.FTZ R17, R17, R65 ;  /* 0x0000004111117221 */ /* 0x000fe20000010000 */
[C---:B--2---:R-:W-:Y:S01]  /*1b320*/  FFMA.FTZ R68, R9.reuse, R0, R68 ;  /* 0x0000000009447223 */ /* 0x044fe20000010044 */
[----:B------:R-:W-:Y:S02]  /*1b330*/  FFMA.FTZ R64, R9, R65, R64 ;  /* 0x0000004109407223 */ /* 0x000fe40000010040 */
[----:B------:R-:W2:Y:S04]  /*1b340*/  LDL.LU R9, [R1+0x4b4] ;  /* 0x0004b40001097983 */ /* 0x000ea80000300800 */
[----:B------:R-:W2:Y:S01]  /*1b350*/  LDL.LU R65, [R1+0x4b0] ;  /* 0x0004b00001417983 */ /* 0x000ea20000300800 */
[----:B----4-:R-:W-:-:S04]  /*1b360*/  FMUL.FTZ R6, R5, R21 ;  /* 0x0000001505067220 */ /* 0x010fc80000410000 */
[----:B------:R-:W-:Y:S01]  /*1b370*/  FFMA.FTZ R68, R18, R6, R68 ;  /* 0x0000000612447223 */ /* 0x000fe20000010044 */
[----:B------:R-:W-:Y:S01]  /*1b380*/  FMUL.FTZ R0, R4, R19 ;  /* 0x0000001304007220 */ /* 0x000fe20000410000 */
[----:B------:R-:W-:Y:S01]  /*1b390*/  FFMA.FTZ R67, R18, R21, R67 ;  /* 0x0000001512437223 */ /* 0x000fe20000010043 */
[----:B------:R-:W-:Y:S01]  /*1b3a0*/  FADD.FTZ R16, R16, R21 ;  /* 0x0000001510107221 */ /* 0x000fe20000010000 */
[----:B------:R-:W4:Y:S01]  /*1b3b0*/  LDL.LU R18, [R1+0x270] ;  /* 0x0002700001127983 */ /* 0x000f220000300800 */
[C---:B------:R-:W-:Y:S01]  /*1b3c0*/  FFMA.FTZ R64, R10.reuse, R19, R64 ;  /* 0x000000130a407223 */ /* 0x040fe20000010040 */
[----:B------:R-:W-:Y:S02]  /*1b3d0*/  FFMA.FTZ R68, R10, R0, R68 ;  /* 0x000000000a447223 */ /* 0x000fe40000010044 */
[----:B------:R-:W4:Y:S04]  /*1b3e0*/  LDL.LU R21, [R1+0x26c] ;  /* 0x00026c0001157983 */ /* 0x000f280000300800 */
[----:B------:R-:W4:Y:S01]  /*1b3f0*/  LDL.LU R10, [R1+0x494] ;  /* 0x00049400010a7983 */ /* 0x000f220000300800 */
[----:B------:R-:W-:Y:S01]  /*1b400*/  FADD.FTZ R66, R66, R6 ;  /* 0x0000000642427221 */ /* 0x000fe20000010000 */
[----:B------:R-:W-:Y:S01]  /*1b410*/  FADD.FTZ R17, R17, R19 ;  /* 0x0000001311117221 */ /* 0x000fe20000010000 */
[-C--:B---3--:R-:W-:Y:S01]  /*1b420*/  FMUL.FTZ R6, R5, R8.reuse ;  /* 0x0000000805067220 */ /* 0x088fe20000410000 */
[----:B------:R-:W-:Y:S01]  /*1b430*/  FADD.FTZ R16, R16, R8 ;  /* 0x0000000810107221 */ /* 0x000fe20000010000 */
[----:B------:R-:W-:Y:S01]  /*1b440*/  FADD.FTZ R66, R0, R66 ;  /* 0x0000004200427221 */ /* 0x000fe20000010000 */
[-C--:B------:R-:W-:Y:S01]  /*1b450*/  FMUL.FTZ R0, R4, R13.reuse ;  /* 0x0000000d04007220 */ /* 0x080fe20000410000 */
[----:B------:R-:W-:Y:S01]  /*1b460*/  FFMA.FTZ R64, R69, R13, R64 ;  /* 0x0000000d45407223 */ /* 0x000fe20000010040 */
[----:B------:R-:W-:Y:S01]  /*1b470*/  FADD.FTZ R17, R17, R13 ;  /* 0x0000000d11117221 */ /* 0x000fe20000010000 */
[C---:B------:R-:W-:Y:S01]  /*1b480*/  FFMA.FTZ R67, R7.reuse, R8, R67 ;  /* 0x0000000807437223 */ /* 0x040fe20000010043 */
[----:B------:R-:W3:Y:S01]  /*1b490*/  LDL.LU R13, [R1+0x738] ;  /* 0x00073800010d7983 */ /* 0x000ee20000300800 */
[----:B------:R-:W-:Y:S01]  /*1b4a0*/  FFMA.FTZ R68, R7, R6, R68 ;  /* 0x0000000607447223 */ /* 0x000fe20000010044 */
[----:B------:R-:W-:-:S02]  /*1b4b0*/  FADD.FTZ R66, R66, R6 ;  /* 0x0000000642427221 */ /* 0x000fc40000010000 */
[----:B------:R-:W3:Y:S01]  /*1b4c0*/  LDL.LU R7, [R1+0x490] ;  /* 0x0004900001077983 */ /* 0x000ee20000300800 */
[----:B------:R-:W-:Y:S01]  /*1b4d0*/  FFMA.FTZ R68, R69, R0, R68 ;  /* 0x0000000045447223 */ /* 0x000fe20000010044 */
[----:B------:R-:W-:Y:S02]  /*1b4e0*/  FMUL.FTZ R6, R5, R20 ;  /* 0x0000001405067220 */ /* 0x000fe40000410000 */
[----:B------:R-:W3:Y:S01]  /*1b4f0*/  LDL.LU R19, [R1+0x260] ;  /* 0x0002600001137983 */ /* 0x000ee20000300800 */
[----:B------:R-:W-:Y:S01]  /*1b500*/  FADD.FTZ R66, R0, R66 ;  /* 0x0000004200427221 */ /* 0x000fe20000010000 */
[----:B------:R-:W-:Y:S02]  /*1b510*/  FADD.FTZ R16, R16, R20 ;  /* 0x0000001410107221 */ /* 0x000fe40000010000 */
[----:B------:R-:W3:Y:S01]  /*1b520*/  LDL.LU R8, [R1+0x484] ;  /* 0x0004840001087983 */ /* 0x000ee20000300800 */
[----:B------:R-:W-:-:S03]  /*1b530*/  FADD.FTZ R66, R66, R6 ;  /* 0x0000000642427221 */ /* 0x000fc60000010000 */
[----:B------:R-:W3:Y:S01]  /*1b540*/  LDL.LU R69, [R1+0x258] ;  /* 0x0002580001457983 */ /* 0x000ee20000300800 */
[C---:B--2---:R-:W-:Y:S01]  /*1b550*/  FFMA.FTZ R67, R9.reuse, R20, R67 ;  /* 0x0000001409437223 */ /* 0x044fe20000010043 */
[----:B------:R-:W-:Y:S02]  /*1b560*/  FFMA.FTZ R68, R9, R6, R68 ;  /* 0x0000000609447223 */ /* 0x000fe40000010044 */
[----:B------:R-:W2:Y:S04]  /*1b570*/  LDL.LU R20, [R1+0x254] ;  /* 0x0002540001147983 */ /* 0x000ea80000300800 */
[----:B------:R-:W2:Y:S01]  /*1b580*/  LDL.LU R9, [R1+0x480] ;  /* 0x0004800001097983 */ /* 0x000ea20000300800 */
[-C--:B----4-:R-:W-:Y:S01]  /*1b590*/  FMUL.FTZ R6, R5, R18.reuse ;  /* 0x0000001205067220 */ /* 0x090fe20000410000 */
[----:B------:R-:W-:Y:S01]  /*1b5a0*/  FADD.FTZ R16, R16, R18 ;  /* 0x0000001210107221 */ /* 0x000fe20000010000 */
[----:B------:R-:W-:Y:S01]  /*1b5b0*/  FMUL.FTZ R0, R4, R21 ;  /* 0x0000001504007220 */ /* 0x000fe20000410000 */
[----:B------:R-:W-:-:S02]  /*1b5c0*/  FFMA.FTZ R67, R10, R18, R67 ;  /* 0x000000120a437223 */ /* 0x000fc40000010043 */
[----:B------:R-:W4:Y:S01]  /*1b5d0*/  LDL.LU R18, [R1+0x734] ;  /* 0x0007340001127983 */ /* 0x000f220000300800 */
[C---:B------:R-:W-:Y:S01]  /*1b5e0*/  FFMA.FTZ R64, R65.reuse, R21, R64 ;  /* 0x0000001541407223 */ /* 0x040fe20000010040 */
[----:B------:R-:W-:Y:S02]  /*1b5f0*/  FFMA.FTZ R68, R65, R0, R68 ;  /* 0x0000000041447223 */ /* 0x000fe40000010044 */
[----:B------:R-:W4:Y:S01]  /*1b600*/  LDL.LU R65, [R1+0x45c] ;  /* 0x00045c0001417983 */ /* 0x000f220000300800 */
[----:B------:R-:W-:-:S03]  /*1b610*/  FADD.FTZ R17, R17, R21 ;  /* 0x0000001511117221 */ /* 0x000fc60000010000 */
[----:B------:R-:W4:Y:S01]  /*1b620*/  LDL.LU R21, [R1+0x24c] ;  /* 0x00024c0001157983 */ /* 0x000f220000300800 */
[----:B------:R-:W-:-:S03]  /*1b630*/  FFMA.FTZ R68, R10, R6, R68 ;  /* 0x000000060a447223 */ /* 0x000fc60000010044 */
[----:B------:R-:W4:Y:S01]  /*1b640*/  LDL.LU R10, [R1+0x458] ;  /* 0x00045800010a7983 */ /* 0x000f220000300800 */
[----:B------:R-:W-:Y:S01]  /*1b650*/  FADD.FTZ R66, R0, R66 ;  /* 0x0000004200427221 */ /* 0x000fe20000010000 */
[-C--:B---3--:R-:W-:Y:S01]  /*1b660*/  FMUL.FTZ R0, R4, R13.reuse ;  /* 0x0000000d04007220 */ /* 0x088fe20000410000 */
[C---:B------:R-:W-:Y:S02]  /*1b670*/  FFMA.FTZ R64, R7.reuse, R13, R64 ;  /* 0x0000000d07407223 */ /* 0x040fe40000010040 */
[----:B------:R-:W-:Y:S01]  /*1b680*/  FADD.FTZ R66, R66, R6 ;  /* 0x0000000642427221 */ /* 0x000fe20000010000 */
[----:B------:R-:W-:Y:S01]  /*1b690*/  FFMA.FTZ R68, R7, R0, R68 ;  /* 0x0000000007447223 */ /* 0x000fe20000010044 */
[-C--:B------:R-:W-:Y:S01]  /*1b6a0*/  FMUL.FTZ R6, R5, R19.reuse ;  /* 0x0000001305067220 */ /* 0x080fe20000410000 */
[----:B------:R-:W3:Y:S01]  /*1b6b0*/  LDL.LU R7, [R1+0x444] ;  /* 0x0004440001077983 */ /* 0x000ee20000300800 */
[----:B------:R-:W-:Y:S01]  /*1b6c0*/  FADD.FTZ R66, R0, R66 ;  /* 0x0000004200427221 */ /* 0x000fe20000010000 */
[----:B------:R-:W-:Y:S01]  /*1b6d0*/  FADD.FTZ R17, R17, R13 ;  /* 0x0000000d11117221 */ /* 0x000fe20000010000 */
[C---:B------:R-:W-:Y:S01]  /*1b6e0*/  FFMA.FTZ R67, R8.reuse, R19, R67 ;  /* 0x0000001308437223 */ /* 0x040fe20000010043 */
[----:B------:R-:W-:Y:S01]  /*1b6f0*/  FFMA.FTZ R68, R8, R6, R68 ;  /* 0x0000000608447223 */ /* 0x000fe20000010044 */
[----:B------:R-:W-:Y:S01]  /*1b700*/  FMUL.FTZ R0, R4, R69 ;  /* 0x0000004504007220 */ /* 0x000fe20000410000 */
[----:B------:R-:W-:Y:S01]  /*1b710*/  FADD.FTZ R16, R16, R19 ;  /* 0x0000001310107221 */ /* 0x000fe20000010000 */
[----:B------:R-:W3:Y:S01]  /*1b720*/  LDL.LU R8, [R1+0x440] ;  /* 0x0004400001087983 */ /* 0x000ee20000300800 */
[----:B------:R-:W-:-:S03]  /*1b730*/  FADD.FTZ R66, R66, R6 ;  /* 0x0000000642427221 */ /* 0x000fc60000010000 */
[----:B------:R-:W3:Y:S01]  /*1b740*/  LDL.LU R19, [R1+0x268] ;  /* 0x0002680001137983 */ /* 0x000ee20000300800 */
[----:B------:R-:W-:Y:S01]  /*1b750*/  FADD.FTZ R17, R17, R69 ;  /* 0x0000004511117221 */ /* 0x000fe20000010000 */
[----:B------:R-:W-:Y:S02]  /*1b760*/  FADD.FTZ R66, R0, R66 ;  /* 0x0000004200427221 */ /* 0x000fe40000010000 */
[----:B------:R-:W3:Y:S01]  /*1b770*/  LDL.LU R13, [R1+0x418] ;  /* 0x00041800010d7983 */ /* 0x000ee20000300800 */
[C---:B--2---:R-:W-:Y:S01]  /*1b780*/  FFMA.FTZ R64, R9.reuse, R69, R64 ;  /* 0x0000004509407223 */ /* 0x044fe20000010040 */
[----:B------:R-:W-:Y:S02]  /*1b790*/  FFMA.FTZ R68, R9, R0, R68 ;  /* 0x0000000009447223 */ /* 0x000fe40000010044 */
[----:B------:R-:W2:Y:S04]  /*1b7a0*/  LDL.LU R69, [R1+0x278] ;  /* 0x0002780001457983 */ /* 0x000ea80000300800 */
[----:B------:R-:W2:Y:S01]  /*1b7b0*/  LDL.LU R9, [R1+0x434] ;  /* 0x0004340001097983 */ /* 0x000ea20000300800 */
[-C--:B----4-:R-:W-:Y:S01]  /*1b7c0*/  FMUL.FTZ R6, R5, R18.reuse ;  /* 0x0000001205067220 */ /* 0x090fe20000410000 */
[----:B------:R-:W-:-:S03]  /*1b7d0*/  FFMA.FTZ R67, R65, R18, R67 ;  /* 0x0000001241437223 */ /* 0x000fc60000010043 */
[----:B------:R-:W-:Y:S02]  /*1b7e0*/  FFMA.FTZ R68, R65, R6, R68 ;  /* 0x0000000641447223 */ /* 0x000fe40000010044 */
[----:B------:R-:W4:Y:S01]  /*1b7f0*/  LDL.LU R65, [R1+0x430] ;  /* 0x0004300001417983 */ /* 0x000f220000300800 */
[-C--:B------:R-:W-:Y:S01]  /*1b800*/  FMUL.FTZ R0, R4, R21.reuse ;  /* 0x0000001504007220 */ /* 0x080fe20000410000 */
[----:B------:R-:W-:-:S03]  /*1b810*/  FFMA.FTZ R64, R10, R21, R64 ;  /* 0x000000150a407223 */ /* 0x000fc60000010040 */
[----:B------:R-:W-:Y:S02]  /*1b820*/  FFMA.FTZ R68, R10, R0, R68 ;  /* 0x000000000a447223 */ /* 0x000fe40000010044 */
[----:B------:R-:W4:Y:S01]  /*1b830*/  LDL.LU R10, [R1+0x41c] ;  /* 0x00041c00010a7983 */ /* 0x000f220000300800 */
[----:B------:R-:W-:-:S03]  /*1b840*/  FADD.FTZ R17, R17, R21 ;  /* 0x0000001511117221 */ /* 0x000fc60000010000 */
[----:B------:R-:W4:Y:S01]  /*1b850*/  LDL.LU R21, [R1+0x2d0] ;  /* 0x0002d00001157983 */ /* 0x000f220000300800 */
[----:B------:R-:W-:Y:S01]  /*1b860*/  FADD.FTZ R66, R66, R6 ;  /* 0x0000000642427221 */ /* 0x000fe20000010000 */
[-C--:B------:R-:W-:Y:S01]  /*1b870*/  FMUL.FTZ R6, R5, R20.reuse ;  /* 0x0000001405067220 */ /* 0x080fe20000410000 */
[----:B------:R-:W-:Y:S01]  /*1b880*/  FADD.FTZ R16, R16, R18 ;  /* 0x0000001210107221 */ /* 0x000fe20000010000 */
[C---:B---3--:R-:W-:Y:S01]  /*1b890*/  FFMA.FTZ R67, R7.reuse, R20, R67 ;  /* 0x0000001407437223 */ /* 0x048fe20000010043 */
        /* <DEDUP_REMOVED lines=9> */
[----:B------:R-:W3:Y:S01]  /*1b930*/  LDL.LU R20, [R1+0x410] ;  /* 0x0004100001147983 */ /* 0x000ee20000300800 */
[----:B------:R-:W-:-:S03]  /*1b940*/  FADD.FTZ R66, R0, R66 ;  /* 0x0000004200427221 */ /* 0x000fc60000010000 */
[----:B------:R-:W3:Y:S01]  /*1b950*/  LDL.LU R8, [R1+0x2d8] ;  /* 0x0002d80001087983 */ /* 0x000ee20000300800 */
[----:B------:R-:W-:Y:S01]  /*1b960*/  FADD.FTZ R17, R17, R11 ;  /* 0x0000000b11117221 */ /* 0x000fe20000010000 */
[----:B------:R-:W-:Y:S01]  /*1b970*/  FADD.FTZ R16, R16, R19 ;  /* 0x0000001310107221 */ /* 0x000fe20000010000 */
[----:B------:R-:W-:Y:S01]  /*1b980*/  FADD.FTZ R66, R66, R6 ;  /* 0x0000000642427221 */ /* 0x000fe20000010000 */
[----:B------:R-:W3:Y:S04]  /*1b990*/  LDL.LU R18, [R1+0x3dc] ;  /* 0x0003dc0001127983 */ /* 0x000ee80000300800 */
[----:B------:R-:W3:Y:S01]  /*1b9a0*/  LDL.LU R11, [R1+0x3b0] ;  /* 0x0003b000010b7983 */ /* 0x000ee20000300800 */
[----:B--2---:R-:W-:Y:S01]  /*1b9b0*/  FMUL.FTZ R0, R4, R69 ;  /* 0x0000004504007220 */ /* 0x004fe20000410000 */
[C---:B------:R-:W-:Y:S01]  /*1b9c0*/  FFMA.FTZ R67, R9.reuse, R19, R67 ;  /* 0x0000001309437223 */ /* 0x040fe20000010043 */
[----:B------:R-:W-:Y:S01]  /*1b9d0*/  FFMA.FTZ R68, R9, R6, R68 ;  /* 0x0000000609447223 */ /* 0x000fe20000010044 */
[----:B------:R-:W-:Y:S01]  /*1b9e0*/  FADD.FTZ R17, R17, R69 ;  /* 0x0000004511117221 */ /* 0x000fe20000010000 */
[----:B------:R-:W2:Y:S01]  /*1b9f0*/  LDL.LU R9, [R1+0x404] ;  /* 0x0004040001097983 */ /* 0x000ea20000300800 */
[----:B------:R-:W-:-:S03]  /*1ba00*/  FMUL.FTZ R6, R5, R14 ;  /* 0x0000000e05067220 */ /* 0x000fc60000410000 */
[----:B------:R-:W2:Y:S01]  /*1ba10*/  LDL.LU R19, [R1+0x3d0] ;  /* 0x0003d00001137983 */ /* 0x000ea20000300800 */
[C---:B----4-:R-:W-:Y:S01]  /*1ba20*/  FFMA.FTZ R64, R65.reuse, R69, R64 ;  /* 0x0000004541407223 */ /* 0x050fe20000010040 */
[----:B------:R-:W-:Y:S02]  /*1ba30*/  FFMA.FTZ R68, R65, R0, R68 ;  /* 0x0000000041447223 */ /* 0x000fe40000010044 */
[----:B------:R-:W4:Y:S04]  /*1ba40*/  LDL.LU R69, [R1+0x2e0] ;  /* 0x0002e00001457983 */ /* 0x000f280000300800 */
[----:B------:R-:W4:Y:S01]  /*1ba50*/  LDL.LU R65, [R1+0x3fc] ;  /* 0x0003fc0001417983 */ /* 0x000f220000300800 */
[C---:B------:R-:W-:Y:S01]  /*1ba60*/  FFMA.FTZ R67, R10.reuse, R14, R67 ;  /* 0x0000000e0a437223 */ /* 0x040fe20000010043 */
[----:B------:R-:W-:-:S02]  /*1ba70*/  FFMA.FTZ R68, R10, R6, R68 ;  /* 0x000000060a447223 */ /* 0x000fc40000010044 */
[----:B------:R-:W4:Y:S01]  /*1ba80*/  LDL.LU R10, [R1+0x2e4] ;  /* 0x0002e400010a7983 */ /* 0x000f220000300800 */
[----:B------:R-:W-:Y:S01]  /*1ba90*/  FADD.FTZ R66, R0, R66 ;  /* 0x0000004200427221 */ /* 0x000fe20000010000 */
[-C--:B------:R-:W-:Y:S01]  /*1baa0*/  FMUL.FTZ R0, R4, R21.reuse ;  /* 0x0000001504007220 */ /* 0x080fe20000410000 */
[----:B------:R-:W-:Y:S01]  /*1bab0*/  FFMA.FTZ R64, R13, R21, R64 ;  /* 0x000000150d407223 */ /* 0x000fe20000010040 */
[----:B------:R-:W-:Y:S02]  /*1bac0*/  FADD.FTZ R17, R17, R21 ;  /* 0x0000001511117221 */ /* 0x000fe40000010000 */
[----:B------:R-:W4:Y:S01]  /*1bad0*/  LDL.LU R21, [R1+0x2e8] ;  /* 0x0002e80001157983 */ /* 0x000f220000300800 */
[----:B------:R-:W-:-:S03]  /*1bae0*/  FFMA.FTZ R68, R13, R0, R68 ;  /* 0x000000000d447223 */ /* 0x000fc60000010044 */
[----:B------:R-:W4:Y:S01]  /*1baf0*/  LDL.LU R13, [R1+0x3f4] ;  /* 0x0003f400010d7983 */ /* 0x000f220000300800 */
[----:B------:R-:W-:Y:S01]  /*1bb00*/  FADD.FTZ R66, R66, R6 ;  /* 0x0000000642427221 */ /* 0x000fe20000010000 */
[----:B------:R-:W-:Y:S01]  /*1bb10*/  FADD.FTZ R16, R16, R14 ;  /* 0x0000000e10107221 */ /* 0x000fe20000010000 */
[CC--:B---3--:R-:W-:Y:S01]  /*1bb20*/  FMUL.FTZ R6, R5.reuse, R7.reuse ;  /* 0x0000000705067220 */ /* 0x0c8fe20000410000 */
[----:B------:R-:W3:Y:S01]  /*1bb30*/  LDL.LU R14, [R1+0x3b4] ;  /* 0x0003b400010e7983 */ /* 0x000ee20000300800 */
[----:B------:R-:W-:Y:S01]  /*1bb40*/  FADD.FTZ R66, R0, R66 ;  /* 0x0000004200427221 */ /* 0x000fe20000010000 */
[C---:B------:R-:W-:Y:S01]  /*1bb50*/  FFMA.FTZ R67, R20.reuse, R7, R67 ;  /* 0x0000000714437223 */ /* 0x040fe20000010043 */
[----:B------:R-:W-:Y:S01]  /*1bb60*/  FFMA.FTZ R68, R20, R6, R68 ;  /* 0x0000000614447223 */ /* 0x000fe20000010044 */
[----:B------:R-:W-:Y:S01]  /*1bb70*/  FADD.FTZ R16, R16, R7 ;  /* 0x0000000710107221 */ /* 0x000fe20000010000 */
[----:B------:R-:W-:Y:S01]  /*1bb80*/  FMUL.FTZ R0, R4, R8 ;  /* 0x0000000804007220 */ /* 0x000fe20000410000 */
[----:B------:R-:W3:Y:S01]  /*1bb90*/  LDL.LU R7, [R1+0x2ec] ;  /* 0x0002ec0001077983 */ /* 0x000ee20000300800 */
[----:B------:R-:W-:Y:S01]  /*1bba0*/  FADD.FTZ R66, R66, R6 ;  /* 0x0000000642427221 */ /* 0x000fe20000010000 */
[----:B------:R-:W-:Y:S01]  /*1bbb0*/  FMUL.FTZ R6, R5, R12 ;  /* 0x0000000c05067220 */ /* 0x000fe20000410000 */
[----:B------:R-:W-:Y:S01]  /*1bbc0*/  FADD.FTZ R17, R17, R8 ;  /* 0x0000000811117221 */ /* 0x000fe20000010000 */
[----:B------:R-:W3:Y:S01]  /*1bbd0*/  LDL.LU R20, [R1+0x3f0] ;  /* 0x0003f00001147983 */ /* 0x000ee20000300800 */
[----:B------:R-:W-:Y:S01]  /*1bbe0*/  FADD.FTZ R66, R0, R66 ;  /* 0x0000004200427221 */ /* 0x000fe20000010000 */
[----:B------:R-:W-:-:S03]  /*1bbf0*/  FADD.FTZ R16, R16, R12 ;  /* 0x0000000c10107221 */ /* 0x000fc60000010000 */
[----:B------:R-:W-:Y:S01]  /*1bc00*/  FADD.FTZ R66, R66, R6 ;  /* 0x0000000642427221 */ /* 0x000fe20000010000 */
[C---:B--2---:R-:W-:Y:S01]  /*1bc10*/  FFMA.FTZ R64, R9.reuse, R8, R64 ;  /* 0x0000000809407223 */ /* 0x044fe20000010040 */
[----:B------:R-:W-:Y:S01]  /*1bc20*/  FFMA.FTZ R68, R9, R0, R68 ;  /* 0x0000000009447223 */ /* 0x000fe20000010044 */
[----:B------:R-:W2:Y:S04]  /*1bc30*/  LDL.LU R8, [R1+0x2f0] ;  /* 0x0002f00001087983 */ /* 0x000ea80000300800 */
[----:B------:R-:W2:Y:S01]  /*1bc40*/  LDL.LU R9, [R1+0x3ec] ;  /* 0x0003ec0001097983 */ /* 0x000ea20000300800 */
[----:B----4-:R-:W-:Y:S01]  /*1bc50*/  FMUL.FTZ R0, R4, R69 ;  /* 0x0000004504007220 */ /* 0x010fe20000410000 */
[C---:B------:R-:W-:Y:S01]  /*1bc60*/  FFMA.FTZ R67, R65.reuse, R12, R67 ;  /* 0x0000000c41437223 */ /* 0x040fe20000010043 */
[----:B------:R-:W-:-:S02]  /*1bc70*/  FFMA.FTZ R68, R65, R6, R68 ;  /* 0x0000000641447223 */ /* 0x000fc40000010044 */
[----:B------:R-:W4:Y:S01]  /*1bc80*/  LDL.LU R65, [R1+0x34c] ;  /* 0x00034c0001417983 */ /* 0x000f220000300800 */
[C---:B------:R-:W-:Y:S01]  /*1bc90*/  FFMA.FTZ R64, R19.reuse, R69, R64 ;  /* 0x0000004513407223 */ /* 0x040fe20000010040 */
[----:B------:R-:W-:Y:S02]  /*1bca0*/  FFMA.FTZ R68, R19, R0, R68 ;  /* 0x0000000013447223 */ /* 0x000fe40000010044 */
[----:B------:R-:W4:Y:S01]  /*1bcb0*/  LDL.LU R19, [R1+0x3e8] ;  /* 0x0003e80001137983 */ /* 0x000f220000300800 */
[-C--:B------:R-:W-:Y:S01]  /*1bcc0*/  FMUL.FTZ R6, R5, R10.reuse ;  /* 0x0000000a05067220 */ /* 0x080fe20000410000 */
[----:B------:R-:W-:Y:S02]  /*1bcd0*/  FADD.FTZ R17, R17, R69 ;  /* 0x0000004511117221 */ /* 0x000fe40000010000 */
[----:B------:R-:W4:Y:S01]  /*1bce0*/  LDL.LU R69, [R1+0x348] ;  /* 0x0003480001457983 */ /* 0x000f220000300800 */
[----:B------:R-:W-:Y:S01]  /*1bcf0*/  FADD.FTZ R66, R0, R66 ;  /* 0x0000004200427221 */ /* 0x000fe20000010000 */
[C---:B------:R-:W-:Y:S01]  /*1bd00*/  FFMA.FTZ R67, R18.reuse, R10, R67 ;  /* 0x0000000a12437223 */ /* 0x040fe20000010043 */
[----:B------:R-:W-:Y:S01]  /*1bd10*/  FFMA.FTZ R68, R18, R6, R68 ;  /* 0x0000000612447223 */ /* 0x000fe20000010044 */
[-C--:B------:R-:W-:Y:S01]  /*1bd20*/  FMUL.FTZ R0, R4, R21.reuse ;  /* 0x0000001504007220 */ /* 0x080fe20000410000 */
[----:B------:R-:W-:Y:S01]  /*1bd30*/  FADD.FTZ R16, R16, R10 ;  /* 0x0000000a10107221 */ /* 0x000fe20000010000 */
[----:B------:R-:W4:Y:S01]  /*1bd40*/  LDL.LU R18, [R1+0x3e4] ;  /* 0x0003e40001127983 */ /* 0x000f220000300800 */
[----:B------:R-:W-:-:S03]  /*1bd50*/  FFMA.FTZ R64, R13, R21, R64 ;  /* 0x000000150d407223 */ /* 0x000fc60000010040 */
[----:B------:R-:W4:Y:S01]  /*1bd60*/  LDL.LU R10, [R1+0x340] ;  /* 0x00034000010a7983 */ /* 0x000f220000300800 */
[----:B------:R-:W-:-:S03]  /*1bd70*/  FFMA.FTZ R68, R13, R0, R68 ;  /* 0x000000000d447223 */ /* 0x000fc60000010044 */
[----:B------:R-:W4:Y:S01]  /*1bd80*/  LDL.LU R13, [R1+0x3e0] ;  /* 0x0003e000010d7983 */ /* 0x000f220000300800 */
[----:B------:R-:W-:Y:S01]  /*1bd90*/  FADD.FTZ R66, R66, R6 ;  /* 0x0000000642427221 */ /* 0x000fe20000010000 */
[-C--:B---3--:R-:W-:Y:S01]  /*1bda0*/  FMUL.FTZ R6, R5, R7.reuse ;  /* 0x0000000705067220 */ /* 0x088fe20000410000 */
[----:B------:R-:W-:Y:S02]  /*1bdb0*/  FADD.FTZ R17, R17, R21 ;  /* 0x0000001511117221 */ /* 0x000fe40000010000 */
[----:B------:R-:W3:Y:S01]  /*1bdc0*/  LDL.LU R21, [R1+0x33c] ;  /* 0x00033c0001157983 */ /* 0x000ee20000300800 */
[----:B------:R-:W-:Y:S01]  /*1bdd0*/  FADD.FTZ R66, R0, R66 ;  /* 0x0000004200427221 */ /* 0x000fe20000010000 */
[C---:B------:R-:W-:Y:S01]  /*1bde0*/  FFMA.FTZ R67, R20.reuse, R7, R67 ;  /* 0x0000000714437223 */ /* 0x040fe20000010043 */
[----:B------:R-:W-:Y:S01]  /*1bdf0*/  FFMA.FTZ R68, R20, R6, R68 ;  /* 0x0000000614447223 */ /* 0x000fe20000010044 */
[----:B------:R-:W-:Y:S01]  /*1be00*/  FADD.FTZ R16, R16, R7 ;  /* 0x0000000710107221 */ /* 0x000fe20000010000 */
[----:B------:R-:W3:Y:S01]  /*1be10*/  LDL.LU R20, [R1+0x3d8] ;  /* 0x0003d80001147983 */ /* 0x000ee20000300800 */
[----:B------:R-:W-:-:S03]  /*1be20*/  FADD.FTZ R66, R66, R6 ;  /* 0x0000000642427221 */ /* 0x000fc60000010000 */
[----:B------:R-:W3:Y:S01]  /*1be30*/  LDL.LU R7, [R1+0x338] ;  /* 0x0003380001077983 */ /* 0x000ee20000300800 */
[-C--:B--2---:R-:W-:Y:S01]  /*1be40*/  FMUL.FTZ R0, R4, R8.reuse ;  /* 0x0000000804007220 */ /* 0x084fe20000410000 */
[----:B------:R-:W-:-:S03]  /*1be50*/  FFMA.FTZ R64, R9, R8, R64 ;  /* 0x0000000809407223 */ /* 0x000fc60000010040 */
[----:B------:R-:W-:Y:S02]  /*1be60*/  FFMA.FTZ R68, R9, R0, R68 ;  /* 0x0000000009447223 */ /* 0x000fe40000010044 */
[----:B------:R-:W2:Y:S01]  /*1be70*/  LDL.LU R9, [R1+0x3d4] ;  /* 0x0003d40001097983 */ /* 0x000ea20000300800 */
[----:B------:R-:W-:-:S03]  /*1be80*/  FADD.FTZ R17, R17, R8 ;  /* 0x0000000811117221 */ /* 0x000fc60000010000 */
[----:B------:R-:W2:Y:S01]  /*1be90*/  LDL.LU R8, [R1+0x334] ;  /* 0x0003340001087983 */ /* 0x000ea20000300800 */
[----:B------:R-:W-:Y:S01]  /*1bea0*/  FADD.FTZ R66, R0, R66 ;  /* 0x0000004200427221 */ /* 0x000fe20000010000 */
[-C--:B----4-:R-:W-:Y:S01]  /*1beb0*/  FMUL.FTZ R6, R5, R65.reuse ;  /* 0x0000004105067220 */ /* 0x090fe20000410000 */
[----:B------:R-:W-:-:S03]  /*1bec0*/  FFMA.FTZ R67, R19, R65, R67 ;  /* 0x0000004113437223 */ /* 0x000fc60000010043 */
[----:B------:R-:W-:Y:S02]  /*1bed0*/  FFMA.FTZ R68, R19, R6, R68 ;  /* 0x0000000613447223 */ /* 0x000fe40000010044 */
[----:B------:R-:W4:Y:S01]  /*1bee0*/  LDL.LU R19, [R1+0x3cc] ;  /* 0x0003cc0001137983 */ /* 0x000f220000300800 */
[-C--:B------:R-:W-:Y:S01]  /*1bef0*/  FMUL.FTZ R0, R4, R69.reuse ;  /* 0x0000004504007220 */ /* 0x080fe20000410000 */
[----:B------:R-:W-:Y:S01]  /*1bf00*/  FADD.FTZ R16, R16, R65 ;  /* 0x0000004110107221 */ /* 0x000fe20000010000 */
[----:B------:R-:W-:Y:S01]  /*1bf10*/  FADD.FTZ R66, R66, R6 ;  /* 0x0000000642427221 */ /* 0x000fe20000010000 */
[----:B------:R-:W4:Y:S01]  /*1bf20*/  LDL.LU R65, [R1+0x32c] ;  /* 0x00032c0001417983 */ /* 0x000f220000300800 */
[C---:B------:R-:W-:Y:S01]  /*1bf30*/  FFMA.FTZ R64, R18.reuse, R69, R64 ;  /* 0x0000004512407223 */ /* 0x040fe20000010040 */
        /* <DEDUP_REMOVED lines=17> */
[----:B------:R-:W-:-:S03]  /*1c050*/  FMUL.FTZ R6, R5, R7 ;  /* 0x0000000705067220 */ /* 0x000fc60000410000 */
[----:B------:R-:W3:Y:S01]  /*1c060*/  LDL.LU R21, [R1+0x31c] ;  /* 0x00031c0001157983 */ /* 0x000ee20000300800 */
[----:B------:R-:W-:Y:S01]  /*1c070*/  FADD.FTZ R16, R16, R7 ;  /* 0x0000000710107221 */ /* 0x000fe20000010000 */
[----:B------:R-:W-:-:S04]  /*1c080*/  FADD.FTZ R66, R0, R66 ;  /* 0x0000004200427221 */ /* 0x000fc80000010000 */
[----:B------:R-:W-:Y:S01]  /*1c090*/  FADD.FTZ R66, R66, R6 ;  /* 0x0000000642427221 */ /* 0x000fe20000010000 */
[C---:B--2---:R-:W-:Y:S01]  /*1c0a0*/  FFMA.FTZ R67, R9.reuse, R7, R67 ;  /* 0x0000000709437223 */ /* 0x044fe20000010043 */
[----:B------:R-:W-:Y:S01]  /*1c0b0*/  FFMA.FTZ R68, R9, R6, R68 ;  /* 0x0000000609447223 */ /* 0x000fe20000010044 */
[----:B------:R-:W2:Y:S04]  /*1c0c0*/  LDL.LU R7, [R1+0x318] ;  /* 0x0003180001077983 */ /* 0x000ea80000300800 */
[----:B------:R-:W2:Y:S01]  /*1c0d0*/  LDL.LU R9, [R1+0x3bc] ;  /* 0x0003bc0001097983 */ /* 0x000ea20000300800 */
[-C--:B------:R-:W-:Y:S01]  /*1c0e0*/  FMUL.FTZ R0, R4, R8.reuse ;  /* 0x0000000804007220 */ /* 0x080fe20000410000 */
[----:B------:R-:W-:Y:S01]  /*1c0f0*/  FADD.FTZ R17, R17, R8 ;  /* 0x0000000811117221 */ /* 0x000fe20000010000 */
[----:B----4-:R-:W-:-:S02]  /*1c100*/  FFMA.FTZ R64, R19, R8, R64 ;  /* 0x0000000813407223 */ /* 0x010fc40000010040 */
[----:B------:R-:W4:Y:S01]  /*1c110*/  LDL.LU R8, [R1+0x3b8] ;  /* 0x0003b80001087983 */ /* 0x000f220000300800 */
[----:B------:R-:W-:-:S03]  /*1c120*/  FFMA.FTZ R68, R19, R0, R68 ;  /* 0x0000000013447223 */ /* 0x000fc60000010044 */
[----:B------:R-:W4:Y:S01]  /*1c130*/  LDL.LU R19, [R1+0x314] ;  /* 0x0003140001137983 */ /* 0x000f220000300800 */
[-C--:B------:R-:W-:Y:S01]  /*1c140*/  FMUL.FTZ R6, R5, R65.reuse ;  /* 0x0000004105067220 */ /* 0x080fe20000410000 */
[----:B------:R-:W-:Y:S01]  /*1c150*/  FADD.FTZ R16, R16, R65 ;  /* 0x0000004110107221 */ /* 0x000fe20000010000 */
[----:B------:R-:W-:Y:S02]  /*1c160*/  FFMA.FTZ R67, R18, R65, R67 ;  /* 0x0000004112437223 */ /* 0x000fe40000010043 */
[----:B------:R-:W4:Y:S01]  /*1c170*/  LDL.LU R65, [R1+0x310] ;  /* 0x0003100001417983 */ /* 0x000f220000300800 */
[----:B------:R-:W-:Y:S01]  /*1c180*/  FADD.FTZ R66, R0, R66 ;  /* 0x0000004200427221 */ /* 0x000fe20000010000 */
        /* <DEDUP_REMOVED lines=8> */
[-C--:B---3--:R-:W-:Y:S01]  /*1c210*/  FMUL.FTZ R6, R5, R10.reuse ;  /* 0x0000000a05067220 */ /* 0x088fe20000410000 */
[----:B------:R-:W-:Y:S01]  /*1c220*/  FADD.FTZ R16, R16, R10 ;  /* 0x0000000a10107221 */ /* 0x000fe20000010000 */
[----:B------:R-:W-:Y:S01]  /*1c230*/  FADD.FTZ R66, R0, R66 ;  /* 0x0000004200427221 */ /* 0x000fe20000010000 */
[----:B------:R-:W3:Y:S01]  /*1c240*/  LDL.LU R13, [R1+0x3a8] ;  /* 0x0003a800010d7983 */ /* 0x000ee20000300800 */
[C---:B------:R-:W-:Y:S01]  /*1c250*/  FFMA.FTZ R67, R20.reuse, R10, R67 ;  /* 0x0000000a14437223 */ /* 0x040fe20000010043 */
[----:B------:R-:W-:Y:S02]  /*1c260*/  FFMA.FTZ R68, R20, R6, R68 ;  /* 0x0000000614447223 */ /* 0x000fe40000010044 */
[----:B------:R-:W3:Y:S01]  /*1c270*/  LDL.LU R10, [R1+0x304] ;  /* 0x00030400010a7983 */ /* 0x000ee20000300800 */
[----:B------:R-:W-:Y:S01]  /*1c280*/  FMUL.FTZ R0, R4, R21 ;  /* 0x0000001504007220 */ /* 0x000fe20000410000 */
[----:B------:R-:W-:-:S02]  /*1c290*/  FADD.FTZ R66, R66, R6 ;  /* 0x0000000642427221 */ /* 0x000fc40000010000 */
[----:B------:R-:W3:Y:S01]  /*1c2a0*/  LDL.LU R20, [R1+0x3a4] ;  /* 0x0003a40001147983 */ /* 0x000ee20000300800 */
[----:B------:R-:W-:Y:S01]  /*1c2b0*/  FADD.FTZ R17, R17, R21 ;  /* 0x0000001511117221 */ /* 0x000fe20000010000 */
[----:B------:R-:W-:Y:S01]  /*1c2c0*/  FADD.FTZ R66, R0, R66 ;  /* 0x0000004200427221 */ /* 0x000fe20000010000 */
[----:B--2---:R-:W-:Y:S01]  /*1c2d0*/  FMUL.FTZ R6, R5, R7 ;  /* 0x0000000705067220 */ /* 0x004fe20000410000 */
[C---:B------:R-:W-:Y:S01]  /*1c2e0*/  FFMA.FTZ R64, R9.reuse, R21, R64 ;  /* 0x0000001509407223 */ /* 0x040fe20000010040 */
[----:B------:R-:W-:Y:S01]  /*1c2f0*/  FFMA.FTZ R68, R9, R0, R68 ;  /* 0x0000000009447223 */ /* 0x000fe20000010044 */
[----:B------:R-:W-:Y:S01]  /*1c300*/  FADD.FTZ R16, R16, R7 ;  /* 0x0000000710107221 */ /* 0x000fe20000010000 */
[----:B------:R-:W2:Y:S04]  /*1c310*/  LDL.LU R9, [R1+0x300] ;  /* 0x0003000001097983 */ /* 0x000ea80000300800 */
[----:B------:R-:W2:Y:S01]  /*1c320*/  LDL.LU R21, [R1+0x3a0] ;  /* 0x0003a00001157983 */ /* 0x000ea20000300800 */
[----:B------:R-:W-:Y:S01]  /*1c330*/  FADD.FTZ R66, R66, R6 ;  /* 0x0000000642427221 */ /* 0x000fe20000010000 */
[C---:B----4-:R-:W-:Y:S01]  /*1c340*/  FFMA.FTZ R67, R8.reuse, R7, R67 ;  /* 0x0000000708437223 */ /* 0x050fe20000010043 */
[----:B------:R-:W-:Y:S01]  /*1c350*/  FFMA.FTZ R68, R8, R6, R68 ;  /* 0x0000000608447223 */ /* 0x000fe20000010044 */
[----:B------:R-:W4:Y:S04]  /*1c360*/  LDL.LU R7, [R1+0x2f4] ;  /* 0x0002f40001077983 */ /* 0x000f280000300800 */
[----:B------:R-:W4:Y:S01]  /*1c370*/  LDL.LU R8, [R1+0x2fc] ;  /* 0x0002fc0001087983 */ /* 0x000f220000300800 */
[-C--:B------:R-:W-:Y:S01]  /*1c380*/  FMUL.FTZ R0, R4, R19.reuse ;  /* 0x0000001304007220 */ /* 0x080fe20000410000 */
[----:B------:R-:W-:Y:S01]  /*1c390*/  FFMA.FTZ R64, R14, R19, R64 ;  /* 0x000000130e407223 */ /* 0x000fe20000010040 */
[----:B------:R-:W-:-:S02]  /*1c3a0*/  FADD.FTZ R17, R17, R19 ;  /* 0x0000001311117221 */ /* 0x000fc40000010000 */
[----:B------:R-:W4:Y:S01]  /*1c3b0*/  LDL.LU R19, [R1+0x39c] ;  /* 0x00039c0001137983 */ /* 0x000f220000300800 */
[-C--:B------:R-:W-:Y:S01]  /*1c3c0*/  FMUL.FTZ R6, R5, R65.reuse ;  /* 0x0000004105067220 */ /* 0x080fe20000410000 */
[----:B------:R-:W-:Y:S01]  /*1c3d0*/  FFMA.FTZ R67, R11, R65, R67 ;  /* 0x000000410b437223 */ /* 0x000fe20000010043 */
[----:B------:R-:W-:Y:S02]  /*1c3e0*/  FADD.FTZ R16, R16, R65 ;  /* 0x0000004110107221 */ /* 0x000fe40000010000 */
[----:B------:R-:W4:Y:S01]  /*1c3f0*/  LDL.LU R65, [R1+0x398] ;  /* 0x0003980001417983 */ /* 0x000f220000300800 */
[----:B------:R-:W-:Y:S01]  /*1c400*/  FFMA.FTZ R68, R14, R0, R68 ;  /* 0x000000000e447223 */ /* 0x000fe20000010044 */
[----:B------:R-:W-:Y:S01]  /*1c410*/  FADD.FTZ R66, R0, R66 ;  /* 0x0000004200427221 */ /* 0x000fe20000010000 */
[-C--:B------:R-:W-:Y:S01]  /*1c420*/  FMUL.FTZ R0, R4, R69.reuse ;  /* 0x0000004504007220 */ /* 0x080fe20000410000 */
[----:B------:R-:W-:Y:S01]  /*1c430*/  FFMA.FTZ R64, R18, R69, R64 ;  /* 0x0000004512407223 */ /* 0x000fe20000010040 */
[----:B------:R-:W-:Y:S01]  /*1c440*/  FADD.FTZ R17, R17, R69 ;  /* 0x0000004511117221 */ /* 0x000fe20000010000 */
[----:B------:R-:W4:Y:S04]  /*1c450*/  LDL.LU R14, [R1+0x25c] ;  /* 0x00025c00010e7983 */ /* 0x000f280000300800 */
[----:B------:R-:W4:Y:S01]  /*1c460*/  LDL.LU R69, [R1+0x394] ;  /* 0x0003940001457983 */ /* 0x000f220000300800 */
[----:B------:R-:W-:Y:S01]  /*1c470*/  FFMA.FTZ R68, R11, R6, R68 ;  /* 0x000000060b447223 */ /* 0x000fe20000010044 */
[----:B------:R-:W-:Y:S01]  /*1c480*/  FADD.FTZ R66, R66, R6 ;  /* 0x0000000642427221 */ /* 0x000fe20000010000 */
[----:B---3--:R-:W-:-:S02]  /*1c490*/  FMUL.FTZ R6, R5, R10 ;  /* 0x0000000a05067220 */ /* 0x008fc40000410000 */
[----:B------:R-:W-:Y:S01]  /*1c4a0*/  FFMA.FTZ R68, R18, R0, R68 ;  /* 0x0000000012447223 */ /* 0x000fe20000010044 */
[----:B------:R-:W-:Y:S01]  /*1c4b0*/  FADD.FTZ R66, R0, R66 ;  /* 0x0000004200427221 */ /* 0x000fe20000010000 */
[C---:B------:R-:W-:Y:S01]  /*1c4c0*/  FFMA.FTZ R67, R13.reuse, R10, R67 ;  /* 0x0000000a0d437223 */ /* 0x040fe20000010043 */
[----:B------:R-:W-:Y:S01]  /*1c4d0*/  FADD.FTZ R16, R16, R10 ;  /* 0x0000000a10107221 */ /* 0x000fe20000010000 */
[----:B------:R-:W-:Y:S01]  /*1c4e0*/  FFMA.FTZ R68, R13, R6, R68 ;  /* 0x000000060d447223 */ /* 0x000fe20000010044 */
[----:B------:R-:W3:Y:S01]  /*1c4f0*/  LDL.LU R10, [R1+0x390] ;  /* 0x00039000010a7983 */ /* 0x000ee20000300800 */
[----:B------:R-:W-:-:S03]  /*1c500*/  FADD.FTZ R66, R66, R6 ;  /* 0x0000000642427221 */ /* 0x000fc60000010000 */
[----:B------:R-:W3:Y:S01]  /*1c510*/  LDL.LU R18, [R1+0x248] ;  /* 0x0002480001127983 */ /* 0x000ee20000300800 */
[-C--:B--2---:R-:W-:Y:S01]  /*1c520*/  FMUL.FTZ R0, R4, R9.reuse ;  /* 0x0000000904007220 */ /* 0x084fe20000410000 */
[C---:B------:R-:W-:Y:S01]  /*1c530*/  FFMA.FTZ R64, R20.reuse, R9, R64 ;  /* 0x0000000914407223 */ /* 0x040fe20000010040 */
[----:B------:R-:W-:Y:S02]  /*1c540*/  FADD.FTZ R17, R17, R9 ;  /* 0x0000000911117221 */ /* 0x000fe40000010000 */
[----:B------:R-:W-:Y:S01]  /*1c550*/  FFMA.FTZ R68, R20, R0, R68 ;  /* 0x0000000014447223 */ /* 0x000fe20000010044 */
[----:B------:R-:W2:Y:S01]  /*1c560*/  LDL.LU R9, [R1+0x38c] ;  /* 0x00038c0001097983 */ /* 0x000ea20000300800 */
[----:B------:R-:W-:-:S03]  /*1c570*/  FADD.FTZ R66, R0, R66 ;  /* 0x0000004200427221 */ /* 0x000fc60000010000 */
[----:B------:R-:W2:Y:S01]  /*1c580*/  LDL.LU R20, [R1+0x330] ;  /* 0x0003300001147983 */ /* 0x000ea20000300800 */
[-C--:B----4-:R-:W-:Y:S01]  /*1c590*/  FMUL.FTZ R0, R4, R7.reuse ;  /* 0x0000000704007220 */ /* 0x090fe20000410000 */
[-C--:B------:R-:W-:Y:S01]  /*1c5a0*/  FMUL.FTZ R6, R5, R8.reuse ;  /* 0x0000000805067220 */ /* 0x080fe20000410000 */
[C---:B------:R-:W-:Y:S01]  /*1c5b0*/  FFMA.FTZ R67, R21.reuse, R8, R67 ;  /* 0x0000000815437223 */ /* 0x040fe20000010043 */
[----:B------:R-:W-:Y:S02]  /*1c5c0*/  FADD.FTZ R16, R16, R8 ;  /* 0x0000000810107221 */ /* 0x000fe40000010000 */
[----:B------:R-:W-:Y:S01]  /*1c5d0*/  FFMA.FTZ R68, R21, R6, R68 ;  /* 0x0000000615447223 */ /* 0x000fe20000010044 */
[----:B------:R-:W4:Y:S01]  /*1c5e0*/  LDL.LU R8, [R1+0x388] ;  /* 0x0003880001087983 */ /* 0x000f220000300800 */
[----:B------:R-:W-:Y:S01]  /*1c5f0*/  FADD.FTZ R66, R66, R6 ;  /* 0x0000000642427221 */ /* 0x000fe20000010000 */
[C---:B------:R-:W-:Y:S01]  /*1c600*/  FFMA.FTZ R64, R19.reuse, R7, R64 ;  /* 0x0000000713407223 */ /* 0x040fe20000010040 */
[----:B------:R-:W-:Y:S01]  /*1c610*/  FFMA.FTZ R68, R19, R0, R68 ;  /* 0x0000000013447223 */ /* 0x000fe20000010044 */
[-C--:B------:R-:W-:Y:S01]  /*1c620*/  FMUL.FTZ R6, R5, R63.reuse ;  /* 0x0000003f05067220 */ /* 0x080fe20000410000 */
[----:B------:R-:W-:Y:S01]  /*1c630*/  FADD.FTZ R17, R17, R7 ;  /* 0x0000000711117221 */ /* 0x000fe20000010000 */
[----:B------:R-:W-:Y:S01]  /*1c640*/  FADD.FTZ R66, R0, R66 ;  /* 0x0000004200427221 */ /* 0x000fe20000010000 */
[----:B------:R-:W4:Y:S01]  /*1c650*/  LDL.LU R7, [R1+0x384] ;  /* 0x0003840001077983 */ /* 0x000f220000300800 */
[C---:B------:R-:W-:Y:S01]  /*1c660*/  FFMA.FTZ R67, R65.reuse, R63, R67 ;  /* 0x0000003f41437223 */ /* 0x040fe20000010043 */
[----:B------:R-:W-:Y:S01]  /*1c670*/  FFMA.FTZ R68, R65, R6, R68 ;  /* 0x0000000641447223 */ /* 0x000fe20000010044 */
[-C--:B------:R-:W-:Y:S01]  /*1c680*/  FMUL.FTZ R0, R4, R57.reuse ;  /* 0x0000003904007220 */ /* 0x080fe20000410000 */
[----:B------:R-:W4:Y:S01]  /*1c690*/  LDL.LU R65, [R1+0x380] ;  /* 0x0003800001417983 */ /* 0x000f220000300800 */
[----:B------:R-:W-:-:S02]  /*1c6a0*/  FFMA.FTZ R64, R69, R57, R64 ;  /* 0x0000003945407223 */ /* 0x000fc40000010040 */
[----:B------:R-:W-:Y:S01]  /*1c6b0*/  FFMA.FTZ R68, R69, R0, R68 ;  /* 0x0000000045447223 */ /* 0x000fe20000010044 */
[----:B------:R-:W4:Y:S04]  /*1c6c0*/  LDL.LU R21, [R1+0x360] ;  /* 0x0003600001157983 */ /* 0x000f280000300800 */
[----:B------:R-:W4:Y:S01]  /*1c6d0*/  LDL.LU R69, [R1+0x37c] ;  /* 0x00037c0001457983 */ /* 0x000f220000300800 */
[----:B------:R-:W-:Y:S01]  /*1c6e0*/  FADD.FTZ R66, R66, R6 ;  /* 0x0000000642427221 */ /* 0x000fe20000010000 */
[CC--:B------:R-:W-:Y:S01]  /*1c6f0*/  FMUL.FTZ R6, R5.reuse, R62.reuse ;  /* 0x0000003e05067220 */ /* 0x0c0fe20000410000 */
[----:B---3--:R-:W-:Y:S02]  /*1c700*/  FFMA.FTZ R67, R10, R62, R67 ;  /* 0x0000003e0a437223 */ /* 0x008fe40000010043 */
[----:B------:R-:W-:Y:S01]  /*1c710*/  FADD.FTZ R66, R0, R66 ;  /* 0x0000004200427221 */ /* 0x000fe20000010000 */
[----:B------:R-:W-:Y:S01]  /*1c720*/  FFMA.FTZ R68, R10, R6, R68 ;  /* 0x000000060a447223 */ /* 0x000fe20000010044 */
[----:B------:R-:W-:Y:S01]  /*1c730*/  FMUL.FTZ R0, R4, R55 ;  /* 0x0000003704007220 */ /* 0x000fe20000410000 */
[----:B------:R-:W3:Y:S01]  /*1c740*/  LDL.LU R10, [R1+0x378] ;  /* 0x00037800010a7983 */ /* 0x000ee20000300800 */
[----:B------:R-:W-:Y:S01]  /*1c750*/  FADD.FTZ R66, R66, R6 ;  /* 0x0000000642427221 */ /* 0x000fe20000010000 */
[----:B------:R-:W-:-:S02]  /*1c760*/  FMUL.FTZ R6, R5, R61 ;  /* 0x0000003d05067220 */ /* 0x000fc40000410000 */
[----:B------:R-:W3:Y:S01]  /*1c770*/  LDL.LU R19, [R1+0x354] ;  /* 0x0003540001137983 */ /* 0x000ee20000300800 */
[----:B------:R-:W-:-:S04]  /*1c780*/  FADD.FTZ R66, R0, R66 ;  /* 0x0000004200427221 */ /* 0x000fc80000010000 */
[----:B------:R-:W-:Y:S01]  /*1c790*/  FADD.FTZ R66, R66, R6 ;  /* 0x0000000642427221 */ /* 0x000fe20000010000 */
[C---:B--2---:R-:W-:Y:S01]  /*1c7a0*/  FFMA.FTZ R64, R9.reuse, R55, R64 ;  /* 0x0000003709407223 */ /* 0x044fe20000010040 */
[----:B------:R-:W-:Y:S02]  /*1c7b0*/  FFMA.FTZ R68, R9, R0, R68 ;  /* 0x0000000009447223 */ /* 0x000fe40000010044 */
[----:B------:R-:W2:Y:S01]  /*1c7c0*/  LDL.LU R9, [R1+0x374] ;  /* 0x0003740001097983 */ /* 0x000ea20000300800 */
[----:B------:R-:W-:-:S04]  /*1c7d0*/  FMUL.FTZ R0, R4, R53 ;  /* 0x0000003504007220 */ /* 0x000fc80000410000 */
[----:B------:R-:W-:Y:S01]  /*1c7e0*/  FADD.FTZ R66, R0, R66 ;  /* 0x0000004200427221 */ /* 0x000fe20000010000 */
[C---:B----4-:R-:W-:Y:S01]  /*1c7f0*/  FFMA.FTZ R67, R8.reuse, R61, R67 ;  /* 0x0000003d08437223 */ /* 0x050fe20000010043 */
[----:B------:R-:W-:Y:S02]  /*1c800*/  FFMA.FTZ R68, R8, R6, R68 ;  /* 0x0000000608447223 */ /* 0x000fe40000010044 */
[----:B------:R-:W4:Y:S01]  /*1c810*/  LDL.LU R8, [R1+0x370] ;  /* 0x0003700001087983 */ /* 0x000f220000300800 */
[----:B------:R-:W-:Y:S01]  /*1c820*/  FMUL.FTZ R6, R5, R60 ;  /* 0x0000003c05067220 */ /* 0x000fe20000410000 */
[C---:B------:R-:W-:Y:S01]  /*1c830*/  FFMA.FTZ R64, R7.reuse, R53, R64 ;  /* 0x0000003507407223 */ /* 0x040fe20000010040 */
[----:B------:R-:W-:Y:S02]  /*1c840*/  FFMA.FTZ R68, R7, R0, R68 ;  /* 0x0000000007447223 */ /* 0x000fe40000010044 */
[----:B------:R-:W4:Y:S01]  /*1c850*/  LDL.LU R7, [R1+0x36c] ;  /* 0x00036c0001077983 */ /* 0x000f220000300800 */
[C---:B------:R-:W-:Y:S01]  /*1c860*/  FFMA.FTZ R67, R65.reuse, R60, R67 ;  /* 0x0000003c41437223 */ /* 0x040fe20000010043 */
[----:B------:R-:W-:Y:S01]  /*1c870*/  FFMA.FTZ R68, R65, R6, R68 ;  /* 0x0000000641447223 */ /* 0x000fe20000010044 */
[-C--:B------:R-:W-:Y:S01]  /*1c880*/  FMUL.FTZ R0, R4, R50.reuse ;  /* 0x0000003204007220 */ /* 0x080fe20000410000 */
[----:B------:R-:W4:Y:S01]  /*1c890*/  LDL.LU R65, [R1+0x368] ;  /* 0x0003680001417983 */ /* 0x000f220000300800 */
[----:B------:R-:W-:-:S02]  /*1c8a0*/  FFMA.FTZ R64, R69, R50, R64 ;  /* 0x0000003245407223 */ /* 0x000fc40000010040 */
[----:B------:R-:W-:Y:S02]  /*1c8b0*/  FFMA.FTZ R68, R69, R0, R68 ;  /* 0x0000000045447223 */ /* 0x000fe40000010044 */
[----:B------:R-:W4:Y:S01]  /*1c8c0*/  LDL.LU R69, [R1+0x364] ;  /* 0x0003640001457983 */ /* 0x000f220000300800 */
[----:B------:R-:W-:Y:S01]  /*1c8d0*/  FADD.FTZ R66, R66, R6 ;  /* 0x0000000642427221 */ /* 0x000fe20000010000 */
[----:B------:R-:W-:-:S03]  /*1c8e0*/  FMUL.FTZ R6, R5, R59 ;  /* 0x0000003b05067220 */ /* 0x000fc60000410000 */
[----:B------:R-:W-:Y:S01]  /*1c8f0*/  FADD.FTZ R66, R0, R66 ;  /* 0x0000004200427221 */ /* 0x000fe20000010000 */
[----:B---3--:R-:W-:Y:S01]  /*1c900*/  FFMA.FTZ R68, R10, R6, R68 ;  /* 0x000000060a447223 */ /* 0x008fe20000010044 */
[----:B------:R-:W-:Y:S01]  /*1c910*/  FMUL.FTZ R0, R4, R48 ;  /* 0x0000003004007220 */ /* 0x000fe20000410000 */
[----:B------:R-:W-:Y:S01]  /*1c920*/  FFMA.FTZ R67, R10, R59, R67 ;  /* 0x0000003b0a437223 */ /* 0x000fe20000010043 */
[----:B------:R-:W-:Y:S01]  /*1c930*/  FADD.FTZ R66, R66, R6 ;  /* 0x0000000642427221 */ /* 0x000fe20000010000 */
[----:B------:R-:W-:Y:S01]  /*1c940*/  FMUL.FTZ R6, R5, R58 ;  /* 0x0000003a05067220 */ /* 0x000fe20000410000 */
[----:B------:R-:W3:Y:S02]  /*1c950*/  LDL.LU R10, [R1+0x35c] ;  /* 0x00035c00010a7983 */ /* 0x000ee40000300800 */
[----:B------:R-:W-:-:S04]  /*1c960*/  FADD.FTZ R66, R0, R66 ;  /* 0x0000004200427221 */ /* 0x000fc80000010000 */
[----:B------:R-:W-:Y:S01]  /*1c970*/  FADD.FTZ R66, R66, R6 ;  /* 0x0000000642427221 */ /* 0x000fe20000010000 */
[C---:B--2---:R-:W-:Y:S01]  /*1c980*/  FFMA.FTZ R68, R9.reuse, R0, R68 ;  /* 0x0000000009447223 */ /* 0x044fe20000010044 */
[----:B------:R-:W-:Y:S01]  /*1c990*/  FMUL.FTZ R0, R4, R46 ;  /* 0x0000002e04007220 */ /* 0x000fe20000410000 */
[----:B------:R-:W-:-:S03]  /*1c9a0*/  FFMA.FTZ R64, R9, R48, R64 ;  /* 0x0000003009407223 */ /* 0x000fc60000010040 */
[----:B------:R-:W-:Y:S01]  /*1c9b0*/  FADD.FTZ R66, R0, R66 ;  /* 0x0000004200427221 */ /* 0x000fe20000010000 */
[C---:B----4-:R-:W-:Y:S01]  /*1c9c0*/  FFMA.FTZ R67, R8.reuse, R58, R67 ;  /* 0x0000003a08437223 */ /* 0x050fe20000010043 */
[----:B------:R-:W-:Y:S02]  /*1c9d0*/  FFMA.FTZ R68, R8, R6, R68 ;  /* 0x0000000608447223 */ /* 0x000fe40000010044 */
[----:B------:R-:W2:Y:S01]  /*1c9e0*/  LDL.LU R8, [R1+0x358] ;  /* 0x0003580001087983 */ /* 0x000ea20000300800 */
[----:B------:R-:W-:Y:S01]  /*1c9f0*/  FMUL.FTZ R6, R5, R56 ;  /* 0x0000003805067220 */ /* 0x000fe20000410000 */
[C---:B------:R-:W-:Y:S01]  /*1ca00*/  FFMA.FTZ R68, R7.reuse, R0, R68 ;  /* 0x0000000007447223 */ /* 0x040fe20000010044 */
[----:B------:R-:W-:Y:S01]  /*1ca10*/  FFMA.FTZ R64, R7, R46, R64 ;  /* 0x0000002e07407223 */ /* 0x000fe20000010040 */
[----:B------:R-:W-:Y:S01]  /*1ca20*/  FMUL.FTZ R0, R4, R44 ;  /* 0x0000002c04007220 */ /* 0x000fe20000410000 */
[C---:B------:R-:W-:Y:S01]  /*1ca30*/  FFMA.FTZ R67, R65.reuse, R56, R67 ;  /* 0x0000003841437223 */ /* 0x040fe20000010043 */
[----:B------:R-:W-:-:S02]  /*1ca40*/  FFMA.FTZ R68, R65, R6, R68 ;  /* 0x0000000641447223 */ /* 0x000fc40000010044 */
[----:B------:R-:W4:Y:S01]  /*1ca50*/  LDL.LU R65, [R1+0x350] ;  /* 0x0003500001417983 */ /* 0x000f220000300800 */
[C---:B------:R-:W-:Y:S01]  /*1ca60*/  FFMA.FTZ R11, R69.reuse, R44, R64 ;  /* 0x0000002c450b7223 */ /* 0x040fe20000010040 */
[----:B------:R-:W-:Y:S02]  /*1ca70*/  FFMA.FTZ R13, R69, R0, R68 ;  /* 0x00000000450d7223 */ /* 0x000fe40000010044 */
[----:B------:R-:W4:Y:S01]  /*1ca80*/  LDL.LU R69, [R1+0x344] ;  /* 0x0003440001457983 */ /* 0x000f220000300800 */
[----:B------:R-:W-:-:S04]  /*1ca90*/  FADD.FTZ R16, R16, R63 ;  /* 0x0000003f10107221 */ /* 0x000fc80000010000 */
[----:B------:R-:W-:Y:S01]  /*1caa0*/  FADD.FTZ R16, R16, R62 ;  /* 0x0000003e10107221 */ /* 0x000fe20000010000 */
[----:B------:R-:W-:-:S03]  /*1cab0*/  FADD.FTZ R9, R66, R6 ;  /* 0x0000000642097221 */ /* 0x000fc60000010000 */
[----:B------:R-:W-:Y:S01]  /*1cac0*/  FADD.FTZ R16, R16, R61 ;  /* 0x0000003d10107221 */ /* 0x000fe20000010000 */
[----:B------:R-:W-:Y:S01]  /*1cad0*/  FMUL.FTZ R6, R5, R54 ;  /* 0x0000003605067220 */ /* 0x000fe20000410000 */
[----:B------:R-:W-:Y:S02]  /*1cae0*/  FADD.FTZ R9, R0, R9 ;  /* 0x0000000900097221 */ /* 0x000fe40000010000 */
[----:B------:R-:W-:Y:S01]  /*1caf0*/  FADD.FTZ R16, R16, R60 ;  /* 0x0000003c10107221 */ /* 0x000fe20000010000 */
[----:B------:R-:W-:Y:S01]  /*1cb00*/  FFMA.FTZ R13, R21, R6, R13 ;  /* 0x00000006150d7223 */ /* 0x000fe2000001000d */
[----:B------:R-:W-:Y:S02]  /*1cb10*/  FMUL.FTZ R0, R4, R42 ;  /* 0x0000002a04007220 */ /* 0x000fe40000410000 */
[----:B------:R-:W-:Y:S01]  /*1cb20*/  FADD.FTZ R16, R16, R59 ;  /* 0x0000003b10107221 */ /* 0x000fe20000010000 */
[----:B------:R-:W-:Y:S01]  /*1cb30*/  FADD.FTZ R9, R9, R6 ;  /* 0x0000000609097221 */ /* 0x000fe20000010000 */
[----:B------:R-:W-:Y:S01]  /*1cb40*/  FFMA.FTZ R67, R21, R54, R67 ;  /* 0x0000003615437223 */ /* 0x000fe20000010043 */
[----:B---3--:R-:W-:Y:S01]  /*1cb50*/  FFMA.FTZ R13, R10, R0, R13 ;  /* 0x000000000a0d7223 */ /* 0x008fe2000001000d */
[----:B------:R-:W-:Y:S01]  /*1cb60*/  FMUL.FTZ R6, R5, R52 ;  /* 0x0000003405067220 */ /* 0x000fe20000410000 */
[----:B------:R-:W-:Y:S01]  /*1cb70*/  FADD.FTZ R16, R16, R58 ;  /* 0x0000003a10107221 */ /* 0x000fe20000010000 */
[----:B------:R-:W3:Y:S01]  /*1cb80*/  LDL.LU R21, [R1+0x320] ;  /* 0x0003200001157983 */ /* 0x000ee20000300800 */
[----:B------:R-:W-:Y:S01]  /*1cb90*/  FADD.FTZ R9, R0, R9 ;  /* 0x0000000900097221 */ /* 0x000fe20000010000 */
[----:B------:R-:W-:Y:S01]  /*1cba0*/  FFMA.FTZ R11, R10, R42, R11 ;  /* 0x0000002a0a0b7223 */ /* 0x000fe2000001000b */
[----:B------:R-:W-:Y:S01]  /*1cbb0*/  FADD.FTZ R7, R16, R56 ;  /* 0x0000003810077221 */ /* 0x000fe20000010000 */
[----:B------:R-:W3:Y:S01]  /*1cbc0*/  LDL.LU R10, [R1+0x30c] ;  /* 0x00030c00010a7983 */ /* 0x000ee20000300800 */
[----:B------:R-:W-:Y:S01]  /*1cbd0*/  FADD.FTZ R9, R9, R6 ;  /* 0x0000000609097221 */ /* 0x000fe20000010000 */
[----:B------:R-:W-:Y:S01]  /*1cbe0*/  FFMA.FTZ R11, R19, R40, R11 ;  /* 0x00000028130b7223 */ /* 0x000fe2000001000b */
[----:B------:R-:W-:Y:S01]  /*1cbf0*/  FADD.FTZ R7, R7, R54 ;  /* 0x0000003607077221 */ /* 0x000fe20000010000 */
[C---:B--2---:R-:W-:Y:S01]  /*1cc00*/  FFMA.FTZ R0, R8.reuse, R52, R67 ;  /* 0x0000003408007223 */ /* 0x044fe20000010043 */
[----:B------:R-:W-:Y:S01]  /*1cc10*/  FFMA.FTZ R13, R8, R6, R13 ;  /* 0x00000006080d7223 */ /* 0x000fe2000001000d */
[----:B------:R-:W-:Y:S01]  /*1cc20*/  FMUL.FTZ R8, R4, R40 ;  /* 0x0000002804087220 */ /* 0x000fe20000410000 */
[----:B------:R-:W-:-:S03]  /*1cc30*/  FMUL.FTZ R6, R5, R49 ;  /* 0x0000003105067220 */ /* 0x000fc60000410000 */
[----:B------:R-:W-:Y:S02]  /*1cc40*/  FFMA.FTZ R13, R19, R8, R13 ;  /* 0x00000008130d7223 */ /* 0x000fe4000001000d */
[----:B------:R-:W2:Y:S01]  /*1cc50*/  LDL.LU R19, [R1+0x2f8] ;  /* 0x0002f80001137983 */ /* 0x000ea20000300800 */
[----:B------:R-:W-:Y:S01]  /*1cc60*/  FADD.FTZ R9, R8, R9 ;  /* 0x0000000908097221 */ /* 0x000fe20000010000 */
[----:B------:R-:W-:Y:S01]  /*1cc70*/  FADD.FTZ R52, R7, R52 ;  /* 0x0000003407347221 */ /* 0x000fe20000010000 */
[C---:B----4-:R-:W-:Y:S01]  /*1cc80*/  FFMA.FTZ R0, R65.reuse, R49, R0 ;  /* 0x0000003141007223 */ /* 0x050fe20000010000 */
[----:B------:R-:W-:Y:S01]  /*1cc90*/  FFMA.FTZ R8, R65, R6, R13 ;  /* 0x0000000641087223 */ /* 0x000fe2000001000d */
[-C--:B------:R-:W-:Y:S01]  /*1cca0*/  FMUL.FTZ R7, R4, R38.reuse ;  /* 0x0000002604077220 */ /* 0x080fe20000410000 */
[----:B------:R-:W4:Y:S01]  /*1ccb0*/  LDL.LU R65, [R1+0x2dc] ;  /* 0x0002dc0001417983 */ /* 0x000f220000300800 */
[C---:B------:R-:W-:Y:S02]  /*1ccc0*/  FFMA.FTZ R11, R69.reuse, R38, R11 ;  /* 0x00000026450b7223 */ /* 0x040fe4000001000b */
[----:B------:R-:W-:-:S02]  /*1ccd0*/  FFMA.FTZ R8, R69, R7, R8 ;  /* 0x0000000745087223 */ /* 0x000fc40000010008 */
[----:B------:R-:W4:Y:S01]  /*1cce0*/  LDL.LU R69, [R1+0x2cc] ;  /* 0x0002cc0001457983 */ /* 0x000f220000300800 */
[----:B------:R-:W-:Y:S01]  /*1ccf0*/  FADD.FTZ R6, R9, R6 ;  /* 0x0000000609067221 */ /* 0x000fe20000010000 */
[----:B------:R-:W-:-:S03]  /*1cd00*/  FMUL.FTZ R9, R5, R47 ;  /* 0x0000002f05097220 */ /* 0x000fc60000410000 */
[----:B------:R-:W-:Y:S01]  /*1cd10*/  FADD.FTZ R6, R7, R6 ;  /* 0x0000000607067221 */ /* 0x000fe20000010000 */
[----:B------:R-:W-:Y:S01]  /*1cd20*/  FFMA.FTZ R8, R20, R9, R8 ;  /* 0x0000000914087223 */ /* 0x000fe20000010008 */
[----:B------:R-:W-:Y:S02]  /*1cd30*/  FMUL.FTZ R7, R4, R32 ;  /* 0x0000002004077220 */ /* 0x000fe40000410000 */
[----:B------:R-:W-:Y:S01]  /*1cd40*/  FADD.FTZ R6, R6, R9 ;  /* 0x0000000906067221 */ /* 0x000fe20000010000 */
[----:B------:R-:W-:Y:S01]  /*1cd50*/  FMUL.FTZ R9, R5, R45 ;  /* 0x0000002d05097220 */ /* 0x000fe20000410000 */
[----:B------:R-:W-:Y:S02]  /*1cd60*/  FFMA.FTZ R0, R20, R47, R0 ;  /* 0x0000002f14007223 */ /* 0x000fe40000010000 */
[----:B------:R-:W4:Y:S01]  /*1cd70*/  LDL.LU R20, [R1+0x244] ;  /* 0x0002440001147983 */ /* 0x000f220000300800 */
[----:B------:R-:W-:Y:S01]  /*1cd80*/  FADD.FTZ R6, R7, R6 ;  /* 0x0000000607067221 */ /* 0x000fe20000010000 */
[C---:B---3--:R-:W-:Y:S01]  /*1cd90*/  FFMA.FTZ R8, R21.reuse, R7, R8 ;  /* 0x0000000715087223 */ /* 0x048fe20000010008 */
[----:B------:R-:W-:Y:S01]  /*1cda0*/  FMUL.FTZ R7, R4, R28 ;  /* 0x0000001c04077220 */ /* 0x000fe20000410000 */
[----:B------:R-:W-:-:S02]  /*1cdb0*/  FFMA.FTZ R11, R21, R32, R11 ;  /* 0x00000020150b7223 */ /* 0x000fc4000001000b */
[C---:B------:R-:W-:Y:S01]  /*1cdc0*/  FFMA.FTZ R8, R10.reuse, R9, R8 ;  /* 0x000000090a087223 */ /* 0x040fe20000010008 */
[----:B------:R-:W-:Y:S01]  /*1cdd0*/  FFMA.FTZ R0, R10, R45, R0 ;  /* 0x0000002d0a007223 */ /* 0x000fe20000010000 */
[----:B------:R-:W3:Y:S01]  /*1cde0*/  LDL.LU R21, [R1+0x240] ;  /* 0x0002400001157983 */ /* 0x000ee20000300800 */
[----:B------:R-:W-:Y:S01]  /*1cdf0*/  FADD.FTZ R10, R6, R9 ;  /* 0x00000009060a7221 */ /* 0x000fe20000010000 */
[----:B------:R-:W-:-:S03]  /*1ce00*/  FMUL.FTZ R9, R5, R43 ;  /* 0x0000002b05097220 */ /* 0x000fc60000410000 */
[----:B------:R-:W-:Y:S01]  /*1ce10*/  FADD.FTZ R10, R7, R10 ;  /* 0x0000000a070a7221 */ /* 0x000fe20000010000 */
[C---:B--2---:R-:W-:Y:S01]  /*1ce20*/  FFMA.FTZ R8, R19.reuse, R7, R8 ;  /* 0x0000000713087223 */ /* 0x044fe20000010008 */
[----:B------:R-:W-:Y:S02]  /*1ce30*/  FFMA.FTZ R6, R19, R28, R11 ;  /* 0x0000001c13067223 */ /* 0x000fe4000001000b */
[----:B------:R-:W2:Y:S01]  /*1ce40*/  LDL.LU R19, [R1+0x238] ;  /* 0x0002380001137983 */ /* 0x000ea20000300800 */
        /* <DEDUP_REMOVED lines=15> */
[----:B------:R-:W-:Y:S01]  /*1cf40*/  FADD.FTZ R9, R8, R9 ;  /* 0x0000000908097221 */ /* 0x000fe20000010000 */
[----:B------:R-:W-:Y:S01]  /*1cf50*/  FMUL.FTZ R8, R4, R22 ;  /* 0x0000001604087220 */ /* 0x000fe20000410000 */
[----:B------:R-:W-:-:S02]  /*1cf60*/  FFMA.FTZ R11, R20, R6, R11 ;  /* 0x00000006140b7223 */ /* 0x000fc4000001000b */
[----:B------:R-:W-:Y:S01]  /*1cf70*/  FADD.FTZ R9, R9, R6 ;  /* 0x0000000609097221 */ /* 0x000fe20000010000 */
[----:B------:R-:W-:Y:S01]  /*1cf80*/  FADD.FTZ R52, R52, R49 ;  /* 0x0000003134347221 */ /* 0x000fe20000010000 */
[----:B------:R-:W-:Y:S02]  /*1cf90*/  FMUL.FTZ R6, R5, R33 ;  /* 0x0000002105067220 */ /* 0x000fe40000410000 */
[----:B------:R-:W-:Y:S01]  /*1cfa0*/  FADD.FTZ R9, R8, R9 ;  /* 0x0000000908097221 */ /* 0x000fe20000010000 */
[----:B---3--:R-:W-:Y:S01]  /*1cfb0*/  FFMA.FTZ R11, R21, R8, R11 ;  /* 0x00000008150b7223 */ /* 0x008fe2000001000b */
[----:B------:R-:W-:Y:S01]  /*1cfc0*/  FADD.FTZ R52, R52, R47 ;  /* 0x0000002f34347221 */ /* 0x000fe20000010000 */
[----:B------:R-:W-:Y:S01]  /*1cfd0*/  FFMA.FTZ R7, R18, R26, R7 ;  /* 0x0000001a12077223 */ /* 0x000fe20000010007 */
[----:B------:R-:W-:Y:S01]  /*1cfe0*/  FMUL.FTZ R8, R4, R30 ;  /* 0x0000001e04087220 */ /* 0x000fe20000410000 */
[----:B------:R-:W-:Y:S01]  /*1cff0*/  FADD.FTZ R9, R9, R6 ;  /* 0x0000000609097221 */ /* 0x000fe20000010000 */
[----:B------:R-:W-:Y:S01]  /*1d000*/  FADD.FTZ R52, R52, R45 ;  /* 0x0000002d34347221 */ /* 0x000fe20000010000 */
[----:B------:R-:W-:Y:S01]  /*1d010*/  FFMA.FTZ R7, R21, R22, R7 ;  /* 0x0000001615077223 */ /* 0x000fe20000010007 */
[----:B------:R-:W-:Y:S01]  /*1d020*/  FMUL.FTZ R10, R5, R15 ;  /* 0x0000000f050a7220 */ /* 0x000fe20000410000 */
[----:B------:R-:W-:Y:S01]  /*1d030*/  FADD.FTZ R9, R8, R9 ;  /* 0x0000000908097221 */ /* 0x000fe20000010000 */
[----:B------:R-:W-:Y:S01]  /*1d040*/  FADD.FTZ R52, R52, R43 ;  /* 0x0000002b34347221 */ /* 0x000fe20000010000 */
[----:B------:R-:W-:-:S03]  /*1d050*/  FFMA.FTZ R0, R14, R41, R0 ;  /* 0x000000290e007223 */ /* 0x000fc60000010000 */
[----:B------:R-:W-:Y:S01]  /*1d060*/  FADD.FTZ R52, R52, R41 ;  /* 0x0000002934347221 */ /* 0x000fe20000010000 */
[----:B------:R-:W-:-:S03]  /*1d070*/  FFMA.FTZ R0, R20, R39, R0 ;  /* 0x0000002714007223 */ /* 0x000fc60000010000 */
[----:B------:R-:W-:-:S04]  /*1d080*/  FADD.FTZ R52, R52, R39 ;  /* 0x0000002734347221 */ /* 0x000fc80000010000 */
[----:B------:R-:W-:Y:S01]  /*1d090*/  FADD.FTZ R52, R52, R33 ;  /* 0x0000002134347221 */ /* 0x000fe20000010000 */
[----:B------:R-:W-:-:S03]  /*1d0a0*/  FMUL.FTZ R12, R4, R25 ;  /* 0x00000019040c7220 */ /* 0x000fc60000410000 */
[----:B------:R-:W-:Y:S01]  /*1d0b0*/  FADD.FTZ R52, R52, R15 ;  /* 0x0000000f34347221 */ /* 0x000fe20000010000 */
[----:B--2---:R-:W-:-:S04]  /*1d0c0*/  FFMA.FTZ R11, R19, R6, R11 ;  /* 0x00000006130b7223 */ /* 0x004fc8000001000b */
[C---:B----4-:R-:W-:Y:S01]  /*1d0d0*/  FFMA.FTZ R11, R65.reuse, R8, R11 ;  /* 0x00000008410b7223 */ /* 0x050fe2000001000b */
[----:B------:R-:W-:Y:S01]  /*1d0e0*/  FFMA.FTZ R6, R65, R30, R7 ;  /* 0x0000001e41067223 */ /* 0x000fe20000010007 */
[C---:B------:R-:W-:Y:S02]  /*1d0f0*/  FMUL.FTZ R7, R4.reuse, R29 ;  /* 0x0000001d04077220 */ /* 0x040fe40000410000 */
        /* <DEDUP_REMOVED lines=47> */
[----:B0-----:R-:W-:-:S07]  /*1d3f0*/  FADD.FTZ R11, R30, R25 ;  /* 0x000000191e0b7221 */ /* 0x001fce0000010000 */
.L_x_357:
        /* <DEDUP_REMOVED lines=59> */
[----:B0-----:R-:W0:Y:S04]  /*1d7b0*/  LDS.128 R12, [UR5+0x20] ;  /* 0x00002005ff0c7984 */ /* 0x001e280008000c00 */
        /* <DEDUP_REMOVED lines=29> */
.L_x_359:
[----:B------:R-:W-:Y:S05]  /*1d990*/  BSYNC.RECONVERGENT B0 ;  /* 0x0000000000007941 */ /* 0x000fea0003800200 */
.L_x_358:
        /* <DEDUP_REMOVED lines=38> */
.L_x_361:
[----:B------:R-:W-:Y:S05]  /*1dc00*/  BSYNC.RECONVERGENT B0 ;  /* 0x0000000000007941 */ /* 0x000fea0003800200 */
.L_x_360:
        /* <DEDUP_REMOVED lines=30> */
.L_x_363:
[----:B------:R-:W-:Y:S05]  /*1ddf0*/  BSYNC.RECONVERGENT B0 ;  /* 0x0000000000007941 */ /* 0x000fea0003800200 */
.L_x_362:
        /* <DEDUP_REMOVED lines=34> */
.L_x_367:
[----:B------:R-:W2:Y:S04]  /*1e020*/  LDG.E.STRONG.GPU R0, desc[UR10][R12.64] ;  /* 0x0000000a0c007981 */ /* 0x000ea8000c1ef900 */
[----:B--2---:R-:W-:Y:S04]  /*1e030*/  CCTL.IVALL ;  /* 0x00000000ff00798f */ /* 0x004fe80002000000 */
[----:B------:R0:W-:Y:S01]  /*1e040*/  STL [R1], R0 ;  /* 0x0000000001007387 */ /* 0x0001e20000100800 */
[----:B------:R-:W-:-:S13]  /*1e050*/  ISETP.NE.AND P0, PT, R0, UR5, PT ;  /* 0x0000000500007c0c */ /* 0x000fda000bf05270 */
[----:B0-----:R-:W-:Y:S05]  /*1e060*/  @P0 BRA `(.L_x_367) ;  /* 0xfffffffc00ec0947 */ /* 0x001fea000383ffff */
.L_x_366:
[----:B------:R-:W-:Y:S05]  /*1e070*/  BSYNC.RECONVERGENT B0 ;  /* 0x0000000000007941 */ /* 0x000fea0003800200 */
.L_x_365:
        /* <DEDUP_REMOVED lines=15> */
.L_x_369:
        /* <DEDUP_REMOVED lines=77> */
.L_x_368:
        /* <DEDUP_REMOVED lines=52> */
.L_x_370:
        /* <DEDUP_REMOVED lines=27> */
.L_x_371:
        /* <DEDUP_REMOVED lines=12> */
.L_x_372:
[----:B------:R-:W-:Y:S05]  /*1ebf0*/  BSYNC.RECONVERGENT B0 ;  /* 0x0000000000007941 */ /* 0x000fea0003800200 */
.L_x_364:
[----:B------:R-:W2:Y:S01]  /*1ec00*/  S2UR UR6, SR_CgaCtaId ;  /* 0x00000000000679c3 */ /* 0x000ea20000008800 */
[----:B------:R-:W-:Y:S01]  /*1ec10*/  ISETP.NE.AND P0, PT, R32, RZ, PT ;  /* 0x000000ff2000720c */ /* 0x000fe20003f05270 */
[----:B------:R-:W-:Y:S01]  /*1ec20*/  UMOV UR5, 0x400 ;  /* 0x0000040000057882 */ /* 0x000fe20000000000 */
[----:B------:R-:W3:Y:S01]  /*1ec30*/  LDCU.U8 UR12, c[0x0][0x414] ;  /* 0x00008280ff0c77ac */ /* 0x000ee20008000000 */
[----:B------:R-:W4:Y:S01]  /*1ec40*/  LDCU.64 UR20, c[0x0][0x3f8] ;  /* 0x00007f00ff1477ac */ /* 0x000f220008000a00 */
[----:B------:R-:W0:Y:S01]  /*1ec50*/  LDCU.64 UR18, c[0x0][0x400] ;  /* 0x00008000ff1277ac */ /* 0x000e220008000a00 */
[----:B---3--:R-:W-:Y:S02]  /*1ec60*/  UISETP.NE.AND UP0, UPT, UR12, URZ, UPT ;  /* 0x000000ff0c00728c */ /* 0x008fe4000bf05270 */
[----:B--2---:R-:W-:Y:S01]  /*1ec70*/  ULEA UR5, UR6, UR5, 0x18 ;  /* 0x0000000506057291 */ /* 0x004fe2000f8ec0ff */
[----:B------:R-:W2:Y:S03]  /*1ec80*/  LDCU.64 UR6, c[0x0][0x380] ;  /* 0x00007000ff0677ac */ /* 0x000ea60008000a00 */
[----:B------:R-:W-:-:S05]  /*1ec90*/  PLOP3.LUT P1, PT, PT, PT, UP0, 0x80, 0x8 ;  /* 0x000000000008781c */ /* 0x000fca0003f2f008 */
[----:B------:R-:W-:Y:S01]  /*1eca0*/  @!P0 STS.64 [UR5+0x80], R6 ;  /* 0x00008006ff008988 */ /* 0x000fe20008000a05 */
[----:B------:R-:W-:Y:S06]  /*1ecb0*/  BAR.SYNC.DEFER_BLOCKING 0x0 ;  /* 0x0000000000007b1d */ /* 0x000fec0000010000 */
[----:B01----:R-:W0:Y:S01]  /*1ecc0*/  LDS.64 R10, [UR5+0x80] ;  /* 0x00008005ff0a7984 */ /* 0x003e220008000a00 */
[----:B------:R-:W0:Y:S02]  /*1ecd0*/  LDCU UR5, c[0x0][0x42c] ;  /* 0x00008580ff0577ac */ /* 0x000e240008000800 */
[----:B0-----:R-:W-:Y:S01]  /*1ece0*/  FMUL.FTZ R0, R10, UR5 ;  /* 0x000000050a007c20 */ /* 0x001fe20008410000 */
[----:B------:R-:W-:-:S02]  /*1ecf0*/  HFMA2 R10, -RZ, RZ, 0, 0 ;  /* 0x00000000ff0a7431 */ /* 0x000fc400000001ff */
[----:B--2-4-:R-:W-:-:S07]  /*1ed00*/  FMUL.FTZ R11, R11, UR5 ;  /* 0x000000050b0b7c20 */ /* 0x014fce0008410000 */
.L_x_378:
[----:B------:R-:W-:-:S05]  /*1ed10*/  LEA R15, R10, UR15, 0x2 ;  /* 0x0000000f0a0f7c11 */ /* 0x000fca000f8e10ff */
[----:B0-----:R-:W2:Y:S04]  /*1ed20*/  LDL.64 R8, [R15+0x10] ;  /* 0x000010000f087983 */ /* 0x001ea80000100a00 */
[----:B------:R-:W3:Y:S01]  /*1ed30*/  LDL.64 R6, [R15+0x110] ;  /* 0x000110000f067983 */ /* 0x000ee20000100a00 */
[----:B-----5:R-:W-:Y:S01]  /*1ed40*/  LEA R23, R10, R51, 0x3 ;  /* 0x000000330a177211 */ /* 0x020fe200078e18ff */
[----:B------:R-:W-:Y:S03]  /*1ed50*/  BSSY.RECONVERGENT B0, `(.L_x_373) ;  /* 0x0000035000007945 */ /* 0x000fe60003800200 */
[----:B------:R-:W-:Y:S02]  /*1ed60*/  ISETP.GE.U32.AND P0, PT, R23, UR18, PT ;  /* 0x0000001217007c0c */ /* 0x000fe4000bf06070 */
[----:B--2---:R-:W-:-:S02]  /*1ed70*/  SHF.L.U32 R12, R8, 0x10, RZ ;  /* 0x00000010080c7819 */ /* 0x004fc400000006ff */
        /* <DEDUP_REMOVED lines=10> */
[----:B------:R-:W-:-:S04]  /*1ee20*/  @P1 FFMA.FTZ R14, R4, R22, R3 ;  /* 0x00000016040e1223 */ /* 0x000fc80000010003 */
[----:B------:R-:W0:Y:S01]  /*1ee30*/  @P1 MUFU.EX2 R13, R13 ;  /* 0x0000000d000d1308 */ /* 0x000e220000000800 */
[----:B------:R-:W-:-:S06]  /*1ee40*/  @P1 FMUL.FTZ R16, R14, -1.4426950216293334961 ;  /* 0xbfb8aa3b0e101820 */ /* 0x000fcc0000410000 */
[----:B------:R-:W1:Y:S01]  /*1ee50*/  @P1 MUFU.EX2 R16, R16 ;  /* 0x0000001000101308 */ /* 0x000e620000000800 */
[----:B0-----:R-:W-:Y:S01]  /*1ee60*/  @P1 FADD.FTZ R15, R13, 1 ;  /* 0x3f8000000d0f1421 */ /* 0x001fe20000010000 */
[----:B------:R-:W-:Y:S01]  /*1ee70*/  SHF.L.U32 R13, R6, 0x10, RZ ;  /* 0x00000010060d7819 */ /* 0x000fe200000006ff */
[----:B------:R-:W-:-:S04]  /*1ee80*/  FFMA.FTZ R6, R0, R20, R11 ;  /* 0x0000001400067223 */ /* 0x000fc8000001000b */
[----:B------:R-:W0:Y:S01]  /*1ee90*/  @P1 MUFU.RCP R15, R15 ;  /* 0x0000000f000f1308 */ /* 0x000e220000001000 */
[----:B-1----:R-:W-:-:S07]  /*1eea0*/  @P1 FADD.FTZ R17, R16, 1 ;  /* 0x3f80000010111421 */ /* 0x002fce0000010000 */
[----:B------:R-:W1:Y:S01]  /*1eeb0*/  @P1 MUFU.RCP R18, R17 ;  /* 0x0000001100121308 */ /* 0x000e620000001000 */
[----:B0-----:R-:W-:-:S04]  /*1eec0*/  @P1 FADD.FTZ R19, -R15, 1 ;  /* 0x3f8000000f131421 */ /* 0x001fc80000010100 */
[----:B------:R-:W-:Y:S01]  /*1eed0*/  @P1 FFMA.FTZ R19, R12, R19, 1 ;  /* 0x3f8000000c131423 */ /* 0x000fe20000010013 */
[----:B------:R-:W-:Y:S01]  /*1eee0*/  @P1 FMUL.FTZ R12, R8, R15 ;  /* 0x0000000f080c1220 */ /* 0x000fe20000410000 */
[----:B------:R-:W-:Y:S01]  /*1eef0*/  FFMA.FTZ R15, R0, R22, R11 ;  /* 0x00000016000f7223 */ /* 0x000fe2000001000b */
[----:B-1----:R-:W-:Y:S02]  /*1ef00*/  @P1 FADD.FTZ R21, -R18, 1 ;  /* 0x3f80000012151421 */ /* 0x002fe40000010100 */
[----:B------:R-:W-:Y:S01]  /*1ef10*/  @P1 FMUL.FTZ R8, R12, R19 ;  /* 0x000000130c081220 */ /* 0x000fe20000410000 */
[----:B------:R-:W-:Y:S01]  /*1ef20*/  SHF.R.S32.HI R12, RZ, 0x1f, R23 ;  /* 0x0000001fff0c7819 */ /* 0x000fe20000011417 */
[----:B------:R-:W-:Y:S01]  /*1ef30*/  @P1 FMUL.FTZ R18, R13, R18 ;  /* 0x000000120d121220 */ /* 0x000fe20000410000 */
[----:B------:R-:W-:Y:S01]  /*1ef40*/  @P1 FFMA.FTZ R21, R14, R21, 1 ;  /* 0x3f8000000e151423 */ /* 0x000fe20000010015 */
[----:B------:R-:W-:Y:S01]  /*1ef50*/  FFMA.FTZ R6, R5, R8, -R6 ;  /* 0x0000000805067223 */ /* 0x000fe20000010806 */
[----:B------:R-:W-:-:S02]  /*1ef60*/  ISETP.GE.AND.EX P0, PT, R12, UR19, PT, P0 ;  /* 0x000000130c007c0c */ /* 0x000fc4000bf06300 */
[----:B------:R-:W-:Y:S01]  /*1ef70*/  @P1 FMUL.FTZ R13, R18, R21 ;  /* 0x00000015120d1220 */ /* 0x000fe20000410000 */
[C---:B------:R-:W-:Y:S02]  /*1ef80*/  PRMT R8, R9.reuse, 0x7632, R8 ;  /* 0x0000763209087816 */ /* 0x040fe40000000008 */
[----:B------:R-:W-:Y:S01]  /*1ef90*/  SHF.L.U32 R14, R9, 0x10, RZ ;  /* 0x00000010090e7819 */ /* 0x000fe200000006ff */
[----:B------:R-:W-:Y:S01]  /*1efa0*/  FFMA.FTZ R17, R4, R13, -R15 ;  /* 0x0000000d04117223 */ /* 0x000fe2000001080f */
[----:B------:R-:W-:Y:S02]  /*1efb0*/  IADD3 R21, PT, PT, R23, 0x8, RZ ;  /* 0x0000000817157810 */ /* 0x000fe40007ffe0ff */
[----:B------:R-:W-:-:S04]  /*1efc0*/  SHF.L.U32 R16, R8, 0x10, RZ ;  /* 0x0000001008107819 */ /* 0x000fc800000006ff */
        /* <DEDUP_REMOVED lines=13> */
.L_x_374:
[----:B------:R-:W-:Y:S05]  /*1f0a0*/  BSYNC.RECONVERGENT B0 ;  /* 0x0000000000007941 */ /* 0x000fea0003800200 */
.L_x_373:
[----:B------:R-:W-:Y:S01]  /*1f0b0*/  ISETP.NE.AND P1, PT, RZ, UR12, PT ;  /* 0x0000000cff007c0c */ /* 0x000fe2000bf25270 */
[----:B------:R-:W-:Y:S01]  /*1f0c0*/  FADD.FTZ R14, R14, -UR28 ;  /* 0x8000001c0e0e7e21 */ /* 0x000fe20008010000 */
[----:B------:R-:W-:Y:S01]  /*1f0d0*/  FADD.FTZ R16, R16, -UR28 ;  /* 0x8000001c10107e21 */ /* 0x000fe20008010000 */
[----:B------:R-:W-:Y:S02]  /*1f0e0*/  ISETP.GE.U32.AND P0, PT, R21, UR18, PT ;  /* 0x0000001215007c0c */ /* 0x000fe4000bf06070 */
[----:B------:R-:W-:Y:S01]  /*1f0f0*/  SHF.R.S32.HI R22, RZ, 0x1f, R21 ;  /* 0x0000001fff167819 */ /* 0x000fe20000011415 */
[----:B------:R-:W-:Y:S01]  /*1f100*/  FMUL.FTZ R14, R14, UR16 ;  /* 0x000000100e0e7c20 */ /* 0x000fe20008410000 */
[----:B------:R-:W-:Y:S01]  /*1f110*/  FMUL.FTZ R16, R16, UR16 ;  /* 0x0000001010107c20 */ /* 0x000fe20008410000 */
[C---:B------:R-:W-:Y:S02]  /*1f120*/  PRMT R6, R7.reuse, 0x7632, R6 ;  /* 0x0000763207067816 */ /* 0x040fe40000000006 */
[----:B------:R-:W-:Y:S01]  /*1f130*/  SHF.L.U32 R8, R7, 0x10, RZ ;  /* 0x0000001007087819 */ /* 0x000fe200000006ff */
[--C-:B------:R-:W-:Y:S01]  /*1f140*/  FFMA.FTZ R20, R0, R14, R11.reuse ;  /* 0x0000000e00147223 */ /* 0x100fe2000001000b */
[----:B------:R-:W-:Y:S01]  /*1f150*/  ISETP.GE.AND.EX P0, PT, R22, UR19, PT, P0 ;  /* 0x0000001316007c0c */ /* 0x000fe2000bf06300 */
[----:B------:R-:W-:Y:S01]  /*1f160*/  FFMA.FTZ R19, R0, R16, R11 ;  /* 0x0000001000137223 */ /* 0x000fe2000001000b */
[----:B------:R-:W-:Y:S01]  /*1f170*/  SHF.L.U32 R7, R6, 0x10, RZ ;  /* 0x0000001006077819 */ /* 0x000fe200000006ff */
[----:B------:R-:W-:Y:S10]  /*1f180*/  @!P1 BRA `(.L_x_375) ;  /* 0x0000000000489947 */ /* 0x000ff40003800000 */
        /* <DEDUP_REMOVED lines=18> */
.L_x_375:
        /* <DEDUP_REMOVED lines=16> */
.L_x_377:
[----:B------:R-:W-:Y:S05]  /*1f3b0*/  BSYNC.RECONVERGENT B0 ;  /* 0x0000000000007941 */ /* 0x000fea0003800200 */
.L_x_376:
        /* <DEDUP_REMOVED lines=10> */
.L_x_355:
        /* <DEDUP_REMOVED lines=16> */
.L_x_381:
[----:B------:R-:W-:Y:S05]  /*1f560*/  BSYNC.RECONVERGENT B0 ;  /* 0x0000000000007941 */ /* 0x000fea0003800200 */
.L_x_380:
        /* <DEDUP_REMOVED lines=11> */
.L_x_383:
[----:B------:R-:W2:Y:S04]  /*1f620*/  LDG.E.STRONG.GPU R5, desc[UR10][R2.64] ;  /* 0x0000000a02057981 */ /* 0x000ea8000c1ef900 */
[----:B--2---:R-:W-:Y:S01]  /*1f630*/  CCTL.IVALL ;  /* 0x00000000ff00798f */ /* 0x004fe20002000000 */
[----:B------:R-:W-:Y:S05]  /*1f640*/  YIELD ;  /* 0x0000000000007946 */ /* 0x000fea0003800000 */
[----:B------:R-:W-:-:S13]  /*1f650*/  ISETP.NE.AND P0, PT, R5, R0, PT ;  /* 0x000000000500720c */ /* 0x000fda0003f05270 */
[----:B------:R-:W-:Y:S05]  /*1f660*/  @P0 BRA `(.L_x_383) ;  /* 0xfffffffc00ec0947 */ /* 0x000fea000383ffff */
.L_x_382:
        /* <DEDUP_REMOVED lines=60> */
[----:B------:R-:W-:Y:S01]  /*1fa30*/  SHF.L.U32 R31, R11, 0x2, RZ ;  /* 0x000000020b1f7819 */ /* 0x000fe200000006ff */
[----:B------:R-:W-:Y:S01]  /*1fa40*/  UMOV UR4, URZ ;  /* 0x000000ff00047c82 */ /* 0x000fe20008000000 */
[----:B------:R-:W-:-:S02]  /*1fa50*/  SHF.L.U64.HI R33, R0, 0x2, R3 ;  /* 0x0000000200217819 */ /* 0x000fc40000010203 */
[----:B------:R-:W-:Y:S02]  /*1fa60*/  IADD3 R5, PT, PT, R7, UR4, RZ ;  /* 0x0000000407057c10 */ /* 0x000fe4000fffe0ff */
[----:B------:R-:W-:Y:S01]  /*1fa70*/  MOV R2, R6 ;  /* 0x0000000600027202 */ /* 0x000fe20000000f00 */
[----:B------:R-:W-:Y:S01]  /*1fa80*/  IMAD.WIDE.U32 R6, R10, 0x4, RZ ;  /* 0x000000040a067825 */ /* 0x000fe200078e00ff */
[----:B0-----:R-:W-:Y:S02]  /*1fa90*/  IADD3 R27, P1, PT, R22, UR6, RZ ;  /* 0x00000006161b7c10 */ /* 0x001fe4000ff3e0ff */
[----:B------:R-:W-:Y:S02]  /*1faa0*/  SHF.L.U64.HI R29, R28, 0x2, R35 ;  /* 0x000000021c1d7819 */ /* 0x000fe40000010223 */
[----:B-1----:R-:W-:Y:S02]  /*1fab0*/  IADD3 R24, P2, PT, R22, UR8, RZ ;  /* 0x0000000816187c10 */ /* 0x002fe4000ff5e0ff */
[----:B------:R-:W-:-:S02]  /*1fac0*/  IADD3.X R26, PT, PT, R23, UR7, RZ, P1, !PT ;  /* 0x00000007171a7c10 */ /* 0x000fc40008ffe4ff */
[C---:B------:R-:W-:Y:S02]  /*1fad0*/  IADD3.X R25, PT, PT, R23.reuse, UR9, RZ, P2, !PT ;  /* 0x0000000917197c10 */ /* 0x040fe400097fe4ff */
[----:B--2---:R-:W-:Y:S02]  /*1fae0*/  IADD3 R22, P1, PT, R22, UR12, RZ ;  /* 0x0000000c16167c10 */ /* 0x004fe4000ff3e0ff */
[----:B------:R-:W-:Y:S02]  /*1faf0*/  IADD3 R18, P2, PT, RZ, -R9, RZ ;  /* 0x80000009ff127210 */ /* 0x000fe40007f5e0ff */
[----:B------:R-:W-:Y:S02]  /*1fb00*/  IADD3.X R23, PT, PT, R23, UR13, RZ, P1, !PT ;  /* 0x0000000d17177c10 */ /* 0x000fe40008ffe4ff */
[----:B------:R-:W-:Y:S02]  /*1fb10*/  IADD3 R31, PT, PT, R7, R31, RZ ;  /* 0x0000001f071f7210 */ /* 0x000fe40007ffe0ff */
[----:B------:R-:W-:-:S07]  /*1fb20*/  IADD3.X R20, PT, PT, RZ, -0x1, RZ, P2, !PT ;  /* 0xffffffffff147810 */ /* 0x000fce00017fe4ff */
.L_x_386:
        /* <DEDUP_REMOVED lines=24> */
[----:B--2---:R-:W-:Y:S02]  /*1fcb0*/  F2FP.BF16.F32.PACK_AB R19, R13, R4 ;  /* 0x000000040d13723e */ /* 0x004fe400000010ff */
[-C--:B------:R-:W-:Y:S02]  /*1fcc0*/  MOV R13, R25.reuse ;  /* 0x00000019000d7202 */ /* 0x080fe40000000f00 */
[----:B---3--:R-:W-:Y:S01]  /*1fcd0*/  F2FP.BF16.F32.PACK_AB R21, R17, R14 ;  /* 0x0000000e1115723e */ /* 0x008fe200000010ff */
[----:B------:R0:W-:Y:S04]  /*1fce0*/  STG.E desc[UR10][R8.64], R19 ;  /* 0x0000001308007986 */ /* 0x0001e8000c10190a */
[----:B------:R0:W-:Y:S01]  /*1fcf0*/  STG.E desc[UR10][R12.64], R21 ;  /* 0x000000150c007986 */ /* 0x0001e2000c10190a */
[----:B------:R-:W-:Y:S01]  /*1fd00*/  IADD3.X R25, PT, PT, RZ, R25, RZ, P3, !PT ;  /* 0x00000019ff197210 */ /* 0x000fe20001ffe4ff */
[----:B------:R-:W-:Y:S06]  /*1fd10*/  @P1 BRA `(.L_x_386) ;  /* 0xfffffffc00841947 */ /* 0x000fec000383ffff */
.L_x_385:
[----:B------:R-:W-:Y:S05]  /*1fd20*/  BSYNC.RECONVERGENT B0 ;  /* 0x0000000000007941 */ /* 0x000fea0003800200 */
.L_x_384:
        /* <DEDUP_REMOVED lines=10> */
.L_x_387:
[C---:B------:R-:W-:Y:S02]  /*1fdd0*/  SHF.L.U32 R12, R2.reuse, 0x2, RZ ;  /* 0x00000002020c7819 */ /* 0x040fe400000006ff */
[----:B------:R-:W-:Y:S02]  /*1fde0*/  SHF.L.U64.HI R10, R2, 0x2, R5 ;  /* 0x00000002020a7819 */ /* 0x000fe40000010205 */
[----:B-1----:R-:W-:-:S04]  /*1fdf0*/  IADD3 R4, P0, PT, R12, UR4, RZ ;  /* 0x000000040c047c10 */ /* 0x002fc8000ff1e0ff */
[----:B------:R-:W-:Y:S02]  /*1fe00*/  IADD3.X R5, PT, PT, R10, UR5, RZ, P0, !PT ;  /* 0x000000050a057c10 */ /* 0x000fe400087fe4ff */
[C---:B------:R-:W-:Y:S02]  /*1fe10*/  IADD3 R6, P0, PT, R4.reuse, R15, RZ ;  /* 0x0000000f04067210 */ /* 0x040fe40007f1e0ff */
[C---:B------:R-:W-:Y:S02]  /*1fe20*/  IADD3 R22, P2, PT, R4.reuse, R21, RZ ;  /* 0x0000001504167210 */ /* 0x040fe40007f5e0ff */
[C---:B------:R-:W-:Y:S02]  /*1fe30*/  IADD3.X R7, PT, PT, R5.reuse, R13, RZ, P0, !PT ;  /* 0x0000000d05077210 */ /* 0x040fe400007fe4ff */
[----:B------:R-:W-:Y:S02]  /*1fe40*/  IADD3 R8, P1, PT, R4, R17, RZ ;  /* 0x0000001104087210 */ /* 0x000fe40007f3e0ff */
[C---:B---3--:R-:W-:Y:S01]  /*1fe50*/  IADD3.X R23, PT, PT, R5.reuse, R19, RZ, P2, !PT ;  /* 0x0000001305177210 */ /* 0x048fe200017fe4ff */
[----:B------:R1:W3:Y:S01]  /*1fe60*/  LDG.E R4, desc[UR10][R4.64] ;  /* 0x0000000a04047981 */ /* 0x0002e2000c1e1900 */
[----:B------:R-:W-:-:S03]  /*1fe70*/  IADD3.X R9, PT, PT, R5, R11, RZ, P1, !PT ;  /* 0x0000000b05097210 */ /* 0x000fc60000ffe4ff */
[----:B------:R-:W3:Y:S04]  /*1fe80*/  LDG.E R7, desc[UR10][R6.64] ;  /* 0x0000000a06077981 */ /* 0x000ee8000c1e1900 */
[----:B------:R-:W4:Y:S04]  /*1fe90*/  LDG.E R8, desc[UR10][R8.64] ;  /* 0x0000000a08087981 */ /* 0x000f28000c1e1900 */
[----:B------:R-:W4:Y:S01]  /*1fea0*/  LDG.E R23, desc[UR10][R22.64] ;  /* 0x0000000a16177981 */ /* 0x000f22000c1e1900 */
[----:B------:R-:W-:Y:S02]  /*1feb0*/  LOP3.LUT R14, R12, 0xfffffffc, RZ, 0xc0, !PT ;  /* 0xfffffffc0c0e7812 */ /* 0x000fe400078ec0ff */
[----:B------:R-:W-:-:S02]  /*1fec0*/  LOP3.LUT R16, R10, 0x1, RZ, 0xc0, !PT ;  /* 0x000000010a107812 */ /* 0x000fc400078ec0ff */
[----:B0-----:R-:W-:Y:S02]  /*1fed0*/  IADD3 R24, P0, PT, R14, UR6, RZ ;  /* 0x000000060e187c10 */ /* 0x001fe4000ff1e0ff */
[----:B-1----:R-:W-:Y:S02]  /*1fee0*/  LOP3.LUT R5, R10, 0x3, RZ, 0xc0, !PT ;  /* 0x000000030a057812 */ /* 0x002fe400078ec0ff */
[----:B------:R-:W-:Y:S02]  /*1fef0*/  IADD3.X R25, PT, PT, R16, UR7, RZ, P0, !PT ;  /* 0x0000000710197c10 */ /* 0x000fe400087fe4ff */
[----:B--2---:R-:W-:-:S04]  /*1ff00*/  IADD3 R26, P0, PT, R14, UR8, RZ ;  /* 0x000000080e1a7c10 */ /* 0x004fc8000ff1e0ff */
[----:B------:R-:W-:Y:S02]  /*1ff10*/  IADD3.X R27, PT, PT, R16, UR9, RZ, P0, !PT ;  /* 0x00000009101b7c10 */ /* 0x000fe400087fe4ff */
[----:B---3--:R-:W-:Y:S02]  /*1ff20*/  F2FP.BF16.F32.PACK_AB R29, R7, R4 ;  /* 0x00000004071d723e */ /* 0x008fe400000010ff */
[----:B------:R-:W-:-:S04]  /*1ff30*/  IADD3 R4, P1, PT, R14, UR4, RZ ;  /* 0x000000040e047c10 */ /* 0x000fc8000ff3e0ff */
[----:B------:R-:W-:Y:S02]  /*1ff40*/  IADD3.X R5, PT, PT, R5, UR5, RZ, P1, !PT ;  /* 0x0000000505057c10 */ /* 0x000fe40008ffe4ff */
[----:B----4-:R-:W-:Y:S02]  /*1ff50*/  F2FP.BF16.F32.PACK_AB R31, R23, R8 ;  /* 0x00000008171f723e */ /* 0x010fe400000010ff */
        /* <DEDUP_REMOVED lines=9> */
[----:B------:R-:W2:Y:S04]  /*1fff0*/  LDG.E R33, desc[UR10][R22.64+0x620] ;  /* 0x0006200a16217981 */ /* 0x000ea8000c1e1900 */
[----:B------:R-:W3:Y:S04]  /*20000*/  LDG.E R16, desc[UR10][R8.64+0x620] ;  /* 0x0006200a08107981 */ /* 0x000ee8000c1e1900 */
[----:B------:R-:W3:Y:S01]  /*20010*/  LDG.E R35, desc[UR10][R6.64+0x620] ;  /* 0x0006200a06237981 */ /* 0x000ee2000c1e1900 */
[----:B------:R-:W-:-:S04]  /*20020*/  IADD3 R28, P0, PT, R12, 0x620, RZ ;  /* 0x000006200c1c7810 */ /* 0x000fc80007f1e0ff */
[----:B------:R-:W-:Y:S02]  /*20030*/  IADD3.X R18, PT, PT, RZ, R10, RZ, P0, !PT ;  /* 0x0000000aff127210 */ /* 0x000fe400007fe4ff */
[----:B------:R-:W-:Y:S02]  /*20040*/  LOP3.LUT R28, R28, 0xfffffffc, RZ, 0xc0, !PT ;  /* 0xfffffffc1c1c7812 */ /* 0x000fe400078ec0ff */
[----:B------:R-:W-:Y:S02]  /*20050*/  LOP3.LUT R18, R18, 0x1, RZ, 0xc0, !PT ;  /* 0x0000000112127812 */ /* 0x000fe400078ec0ff */
[C---:B0-----:R-:W-:Y:S02]  /*20060*/  IADD3 R24, P0, PT, R28.reuse, UR6, RZ ;  /* 0x000000061c187c10 */ /* 0x041fe4000ff1e0ff */
        /* <DEDUP_REMOVED lines=23> */
[----:B------:R1:W4:Y:S04]  /*201e0*/  LDG.E R4, desc[UR10][R4.64+0x1260] ;  /* 0x0012600a04047981 */ /* 0x000328000c1e1900 */
[----:B------:R-:W4:Y:S04]  /*201f0*/  LDG.E R23, desc[UR10][R22.64+0x1260] ;  /* 0x0012600a16177981 */ /* 0x000f28000c1e1900 */
[----:B------:R-:W5:Y:S04]  /*20200*/  LDG.E R8, desc[UR10][R8.64+0x1260] ;  /* 0x0012600a08087981 */ /* 0x000f68000c1e1900 */
[----:B------:R-:W5:Y:S01]  /*20210*/  LDG.E R7, desc[UR10][R6.64+0x1260] ;  /* 0x0012600a06077981 */ /* 0x000f62000c1e1900 */
[----:B------:R-:W-:-:S04]  /*20220*/  IADD3 R12, P0, PT, R12, 0x1260, RZ ;  /* 0x000012600c0c7810 */ /* 0x000fc80007f1e0ff */
[----:B------:R-:W-:Y:S02]  /*20230*/  IADD3.X R14, PT, PT, RZ, R10, RZ, P0, !PT ;  /* 0x0000000aff0e7210 */ /* 0x000fe400007fe4ff */
[----:B------:R-:W-:Y:S02]  /*20240*/  LOP3.LUT R10, R12, 0xfffffffc, RZ, 0xc0, !PT ;  /* 0xfffffffc0c0a7812 */ /* 0x000fe400078ec0ff */
[----:B------:R-:W-:Y:S02]  /*20250*/  LOP3.LUT R12, R14, 0x1, RZ, 0xc0, !PT ;  /* 0x000000010e0c7812 */ /* 0x000fe400078ec0ff */
[C---:B--2---:R-:W-:Y:S02]  /*20260*/  IADD3 R28, P0, PT, R10.reuse, UR6, RZ ;  /* 0x000000060a1c7c10 */ /* 0x044fe4000ff1e0ff */
[----:B0-----:R-:W-:Y:S02]  /*20270*/  IADD3 R26, P1, PT, R10, UR8, RZ ;  /* 0x000000080a1a7c10 */ /* 0x001fe4000ff3e0ff */
[----:B------:R-:W-:-:S02]  /*20280*/  IADD3.X R29, PT, PT, R12, UR7, RZ, P0, !PT ;  /* 0x000000070c1d7c10 */ /* 0x000fc400087fe4ff */
[----:B------:R-:W-:Y:S02]  /*20290*/  IADD3.X R27, PT, PT, R12, UR9, RZ, P1, !PT ;  /* 0x000000090c1b7c10 */ /* 0x000fe40008ffe4ff */
[----:B------:R-:W-:-:S04]  /*202a0*/  IADD3 R2, PT, PT, R2, 0x620, RZ ;  /* 0x0000062002027810 */ /* 0x000fc80007ffe0ff */
[----:B------:R-:W-:-:S04]  /*202b0*/  ISETP.GT.U32.AND P0, PT, R0, R2, PT ;  /* 0x000000020000720c */ /* 0x000fc80003f04070 */
[----:B------:R-:W-:Y:S01]  /*202c0*/  ISETP.GT.AND.EX P0, PT, R3, RZ, PT, P0 ;  /* 0x000000ff0300720c */ /* 0x000fe20003f04300 */
[----:B-1----:R-:W-:Y:S01]  /*202d0*/  HFMA2 R5, -RZ, RZ, 0, 0 ;  /* 0x00000000ff057431 */ /* 0x002fe200000001ff */
[----:B----4-:R-:W-:Y:S02]  /*202e0*/  F2FP.BF16.F32.PACK_AB R23, R23, R4 ;  /* 0x000000041717723e */ /* 0x010fe400000010ff */
[----:B-----5:R-:W-:-:S03]  /*202f0*/  F2FP.BF16.F32.PACK_AB R9, R7, R8 ;  /* 0x000000080709723e */ /* 0x020fc600000010ff */
[----:B------:R3:W-:Y:S04]  /*20300*/  STG.E desc[UR10][R28.64], R23 ;  /* 0x000000171c007986 */ /* 0x0007e8000c10190a */
[----:B------:R3:W-:Y:S02]  /*20310*/  STG.E desc[UR10][R26.64], R9 ;  /* 0x000000091a007986 */ /* 0x0007e4000c10190a */
[----:B------:R-:W-:Y:S05]  /*20320*/  @P0 BRA `(.L_x_387) ;  /* 0xfffffff800a80947 */ /* 0x000fea000383ffff */
[----:B------:R-:W-:Y:S05]  /*20330*/  EXIT ;  /* 0x000000000000794d */ /* 0x000fea0003800000 */
.L_x_388:
        /* <DEDUP_REMOVED lines=12> */
.L_x_4743:


//--------------------- .text._Z35group_norm_nhwc_bwd_one_pass_kernelI11Bf16IOFp16WLi64ELi98ELi392EEv26Group_norm_nhwc_bwd_params --------------------------
	.section	.text._Z35group_norm_nhwc_bwd_one_pass_kernelI11Bf16IOFp16WLi64ELi98ELi392EEv26Group_norm_nhwc_bwd_params,"ax",@progbits
	.align	128
        .global         _Z35group_norm_nhwc_bwd_one_pass_kernelI11Bf16IOFp16WLi64ELi98ELi392EEv26Group_norm_nhwc_bwd_params
        .type           _Z35group_norm_nhwc_bwd_one_pass_kernelI11Bf16IOFp16WLi64ELi98ELi392EEv26Group_norm_nhwc_bwd_params,@function
        .size           _Z35group_norm_nhwc_bwd_one_pass_kernelI11Bf16IOFp16WLi64ELi98ELi392EEv26Group_norm_nhwc_bwd_params,(.L_x_4744 - _Z35group_norm_nhwc_bwd_one_pass_kernelI11Bf16IOFp16WLi64ELi98ELi392EEv26Group_norm_nhwc_bwd_params)
        .other          _Z35group_norm_nhwc_bwd_one_pass_kernelI11Bf16IOFp16WLi64ELi98ELi392EEv26Group_norm_nhwc_bwd_params,@"STO_CUDA_ENTRY STV_DEFAULT"
_Z35group_norm_nhwc_bwd_one_pass_kernelI11Bf16IOFp16WLi64ELi98ELi392EEv26Group_norm_nhwc_bwd_params:
.text._Z35group_norm_nhwc_bwd_one_pass_kernelI11Bf16IOFp16WLi64ELi98ELi392EEv26Group_norm_nhwc_bwd_params:
        /* <DEDUP_REMOVED lines=63> */
.L_x_430:
        /* <DEDUP_REMOVED lines=235> */
[----:B------:R-:W-:Y:S01]  /*12a0*/  PRMT R96, R83, 0x7632, R96 ;  /* 0x0000763253607816 */ /* 0x000fe20000000060 */
[----:B----4-:R-:W-:-:S02]  /*12b0*/  @P1 HADD2.F32 R77, -RZ, R38.H0_H0 ;  /* 0x20000026ff4d1230 */ /* 0x010fc40000004100 */
[----:B-----5:R-:W-:Y:S02]  /*12c0*/  @P1 HADD2.F32 R88, -RZ, R34.H0_H0 ;  /* 0x20000022ff581230 */ /* 0x020fe40000004100 */
[----:B------:R-:W-:Y:S02]  /*12d0*/  HADD2.F32 R90, -RZ, R90.H0_H0 ;  /* 0x2000005aff5a7230 */ /* 0x000fe40000004100 */
[----:B------:R-:W-:Y:S01]  /*12e0*/  HADD2.F32 R89, -RZ, R89.H0_H0 ;  /* 0x20000059ff597230 */ /* 0x000fe20000004100 */
        /* <DEDUP_REMOVED lines=150> */
.L_x_390:
        /* <DEDUP_REMOVED lines=288> */
.L_x_391:
        /* <DEDUP_REMOVED lines=75> */
.L_x_393:
[----:B------:R-:W-:Y:S05]  /*3300*/  BSYNC.RECONVERGENT B0 ;  /* 0x0000000000007941 */ /* 0x000fea0003800200 */
.L_x_392:
        /* <DEDUP_REMOVED lines=38> */
.L_x_395:
[----:B------:R-:W-:Y:S05]  /*3570*/  BSYNC.RECONVERGENT B0 ;  /* 0x0000000000007941 */ /* 0x000fea0003800200 */
.L_x_394:
        /* <DEDUP_REMOVED lines=29> */
.L_x_397:
[----:B------:R-:W-:Y:S05]  /*3750*/  BSYNC.RECONVERGENT B0 ;  /* 0x0000000000007941 */ /* 0x000fea0003800200 */
.L_x_396:
        /* <DEDUP_REMOVED lines=23> */
.L_x_400:
[----:B--2---:R-:W2:Y:S04]  /*38d0*/  LDG.E.STRONG.GPU R26, desc[UR8][R24.64] ;  /* 0x00000008181a7981 */ /* 0x004ea8000c1ef900 */
[----:B--2---:R-:W-:Y:S01]  /*38e0*/  CCTL.IVALL ;  /* 0x00000000ff00798f */ /* 0x004fe20002000000 */
[----:B------:R-:W-:Y:S05]  /*38f0*/  YIELD ;  /* 0x0000000000007946 */ /* 0x000fea0003800000 */
[----:B------:R-:W-:-:S13]  /*3900*/  ISETP.NE.AND P0, PT, R26, R31, PT ;  /* 0x0000001f1a00720c */ /* 0x000fda0003f05270 */
[----:B------:R-:W-:Y:S05]  /*3910*/  @P0 BRA `(.L_x_400) ;  /* 0xfffffffc00ec0947 */ /* 0x000fea000383ffff */
.L_x_399:
        /* <DEDUP_REMOVED lines=15> */
.L_x_402:
        /* <DEDUP_REMOVED lines=59> */
.L_x_401:
        /* <DEDUP_REMOVED lines=34> */
.L_x_403:
        /* <DEDUP_REMOVED lines=18> */
.L_x_404:
        /* <DEDUP_REMOVED lines=9> */
.L_x_405:
[----:B------:R-:W-:Y:S05]  /*4190*/  BSYNC.RECONVERGENT B0 ;  /* 0x0000000000007941 */ /* 0x000fea0003800200 */
.L_x_398:
        /* <DEDUP_REMOVED lines=69> */
.L_x_406:
        /* <DEDUP_REMOVED lines=18> */
.L_x_408:
[----:B------:R-:W-:Y:S05]  /*4710*/  BSYNC.RECONVERGENT B0 ;  /* 0x0000000000007941 */ /* 0x000fea0003800200 */
.L_x_407:
        /* <DEDUP_REMOVED lines=63> */
.L_x_409:
        /* <DEDUP_REMOVED lines=18> */
.L_x_411:
[----:B------:R-:W-:Y:S05]  /*4c30*/  BSYNC.RECONVERGENT B0 ;  /* 0x0000000000007941 */ /* 0x000fea0003800200 */
.L_x_410:
        /* <DEDUP_REMOVED lines=21> */
.L_x_412:
        /* <DEDUP_REMOVED lines=18> */
.L_x_414:
[----:B------:R-:W-:Y:S05]  /*4eb0*/  BSYNC.RECONVERGENT B0 ;  /* 0x0000000000007941 */ /* 0x000fea0003800200 */
.L_x_413:
        /* <DEDUP_REMOVED lines=21> */
.L_x_415:
        /* <DEDUP_REMOVED lines=18> */
.L_x_417:
[----:B------:R-:W-:Y:S05]  /*5130*/  BSYNC.RECONVERGENT B0 ;  /* 0x0000000000007941 */ /* 0x000fea0003800200 */
.L_x_416:
        /* <DEDUP_REMOVED lines=21> */
.L_x_418:
        /* <DEDUP_REMOVED lines=18> */
.L_x_420:
[----:B------:R-:W-:Y:S05]  /*53b0*/  BSYNC.RECONVERGENT B0 ;  /* 0x0000000000007941 */ /* 0x000fea0003800200 */
.L_x_419:
        /* <DEDUP_REMOVED lines=21> */
.L_x_421:
        /* <DEDUP_REMOVED lines=18> */
.L_x_423:
[----:B------:R-:W-:Y:S05]  /*5630*/  BSYNC.RECONVERGENT B0 ;  /* 0x0000000000007941 */ /* 0x000fea0003800200 */
.L_x_422:
        /* <DEDUP_REMOVED lines=21> */
.L_x_424:
        /* <DEDUP_REMOVED lines=18> */
.L_x_426:
[----:B------:R-:W-:Y:S05]  /*58b0*/  BSYNC.RECONVERGENT B0 ;  /* 0x0000000000007941 */ /* 0x000fea0003800200 */
.L_x_425:
        /* <DEDUP_REMOVED lines=21> */
.L_x_427:
        /* <DEDUP_REMOVED lines=18> */
.L_x_429:
[----:B------:R-:W-:Y:S05]  /*5b30*/  BSYNC.RECONVERGENT B0 ;  /* 0x0000000000007941 */ /* 0x000fea0003800200 */
.L_x_428:
[----:B------:R-:W-:Y:S02]  /*5b40*/  IADD3 R8, PT, PT, R3, R8, RZ ;  /* 0x0000000803087210 */ /* 0x000fe40007ffe0ff */
[----:B------:R-:W-:Y:S02]  /*5b50*/  IADD3 R6, PT, PT, R6, 0x1, RZ ;  /* 0x0000000106067810 */ /* 0x000fe40007ffe0ff */
[----:B------:R-:W-:-:S13]  /*5b60*/  ISETP.GE.AND P0, PT, R8, UR4, PT ;  /* 0x0000000408007c0c */ /* 0x000fda000bf06270 */
[----:B------:R-:W-:Y:S05]  /*5b70*/  @!P0 BRA `(.L_x_430) ;  /* 0xffffffa8001c8947 */ /* 0x000fea000383ffff */
.L_x_389:
        /* <DEDUP_REMOVED lines=19> */
.L_x_432:
[----:B------:R-:W-:Y:S05]  /*5cb0*/  BSYNC.RECONVERGENT B0 ;  /* 0x0000000000007941 */ /* 0x000fea0003800200 */
.L_x_431:
[----:B------:R-:W-:Y:S05]  /*5cc0*/  @P0 EXIT ;  /* 0x000000000000094d */ /* 0x000fea0003800000 */
[----:B------:R-:W-:Y:S05]  /*5cd0*/  @P2 BRA `(.L_x_433) ;  /* 0x0000000000202947 */ /* 0x000fea0003800000 */
[----:B------:R-:W-:-:S05]  /*5ce0*/  IMAD R0, R6, R7, RZ ;  /* 0x0000000706007224 */ /* 0x000fca00078e02ff */
[----:B------:R-:W-:-:S13]  /*5cf0*/  ISETP.NE.AND P0, PT, R0, -0x1, PT ;  /* 0xffffffff0000780c */ /* 0x000fda0003f05270 */
[----:B------:R-:W-:Y:S05]  /*5d00*/  @!P0 BRA `(.L_x_433) ;  /* 0x0000000000148947 */ /* 0x000fea0003800000 */
.L_x_434:
[----:B--2---:R-:W2:Y:S04]  /*5d10*/  LDG.E.STRONG.GPU R3, desc[UR8][R4.64] ;  /* 0x0000000804037981 */ /* 0x004ea8000c1ef900 */
[----:B--2---:R-:W-:Y:S01]  /*5d20*/  CCTL.IVALL ;  /* 0x00000000ff00798f */ /* 0x004fe20002000000 */
[----:B------:R-:W-:Y:S05]  /*5d30*/  YIELD ;  /* 0x0000000000007946 */ /* 0x000fea0003800000 */
[----:B------:R-:W-:-:S13]  /*5d40*/  ISETP.NE.AND P0, PT, R3, R0, PT ;  /* 0x000000000300720c */ /* 0x000fda0003f05270 */
[----:B------:R-:W-:Y:S05]  /*5d50*/  @P0 BRA `(.L_x_434) ;  /* 0xfffffffc00ec0947 */ /* 0x000fea000383ffff */
.L_x_433:
        /* <DEDUP_REMOVED lines=76> */
.L_x_437:
        /* <DEDUP_REMOVED lines=21> */
[----:B--2---:R-:W-:Y:S02]  /*6370*/  F2FP.F16.F32.PACK_AB R17, R11, R8 ;  /* 0x000000080b11723e */ /* 0x004fe400000000ff */
[----:B------:R-:W-:-:S02]  /*6380*/  MOV R8, R20 ;  /* 0x0000001400087202 */ /* 0x000fc40000000f00 */
[-C--:B------:R-:W-:Y:S02]  /*6390*/  MOV R11, R23.reuse ;  /* 0x00000017000b7202 */ /* 0x080fe40000000f00 */
[----:B---3--:R-:W-:Y:S01]  /*63a0*/  F2FP.F16.F32.PACK_AB R19, R15, R12 ;  /* 0x0000000c0f13723e */ /* 0x008fe200000000ff */
[----:B------:R2:W-:Y:S04]  /*63b0*/  STG.E desc[UR8][R8.64], R17 ;  /* 0x0000001108007986 */ /* 0x0005e8000c101908 */
[----:B------:R2:W-:Y:S01]  /*63c0*/  STG.E desc[UR8][R10.64], R19 ;  /* 0x000000130a007986 */ /* 0x0005e2000c101908 */
[----:B------:R-:W-:Y:S02]  /*63d0*/  IADD3 R20, P4, PT, R20, 0x620, RZ ;  /* 0x0000062014147810 */ /* 0x000fe40007f9e0ff */
[----:B------:R-:W-:-:S02]  /*63e0*/  IADD3.X R23, PT, PT, RZ, R23, RZ, P3, !PT ;  /* 0x00000017ff177210 */ /* 0x000fc40001ffe4ff */
[----:B------:R-:W-:Y:S01]  /*63f0*/  IADD3.X R21, PT, PT, RZ, R21, RZ, P4, !PT ;  /* 0x00000015ff157210 */ /* 0x000fe200027fe4ff */
[----:B------:R-:W-:Y:S08]  /*6400*/  @P1 BRA `(.L_x_437) ;  /* 0xfffffffc00841947 */ /* 0x000ff0000383ffff */
.L_x_436:
[----:B------:R-:W-:Y:S05]  /*6410*/  BSYNC.RECONVERGENT B0 ;  /* 0x0000000000007941 */ /* 0x000fea0003800200 */
.L_x_435:
        /* <DEDUP_REMOVED lines=10> */
.L_x_438:
        /* <DEDUP_REMOVED lines=21> */
[----:B--2---:R-:W-:Y:S02]  /*6610*/  F2FP.F16.F32.PACK_AB R19, R7, R4 ;  /* 0x000000040713723e */ /* 0x004fe400000000ff */
[----:B------:R-:W-:-:S04]  /*6620*/  LOP3.LUT R4, R26, 0x3, RZ, 0xc0, !PT ;  /* 0x000000031a047812 */ /* 0x000fc800078ec0ff */
[----:B------:R-:W-:Y:S02]  /*6630*/  IADD3.X R17, PT, PT, R4, UR5, RZ, P1, !PT ;  /* 0x0000000504117c10 */ /* 0x000fe40008ffe4ff */
[----:B---3--:R-:W-:Y:S02]  /*6640*/  F2FP.F16.F32.PACK_AB R21, R11, R8 ;  /* 0x000000080b15723e */ /* 0x008fe400000000ff */
        /* <DEDUP_REMOVED lines=20> */
[----:B--2---:R-:W-:Y:S02]  /*6790*/  F2FP.F16.F32.PACK_AB R19, R19, R18 ;  /* 0x000000121313723e */ /* 0x004fe400000000ff */
[----:B---3--:R-:W-:-:S03]  /*67a0*/  F2FP.F16.F32.PACK_AB R23, R23, R20 ;  /* 0x000000141717723e */ /* 0x008fc600000000ff */
        /* <DEDUP_REMOVED lines=14> */
[----:B---3--:R-:W-:Y:S02]  /*6890*/  F2FP.F16.F32.PACK_AB R21, R21, R18 ;  /* 0x000000121515723e */ /* 0x008fe400000000ff */
[----:B----4-:R-:W-:-:S03]  /*68a0*/  F2FP.F16.F32.PACK_AB R25, R25, R20 ;  /* 0x000000141919723e */ /* 0x010fc600000000ff */
        /* <DEDUP_REMOVED lines=18> */
[----:B---3--:R-:W-:Y:S02]  /*69d0*/  F2FP.F16.F32.PACK_AB R5, R5, R16 ;  /* 0x000000100505723e */ /* 0x008fe400000000ff */
[----:B-----5:R-:W-:-:S03]  /*69e0*/  F2FP.F16.F32.PACK_AB R7, R9, R6 ;  /* 0x000000060907723e */ /* 0x020fc600000000ff */
[----:B------:R4:W-:Y:S04]  /*69f0*/  STG.E desc[UR8][R12.64], R5 ;  /* 0x000000050c007986 */ /* 0x0009e8000c101908 */
[----:B------:R4:W-:Y:S02]  /*6a00*/  STG.E desc[UR8][R14.64], R7 ;  /* 0x000000070e007986 */ /* 0x0009e4000c101908 */
[----:B------:R-:W-:Y:S05]  /*6a10*/  @P0 BRA `(.L_x_438) ;  /* 0xfffffff800a80947 */ /* 0x000fea000383ffff */
[----:B------:R-:W-:Y:S05]  /*6a20*/  EXIT ;  /* 0x000000000000794d */ /* 0x000fea0003800000 */
.L_x_439:
        /* <DEDUP_REMOVED lines=13> */
.L_x_4744:


//--------------------- .text._Z35group_norm_nhwc_bwd_one_pass_kernelI11Bf16IOFp16WLi128ELi98ELi392EEv26Group_norm_nhwc_bwd_params --------------------------
	.section	.text._Z35group_norm_nhwc_bwd_one_pass_kernelI11Bf16IOFp16WLi128ELi98ELi392EEv26Group_norm_nhwc_bwd_params,"ax",@progbits
	.align	128
        .global         _Z35group_norm_nhwc_bwd_one_pass_kernelI11Bf16IOFp16WLi128ELi98ELi392EEv26Group_norm_nhwc_bwd_params
        .type           _Z35group_norm_nhwc_bwd_one_pass_kernelI11Bf16IOFp16WLi128ELi98ELi392EEv26Group_norm_nhwc_bwd_params,@function
        .size           _Z35group_norm_nhwc_bwd_one_pass_kernelI11Bf16IOFp16WLi128ELi98ELi392EEv26Group_norm_nhwc_bwd_params,(.L_x_4745 - _Z35group_norm_nhwc_bwd_one_pass_kernelI11Bf16IOFp16WLi128ELi98ELi392EEv26Group_norm_nhwc_bwd_params)
        .other          _Z35group_norm_nhwc_bwd_one_pass_kernelI11Bf16IOFp16WLi128ELi98ELi392EEv26Group_norm_nhwc_bwd_params,@"STO_CUDA_ENTRY STV_DEFAULT"
_Z35group_norm_nhwc_bwd_one_pass_kernelI11Bf16IOFp16WLi128ELi98ELi392EEv26Group_norm_nhwc_bwd_params:
.text._Z35group_norm_nhwc_bwd_one_pass_kernelI11Bf16IOFp16WLi128ELi98ELi392EEv26Group_norm_nhwc_bwd_params:
        /* <DEDUP_REMOVED lines=22> */
.L_x_505:
[----:B0-----:R-:W0:Y:S01]  /*0160*/  LDC R13, c[0x0][0x410] ;  /* 0x00010400ff0d7b82 */ /* 0x001e220000000800 */
[----:B-1----:R-:W1:Y:S01]  /*0170*/  LDCU UR4, c[0x0][0x41c] ;  /* 0x00008380ff0477ac */ /* 0x002e620008000800 */
[----:B------:R-:W-:Y:S01]  /*0180*/  ISETP.GE.AND P2, PT, R4, RZ, PT ;  /* 0x000000ff0400720c */ /* 0x000fe20003f46270 */
[----:B------:R-:W2:Y:S01]  /*0190*/  LDCU.128 UR8, c[0x0][0x400] ;  /* 0x00008000ff0877ac */ /* 0x000ea20008000c00 */
[----:B------:R-:W-:Y:S02]  /*01a0*/  CS2R R56, SRZ ;  /* 0x0000000000387805 */ /* 0x000fe4000001ff00 */
[----:B------:R-:W-:Y:S02]  /*01b0*/  CS2R R58, SRZ ;  /* 0x00000000003a7805 */ /* 0x000fe4000001ff00 */
        /* <DEDUP_REMOVED lines=17> */
[----:B------:R-:W-:Y:S01]  /*02d0*/  ISETP.GE.AND P3, PT, R10, RZ, PT ;  /* 0x000000ff0a00720c */ /* 0x000fe20003f66270 */
[----:B-1----:R-:W-:-:S10]  /*02e0*/  IMAD R25, R7, UR4, R0 ;  /* 0x0000000407197c24 */ /* 0x002fd4000f8e0200 */
[-C--:B------:R-:W-:Y:S01]  /*02f0*/  @!P4 IADD3 R8, PT, PT, R8, -R11.reuse, RZ ;  /* 0x8000000b0808c210 */ /* 0x080fe20007ffe0ff */
[----:B------:R-:W0:Y:S01]  /*0300*/  LDCU.U8 UR4, c[0x0][0x414] ;  /* 0x00008280ff0477ac */ /* 0x000e220008000000 */
[----:B------:R-:W-:Y:S02]  /*0310*/  @!P4 IADD3 R9, PT, PT, R9, 0x1, RZ ;  /* 0x000000010909c810 */ /* 0x000fe40007ffe0ff */
[----:B------:R-:W-:Y:S02]  /*0320*/  ISETP.GE.U32.AND P1, PT, R8, R11, PT ;  /* 0x0000000b0800720c */ /* 0x000fe40003f26070 */
[----:B--2---:R-:W-:Y:S02]  /*0330*/  ISETP.GE.U32.AND P0, PT, R25, UR8, PT ;  /* 0x0000000819007c0c */ /* 0x004fe4000bf06070 */
[----:B------:R-:W-:Y:S02]  /*0340*/  SHF.R.S32.HI R15, RZ, 0x1f, R25 ;  /* 0x0000001fff0f7819 */ /* 0x000fe40000011419 */
[----:B------:R-:W-:-:S02]  /*0350*/  ISETP.GT.U32.AND P5, PT, R11, R8, PT ;  /* 0x000000080b00720c */ /* 0x000fc40003fa4070 */
[----:B------:R-:W-:Y:S02]  /*0360*/  IADD3 R11, PT, PT, R8, -R11, RZ ;  /* 0x8000000b080b7210 */ /* 0x000fe40007ffe0ff */
[----:B------:R-:W-:Y:S02]  /*0370*/  ISETP.GE.AND.EX P0, PT, R15, UR9, PT, P0 ;  /* 0x000000090f007c0c */ /* 0x000fe4000bf06300 */
[----:B------:R-:W-:Y:S02]  /*0380*/  SEL R8, R11, R8, !P5 ;  /* 0x000000080b087207 */ /* 0x000fe40006800000 */
[----:B------:R-:W-:Y:S02]  /*0390*/  IADD3 R17, PT, PT, R25, 0x8, RZ ;  /* 0x0000000819117810 */ /* 0x000fe40007ffe0ff */
[----:B------:R-:W-:Y:S02]  /*03a0*/  ISETP.NE.AND P4, PT, R13, RZ, PT ;  /* 0x000000ff0d00720c */ /* 0x000fe40003f85270 */
[----:B------:R-:W-:-:S02]  /*03b0*/  LOP3.LUT R11, RZ, R13, RZ, 0x33, !PT ;  /* 0x0000000dff0b7212 */ /* 0x000fc400078e33ff */
[----:B------:R-:W-:Y:S02]  /*03c0*/  @!P2 IADD3 R8, PT, PT, -R8, RZ, RZ ;  /* 0x000000ff0808a210 */ /* 0x000fe40007ffe1ff */
[----:B------:R-:W-:Y:S01]  /*03d0*/  @P1 IADD3 R9, PT, PT, R9, 0x1, RZ ;  /* 0x0000000109091810 */ /* 0x000fe20007ffe0ff */
[----:B------:R-:W1:Y:S01]  /*03e0*/  @!P0 LDC.64 R20, c[0x0][0x3f8] ;  /* 0x0000fe00ff148b82 */ /* 0x000e620000000a00 */
[----:B------:R-:W-:Y:S02]  /*03f0*/  ISETP.GE.U32.AND P1, PT, R17, UR8, PT ;  /* 0x0000000811007c0c */ /* 0x000fe4000bf26070 */
[----:B------:R-:W-:Y:S02]  /*0400*/  SHF.R.S32.HI R23, RZ, 0x1f, R17 ;  /* 0x0000001fff177819 */ /* 0x000fe40000011411 */
[----:B------:R-:W-:Y:S02]  /*0410*/  SEL R51, R11, R8, !P4 ;  /* 0x000000080b337207 */ /* 0x000fe40006000000 */
[----:B------:R-:W-:Y:S01]  /*0420*/  @!P3 IADD3 R9, PT, PT, -R9, RZ, RZ ;  /* 0x000000ff0909b210 */ /* 0x000fe20007ffe1ff */
[----:B------:R-:W2:Y:S01]  /*0430*/  @!P0 LDC.64 R30, c[0x0][0x3a0] ;  /* 0x0000e800ff1e8b82 */ /* 0x000ea20000000a00 */
[----:B------:R-:W-:Y:S01]  /*0440*/  ISETP.GE.AND.EX P1, PT, R23, UR9, PT, P1 ;  /* 0x0000000917007c0c */ /* 0x000fe2000bf26310 */
[----:B------:R-:W-:Y:S01]  /*0450*/  IMAD R13, R51, 0x62, RZ ;  /* 0x00000062330d7824 */ /* 0x000fe200078e02ff */
[----:B------:R-:W-:-:S02]  /*0460*/  SEL R9, R11, R9, !P4 ;  /* 0x000000090b097207 */ /* 0x000fc40006000000 */
[----:B------:R-:W-:Y:S02]  /*0470*/  IADD3 R19, PT, PT, R25, 0x10, RZ ;  /* 0x0000001019137810 */ /* 0x000fe40007ffe0ff */
[C---:B------:R-:W-:Y:S01]  /*0480*/  IADD3 R116, P2, PT, R13.reuse, R6, RZ ;  /* 0x000000060d747210 */ /* 0x040fe20007f5e0ff */
[----:B------:R-:W4:Y:S01]  /*0490*/  @!P0 LDC.64 R32, c[0x0][0x398] ;  /* 0x0000e600ff208b82 */ /* 0x000f220000000a00 */
[----:B------:R-:W-:Y:S02]  /*04a0*/  SHF.R.S32.HI R6, RZ, 0x1f, R9 ;  /* 0x0000001fff067819 */ /* 0x000fe40000011409 */
[----:B------:R-:W-:Y:S02]  /*04b0*/  LEA.HI.X.SX32 R117, R13, RZ, 0x1, P2 ;  /* 0x000000ff0d757211 */ /* 0x000fe400010f0eff */
[----:B------:R-:W-:Y:S01]  /*04c0*/  ISETP.GE.U32.AND P3, PT, R19, UR8, PT ;  /* 0x0000000813007c0c */ /* 0x000fe2000bf66070 */
[----:B------:R-:W-:Y:S01]  /*04d0*/  IMAD R6, R6, UR10, RZ ;  /* 0x0000000a06067c24 */ /* 0x000fe2000f8e02ff */
[----:B------:R-:W-:Y:S01]  /*04e0*/  SHF.R.S32.HI R29, RZ, 0x1f, R19 ;  /* 0x0000001fff1d7819 */ /* 0x000fe20000011413 */
[----:B------:R-:W5:Y:S01]  /*04f0*/  @!P1 LDC.64 R26, c[0x0][0x3f8] ;  /* 0x0000fe00ff1a9b82 */ /* 0x000f620000000a00 */
[----:B------:R-:W-:-:S02]  /*0500*/  IMAD.WIDE.U32 R116, R9, UR10, R116 ;  /* 0x0000000a09747c25 */ /* 0x000fc4000f8e0074 */
[----:B------:R-:W-:Y:S02]  /*0510*/  ISETP.GE.AND.EX P3, PT, R29, UR9, PT, P3 ;  /* 0x000000091d007c0c */ /* 0x000fe4000bf66330 */
[----:B------:R-:W-:Y:S01]  /*0520*/  IMAD R119, R9, UR11, R6 ;  /* 0x0000000b09777c24 */ /* 0x000fe2000f8e0206 */
[----:B------:R-:W-:Y:S01]  /*0530*/  @!P0 MOV R118, R116 ;  /* 0x0000007400768202 */ /* 0x000fe20000000f00 */
[----:B-1----:R-:W-:Y:S01]  /*0540*/  @!P0 IMAD R6, R15, R20, RZ ;  /* 0x000000140f068224 */ /* 0x002fe200078e02ff */
[----:B------:R-:W1:Y:S01]  /*0550*/  @!P1 LDC.64 R34, c[0x0][0x3a0] ;  /* 0x0000e800ff229b82 */ /* 0x000e620000000a00 */
[----:B------:R-:W-:Y:S02]  /*0560*/  @!P1 MOV R14, R116 ;  /* 0x00000074000e9202 */ /* 0x000fe40000000f00 */
[----:B------:R-:W-:Y:S01]  /*0570*/  IADD3 R119, PT, PT, R117, R119, RZ ;  /* 0x0000007775777210 */ /* 0x000fe20007ffe0ff */
[C---:B------:R-:W-:Y:S01]  /*0580*/  @!P0 IMAD R11, R25.reuse, R21, R6 ;  /* 0x00000015190b8224 */ /* 0x040fe200078e0206 */
[----:B------:R-:W-:-:S02]  /*0590*/  IADD3 R21, PT, PT, R25, 0x18, RZ ;  /* 0x0000001819157810 */ /* 0x000fc40007ffe0ff */
[----:B------:R-:W-:Y:S01]  /*05a0*/  @!P1 MOV R15, R119 ;  /* 0x00000077000f9202 */ /* 0x000fe20000000f00 */
[----:B------:R-:W-:Y:S01]  /*05b0*/  @!P0 IMAD.WIDE.U32 R8, R25, R20, R118 ;  /* 0x0000001419088225 */ /* 0x000fe200078e0076 */
[----:B------:R-:W3:Y:S01]  /*05c0*/  @!P1 LDC.64 R36, c[0x0][0x398] ;  /* 0x0000e600ff249b82 */ /* 0x000ee20000000a00 */
[----:B------:R-:W-:-:S03]  /*05d0*/  ISETP.GE.U32.AND P4, PT, R21, UR8, PT ;  /* 0x0000000815007c0c */ /* 0x000fc6000bf86070 */
[----:B------:R-:W-:Y:S02]  /*05e0*/  @!P0 IADD3 R9, PT, PT, R9, R11, RZ ;  /* 0x0000000b09098210 */ /* 0x000fe40007ffe0ff */
[C---:B------:R-:W-:Y:S01]  /*05f0*/  @!P0 SHF.L.U32 R13, R8.reuse, 0x1, RZ ;  /* 0x00000001080d8819 */ /* 0x040fe200000006ff */
[----:B-----5:R-:W-:Y:S01]  /*0600*/  @!P1 IMAD.WIDE.U32 R14, R17, R26, R14 ;  /* 0x0000001a110e9225 */ /* 0x020fe200078e000e */
[----:B------:R-:W-:Y:S01]  /*0610*/  @!P0 SHF.L.U64.HI R6, R8, 0x1, R9 ;  /* 0x0000000108068819 */ /* 0x000fe20000010209 */
[----:B------:R-:W5:Y:S01]  /*0620*/  @!P3 LDC.64 R38, c[0x0][0x3f8] ;  /* 0x0000fe00ff26bb82 */ /* 0x000f620000000a00 */
[----:B--2---:R-:W-:Y:S01]  /*0630*/  @!P0 IADD3 R10, P2, PT, R13, R30, RZ ;  /* 0x0000001e0d0a8210 */ /* 0x004fe20007f5e0ff */
[----:B------:R-:W-:Y:S01]  /*0640*/  @!P1 IMAD R8, R23, R26, RZ ;  /* 0x0000001a17089224 */ /* 0x000fe200078e02ff */
[----:B----4-:R-:W-:Y:S02]  /*0650*/  @!P0 IADD3 R12, P5, PT, R13, R32, RZ ;  /* 0x000000200d0c8210 */ /* 0x010fe40007fbe0ff */
[----:B------:R-:W-:Y:S01]  /*0660*/  SHF.R.S32.HI R23, RZ, 0x1f, R21 ;  /* 0x0000001fff177819 */ /* 0x000fe20000011415 */
[----:B------:R-:W-:Y:S01]  /*0670*/  @!P1 IMAD R27, R17, R27, R8 ;  /* 0x0000001b111b9224 */ /* 0x000fe200078e0208 */
[----:B------:R-:W-:-:S02]  /*0680*/  CS2R R8, SRZ ;  /* 0x0000000000087805 */ /* 0x000fc4000001ff00 */
[C---:B------:R-:W-:Y:S01]  /*0690*/  @!P0 IADD3.X R11, PT, PT, R6.reuse, R31, RZ, P2, !PT ;  /* 0x0000001f060b8210 */ /* 0x040fe200017fe4ff */
[----:B------:R-:W2:Y:S01]  /*06a0*/  @!P3 LDC.64 R40, c[0x0][0x3a0] ;  /* 0x0000e800ff28bb82 */ /* 0x000ea20000000a00 */
[----:B------:R-:W-:Y:S02]  /*06b0*/  ISETP.GE.AND.EX P4, PT, R23, UR9, PT, P4 ;  /* 0x0000000917007c0c */ /* 0x000fe4000bf86340 */
[----:B------:R-:W-:Y:S01]  /*06c0*/  @!P0 IADD3.X R13, PT, PT, R6, R33, RZ, P5, !PT ;  /* 0x00000021060d8210 */ /* 0x000fe20002ffe4ff */
[----:B------:R5:W4:Y:S01]  /*06d0*/  @!P0 LDG.E R8, desc[UR6][R10.64] ;  /* 0x000000060a088981 */ /* 0x000b22000c1e1900 */
[----:B------:R-:W-:Y:S02]  /*06e0*/  @!P1 IADD3 R15, PT, PT, R15, R27, RZ ;  /* 0x0000001b0f0f9210 */ /* 0x000fe40007ffe0ff */
[C---:B------:R-:W-:Y:S01]  /*06f0*/  @!P1 SHF.L.U32 R17, R14.reuse, 0x1, RZ ;  /* 0x000000010e119819 */ /* 0x040fe200000006ff */
[----:B------:R0:W4:Y:S01]  /*0700*/  @!P0 LDG.E R9, desc[UR6][R12.64] ;  /* 0x000000060c098981 */ /* 0x000122000c1e1900 */
[----:B------:R-:W-:-:S02]  /*0710*/  @!P1 SHF.L.U64.HI R6, R14, 0x1, R15 ;  /* 0x000000010e069819 */ /* 0x000fc4000001020f */
[----:B-1----:R-:W-:Y:S02]  /*0720*/  @!P1 IADD3 R14, P0, PT, R17, R34, RZ ;  /* 0x00000022110e9210 */ /* 0x002fe40007f1e0ff */
[----:B------:R-:W-:Y:S01]  /*0730*/  IADD3 R27, PT, PT, R25, 0x20, RZ ;  /* 0x00000020191b7810 */ /* 0x000fe20007ffe0ff */
[----:B------:R-:W1:Y:S01]  /*0740*/  @!P4 LDC.64 R42, c[0x0][0x3f8] ;  /* 0x0000fe00ff2acb82 */ /* 0x000e620000000a00 */
[----:B---3--:R-:W-:Y:S01]  /*0750*/  @!P1 IADD3 R16, P2, PT, R17, R36, RZ ;  /* 0x0000002411109210 */ /* 0x008fe20007f5e0ff */
[----:B-----5:R-:W-:Y:S01]  /*0760*/  @!P3 IMAD R10, R29, R38, RZ ;  /* 0x000000261d0ab224 */ /* 0x020fe200078e02ff */
[----:B------:R-:W-:Y:S02]  /*0770*/  @!P1 IADD3.X R15, PT, PT, R6, R35, RZ, P0, !PT ;  /* 0x00000023060f9210 */ /* 0x000fe400007fe4ff */
[----:B------:R-:W-:Y:S01]  /*0780*/  ISETP.GE.U32.AND P0, PT, R27, UR8, PT ;  /* 0x000000081b007c0c */ /* 0x000fe2000bf06070 */
[----:B------:R-:W-:Y:S01]  /*0790*/  @!P3 IMAD R31, R19, R39, R10 ;  /* 0x00000027131fb224 */ /* 0x000fe200078e020a */
[----:B------:R-:W-:-:S02]  /*07a0*/  SHF.R.S32.HI R33, RZ, 0x1f, R27 ;  /* 0x0000001fff217819 */ /* 0x000fc4000001141b */
[----:B------:R-:W-:Y:S02]  /*07b0*/  CS2R R10, SRZ ;  /* 0x00000000000a7805 */ /* 0x000fe4000001ff00 */
[----:B------:R-:W-:Y:S02]  /*07c0*/  @!P1 IADD3.X R17, PT, PT, R6, R37, RZ, P2, !PT ;  /* 0x0000002506119210 */ /* 0x000fe400017fe4ff */
[----:B0-----:R-:W-:Y:S01]  /*07d0*/  @!P3 MOV R12, R116 ;  /* 0x00000074000cb202 */ /* 0x001fe20000000f00 */
[----:B------:R-:W0:Y:S01]  /*07e0*/  @!P3 LDC.64 R36, c[0x0][0x398] ;  /* 0x0000e600ff24bb82 */ /* 0x000e220000000a00 */
[----:B------:R-:W-:Y:S01]  /*07f0*/  @!P3 MOV R13, R119 ;  /* 0x00000077000db202 */ /* 0x000fe20000000f00 */
[----:B------:R3:W5:Y:S01]  /*0800*/  @!P1 LDG.E R10, desc[UR6][R14.64] ;  /* 0x000000060e0a9981 */ /* 0x000762000c1e1900 */
[----:B------:R-:W-:Y:S01]  /*0810*/  ISETP.GE.AND.EX P0, PT, R33, UR9, PT, P0 ;  /* 0x0000000921007c0c */ /* 0x000fe2000bf06300 */
[----:B------:R-:W-:Y:S01]  /*0820*/  @!P3 IMAD.WIDE.U32 R12, R19, R38, R12 ;  /* 0x00000026130cb225 */ /* 0x000fe200078e000c */
[----:B------:R-:W-:Y:S01]  /*0830*/  IADD3 R29, PT, PT, R25, 0x28, RZ ;  /* 0x00000028191d7810 */ /* 0x000fe20007ffe0ff */
[----:B------:R0:W5:Y:S02]  /*0840*/  @!P1 LDG.E R11, desc[UR6][R16.64] ;  /* 0x00000006100b9981 */ /* 0x000164000c1e1900 */
[----:B------:R-:W0:Y:S01]  /*0850*/  @!P4 LDC.64 R38, c[0x0][0x3a0] ;  /* 0x0000e800ff26cb82 */ /* 0x000e220000000a00 */
[----:B------:R-:W-:-:S02]  /*0860*/  @!P3 IADD3 R19, PT, PT, R13, R31, RZ ;  /* 0x0000001f0d13b210 */ /* 0x000fc40007ffe0ff */
[C---:B------:R-:W-:Y:S02]  /*0870*/  @!P3 SHF.L.U32 R13, R12.reuse, 0x1, RZ ;  /* 0x000000010c0db819 */ /* 0x040fe400000006ff */
[----:B------:R-:W-:-:S03]  /*0880*/  @!P3 SHF.L.U64.HI R6, R12, 0x1, R19 ;  /* 0x000000010c06b819 */ /* 0x000fc60000010213 */
[----:B------:R-:W0:Y:S01]  /*0890*/  @!P0 LDC.64 R44, c[0x0][0x3f8] ;  /* 0x0000fe00ff2c8b82 */ /* 0x000e220000000a00 */
[----:B--2---:R-:W-:Y:S02]  /*08a0*/  @!P3 IADD3 R18, P1, PT, R13, R40, RZ ;  /* 0x000000280d12b210 */ /* 0x004fe40007f3e0ff */
[----:B------:R-:W-:Y:S02]  /*08b0*/  ISETP.GE.U32.AND P2, PT, R29, UR8, PT ;  /* 0x000000081d007c0c */ /* 0x000fe4000bf46070 */
[----:B------:R-:W-:Y:S02]  /*08c0*/  SHF.R.S32.HI R35, RZ, 0x1f, R29 ;  /* 0x0000001fff237819 */ /* 0x000fe4000001141d */
[----:B------:R-:W-:Y:S02]  /*08d0*/  @!P3 IADD3.X R19, PT, PT, R6, R41, RZ, P1, !PT ;  /* 0x000000290613b210 */ /* 0x000fe40000ffe4ff */
[----:B------:R-:W2:Y:S01]  /*08e0*/  @!P4 LDC.64 R40, c[0x0][0x398] ;  /* 0x0000e600ff28cb82 */ /* 0x000ea20000000a00 */
[----:B------:R-:W-:Y:S01]  /*08f0*/  ISETP.GE.AND.EX P2, PT, R35, UR9, PT, P2 ;  /* 0x0000000923007c0c */ /* 0x000fe2000bf46320 */
[----:B-1----:R-:W-:Y:S01]  /*0900*/  @!P4 IMAD R12, R23, R42, RZ ;  /* 0x0000002a170cc224 */ /* 0x002fe200078e02ff */
[----:B---3--:R-:W-:-:S02]  /*0910*/  @!P4 MOV R14, R116 ;  /* 0x00000074000ec202 */ /* 0x008fc40000000f00 */
[----:B------:R-:W-:Y:S02]  /*0920*/  @!P4 MOV R15, R119 ;  /* 0x00000077000fc202 */ /* 0x000fe40000000f00 */
[----:B0-----:R-:W-:Y:S01]  /*0930*/  @!P3 IADD3 R16, P1, PT, R13, R36, RZ ;  /* 0x000000240d10b210 */ /* 0x001fe20007f3e0ff */
[----:B------:R-:W-:Y:S01]  /*0940*/  @!P4 IMAD R23, R21, R43, R12 ;  /* 0x0000002b1517c224 */ /* 0x000fe200078e020c */
[----:B------:R-:W-:Y:S01]  /*0950*/  IADD3 R31, PT, PT, R25, 0x30, RZ ;  /* 0x00000030191f7810 */ /* 0x000fe20007ffe0ff */
[----:B------:R-:W-:Y:S01]  /*0960*/  @!P4 IMAD.WIDE.U32 R14, R21, R42, R14 ;  /* 0x0000002a150ec225 */ /* 0x000fe200078e000e */
[----:B------:R-:W-:Y:S01]  /*0970*/  @!P3 IADD3.X R17, PT, PT, R6, R37, RZ, P1, !PT ;  /* 0x000000250611b210 */ /* 0x000fe20000ffe4ff */
[----:B------:R-:W0:Y:S01]  /*0980*/  @!P0 LDC.64 R42, c[0x0][0x3a0] ;  /* 0x0000e800ff2a8b82 */ /* 0x000e220000000a00 */
[----:B------:R-:W-:Y:S02]  /*0990*/  ISETP.GE.U32.AND P1, PT, R31, UR8, PT ;  /* 0x000000081f007c0c */ /* 0x000fe4000bf26070 */
[----:B------:R-:W-:-:S02]  /*09a0*/  SHF.R.S32.HI R37, RZ, 0x1f, R31 ;  /* 0x0000001fff257819 */ /* 0x000fc4000001141f */
[----:B------:R-:W-:Y:S02]  /*09b0*/  @!P4 IADD3 R13, PT, PT, R15, R23, RZ ;  /* 0x000000170f0dc210 */ /* 0x000fe40007ffe0ff */
[----:B------:R-:W-:Y:S01]  /*09c0*/  ISETP.GE.AND.EX P1, PT, R37, UR9, PT, P1 ;  /* 0x0000000925007c0c */ /* 0x000fe2000bf26310 */
[----:B------:R-:W1:Y:S01]  /*09d0*/  @!P2 LDC.64 R46, c[0x0][0x3f8] ;  /* 0x0000fe00ff2eab82 */ /* 0x000e620000000a00 */
[C---:B------:R-:W-:Y:S02]  /*09e0*/  @!P4 SHF.L.U64.HI R6, R14.reuse, 0x1, R13 ;  /* 0x000000010e06c819 */ /* 0x040fe4000001020d */
[----:B------:R-:W-:Y:S02]  /*09f0*/  MOV R12, RZ ;  /* 0x000000ff000c7202 */ /* 0x000fe40000000f00 */
[----:B------:R-:W-:Y:S01]  /*0a00*/  @!P4 SHF.L.U32 R21, R14, 0x1, RZ ;  /* 0x000000010e15c819 */ /* 0x000fe200000006ff */
[----:B------:R-:W-:Y:S01]  /*0a10*/  @!P0 IMAD R14, R33, R44, RZ ;  /* 0x0000002c210e8224 */ /* 0x000fe200078e02ff */
[----:B------:R-:W-:-:S02]  /*0a20*/  MOV R13, RZ ;  /* 0x000000ff000d7202 */ /* 0x000fc40000000f00 */
[----:B------:R-:W-:Y:S02]  /*0a30*/  @!P0 MOV R22, R116 ;  /* 0x0000007400168202 */ /* 0x000fe40000000f00 */
[----:B------:R-:W-:Y:S01]  /*0a40*/  @!P0 MOV R23, R119 ;  /* 0x0000007700178202 */ /* 0x000fe20000000f00 */
[C---:B------:R-:W-:Y:S01]  /*0a50*/  @!P0 IMAD R15, R27.reuse, R45, R14 ;  /* 0x0000002d1b0f8224 */ /* 0x040fe200078e020e */
[----:B------:R3:W5:Y:S01]  /*0a60*/  @!P3 LDG.E R12, desc[UR6][R18.64] ;  /* 0x00000006120cb981 */ /* 0x000762000c1e1900 */
[----:B------:R-:W0:Y:S01]  /*0a70*/  @!P1 LDC.64 R48, c[0x0][0x3f8] ;  /* 0x0000fe00ff309b82 */ /* 0x000e220000000a00 */
[----:B------:R-:W-:Y:S02]  /*0a80*/  @!P0 IMAD.WIDE.U32 R22, R27, R44, R22 ;  /* 0x0000002c1b168225 */ /* 0x000fe400078e0016 */
[----:B------:R3:W5:Y:S01]  /*0a90*/  @!P3 LDG.E R13, desc[UR6][R16.64] ;  /* 0x00000006100db981 */ /* 0x000762000c1e1900 */
[----:B--2---:R-:W-:-:S04]  /*0aa0*/  @!P4 IADD3 R20, P3, PT, R21, R40, RZ ;  /* 0x000000281514c210 */ /* 0x004fc80007f7e0ff */
[----:B------:R-:W2:Y:S01]  /*0ab0*/  @!P0 LDC.64 R44, c[0x0][0x398] ;  /* 0x0000e600ff2c8b82 */ /* 0x000ea20000000a00 */
[----:B---3--:R-:W-:Y:S02]  /*0ac0*/  @!P4 IADD3 R18, P5, PT, R21, R38, RZ ;  /* 0x000000261512c210 */ /* 0x008fe40007fbe0ff */
[----:B------:R-:W-:Y:S02]  /*0ad0*/  @!P4 IADD3.X R21, PT, PT, R6, R41, RZ, P3, !PT ;  /* 0x000000290615c210 */ /* 0x000fe40001ffe4ff */
[----:B------:R-:W-:-:S03]  /*0ae0*/  MOV R14, RZ ;  /* 0x000000ff000e7202 */ /* 0x000fc60000000f00 */
[----:B------:R-:W3:Y:S01]  /*0af0*/  @!P2 LDC.64 R40, c[0x0][0x3a0] ;  /* 0x0000e800ff28ab82 */ /* 0x000ee20000000a00 */
[----:B------:R-:W-:Y:S02]  /*0b00*/  @!P4 IADD3.X R19, PT, PT, R6, R39, RZ, P5, !PT ;  /* 0x000000270613c210 */ /* 0x000fe40002ffe4ff */
[----:B------:R-:W-:Y:S02]  /*0b10*/  @!P0 IADD3 R15, PT, PT, R23, R15, RZ ;  /* 0x0000000f170f8210 */ /* 0x000fe40007ffe0ff */
[C---:B------:R-:W-:Y:S01]  /*0b20*/  @!P0 SHF.L.U32 R17, R22.reuse, 0x1, RZ ;  /* 0x0000000116118819 */ /* 0x040fe200000006ff */
[----:B------:R0:W5:Y:S01]  /*0b30*/  @!P4 LDG.E R14, desc[UR6][R18.64] ;  /* 0x00000006120ec981 */ /* 0x000162000c1e1900 */
[----:B------:R-:W-:Y:S01]  /*0b40*/  @!P0 SHF.L.U64.HI R6, R22, 0x1, R15 ;  /* 0x0000000116068819 */ /* 0x000fe2000001020f */
[----:B-1----:R-:W-:Y:S01]  /*0b50*/  @!P2 IMAD R16, R35, R46, RZ ;  /* 0x0000002e2310a224 */ /* 0x002fe200078e02ff */
[----:B------:R-:W-:Y:S02]  /*0b60*/  MOV R15, RZ ;  /* 0x000000ff000f7202 */ /* 0x000fe40000000f00 */
[----:B0-----:R-:W-:-:S02]  /*0b70*/  @!P0 IADD3 R22, P3, PT, R17, R42, RZ ;  /* 0x0000002a11168210 */ /* 0x001fc40007f7e0ff */
[----:B------:R-:W-:Y:S02]  /*0b80*/  IADD3 R33, PT, PT, R25, 0x38, RZ ;  /* 0x0000003819217810 */ /* 0x000fe40007ffe0ff */
[----:B------:R-:W-:Y:S02]  /*0b90*/  @!P2 MOV R18, R116 ;  /* 0x000000740012a202 */ /* 0x000fe40000000f00 */
[----:B------:R-:W-:Y:S01]  /*0ba0*/  @!P2 MOV R19, R119 ;  /* 0x000000770013a202 */ /* 0x000fe20000000f00 */
[C---:B------:R-:W-:Y:S01]  /*0bb0*/  @!P2 IMAD R27, R29.reuse, R47, R16 ;  /* 0x0000002f1d1ba224 */ /* 0x040fe200078e0210 */
[----:B------:R-:W-:Y:S01]  /*0bc0*/  @!P0 IADD3.X R23, PT, PT, R6, R43, RZ, P3, !PT ;  /* 0x0000002b06178210 */ /* 0x000fe20001ffe4ff */
[----:B------:R2:W5:Y:S01]  /*0bd0*/  @!P4 LDG.E R15, desc[UR6][R20.64] ;  /* 0x00000006140fc981 */ /* 0x000562000c1e1900 */
[----:B------:R-:W-:Y:S01]  /*0be0*/  @!P2 IMAD.WIDE.U32 R18, R29, R46, R18 ;  /* 0x0000002e1d12a225 */ /* 0x000fe200078e0012 */
[----:B------:R-:W-:Y:S01]  /*0bf0*/  ISETP.GE.U32.AND P3, PT, R33, UR8, PT ;  /* 0x0000000821007c0c */ /* 0x000fe2000bf66070 */
[----:B------:R-:W0:Y:S01]  /*0c00*/  @!P2 LDC.64 R42, c[0x0][0x398] ;  /* 0x0000e600ff2aab82 */ /* 0x000e220000000a00 */
[----:B------:R-:W-:Y:S01]  /*0c10*/  SHF.R.S32.HI R39, RZ, 0x1f, R33 ;  /* 0x0000001fff277819 */ /* 0x000fe20000011421 */
[----:B------:R-:W-:Y:S01]  /*0c20*/  @!P1 IMAD R24, R37, R48, RZ ;  /* 0x0000003025189224 */ /* 0x000fe200078e02ff */
[----:B------:R-:W-:-:S02]  /*0c30*/  @!P1 MOV R28, R116 ;  /* 0x00000074001c9202 */ /* 0x000fc40000000f00 */
[----:B--2---:R-:W-:Y:S02]  /*0c40*/  @!P0 IADD3 R20, P4, PT, R17, R44, RZ ;  /* 0x0000002c11148210 */ /* 0x004fe40007f9e0ff */
[----:B------:R-:W-:Y:S02]  /*0c50*/  @!P2 IADD3 R17, PT, PT, R19, R27, RZ ;  /* 0x0000001b1311a210 */ /* 0x000fe40007ffe0ff */
[----:B------:R-:W-:Y:S02]  /*0c60*/  ISETP.GE.AND.EX P3, PT, R39, UR9, PT, P3 ;  /* 0x0000000927007c0c */ /* 0x000fe4000bf66330 */
[----:B------:R-:W-:Y:S02]  /*0c70*/  @!P2 SHF.L.U32 R19, R18, 0x1, RZ ;  /* 0x000000011213a819 */ /* 0x000fe400000006ff */
[----:B------:R-:W-:Y:S02]  /*0c80*/  @!P1 MOV R29, R119 ;  /* 0x00000077001d9202 */ /* 0x000fe40000000f00 */
[----:B------:R-:W-:-:S02]  /*0c90*/  @!P0 IADD3.X R21, PT, PT, R6, R45, RZ, P4, !PT ;  /* 0x0000002d06158210 */ /* 0x000fc400027fe4ff */
[----:B------:R-:W-:Y:S01]  /*0ca0*/  @!P2 SHF.L.U64.HI R6, R18, 0x1, R17 ;  /* 0x000000011206a819 */ /* 0x000fe20000010211 */
[----:B------:R-:W-:Y:S01]  /*0cb0*/  @!P1 IMAD R37, R31, R49, R24 ;  /* 0x000000311f259224 */ /* 0x000fe200078e0218 */
[----:B---3--:R-:W-:Y:S01]  /*0cc0*/  @!P2 IADD3 R26, P4, PT, R19, R40, RZ ;  /* 0x00000028131aa210 */ /* 0x008fe20007f9e0ff */
[----:B------:R-:W-:Y:S01]  /*0cd0*/  @!P1 IMAD.WIDE.U32 R28, R31, R48, R28 ;  /* 0x000000301f1c9225 */ /* 0x000fe200078e001c */
[----:B------:R-:W-:Y:S01]  /*0ce0*/  IADD3 R35, PT, PT, R25, 0x40, RZ ;  /* 0x0000004019237810 */ /* 0x000fe20007ffe0ff */
[----:B------:R-:W1:Y:S01]  /*0cf0*/  @!P1 LDC.64 R30, c[0x0][0x3a0] ;  /* 0x0000e800ff1e9b82 */ /* 0x000e620000000a00 */
[----:B------:R-:W-:Y:S02]  /*0d00*/  @!P2 IADD3.X R27, PT, PT, R6, R41, RZ, P4, !PT ;  /* 0x00000029061ba210 */ /* 0x000fe400027fe4ff */
[----:B------:R-:W-:Y:S02]  /*0d10*/  ISETP.GE.U32.AND P4, PT, R35, UR8, PT ;  /* 0x0000000823007c0c */ /* 0x000fe4000bf86070 */
[----:B------:R-:W-:-:S03]  /*0d20*/  SHF.R.S32.HI R41, RZ, 0x1f, R35 ;  /* 0x0000001fff297819 */ /* 0x000fc60000011423 */
[----:B------:R-:W2:Y:S01]  /*0d30*/  @!P3 LDC.64 R46, c[0x0][0x3f8] ;  /* 0x0000fe00ff2ebb82 */ /* 0x000ea20000000a00 */
[----:B------:R-:W-:Y:S02]  /*0d40*/  ISETP.GE.AND.EX P4, PT, R41, UR9, PT, P4 ;  /* 0x0000000929007c0c */ /* 0x000fe4000bf86340 */
[----:B------:R-:W-:Y:S02]  /*0d50*/  MOV R16, RZ ;  /* 0x000000ff00107202 */ /* 0x000fe40000000f00 */
[----:B------:R-:W-:-:S03]  /*0d60*/  MOV R17, RZ ;  /* 0x000000ff00117202 */ /* 0x000fc60000000f00 */
[----:B------:R-:W3:Y:S01]  /*0d70*/  @!P1 LDC.64 R44, c[0x0][0x398] ;  /* 0x0000e600ff2c9b82 */ /* 0x000ee20000000a00 */
[----:B------:R0:W5:Y:S01]  /*0d80*/  @!P0 LDG.E R16, desc[UR6][R22.64] ;  /* 0x0000000616108981 */ /* 0x000162000c1e1900 */
[----:B------:R-:W-:-:S03]  /*0d90*/  MOV R18, RZ ;  /* 0x000000ff00127202 */ /* 0x000fc60000000f00 */
[----:B------:R-:W5:Y:S03]  /*0da0*/  @!P0 LDG.E R17, desc[UR6][R20.64] ;  /* 0x0000000614118981 */ /* 0x000f66000c1e1900 */
[----:B------:R-:W3:Y:S01]  /*0db0*/  @!P4 LDC.64 R54, c[0x0][0x3f8] ;  /* 0x0000fe00ff36cb82 */ /* 0x000ee20000000a00 */
[----:B------:R1:W5:Y:S01]  /*0dc0*/  @!P2 LDG.E R18, desc[UR6][R26.64] ;  /* 0x000000061a12a981 */ /* 0x000362000c1e1900 */
[----:B0-----:R-:W-:Y:S02]  /*0dd0*/  @!P2 IADD3 R22, P0, PT, R19, R42, RZ ;  /* 0x0000002a1316a210 */ /* 0x001fe40007f1e0ff */
[----:B------:R-:W-:Y:S02]  /*0de0*/  @!P1 IADD3 R19, PT, PT, R29, R37, RZ ;  /* 0x000000251d139210 */ /* 0x000fe40007ffe0ff */
[----:B------:R-:W-:Y:S02]  /*0df0*/  @!P1 SHF.L.U32 R29, R28, 0x1, RZ ;  /* 0x000000011c1d9819 */ /* 0x000fe400000006ff */
[----:B------:R-:W0:Y:S01]  /*0e00*/  @!P3 LDC.64 R48, c[0x0][0x3a0] ;  /* 0x0000e800ff30bb82 */ /* 0x000e220000000a00 */
[----:B------:R-:W-:-:S02]  /*0e10*/  @!P2 IADD3.X R23, PT, PT, R6, R43, RZ, P0, !PT ;  /* 0x0000002b0617a210 */ /* 0x000fc400007fe4ff */
[----:B------:R-:W-:Y:S02]  /*0e20*/  IADD3 R37, PT, PT, R25, 0x48, RZ ;  /* 0x0000004819257810 */ /* 0x000fe40007ffe0ff */
[----:B------:R-:W-:Y:S02]  /*0e30*/  @!P1 SHF.L.U64.HI R6, R28, 0x1, R19 ;  /* 0x000000011c069819 */ /* 0x000fe40000010213 */
[----:B-1----:R-:W-:Y:S01]  /*0e40*/  @!P1 IADD3 R26, P0, PT, R29, R30, RZ ;  /* 0x0000001e1d1a9210 */ /* 0x002fe20007f1e0ff */
[----:B------:R-:W1:Y:S01]  /*0e50*/  @!P3 LDC.64 R52, c[0x0][0x398] ;  /* 0x0000e600ff34bb82 */ /* 0x000e620000000a00 */
[----:B------:R-:W-:Y:S02]  /*0e60*/  ISETP.GE.U32.AND P5, PT, R37, UR8, PT ;  /* 0x0000000825007c0c */ /* 0x000fe4000bfa6070 */
[----:B------:R-:W-:Y:S02]  /*0e70*/  SHF.R.S32.HI R43, RZ, 0x1f, R37 ;  /* 0x0000001fff2b7819 */ /* 0x000fe40000011425 */
[----:B------:R-:W-:Y:S01]  /*0e80*/  @!P1 IADD3.X R27, PT, PT, R6, R31, RZ, P0, !PT ;  /* 0x0000001f061b9210 */ /* 0x000fe200007fe4ff */
[----:B--2---:R-:W-:Y:S01]  /*0e90*/  @!P3 IMAD R24, R39, R46, RZ ;  /* 0x0000002e2718b224 */ /* 0x004fe200078e02ff */
[----:B------:R-:W-:-:S02]  /*0ea0*/  @!P3 MOV R30, R116 ;  /* 0x00000074001eb202 */ /* 0x000fc40000000f00 */
[----:B------:R-:W-:Y:S02]  /*0eb0*/  @!P3 MOV R31, R119 ;  /* 0x00000077001fb202 */ /* 0x000fe40000000f00 */
[----:B------:R-:W-:Y:S02]  /*0ec0*/  MOV R19, RZ ;  /* 0x000000ff00137202 */ /* 0x000fe40000000f00 */
[----:B------:R-:W-:Y:S01]  /*0ed0*/  ISETP.GE.AND.EX P5, PT, R43, UR9, PT, P5 ;  /* 0x000000092b007c0c */ /* 0x000fe2000bfa6350 */
[C---:B------:R-:W-:Y:S02]  /*0ee0*/  @!P3 IMAD R39, R33.reuse, R47, R24 ;  /* 0x0000002f2127b224 */ /* 0x040fe400078e0218 */
[----:B------:R-:W-:Y:S01]  /*0ef0*/  @!P3 IMAD.WIDE.U32 R30, R33, R46, R30 ;  /* 0x0000002e211eb225 */ /* 0x000fe200078e001e */
[----:B------:R2:W5:Y:S01]  /*0f00*/  @!P2 LDG.E R19, desc[UR6][R22.64] ;  /* 0x000000061613a981 */ /* 0x000562000c1e1900 */
[----:B---3--:R-:W-:Y:S02]  /*0f10*/  @!P1 IADD3 R28, P2, PT, R29, R44, RZ ;  /* 0x0000002c1d1c9210 */ /* 0x008fe40007f5e0ff */
[----:B------:R-:W-:Y:S01]  /*0f20*/  CS2R R20, SRZ ;  /* 0x0000000000147805 */ /* 0x000fe2000001ff00 */
[----:B------:R-:W3:Y:S01]  /*0f30*/  @!P4 LDC.64 R46, c[0x0][0x3a0] ;  /* 0x0000e800ff2ecb82 */ /* 0x000ee20000000a00 */
[----:B------:R-:W-:-:S02]  /*0f40*/  @!P1 IADD3.X R29, PT, PT, R6, R45, RZ, P2, !PT ;  /* 0x0000002d061d9210 */ /* 0x000fc400017fe4ff */
[----:B------:R-:W-:Y:S02]  /*0f50*/  @!P3 SHF.L.U32 R33, R30, 0x1, RZ ;  /* 0x000000011e21b819 */ /* 0x000fe400000006ff */
[----:B------:R1:W5:Y:S01]  /*0f60*/  @!P1 LDG.E R20, desc[UR6][R26.64] ;  /* 0x000000061a149981 */ /* 0x000362000c1e1900 */
[----:B--2---:R-:W-:Y:S01]  /*0f70*/  @!P3 IADD3 R23, PT, PT, R31, R39, RZ ;  /* 0x000000271f17b210 */ /* 0x004fe20007ffe0ff */
[----:B------:R-:W-:Y:S01]  /*0f80*/  @!P4 IMAD R22, R41, R54, RZ ;  /* 0x000000362916c224 */ /* 0x000fe200078e02ff */
[----:B------:R-:W-:Y:S01]  /*0f90*/  IADD3 R39, PT, PT, R25, 0x50, RZ ;  /* 0x0000005019277810 */ /* 0x000fe20007ffe0ff */
[----:B------:R-:W2:Y:S01]  /*0fa0*/  @!P5 LDC.64 R44, c[0x0][0x3f8] ;  /* 0x0000fe00ff2cdb82 */ /* 0x000ea20000000a00 */
[----:B------:R2:W5:Y:S02]  /*0fb0*/  @!P1 LDG.E R21, desc[UR6][R28.64] ;  /* 0x000000061c159981 */ /* 0x000564000c1e1900 */
[----:B------:R-:W-:Y:S02]  /*0fc0*/  ISETP.GE.U32.AND P2, PT, R39, UR8, PT ;  /* 0x0000000827007c0c */ /* 0x000fe4000bf46070 */
[----:B------:R-:W-:-:S02]  /*0fd0*/  SHF.R.S32.HI R41, RZ, 0x1f, R39 ;  /* 0x0000001fff297819 */ /* 0x000fc40000011427 */
[----:B------:R-:W-:Y:S02]  /*0fe0*/  @!P3 SHF.L.U64.HI R6, R30, 0x1, R23 ;  /* 0x000000011e06b819 */ /* 0x000fe40000010217 */
[----:B------:R-:W-:Y:S02]  /*0ff0*/  ISETP.GE.AND.EX P2, PT, R41, UR9, PT, P2 ;  /* 0x0000000929007c0c */ /* 0x000fe4000bf46320 */
[C---:B0-----:R-:W-:Y:S02]  /*1000*/  @!P3 IADD3 R30, P0, PT, R33.reuse, R48, RZ ;  /* 0x00000030211eb210 */ /* 0x041fe40007f1e0ff */
[----:B-1----:R-:W-:Y:S02]  /*1010*/  @!P3 IADD3 R32, P1, PT, R33, R52, RZ ;  /* 0x000000342120b210 */ /* 0x002fe40007f3e0ff */
[----:B------:R-:W-:Y:S02]  /*1020*/  @!P3 IADD3.X R31, PT, PT, R6, R49, RZ, P0, !PT ;  /* 0x00000031061fb210 */ /* 0x000fe400007fe4ff */
[----:B------:R-:W0:Y:S01]  /*1030*/  @!P4 LDC.64 R48, c[0x0][0x398] ;  /* 0x0000e600ff30cb82 */ /* 0x000e220000000a00 */
[----:B------:R-:W-:-:S02]  /*1040*/  @!P4 MOV R26, R116 ;  /* 0x00000074001ac202 */ /* 0x000fc40000000f00 */
[----:B------:R-:W-:Y:S02]  /*1050*/  @!P4 MOV R27, R119 ;  /* 0x00000077001bc202 */ /* 0x000fe40000000f00 */
[----:B------:R-:W-:Y:S01]  /*1060*/  @!P3 IADD3.X R33, PT, PT, R6, R53, RZ, P1, !PT ;  /* 0x000000350621b210 */ /* 0x000fe20000ffe4ff */
[C---:B------:R-:W-:Y:S02]  /*1070*/  @!P4 IMAD R23, R35.reuse, R55, R22 ;  /* 0x000000372317c224 */ /* 0x040fe400078e0216 */
[----:B------:R-:W1:Y:S01]  /*1080*/  @!P5 LDC.64 R52, c[0x0][0x3a0] ;  /* 0x0000e800ff34db82 */ /* 0x000e620000000a00 */
[----:B------:R-:W-:Y:S01]  /*1090*/  MOV R22, RZ ;  /* 0x000000ff00167202 */ /* 0x000fe20000000f00 */
[----:B------:R-:W-:Y:S01]  /*10a0*/  @!P4 IMAD.WIDE.U32 R26, R35, R54, R26 ;  /* 0x00000036231ac225 */ /* 0x000fe200078e001a */
[----:B------:R-:W-:-:S03]  /*10b0*/  IADD3 R35, PT, PT, R25, 0x58, RZ ;  /* 0x0000005819237810 */ /* 0x000fc60007ffe0ff */
[----:B--2---:R-:W-:Y:S01]  /*10c0*/  @!P5 IMAD R24, R43, R44, RZ ;  /* 0x0000002c2b18d224 */ /* 0x004fe200078e02ff */
[----:B------:R2:W5:Y:S01]  /*10d0*/  @!P3 LDG.E R22, desc[UR6][R30.64] ;  /* 0x000000061e16b981 */ /* 0x000562000c1e1900 */
[----:B------:R-:W4:Y:S01]  /*10e0*/  @!P2 LDC.64 R60, c[0x0][0x3f8] ;  /* 0x0000fe00ff3cab82 */ /* 0x000f220000000a00 */
[----:B------:R-:W-:-:S07]  /*10f0*/  @!P4 IADD3 R23, PT, PT, R27, R23, RZ ;  /* 0x000000171b17c210 */ /* 0x000fce0007ffe0ff */
[----:B------:R-:W1:Y:S01]  /*1100*/  @!P5 LDC.64 R54, c[0x0][0x398] ;  /* 0x0000e600ff36db82 */ /* 0x000e620000000a00 */
[C---:B------:R-:W-:Y:S02]  /*1110*/  @!P4 SHF.L.U32 R29, R26.reuse, 0x1, RZ ;  /* 0x000000011a1dc819 */ /* 0x040fe400000006ff */
[----:B------:R-:W-:Y:S02]  /*1120*/  ISETP.GE.U32.AND P0, PT, R35, UR8, PT ;  /* 0x0000000823007c0c */ /* 0x000fe4000bf06070 */
[----:B------:R-:W-:Y:S02]  /*1130*/  SHF.R.S32.HI R43, RZ, 0x1f, R35 ;  /* 0x0000001fff2b7819 */ /* 0x000fe40000011423 */
[----:B--2---:R-:W-:Y:S02]  /*1140*/  @!P5 MOV R30, R116 ;  /* 0x00000074001ed202 */ /* 0x004fe40000000f00 */
[----:B------:R-:W-:Y:S02]  /*1150*/  @!P5 MOV R31, R119 ;  /* 0x00000077001fd202 */ /* 0x000fe40000000f00 */
[----:B------:R-:W-:Y:S01]  /*1160*/  @!P4 SHF.L.U64.HI R6, R26, 0x1, R23 ;  /* 0x000000011a06c819 */ /* 0x000fe20000010217 */
[----:B------:R-:W-:Y:S01]  /*1170*/  @!P5 IMAD R45, R37, R45, R24 ;  /* 0x0000002d252dd224 */ /* 0x000fe200078e0218 */
[----:B---3--:R-:W-:Y:S01]  /*1180*/  @!P4 IADD3 R26, P1, PT, R29, R46, RZ ;  /* 0x0000002e1d1ac210 */ /* 0x008fe20007f3e0ff */
[----:B------:R-:W-:Y:S01]  /*1190*/  @!P5 IMAD.WIDE.U32 R30, R37, R44, R30 ;  /* 0x0000002c251ed225 */ /* 0x000fe200078e001e */
[----:B------:R-:W-:-:S02]  /*11a0*/  ISETP.GE.AND.EX P0, PT, R43, UR9, PT, P0 ;  /* 0x000000092b007c0c */ /* 0x000fc4000bf06300 */
[----:B------:R-:W-:Y:S02]  /*11b0*/  @!P4 IADD3.X R27, PT, PT, R6, R47, RZ, P1, !PT ;  /* 0x0000002f061bc210 */ /* 0x000fe40000ffe4ff */
[----:B0-----:R-:W-:Y:S02]  /*11c0*/  @!P4 IADD3 R28, P1, PT, R29, R48, RZ ;  /* 0x000000301d1cc210 */ /* 0x001fe40007f3e0ff */
[----:B------:R-:W-:Y:S01]  /*11d0*/  MOV R23, RZ ;  /* 0x000000ff00177202 */ /* 0x000fe20000000f00 */
[----:B------:R0:W2:Y:S01]  /*11e0*/  @!P4 LDG.E R56, desc[UR6][R26.64] ;  /* 0x000000061a38c981 */ /* 0x0000a2000c1e1900 */
[----:B------:R-:W-:Y:S01]  /*11f0*/  @!P5 IADD3 R37, PT, PT, R31, R45, RZ ;  /* 0x0000002d1f25d210 */ /* 0x000fe20007ffe0ff */
[----:B----4-:R-:W-:Y:S01]  /*1200*/  @!P2 IMAD R24, R41, R60, RZ ;  /* 0x0000003c2918a224 */ /* 0x010fe200078e02ff */
[----:B------:R-:W-:Y:S01]  /*1210*/  @!P5 SHF.L.U32 R31, R30, 0x1, RZ ;  /* 0x000000011e1fd819 */ /* 0x000fe200000006ff */
[----:B------:R-:W3:Y:S01]  /*1220*/  @!P2 LDC.64 R44, c[0x0][0x3a0] ;  /* 0x0000e800ff2cab82 */ /* 0x000ee20000000a00 */
[----:B------:R-:W-:Y:S01]  /*1230*/  @!P4 IADD3.X R29, PT, PT, R6, R49, RZ, P1, !PT ;  /* 0x00000031061dc210 */ /* 0x000fe20000ffe4ff */
[----:B------:R4:W2:Y:S01]  /*1240*/  @!P3 LDG.E R23, desc[UR6][R32.64] ;  /* 0x000000062017b981 */ /* 0x0008a2000c1e1900 */
[----:B------:R-:W-:-:S02]  /*1250*/  @!P5 SHF.L.U64.HI R6, R30, 0x1, R37 ;  /* 0x000000011e06d819 */ /* 0x000fc40000010225 */
[----:B-1----:R-:W-:Y:S02]  /*1260*/  @!P5 IADD3 R30, P1, PT, R31, R52, RZ ;  /* 0x000000341f1ed210 */ /* 0x002fe40007f3e0ff */
[----:B0-----:R-:W-:Y:S01]  /*1270*/  @!P2 MOV R26, R116 ;  /* 0x00000074001aa202 */ /* 0x001fe20000000f00 */
[----:B------:R-:W0:Y:S01]  /*1280*/  @!P0 LDC.64 R48, c[0x0][0x3f8] ;  /* 0x0000fe00ff308b82 */ /* 0x000e220000000a00 */
[----:B------:R-:W-:Y:S01]  /*1290*/  @!P2 MOV R27, R119 ;  /* 0x00000077001ba202 */ /* 0x000fe20000000f00 */
[----:B------:R-:W-:Y:S01]  /*12a0*/  @!P2 IMAD R41, R39, R61, R24 ;  /* 0x0000003d2729a224 */ /* 0x000fe200078e0218 */
[----:B------:R-:W-:Y:S01]  /*12b0*/  IADD3 R37, PT, PT, R25, 0x60, RZ ;  /* 0x0000006019257810 */ /* 0x000fe20007ffe0ff */
[----:B------:R1:W2:Y:S01]  /*12c0*/  @!P4 LDG.E R57, desc[UR6][R28.64] ;  /* 0x000000061c39c981 */ /* 0x0002a2000c1e1900 */
[----:B----4-:R-:W-:Y:S01]  /*12d0*/  @!P5 IADD3 R32, P3, PT, R31, R54, RZ ;  /* 0x000000361f20d210 */ /* 0x010fe20007f7e0ff */
[----:B------:R-:W-:Y:S01]  /*12e0*/  @!P2 IMAD.WIDE.U32 R26, R39, R60, R26 ;  /* 0x0000003c271aa225 */ /* 0x000fe200078e001a */
[----:B------:R-:W-:Y:S01]  /*12f0*/  @!P5 IADD3.X R31, PT, PT, R6, R53, RZ, P1, !PT ;  /* 0x00000035061fd210 */ /* 0x000fe20000ffe4ff */
[----:B------:R-:W4:Y:S01]  /*1300*/  @!P2 LDC.64 R46, c[0x0][0x398] ;  /* 0x0000e600ff2eab82 */ /* 0x000f220000000a00 */
[----:B------:R-:W-:-:S02]  /*1310*/  ISETP.GE.U32.AND P1, PT, R37, UR8, PT ;  /* 0x0000000825007c0c */ /* 0x000fc4000bf26070 */
[----:B------:R-:W-:Y:S01]  /*1320*/  SHF.R.S32.HI R39, RZ, 0x1f, R37 ;  /* 0x0000001fff277819 */ /* 0x000fe20000011425 */
[----:B------:R-:W2:Y:S03]  /*1330*/  @!P5 LDG.E R58, desc[UR6][R30.64] ;  /* 0x000000061e3ad981 */ /* 0x000ea6000c1e1900 */
[----:B------:R-:W-:Y:S02]  /*1340*/  ISETP.GE.AND.EX P1, PT, R39, UR9, PT, P1 ;  /* 0x0000000927007c0c */ /* 0x000fe4000bf26310 */
[----:B------:R-:W-:-:S05]  /*1350*/  @!P5 IADD3.X R33, PT, PT, R6, R55, RZ, P3, !PT ;  /* 0x000000370621d210 */ /* 0x000fca0001ffe4ff */
[----:B------:R1:W2:Y:S01]  /*1360*/  @!P5 LDG.E R59, desc[UR6][R32.64] ;  /* 0x00000006203bd981 */ /* 0x0002a2000c1e1900 */
[----:B------:R-:W-:Y:S01]  /*1370*/  @!P2 IADD3 R27, PT, PT, R27, R41, RZ ;  /* 0x000000291b1ba210 */ /* 0x000fe20007ffe0ff */
[----:B0-----:R-:W-:-:S04]  /*1380*/  @!P0 IMAD R24, R43, R48, RZ ;  /* 0x000000302b188224 */ /* 0x001fc800078e02ff */
[----:B------:R-:W0:Y:S01]  /*1390*/  @!P1 LDC.64 R54, c[0x0][0x3f8] ;  /* 0x0000fe00ff369b82 */ /* 0x000e220000000a00 */
[----:B-1----:R-:W-:-:S07]  /*13a0*/  @!P2 SHF.L.U32 R29, R26, 0x1, RZ ;  /* 0x000000011a1da819 */ /* 0x002fce00000006ff */
[----:B------:R-:W1:Y:S01]  /*13b0*/  @!P0 LDC.64 R32, c[0x0][0x3a0] ;  /* 0x0000e800ff208b82 */ /* 0x000e620000000a00 */
[----:B------:R-:W-:Y:S01]  /*13c0*/  @!P2 SHF.L.U64.HI R6, R26, 0x1, R27 ;  /* 0x000000011a06a819 */ /* 0x000fe2000001021b */
[----:B------:R-:W-:Y:S01]  /*13d0*/  @!P0 IMAD R41, R35, R49, R24 ;  /* 0x0000003123298224 */ /* 0x000fe200078e0218 */
[----:B------:R-:W-:Y:S02]  /*13e0*/  ISETP.NE.AND P5, PT, RZ, UR4, PT ;  /* 0x00000004ff007c0c */ /* 0x000fe4000bfa5270 */
[----:B---3--:R-:W-:-:S03]  /*13f0*/  @!P2 IADD3 R26, P3, PT, R29, R44, RZ ;  /* 0x0000002c1d1aa210 */ /* 0x008fc60007f7e0ff */
[----:B------:R-:W3:Y:S01]  /*1400*/  @!P0 LDC.64 R42, c[0x0][0x398] ;  /* 0x0000e600ff2a8b82 */ /* 0x000ee20000000a00 */
[----:B----4-:R-:W-:Y:S02]  /*1410*/  @!P2 IADD3 R28, P4, PT, R29, R46, RZ ;  /* 0x0000002e1d1ca210 */ /* 0x010fe40007f9e0ff */
[----:B------:R-:W-:Y:S02]  /*1420*/  @!P0 MOV R30, R116 ;  /* 0x00000074001e8202 */ /* 0x000fe40000000f00 */
[----:B------:R-:W-:Y:S02]  /*1430*/  @!P0 MOV R31, R119 ;  /* 0x00000077001f8202 */ /* 0x000fe40000000f00 */
[----:B------:R-:W-:Y:S02]  /*1440*/  IADD3 R49, PT, PT, R25, 0x68, RZ ;  /* 0x0000006819317810 */ /* 0x000fe40007ffe0ff */
[----:B------:R-:W-:Y:S02]  /*1450*/  CS2R R60, SRZ ;  /* 0x00000000003c7805 */ /* 0x000fe4000001ff00 */
[C---:B------:R-:W-:Y:S01]  /*1460*/  @!P2 IADD3.X R27, PT, PT, R6.reuse, R45, RZ, P3, !PT ;  /* 0x0000002d061ba210 */ /* 0x040fe20001ffe4ff */
[----:B------:R-:W-:Y:S01]  /*1470*/  @!P0 IMAD.WIDE.U32 R30, R35, R48, R30 ;  /* 0x00000030231e8225 */ /* 0x000fe200078e001e */
[----:B------:R-:W-:Y:S01]  /*1480*/  @!P2 IADD3.X R29, PT, PT, R6, R47, RZ, P4, !PT ;  /* 0x0000002f061da210 */ /* 0x000fe200027fe4ff */
[----:B------:R-:W4:Y:S01]  /*1490*/  @!P1 LDC.64 R34, c[0x0][0x3a0] ;  /* 0x0000e800ff229b82 */ /* 0x000f220000000a00 */
[----:B------:R-:W-:Y:S01]  /*14a0*/  ISETP.GE.U32.AND P3, PT, R49, UR8, PT ;  /* 0x0000000831007c0c */ /* 0x000fe2000bf66070 */
[----:B------:R-:W2:Y:S01]  /*14b0*/  @!P2 LDG.E R60, desc[UR6][R26.64] ;  /* 0x000000061a3ca981 */ /* 0x000ea2000c1e1900 */
[----:B------:R-:W-:-:S02]  /*14c0*/  SHF.R.S32.HI R47, RZ, 0x1f, R49 ;  /* 0x0000001fff2f7819 */ /* 0x000fc40000011431 */
[----:B------:R-:W-:Y:S01]  /*14d0*/  @!P0 IADD3 R31, PT, PT, R31, R41, RZ ;  /* 0x000000291f1f8210 */ /* 0x000fe20007ffe0ff */
[----:B------:R0:W2:Y:S01]  /*14e0*/  @!P2 LDG.E R61, desc[UR6][R28.64] ;  /* 0x000000061c3da981 */ /* 0x0000a2000c1e1900 */
[----:B------:R-:W-:Y:S02]  /*14f0*/  ISETP.GE.AND.EX P3, PT, R47, UR9, PT, P3 ;  /* 0x000000092f007c0c */ /* 0x000fe4000bf66330 */
[C---:B------:R-:W-:Y:S02]  /*1500*/  @!P0 SHF.L.U32 R45, R30.reuse, 0x1, RZ ;  /* 0x000000011e2d8819 */ /* 0x040fe400000006ff */
[----:B------:R-:W-:Y:S02]  /*1510*/  @!P0 SHF.L.U64.HI R6, R30, 0x1, R31 ;  /* 0x000000011e068819 */ /* 0x000fe4000001021f */
[C---:B------:R-:W-:Y:S01]  /*1520*/  IADD3 R53, PT, PT, R25.reuse, 0x70, RZ ;  /* 0x0000007019357810 */ /* 0x040fe20007ffe0ff */
[----:B0-----:R-:W0:Y:S01]  /*1530*/  @P5 LDC.64 R28, c[0x0][0x3b0] ;  /* 0x0000ec00ff1c5b82 */ /* 0x001e220000000a00 */
[----:B------:R-:W-:-:S02]  /*1540*/  IADD3 R38, PT, PT, R25, 0x78, RZ ;  /* 0x0000007819267810 */ /* 0x000fc40007ffe0ff */
[----:B-1----:R-:W-:Y:S01]  /*1550*/  @!P0 IADD3 R30, P6, PT, R45, R32, RZ ;  /* 0x000000202d1e8210 */ /* 0x002fe20007fde0ff */
[----:B------:R-:W-:-:S04]  /*1560*/  @!P1 IMAD R32, R39, R54, RZ ;  /* 0x0000003627209224 */ /* 0x000fc800078e02ff */
[----:B------:R-:W1:Y:S01]  /*1570*/  @!P1 LDC.64 R24, c[0x0][0x398] ;  /* 0x0000e600ff189b82 */ /* 0x000e620000000a00 */
[----:B------:R-:W-:Y:S01]  /*1580*/  @!P0 IADD3.X R31, PT, PT, R6, R33, RZ, P6, !PT ;  /* 0x00000021061f8210 */ /* 0x000fe200037fe4ff */
[----:B------:R-:W-:Y:S01]  /*1590*/  @!P1 IMAD R39, R37, R55, R32 ;  /* 0x0000003725279224 */ /* 0x000fe200078e0220 */
[----:B------:R-:W-:Y:S02]  /*15a0*/  ISETP.GE.U32.AND P4, PT, R53, UR8, PT ;  /* 0x0000000835007c0c */ /* 0x000fe4000bf86070 */
[----:B------:R-:W-:Y:S02]  /*15b0*/  SHF.R.S32.HI R67, RZ, 0x1f, R53 ;  /* 0x0000001fff437819 */ /* 0x000fe40000011435 */
[----:B------:R-:W-:Y:S01]  /*15c0*/  @!P1 MOV R32, R116 ;  /* 0x0000007400209202 */ /* 0x000fe20000000f00 */
[----:B------:R-:W1:Y:S01]  /*15d0*/  @!P3 LDC.64 R26, c[0x0][0x3f8] ;  /* 0x0000fe00ff1abb82 */ /* 0x000e620000000a00 */
[----:B------:R-:W-:Y:S02]  /*15e0*/  @!P1 MOV R33, R119 ;  /* 0x0000007700219202 */ /* 0x000fe40000000f00 */
[----:B---3--:R-:W-:-:S02]  /*15f0*/  @!P0 IADD3 R44, P6, PT, R45, R42, RZ ;  /* 0x0000002a2d2c8210 */ /* 0x008fc40007fde0ff */
[----:B------:R-:W-:Y:S02]  /*1600*/  CS2R R62, SRZ ;  /* 0x00000000003e7805 */ /* 0x000fe4000001ff00 */
[----:B------:R-:W-:Y:S01]  /*1610*/  ISETP.GE.AND.EX P4, PT, R67, UR9, PT, P4 ;  /* 0x0000000943007c0c */ /* 0x000fe2000bf86340 */
[----:B------:R-:W-:Y:S01]  /*1620*/  @!P1 IMAD.WIDE.U32 R32, R37, R54, R32 ;  /* 0x0000003625209225 */ /* 0x000fe200078e0020 */
[----:B------:R-:W-:Y:S02]  /*1630*/  @!P0 IADD3.X R45, PT, PT, R6, R43, RZ, P6, !PT ;  /* 0x0000002b062d8210 */ /* 0x000fe400037fe4ff */
[----:B------:R-:W-:Y:S01]  /*1640*/  LOP3.LUT R6, R3, 0xffff, RZ, 0xc0, !PT ;  /* 0x0000ffff03067812 */ /* 0x000fe200078ec0ff */
[----:B------:R3:W2:Y:S01]  /*1650*/  @!P0 LDG.E R62, desc[UR6][R30.64] ;  /* 0x000000061e3e8981 */ /* 0x0006a2000c1e1900 */
[----:B------:R-:W-:-:S03]  /*1660*/  @!P1 SHF.L.U32 R37, R32, 0x1, RZ ;  /* 0x0000000120259819 */ /* 0x000fc600000006ff */
[----:B------:R-:W-:Y:S01]  /*1670*/  IMAD R55, R51, 0x62, R6 ;  /* 0x0000006233377824 */ /* 0x000fe200078e0206 */
[----:B------:R-:W-:Y:S01]  /*1680*/  ISETP.GE.U32.AND P2, PT, R38, UR8, PT ;  /* 0x0000000826007c0c */ /* 0x000fe2000bf46070 */
[----:B------:R-:W-:Y:S01]  /*1690*/  IMAD.WIDE R70, R4, 0x8, R70 ;  /* 0x0000000804467825 */ /* 0x000fe200078e0246 */
[----:B------:R-:W-:Y:S01]  /*16a0*/  SHF.R.S32.HI R41, RZ, 0x1f, R38 ;  /* 0x0000001fff297819 */ /* 0x000fe20000011426 */
[----:B------:R1:W2:Y:S01]  /*16b0*/  @!P0 LDG.E R63, desc[UR6][R44.64] ;  /* 0x000000062c3f8981 */ /* 0x0002a2000c1e1900 */
[----:B---3--:R-:W-:Y:S01]  /*16c0*/  @!P1 IADD3 R31, PT, PT, R33, R39, RZ ;  /* 0x00000027211f9210 */ /* 0x008fe20007ffe0ff */
[----:B0-----:R-:W-:Y:S01]  /*16d0*/  @P5 IMAD.WIDE R42, R55, 0x2, R28 ;  /* 0x00000002372a5825 */ /* 0x001fe200078e021c */
[----:B----4-:R-:W-:Y:S01]  /*16e0*/  @!P1 IADD3 R36, P0, PT, R37, R34, RZ ;  /* 0x0000002225249210 */ /* 0x010fe20007f1e0ff */
[----:B------:R-:W0:Y:S01]  /*16f0*/  @!P3 LDC.64 R28, c[0x0][0x3a0] ;  /* 0x0000e800ff1cbb82 */ /* 0x000e220000000a00 */
[----:B------:R-:W-:Y:S01]  /*1700*/  @!P1 SHF.L.U64.HI R48, R32, 0x1, R31 ;  /* 0x0000000120309819 */ /* 0x000fe2000001021f */
[----:B------:R-:W3:Y:S01]  /*1710*/  LDG.E.64 R70, desc[UR6][R70.64] ;  /* 0x0000000646467981 */ /* 0x000ee2000c1e1b00 */
[----:B------:R-:W-:-:S02]  /*1720*/  ISETP.GE.AND.EX P2, PT, R41, UR9, PT, P2 ;  /* 0x0000000929007c0c */ /* 0x000fc4000bf46320 */
[----:B-1----:R-:W-:Y:S02]  /*1730*/  @!P1 IADD3 R46, P6, PT, R37, R24, RZ ;  /* 0x00000018252e9210 */ /* 0x002fe40007fde0ff */
[----:B------:R-:W-:Y:S02]  /*1740*/  CS2R R64, SRZ ;  /* 0x0000000000407805 */ /* 0x000fe4000001ff00 */
[----:B------:R-:W-:Y:S01]  /*1750*/  @!P3 MOV R44, R116 ;  /* 0x00000074002cb202 */ /* 0x000fe20000000f00 */
[----:B------:R-:W1:Y:S01]  /*1760*/  @!P3 LDC.64 R30, c[0x0][0x398] ;  /* 0x0000e600ff1ebb82 */ /* 0x000e620000000a00 */
[----:B------:R-:W-:Y:S01]  /*1770*/  @!P1 IADD3.X R37, PT, PT, R48, R35, RZ, P0, !PT ;  /* 0x0000002330259210 */ /* 0x000fe200007fe4ff */
[----:B------:R-:W4:Y:S01]  /*1780*/  @P5 LDG.E.U16 R39, desc[UR6][R42.64] ;  /* 0x000000062a275981 */ /* 0x000f22000c1e1500 */
[----:B------:R-:W-:-:S03]  /*1790*/  @!P3 MOV R45, R119 ;  /* 0x00000077002db202 */ /* 0x000fc60000000f00 */
[----:B------:R0:W4:Y:S02]  /*17a0*/  @P5 LDG.E.U16 R40, desc[UR6][R42.64+0x2] ;  /* 0x000002062a285981 */ /* 0x000124000c1e1500 */
[----:B------:R-:W1:Y:S01]  /*17b0*/  @!P4 LDC.64 R32, c[0x0][0x3f8] ;  /* 0x0000fe00ff20cb82 */ /* 0x000e620000000a00 */
[----:B------:R-:W-:-:S07]  /*17c0*/  @!P3 IMAD R24, R47, R26, RZ ;  /* 0x0000001a2f18b224 */ /* 0x000fce00078e02ff */
[----:B------:R-:W5:Y:S01]  /*17d0*/  LDC.64 R34, c[0x0][0x3a8] ;  /* 0x0000ea00ff227b82 */ /* 0x000f620000000a00 */
[----:B------:R-:W-:Y:S01]  /*17e0*/  @!P1 IADD3.X R47, PT, PT, R48, R25, RZ, P6, !PT ;  /* 0x00000019302f9210 */ /* 0x000fe200037fe4ff */
[C---:B------:R-:W-:Y:S01]  /*17f0*/  @!P3 IMAD R27, R49.reuse, R27, R24 ;  /* 0x0000001b311bb224 */ /* 0x040fe200078e0218 */
[----:B------:R1:W4:Y:S01]  /*1800*/  @!P1 LDG.E R64, desc[UR6][R36.64] ;  /* 0x0000000624409981 */ /* 0x000322000c1e1900 */
[----:B------:R-:W-:-:S03]  /*1810*/  @!P3 IMAD.WIDE.U32 R44, R49, R26, R44 ;  /* 0x0000001a312cb225 */ /* 0x000fc600078e002c */
[----:B------:R5:W4:Y:S01]  /*1820*/  @!P1 LDG.E R65, desc[UR6][R46.64] ;  /* 0x000000062e419981 */ /* 0x000b22000c1e1900 */
[----:B------:R-:W5:Y:S01]  /*1830*/  @!P2 LDC.64 R24, c[0x0][0x3f8] ;  /* 0x0000fe00ff18ab82 */ /* 0x000f620000000a00 */
[----:B------:R-:W-:Y:S02]  /*1840*/  @!P3 IADD3 R45, PT, PT, R45, R27, RZ ;  /* 0x0000001b2d2db210 */ /* 0x000fe40007ffe0ff */
[C---:B0-----:R-:W-:Y:S02]  /*1850*/  @!P3 SHF.L.U32 R43, R44.reuse, 0x1, RZ ;  /* 0x000000012c2bb819 */ /* 0x041fe400000006ff */
[----:B------:R-:W-:Y:S02]  /*1860*/  @!P3 SHF.L.U64.HI R42, R44, 0x1, R45 ;  /* 0x000000012c2ab819 */ /* 0x000fe4000001022d */
[C---:B------:R-:W-:Y:S01]  /*1870*/  @!P3 IADD3 R28, P0, PT, R43.reuse, R28, RZ ;  /* 0x0000001c2b1cb210 */ /* 0x040fe20007f1e0ff */
[----:B------:R-:W0:Y:S01]  /*1880*/  @!P4 LDC.64 R26, c[0x0][0x3a0] ;  /* 0x0000e800ff1acb82 */ /* 0x000e220000000a00 */
[----:B-1----:R-:W-:Y:S01]  /*1890*/  @!P3 IADD3 R30, P1, PT, R43, R30, RZ ;  /* 0x0000001e2b1eb210 */ /* 0x002fe20007f3e0ff */
[----:B------:R-:W-:Y:S01]  /*18a0*/  @!P4 IMAD R48, R67, R32, RZ ;  /* 0x000000204330c224 */ /* 0x000fe200078e02ff */
[----:B------:R-:W-:-:S02]  /*18b0*/  @!P4 MOV R44, R116 ;  /* 0x00000074002cc202 */ /* 0x000fc40000000f00 */
[----:B------:R-:W-:Y:S01]  /*18c0*/  @!P4 MOV R45, R119 ;  /* 0x00000077002dc202 */ /* 0x000fe20000000f00 */
[C---:B------:R-:W-:Y:S01]  /*18d0*/  @!P4 IMAD R49, R53.reuse, R33, R48 ;  /* 0x000000213531c224 */ /* 0x040fe200078e0230 */
[C---:B------:R-:W-:Y:S01]  /*18e0*/  @!P3 IADD3.X R29, PT, PT, R42.reuse, R29, RZ, P0, !PT ;  /* 0x0000001d2a1db210 */ /* 0x040fe200007fe4ff */
[----:B------:R-:W1:Y:S01]  /*18f0*/  @!P2 LDC.64 R36, c[0x0][0x3a0] ;  /* 0x0000e800ff24ab82 */ /* 0x000e620000000a00 */
[----:B------:R-:W-:Y:S01]  /*1900*/  @!P3 IADD3.X R31, PT, PT, R42, R31, RZ, P1, !PT ;  /* 0x0000001f2a1fb210 */ /* 0x000fe20000ffe4ff */
[----:B------:R-:W-:-:S04]  /*1910*/  @!P4 IMAD.WIDE.U32 R44, R53, R32, R44 ;  /* 0x00000020352cc225 */ /* 0x000fc800078e002c */
[----:B-----5:R-:W-:Y:S02]  /*1920*/  IMAD.WIDE R42, R55, 0x2, R34 ;  /* 0x00000002372a7825 */ /* 0x020fe400078e0222 */
[----:B------:R-:W5:Y:S02]  /*1930*/  @!P4 LDC.64 R32, c[0x0][0x398] ;  /* 0x0000e600ff20cb82 */ /* 0x000f640000000a00 */
[----:B------:R-:W-:Y:S01]  /*1940*/  @!P2 IMAD R41, R41, R24, RZ ;  /* 0x000000182929a224 */ /* 0x000fe200078e02ff */
[----:B------:R-:W4:Y:S04]  /*1950*/  LDG.E.U16 R78, desc[UR6][R42.64] ;  /* 0x000000062a4e7981 */ /* 0x000f28000c1e1500 */
[----:B------:R0:W4:Y:S01]  /*1960*/  LDG.E.U16 R77, desc[UR6][R42.64+0x2] ;  /* 0x000002062a4d7981 */ /* 0x000122000c1e1500 */
[----:B------:R-:W1:Y:S01]  /*1970*/  @!P2 LDC.64 R34, c[0x0][0x398] ;  /* 0x0000e600ff22ab82 */ /* 0x000e620000000a00 */
[----:B------:R-:W-:Y:S01]  /*1980*/  @!P2 IMAD R41, R38, R25, R41 ;  /* 0x000000192629a224 */ /* 0x000fe200078e0229 */
[----:B------:R-:W-:-:S02]  /*1990*/  @!P4 IADD3 R47, PT, PT, R45, R49, RZ ;  /* 0x000000312d2fc210 */ /* 0x000fc40007ffe0ff */
[----:B0-----:R-:W-:Y:S02]  /*19a0*/  @!P2 MOV R42, R116 ;  /* 0x00000074002aa202 */ /* 0x001fe40000000f00 */
[----:B------:R-:W-:Y:S02]  /*19b0*/  @!P2 MOV R43, R119 ;  /* 0x00000077002ba202 */ /* 0x000fe40000000f00 */
[----:B------:R-:W-:Y:S01]  /*19c0*/  @!P4 SHF.L.U32 R45, R44, 0x1, RZ ;  /* 0x000000012c2dc819 */ /* 0x000fe200000006ff */
[----:B------:R-:W-:Y:S01]  /*19d0*/  @!P2 IMAD.WIDE.U32 R24, R38, R24, R42 ;  /* 0x000000182618a225 */ /* 0x000fe200078e002a */
[----:B------:R-:W-:Y:S02]  /*19e0*/  CS2R R66, SRZ ;  /* 0x0000000000427805 */ /* 0x000fe4000001ff00 */
[----:B------:R-:W-:Y:S02]  /*19f0*/  @!P4 SHF.L.U64.HI R44, R44, 0x1, R47 ;  /* 0x000000012c2cc819 */ /* 0x000fe4000001022f */
[----:B------:R-:W-:-:S02]  /*1a00*/  @!P4 IADD3 R26, P0, PT, R45, R26, RZ ;  /* 0x0000001a2d1ac210 */ /* 0x000fc40007f1e0ff */
[----:B------:R-:W-:Y:S01]  /*1a10*/  @!P2 IADD3 R41, PT, PT, R25, R41, RZ ;  /* 0x000000291929a210 */ /* 0x000fe20007ffe0ff */
[----:B------:R-:W4:Y:S01]  /*1a20*/  @!P3 LDG.E R66, desc[UR6][R28.64] ;  /* 0x000000061c42b981 */ /* 0x000f22000c1e1900 */
[----:B------:R-:W-:Y:S02]  /*1a30*/  @!P2 SHF.L.U32 R25, R24, 0x1, RZ ;  /* 0x000000011819a819 */ /* 0x000fe400000006ff */
[----:B------:R-:W-:Y:S01]  /*1a40*/  @!P4 IADD3.X R27, PT, PT, R44, R27, RZ, P0, !PT ;  /* 0x0000001b2c1bc210 */ /* 0x000fe200007fe4ff */
[----:B------:R-:W4:Y:S01]  /*1a50*/  @!P3 LDG.E R67, desc[UR6][R30.64] ;  /* 0x000000061e43b981 */ /* 0x000f22000c1e1900 */
[----:B-----5:R-:W-:Y:S02]  /*1a60*/  @!P4 IADD3 R32, P0, PT, R45, R32, RZ ;  /* 0x000000202d20c210 */ /* 0x020fe40007f1e0ff */
[----:B------:R-:W-:Y:S02]  /*1a70*/  @!P2 SHF.L.U64.HI R24, R24, 0x1, R41 ;  /* 0x000000011818a819 */ /* 0x000fe40000010229 */
[----:B-1----:R-:W-:-:S02]  /*1a80*/  @!P2 IADD3 R36, P1, PT, R25, R36, RZ ;  /* 0x000000241924a210 */ /* 0x002fc40007f3e0ff */
[----:B------:R-:W-:Y:S02]  /*1a90*/  @!P2 IADD3 R34, P3, PT, R25, R34, RZ ;  /* 0x000000221922a210 */ /* 0x000fe40007f7e0ff */
[----:B------:R-:W-:Y:S02]  /*1aa0*/  CS2R R72, SRZ ;  /* 0x0000000000487805 */ /* 0x000fe4000001ff00 */
[----:B------:R-:W-:Y:S02]  /*1ab0*/  CS2R R74, SRZ ;  /* 0x00000000004a7805 */ /* 0x000fe4000001ff00 */
[----:B------:R-:W-:Y:S02]  /*1ac0*/  @!P4 IADD3.X R33, PT, PT, R44, R33, RZ, P0, !PT ;  /* 0x000000212c21c210 */ /* 0x000fe400007fe4ff */
        /* <DEDUP_REMOVED lines=24> */
[----:B--2---:R-:W-:Y:S02]  /*1c50*/  PRMT R94, R56, 0x7632, R94 ;  /* 0x00007632385e7816 */ /* 0x004fe4000000005e */
[----:B------:R-:W-:Y:S02]  /*1c60*/  PRMT R97, R23, 0x7632, R97 ;  /* 0x0000763217617816 */ /* 0x000fe40000000061 */
[----:B------:R-:W-:-:S02]  /*1c70*/  PRMT R95, R57, 0x7632, R95 ;  /* 0x00007632395f7816 */ /* 0x000fc4000000005f */
[----:B------:R-:W-:Y:S02]  /*1c80*/  PRMT R92, R58, 0x7632, R92 ;  /* 0x000076323a5c7816 */ /* 0x000fe4000000005c */
[----:B------:R-:W-:Y:S01]  /*1c90*/  PRMT R93, R59, 0x7632, R93 ;  /* 0x000076323b5d7816 */ /* 0x000fe2000000005d */
[----:B---3--:R-:W-:-:S05]  /*1ca0*/  FFMA.FTZ R25, -R70, R70, R71 ;  /* 0x0000004646197223 */ /* 0x008fca0000010147 */
[----:B------:R-:W-:-:S13]  /*1cb0*/  FSETP.GTU.FTZ.AND P0, PT, R25, RZ, PT ;  /* 0x000000ff1900720b */ /* 0x000fda0003f1c000 */
[----:B------:R-:W0:Y:S01]  /*1cc0*/  @P0 LDC R24, c[0x0][0x3c0] ;  /* 0x0000f000ff180b82 */ /* 0x000e220000000800 */
[----:B------:R-:W-:Y:S01]  /*1cd0*/  MOV R71, RZ ;  /* 0x000000ff00477202 */ /* 0x000fe20000000f00 */
[----:B----4-:R-:W-:Y:S01]  /*1ce0*/  @P5 HADD2.F32 R71, -RZ, R39.H0_H0 ;  /* 0x20000027ff475230 */ /* 0x010fe20000004100 */
[----:B------:R-:W-:Y:S01]  /*1cf0*/  PRMT R90, R60, 0x7632, R90 ;  /* 0x000076323c5a7816 */ /* 0x000fe2000000005a */
[----:B------:R-:W-:Y:S01]  /*1d00*/  @P5 HADD2.F32 R76, -RZ, R40.H0_H0 ;  /* 0x20000028ff4c5230 */ /* 0x000fe20000004100 */
[----:B------:R-:W-:Y:S02]  /*1d10*/  PRMT R91, R61, 0x7632, R91 ;  /* 0x000076323d5b7816 */ /* 0x000fe4000000005b */
[----:B------:R-:W-:Y:S01]  /*1d20*/  PRMT R79, R62, 0x7632, R79 ;  /* 0x000076323e4f7816 */ /* 0x000fe2000000004f */
[----:B0-----:R-:W-:-:S04]  /*1d30*/  @P0 FADD.FTZ R24, R25, R24 ;  /* 0x0000001819180221 */ /* 0x001fc80000010000 */
[----:B------:R0:W1:Y:S01]  /*1d40*/  @P0 MUFU.RSQ R112, R24 ;  /* 0x0000001800700308 */ /* 0x0000620000001400 */
[----:B------:R-:W-:Y:S02]  /*1d50*/  PRMT R80, R63, 0x7632, R80 ;  /* 0x000076323f507816 */ /* 0x000fe40000000050 */
[----:B------:R-:W-:Y:S02]  /*1d60*/  PRMT R81, R64, 0x7632, R81 ;  /* 0x0000763240517816 */ /* 0x000fe40000000051 */
[----:B------:R-:W-:Y:S01]  /*1d70*/  PRMT R82, R65, 0x7632, R82 ;  /* 0x0000763241527816 */ /* 0x000fe20000000052 */
[----:B------:R-:W-:Y:S02]  /*1d80*/  HADD2.F32 R78, -RZ, R78.H0_H0 ;  /* 0x2000004eff4e7230 */ /* 0x000fe40000004100 */
[----:B------:R-:W-:Y:S01]  /*1d90*/  HADD2.F32 R77, -RZ, R77.H0_H0 ;  /* 0x2000004dff4d7230 */ /* 0x000fe20000004100 */
[----:B------:R-:W-:Y:S02]  /*1da0*/  PRMT R83, R66, 0x7632, R83 ;  /* 0x0000763242537816 */ /* 0x000fe40000000053 */
[----:B------:R-:W-:-:S02]  /*1db0*/  PRMT R84, R67, 0x7632, R84 ;  /* 0x0000763243547816 */ /* 0x000fc40000000054 */
        /* <DEDUP_REMOVED lines=294> */
.L_x_441:
        /* <DEDUP_REMOVED lines=576> */
.L_x_442:
        /* <DEDUP_REMOVED lines=89> */
.L_x_444:
[----:B------:R-:W-:Y:S05]  /*59b0*/  BSYNC.RECONVERGENT B0 ;  /* 0x0000000000007941 */ /* 0x000fea0003800200 */
.L_x_443:
        /* <DEDUP_REMOVED lines=39> */
.L_x_446:
[----:B------:R-:W-:Y:S05]  /*5c30*/  BSYNC.RECONVERGENT B0 ;  /* 0x0000000000007941 */ /* 0x000fea0003800200 */
.L_x_445:
        /* <DEDUP_REMOVED lines=28> */
.L_x_448:
[----:B------:R-:W-:Y:S05]  /*5e00*/  BSYNC.RECONVERGENT B0 ;  /* 0x0000000000007941 */ /* 0x000fea0003800200 */
.L_x_447:
        /* <DEDUP_REMOVED lines=25> */
.L_x_451:
[----:B-1----:R-:W2:Y:S04]  /*5fa0*/  LDG.E.STRONG.GPU R26, desc[UR6][R24.64] ;  /* 0x00000006181a7981 */ /* 0x002ea8000c1ef900 */
[----:B--2---:R-:W-:Y:S01]  /*5fb0*/  CCTL.IVALL ;  /* 0x00000000ff00798f */ /* 0x004fe20002000000 */
[----:B------:R-:W-:Y:S05]  /*5fc0*/  YIELD ;  /* 0x0000000000007946 */ /* 0x000fea0003800000 */
[----:B------:R-:W-:-:S13]  /*5fd0*/  ISETP.NE.AND P0, PT, R26, R31, PT ;  /* 0x0000001f1a00720c */ /* 0x000fda0003f05270 */
[----:B------:R-:W-:Y:S05]  /*5fe0*/  @P0 BRA `(.L_x_451) ;  /* 0xfffffffc00ec0947 */ /* 0x000fea000383ffff */
.L_x_450:
        /* <DEDUP_REMOVED lines=15> */
.L_x_453:
        /* <DEDUP_REMOVED lines=59> */
.L_x_452:
        /* <DEDUP_REMOVED lines=34> */
.L_x_454:
        /* <DEDUP_REMOVED lines=18> */
.L_x_455:
        /* <DEDUP_REMOVED lines=9> */
.L_x_456:
[----:B------:R-:W-:Y:S05]  /*6860*/  BSYNC.RECONVERGENT B0 ;  /* 0x0000000000007941 */ /* 0x000fea0003800200 */
.L_x_449:
        /* <DEDUP_REMOVED lines=38> */
.L_x_457:
        /* <DEDUP_REMOVED lines=33> */
.L_x_459:
[----:B------:R-:W-:Y:S05]  /*6ce0*/  BSYNC.RECONVERGENT B0 ;  /* 0x0000000000007941 */ /* 0x000fea0003800200 */
.L_x_458:
        /* <DEDUP_REMOVED lines=25> */
.L_x_460:
        /* <DEDUP_REMOVED lines=21> */
.L_x_462:
[----:B------:R-:W-:Y:S05]  /*6fd0*/  BSYNC.RECONVERGENT B0 ;  /* 0x0000000000007941 */ /* 0x000fea0003800200 */
.L_x_461:
        /* <DEDUP_REMOVED lines=107> */
.L_x_463:
        /* <DEDUP_REMOVED lines=19> */
.L_x_465:
[----:B------:R-:W-:Y:S05]  /*77c0*/  BSYNC.RECONVERGENT B0 ;  /* 0x0000000000007941 */ /* 0x000fea0003800200 */
.L_x_464:
        /* <DEDUP_REMOVED lines=23> */
.L_x_466:
        /* <DEDUP_REMOVED lines=21> */
.L_x_468:
[----:B------:R-:W-:Y:S05]  /*7a90*/  BSYNC.RECONVERGENT B0 ;  /* 0x0000000000007941 */ /* 0x000fea0003800200 */
.L_x_467:
        /* <DEDUP_REMOVED lines=23> */
.L_x_469:
        /* <DEDUP_REMOVED lines=19> */
.L_x_471:
[----:B------:R-:W-:Y:S05]  /*7d40*/  BSYNC.RECONVERGENT B0 ;  /* 0x0000000000007941 */ /* 0x000fea0003800200 */
.L_x_470:
        /* <DEDUP_REMOVED lines=23> */
.L_x_472:
        /* <DEDUP_REMOVED lines=21> */
.L_x_474:
[----:B------:R-:W-:Y:S05]  /*8010*/  BSYNC.RECONVERGENT B0 ;  /* 0x0000000000007941 */ /* 0x000fea0003800200 */
.L_x_473:
        /* <DEDUP_REMOVED lines=23> */
.L_x_475:
        /* <DEDUP_REMOVED lines=19> */
.L_x_477:
[----:B------:R-:W-:Y:S05]  /*82c0*/  BSYNC.RECONVERGENT B0 ;  /* 0x0000000000007941 */ /* 0x000fea0003800200 */
.L_x_476:
        /* <DEDUP_REMOVED lines=23> */
.L_x_478:
        /* <DEDUP_REMOVED lines=21> */
.L_x_480:
[----:B------:R-:W-:Y:S05]  /*8590*/  BSYNC.RECONVERGENT B0 ;  /* 0x0000000000007941 */ /* 0x000fea0003800200 */
.L_x_479:
        /* <DEDUP_REMOVED lines=23> */
.L_x_481:
        /* <DEDUP_REMOVED lines=18> */
.L_x_483:
[----:B------:R-:W-:Y:S05]  /*8830*/  BSYNC.RECONVERGENT B0 ;  /* 0x0000000000007941 */ /* 0x000fea0003800200 */
.L_x_482:
        /* <DEDUP_REMOVED lines=75> */
.L_x_484:
        /* <DEDUP_REMOVED lines=18> */
.L_x_486:
[----:B------:R-:W-:Y:S05]  /*8e10*/  BSYNC.RECONVERGENT B0 ;  /* 0x0000000000007941 */ /* 0x000fea0003800200 */
.L_x_485:
        /* <DEDUP_REMOVED lines=21> */
.L_x_487:
        /* <DEDUP_REMOVED lines=18> */
.L_x_489:
[----:B------:R-:W-:Y:S05]  /*9090*/  BSYNC.RECONVERGENT B0 ;  /* 0x0000000000007941 */ /* 0x000fea0003800200 */
.L_x_488:
        /* <DEDUP_REMOVED lines=21> */
.L_x_490:
        /* <DEDUP_REMOVED lines=18> */
.L_x_492:
[----:B------:R-:W-:Y:S05]  /*9310*/  BSYNC.RECONVERGENT B0 ;  /* 0x0000000000007941 */ /* 0x000fea0003800200 */
.L_x_491:
        /* <DEDUP_REMOVED lines=21> */
.L_x_493:
        /* <DEDUP_REMOVED lines=18> */
.L_x_495:
[----:B------:R-:W-:Y:S05]  /*9590*/  BSYNC.RECONVERGENT B0 ;  /* 0x0000000000007941 */ /* 0x000fea0003800200 */
.L_x_494:
        /* <DEDUP_REMOVED lines=21> */
.L_x_496:
        /* <DEDUP_REMOVED lines=18> */
.L_x_498:
[----:B------:R-:W-:Y:S05]  /*9810*/  BSYNC.RECONVERGENT B0 ;  /* 0x0000000000007941 */ /* 0x000fea0003800200 */
.L_x_497:
        /* <DEDUP_REMOVED lines=21> */
.L_x_499:
        /* <DEDUP_REMOVED lines=18> */
.L_x_501:
[----:B------:R-:W-:Y:S05]  /*9a90*/  BSYNC.RECONVERGENT B0 ;  /* 0x0000000000007941 */ /* 0x000fea0003800200 */
.L_x_500:
        /* <DEDUP_REMOVED lines=22> */
.L_x_502:
        /* <DEDUP_REMOVED lines=18> */
.L_x_504:
[----:B------:R-:W-:Y:S05]  /*9d20*/  BSYNC.RECONVERGENT B0 ;  /* 0x0000000000007941 */ /* 0x000fea0003800200 */
.L_x_503:
[----:B------:R-:W2:Y:S01]  /*9d30*/  LDCU UR4, c[0x0][0x410] ;  /* 0x00008200ff0477ac */ /* 0x000ea20008000800 */
[----:B------:R-:W-:Y:S02]  /*9d40*/  IADD3 R4, PT, PT, R89, R4, RZ ;  /* 0x0000000459047210 */ /* 0x000fe40007ffe0ff */
[----:B------:R-:W-:Y:S01]  /*9d50*/  IADD3 R5, PT, PT, R5, 0x1, RZ ;  /* 0x0000000105057810 */ /* 0x000fe20007ffe0ff */
[----:B------:R-:W2:Y:S02]  /*9d60*/  LDCU UR5, c[0x0][0x3e0] ;  /* 0x00007c00ff0577ac */ /* 0x000ea40008000800 */
[----:B--2---:R-:W-:-:S06]  /*9d70*/  UIMAD UR4, UR4, UR5, URZ ;  /* 0x00000005040472a4 */ /* 0x004fcc000f8e02ff */
[----:B------:R-:W-:-:S13]  /*9d80*/  ISETP.GE.AND P0, PT, R4, UR4, PT ;  /* 0x0000000404007c0c */ /* 0x000fda000bf06270 */
[----:B------:R-:W-:Y:S05]  /*9d90*/  @!P0 BRA `(.L_x_505) ;  /* 0xffffff6000f08947 */ /* 0x000fea000383ffff */
.L_x_440:
        /* <DEDUP_REMOVED lines=16> */
.L_x_507:
[----:B------:R-:W-:Y:S05]  /*9ea0*/  BSYNC.RECONVERGENT B0 ;  /* 0x0000000000007941 */ /* 0x000fea0003800200 */
.L_x_506:
        /* <DEDUP_REMOVED lines=11> */
.L_x_509:
[----:B------:R-:W2:Y:S04]  /*9f60*/  LDG.E.STRONG.GPU R5, desc[UR6][R2.64] ;  /* 0x0000000602057981 */ /* 0x000ea8000c1ef900 */
[----:B--2---:R-:W-:Y:S01]  /*9f70*/  CCTL.IVALL ;  /* 0x00000000ff00798f */ /* 0x004fe20002000000 */
[----:B------:R-:W-:Y:S05]  /*9f80*/  YIELD ;  /* 0x0000000000007946 */ /* 0x000fea0003800000 */
[----:B------:R-:W-:-:S13]  /*9f90*/  ISETP.NE.AND P0, PT, R5, R0, PT ;  /* 0x000000000500720c */ /* 0x000fda0003f05270 */
[----:B------:R-:W-:Y:S05]  /*9fa0*/  @P0 BRA `(.L_x_509) ;  /* 0xfffffffc00ec0947 */ /* 0x000fea000383ffff */
.L_x_508:
        /* <DEDUP_REMOVED lines=77> */
.L_x_512:
        /* <DEDUP_REMOVED lines=31> */
.L_x_511:
[----:B------:R-:W-:Y:S05]  /*a670*/  BSYNC.RECONVERGENT B0 ;  /* 0x0000000000007941 */ /* 0x000fea0003800200 */
.L_x_510:
        /* <DEDUP_REMOVED lines=10> */
.L_x_513:
        /* <DEDUP_REMOVED lines=21> */
[----:B----4-:R-:W-:Y:S02]  /*a870*/  F2FP.F16.F32.PACK_AB R19, R7, R4 ;  /* 0x000000040713723e */ /* 0x010fe400000000ff */
[----:B------:R-:W-:-:S04]  /*a880*/  LOP3.LUT R4, R26, 0x3, RZ, 0xc0, !PT ;  /* 0x000000031a047812 */ /* 0x000fc800078ec0ff */
[----:B------:R-:W-:Y:S02]  /*a890*/  IADD3.X R17, PT, PT, R4, UR5, RZ, P1, !PT ;  /* 0x0000000504117c10 */ /* 0x000fe40008ffe4ff */
[----:B-----5:R-:W-:Y:S02]  /*a8a0*/  F2FP.F16.F32.PACK_AB R21, R11, R8 ;  /* 0x000000080b15723e */ /* 0x020fe400000000ff */
        /* <DEDUP_REMOVED lines=62> */
.L_x_514:
        /* <DEDUP_REMOVED lines=15> */
.L_x_4745:


//--------------------- .text._Z35group_norm_nhwc_bwd_one_pass_kernelI11Bf16IOFp16WLi256ELi98ELi392EEv26Group_norm_nhwc_bwd_params --------------------------
	.section	.text._Z35group_norm_nhwc_bwd_one_pass_kernelI11Bf16IOFp16WLi256ELi98ELi392EEv26Group_norm_nhwc_bwd_params,"ax",@progbits
	.align	128
        .global         _Z35group_norm_nhwc_bwd_one_pass_kernelI11Bf16IOFp16WLi256ELi98ELi392EEv26Group_norm_nhwc_bwd_params
        .type           _Z35group_norm_nhwc_bwd_one_pass_kernelI11Bf16IOFp16WLi256ELi98ELi392EEv26Group_norm_nhwc_bwd_params,@function
        .size           _Z35group_norm_nhwc_bwd_one_pass_kernelI11Bf16IOFp16WLi256ELi98ELi392EEv26Group_norm_nhwc_bwd_params,(.L_x_4746 - _Z35group_norm_nhwc_bwd_one_pass_kernelI11Bf16IOFp16WLi256ELi98ELi392EEv26Group_norm_nhwc_bwd_params)
        .other          _Z35group_norm_nhwc_bwd_one_pass_kernelI11Bf16IOFp16WLi256ELi98ELi392EEv26Group_norm_nhwc_bwd_params,@"STO_CUDA_ENTRY STV_DEFAULT"
_Z35group_norm_nhwc_bwd_one_pass_kernelI11Bf16IOFp16WLi256ELi98ELi392EEv26Group_norm_nhwc_bwd_params:
.text._Z35group_norm_nhwc_bwd_one_pass_kernelI11Bf16IOFp16WLi256ELi98ELi392EEv26Group_norm_nhwc_bwd_params:
        /* <DEDUP_REMOVED lines=26> */
.L_x_539:
        /* <DEDUP_REMOVED lines=1133> */
[----:B------:R0:W2:Y:S04]  /*4870*/  @!P2 LDG.E R76, desc[UR10][R114.64] ;  /* 0x0000000a724ca981 */ /* 0x0000a8000c1e1900 */
[----:B------:R-:W2:Y:S01]  /*4880*/  LDL.LU R114, [R1+0x1dc] ;  /* 0x0001dc0001727983 */ /* 0x000ea20000300800 */
[----:B------:R-:W-:Y:S02]  /*4890*/  PRMT R77, RZ, 0x7610, R77 ;  /* 0x00007610ff4d7816 */ /* 0x000fe4000000004d */
[----:B------:R-:W-:Y:S01]  /*48a0*/  PRMT R107, RZ, 0x7610, R107 ;  /* 0x00007610ff6b7816 */ /* 0x000fe2000000006b */
[----:B------:R1:W-:Y:S01]  /*48b0*/  STL [R1+0xb4], R20 ;  /* 0x0000b41401007387 */ /* 0x0003e20000100800 */
[----:B------:R-:W-:Y:S02]  /*48c0*/  PRMT R110, RZ, 0x7610, R110 ;  /* 0x00007610ff6e7816 */ /* 0x000fe4000000006e */
[----:B-1----:R-:W-:Y:S01]  /*48d0*/  PRMT R20, RZ, 0x7610, R20 ;  /* 0x00007610ff147816 */ /* 0x002fe20000000014 */
[----:B------:R1:W-:Y:S01]  /*48e0*/  STL [R1+0xb8], R22 ;  /* 0x0000b81601007387 */ /* 0x0003e20000100800 */
[----:B------:R-:W-:-:S02]  /*48f0*/  PRMT R112, RZ, 0x7610, R112 ;  /* 0x00007610ff707816 */ /* 0x000fc40000000070 */
[----:B------:R-:W-:Y:S01]  /*4900*/  PRMT R113, RZ, 0x7610, R113 ;  /* 0x00007610ff717816 */ /* 0x000fe20000000071 */
[----:B------:R-:W-:Y:S04]  /*4910*/  STL.S16 [R1+0x188], R111 ;  /* 0x0001886f01007387 */ /* 0x000fe80000100600 */
[----:B------:R0:W-:Y:S01]  /*4920*/  STL [R1+0x38], R21 ;  /* 0x0000381501007387 */ /* 0x0001e20000100800 */
[----:B-1----:R-:W-:Y:S02]  /*4930*/  PRMT R22, RZ, 0x7610, R22 ;  /* 0x00007610ff167816 */ /* 0x002fe40000000016 */
[C---:B----4-:R-:W-:Y:S02]  /*4940*/  @!P3 PRMT R20, R52.reuse, 0x7610, R20 ;  /* 0x000076103414b816 */ /* 0x050fe40000000014 */
[----:B------:R-:W-:Y:S01]  /*4950*/  @!P3 PRMT R77, R52, 0x7632, R77 ;  /* 0x00007632344db816 */ /* 0x000fe2000000004d */
[----:B0-----:R-:W-:Y:S01]  /*4960*/  HFMA2 R21, -RZ, RZ, 0, 0 ;  /* 0x00000000ff157431 */ /* 0x001fe200000001ff */
[----:B------:R-:W-:-:S02]  /*4970*/  MOV R111, RZ ;  /* 0x000000ff006f7202 */ /* 0x000fc40000000f00 */
[----:B------:R-:W-:-:S03]  /*4980*/  @!P4 PRMT R113, R9, 0x7610, R113 ;  /* 0x000076100971c816 */ /* 0x000fc60000000071 */
[----:B------:R0:W4:Y:S04]  /*4990*/  @!P2 LDG.E R21, desc[UR10][R118.64] ;  /* 0x0000000a7615a981 */ /* 0x000128000c1e1900 */
[----:B------:R1:W-:Y:S04]  /*49a0*/  STL [R1+0x3c], R23 ;  /* 0x00003c1701007387 */ /* 0x0003e80000100800 */
[----:B------:R-:W0:Y:S04]  /*49b0*/  LDL.LU R118, [R1+0x1d8] ;  /* 0x0001d80001767983 */ /* 0x000e280000300800 */
[----:B------:R3:W-:Y:S01]  /*49c0*/  STL [R1+0x40], R25 ;  /* 0x0000401901007387 */ /* 0x0007e20000100800 */
[----:B-1----:R-:W-:Y:S01]  /*49d0*/  HFMA2 R23, -RZ, RZ, 0, 0 ;  /* 0x00000000ff177431 */ /* 0x002fe200000001ff */
[----:B---3--:R-:W-:-:S02]  /*49e0*/  @!P3 PRMT R107, R109, 0x7610, R107 ;  /* 0x000076106d6bb816 */ /* 0x008fc4000000006b */
[----:B------:R-:W-:Y:S02]  /*49f0*/  @!P3 PRMT R110, R109, 0x7632, R110 ;  /* 0x000076326d6eb816 */ /* 0x000fe4000000006e */
[----:B------:R-:W-:Y:S01]  /*4a00*/  LOP3.LUT P3, RZ, R106, 0x20000000, RZ, 0xc0, !PT ;  /* 0x200000006aff7812 */ /* 0x000fe2000786c0ff */
[----:B------:R-:W-:-:S12]  /*4a10*/  HFMA2 R25, -RZ, RZ, 0, 0 ;  /* 0x00000000ff197431 */ /* 0x000fd800000001ff */
[----:B------:R1:W3:Y:S01]  /*4a20*/  @!P3 LDG.E R111, desc[UR10][R116.64] ;  /* 0x0000000a746fb981 */ /* 0x0002e2000c1e1900 */
[C---:B------:R-:W-:Y:S02]  /*4a30*/  @!P4 PRMT R22, R56.reuse, 0x7610, R22 ;  /* 0x000076103816c816 */ /* 0x040fe40000000016 */
[----:B------:R-:W-:Y:S01]  /*4a40*/  @!P4 PRMT R112, R56, 0x7632, R112 ;  /* 0x000076323870c816 */ /* 0x000fe20000000070 */
[----:B------:R1:W4:Y:S04]  /*4a50*/  @!P3 LDG.E R23, desc[UR10][R120.64] ;  /* 0x0000000a7817b981 */ /* 0x000328000c1e1900 */
[----:B------:R-:W1:Y:S04]  /*4a60*/  LDL.LU.64 R116, [R1+0x1d0] ;  /* 0x0001d00001747983 */ /* 0x000e680000300a00 */
[----:B------:R-:W3:Y:S01]  /*4a70*/  LDL.LU.64 R120, [R1+0x1c8] ;  /* 0x0001c80001787983 */ /* 0x000ee20000300a00 */
[----:B------:R-:W-:-:S02]  /*4a80*/  MOV R115, RZ ;  /* 0x000000ff00737202 */ /* 0x000fc40000000f00 */
[----:B--2---:R-:W-:-:S04]  /*4a90*/  PRMT R114, RZ, 0x7610, R114 ;  /* 0x00007610ff727816 */ /* 0x004fc80000000072 */
[----:B------:R-:W-:Y:S02]  /*4aa0*/  @!P4 PRMT R114, R9, 0x7632, R114 ;  /* 0x000076320972c816 */ /* 0x000fe40000000072 */
[----:B------:R-:W-:-:S13]  /*4ab0*/  LOP3.LUT P4, RZ, R106, 0x10000000, RZ, 0xc0, !PT ;  /* 0x100000006aff7812 */ /* 0x000fda000788c0ff */
[----:B------:R-:W2:Y:S04]  /*4ac0*/  @!P4 LDG.E R25, desc[UR10][R122.64] ;  /* 0x0000000a7a19c981 */ /* 0x000ea8000c1e1900 */
[----:B------:R-:W4:Y:S04]  /*4ad0*/  @!P4 LDG.E R115, desc[UR10][R40.64] ;  /* 0x0000000a2873c981 */ /* 0x000f28000c1e1900 */
[----:B------:R-:W2:Y:S04]  /*4ae0*/  LDL.LU R122, [R1+0x1b8] ;  /* 0x0001b800017a7983 */ /* 0x000ea80000300800 */
[----:B------:R-:W4:Y:S04]  /*4af0*/  LDL.LU.64 R40, [R1+0x1c0] ;  /* 0x0001c00001287983 */ /* 0x000f280000300a00 */
[----:B------:R0:W-:Y:S02]  /*4b00*/  STL [R1+0xbc], R24 ;  /* 0x0000bc1801007387 */ /* 0x0001e40000100800 */
[----:B0-----:R-:W-:-:S02]  /*4b10*/  PRMT R24, RZ, 0x7610, R24 ;  /* 0x00007610ff187816 */ /* 0x001fc40000000018 */
[----:B------:R-:W-:Y:S02]  /*4b20*/  PRMT R118, RZ, 0x7610, R118 ;  /* 0x00007610ff767816 */ /* 0x000fe40000000076 */
[----:B------:R-:W-:Y:S02]  /*4b30*/  @!P5 PRMT R24, R60, 0x7610, R24 ;  /* 0x000076103c18d816 */ /* 0x000fe40000000018 */
[----:B------:R-:W-:Y:S01]  /*4b40*/  @!P5 PRMT R118, R11, 0x7632, R118 ;  /* 0x000076320b76d816 */ /* 0x000fe20000000076 */
[----:B------:R0:W-:Y:S04]  /*4b50*/  STL [R1+0xc0], R26 ;  /* 0x0000c01a01007387 */ /* 0x0001e80000100800 */
[----:B------:R0:W-:Y:S02]  /*4b60*/  STL [R1+0x44], R27 ;  /* 0x0000441b01007387 */ /* 0x0001e40000100800 */
[----:B0-----:R-:W-:Y:S01]  /*4b70*/  PRMT R26, RZ, 0x7610, R26 ;  /* 0x00007610ff1a7816 */ /* 0x001fe2000000001a */
[----:B------:R-:W-:-:S03]  /*4b80*/  HFMA2 R27, -RZ, RZ, 0, 0 ;  /* 0x00000000ff1b7431 */ /* 0x000fc600000001ff */
[----:B------:R-:W-:Y:S01]  /*4b90*/  @!P6 PRMT R26, R64, 0x7610, R26 ;  /* 0x00007610401ae816 */ /* 0x000fe2000000001a */
[----:B------:R-:W-:Y:S01]  /*4ba0*/  UIMAD.WIDE UR6, UR8, 0x8, UR6 ;  /* 0x00000008080678a5 */ /* 0x000fe2000f8e0206 */
[----:B-1----:R-:W-:Y:S02]  /*4bb0*/  PRMT R116, RZ, 0x7610, R116 ;  /* 0x00007610ff747816 */ /* 0x002fe40000000074 */
[----:B------:R-:W-:Y:S02]  /*4bc0*/  PRMT R117, RZ, 0x7610, R117 ;  /* 0x00007610ff757816 */ /* 0x000fe40000000075 */
[----:B------:R-:W-:Y:S02]  /*4bd0*/  @!P5 PRMT R116, R60, 0x7632, R116 ;  /* 0x000076323c74d816 */ /* 0x000fe40000000074 */
[----:B------:R-:W-:Y:S02]  /*4be0*/  @!P5 PRMT R117, R11, 0x7610, R117 ;  /* 0x000076100b75d816 */ /* 0x000fe40000000075 */
[----:B------:R-:W-:-:S02]  /*4bf0*/  LOP3.LUT P5, RZ, R106, 0x8000000, RZ, 0xc0, !PT ;  /* 0x080000006aff7812 */ /* 0x000fc400078ac0ff */
[----:B---3--:R-:W-:Y:S02]  /*4c00*/  PRMT R120, RZ, 0x7610, R120 ;  /* 0x00007610ff787816 */ /* 0x008fe40000000078 */
[----:B------:R-:W-:Y:S02]  /*4c10*/  PRMT R121, RZ, 0x7610, R121 ;  /* 0x00007610ff797816 */ /* 0x000fe40000000079 */
[----:B------:R-:W-:Y:S02]  /*4c20*/  @!P6 PRMT R120, R64, 0x7632, R120 ;  /* 0x000076324078e816 */ /* 0x000fe40000000078 */
[----:B------:R-:W-:-:S05]  /*4c30*/  @!P6 PRMT R121, R13, 0x7610, R121 ;  /* 0x000076100d79e816 */ /* 0x000fca0000000079 */
[----:B------:R0:W3:Y:S02]  /*4c40*/  @!P5 LDG.E R27, desc[UR10][R6.64] ;  /* 0x0000000a061bd981 */ /* 0x0000e4000c1e1900 */
        /* <DEDUP_REMOVED lines=28> */
[----:B--2---:R-:W-:-:S04]  /*4e10*/  PRMT R122, RZ, 0x7610, R122 ;  /* 0x00007610ff7a7816 */ /* 0x004fc8000000007a */
[----:B------:R-:W-:Y:S02]  /*4e20*/  @!P6 PRMT R122, R13, 0x7632, R122 ;  /* 0x000076320d7ae816 */ /* 0x000fe4000000007a */
[----:B------:R-:W-:Y:S02]  /*4e30*/  LOP3.LUT P6, RZ, R106, 0x4000000, RZ, 0xc0, !PT ;  /* 0x040000006aff7812 */ /* 0x000fe400078cc0ff */
[----:B------:R-:W-:-:S11]  /*4e40*/  MOV R106, RZ ;  /* 0x000000ff006a7202 */ /* 0x000fd60000000f00 */
[----:B------:R2:W3:Y:S04]  /*4e50*/  @!P6 LDG.E R106, desc[UR10][R4.64] ;  /* 0x0000000a046ae981 */ /* 0x0004e8000c1e1900 */
[----:B----4-:R4:W3:Y:S01]  /*4e60*/  @!P6 LDG.E R123, desc[UR10][R40.64] ;  /* 0x0000000a287be981 */ /* 0x0108e2000c1e1900 */
[----:B--2---:R-:W-:Y:S01]  /*4e70*/  MOV R4, UR6 ;  /* 0x0000000600047c02 */ /* 0x004fe20008000f00 */
[----:B------:R-:W2:Y:S02]  /*4e80*/  LDCU.U8 UR6, c[0x0][0x414] ;  /* 0x00008280ff0677ac */ /* 0x000ea40008000000 */
[----:B--2---:R-:W-:-:S13]  /*4e90*/  ISETP.NE.AND P0, PT, RZ, UR6, PT ;  /* 0x00000006ff007c0c */ /* 0x004fda000bf05270 */
[----:B----4-:R-:W2:Y:S02]  /*4ea0*/  @P0 LDC.64 R40, c[0x0][0x3b0] ;  /* 0x0000ec00ff280b82 */ /* 0x010ea40000000a00 */
[----:B--2---:R-:W-:Y:S02]  /*4eb0*/  MOV R33, R41 ;  /* 0x0000002900217202 */ /* 0x004fe40000000f00 */
[----:B-1----:R-:W-:Y:S02]  /*4ec0*/  MOV R32, R40 ;  /* 0x0000002800207202 */ /* 0x002fe40000000f00 */
[----:B------:R-:W-:Y:S01]  /*4ed0*/  MOV R7, R33 ;  /* 0x0000002100077202 */ /* 0x000fe20000000f00 */
[----:B------:R-:W-:Y:S01]  /*4ee0*/  STL [R1+0xe0], R99 ;  /* 0x0000e06301007387 */ /* 0x000fe20000100800 */
[----:B------:R-:W-:Y:S02]  /*4ef0*/  MOV R33, UR13 ;  /* 0x0000000d00217c02 */ /* 0x000fe40008000f00 */
[----:B------:R-:W-:Y:S01]  /*4f00*/  MOV R6, R32 ;  /* 0x0000002000067202 */ /* 0x000fe20000000f00 */
[----:B------:R-:W5:Y:S02]  /*4f10*/  LDL.LU.64 R40, [R1+0x1a8] ;  /* 0x0001a80001287983 */ /* 0x000f640000300a00 */
[----:B------:R-:W-:-:S04]  /*4f20*/  IMAD R33, R33, 0x62, R100 ;  /* 0x0000006221217824 */ /* 0x000fc800078e0264 */
[----:B------:R-:W-:-:S05]  /*4f30*/  @P0 IMAD.WIDE R6, R33, 0x2, R6 ;  /* 0x0000000221060825 */ /* 0x000fca00078e0206 */
[----:B0-----:R-:W2:Y:S01]  /*4f40*/  @P0 LDG.E.U16 R100, desc[UR10][R6.64] ;  /* 0x0000000a06640981 */ /* 0x001ea2000c1e1500 */
[----:B------:R-:W-:-:S03]  /*4f50*/  MOV R5, UR7 ;  /* 0x0000000700057c02 */ /* 0x000fc60008000f00 */
[----:B------:R0:W4:Y:S04]  /*4f60*/  @P0 LDG.E.U16 R32, desc[UR10][R6.64+0x2] ;  /* 0x0000020a06200981 */ /* 0x000128000c1e1500 */
[----:B------:R-:W3:Y:S01]  /*4f70*/  LDG.E.64 R4, desc[UR10][R4.64] ;  /* 0x0000000a04047981 */ /* 0x000ee2000c1e1b00 */
[----:B------:R-:W-:Y:S01]  /*4f80*/  MOV R119, RZ ;  /* 0x000000ff00777202 */ /* 0x000fe20000000f00 */
[----:B0-----:R-:W0:Y:S05]  /*4f90*/  LDC.64 R6, c[0x0][0x3a8] ;  /* 0x0000ea00ff067b82 */ /* 0x001e2a0000000a00 */
        /* <DEDUP_REMOVED lines=12> */
[----:B--2---:R-:W-:Y:S02]  /*5060*/  MOV R99, R100 ;  /* 0x0000006400637202 */ /* 0x004fe40000000f00 */
[----:B------:R0:W5:Y:S01]  /*5070*/  LDL.LU R100, [R1+0x1a0] ;  /* 0x0001a00001647983 */ /* 0x0001620000300800 */
[----:B---3--:R-:W-:-:S02]  /*5080*/  R2UR UR28, R4 ;  /* 0x00000000041c72ca */ /* 0x008fc400000e0000 */
        /* <DEDUP_REMOVED lines=15> */
[----:B------:R-:W-:Y:S01]  /*5180*/  @!P6 PRMT R109, R123, 0x7632, R109 ;  /* 0x000076327b6de816 */ /* 0x000fe2000000006d */
[----:B------:R-:W-:Y:S04]  /*5190*/  STL [R1+0x78], R72 ;  /* 0x0000784801007387 */ /* 0x000fe80000100800 */
[----:B------:R-:W-:Y:S04]  /*51a0*/  STL [R1+0x7c], R76 ;  /* 0x00007c4c01007387 */ /* 0x000fe80000100800 */
[----:B------:R-:W-:Y:S04]  /*51b0*/  STL [R1+0x80], R111 ;  /* 0x0000806f01007387 */ /* 0x000fe80000100800 */
[----:B------:R-:W-:Y:S04]  /*51c0*/  STL [R1+0x84], R115 ;  /* 0x0000847301007387 */ /* 0x000fe80000100800 */
[----:B----4-:R-:W-:Y:S04]  /*51d0*/  STL [R1+0x88], R119 ;  /* 0x0000887701007387 */ /* 0x010fe80000100800 */
        /* <DEDUP_REMOVED lines=12> */
[----:B------:R2:W-:Y:S04]  /*52a0*/  STL [R1+0x60], R48 ;  /* 0x0000603001007387 */ /* 0x0005e80000100800 */
[----:B------:R3:W-:Y:S01]  /*52b0*/  STL [R1+0x64], R52 ;  /* 0x0000643401007387 */ /* 0x0007e20000100800 */
[----:B-1----:R-:W-:-:S03]  /*52c0*/  PRMT R36, RZ, 0x7610, R36 ;  /* 0x00007610ff247816 */ /* 0x002fc60000000024 */
[----:B------:R1:W-:Y:S01]  /*52d0*/  STL [R1+0xf4], R15 ;  /* 0x0000f40f01007387 */ /* 0x0003e20000100800 */
[----:B--2---:R-:W-:-:S03]  /*52e0*/  PRMT R48, RZ, 0x7610, R48 ;  /* 0x00007610ff307816 */ /* 0x004fc60000000030 */
[----:B------:R2:W-:Y:S01]  /*52f0*/  STL [R1+0xf8], R18 ;  /* 0x0000f81201007387 */ /* 0x0005e20000100800 */
[----:B---3--:R-:W-:-:S03]  /*5300*/  PRMT R52, RZ, 0x7610, R52 ;  /* 0x00007610ff347816 */ /* 0x008fc60000000034 */
[----:B------:R3:W-:Y:S01]  /*5310*/  STL [R1+0x100], R23 ;  /* 0x0001001701007387 */ /* 0x0007e20000100800 */
[----:B-1----:R-:W-:Y:S02]  /*5320*/  PRMT R15, RZ, 0x7610, R15 ;  /* 0x00007610ff0f7816 */ /* 0x002fe4000000000f */
[----:B--2---:R-:W-:Y:S02]  /*5330*/  PRMT R18, RZ, 0x7610, R18 ;  /* 0x00007610ff127816 */ /* 0x004fe40000000012 */
[----:B---3--:R-:W-:Y:S01]  /*5340*/  PRMT R23, RZ, 0x7610, R23 ;  /* 0x00007610ff177816 */ /* 0x008fe20000000017 */
        /* <DEDUP_REMOVED lines=10> */
[----:B------:R-:W-:Y:S02]  /*53f0*/  PRMT R5, RZ, 0x7610, R5 ;  /* 0x00007610ff057816 */ /* 0x000fe40000000005 */
[----:B-1----:R-:W-:Y:S01]  /*5400*/  PRMT R34, RZ, 0x7610, R34 ;  /* 0x00007610ff227816 */ /* 0x002fe20000000022 */
[----:B------:R1:W-:Y:S01]  /*5410*/  STL [R1+0xec], R11 ;  /* 0x0000ec0b01007387 */ /* 0x0003e20000100800 */
[----:B--2---:R-:W-:-:S02]  /*5420*/  PRMT R44, RZ, 0x7610, R44 ;  /* 0x00007610ff2c7816 */ /* 0x004fc4000000002c */
[----:B---3--:R-:W-:Y:S01]  /*5430*/  PRMT R9, RZ, 0x7610, R9 ;  /* 0x00007610ff097816 */ /* 0x008fe20000000009 */
[----:B------:R2:W-:Y:S01]  /*5440*/  STL [R1+0xf0], R13 ;  /* 0x0000f00d01007387 */ /* 0x0005e20000100800 */
[----:B------:R-:W-:Y:S02]  /*5450*/  PRMT R56, RZ, 0x7610, R56 ;  /* 0x00007610ff387816 */ /* 0x000fe40000000038 */
[----:B----4-:R-:W-:Y:S01]  /*5460*/  PRMT R60, RZ, 0x7610, R60 ;  /* 0x00007610ff3c7816 */ /* 0x010fe2000000003c */
        /* <DEDUP_REMOVED lines=8> */
[----:B--2---:R-:W-:Y:S01]  /*54f0*/  PRMT R27, RZ, 0x7610, R27 ;  /* 0x00007610ff1b7816 */ /* 0x004fe2000000001b */
[----:B------:R-:W-:Y:S01]  /*5500*/  HADD2.F32 R33, -RZ, R33.H0_H0 ;  /* 0x20000021ff217230 */ /* 0x000fe20000004100 */
[----:B------:R-:W-:Y:S01]  /*5510*/  MOV R68, RZ ;  /* 0x000000ff00447202 */ /* 0x000fe20000000f00 */
[----:B---3--:R-:W-:Y:S02]  /*5520*/  HFMA2 R64, -RZ, RZ, 0, 0 ;  /* 0x00000000ff407431 */ /* 0x008fe400000001ff */
[----:B------:R-:W-:Y:S01]  /*5530*/  @P0 HADD2.F32 R64, -RZ, R99.H0_H0 ;  /* 0x20000063ff400230 */ /* 0x000fe20000004100 */
[C---:B------:R-:W-:Y:S01]  /*5540*/  @!P2 PRMT R9, R76.reuse, 0x7610, R9 ;  /* 0x000076104c09a816 */ /* 0x040fe20000000009 */
[----:B------:R-:W-:Y:S01]  /*5550*/  @P0 HADD2.F32 R68, -RZ, R32.H0_H0 ;  /* 0x20000020ff440230 */ /* 0x000fe20000004100 */
[----:B------:R-:W-:Y:S01]  /*5560*/  @!P2 PRMT R11, R76, 0x7632, R11 ;  /* 0x000076324c0ba816 */ /* 0x000fe2000000000b */
[----:B------:R-:W-:Y:S01]  /*5570*/  HADD2.F32 R99, -RZ, R6.H0_H0 ;  /* 0x20000006ff637230 */ /* 0x000fe20000004100 */
[----:B------:R-:W-:-:S02]  /*5580*/  @!P3 PRMT R13, R111, 0x7610, R13 ;  /* 0x000076106f0db816 */ /* 0x000fc4000000000d */
[----:B------:R-:W-:Y:S02]  /*5590*/  @!P3 PRMT R5, R111, 0x7632, R5 ;  /* 0x000076326f05b816 */ /* 0x000fe40000000005 */
[C---:B------:R-:W-:Y:S02]  /*55a0*/  @!P4 PRMT R34, R115.reuse, 0x7610, R34 ;  /* 0x000076107322c816 */ /* 0x040fe40000000022 */
[----:B------:R-:W-:Y:S02]  /*55b0*/  @!P4 PRMT R21, R115, 0x7632, R21 ;  /* 0x000076327315c816 */ /* 0x000fe40000000015 */
[C---:B------:R-:W-:Y:S02]  /*55c0*/  @!P5 PRMT R44, R119.reuse, 0x7610, R44 ;  /* 0x00007610772cd816 */ /* 0x040fe4000000002c */
[----:B------:R-:W-:Y:S02]  /*55d0*/  @!P5 PRMT R25, R119, 0x7632, R25 ;  /* 0x000076327719d816 */ /* 0x000fe40000000019 */
[----:B------:R-:W-:-:S02]  /*55e0*/  @!P6 PRMT R56, R106, 0x7610, R56 ;  /* 0x000076106a38e816 */ /* 0x000fc40000000038 */
[----:B------:R-:W-:Y:S02]  /*55f0*/  @!P6 PRMT R27, R106, 0x7632, R27 ;  /* 0x000076326a1be816 */ /* 0x000fe4000000001b */
        /* <DEDUP_REMOVED lines=498> */
[----:B------:R-:W-:Y:S01]  /*7520*/  FMUL.FTZ R29, R2, UR16 ;  /* 0x00000010021d7c20 */ /* 0x000fe20008410000 */
[----:B------:R-:W-:Y:S01]  /*7530*/  FMUL.FTZ R0, R33, R17 ;  /* 0x0000001121007220 */ /* 0x000fe20000410000 */
[----:B------:R-:W-:-:S02]  /*7540*/  SHF.L.U32 R3, R3, 0x10, RZ ;  /* 0x0000001003037819 */ /* 0x000fc400000006ff */
[----:B------:R-:W-:Y:S01]  /*7550*/  SHF.L.U32 R7, R7, 0x10, RZ ;  /* 0x0000001007077819 */ /* 0x000fe200000006ff */
[----:B------:R-:W-:Y:S01]  /*7560*/  FADD.FTZ R31, R31, R0 ;  /* 0x000000001f1f7221 */ /* 0x000fe20000010000 */
[----:B------:R-:W-:Y:S01]  /*7570*/  FFMA.FTZ R28, R29, R0, R28 ;  /* 0x000000001d1c7223 */ /* 0x000fe2000001001c */
[----:B------:R-:W-:Y:S01]  /*7580*/  FADD.FTZ R0, R9, -UR28 ;  /* 0x8000001c09007e21 */ /* 0x000fe20008010000 */
[----:B------:R-:W-:Y:S01]  /*7590*/  FADD.FTZ R3, R3, -UR28 ;  /* 0x8000001c03037e21 */ /* 0x000fe20008010000 */
[----:B------:R-:W-:Y:S01]  /*75a0*/  FADD.FTZ R76, R76, R17 ;  /* 0x000000114c4c7221 */ /* 0x000fe20000010000 */
[----:B------:R-:W-:Y:S01]  /*75b0*/  FFMA.FTZ R78, R17, R29, R78 ;  /* 0x0000001d114e7223 */ /* 0x000fe2000001004e */
[----:B------:R-:W-:Y:S01]  /*75c0*/  SHF.L.U32 R11, R11, 0x10, RZ ;  /* 0x000000100b0b7819 */ /* 0x000fe200000006ff */
[----:B------:R-:W-:Y:S01]  /*75d0*/  FMUL.FTZ R17, R0, UR16 ;  /* 0x0000001000117c20 */ /* 0x000fe20008410000 */
[----:B------:R-:W-:Y:S01]  /*75e0*/  SHF.L.U32 R9, R18, 0x10, RZ ;  /* 0x0000001012097819 */ /* 0x000fe200000006ff */
[----:B------:R-:W-:Y:S01]  /*75f0*/  FMUL.FTZ R3, R3, UR16 ;  /* 0x0000001003037c20 */ /* 0x000fe20008410000 */
[----:B------:R-:W-:Y:S01]  /*7600*/  FMUL.FTZ R0, R99, R7 ;  /* 0x0000000763007220 */ /* 0x000fe20000410000 */
[----:B------:R-:W-:Y:S01]  /*7610*/  SHF.L.U32 R15, R15, 0x10, RZ ;  /* 0x000000100f0f7819 */ /* 0x000fe200000006ff */
[----:B------:R-:W-:Y:S01]  /*7620*/  FADD.FTZ R11, R11, -UR28 ;  /* 0x8000001c0b0b7e21 */ /* 0x000fe20008010000 */
[----:B------:R-:W-:Y:S01]  /*7630*/  FMUL.FTZ R2, R33, R9 ;  /* 0x0000000921027220 */ /* 0x000fe20000410000 */
[----:B------:R-:W-:Y:S01]  /*7640*/  FADD.FTZ R31, R0, R31 ;  /* 0x0000001f001f7221 */ /* 0x000fe20000010000 */
[----:B------:R-:W-:Y:S01]  /*7650*/  FFMA.FTZ R28, R3, R0, R28 ;  /* 0x00000000031c7223 */ /* 0x000fe2000001001c */
[----:B------:R-:W-:Y:S01]  /*7660*/  SHF.L.U32 R13, R13, 0x10, RZ ;  /* 0x000000100d0d7819 */ /* 0x000fe200000006ff */
[----:B------:R-:W-:Y:S01]  /*7670*/  FMUL.FTZ R11, R11, UR16 ;  /* 0x000000100b0b7c20 */ /* 0x000fe20008410000 */
        /* <DEDUP_REMOVED lines=8> */
[----:B------:R-:W-:Y:S01]  /*7700*/  SHF.L.U32 R35, R35, 0x10, RZ ;  /* 0x0000001023237819 */ /* 0x000fe200000006ff */
[----:B------:R-:W-:Y:S01]  /*7710*/  FFMA.FTZ R6, R7, R3, R6 ;  /* 0x0000000307067223 */ /* 0x000fe20000010006 */
[----:B------:R-:W-:Y:S01]  /*7720*/  FADD.FTZ R5, R5, -UR28 ;  /* 0x8000001c05057e21 */ /* 0x000fe20008010000 */
[----:B------:R-:W-:Y:S01]  /*7730*/  FMUL.FTZ R13, R13, UR16 ;  /* 0x000000100d0d7c20 */ /* 0x000fe20008410000 */
[----:B------:R-:W-:Y:S01]  /*7740*/  SHF.L.U32 R34, R34, 0x10, RZ ;  /* 0x0000001022227819 */ /* 0x000fe200000006ff */
[----:B------:R-:W-:Y:S01]  /*7750*/  FMUL.FTZ R0, R33, R19 ;  /* 0x0000001321007220 */ /* 0x000fe20000410000 */
[----:B------:R-:W-:Y:S01]  /*7760*/  FFMA.FTZ R6, R15, R11, R6 ;  /* 0x0000000b0f067223 */ /* 0x000fe20000010006 */
[----:B------:R-:W-:Y:S01]  /*7770*/  FMUL.FTZ R5, R5, UR16 ;  /* 0x0000001005057c20 */ /* 0x000fe20008410000 */
[----:B------:R-:W-:Y:S01]  /*7780*/  FMUL.FTZ R2, R99, R35 ;  /* 0x0000002363027220 */ /* 0x000fe20000410000 */
[----:B------:R-:W-:Y:S01]  /*7790*/  FFMA.FTZ R28, R13, R0, R28 ;  /* 0x000000000d1c7223 */ /* 0x000fe2000001001c */
[----:B------:R-:W-:Y:S01]  /*77a0*/  SHF.L.U32 R3, R36, 0x10, RZ ;  /* 0x0000001024037819 */ /* 0x000fe200000006ff */
[----:B------:R-:W-:Y:S01]  /*77b0*/  FADD.FTZ R76, R76, R9 ;  /* 0x000000094c4c7221 */ /* 0x000fe20000010000 */
[----:B------:R-:W-:Y:S01]  /*77c0*/  FFMA.FTZ R78, R9, R17, R78 ;  /* 0x00000011094e7223 */ /* 0x000fe2000001004e */
[----:B------:R-:W-:Y:S01]  /*77d0*/  FADD.FTZ R31, R31, R0 ;  /* 0x000000001f1f7221 */ /* 0x000fe20000010000 */
[----:B------:R-:W-:Y:S01]  /*77e0*/  FADD.FTZ R34, R34, -UR28 ;  /* 0x8000001c22227e21 */ /* 0x000fe20008010000 */
[----:B------:R-:W-:Y:S01]  /*77f0*/  SHF.L.U32 R21, R21, 0x10, RZ ;  /* 0x0000001015157819 */ /* 0x000fe200000006ff */
[----:B------:R-:W-:Y:S01]  /*7800*/  FFMA.FTZ R6, R35, R5, R6 ;  /* 0x0000000523067223 */ /* 0x000fe20000010006 */
[----:B------:R-:W-:Y:S01]  /*7810*/  FFMA.FTZ R28, R5, R2, R28 ;  /* 0x00000002051c7223 */ /* 0x000fe2000001001c */
[----:B------:R-:W-:Y:S01]  /*7820*/  FADD.FTZ R76, R76, R19 ;  /* 0x000000134c4c7221 */ /* 0x000fe20000010000 */
[----:B------:R-:W-:Y:S01]  /*7830*/  FFMA.FTZ R78, R19, R13, R78 ;  /* 0x0000000d134e7223 */ /* 0x000fe2000001004e */
[----:B------:R-:W-:Y:S01]  /*7840*/  FADD.FTZ R31, R2, R31 ;  /* 0x0000001f021f7221 */ /* 0x000fe20000010000 */
        /* <DEDUP_REMOVED lines=23> */
[----:B------:R-:W-:Y:S01]  /*79c0*/  FADD.FTZ R31, R31, R0 ;  /* 0x000000001f1f7221 */ /* 0x000fe20000010000 */
[----:B------:R-:W-:Y:S01]  /*79d0*/  FFMA.FTZ R28, R7, R0, R28 ;  /* 0x00000000071c7223 */ /* 0x000fe2000001001c */
[----:B------:R-:W-:Y:S01]  /*79e0*/  FMUL.FTZ R0, R99, R5 ;  /* 0x0000000563007220 */ /* 0x000fe20000410000 */
[----:B------:R-:W-:Y:S01]  /*79f0*/  FMUL.FTZ R25, R25, UR16 ;  /* 0x0000001019197c20 */ /* 0x000fe20008410000 */
[----:B------:R-:W-:Y:S01]  /*7a00*/  SHF.L.U32 R9, R60, 0x10, RZ ;  /* 0x000000103c097819 */ /* 0x000fe200000006ff */
[----:B------:R-:W-:Y:S01]  /*7a10*/  FADD.FTZ R56, R56, -UR28 ;  /* 0x8000001c38387e21 */ /* 0x000fe20008010000 */
[----:B------:R-:W-:Y:S01]  /*7a20*/  FADD.FTZ R32, R32, R35 ;  /* 0x0000002320207221 */ /* 0x000fe20000010000 */
[----:B------:R-:W-:Y:S01]  /*7a30*/  SHF.L.U32 R27, R27, 0x10, RZ ;  /* 0x000000101b1b7819 */ /* 0x000fe200000006ff */
[----:B------:R-:W-:Y:S01]  /*7a40*/  FADD.FTZ R31, R0, R31 ;  /* 0x0000001f001f7221 */ /* 0x000fe20000010000 */
[----:B------:R-:W-:Y:S01]  /*7a50*/  FFMA.FTZ R28, R25, R0, R28 ;  /* 0x00000000191c7223 */ /* 0x000fe2000001001c */
[----:B---3--:R-:W-:Y:S01]  /*7a60*/  SHF.L.U32 R57, R123, 0x10, RZ ;  /* 0x000000107b397819 */ /* 0x008fe200000006ff */
[----:B------:R-:W-:Y:S01]  /*7a70*/  FMUL.FTZ R0, R33, R9 ;  /* 0x0000000921007220 */ /* 0x000fe20000410000 */
[----:B------:R-:W-:Y:S01]  /*7a80*/  FMUL.FTZ R11, R56, UR16 ;  /* 0x00000010380b7c20 */ /* 0x000fe20008410000 */
[----:B------:R-:W-:Y:S01]  /*7a90*/  FADD.FTZ R32, R32, R23 ;  /* 0x0000001720207221 */ /* 0x000fe20000010000 */
[----:B------:R-:W-:Y:S01]  /*7aa0*/  FFMA.FTZ R6, R23, R21, R6 ;  /* 0x0000001517067223 */ /* 0x000fe20000010006 */
[----:B------:R-:W-:Y:S01]  /*7ab0*/  FADD.FTZ R27, R27, -UR28 ;  /* 0x8000001c1b1b7e21 */ /* 0x000fe20008010000 */
[----:B------:R-:W-:Y:S01]  /*7ac0*/  FADD.FTZ R31, R31, R0 ;  /* 0x000000001f1f7221 */ /* 0x000fe20000010000 */
[----:B------:R-:W-:Y:S01]  /*7ad0*/  FFMA.FTZ R28, R11, R0, R28 ;  /* 0x000000000b1c7223 */ /* 0x000fe2000001001c */
        /* <DEDUP_REMOVED lines=13> */
.L_x_516:
        /* <DEDUP_REMOVED lines=407> */
[----:B------:R-:W3:Y:S04]  /*9520*/  LDL.LU R125, [R1+0x144] ;  /* 0x00014400017d7983 */ /* 0x000ee80000300800 */
[----:B-1----:R-:W4:Y:S04]  /*9530*/  LDL.LU R72, [R1+0x134] ;  /* 0x0001340001487983 */ /* 0x002f280000300800 */
[----:B0-----:R-:W4:Y:S04]  /*9540*/  LDL.LU R106, [R1+0x128] ;  /* 0x00012800016a7983 */ /* 0x001f280000300800 */
[----:B------:R0:W-:Y:S01]  /*9550*/  STL [R1+0x1c4], R76 ;  /* 0x0001c44c01007387 */ /* 0x0001e20000100800 */
[----:B--2---:R-:W-:-:S03]  /*9560*/  FADD.FTZ R105, R105, 1 ;  /* 0x3f80000069697421 */ /* 0x004fc60000010000 */
[----:B------:R-:W2:Y:S03]  /*9570*/  LDL.LU R124, [R1+0x12c] ;  /* 0x00012c00017c7983 */ /* 0x000ea60000300800 */
[----:B------:R-:W1:Y:S01]  /*9580*/  MUFU.RCP R105, R105 ;  /* 0x0000006900697308 */ /* 0x000e620000001000 */
[----:B------:R0:W-:Y:S04]  /*9590*/  STL [R1+0x1b8], R32 ;  /* 0x0001b82001007387 */ /* 0x0001e80000100800 */
[----:B0-----:R-:W2:Y:S04]  /*95a0*/  LDL.LU R76, [R1+0x140] ;  /* 0x00014000014c7983 */ /* 0x001ea80000300800 */
[----:B------:R-:W2:Y:S01]  /*95b0*/  LDL.LU R32, [R1+0x124] ;  /* 0x0001240001207983 */ /* 0x000ea20000300800 */
[----:B-1----:R-:W-:Y:S01]  /*95c0*/  FMUL.FTZ R115, R97, R105 ;  /* 0x0000006961737220 */ /* 0x002fe20000410000 */
        /* <DEDUP_REMOVED lines=757> */
[C---:B------:R-:W-:Y:S01]  /*c520*/  FFMA.FTZ R2, R15.reuse, R5, R2 ;  /* 0x000000050f027223 */ /* 0x040fe20000010002 */
[----:B------:R-:W-:Y:S01]  /*c530*/  FFMA.FTZ R15, R15, R3, R118 ;  /* 0x000000030f0f7223 */ /* 0x000fe20000010076 */
[-C--:B------:R-:W-:Y:S01]  /*c540*/  FMUL.FTZ R0, R99, R34.reuse ;  /* 0x0000002263007220 */ /* 0x080fe20000410000 */
        /* <DEDUP_REMOVED lines=25> */
[----:B------:R-:W-:Y:S01]  /*c6e0*/  FADD.FTZ R116, R116, R25 ;  /* 0x0000001974747221 */ /* 0x000fe20000010000 */
[----:B------:R-:W-:Y:S01]  /*c6f0*/  FMUL.FTZ R2, R99, R60 ;  /* 0x0000003c63027220 */ /* 0x000fe20000410000 */
[----:B------:R-:W-:Y:S01]  /*c700*/  FADD.FTZ R7, R0, R7 ;  /* 0x0000000700077221 */ /* 0x000fe20000010000 */
[----:B------:R-:W-:Y:S01]  /*c710*/  FFMA.FTZ R52, R52, R48, R3 ;  /* 0x0000003034347223 */ /* 0x000fe20000010003 */
[----:B------:R-:W-:Y:S01]  /*c720*/  FADD.FTZ R23, R23, R48 ;  /* 0x0000003017177221 */ /* 0x000fe20000010000 */
[C---:B------:R-:W-:Y:S01]  /*c730*/  FFMA.FTZ R0, R119.reuse, R2, R4 ;  /* 0x0000000277007223 */ /* 0x040fe20000010004 */
[----:B------:R-:W-:Y:S01]  /*c740*/  FADD.FTZ R31, R2, R7 ;  /* 0x00000007021f7221 */ /* 0x000fe20000010000 */
[----:B------:R-:W-:Y:S01]  /*c750*/  FFMA.FTZ R56, R56, R27, R5 ;  /* 0x0000001b38387223 */ /* 0x000fe20000010005 */
[----:B------:R-:W-:Y:S01]  /*c760*/  FADD.FTZ R58, R116, R27 ;  /* 0x0000001b743a7221 */ /* 0x000fe20000010000 */
[----:B------:R-:W-:Y:S01]  /*c770*/  FFMA.FTZ R57, R119, R60, R52 ;  /* 0x0000003c77397223 */ /* 0x000fe20000010034 */
[----:B0-----:R-:W-:-:S07]  /*c780*/  FADD.FTZ R59, R23, R60 ;  /* 0x0000003c173b7221 */ /* 0x001fce0000010000 */
.L_x_517:
        /* <DEDUP_REMOVED lines=89> */
.L_x_519:
[----:B------:R-:W-:Y:S05]  /*cd20*/  BSYNC.RECONVERGENT B0 ;  /* 0x0000000000007941 */ /* 0x000fea0003800200 */
.L_x_518:
        /* <DEDUP_REMOVED lines=9> */
[----:B------:R-:W4:Y:S01]  /*cdc0*/  LDS.128 R20, [R0+0x1570] ;  /* 0x0015700000147984 */ /* 0x000f220000000c00 */
        /* <DEDUP_REMOVED lines=28> */
.L_x_521:
[----:B------:R-:W-:Y:S05]  /*cf90*/  BSYNC.RECONVERGENT B0 ;  /* 0x0000000000007941 */ /* 0x000fea0003800200 */
.L_x_520:
        /* <DEDUP_REMOVED lines=30> */
.L_x_523:
[----:B------:R-:W-:Y:S05]  /*d180*/  BSYNC.RECONVERGENT B0 ;  /* 0x0000000000007941 */ /* 0x000fea0003800200 */
.L_x_522:
        /* <DEDUP_REMOVED lines=34> */
.L_x_527:
[----:B------:R-:W2:Y:S04]  /*d3b0*/  LDG.E.STRONG.GPU R0, desc[UR10][R8.64] ;  /* 0x0000000a08007981 */ /* 0x000ea8000c1ef900 */
[----:B--2---:R-:W-:Y:S04]  /*d3c0*/  CCTL.IVALL ;  /* 0x00000000ff00798f */ /* 0x004fe80002000000 */
[----:B------:R0:W-:Y:S01]  /*d3d0*/  STL [R1], R0 ;  /* 0x0000000001007387 */ /* 0x0001e20000100800 */
[----:B------:R-:W-:-:S13]  /*d3e0*/  ISETP.NE.AND P0, PT, R0, UR5, PT ;  /* 0x0000000500007c0c */ /* 0x000fda000bf05270 */
[----:B0-----:R-:W-:Y:S05]  /*d3f0*/  @P0 BRA `(.L_x_527) ;  /* 0xfffffffc00ec0947 */ /* 0x001fea000383ffff */
.L_x_526:
[----:B------:R-:W-:Y:S05]  /*d400*/  BSYNC.RECONVERGENT B0 ;  /* 0x0000000000007941 */ /* 0x000fea0003800200 */
.L_x_525:
        /* <DEDUP_REMOVED lines=15> */
.L_x_529:
        /* <DEDUP_REMOVED lines=77> */
.L_x_528:
        /* <DEDUP_REMOVED lines=52> */
.L_x_530:
        /* <DEDUP_REMOVED lines=27> */
.L_x_531:
        /* <DEDUP_REMOVED lines=12> */
.L_x_532:
[----:B------:R-:W-:Y:S05]  /*df80*/  BSYNC.RECONVERGENT B0 ;  /* 0x0000000000007941 */ /* 0x000fea0003800200 */
.L_x_524:
        /* <DEDUP_REMOVED lines=17> */
.L_x_538:
        /* <DEDUP_REMOVED lines=57> */
.L_x_534:
[----:B------:R-:W-:Y:S05]  /*e430*/  BSYNC.RECONVERGENT B0 ;  /* 0x0000000000007941 */ /* 0x000fea0003800200 */
.L_x_533:
        /* <DEDUP_REMOVED lines=32> */
.L_x_535:
        /* <DEDUP_REMOVED lines=16> */
.L_x_537:
[----:B------:R-:W-:Y:S05]  /*e740*/  BSYNC.RECONVERGENT B0 ;  /* 0x0000000000007941 */ /* 0x000fea0003800200 */
.L_x_536:
        /* <DEDUP_REMOVED lines=10> */
.L_x_515:
        /* <DEDUP_REMOVED lines=16> */
.L_x_541:
[----:B------:R-:W-:Y:S05]  /*e8f0*/  BSYNC.RECONVERGENT B0 ;  /* 0x0000000000007941 */ /* 0x000fea0003800200 */
.L_x_540:
        /* <DEDUP_REMOVED lines=11> */
.L_x_543:
[----:B------:R-:W2:Y:S04]  /*e9b0*/  LDG.E.STRONG.GPU R5, desc[UR10][R2.64] ;  /* 0x0000000a02057981 */ /* 0x000ea8000c1ef900 */
[----:B--2---:R-:W-:Y:S01]  /*e9c0*/  CCTL.IVALL ;  /* 0x00000000ff00798f */ /* 0x004fe20002000000 */
[----:B------:R-:W-:Y:S05]  /*e9d0*/  YIELD ;  /* 0x0000000000007946 */ /* 0x000fea0003800000 */
[----:B------:R-:W-:-:S13]  /*e9e0*/  ISETP.NE.AND P0, PT, R5, R0, PT ;  /* 0x000000000500720c */ /* 0x000fda0003f05270 */
[----:B------:R-:W-:Y:S05]  /*e9f0*/  @P0 BRA `(.L_x_543) ;  /* 0xfffffffc00ec0947 */ /* 0x000fea000383ffff */
.L_x_542:
        /* <DEDUP_REMOVED lines=77> */
.L_x_546:
        /* <DEDUP_REMOVED lines=31> */
.L_x_545:
[----:B------:R-:W-:Y:S05]  /*f0c0*/  BSYNC.RECONVERGENT B0 ;  /* 0x0000000000007941 */ /* 0x000fea0003800200 */
.L_x_544:
        /* <DEDUP_REMOVED lines=10> */
.L_x_547:
        /* <DEDUP_REMOVED lines=87> */
.L_x_548:
        /* <DEDUP_REMOVED lines=10> */
.L_x_4746:


//--------------------- .text._Z35group_norm_nhwc_bwd_one_pass_kernelI11Bf16IOFp16WLi512ELi98ELi392EEv26Group_norm_nhwc_bwd_params --------------------------
	.section	.text._Z35group_norm_nhwc_bwd_one_pass_kernelI11Bf16IOFp16WLi512ELi98ELi392EEv26Group_norm_nhwc_bwd_params,"ax",@progbits
	.align	128
        .global         _Z35group_norm_nhwc_bwd_one_pass_kernelI11Bf16IOFp16WLi512ELi98ELi392EEv26Group_norm_nhwc_bwd_params
        .type           _Z35group_norm_nhwc_bwd_one_pass_kernelI11Bf16IOFp16WLi512ELi98ELi392EEv26Group_norm_nhwc_bwd_params,@function
        .size           _Z35group_norm_nhwc_bwd_one_pass_kernelI11Bf16IOFp16WLi512ELi98ELi392EEv26Group_norm_nhwc_bwd_params,(.L_x_4747 - _Z35group_norm_nhwc_bwd_one_pass_kernelI11Bf16IOFp16WLi512ELi98ELi392EEv26Group_norm_nhwc_bwd_params)
        .other          _Z35group_norm_nhwc_bwd_one_pass_kernelI11Bf16IOFp16WLi512ELi98ELi392EEv26Group_norm_nhwc_bwd_params,@"STO_CUDA_ENTRY STV_DEFAULT"
_Z35group_norm_nhwc_bwd_one_pass_kernelI11Bf16IOFp16WLi512ELi98ELi392EEv26Group_norm_nhwc_bwd_params:
.text._Z35group_norm_nhwc_bwd_one_pass_kernelI11Bf16IOFp16WLi512ELi98ELi392EEv26Group_norm_nhwc_bwd_params:
        /* <DEDUP_REMOVED lines=28> */
.L_x_573:
        /* <DEDUP_REMOVED lines=1492> */
[----:B------:R0:W-:Y:S01]  /*5f00*/  STL.64 [R1+0x740], R36 ;  /* 0x0007402401007387 */ /* 0x0001e20000100a00 */
[-C--:B-1----:R-:W-:Y:S02]  /*5f10*/  @!P6 IMAD R46, R46, R64.reuse, RZ ;  /* 0x000000402e2ee224 */ /* 0x082fe400078e02ff */
[----:B------:R-:W-:-:S04]  /*5f20*/  @!P6 IMAD.WIDE.U32 R66, R0, R64, R66 ;  /* 0x000000400042e225 */ /* 0x000fc800078e0042 */
[----:B------:R-:W-:Y:S01]  /*5f30*/  @!P6 IMAD R65, R0, R65, R46 ;  /* 0x000000410041e224 */ /* 0x000fe200078e022e */
[----:B------:R-:W-:-:S04]  /*5f40*/  @!P6 SHF.L.U32 R46, R66, 0x1, RZ ;  /* 0x00000001422ee819 */ /* 0x000fc800000006ff */
[----:B------:R-:W-:Y:S02]  /*5f50*/  @!P6 IADD3 R0, PT, PT, R67, R65, RZ ;  /* 0x000000414300e210 */ /* 0x000fe40007ffe0ff */
[----:B------:R-:W-:Y:S02]  /*5f60*/  @P1 LOP3.LUT R47, R47, 0x80000000, RZ, 0xfc, !PT ;  /* 0x800000002f2f1812 */ /* 0x000fe400078efcff */
[----:B------:R-:W-:Y:S02]  /*5f70*/  @!P6 SHF.L.U64.HI R0, R66, 0x1, R0 ;  /* 0x000000014200e819 */ /* 0x000fe40000010200 */
[----:B0-----:R-:W-:Y:S01]  /*5f80*/  @!P6 IADD3 R36, P1, PT, R46, R26, RZ ;  /* 0x0000001a2e24e210 */ /* 0x001fe20007f3e0ff */
[----:B------:R0:W-:Y:S03]  /*5f90*/  STL [R1+0x728], R37 ;  /* 0x0007282501007387 */ /* 0x0001e60000100800 */
[----:B0-----:R-:W-:-:S02]  /*5fa0*/  @!P6 IADD3.X R37, PT, PT, R0, R27, RZ, P1, !PT ;  /* 0x0000001b0025e210 */ /* 0x001fc40000ffe4ff */
        /* <DEDUP_REMOVED lines=29> */
[----:B------:R-:W-:Y:S01]  /*6180*/  STL [R1+0x970], R48 ;  /* 0x0009703001007387 */ /* 0x000fe20000100800 */
[----:B0-----:R-:W-:-:S03]  /*6190*/  MOV R34, R6 ;  /* 0x0000000600227202 */ /* 0x001fc60000000f00 */
[----:B------:R-:W-:Y:S01]  /*61a0*/  STL [R1+0x984], R48 ;  /* 0x0009843001007387 */ /* 0x000fe20000100800 */
[----:B------:R-:W-:-:S03]  /*61b0*/  MOV R35, R7 ;  /* 0x0000000700237202 */ /* 0x000fc60000000f00 */
        /* <DEDUP_REMOVED lines=510> */
[----:B------:R-:W-:-:S02]  /*81a0*/  @!P0 PRMT R51, R30, 0x7632, R51 ;  /* 0x000076321e338816 */ /* 0x000fc40000000033 */
[----:B----4-:R-:W-:-:S03]  /*81b0*/  LOP3.LUT P3, RZ, R69, 0x80000000, RZ, 0xc0, !PT ;  /* 0x8000000045ff7812 */ /* 0x010fc6000786c0ff */
[----:B------:R0:W-:Y:S04]  /*81c0*/  STL.S16 [R1+0x458], R51 ;  /* 0x0004583301007387 */ /* 0x0001e80000100600 */
[----:B0-----:R-:W4:Y:S06]  /*81d0*/  LDL.LU R51, [R1+0x908] ;  /* 0x0009080001337983 */ /* 0x001f2c0000300800 */
        /* <DEDUP_REMOVED lines=70> */
[----:B------:R-:W-:Y:S02]  /*8640*/  @!P0 PRMT R4, R33, 0x7632, R4 ;  /* 0x0000763221048816 */ /* 0x000fe40000000004 */
[----:B------:R-:W-:Y:S02]  /*8650*/  PRMT R67, RZ, 0x7610, R67 ;  /* 0x00007610ff437816 */ /* 0x000fe40000000043 */
[----:B0-----:R-:W-:Y:S02]  /*8660*/  PRMT R49, RZ, 0x7610, R49 ;  /* 0x00007610ff317816 */ /* 0x001fe40000000031 */
[----:B------:R-:W-:Y:S02]  /*8670*/  LOP3.LUT P0, RZ, R69, 0x8000000, RZ, 0xc0, !PT ;  /* 0x0800000045ff7812 */ /* 0x000fe4000780c0ff */
[----:B------:R-:W-:-:S02]  /*8680*/  @!P5 PRMT R12, R26, 0x7610, R12 ;  /* 0x000076101a0cd816 */ /* 0x000fc4000000000c */
[----:B------:R-:W-:Y:S02]  /*8690*/  @!P4 PRMT R67, R15, 0x7632, R67 ;  /* 0x000076320f43c816 */ /* 0x000fe40000000043 */
[----:B------:R-:W-:Y:S02]  /*86a0*/  @!P1 PRMT R49, R42, 0x7632, R49 ;  /* 0x000076322a319816 */ /* 0x000fe40000000031 */
[----:B------:R-:W-:Y:S01]  /*86b0*/  LOP3.LUT P5, RZ, R69, 0x20000000, RZ, 0xc0, !PT ;  /* 0x2000000045ff7812 */ /* 0x000fe200078ac0ff */
[----:B------:R0:W-:Y:S04]  /*86c0*/  STL.S16 [R1+0x520], R67 ;  /* 0x0005204301007387 */ /* 0x0001e80000100600 */
[----:B------:R1:W-:Y:S04]  /*86d0*/  STL.S16 [R1+0x510], R49 ;  /* 0x0005103101007387 */ /* 0x0003e80000100600 */
[----:B------:R2:W-:Y:S01]  /*86e0*/  STL.S16 [R1+0x52c], R4 ;  /* 0x00052c0401007387 */ /* 0x0005e20000100600 */
[----:B0-----:R-:W-:-:S02]  /*86f0*/  HFMA2 R67, -RZ, RZ, 0, 0 ;  /* 0x00000000ff437431 */ /* 0x001fc400000001ff */
[----:B-1----:R-:W-:Y:S01]  /*8700*/  HFMA2 R49, -RZ, RZ, 0, 0 ;  /* 0x00000000ff317431 */ /* 0x002fe200000001ff */
[----:B------:R0:W-:Y:S01]  /*8710*/  STL [R1+0x3c], R5 ;  /* 0x00003c0501007387 */ /* 0x0001e20000100800 */
[----:B--2---:R-:W-:-:S03]  /*8720*/  MOV R4, RZ ;  /* 0x000000ff00047202 */ /* 0x004fc60000000f00 */
[----:B------:R1:W2:Y:S04]  /*8730*/  @!P6 LDG.E R67, desc[UR10][R52.64] ;  /* 0x0000000a3443e981 */ /* 0x0002a8000c1e1900 */
[----:B------:R-:W2:Y:S01]  /*8740*/  @!P5 LDG.E R4, desc[UR10][R34.64] ;  /* 0x0000000a2204d981 */ /* 0x000ea2000c1e1900 */
[----:B0-----:R-:W-:-:S03]  /*8750*/  HFMA2 R5, -RZ, RZ, 0, 0 ;  /* 0x00000000ff057431 */ /* 0x001fc600000001ff */
[----:B------:R-:W1:Y:S04]  /*8760*/  LDL.LU R52, [R1+0x8f0] ;  /* 0x0008f00001347983 */ /* 0x000e680000300800 */
[----:B------:R-:W2:Y:S04]  /*8770*/  @!P5 LDG.E R5, desc[UR10][R56.64] ;  /* 0x0000000a3805d981 */ /* 0x000ea8000c1e1900 */
[----:B------:R-:W2:Y:S04]  /*8780*/  LDL.LU.64 R34, [R1+0x278] ;  /* 0x0002780001227983 */ /* 0x000ea80000300a00 */
        /* <DEDUP_REMOVED lines=17> */
[----:B------:R-:W-:Y:S01]  /*88a0*/  @!P1 PRMT R50, R42, 0x7610, R50 ;  /* 0x000076102a329816 */ /* 0x000fe20000000032 */
[----:B------:R-:W-:Y:S04]  /*88b0*/  STL [R1+0x78c], R58 ;  /* 0x00078c3a01007387 */ /* 0x000fe80000100800 */
[----:B------:R-:W-:Y:S04]  /*88c0*/  STL [R1+0x798], R58 ;  /* 0x0007983a01007387 */ /* 0x000fe80000100800 */
[----:B------:R-:W-:Y:S04]  /*88d0*/  STL [R1+0x7a4], R58 ;  /* 0x0007a43a01007387 */ /* 0x000fe80000100800 */
[----:B------:R-:W-:Y:S04]  /*88e0*/  STL [R1+0x7b0], R58 ;  /* 0x0007b03a01007387 */ /* 0x000fe80000100800 */
[----:B------:R-:W-:Y:S04]  /*88f0*/  STL [R1+0x7bc], R58 ;  /* 0x0007bc3a01007387 */ /* 0x000fe80000100800 */
[----:B------:R-:W-:Y:S04]  /*8900*/  STL [R1+0x7c8], R58 ;  /* 0x0007c83a01007387 */ /* 0x000fe80000100800 */
[----:B------:R-:W-:Y:S01]  /*8910*/  STL [R1+0x7d4], R58 ;  /* 0x0007d43a01007387 */ /* 0x000fe20000100800 */
[----:B-1----:R-:W-:-:S03]  /*8920*/  PRMT R52, RZ, 0x7610, R52 ;  /* 0x00007610ff347816 */ /* 0x002fc60000000034 */
[----:B------:R-:W-:Y:S04]  /*8930*/  STL [R1+0x7e0], R58 ;  /* 0x0007e03a01007387 */ /* 0x000fe80000100800 */
[----:B------:R-:W-:Y:S01]  /*8940*/  STL [R1+0x7ec], R58 ;  /* 0x0007ec3a01007387 */ /* 0x000fe20000100800 */
[----:B------:R-:W-:-:S03]  /*8950*/  @!P1 PRMT R52, R40, 0x7610, R52 ;  /* 0x0000761028349816 */ /* 0x000fc60000000034 */
        /* <DEDUP_REMOVED lines=18> */
[----:B------:R1:W-:Y:S01]  /*8a80*/  STL.S16 [R1+0x50c], R50 ;  /* 0x00050c3201007387 */ /* 0x0003e20000100600 */
[----:B0-----:R-:W-:-:S02]  /*8a90*/  PRMT R58, RZ, 0x7610, R58 ;  /* 0x00007610ff3a7816 */ /* 0x001fc4000000003a */
[----:B-1----:R-:W-:Y:S02]  /*8aa0*/  MOV R50, RZ ;  /* 0x000000ff00327202 */ /* 0x002fe40000000f00 */
[----:B------:R-:W-:Y:S01]  /*8ab0*/  @!P2 PRMT R58, R43, 0x7632, R58 ;  /* 0x000076322b3aa816 */ /* 0x000fe2000000003a */
[----:B------:R0:W-:Y:S04]  /*8ac0*/  STL.S16 [R1+0x27c], R52 ;  /* 0x00027c3401007387 */ /* 0x0001e80000100600 */
[----:B--2---:R-:W2:Y:S04]  /*8ad0*/  @!P3 LDG.E R50, desc[UR10][R56.64] ;  /* 0x0000000a3832b981 */ /* 0x004ea8000c1e1900 */
        /* <DEDUP_REMOVED lines=13> */
[----:B0-----:R-:W3:Y:S04]  /*8bb0*/  LDL.LU.64 R54, [R1+0x4d0] ;  /* 0x0004d00001367983 */ /* 0x001ee80000300a00 */
[----:B------:R-:W-:Y:S04]  /*8bc0*/  STL.S16 [R1+0x278], R58 ;  /* 0x0002783a01007387 */ /* 0x000fe80000100600 */
[----:B------:R0:W-:Y:S04]  /*8bd0*/  STL.S16 [R1+0x500], R51 ;  /* 0x0005003301007387 */ /* 0x0001e80000100600 */
[----:B------:R1:W-:Y:S04]  /*8be0*/  STL [R1+0x48], R16 ;  /* 0x0000481001007387 */ /* 0x0003e80000100800 */
[----:B------:R4:W-:Y:S04]  /*8bf0*/  STL [R1+0x144], R17 ;  /* 0x0001441101007387 */ /* 0x0009e80000100800 */
[----:B0-----:R-:W2:Y:S01]  /*8c00*/  LDL.LU R51, [R1+0x8e0] ;  /* 0x0008e00001337983 */ /* 0x001ea20000300800 */
[----:B-1----:R-:W-:Y:S01]  /*8c10*/  HFMA2 R16, -RZ, RZ, 0, 0 ;  /* 0x00000000ff107431 */ /* 0x002fe200000001ff */
[----:B------:R-:W-:-:S02]  /*8c20*/  LOP3.LUT P4, RZ, R69, 0x2000000, RZ, 0xc0, !PT ;  /* 0x0200000045ff7812 */ /* 0x000fc4000788c0ff */
[----:B------:R0:W-:Y:S04]  /*8c30*/  STL [R1+0x4c], R18 ;  /* 0x00004c1201007387 */ /* 0x0001e80000100800 */
[----:B------:R-:W3:Y:S04]  /*8c40*/  LDL.LU R58, [R1+0x8e4] ;  /* 0x0008e400013a7983 */ /* 0x000ee80000300800 */
[----:B----4-:R1:W4:Y:S01]  /*8c50*/  @!P3 LDG.E R16, desc[UR10][R34.64] ;  /* 0x0000000a2210b981 */ /* 0x010322000c1e1900 */
[----:B------:R-:W-:Y:S02]  /*8c60*/  LOP3.LUT P3, RZ, R48, 0x80, RZ, 0xc0, !PT ;  /* 0x0000008030ff7812 */ /* 0x000fe4000786c0ff */
[----:B--2---:R-:W-:-:S02]  /*8c70*/  PRMT R51, RZ, 0x7610, R51 ;  /* 0x00007610ff337816 */ /* 0x004fc40000000033 */
[----:B------:R-:W-:Y:S01]  /*8c80*/  PRMT R17, RZ, 0x7610, R17 ;  /* 0x00007610ff117816 */ /* 0x000fe20000000011 */
[----:B0-----:R-:W-:-:S08]  /*8c90*/  HFMA2 R18, -RZ, RZ, 0, 0 ;  /* 0x00000000ff127431 */ /* 0x001fd000000001ff */
[----:B------:R-:W-:Y:S01]  /*8ca0*/  @!P3 PRMT R51, R3, 0x7610, R51 ;  /* 0x000076100333b816 */ /* 0x000fe20000000033 */
[----:B------:R-:W1:Y:S04]  /*8cb0*/  LDL.LU R34, [R1+0x8dc] ;  /* 0x0008dc0001227983 */ /* 0x000e680000300800 */
[----:B------:R0:W-:Y:S01]  /*8cc0*/  STL.S16 [R1+0x4f0], R51 ;  /* 0x0004f03301007387 */ /* 0x0001e20000100600 */
[----:B------:R-:W-:-:S03]  /*8cd0*/  @!P2 PRMT R17, R44, 0x7632, R17 ;  /* 0x000076322c11a816 */ /* 0x000fc60000000011 */
[----:B------:R-:W2:Y:S04]  /*8ce0*/  @!P4 LDG.E R18, desc[UR10][R56.64] ;  /* 0x0000000a3812c981 */ /* 0x000ea8000c1e1900 */
[----:B0-----:R-:W3:Y:S04]  /*8cf0*/  LDL.LU R51, [R1+0x8d4] ;  /* 0x0008d40001337983 */ /* 0x001ee80000300800 */
[----:B------:R0:W-:Y:S01]  /*8d00*/  STL.S16 [R1+0x504], R17 ;  /* 0x0005041101007387 */ /* 0x0001e20000100600 */
[----:B-1----:R-:W-:-:S03]  /*8d10*/  PRMT R34, RZ, 0x7610, R34 ;  /* 0x00007610ff227816 */ /* 0x002fc60000000022 */
[----:B------:R1:W-:Y:S01]  /*8d20*/  STL [R1+0x148], R19 ;  /* 0x0001481301007387 */ /* 0x0003e20000100800 */
[----:B0-----:R-:W-:-:S03]  /*8d30*/  MOV R17, RZ ;  /* 0x000000ff00117202 */ /* 0x001fc60000000f00 */
[----:B------:R0:W-:Y:S04]  /*8d40*/  STL [R1+0x14c], R21 ;  /* 0x00014c1501007387 */ /* 0x0001e80000100800 */
[----:B------:R-:W2:Y:S01]  /*8d50*/  @!P4 LDG.E R17, desc[UR10][R52.64] ;  /* 0x0000000a3411c981 */ /* 0x000ea2000c1e1900 */
[----:B------:R-:W-:Y:S02]  /*8d60*/  LOP3.LUT P4, RZ, R48, 0x40, RZ, 0xc0, !PT ;  /* 0x0000004030ff7812 */ /* 0x000fe4000788c0ff */
[----:B------:R-:W-:Y:S01]  /*8d70*/  LOP3.LUT P1, RZ, R69, 0x1000000, RZ, 0xc0, !PT ;  /* 0x0100000045ff7812 */ /* 0x000fe2000782c0ff */
[----:B------:R-:W-:Y:S01]  /*8d80*/  STL [R1+0x50], R20 ;  /* 0x0000501401007387 */ /* 0x000fe20000100800 */
[----:B---3--:R-:W-:Y:S02]  /*8d90*/  PRMT R51, RZ, 0x7610, R51 ;  /* 0x00007610ff337816 */ /* 0x008fe40000000033 */
[----:B------:R-:W-:Y:S01]  /*8da0*/  @!P3 PRMT R34, R45, 0x7610, R34 ;  /* 0x000076102d22b816 */ /* 0x000fe20000000022 */
[----:B------:R-:W3:Y:S01]  /*8db0*/  LDL.LU.64 R56, [R1+0x4c8] ;  /* 0x0004c80001387983 */ /* 0x000ee20000300a00 */
[----:B-1----:R-:W-:-:S02]  /*8dc0*/  PRMT R19, RZ, 0x7610, R19 ;  /* 0x00007610ff137816 */ /* 0x002fc40000000013 */
[----:B0-----:R-:W-:Y:S01]  /*8dd0*/  PRMT R21, RZ, 0x7610, R21 ;  /* 0x00007610ff157816 */ /* 0x001fe20000000015 */
[----:B------:R-:W4:Y:S02]  /*8de0*/  LDL.LU.64 R52, [R1+0x4d8] ;  /* 0x0004d80001347983 */ /* 0x000f240000300a00 */
[----:B------:R-:W-:-:S05]  /*8df0*/  @!P4 PRMT R51, R46, 0x7610, R51 ;  /* 0x000076102e33c816 */ /* 0x000fca0000000033 */
[----:B------:R0:W-:Y:S04]  /*8e00*/  STL.S16 [R1+0x260], R51 ;  /* 0x0002603301007387 */ /* 0x0001e80000100600 */
[----:B0-----:R-:W2:Y:S02]  /*8e10*/  LDL.LU R51, [R1+0x8d0] ;  /* 0x0008d00001337983 */ /* 0x001ea40000300800 */
[----:B--2---:R-:W-:-:S04]  /*8e20*/  PRMT R51, RZ, 0x7610, R51 ;  /* 0x00007610ff337816 */ /* 0x004fc80000000033 */
[----:B------:R-:W-:-:S05]  /*8e30*/  @!P4 PRMT R51, R2, 0x7610, R51 ;  /* 0x000076100233c816 */ /* 0x000fca0000000033 */
[----:B------:R0:W-:Y:S04]  /*8e40*/  STL.S16 [R1+0x4d0], R51 ;  /* 0x0004d03301007387 */ /* 0x0001e80000100600 */
[----:B0-----:R-:W2:Y:S04]  /*8e50*/  LDL.LU R51, [R1+0x8c8] ;  /* 0x0008c80001337983 */ /* 0x001ea80000300800 */
[----:B------:R0:W-:Y:S04]  /*8e60*/  STL.S16 [R1+0x26c], R34 ;  /* 0x00026c2201007387 */ /* 0x0001e80000100600 */
[----:B0-----:R-:W3:Y:S01]  /*8e70*/  LDL.LU.64 R34, [R1+0x258] ;  /* 0x0002580001227983 */ /* 0x001ee20000300a00 */
[----:B--2---:R-:W-:-:S04]  /*8e80*/  PRMT R51, RZ, 0x7610, R51 ;  /* 0x00007610ff337816 */ /* 0x004fc80000000033 */
[----:B------:R-:W-:-:S05]  /*8e90*/  @!P5 PRMT R51, R5, 0x7610, R51 ;  /* 0x000076100533d816 */ /* 0x000fca0000000033 */
[----:B------:R0:W-:Y:S04]  /*8ea0*/  STL.S16 [R1+0x4d4], R51 ;  /* 0x0004d43301007387 */ /* 0x0001e80000100600 */
[----:B0-----:R-:W2:Y:S01]  /*8eb0*/  LDL.LU R51, [R1+0x8bc] ;  /* 0x0008bc0001337983 */ /* 0x001ea20000300800 */
[----:B------:R-:W-:Y:S02]  /*8ec0*/  LOP3.LUT P2, RZ, R69, 0x800000, RZ, 0xc0, !PT ;  /* 0x0080000045ff7812 */ /* 0x000fe4000784c0ff */
[----:B------:R-:W-:Y:S02]  /*8ed0*/  @!P3 PRMT R19, R3, 0x7632, R19 ;  /* 0x000076320313b816 */ /* 0x000fe40000000013 */
[----:B------:R-:W-:-:S03]  /*8ee0*/  @!P4 PRMT R21, R2, 0x7632, R21 ;  /* 0x000076320215c816 */ /* 0x000fc60000000015 */
[----:B------:R0:W-:Y:S04]  /*8ef0*/  STL.S16 [R1+0x4f4], R19 ;  /* 0x0004f41301007387 */ /* 0x0001e80000100600 */
[----:B------:R1:W-:Y:S01]  /*8f00*/  STL.S16 [R1+0x4e8], R21 ;  /* 0x0004e81501007387 */ /* 0x0003e20000100600 */
[----:B0-----:R-:W-:Y:S02]  /*8f10*/  MOV R19, RZ ;  /* 0x000000ff00137202 */ /* 0x001fe40000000f00 */
[----:B-1----:R-:W-:-:S04]  /*8f20*/  CS2R R20, SRZ ;  /* 0x0000000000147805 */ /* 0x002fc8000001ff00 */
[----:B------:R-:W4:Y:S04]  /*8f30*/  @!P1 LDG.E R19, desc[UR10][R54.64] ;  /* 0x0000000a36139981 */ /* 0x000f28000c1e1900 */
[----:B---3--:R-:W3:Y:S01]  /*8f40*/  @!P2 LDG.E R21, desc[UR10][R34.64] ;  /* 0x0000000a2215a981 */ /* 0x008ee2000c1e1900 */
[----:B------:R-:W-:-:S03]  /*8f50*/  PRMT R58, RZ, 0x7610, R58 ;  /* 0x00007610ff3a7816 */ /* 0x000fc6000000003a */
[----:B------:R-:W-:Y:S04]  /*8f60*/  STL [R1+0x150], R23 ;  /* 0x0001501701007387 */ /* 0x000fe80000100800 */
[----:B------:R-:W3:Y:S04]  /*8f70*/  LDL.LU.64 R54, [R1+0x248] ;  /* 0x0002480001367983 */ /* 0x000ee80000300a00 */
[----:B------:R-:W3:Y:S01]  /*8f80*/  LDL.LU.64 R34, [R1+0x4c0] ;  /* 0x0004c00001227983 */ /* 0x000ee20000300a00 */
[----:B--2---:R-:W-:-:S03]  /*8f90*/  PRMT R51, RZ, 0x7610, R51 ;  /* 0x00007610ff337816 */ /* 0x004fc60000000033 */
[----:B------:R-:W-:Y:S01]  /*8fa0*/  STL [R1+0x58], R24 ;  /* 0x0000581801007387 */ /* 0x000fe20000100800 */
[----:B------:R-:W-:-:S03]  /*8fb0*/  @!P0 PRMT R51, R49, 0x7610, R51 ;  /* 0x0000761031338816 */ /* 0x000fc60000000033 */
[----:B------:R-:W-:Y:S04]  /*8fc0*/  STL [R1+0x54], R22 ;  /* 0x0000541601007387 */ /* 0x000fe80000100800 */
[----:B------:R0:W-:Y:S01]  /*8fd0*/  STL.S16 [R1+0x4c0], R51 ;  /* 0x0004c03301007387 */ /* 0x0001e20000100600 */
[----:B------:R-:W-:-:S03]  /*8fe0*/  LOP3.LUT R48, R48, 0xffffffdf, RZ, 0xc0, !PT ;  /* 0xffffffdf30307812 */ /* 0x000fc600078ec0ff */
[----:B----4-:R1:W2:Y:S04]  /*8ff0*/  @!P1 LDG.E R20, desc[UR10][R52.64] ;  /* 0x0000000a34149981 */ /* 0x0102a8000c1e1900 */
[----:B0-----:R-:W4:Y:S01]  /*9000*/  LDL.LU R51, [R1+0x8a4] ;  /* 0x0008a40001337983 */ /* 0x001f220000300800 */
[----:B------:R-:W-:Y:S02]  /*9010*/  PRMT R23, RZ, 0x7610, R23 ;  /* 0x00007610ff177816 */ /* 0x000fe40000000017 */
[----:B------:R-:W-:Y:S01]  /*9020*/  @!P3 PRMT R58, R45, 0x7632, R58 ;  /* 0x000076322d3ab816 */ /* 0x000fe2000000003a */
[----:B------:R-:W-:Y:S01]  /*9030*/  HFMA2 R24, -RZ, RZ, 0, 0 ;  /* 0x00000000ff187431 */ /* 0x000fe200000001ff */
[----:B------:R-:W-:Y:S01]  /*9040*/  LOP3.LUT P3, RZ, R69, 0x400000, RZ, 0xc0, !PT ;  /* 0x0040000045ff7812 */ /* 0x000fe2000786c0ff */
[----:B------:R-:W-:Y:S01]  /*9050*/  HFMA2 R22, -RZ, RZ, 0, 0 ;  /* 0x00000000ff167431 */ /* 0x000fe200000001ff */
[----:B------:R-:W-:Y:S01]  /*9060*/  @!P5 PRMT R23, R5, 0x7632, R23 ;  /* 0x000076320517d816 */ /* 0x000fe20000000017 */
[----:B------:R-:W1:Y:S04]  /*9070*/  LDL.LU R52, [R1+0x8c4] ;  /* 0x0008c40001347983 */ /* 0x000e680000300800 */
[----:B------:R0:W-:Y:S04]  /*9080*/  STL.S16 [R1+0x4d8], R23 ;  /* 0x0004d81701007387 */ /* 0x0001e80000100600 */
[----:B------:R1:W2:Y:S02]  /*9090*/  @!P2 LDG.E R22, desc[UR10][R56.64] ;  /* 0x0000000a3816a981 */ /* 0x0002a4000c1e1900 */
[----:B------:R-:W-:-:S02]  /*90a0*/  @P3 LOP3.LUT R48, R48, 0x20, RZ, 0xfc, !PT ;  /* 0x0000002030303812 */ /* 0x000fc400078efcff */
[----:B---3--:R-:W3:Y:S01]  /*90b0*/  @!P3 LDG.E R24, desc[UR10][R34.64] ;  /* 0x0000000a2218b981 */ /* 0x008ee2000c1e1900 */
[----:B0-----:R-:W-:-:S03]  /*90c0*/  MOV R23, RZ ;  /* 0x000000ff00177202 */ /* 0x001fc60000000f00 */
[----:B------:R-:W2:Y:S04]  /*90d0*/  LDL.LU R56, [R1+0x8b8] ;  /* 0x0008b80001387983 */ /* 0x000ea80000300800 */
[----:B------:R0:W3:Y:S01]  /*90e0*/  @!P3 LDG.E R23, desc[UR10][R54.64] ;  /* 0x0000000a3617b981 */ /* 0x0000e2000c1e1900 */
[----:B------:R-:W-:Y:S02]  /*90f0*/  LOP3.LUT P3, RZ, R69, 0x4000000, RZ, 0xc0, !PT ;  /* 0x0400000045ff7812 */ /* 0x000fe4000786c0ff */
[----:B----4-:R-:W-:Y:S01]  /*9100*/  PRMT R51, RZ, 0x7610, R51 ;  /* 0x00007610ff337816 */ /* 0x010fe20000000033 */
[----:B------:R4:W-:Y:S10]  /*9110*/  STL.S16 [R1+0x270], R58 ;  /* 0x0002703a01007387 */ /* 0x0009f40000100600 */
[----:B------:R-:W-:Y:S01]  /*9120*/  @!P3 PRMT R51, R50, 0x7610, R51 ;  /* 0x000076103233b816 */ /* 0x000fe20000000033 */
[----:B------:R-:W0:Y:S04]  /*9130*/  LDL.LU.64 R54, [R1+0x8b0] ;  /* 0x0008b00001367983 */ /* 0x000e280000300a00 */
[----:B------:R1:W-:Y:S04]  /*9140*/  STL.S16 [R1+0x238], R51 ;  /* 0x0002383301007387 */ /* 0x0003e80000100600 */
[----:B----4-:R-:W4:Y:S01]  /*9150*/  LDL.LU R58, [R1+0x8d8] ;  /* 0x0008d800013a7983 */ /* 0x010f220000300800 */
[----:B-1----:R-:W-:-:S03]  /*9160*/  PRMT R52, RZ, 0x7610, R52 ;  /* 0x00007610ff347816 */ /* 0x002fc60000000034 */
[----:B------:R-:W-:Y:S04]  /*9170*/  STL [R1+0x154], R25 ;  /* 0x0001541901007387 */ /* 0x000fe80000100800 */
[----:B------:R-:W3:Y:S01]  /*9180*/  LDL.LU R51, [R1+0x8a0] ;  /* 0x0008a00001337983 */ /* 0x000ee20000300800 */
[----:B------:R-:W-:-:S03]  /*9190*/  @!P5 PRMT R52, R4, 0x7610, R52 ;  /* 0x000076100434d816 */ /* 0x000fc60000000034 */
[----:B------:R-:W-:Y:S01]  /*91a0*/  STL [R1+0x5c], R26 ;  /* 0x00005c1a01007387 */ /* 0x000fe20000100800 */
[----:B--2---:R-:W-:Y:S02]  /*91b0*/  PRMT R56, RZ, 0x7610, R56 ;  /* 0x00007610ff387816 */ /* 0x004fe40000000038 */
[----:B------:R-:W-:Y:S01]  /*91c0*/  LOP3.LUT R48, R48, 0xffffffef, RZ, 0xc0, !PT ;  /* 0xffffffef30307812 */ /* 0x000fe200078ec0ff */
[----:B------:R-:W2:Y:S01]  /*91d0*/  LDL.LU R34, [R1+0x8ac] ;  /* 0x0008ac0001227983 */ /* 0x000ea20000300800 */
[----:B------:R-:W-:-:S03]  /*91e0*/  @!P6 PRMT R56, R66, 0x7610, R56 ;  /* 0x000076104238e816 */ /* 0x000fc60000000038 */
[----:B------:R1:W-:Y:S04]  /*91f0*/  STL.S16 [R1+0x258], R52 ;  /* 0x0002583401007387 */ /* 0x0003e80000100600 */
[----:B------:R1:W-:Y:S04]  /*9200*/  STL.S16 [R1+0x24c], R56 ;  /* 0x00024c3801007387 */ /* 0x0003e80000100600 */
[----:B-1----:R-:W2:Y:S04]  /*9210*/  LDL.LU.64 R52, [R1+0x240] ;  /* 0x0002400001347983 */ /* 0x002ea80000300a00 */
[----:B------:R-:W2:Y:S01]  /*9220*/  LDL.LU.64 R56, [R1+0x4b8] ;  /* 0x0004b80001387983 */ /* 0x000ea20000300a00 */
[----:B---3--:R-:W-:-:S04]  /*9230*/  PRMT R51, RZ, 0x7610, R51 ;  /* 0x00007610ff337816 */ /* 0x008fc80000000033 */
[----:B------:R-:W-:-:S05]  /*9240*/  @!P3 PRMT R51, R16, 0x7610, R51 ;  /* 0x000076101033b816 */ /* 0x000fca0000000033 */
[----:B------:R1:W-:Y:S04]  /*9250*/  STL.S16 [R1+0x4b8], R51 ;  /* 0x0004b83301007387 */ /* 0x0003e80000100600 */
[----:B-1----:R-:W3:Y:S01]  /*9260*/  LDL.LU R51, [R1+0x898] ;  /* 0x0008980001337983 */ /* 0x002ee20000300800 */
[----:B----4-:R-:W-:Y:S02]  /*9270*/  PRMT R58, RZ, 0x7610, R58 ;  /* 0x00007610ff3a7816 */ /* 0x010fe4000000003a */
        /* <DEDUP_REMOVED lines=9> */
[----:B------:R-:W4:Y:S01]  /*9310*/  @!P4 LDG.E R25, desc[UR10][R52.64] ;  /* 0x0000000a3419c981 */ /* 0x000f22000c1e1900 */
[----:B------:R-:W-:Y:S02]  /*9320*/  LOP3.LUT P4, RZ, R69, 0x2000000, RZ, 0xc0, !PT ;  /* 0x0200000045ff7812 */ /* 0x000fe4000788c0ff */
[----:B0-----:R-:W-:Y:S02]  /*9330*/  PRMT R55, RZ, 0x7610, R55 ;  /* 0x00007610ff377816 */ /* 0x001fe40000000037 */
[----:B------:R-:W-:Y:S02]  /*9340*/  PRMT R54, RZ, 0x7610, R54 ;  /* 0x00007610ff367816 */ /* 0x000fe40000000036 */
[----:B---3--:R-:W-:Y:S01]  /*9350*/  PRMT R51, RZ, 0x7610, R51 ;  /* 0x00007610ff337816 */ /* 0x008fe20000000033 */
[----:B------:R0:W-:Y:S01]  /*9360*/  STL.S16 [R1+0x268], R58 ;  /* 0x0002683a01007387 */ /* 0x0001e20000100600 */
[----:B------:R-:W-:Y:S02]  /*9370*/  @!P6 PRMT R55, R66, 0x7632, R55 ;  /* 0x000076324237e816 */ /* 0x000fe40000000037 */
[----:B------:R-:W-:Y:S01]  /*9380*/  @!P6 PRMT R54, R67, 0x7610, R54 ;  /* 0x000076104336e816 */ /* 0x000fe20000000036 */
[----:B------:R-:W3:Y:S02]  /*9390*/  LDL.LU.64 R52, [R1+0x4a8] ;  /* 0x0004a80001347983 */ /* 0x000ee40000300a00 */
[----:B------:R-:W-:-:S02]  /*93a0*/  @!P4 PRMT R51, R17, 0x7610, R51 ;  /* 0x000076101133c816 */ /* 0x000fc40000000033 */
[----:B------:R-:W-:Y:S04]  /*93b0*/  STL.S16 [R1+0x4c8], R54 ;  /* 0x0004c83601007387 */ /* 0x000fe80000100600 */
[----:B------:R1:W-:Y:S04]  /*93c0*/  STL.S16 [R1+0x254], R55 ;  /* 0x0002543701007387 */ /* 0x0003e80000100600 */
[----:B0-----:R-:W2:Y:S04]  /*93d0*/  LDL.LU R58, [R1+0x8cc] ;  /* 0x0008cc00013a7983 */ /* 0x001ea80000300800 */
[----:B------:R-:W-:Y:S04]  /*93e0*/  STL [R1+0x158], R27 ;  /* 0x0001581b01007387 */ /* 0x000fe80000100800 */
[----:B-1----:R-:W4:Y:S04]  /*93f0*/  LDL.LU.64 R54, [R1+0x230] ;  /* 0x0002300001367983 */ /* 0x002f280000300a00 */
[----:B------:R0:W-:Y:S01]  /*9400*/  STL.S16 [R1+0x230], R51 ;  /* 0x0002303301007387 */ /* 0x0001e20000100600 */
[----:B------:R-:W-:-:S03]  /*9410*/  PRMT R34, RZ, 0x7610, R34 ;  /* 0x00007610ff227816 */ /* 0x000fc60000000022 */
[----:B------:R-:W3:Y:S04]  /*9420*/  LDL.LU.64 R56, [R1+0x220] ;  /* 0x0002200001387983 */ /* 0x000ee80000300a00 */
        /* <DEDUP_REMOVED lines=8> */
[----:B0-----:R-:W3:Y:S01]  /*94b0*/  LDL.LU R58, [R1+0x8c0] ;  /* 0x0008c000013a7983 */ /* 0x001ee20000300800 */
[----:B------:R-:W-:Y:S02]  /*94c0*/  PRMT R27, RZ, 0x7610, R27 ;  /* 0x00007610ff1b7816 */ /* 0x000fe4000000001b */
[----:B------:R-:W-:Y:S02]  /*94d0*/  LOP3.LUT P5, RZ, R69, 0x100000, RZ, 0xc0, !PT ;  /* 0x0010000045ff7812 */ /* 0x000fe400078ac0ff */
[----:B------:R-:W-:Y:S02]  /*94e0*/  @!P0 PRMT R27, R49, 0x7632, R27 ;  /* 0x00007632311b8816 */ /* 0x000fe4000000001b */
[----:B------:R-:W-:-:S03]  /*94f0*/  @!P0 PRMT R34, R68, 0x7610, R34 ;  /* 0x0000761044228816 */ /* 0x000fc60000000022 */
[----:B------:R0:W-:Y:S04]  /*9500*/  STL.S16 [R1+0x4c4], R27 ;  /* 0x0004c41b01007387 */ /* 0x0001e80000100600 */
[----:B------:R1:W-:Y:S01]  /*9510*/  STL.S16 [R1+0x244], R34 ;  /* 0x0002442201007387 */ /* 0x0003e20000100600 */
[----:B0-----:R-:W-:-:S03]  /*9520*/  MOV R27, RZ ;  /* 0x000000ff001b7202 */ /* 0x001fc60000000f00 */
[----:B-1----:R-:W3:Y:S04]  /*9530*/  LDL.LU.64 R34, [R1+0x228] ;  /* 0x0002280001227983 */ /* 0x002ee80000300a00 */
[----:B----4-:R-:W4:Y:S04]  /*9540*/  @!P5 LDG.E R27, desc[UR10][R54.64] ;  /* 0x0000000a361bd981 */ /* 0x010f28000c1e1900 */
[----:B------:R-:W4:Y:S01]  /*9550*/  LDL.LU.64 R54, [R1+0x4a0] ;  /* 0x0004a00001367983 */ /* 0x000f220000300a00 */
[----:B--2---:R-:W-:-:S04]  /*9560*/  PRMT R51, RZ, 0x7610, R51 ;  /* 0x00007610ff337816 */ /* 0x004fc80000000033 */
[----:B------:R-:W-:-:S05]  /*9570*/  @!P1 PRMT R51, R20, 0x7610, R51 ;  /* 0x0000761014339816 */ /* 0x000fca0000000033 */
[----:B------:R0:W-:Y:S04]  /*9580*/  STL.S16 [R1+0x228], R51 ;  /* 0x0002283301007387 */ /* 0x0001e80000100600 */
[----:B0-----:R-:W2:Y:S01]  /*9590*/  LDL.LU R51, [R1+0x880] ;  /* 0x0008800001337983 */ /* 0x001ea20000300800 */
[----:B---3--:R-:W-:-:S04]  /*95a0*/  PRMT R58, RZ, 0x7610, R58 ;  /* 0x00007610ff3a7816 */ /* 0x008fc8000000003a */
[----:B------:R-:W-:Y:S01]  /*95b0*/  @!P0 PRMT R58, R68, 0x7632, R58 ;  /* 0x00007632443a8816 */ /* 0x000fe2000000003a */
[----:B------:R0:W-:Y:S04]  /*95c0*/  STL [R1+0x160], R31 ;  /* 0x0001601f01007387 */ /* 0x0001e80000100800 */
[----:B------:R1:W-:Y:S01]  /*95d0*/  STL.S16 [R1+0x248], R58 ;  /* 0x0002483a01007387 */ /* 0x0003e20000100600 */
[C---:B------:R-:W-:Y:S02]  /*95e0*/  LOP3.LUT P6, RZ, R69.reuse, 0x80000, RZ, 0xc0, !PT ;  /* 0x0008000045ff7812 */ /* 0x040fe400078cc0ff */
[----:B------:R-:W-:Y:S02]  /*95f0*/  LOP3.LUT P0, RZ, R69, 0x40000, RZ, 0xc0, !PT ;  /* 0x0004000045ff7812 */ /* 0x000fe4000780c0ff */
[----:B0-----:R-:W-:Y:S01]  /*9600*/  PRMT R31, RZ, 0x7610, R31 ;  /* 0x00007610ff1f7816 */ /* 0x001fe2000000001f */
[----:B-1----:R-:W3:Y:S03]  /*9610*/  LDL.LU R58, [R1+0x8a8] ;  /* 0x0008a800013a7983 */ /* 0x002ee60000300800 */
[----:B------:R-:W-:Y:S01]  /*9620*/  @!P4 PRMT R31, R18, 0x7632, R31 ;  /* 0x00007632121fc816 */ /* 0x000fe2000000001f */
[----:B------:R0:W-:Y:S04]  /*9630*/  STL [R1+0x60], R28 ;  /* 0x0000601c01007387 */ /* 0x0001e80000100800 */
[----:B------:R1:W-:Y:S04]  /*9640*/  STL [R1+0x64], R30 ;  /* 0x0000641e01007387 */ /* 0x0003e80000100800 */
[----:B------:R4:W-:Y:S01]  /*9650*/  STL.S16 [R1+0x4ac], R31 ;  /* 0x0004ac1f01007387 */ /* 0x0009e20000100600 */
[----:B0-----:R-:W-:-:S02]  /*9660*/  HFMA2 R28, -RZ, RZ, 0, 0 ;  /* 0x00000000ff1c7431 */ /* 0x001fc400000001ff */
[----:B-1----:R-:W-:Y:S01]  /*9670*/  HFMA2 R30, -RZ, RZ, 0, 0 ;  /* 0x00000000ff1e7431 */ /* 0x002fe200000001ff */
[----:B------:R0:W-:Y:S01]  /*9680*/  STL [R1+0x15c], R29 ;  /* 0x00015c1d01007387 */ /* 0x0001e20000100800 */
[----:B----4-:R-:W-:-:S03]  /*9690*/  MOV R31, RZ ;  /* 0x000000ff001f7202 */ /* 0x010fc60000000f00 */
[----:B------:R-:W4:Y:S04]  /*96a0*/  @!P5 LDG.E R28, desc[UR10][R52.64] ;  /* 0x0000000a341cd981 */ /* 0x000f28000c1e1900 */
[----:B------:R1:W4:Y:S01]  /*96b0*/  @!P6 LDG.E R30, desc[UR10][R54.64] ;  /* 0x0000000a361ee981 */ /* 0x000322000c1e1900 */
[----:B0-----:R-:W-:-:S03]  /*96c0*/  PRMT R29, RZ, 0x7610, R29 ;  /* 0x00007610ff1d7816 */ /* 0x001fc6000000001d */
[----:B------:R-:W4:Y:S04]  /*96d0*/  @!P0 LDG.E R31, desc[UR10][R56.64] ;  /* 0x0000000a381f8981 */ /* 0x000f28000c1e1900 */
[----:B------:R-:W4:Y:S04]  /*96e0*/  LDL.LU.64 R52, [R1+0x478] ;  /* 0x0004780001347983 */ /* 0x000f280000300a00 */
[----:B------:R-:W1:Y:S04]  /*96f0*/  LDL.LU R54, [R1+0x888] ;  /* 0x0008880001367983 */ /* 0x000e680000300800 */
[----:B------:R-:W4:Y:S01]  /*9700*/  LDL.LU.64 R56, [R1+0x488] ;  /* 0x0004880001387983 */ /* 0x000f220000300a00 */
[----:B------:R-:W-:-:S05]  /*9710*/  @!P3 PRMT R29, R16, 0x7632, R29 ;  /* 0x00007632101db816 */ /* 0x000fca000000001d */
[----:B------:R0:W-:Y:S02]  /*9720*/  STL.S16 [R1+0x4bc], R29 ;  /* 0x0004bc1d01007387 */ /* 0x0001e40000100600 */
[----:B0-----:R-:W-:-:S06]  /*9730*/  MOV R29, RZ ;  /* 0x000000ff001d7202 */ /* 0x001fcc0000000f00 */
[----:B------:R-:W4:Y:S04]  /*9740*/  @!P6 LDG.E R29, desc[UR10][R34.64] ;  /* 0x0000000a221de981 */ /* 0x000f28000c1e1900 */
[----:B------:R-:W4:Y:S01]  /*9750*/  LDL.LU.64 R34, [R1+0x498] ;  /* 0x0004980001227983 */ /* 0x000f220000300a00 */
[----:B--2---:R-:W-:-:S04]  /*9760*/  PRMT R51, RZ, 0x7610, R51 ;  /* 0x00007610ff337816 */ /* 0x004fc80000000033 */
[----:B------:R-:W-:-:S05]  /*9770*/  @!P2 PRMT R51, R22, 0x7610, R51 ;  /* 0x000076101633a816 */ /* 0x000fca0000000033 */
[----:B------:R0:W-:Y:S04]  /*9780*/  STL.S16 [R1+0x21c], R51 ;  /* 0x00021c3301007387 */ /* 0x0001e80000100600 */
[----:B0-----:R-:W2:Y:S01]  /*9790*/  LDL.LU R51, [R1+0x874] ;  /* 0x0008740001337983 */ /* 0x001ea20000300800 */
[----:B---3--:R-:W-:-:S03]  /*97a0*/  PRMT R58, RZ, 0x7610, R58 ;  /* 0x00007610ff3a7816 */ /* 0x008fc6000000003a */
        /* <DEDUP_REMOVED lines=9> */
[----:B---3--:R-:W-:Y:S01]  /*9840*/  HFMA2 R38, -RZ, RZ, 0, 0 ;  /* 0x00000000ff267431 */ /* 0x008fe200000001ff */
[----:B------:R-:W-:-:S06]  /*9850*/  MOV R33, RZ ;  /* 0x000000ff00217202 */ /* 0x000fcc0000000f00 */
[----:B----4-:R-:W3:Y:S01]  /*9860*/  @!P3 LDG.E R33, desc[UR10][R52.64] ;  /* 0x0000000a3421b981 */ /* 0x010ee2000c1e1900 */
        /* <DEDUP_REMOVED lines=10> */
[----:B------:R-:W-:Y:S04]  /*9910*/  STL [R1+0x70], R40 ;  /* 0x0000702801007387 */ /* 0x000fe80000100800 */
[----:B------:R-:W-:Y:S04]  /*9920*/  STL [R1+0x44], R41 ;  /* 0x0000442901007387 */ /* 0x000fe80000100800 */
[----:B------:R0:W4:Y:S04]  /*9930*/  @!P0 LDG.E R32, desc[UR10][R34.64] ;  /* 0x0000000a22208981 */ /* 0x000128000c1e1900 */
[----:B------:R-:W-:Y:S04]  /*9940*/  STL [R1+0x170], R42 ;  /* 0x0001702a01007387 */ /* 0x000fe80000100800 */
[----:B------:R-:W-:Y:S04]  /*9950*/  STL [R1+0x74], R43 ;  /* 0x0000742b01007387 */ /* 0x000fe80000100800 */
[----:B------:R-:W0:Y:S01]  /*9960*/  LDL.LU R34, [R1+0x87c] ;  /* 0x00087c0001227983 */ /* 0x000e220000300800 */
[----:B--2---:R-:W-:-:S03]  /*9970*/  PRMT R51, RZ, 0x7610, R51 ;  /* 0x00007610ff337816 */ /* 0x004fc60000000033 */
[----:B------:R-:W2:Y:S01]  /*9980*/  LDL.LU.64 R56, [R1+0x450] ;  /* 0x0004500001387983 */ /* 0x000ea20000300a00 */
        /* <DEDUP_REMOVED lines=23> */
[----:B------:R-:W-:Y:S01]  /*9b00*/  PRMT R42, RZ, 0x7610, R42 ;  /* 0x00007610ff2a7816 */ /* 0x000fe2000000002a */
        /* <DEDUP_REMOVED lines=219> */
[----:B------:R-:W-:Y:S04]  /*a8c0*/  STL [R1+0x194], R20 ;  /* 0x0001941401007387 */ /* 0x000fe80000100800 */
[----:B------:R-:W-:Y:S04]  /*a8d0*/  STL [R1+0x98], R21 ;  /* 0x0000981501007387 */ /* 0x000fe80000100800 */
        /* <DEDUP_REMOVED lines=14> */
[----:B------:R-:W-:-:S02]  /*a9c0*/  PRMT R52, RZ, 0x7610, R52 ;  /* 0x00007610ff347816 */ /* 0x000fc40000000034 */
[----:B------:R-:W-:Y:S02]  /*a9d0*/  PRMT R20, RZ, 0x7610, R20 ;  /* 0x00007610ff147816 */ /* 0x000fe40000000014 */
[----:B------:R-:W-:Y:S02]  /*a9e0*/  @!P3 PRMT R52, R45, 0x7610, R52 ;  /* 0x000076102d34b816 */ /* 0x000fe40000000034 */
[----:B------:R-:W-:-:S03]  /*a9f0*/  @!P4 PRMT R20, R2, 0x7632, R20 ;  /* 0x000076320214c816 */ /* 0x000fc60000000014 */
[----:B------:R1:W-:Y:S04]  /*aa00*/  STL.S16 [R1+0x5b0], R52 ;  /* 0x0005b03401007387 */ /* 0x0003e80000100600 */
[----:B------:R1:W-:Y:S04]  /*aa10*/  STL.S16 [R1+0x5d0], R20 ;  /* 0x0005d01401007387 */ /* 0x0003e80000100600 */
[----:B-1----:R-:W3:Y:S01]  /*aa20*/  LDL.LU.64 R52, [R1+0x380] ;  /* 0x0003800001347983 */ /* 0x002ee20000300a00 */
[----:B------:R-:W-:-:S06]  /*aa30*/  CS2R R20, SRZ ;  /* 0x0000000000147805 */ /* 0x000fcc000001ff00 */
[----:B--2---:R1:W2:Y:S04]  /*aa40*/  @!P1 LDG.E R20, desc[UR10][R34.64] ;  /* 0x0000000a22149981 */ /* 0x0042a8000c1e1900 */
[----:B------:R-:W1:Y:S01]  /*aa50*/  LDL.LU R34, [R1+0x7f0] ;  /* 0x0007f00001227983 */ /* 0x000e620000300800 */
        /* <DEDUP_REMOVED lines=10> */
[----:B0-----:R-:W4:Y:S04]  /*ab00*/  LDL.LU R58, [R1+0x804] ;  /* 0x00080400013a7983 */ /* 0x001f280000300800 */
[----:B---3--:R-:W3:Y:S04]  /*ab10*/  LDL.LU R51, [R1+0x7e8] ;  /* 0x0007e80001337983 */ /* 0x008ee80000300800 */
[----:B------:R0:W-:Y:S01]  /*ab20*/  STL [R1+0x198], R22 ;  /* 0x0001981601007387 */ /* 0x0001e20000100800 */
[----:B------:R-:W-:-:S02]  /*ab30*/  LOP3.LUT P2, RZ, R69, 0x20, RZ, 0xc0, !PT ;  /* 0x0000002045ff7812 */ /* 0x000fc4000784c0ff */
[----:B0-----:R-:W-:-:S04]  /*ab40*/  PRMT R22, RZ, 0x7610, R22 ;  /* 0x00007610ff167816 */ /* 0x001fc80000000016 */
[----:B------:R-:W-:Y:S01]  /*ab50*/  @!P5 PRMT R22, R5, 0x7632, R22 ;  /* 0x000076320516d816 */ /* 0x000fe20000000016 */
[----:B------:R-:W-:Y:S01]  /*ab60*/  STL [R1+0x9c], R23 ;  /* 0x00009c1701007387 */ /* 0x000fe20000100800 */
[----:B------:R-:W-:-:S03]  /*ab70*/  PRMT R56, RZ, 0x7610, R56 ;  /* 0x00007610ff387816 */ /* 0x000fc60000000038 */
[----:B------:R0:W-:Y:S01]  /*ab80*/  STL.S16 [R1+0x5e4], R22 ;  /* 0x0005e41601007387 */ /* 0x0001e20000100600 */
[----:B------:R-:W-:-:S03]  /*ab90*/  @!P4 PRMT R56, R46, 0x7632, R56 ;  /* 0x000076322e38c816 */ /* 0x000fc60000000038 */
[----:B------:R-:W3:Y:S01]  /*aba0*/  @!P2 LDG.E R21, desc[UR10][R52.64] ;  /* 0x0000000a3415a981 */ /* 0x000ee2000c1e1900 */
[----:B0-----:R-:W-:-:S03]  /*abb0*/  CS2R R22, SRZ ;  /* 0x0000000000167805 */ /* 0x001fc6000001ff00 */
[----:B------:R0:W-:Y:S04]  /*abc0*/  STL.S16 [R1+0x5c8], R56 ;  /* 0x0005c83801007387 */ /* 0x0001e80000100600 */
[----:B------:R-:W3:Y:S04]  /*abd0*/  LDL.LU.64 R52, [R1+0x360] ;  /* 0x0003600001347983 */ /* 0x000ee80000300a00 */
[----:B0-----:R-:W3:Y:S01]  /*abe0*/  LDL.LU.64 R56, [R1+0x370] ;  /* 0x0003700001387983 */ /* 0x001ee20000300a00 */
[----:B-1----:R-:W-:-:S04]  /*abf0*/  PRMT R34, RZ, 0x7610, R34 ;  /* 0x00007610ff227816 */ /* 0x002fc80000000022 */
[----:B------:R-:W-:-:S05]  /*ac00*/  @!P5 PRMT R34, R4, 0x7610, R34 ;  /* 0x000076100422d816 */ /* 0x000fca0000000022 */
[----:B------:R0:W-:Y:S04]  /*ac10*/  STL.S16 [R1+0x380], R34 ;  /* 0x0003802201007387 */ /* 0x0001e80000100600 */
[----:B0-----:R-:W3:Y:S04]  /*ac20*/  LDL.LU.64 R34, [R1+0x358] ;  /* 0x0003580001227983 */ /* 0x001ee80000300a00 */
[----:B--2---:R0:W2:Y:S04]  /*ac30*/  @!P2 LDG.E R22, desc[UR10][R54.64] ;  /* 0x0000000a3616a981 */ /* 0x0040a8000c1e1900 */
[----:B------:R-:W0:Y:S01]  /*ac40*/  LDL.LU R54, [R1+0x7e4] ;  /* 0x0007e40001367983 */ /* 0x000e220000300800 */
[----:B----4-:R-:W-:-:S02]  /*ac50*/  PRMT R58, RZ, 0x7610, R58 ;  /* 0x00007610ff3a7816 */ /* 0x010fc4000000003a */
[----:B---3--:R-:W-:Y:S02]  /*ac60*/  PRMT R51, RZ, 0x7610, R51 ;  /* 0x00007610ff337816 */ /* 0x008fe40000000033 */
[----:B------:R-:W-:Y:S02]  /*ac70*/  @!P5 PRMT R58, R4, 0x7632, R58 ;  /* 0x00007632043ad816 */ /* 0x000fe4000000003a */
[----:B------:R-:W-:-:S03]  /*ac80*/  @!P6 PRMT R51, R67, 0x7610, R51 ;  /* 0x000076104333e816 */ /* 0x000fc60000000033 */
[----:B------:R1:W-:Y:S04]  /*ac90*/  STL.S16 [R1+0x5dc], R58 ;  /* 0x0005dc3a01007387 */ /* 0x0003e80000100600 */
[----:B------:R3:W-:Y:S04]  /*aca0*/  STL.S16 [R1+0x374], R51 ;  /* 0x0003743301007387 */ /* 0x0007e80000100600 */
[----:B-1----:R-:W4:Y:S04]  /*acb0*/  LDL.LU R58, [R1+0x7ec] ;  /* 0x0007ec00013a7983 */ /* 0x002f280000300800 */
[----:B---3--:R-:W3:Y:S04]  /*acc0*/  LDL.LU R51, [R1+0x7dc] ;  /* 0x0007dc0001337983 */ /* 0x008ee80000300800 */
[----:B------:R1:W-:Y:S01]  /*acd0*/  STL [R1+0x19c], R24 ;  /* 0x00019c1801007387 */ /* 0x0003e20000100800 */
[----:B------:R-:W-:-:S02]  /*ace0*/  LOP3.LUT P3, RZ, R69, 0x10, RZ, 0xc0, !PT ;  /* 0x0000001045ff7812 */ /* 0x000fc4000786c0ff */
[----:B------:R-:W-:Y:S02]  /*acf0*/  LOP3.LUT P4, RZ, R69, 0x8, RZ, 0xc0, !PT ;  /* 0x0000000845ff7812 */ /* 0x000fe4000788c0ff */
[----:B-1----:R-:W-:-:S04]  /*ad00*/  PRMT R24, RZ, 0x7610, R24 ;  /* 0x00007610ff187816 */ /* 0x002fc80000000018 */
[----:B------:R-:W-:Y:S01]  /*ad10*/  @!P6 PRMT R24, R67, 0x7632, R24 ;  /* 0x000076324318e816 */ /* 0x000fe20000000018 */
[----:B------:R-:W-:Y:S04]  /*ad20*/  STL [R1+0xa0], R25 ;  /* 0x0000a01901007387 */ /* 0x000fe80000100800 */
[----:B------:R1:W-:Y:S04]  /*ad30*/  STL.S16 [R1+0x37c], R24 ;  /* 0x00037c1801007387 */ /* 0x0003e80000100600 */
[----:B------:R-:W2:Y:S01]  /*ad40*/  @!P3 LDG.E R23, desc[UR10][R56.64] ;  /* 0x0000000a3817b981 */ /* 0x000ea2000c1e1900 */
[----:B-1----:R-:W-:-:S03]  /*ad50*/  CS2R R24, SRZ ;  /* 0x0000000000187805 */ /* 0x002fc6000001ff00 */
[----:B------:R-:W2:Y:S04]  /*ad60*/  LDL.LU.64 R56, [R1+0x350] ;  /* 0x0003500001387983 */ /* 0x000ea80000300a00 */
[----:B------:R-:W2:Y:S04]  /*ad70*/  @!P3 LDG.E R24, desc[UR10][R52.64] ;  /* 0x0000000a3418b981 */ /* 0x000ea8000c1e1900 */
[----:B------:R-:W2:Y:S04]  /*ad80*/  @!P4 LDG.E R25, desc[UR10][R34.64] ;  /* 0x0000000a2219c981 */ /* 0x000ea8000c1e1900 */
[----:B------:R-:W2:Y:S01]  /*ad90*/  LDL.LU.64 R52, [R1+0x338] ;  /* 0x0003380001347983 */ /* 0x000ea20000300a00 */
        /* <DEDUP_REMOVED lines=9> */
[----:B0-----:R-:W3:Y:S04]  /*ae30*/  LDL.LU R58, [R1+0x7e0] ;  /* 0x0007e000013a7983 */ /* 0x001ee80000300800 */
[----:B------:R-:W4:Y:S04]  /*ae40*/  LDL.LU.64 R34, [R1+0x330] ;  /* 0x0003300001227983 */ /* 0x000f280000300a00 */
[----:B------:R0:W-:Y:S04]  /*ae50*/  STL.S16 [R1+0x358], R51 ;  /* 0x0003583301007387 */ /* 0x0001e80000100600 */
[----:B0-----:R-:W2:Y:S01]  /*ae60*/  LDL.LU R51, [R1+0x7d8] ;  /* 0x0007d80001337983 */ /* 0x001ea20000300800 */
[----:B------:R-:W-:-:S04]  /*ae70*/  LOP3.LUT R48, R48, 0xfffffffe, RZ, 0xc0, !PT ;  /* 0xfffffffe30307812 */ /* 0x000fc800078ec0ff */
[----:B------:R-:W-:Y:S02]  /*ae80*/  @P1 LOP3.LUT R48, R48, 0x1, RZ, 0xfc, !PT ;  /* 0x0000000130301812 */ /* 0x000fe400078efcff */
[----:B--2---:R-:W-:-:S04]  /*ae90*/  PRMT R51, RZ, 0x7610, R51 ;  /* 0x00007610ff337816 */ /* 0x004fc80000000033 */
[----:B------:R-:W-:-:S05]  /*aea0*/  @!P0 PRMT R51, R49, 0x7610, R51 ;  /* 0x0000761031338816 */ /* 0x000fca0000000033 */
[----:B------:R0:W-:Y:S04]  /*aeb0*/  STL.S16 [R1+0x35c], R51 ;  /* 0x00035c3301007387 */ /* 0x0001e80000100600 */
[----:B0-----:R-:W2:Y:S01]  /*aec0*/  LDL.LU R51, [R1+0x7d0] ;  /* 0x0007d00001337983 */ /* 0x001ea20000300800 */
[----:B------:R-:W-:-:S04]  /*aed0*/  LOP3.LUT R48, R48, 0xfffffffd, RZ, 0xc0, !PT ;  /* 0xfffffffd30307812 */ /* 0x000fc800078ec0ff */
[----:B------:R-:W-:Y:S02]  /*aee0*/  @P2 LOP3.LUT R48, R48, 0x2, RZ, 0xfc, !PT ;  /* 0x0000000230302812 */ /* 0x000fe400078efcff */
[----:B------:R-:W-:Y:S02]  /*aef0*/  LOP3.LUT P2, RZ, R69, 0x100, RZ, 0xc0, !PT ;  /* 0x0000010045ff7812 */ /* 0x000fe4000784c0ff */
[----:B--2---:R-:W-:-:S11]  /*af00*/  PRMT R51, RZ, 0x7610, R51 ;  /* 0x00007610ff337816 */ /* 0x004fd60000000033 */
[----:B------:R-:W-:-:S05]  /*af10*/  @!P2 PRMT R51, R50, 0x7610, R51 ;  /* 0x000076103233a816 */ /* 0x000fca0000000033 */
[----:B------:R0:W-:Y:S04]  /*af20*/  STL.S16 [R1+0x344], R51 ;  /* 0x0003443301007387 */ /* 0x0001e80000100600 */
[----:B0-----:R-:W2:Y:S01]  /*af30*/  LDL.LU R51, [R1+0x7cc] ;  /* 0x0007cc0001337983 */ /* 0x001ea20000300800 */
[----:B---3--:R-:W-:Y:S02]  /*af40*/  PRMT R58, RZ, 0x7610, R58 ;  /* 0x00007610ff3a7816 */ /* 0x008fe4000000003a */
[----:B--2---:R-:W-:-:S04]  /*af50*/  PRMT R51, RZ, 0x7610, R51 ;  /* 0x00007610ff337816 */ /* 0x004fc80000000033 */
[----:B------:R-:W-:-:S05]  /*af60*/  @!P2 PRMT R51, R16, 0x7610, R51 ;  /* 0x000076101033a816 */ /* 0x000fca0000000033 */
[----:B------:R0:W-:Y:S04]  /*af70*/  STL.S16 [R1+0x350], R51 ;  /* 0x0003503301007387 */ /* 0x0001e80000100600 */
[----:B0-----:R-:W2:Y:S01]  /*af80*/  LDL.LU R51, [R1+0x7c4] ;  /* 0x0007c40001337983 */ /* 0x001ea20000300800 */
[----:B------:R-:W-:Y:S02]  /*af90*/  @!P0 PRMT R58, R68, 0x7632, R58 ;  /* 0x00007632443a8816 */ /* 0x000fe4000000003a */
[----:B------:R-:W-:-:S03]  /*afa0*/  LOP3.LUT P1, RZ, R69, 0x80, RZ, 0xc0, !PT ;  /* 0x0000008045ff7812 */ /* 0x000fc6000782c0ff */
[----:B------:R0:W-:Y:S04]  /*afb0*/  STL.S16 [R1+0x360], R58 ;  /* 0x0003603a01007387 */ /* 0x0001e80000100600 */
[----:B0-----:R-:W3:Y:S01]  /*afc0*/  LDL.LU R58, [R1+0x7d4] ;  /* 0x0007d400013a7983 */ /* 0x001ee20000300800 */
[----:B--2---:R-:W-:-:S05]  /*afd0*/  PRMT R51, RZ, 0x7610, R51 ;  /* 0x00007610ff337816 */ /* 0x004fca0000000033 */
        /* <DEDUP_REMOVED lines=11> */
[----:B---3--:R-:W-:-:S03]  /*b090*/  PRMT R58, RZ, 0x7610, R58 ;  /* 0x00007610ff3a7816 */ /* 0x008fc6000000003a */
[----:B------:R0:W-:Y:S01]  /*b0a0*/  STL [R1+0x1a8], R30 ;  /* 0x0001a81e01007387 */ /* 0x0001e20000100800 */
[----:B------:R-:W-:-:S03]  /*b0b0*/  @!P1 PRMT R58, R17, 0x7632, R58 ;  /* 0x00007632113a9816 */ /* 0x000fc6000000003a */
[----:B------:R1:W-:Y:S01]  /*b0c0*/  STL [R1+0x1a0], R26 ;  /* 0x0001a01a01007387 */ /* 0x0003e20000100800 */
[----:B0-----:R-:W-:-:S04]  /*b0d0*/  PRMT R30, RZ, 0x7610, R30 ;  /* 0x00007610ff1e7816 */ /* 0x001fc8000000001e */
[----:B------:R-:W-:Y:S02]  /*b0e0*/  @!P1 PRMT R30, R18, 0x7632, R30 ;  /* 0x00007632121e9816 */ /* 0x000fe4000000001e */
[----:B-1----:R-:W-:Y:S02]  /*b0f0*/  PRMT R26, RZ, 0x7610, R26 ;  /* 0x00007610ff1a7816 */ /* 0x002fe4000000001a */
[----:B------:R-:W-:Y:S02]  /*b100*/  LOP3.LUT P1, RZ, R48, 0x1, RZ, 0xc0, !PT ;  /* 0x0000000130ff7812 */ /* 0x000fe4000782c0ff */
[----:B------:R-:W-:Y:S01]  /*b110*/  @!P0 PRMT R26, R49, 0x7632, R26 ;  /* 0x00007632311a8816 */ /* 0x000fe2000000001a */
[----:B------:R-:W-:Y:S04]  /*b120*/  STL [R1+0xa4], R27 ;  /* 0x0000a41b01007387 */ /* 0x000fe80000100800 */
[----:B------:R0:W-:Y:S02]  /*b130*/  STL.S16 [R1+0x364], R26 ;  /* 0x0003641a01007387 */ /* 0x0001e40000100600 */
[----:B0-----:R-:W-:-:S06]  /*b140*/  CS2R R26, SRZ ;  /* 0x00000000001a7805 */ /* 0x001fcc000001ff00 */
[----:B------:R-:W3:Y:S04]  /*b150*/  @!P4 LDG.E R26, desc[UR10][R56.64] ;  /* 0x0000000a381ac981 */ /* 0x000ee8000c1e1900 */
[----:B------:R-:W3:Y:S01]  /*b160*/  LDL.LU.64 R56, [R1+0x320] ;  /* 0x0003200001387983 */ /* 0x000ee20000300a00 */
[----:B--2---:R-:W-:-:S04]  /*b170*/  PRMT R51, RZ, 0x7610, R51 ;  /* 0x00007610ff337816 */ /* 0x004fc80000000033 */
[----:B------:R-:W-:-:S05]  /*b180*/  @!P1 PRMT R51, R19, 0x7610, R51 ;  /* 0x0000761013339816 */ /* 0x000fca0000000033 */
[----:B------:R0:W-:Y:S04]  /*b190*/  STL.S16 [R1+0x320], R51 ;  /* 0x0003203301007387 */ /* 0x0001e80000100600 */
[----:B0-----:R-:W2:Y:S04]  /*b1a0*/  LDL.LU R51, [R1+0x7b4] ;  /* 0x0007b40001337983 */ /* 0x001ea80000300800 */
[----:B------:R-:W-:Y:S01]  /*b1b0*/  STL [R1+0x1a4], R28 ;  /* 0x0001a41c01007387 */ /* 0x000fe20000100800 */
[----:B--2---:R-:W-:-:S04]  /*b1c0*/  PRMT R51, RZ, 0x7610, R51 ;  /* 0x00007610ff337816 */ /* 0x004fc80000000033 */
[----:B------:R-:W-:-:S05]  /*b1d0*/  @!P1 PRMT R51, R20, 0x7610, R51 ;  /* 0x0000761014339816 */ /* 0x000fca0000000033 */
[----:B------:R0:W-:Y:S04]  /*b1e0*/  STL.S16 [R1+0x630], R51 ;  /* 0x0006303301007387 */ /* 0x0001e80000100600 */
[----:B0-----:R-:W2:Y:S01]  /*b1f0*/  LDL.LU R51, [R1+0x7ac] ;  /* 0x0007ac0001337983 */ /* 0x001ea20000300800 */
[----:B------:R-:W-:-:S04]  /*b200*/  PRMT R28, RZ, 0x7610, R28 ;  /* 0x00007610ff1c7816 */ /* 0x000fc8000000001c */
[----:B------:R-:W-:Y:S02]  /*b210*/  @!P2 PRMT R28, R16, 0x7632, R28 ;  /* 0x00007632101ca816 */ /* 0x000fe4000000001c */
[----:B------:R-:W-:Y:S02]  /*b220*/  LOP3.LUT P2, RZ, R48, 0x2, RZ, 0xc0, !PT ;  /* 0x0000000230ff7812 */ /* 0x000fe4000784c0ff */
[----:B--2---:R-:W-:-:S11]  /*b230*/  PRMT R51, RZ, 0x7610, R51 ;  /* 0x00007610ff337816 */ /* 0x004fd60000000033 */
[----:B------:R-:W-:-:S05]  /*b240*/  @!P2 PRMT R51, R22, 0x7610, R51 ;  /* 0x000076101633a816 */ /* 0x000fca0000000033 */
[----:B------:R0:W-:Y:S04]  /*b250*/  STL.S16 [R1+0x64c], R51 ;  /* 0x00064c3301007387 */ /* 0x0001e80000100600 */
[----:B0-----:R-:W2:Y:S01]  /*b260*/  LDL.LU R51, [R1+0x7a0] ;  /* 0x0007a00001337983 */ /* 0x001ea20000300800 */
[----:B------:R-:W-:-:S03]  /*b270*/  LOP3.LUT P6, RZ, R69, 0x2, RZ, 0xc0, !PT ;  /* 0x0000000245ff7812 */ /* 0x000fc600078cc0ff */
[----:B------:R-:W-:Y:S04]  /*b280*/  STL [R1+0xa8], R29 ;  /* 0x0000a81d01007387 */ /* 0x000fe80000100800 */
[----:B------:R0:W-:Y:S02]  /*b290*/  STL.S16 [R1+0x610], R28 ;  /* 0x0006101c01007387 */ /* 0x0001e40000100600 */
[----:B0-----:R-:W-:-:S06]  /*b2a0*/  CS2R R28, SRZ ;  /* 0x00000000001c7805 */ /* 0x001fcc000001ff00 */
[----:B----4-:R-:W4:Y:S04]  /*b2b0*/  @!P6 LDG.E R29, desc[UR10][R34.64] ;  /* 0x0000000a221de981 */ /* 0x010f28000c1e1900 */
[----:B------:R-:W3:Y:S01]  /*b2c0*/  LDL.LU.64 R34, [R1+0x310] ;  /* 0x0003100001227983 */ /* 0x000ee20000300a00 */
        /* <DEDUP_REMOVED lines=8> */
[----:B------:R-:W-:Y:S04]  /*b350*/  STL [R1+0xb0], R33 ;  /* 0x0000b02101007387 */ /* 0x000fe80000100800 */
[----:B------:R0:W-:Y:S02]  /*b360*/  STL.S16 [R1+0x644], R32 ;  /* 0x0006442001007387 */ /* 0x0001e40000100600 */
[----:B0-----:R-:W-:-:S06]  /*b370*/  CS2R R32, SRZ ;  /* 0x0000000000207805 */ /* 0x001fcc000001ff00 */
[----:B---3--:R0:W3:Y:S04]  /*b380*/  @!P0 LDG.E R32, desc[UR10][R34.64] ;  /* 0x0000000a22208981 */ /* 0x0080e8000c1e1900 */
        /* <DEDUP_REMOVED lines=13> */
[----:B------:R-:W-:-:S03]  /*b460*/  LOP3.LUT P5, RZ, R69, 0x4, RZ, 0xc0, !PT ;  /* 0x0000000445ff7812 */ /* 0x000fc600078ac0ff */
[----:B------:R0:W-:Y:S04]  /*b470*/  STL.S16 [R1+0x61c], R58 ;  /* 0x00061c3a01007387 */ /* 0x0001e80000100600 */
[----:B0-----:R-:W4:Y:S06]  /*b480*/  LDL.LU R58, [R1+0x7bc] ;  /* 0x0007bc00013a7983 */ /* 0x001f2c0000300800 */
[----:B------:R-:W3:Y:S04]  /*b490*/  @!P5 LDG.E R27, desc[UR10][R54.64] ;  /* 0x0000000a361bd981 */ /* 0x000ee8000c1e1900 */
[----:B------:R-:W3:Y:S04]  /*b4a0*/  @!P5 LDG.E R28, desc[UR10][R52.64] ;  /* 0x0000000a341cd981 */ /* 0x000ee8000c1e1900 */
[----:B------:R-:W3:Y:S04]  /*b4b0*/  LDL.LU.64 R54, [R1+0x318] ;  /* 0x0003180001367983 */ /* 0x000ee80000300a00 */
[----:B------:R-:W-:Y:S04]  /*b4c0*/  STL [R1+0xac], R31 ;  /* 0x0000ac1f01007387 */ /* 0x000fe80000100800 */
[----:B------:R-:W-:Y:S04]  /*b4d0*/  STL.S16 [R1+0x62c], R30 ;  /* 0x00062c1e01007387 */ /* 0x000fe80000100600 */
[----:B------:R-:W3:Y:S01]  /*b4e0*/  LDL.LU.64 R52, [R1+0x300] ;  /* 0x0003000001347983 */ /* 0x000ee20000300a00 */
[----:B--2---:R-:W-:-:S04]  /*b4f0*/  PRMT R51, RZ, 0x7610, R51 ;  /* 0x00007610ff337816 */ /* 0x004fc80000000033 */
[----:B------:R-:W-:-:S05]  /*b500*/  @!P4 PRMT R51, R26, 0x7610, R51 ;  /* 0x000076101a33c816 */ /* 0x000fca0000000033 */
[----:B------:R0:W-:Y:S04]  /*b510*/  STL.S16 [R1+0x680], R51 ;  /* 0x0006803301007387 */ /* 0x0001e80000100600 */
[----:B0-----:R-:W2:Y:S01]  /*b520*/  LDL.LU R51, [R1+0x788] ;  /* 0x0007880001337983 */ /* 0x001ea20000300800 */
[----:B----4-:R-:W-:-:S04]  /*b530*/  PRMT R58, RZ, 0x7610, R58 ;  /* 0x00007610ff3a7816 */ /* 0x010fc8000000003a */
[----:B------:R-:W-:-:S05]  /*b540*/  @!P1 PRMT R58, R19, 0x7632, R58 ;  /* 0x00007632133a9816 */ /* 0x000fca000000003a */
[----:B------:R0:W-:Y:S04]  /*b550*/  STL.S16 [R1+0x638], R58 ;  /* 0x0006383a01007387 */ /* 0x0001e80000100600 */
[----:B0-----:R-:W4:Y:S01]  /*b560*/  LDL.LU R58, [R1+0x7b0] ;  /* 0x0007b000013a7983 */ /* 0x001f220000300800 */
        /* <DEDUP_REMOVED lines=139> */
[----:B------:R-:W-:-:S03]  /*be20*/  PRMT R26, RZ, 0x7610, R26 ;  /* 0x00007610ff1a7816 */ /* 0x000fc6000000001a */
        /* <DEDUP_REMOVED lines=44> */
[----:B------:R-:W-:Y:S01]  /*c0f0*/  PRMT R29, RZ, 0x7610, R29 ;  /* 0x00007610ff1d7816 */ /* 0x000fe2000000001d */
        /* <DEDUP_REMOVED lines=12> */
[----:B------:R-:W-:-:S02]  /*c1c0*/  @!P1 PRMT R29, R33, 0x7632, R29 ;  /* 0x00007632211d9816 */ /* 0x000fc4000000001d */
        /* <DEDUP_REMOVED lines=16> */
[----:B------:R-:W-:-:S02]  /*c2d0*/  @!P2 PRMT R30, R39, 0x7610, R30 ;  /* 0x00007610271ea816 */ /* 0x000fc4000000001e */
[----:B------:R-:W-:Y:S01]  /*c2e0*/  @!P3 PRMT R37, R41, 0x7610, R37 ;  /* 0x000076102925b816 */ /* 0x000fe20000000025 */
[----:B------:R0:W5:Y:S04]  /*c2f0*/  LDL R28, [R1+0x6b8] ;  /* 0x0006b800011c7983 */ /* 0x0001680000100800 */
[----:B------:R-:W-:Y:S01]  /*c300*/  VOTEU.ANY UP0, P1 ;  /* 0x0000000000ff7886 */ /* 0x000fe20000800100 */
[----:B------:R-:W-:Y:S01]  /*c310*/  @!P5 PRMT R3, R46, 0x7632, R3 ;  /* 0x000076322e03d816 */ /* 0x000fe20000000003 */
[----:B------:R0:W5:Y:S03]  /*c320*/  LDL R31, [R1+0x6bc] ;  /* 0x0006bc00011f7983 */ /* 0x0001660000100800 */
[----:B------:R-:W1:Y:S01]  /*c330*/  @UP0 LDCU UR5, c[0x0][0x3c0] ;  /* 0x00007800ff0507ac */ /* 0x000e620008000800 */
[----:B------:R-:W-:Y:S01]  /*c340*/  PLOP3.LUT P1, PT, PT, PT, UP0, 0x80, 0x8 ;  /* 0x000000000008781c */ /* 0x000fe20003f2f008 */
[----:B------:R4:W-:Y:S01]  /*c350*/  STL.S16 [R1+0x6f8], R3 ;  /* 0x0006f80301007387 */ /* 0x0009e20000100600 */
[----:B------:R-:W-:-:S02]  /*c360*/  @!P6 PRMT R5, R48, 0x7610, R5 ;  /* 0x000076103005e816 */ /* 0x000fc40000000005 */
[----:B------:R-:W-:Y:S01]  /*c370*/  PRMT R39, RZ, 0x7610, R39 ;  /* 0x00007610ff277816 */ /* 0x000fe20000000027 */
[----:B------:R0:W5:Y:S01]  /*c380*/  LDL R32, [R1+0x6a0] ;  /* 0x0006a00001207983 */ /* 0x0001620000100800 */
[----:B------:R-:W-:Y:S02]  /*c390*/  PRMT R22, RZ, 0x7610, R22 ;  /* 0x00007610ff167816 */ /* 0x000fe40000000016 */
[----:B------:R-:W-:Y:S01]  /*c3a0*/  PRMT R21, RZ, 0x7610, R21 ;  /* 0x00007610ff157816 */ /* 0x000fe20000000015 */
[----:B------:R0:W5:Y:S01]  /*c3b0*/  LDL R38, [R1+0x68c] ;  /* 0x00068c0001267983 */ /* 0x0001620000100800 */
[----:B------:R-:W-:Y:S02]  /*c3c0*/  PRMT R20, RZ, 0x7610, R20 ;  /* 0x00007610ff147816 */ /* 0x000fe40000000014 */
[----:B------:R-:W-:Y:S01]  /*c3d0*/  PRMT R19, RZ, 0x7610, R19 ;  /* 0x00007610ff137816 */ /* 0x000fe20000000013 */
[----:B------:R0:W5:Y:S01]  /*c3e0*/  LDL R41, [R1+0x6b4] ;  /* 0x0006b40001297983 */ /* 0x0001620000100800 */
[----:B-1----:R-:W-:-:S04]  /*c3f0*/  @P1 FADD.FTZ R2, R2, UR5 ;  /* 0x0000000502021e21 */ /* 0x002fc80008010000 */
[----:B----4-:R1:W4:Y:S01]  /*c400*/  @P1 MUFU.RSQ R3, R2 ;  /* 0x0000000200031308 */ /* 0x0103220000001400 */
[----:B------:R-:W-:Y:S02]  /*c410*/  PRMT R18, RZ, 0x7610, R18 ;  /* 0x00007610ff127816 */ /* 0x000fe40000000012 */
[----:B-1----:R-:W-:-:S04]  /*c420*/  PRMT R2, RZ, 0x7610, R2 ;  /* 0x00007610ff027816 */ /* 0x002fc80000000002 */
[----:B------:R-:W-:Y:S02]  /*c430*/  @!P6 PRMT R2, R48, 0x7632, R2 ;  /* 0x000076323002e816 */ /* 0x000fe40000000002 */
[----:B------:R-:W-:Y:S02]  /*c440*/  PRMT R17, RZ, 0x7610, R17 ;  /* 0x00007610ff117816 */ /* 0x000fe40000000011 */
[----:B------:R-:W-:Y:S01]  /*c450*/  PRMT R16, RZ, 0x7610, R16 ;  /* 0x00007610ff107816 */ /* 0x000fe20000000010 */
[----:B------:R1:W-:Y:S01]  /*c460*/  STL.S16 [R1+0x704], R2 ;  /* 0x0007040201007387 */ /* 0x0003e20000100600 */
[----:B----4-:R-:W-:Y:S02]  /*c470*/  @P1 R2UR UR5, R3 ;  /* 0x00000000030512ca */ /* 0x010fe400000e0000 */
[----:B------:R-:W-:Y:S01]  /*c480*/  MOV R3, RZ ;  /* 0x000000ff00037202 */ /* 0x000fe20000000f00 */
[----:B------:R4:W-:Y:S01]  /*c490*/  STL.S16 [R1+0x6fc], R5 ;  /* 0x0006fc0501007387 */ /* 0x0009e20000100600 */
[----:B------:R-:W-:Y:S01]  /*c4a0*/  @!P2 PRMT R39, R40, 0x7610, R39 ;  /* 0x000076102827a816 */ /* 0x000fe20000000027 */
[----:B------:R-:W-:Y:S01]  /*c4b0*/  @P0 HADD2.F32 R3, -RZ, R50.H0_H0 ;  /* 0x20000032ff030230 */ /* 0x000fe20000004100 */
[----:B------:R-:W-:Y:S01]  /*c4c0*/  @!P3 PRMT R25, R42, 0x7632, R25 ;  /* 0x000076322a19b816 */ /* 0x000fe20000000019 */
[----:B------:R0:W-:Y:S01]  /*c4d0*/  STL.S16 [R1+0x6c4], R37 ;  /* 0x0006c42501007387 */ /* 0x0001e20000100600 */
[C---:B------:R-:W-:Y:S01]  /*c4e0*/  @!P4 PRMT R24, R43.reuse, 0x7610, R24 ;  /* 0x000076102b18c816 */ /* 0x040fe20000000018 */
[----:B-1----:R-:W-:Y:S01]  /*c4f0*/  HFMA2 R2, -RZ, RZ, 0, 0 ;  /* 0x00000000ff027431 */ /* 0x002fe200000001ff */
[----:B------:R-:W-:Y:S01]  /*c500*/  @!P4 PRMT R23, R43, 0x7632, R23 ;  /* 0x000076322b17c816 */ /* 0x000fe20000000017 */
[----:B------:R-:W-:Y:S01]  /*c510*/  @P0 HADD2.F32 R2, -RZ, R49.H0_H0 ;  /* 0x20000031ff020230 */ /* 0x000fe20000004100 */
[C---:B------:R-:W-:Y:S01]  /*c520*/  @!P4 PRMT R22, R44.reuse, 0x7610, R22 ;  /* 0x000076102c16c816 */ /* 0x040fe20000000016 */
[----:B----4-:R-:W-:Y:S01]  /*c530*/  HADD2.F32 R5, -RZ, R66.H0_H0 ;  /* 0x20000042ff057230 */ /* 0x010fe20000004100 */
[----:B------:R-:W-:Y:S01]  /*c540*/  @!P4 PRMT R21, R44, 0x7632, R21 ;  /* 0x000076322c15c816 */ /* 0x000fe20000000015 */
[----:B------:R1:W5:Y:S01]  /*c550*/  LDL R40, [R1+0x67c] ;  /* 0x00067c0001287983 */ /* 0x0003620000100800 */
[----:B------:R-:W-:-:S02]  /*c560*/  @!P5 PRMT R20, R45, 0x7610, R20 ;  /* 0x000076102d14d816 */ /* 0x000fc40000000014 */
[----:B------:R-:W-:Y:S01]  /*c570*/  @!P5 PRMT R19, R45, 0x7632, R19 ;  /* 0x000076322d13d816 */ /* 0x000fe20000000013 */
[----:B0-----:R1:W5:Y:S01]  /*c580*/  LDL.LU R37, [R1+0x728] ;  /* 0x0007280001257983 */ /* 0x0013620000300800 */
[----:B------:R-:W-:Y:S02]  /*c590*/  @!P5 PRMT R18, R46, 0x7610, R18 ;  /* 0x000076102e12d816 */ /* 0x000fe40000000012 */
[C---:B------:R-:W-:Y:S01]  /*c5a0*/  @!P6 PRMT R17, R47.reuse, 0x7610, R17 ;  /* 0x000076102f11e816 */ /* 0x040fe20000000011 */
[----:B------:R1:W5:Y:S01]  /*c5b0*/  LDL R43, [R1+0x6b0] ;  /* 0x0006b000012b7983 */ /* 0x0003620000100800 */
[----:B------:R-:W-:-:S03]  /*c5c0*/  @!P6 PRMT R16, R47, 0x7632, R16 ;  /* 0x000076322f10e816 */ /* 0x000fc60000000010 */
        /* <DEDUP_REMOVED lines=24> */
[----:B---3--:R-:W-:Y:S01]  /*c750*/  HADD2.F32 R4, -RZ, R4.H0_H0 ;  /* 0x20000004ff047230 */ /* 0x008fe20000004100 */
        /* <DEDUP_REMOVED lines=1364> */
.L_x_550:
        /* <DEDUP_REMOVED lines=2932> */
.L_x_551:
        /* <DEDUP_REMOVED lines=89> */
.L_x_553:
[----:B------:R-:W-:Y:S05]  /*1d970*/  BSYNC.RECONVERGENT B0 ;  /* 0x0000000000007941 */ /* 0x000fea0003800200 */
.L_x_552:
        /* <DEDUP_REMOVED lines=38> */
.L_x_555:
[----:B------:R-:W-:Y:S05]  /*1dbe0*/  BSYNC.RECONVERGENT B0 ;  /* 0x0000000000007941 */ /* 0x000fea0003800200 */
.L_x_554:
        /* <DEDUP_REMOVED lines=30> */
.L_x_557:
[----:B------:R-:W-:Y:S05]  /*1ddd0*/  BSYNC.RECONVERGENT B0 ;  /* 0x0000000000007941 */ /* 0x000fea0003800200 */
.L_x_556:
        /* <DEDUP_REMOVED lines=34> */
.L_x_561:
[----:B------:R-:W2:Y:S04]  /*1e000*/  LDG.E.STRONG.GPU R0, desc[UR10][R12.64] ;  /* 0x0000000a0c007981 */ /* 0x000ea8000c1ef900 */
[----:B--2---:R-:W-:Y:S04]  /*1e010*/  CCTL.IVALL ;  /* 0x00000000ff00798f */ /* 0x004fe80002000000 */
[----:B------:R0:W-:Y:S01]  /*1e020*/  STL [R1], R0 ;  /* 0x0000000001007387 */ /* 0x0001e20000100800 */
[----:B------:R-:W-:-:S13]  /*1e030*/  ISETP.NE.AND P0, PT, R0, UR5, PT ;  /* 0x0000000500007c0c */ /* 0x000fda000bf05270 */
[----:B0-----:R-:W-:Y:S05]  /*1e040*/  @P0 BRA `(.L_x_561) ;  /* 0xfffffffc00ec0947 */ /* 0x001fea000383ffff */
.L_x_560:
[----:B------:R-:W-:Y:S05]  /*1e050*/  BSYNC.RECONVERGENT B0 ;  /* 0x0000000000007941 */ /* 0x000fea0003800200 */
.L_x_559:
        /* <DEDUP_REMOVED lines=15> */
.L_x_563:
        /* <DEDUP_REMOVED lines=77> */
.L_x_562:
        /* <DEDUP_REMOVED lines=52> */
.L_x_564:
        /* <DEDUP_REMOVED lines=27> */
.L_x_565:
        /* <DEDUP_REMOVED lines=12> */
.L_x_566:
[----:B------:R-:W-:Y:S05]  /*1ebd0*/  BSYNC.RECONVERGENT B0 ;  /* 0x0000000000007941 */ /* 0x000fea0003800200 */
.L_x_558:
        /* <DEDUP_REMOVED lines=17> */
.L_x_572:
        /* <DEDUP_REMOVED lines=57> */
.L_x_568:
[----:B------:R-:W-:Y:S05]  /*1f080*/  BSYNC.RECONVERGENT B0 ;  /* 0x0000000000007941 */ /* 0x000fea0003800200 */
.L_x_567:
        /* <DEDUP_REMOVED lines=32> */
.L_x_569:
        /* <DEDUP_REMOVED lines=16> */
.L_x_571:
[----:B------:R-:W-:Y:S05]  /*1f390*/  BSYNC.RECONVERGENT B0 ;  /* 0x0000000000007941 */ /* 0x000fea0003800200 */
.L_x_570:
        /* <DEDUP_REMOVED lines=10> */
.L_x_549:
        /* <DEDUP_REMOVED lines=16> */
.L_x_575:
[----:B------:R-:W-:Y:S05]  /*1f540*/  BSYNC.RECONVERGENT B0 ;  /* 0x0000000000007941 */ /* 0x000fea0003800200 */
.L_x_574:
        /* <DEDUP_REMOVED lines=11> */
.L_x_577:
[----:B------:R-:W2:Y:S04]  /*1f600*/  LDG.E.STRONG.GPU R5, desc[UR10][R2.64] ;  /* 0x0000000a02057981 */ /* 0x000ea8000c1ef900 */
[----:B--2---:R-:W-:Y:S01]  /*1f610*/  CCTL.IVALL ;  /* 0x00000000ff00798f */ /* 0x004fe20002000000 */
[----:B------:R-:W-:Y:S05]  /*1f620*/  YIELD ;  /* 0x0000000000007946 */ /* 0x000fea0003800000 */
[----:B------:R-:W-:-:S13]  /*1f630*/  ISETP.NE.AND P0, PT, R5, R0, PT ;  /* 0x000000000500720c */ /* 0x000fda0003f05270 */
[----:B------:R-:W-:Y:S05]  /*1f640*/  @P0 BRA `(.L_x_577) ;  /* 0xfffffffc00ec0947 */ /* 0x000fea000383ffff */
.L_x_576:
        /* <DEDUP_REMOVED lines=76> */
.L_x_580:
        /* <DEDUP_REMOVED lines=24> */
[----:B--2---:R-:W-:Y:S02]  /*1fc90*/  F2FP.F16.F32.PACK_AB R19, R13, R4 ;  /* 0x000000040d13723e */ /* 0x004fe400000000ff */
[-C--:B------:R-:W-:Y:S02]  /*1fca0*/  MOV R13, R25.reuse ;  /* 0x00000019000d7202 */ /* 0x080fe40000000f00 */
[----:B---3--:R-:W-:Y:S01]  /*1fcb0*/  F2FP.F16.F32.PACK_AB R21, R17, R14 ;  /* 0x0000000e1115723e */ /* 0x008fe200000000ff */
[----:B------:R0:W-:Y:S04]  /*1fcc0*/  STG.E desc[UR10][R8.64], R19 ;  /* 0x0000001308007986 */ /* 0x0001e8000c10190a */
[----:B------:R0:W-:Y:S01]  /*1fcd0*/  STG.E desc[UR10][R12.64], R21 ;  /* 0x000000150c007986 */ /* 0x0001e2000c10190a */
[----:B------:R-:W-:Y:S01]  /*1fce0*/  IADD3.X R25, PT, PT, RZ, R25, RZ, P3, !PT ;  /* 0x00000019ff197210 */ /* 0x000fe20001ffe4ff */
[----:B------:R-:W-:Y:S06]  /*1fcf0*/  @P1 BRA `(.L_x_580) ;  /* 0xfffffffc00841947 */ /* 0x000fec000383ffff */
.L_x_579:
[----:B------:R-:W-:Y:S05]  /*1fd00*/  BSYNC.RECONVERGENT B0 ;  /* 0x0000000000007941 */ /* 0x000fea0003800200 */
.L_x_578:
        /* <DEDUP_REMOVED lines=10> */
.L_x_581:
        /* <DEDUP_REMOVED lines=21> */
[----:B---3--:R-:W-:Y:S02]  /*1ff00*/  F2FP.F16.F32.PACK_AB R29, R7, R4 ;  /* 0x00000004071d723e */ /* 0x008fe400000000ff */
[----:B------:R-:W-:-:S04]  /*1ff10*/  IADD3 R4, P1, PT, R14, UR4, RZ ;  /* 0x000000040e047c10 */ /* 0x000fc8000ff3e0ff */
[----:B------:R-:W-:Y:S02]  /*1ff20*/  IADD3.X R5, PT, PT, R5, UR5, RZ, P1, !PT ;  /* 0x0000000505057c10 */ /* 0x000fe40008ffe4ff */
[----:B----4-:R-:W-:Y:S02]  /*1ff30*/  F2FP.F16.F32.PACK_AB R31, R23, R8 ;  /* 0x00000008171f723e */ /* 0x010fe400000000ff */
        /* <DEDUP_REMOVED lines=56> */
[----:B----4-:R-:W-:Y:S02]  /*202c0*/  F2FP.F16.F32.PACK_AB R23, R23, R4 ;  /* 0x000000041717723e */ /* 0x010fe400000000ff */
[----:B-----5:R-:W-:-:S03]  /*202d0*/  F2FP.F16.F32.PACK_AB R9, R7, R8 ;  /* 0x000000080709723e */ /* 0x020fc600000000ff */
[----:B------:R3:W-:Y:S04]  /*202e0*/  STG.E desc[UR10][R28.64], R23 ;  /* 0x000000171c007986 */ /* 0x0007e8000c10190a */
[----:B------:R3:W-:Y:S02]  /*202f0*/  STG.E desc[UR10][R26.64], R9 ;  /* 0x000000091a007986 */ /* 0x0007e4000c10190a */
[----:B------:R-:W-:Y:S05]  /*20300*/  @P0 BRA `(.L_x_581) ;  /* 0xfffffff800a80947 */ /* 0x000fea000383ffff */
[----:B------:R-:W-:Y:S05]  /*20310*/  EXIT ;  /* 0x000000000000794d */ /* 0x000fea0003800000 */
.L_x_582:
        /* <DEDUP_REMOVED lines=14> */
.L_x_4747:


//--------------------- .text._Z35group_norm_nhwc_bwd_one_pass_kernelI11Fp16IOFp32WLi64ELi98ELi392EEv26Group_norm_nhwc_bwd_params --------------------------
	.section	.text._Z35group_norm_nhwc_bwd_one_pass_kernelI11Fp16IOFp32WLi64ELi98ELi392EEv26Group_norm_nhwc_bwd_params,"ax",@progbits
	.align	128
        .global         _Z35group_norm_nhwc_bwd_one_pass_kernelI11Fp16IOFp32WLi64ELi98ELi392EEv26Group_norm_nhwc_bwd_params
        .type           _Z35group_norm_nhwc_bwd_one_pass_kernelI11Fp16IOFp32WLi64ELi98ELi392EEv26Group_norm_nhwc_bwd_params,@function
        .size           _Z35group_norm_nhwc_bwd_one_pass_kernelI11Fp16IOFp32WLi64ELi98ELi392EEv26Group_norm_nhwc_bwd_params,(.L_x_4748 - _Z35group_norm_nhwc_bwd_one_pass_kernelI11Fp16IOFp32WLi64ELi98ELi392EEv26Group_norm_nhwc_bwd_params)
        .other          _Z35group_norm_nhwc_bwd_one_pass_kernelI11Fp16IOFp32WLi64ELi98ELi392EEv26Group_norm_nhwc_bwd_params,@"STO_CUDA_ENTRY STV_DEFAULT"
_Z35group_norm_nhwc_bwd_one_pass_kernelI11Fp16IOFp32WLi64ELi98ELi392EEv26Group_norm_nhwc_bwd_params:
.text._Z35group_norm_nhwc_bwd_one_pass_kernelI11Fp16IOFp32WLi64ELi98ELi392EEv26Group_norm_nhwc_bwd_params:
        /* <DEDUP_REMOVED lines=10> */
[----:B------:R-:W0:Y:S01]  /*00a0*/  LDC R3, c[0x0][0x41c] ;  /* 0x00010700ff037b82 */ /* 0x000e220000000800 */
[C---:B------:R-:W-:Y:S01]  /*00b0*/  LOP3.LUT R0, R9.reuse, 0xffff, RZ, 0xc0, !PT ;  /* 0x0000ffff09007812 */ /* 0x040fe200078ec0ff */
[----:B------:R-:W1:Y:S01]  /*00c0*/  S2R R6, SR_LANEID ;  /* 0x0000000000067919 */ /* 0x000e620000000000 */
[----:B------:R-:W-:Y:S01]  /*00d0*/  UMOV UR5, 0x400 ;  /* 0x0000040000057882 */ /* 0x000fe20000000000 */
[----:B------:R-:W-:Y:S01]  /*00e0*/  LOP3.LUT R2, R9, 0x3e0, RZ, 0xc0, !PT ;  /* 0x000003e009027812 */ /* 0x000fe200078ec0ff */
[----:B------:R-:W-:Y:S01]  /*00f0*/  UIADD3 UR6, UPT, UPT, UR5, 0x90, URZ ;  /* 0x0000009005067890 */ /* 0x000fe2000fffe0ff */
[----:B------:R-:W-:Y:S01]  /*0100*/  IMAD R0, R0, 0x53a, RZ ;  /* 0x0000053a00007824 */ /* 0x000fe200078e02ff */
[----:B------:R-:W-:Y:S01]  /*0110*/  SHF.R.U32.HI R49, RZ, 0x2, R9 ;  /* 0x00000002ff317819 */ /* 0x000fe20000011609 */
[----:B------:R-:W2:Y:S01]  /*0120*/  S2UR UR7, SR_CgaCtaId ;  /* 0x00000000000779c3 */ /* 0x000ea20000008800 */
[C---:B------:R-:W-:Y:S01]  /*0130*/  ISETP.GT.U32.AND P0, PT, R2.reuse, 0x168, PT ;  /* 0x000001680200780c */ /* 0x040fe20003f04070 */
[----:B------:R-:W-:Y:S01]  /*0140*/  HFMA2 R40, -RZ, RZ, 0, 0 ;  /* 0x00000000ff287431 */ /* 0x000fe200000001ff */
[----:B------:R-:W-:Y:S01]  /*0150*/  SHF.R.U32.HI R0, RZ, 0x10, R0 ;  /* 0x00000010ff007819 */ /* 0x000fe20000011600 */
[----:B------:R-:W3:Y:S01]  /*0160*/  LDCU.U8 UR12, c[0x0][0x414] ;  /* 0x00008280ff0c77ac */ /* 0x000ee20008000000 */
[----:B------:R-:W-:-:S02]  /*0170*/  IADD3 R50, PT, PT, -R2, 0x187, RZ ;  /* 0x0000018702327810 */ /* 0x000fc40007ffe1ff */
[----:B------:R-:W-:Y:S01]  /*0180*/  MOV R39, R10 ;  /* 0x0000000a00277202 */ /* 0x000fe20000000f00 */
[----:B------:R-:W4:Y:S01]  /*0190*/  LDC R8, c[0x0][0x374] ;  /* 0x0000dd00ff087b82 */ /* 0x000f220000000800 */
[----:B------:R-:W-:Y:S02]  /*01a0*/  LOP3.LUT R49, R49, 0xf8, RZ, 0xc0, !PT ;  /* 0x000000f831317812 */ /* 0x000fe400078ec0ff */
[----:B------:R-:W-:Y:S01]  /*01b0*/  SEL R50, R50, 0x1f, P0 ;  /* 0x0000001f32327807 */ /* 0x000fe20000000000 */
[----:B0-----:R-:W-:Y:S01]  /*01c0*/  IMAD R52, R3, UR11, R0 ;  /* 0x0000000b03347c24 */ /* 0x001fe2000f8e0200 */
[----:B------:R-:W-:-:S03]  /*01d0*/  PRMT R0, R0, 0x9910, RZ ;  /* 0x0000991000007816 */ /* 0x000fc600000000ff */
[----:B------:R-:W0:Y:S01]  /*01e0*/  LDC R7, c[0x0][0x370] ;  /* 0x0000dc00ff077b82 */ /* 0x000e220000000800 */
[----:B------:R-:W-:Y:S01]  /*01f0*/  IADD3 R45, PT, PT, R52, 0x20, RZ ;  /* 0x00000020342d7810 */ /* 0x000fe20007ffe0ff */
[----:B------:R-:W-:Y:S01]  /*0200*/  IMAD R0, R0, 0x31, RZ ;  /* 0x0000003100007824 */ /* 0x000fe200078e02ff */
[C---:B------:R-:W-:Y:S01]  /*0210*/  IADD3 R44, PT, PT, R52.reuse, 0x28, RZ ;  /* 0x00000028342c7810 */ /* 0x040fe20007ffe0ff */
[----:B--2---:R-:W-:Y:S01]  /*0220*/  ULEA UR6, UR7, UR6, 0x18 ;  /* 0x0000000607067291 */ /* 0x004fe2000f8ec0ff */
[C---:B------:R-:W-:Y:S01]  /*0230*/  IADD3 R43, PT, PT, R52.reuse, 0x30, RZ ;  /* 0x00000030342b7810 */ /* 0x040fe20007ffe0ff */
[----:B------:R-:W-:Y:S01]  /*0240*/  ULEA UR5, UR7, UR5, 0x18 ;  /* 0x0000000507057291 */ /* 0x000fe2000f8ec0ff */
[----:B------:R-:W-:Y:S02]  /*0250*/  IADD3 R0, PT, PT, RZ, -R0, RZ ;  /* 0x80000000ff007210 */ /* 0x000fe40007ffe0ff */
[----:B------:R-:W-:Y:S02]  /*0260*/  IADD3 R42, PT, PT, R52, 0x38, RZ ;  /* 0x00000038342a7810 */ /* 0x000fe40007ffe0ff */
[----:B------:R-:W-:Y:S01]  /*0270*/  PRMT R0, R0, 0x7710, RZ ;  /* 0x0000771000007816 */ /* 0x000fe200000000ff */
[----:B----4-:R-:W-:Y:S01]  /*0280*/  IMAD R48, R8, UR11, R10 ;  /* 0x0000000b08307c24 */ /* 0x010fe2000f8e020a */
[----:B------:R-:W-:-:S02]  /*0290*/  LEA R51, R9, UR6, 0x4 ;  /* 0x0000000609337c11 */ /* 0x000fc4000f8e20ff */
[----:B------:R-:W-:Y:S02]  /*02a0*/  IADD3 R0, PT, PT, R0, R9, RZ ;  /* 0x0000000900007210 */ /* 0x000fe40007ffe0ff */
[----:B------:R-:W-:Y:S02]  /*02b0*/  IADD3 R46, PT, PT, R52, 0x18, RZ ;  /* 0x00000018342e7810 */ /* 0x000fe40007ffe0ff */
[----:B------:R-:W-:Y:S02]  /*02c0*/  SHF.L.U32 R0, R0, 0x1, RZ ;  /* 0x0000000100007819 */ /* 0x000fe400000006ff */
[----:B------:R-:W-:Y:S02]  /*02d0*/  SHF.R.S32.HI R5, RZ, 0x1f, R45 ;  /* 0x0000001fff057819 */ /* 0x000fe4000001142d */
[C---:B0-----:R-:W-:Y:S02]  /*02e0*/  LOP3.LUT R47, R7.reuse, 0x7, RZ, 0xc0, !PT ;  /* 0x00000007072f7812 */ /* 0x041fe400078ec0ff */
[----:B------:R-:W-:-:S02]  /*02f0*/  LOP3.LUT R41, R7, 0x7ffffff8, RZ, 0xc0, !PT ;  /* 0x7ffffff807297812 */ /* 0x000fc400078ec0ff */
[----:B------:R-:W-:Y:S02]  /*0300*/  SHF.R.S32.HI R4, RZ, 0x1f, R44 ;  /* 0x0000001fff047819 */ /* 0x000fe4000001142c */
[----:B------:R-:W-:Y:S02]  /*0310*/  SHF.R.S32.HI R3, RZ, 0x1f, R43 ;  /* 0x0000001fff037819 */ /* 0x000fe4000001142b */
[----:B------:R-:W-:Y:S02]  /*0320*/  SHF.R.S32.HI R2, RZ, 0x1f, R42 ;  /* 0x0000001fff027819 */ /* 0x000fe4000001142a */
[----:B-1-3--:R-:W-:-:S07]  /*0330*/  LOP3.LUT R0, R0, 0xffff, RZ, 0xc0, !PT ;  /* 0x0000ffff00007812 */ /* 0x00afce00078ec0ff */
.L_x_624:
[----:B0-----:R-:W0:Y:S01]  /*0340*/  LDC R16, c[0x0][0x410] ;  /* 0x00010400ff107b82 */ /* 0x001e220000000800 */
[----:B------:R-:W-:Y:S01]  /*0350*/  IABS R17, R39 ;  /* 0x0000002700117213 */ /* 0x000fe20000000000 */
[----:B------:R-:W1:Y:S01]  /*0360*/  LDCU.128 UR16, c[0x0][0x400] ;  /* 0x00008000ff1077ac */ /* 0x000e620008000c00 */
[----:B------:R-:W-:Y:S02]  /*0370*/  ISETP.GE.AND P1, PT, R39, RZ, PT ;  /* 0x000000ff2700720c */ /* 0x000fe40003f26270 */
[----:B------:R-:W-:Y:S02]  /*0380*/  SHF.R.S32.HI R19, RZ, 0x1f, R52 ;  /* 0x0000001fff137819 */ /* 0x000fe40000011434 */
[----:B------:R-:W-:Y:S02]  /*0390*/  SHF.R.S32.HI R25, RZ, 0x1f, R46 ;  /* 0x0000001fff197819 */ /* 0x000fe4000001142e */
[----:B------:R-:W-:Y:S02]  /*03a0*/  IADD3 R27, PT, PT, R52, 0x10, RZ ;  /* 0x00000010341b7810 */ /* 0x000fe40007ffe0ff */
[----:B------:R-:W-:-:S02]  /*03b0*/  MOV R38, RZ ;  /* 0x000000ff00267202 */ /* 0x000fc40000000f00 */
[----:B------:R-:W-:Y:S02]  /*03c0*/  SHF.R.S32.HI R28, RZ, 0x1f, R27 ;  /* 0x0000001fff1c7819 */ /* 0x000fe4000001141b */
[----:B-1----:R-:W-:Y:S02]  /*03d0*/  ISETP.GE.U32.AND P0, PT, R52, UR16, PT ;  /* 0x0000001034007c0c */ /* 0x002fe4000bf06070 */
[----:B0-----:R-:W-:Y:S02]  /*03e0*/  IABS R14, R16 ;  /* 0x00000010000e7213 */ /* 0x001fe40000000000 */
[----:B------:R-:W-:Y:S02]  /*03f0*/  ISETP.GE.AND.EX P0, PT, R19, UR17, PT, P0 ;  /* 0x0000001113007c0c */ /* 0x000fe4000bf06300 */
[----:B------:R-:W0:Y:S11]  /*0400*/  I2F.RP R11, R14 ;  /* 0x0000000e000b7306 */ /* 0x000e360000209400 */
[----:B------:R-:W1:Y:S01]  /*0410*/  @!P0 LDC.64 R22, c[0x0][0x3a0] ;  /* 0x0000e800ff168b82 */ /* 0x000e620000000a00 */
[----:B0-----:R-:W0:Y:S07]  /*0420*/  MUFU.RCP R11, R11 ;  /* 0x0000000b000b7308 */ /* 0x001e2e0000001000 */
[----:B------:R-:W2:Y:S01]  /*0430*/  @!P0 LDC.64 R20, c[0x0][0x398] ;  /* 0x0000e600ff148b82 */ /* 0x000ea20000000a00 */
[----:B0-----:R-:W-:-:S04]  /*0440*/  IADD3 R12, PT, PT, R11, 0xffffffe, RZ ;  /* 0x0ffffffe0b0c7810 */ /* 0x001fc80007ffe0ff */
[----:B------:R0:W3:Y:S02]  /*0450*/  F2I.FTZ.U32.TRUNC.NTZ R13, R12 ;  /* 0x0000000c000d7305 */ /* 0x0000e4000021f000 */
[----:B0-----:R-:W-:Y:S02]  /*0460*/  MOV R12, RZ ;  /* 0x000000ff000c7202 */ /* 0x001fe40000000f00 */
[----:B---3--:R-:W-:-:S05]  /*0470*/  IADD3 R15, PT, PT, RZ, -R13, RZ ;  /* 0x8000000dff0f7210 */ /* 0x008fca0007ffe0ff */
[----:B------:R-:W-:-:S04]  /*0480*/  IMAD R15, R15, R14, RZ ;  /* 0x0000000e0f0f7224 */ /* 0x000fc800078e02ff */
[----:B------:R-:W-:Y:S01]  /*0490*/  IMAD.HI.U32 R13, R13, R15, R12 ;  /* 0x0000000f0d0d7227 */ /* 0x000fe200078e000c */
[----:B------:R-:W-:Y:S02]  /*04a0*/  MOV R15, R17 ;  /* 0x00000011000f7202 */ /* 0x000fe40000000f00 */
[----:B------:R-:W-:-:S03]  /*04b0*/  LOP3.LUT R12, R39, R16, RZ, 0x3c, !PT ;  /* 0x00000010270c7212 */ /* 0x000fc600078e3cff */
[----:B------:R-:W-:Y:S01]  /*04c0*/  IMAD.HI.U32 R13, R13, R15, RZ ;  /* 0x0000000f0d0d7227 */ /* 0x000fe200078e00ff */
[----:B------:R-:W-:-:S04]  /*04d0*/  ISETP.GE.AND P2, PT, R12, RZ, PT ;  /* 0x000000ff0c00720c */ /* 0x000fc80003f46270 */
[----:B------:R-:W-:-:S05]  /*04e0*/  IADD3 R11, PT, PT, -R13, RZ, RZ ;  /* 0x000000ff0d0b7210 */ /* 0x000fca0007ffe1ff */
[----:B------:R-:W-:-:S05]  /*04f0*/  IMAD R11, R14, R11, R15 ;  /* 0x0000000b0e0b7224 */ /* 0x000fca00078e020f */
[----:B------:R-:W-:-:S13]  /*0500*/  ISETP.GT.U32.AND P4, PT, R14, R11, PT ;  /* 0x0000000b0e00720c */ /* 0x000fda0003f84070 */
[-C--:B------:R-:W-:Y:S02]  /*0510*/  @!P4 IADD3 R11, PT, PT, R11, -R14.reuse, RZ ;  /* 0x8000000e0b0bc210 */ /* 0x080fe40007ffe0ff */
[----:B------:R-:W-:Y:S02]  /*0520*/  @!P4 IADD3 R13, PT, PT, R13, 0x1, RZ ;  /* 0x000000010d0dc810 */ /* 0x000fe40007ffe0ff */
[CC--:B------:R-:W-:Y:S02]  /*0530*/  ISETP.GE.U32.AND P3, PT, R11.reuse, R14.reuse, PT ;  /* 0x0000000e0b00720c */ /* 0x0c0fe40003f66070 */
[-C--:B------:R-:W-:Y:S02]  /*0540*/  ISETP.GT.U32.AND P4, PT, R14, R11.reuse, PT ;  /* 0x0000000b0e00720c */ /* 0x080fe40003f84070 */
[----:B------:R-:W-:Y:S02]  /*0550*/  IADD3 R12, PT, PT, R11, -R14, RZ ;  /* 0x8000000e0b0c7210 */ /* 0x000fe40007ffe0ff */
[----:B------:R-:W0:Y:S02]  /*0560*/  @!P0 LDC.64 R14, c[0x0][0x3f8] ;  /* 0x0000fe00ff0e8b82 */ /* 0x000e240000000a00 */
[----:B------:R-:W-:-:S02]  /*0570*/  SEL R11, R12, R11, !P4 ;  /* 0x0000000b0c0b7207 */ /* 0x000fc40006000000 */
[----:B------:R-:W-:Y:S02]  /*0580*/  ISETP.NE.AND P4, PT, R16, RZ, PT ;  /* 0x000000ff1000720c */ /* 0x000fe40003f85270 */
[----:B------:R-:W-:Y:S02]  /*0590*/  LOP3.LUT R12, RZ, R16, RZ, 0x33, !PT ;  /* 0x00000010ff0c7212 */ /* 0x000fe400078e33ff */
[----:B------:R-:W-:Y:S02]  /*05a0*/  @P3 IADD3 R13, PT, PT, R13, 0x1, RZ ;  /* 0x000000010d0d3810 */ /* 0x000fe40007ffe0ff */
[----:B------:R-:W-:Y:S02]  /*05b0*/  @!P1 IADD3 R11, PT, PT, -R11, RZ, RZ ;  /* 0x000000ff0b0b9210 */ /* 0x000fe40007ffe1ff */
[----:B------:R-:W-:Y:S02]  /*05c0*/  ISETP.GE.U32.AND P3, PT, R46, UR16, PT ;  /* 0x000000102e007c0c */ /* 0x000fe4000bf66070 */
[----:B------:R-:W-:-:S02]  /*05d0*/  SEL R61, R12, R11, !P4 ;  /* 0x0000000b0c3d7207 */ /* 0x000fc40006000000 */
[----:B------:R-:W-:Y:S02]  /*05e0*/  ISETP.GE.AND.EX P3, PT, R25, UR17, PT, P3 ;  /* 0x0000001119007c0c */ /* 0x000fe4000bf66330 */
[----:B------:R-:W-:Y:S01]  /*05f0*/  @!P2 IADD3 R13, PT, PT, -R13, RZ, RZ ;  /* 0x000000ff0d0da210 */ /* 0x000fe20007ffe1ff */
[----:B------:R-:W-:-:S03]  /*0600*/  IMAD R26, R61, 0x62, RZ ;  /* 0x000000623d1a7824 */ /* 0x000fc600078e02ff */
[----:B------:R-:W-:Y:S02]  /*0610*/  SEL R13, R12, R13, !P4 ;  /* 0x0000000d0c0d7207 */ /* 0x000fe40006000000 */
[C---:B------:R-:W-:Y:S02]  /*0620*/  IADD3 R64, P1, PT, R26.reuse, R0, RZ ;  /* 0x000000001a407210 */ /* 0x040fe40007f3e0ff */
[----:B------:R-:W-:Y:S02]  /*0630*/  SHF.R.S32.HI R11, RZ, 0x1f, R13 ;  /* 0x0000001fff0b7819 */ /* 0x000fe4000001140d */
[----:B------:R-:W-:Y:S01]  /*0640*/  LEA.HI.X.SX32 R65, R26, RZ, 0x1, P1 ;  /* 0x000000ff1a417211 */ /* 0x000fe200008f0eff */
[----:B------:R-:W3:Y:S02]  /*0650*/  @!P3 LDC.64 R16, c[0x0][0x3f8] ;  /* 0x0000fe00ff10bb82 */ /* 0x000ee40000000a00 */
[----:B------:R-:W-:Y:S01]  /*0660*/  IMAD R12, R11, UR18, RZ ;  /* 0x000000120b0c7c24 */ /* 0x000fe2000f8e02ff */
[----:B------:R-:W-:Y:S01]  /*0670*/  IADD3 R11, PT, PT, R52, 0x8, RZ ;  /* 0x00000008340b7810 */ /* 0x000fe20007ffe0ff */
[----:B------:R-:W-:-:S03]  /*0680*/  IMAD.WIDE.U32 R64, R13, UR18, R64 ;  /* 0x000000120d407c25 */ /* 0x000fc6000f8e0040 */
[----:B------:R-:W-:Y:S01]  /*0690*/  ISETP.GE.U32.AND P2, PT, R11, UR16, PT ;  /* 0x000000100b007c0c */ /* 0x000fe2000bf46070 */
[----:B------:R-:W-:Y:S01]  /*06a0*/  IMAD R67, R13, UR19, R12 ;  /* 0x000000130d437c24 */ /* 0x000fe2000f8e020c */
[----:B------:R-:W-:Y:S01]  /*06b0*/  @!P0 MOV R66, R64 ;  /* 0x0000004000428202 */ /* 0x000fe20000000f00 */
[-C--:B0-----:R-:W-:Y:S01]  /*06c0*/  @!P0 IMAD R12, R19, R14.reuse, RZ ;  /* 0x0000000e130c8224 */ /* 0x081fe200078e02ff */
[----:B------:R-:W-:Y:S01]  /*06d0*/  SHF.R.S32.HI R29, RZ, 0x1f, R11 ;  /* 0x0000001fff1d7819 */ /* 0x000fe2000001140b */
[----:B------:R-:W0:Y:S01]  /*06e0*/  @!P3 LDC.64 R18, c[0x0][0x398] ;  /* 0x0000e600ff12bb82 */ /* 0x000e220000000a00 */
[----:B------:R-:W-:Y:S01]  /*06f0*/  IADD3 R67, PT, PT, R65, R67, RZ ;  /* 0x0000004341437210 */ /* 0x000fe20007ffe0ff */
[C---:B------:R-:W-:Y:S01]  /*0700*/  @!P0 IMAD R13, R52.reuse, R15, R12 ;  /* 0x0000000f340d8224 */ /* 0x040fe200078e020c */
[----:B------:R-:W-:Y:S01]  /*0710*/  ISETP.GE.AND.EX P2, PT, R29, UR17, PT, P2 ;  /* 0x000000111d007c0c */ /* 0x000fe2000bf46320 */
[----:B------:R-:W-:-:S05]  /*0720*/  @!P0 IMAD.WIDE.U32 R14, R52, R14, R66 ;  /* 0x0000000e340e8225 */ /* 0x000fca00078e0042 */
[----:B------:R-:W-:Y:S01]  /*0730*/  @!P0 IADD3 R15, PT, PT, R15, R13, RZ ;  /* 0x0000000d0f0f8210 */ /* 0x000fe20007ffe0ff */
[----:B---3--:R-:W-:Y:S01]  /*0740*/  @!P3 IMAD R25, R25, R16, RZ ;  /* 0x000000101919b224 */ /* 0x008fe200078e02ff */
[----:B------:R-:W3:Y:S01]  /*0750*/  @!P3 LDC.64 R12, c[0x0][0x3a0] ;  /* 0x0000e800ff0cbb82 */ /* 0x000ee20000000a00 */
[C---:B------:R-:W-:Y:S02]  /*0760*/  @!P0 SHF.L.U32 R31, R14.reuse, 0x1, RZ ;  /* 0x000000010e1f8819 */ /* 0x040fe400000006ff */
[----:B------:R-:W-:Y:S01]  /*0770*/  @!P0 SHF.L.U64.HI R30, R14, 0x1, R15 ;  /* 0x000000010e1e8819 */ /* 0x000fe2000001020f */
[----:B------:R-:W-:Y:S01]  /*0780*/  @!P3 IMAD R17, R46, R17, R25 ;  /* 0x000000112e11b224 */ /* 0x000fe200078e0219 */
[----:B-1----:R-:W-:Y:S02]  /*0790*/  @!P0 IADD3 R24, P1, PT, R31, R22, RZ ;  /* 0x000000161f188210 */ /* 0x002fe40007f3e0ff */
[----:B------:R-:W-:Y:S01]  /*07a0*/  @!P3 MOV R22, R64 ;  /* 0x000000400016b202 */ /* 0x000fe20000000f00 */
[----:B------:R-:W1:Y:S01]  /*07b0*/  @!P2 LDC.64 R14, c[0x0][0x3f8] ;  /* 0x0000fe00ff0eab82 */ /* 0x000e620000000a00 */
[----:B------:R-:W-:-:S02]  /*07c0*/  @!P0 IADD3.X R25, PT, PT, R30, R23, RZ, P1, !PT ;  /* 0x000000171e198210 */ /* 0x000fc40000ffe4ff */
[----:B------:R-:W-:Y:S02]  /*07d0*/  @!P3 MOV R23, R67 ;  /* 0x000000430017b202 */ /* 0x000fe40000000f00 */
[----:B------:R-:W-:Y:S02]  /*07e0*/  ISETP.GE.U32.AND P1, PT, R27, UR16, PT ;  /* 0x000000101b007c0c */ /* 0x000fe4000bf26070 */
[----:B------:R-:W-:Y:S01]  /*07f0*/  CS2R R36, SRZ ;  /* 0x0000000000247805 */ /* 0x000fe2000001ff00 */
[----:B------:R1:W5:Y:S01]  /*0800*/  @!P0 LDG.E R38, desc[UR8][R24.64] ;  /* 0x0000000818268981 */ /* 0x000362000c1e1900 */
[----:B------:R-:W-:Y:S01]  /*0810*/  @!P3 IMAD.WIDE.U32 R22, R46, R16, R22 ;  /* 0x000000102e16b225 */ /* 0x000fe200078e0016 */
[----:B------:R-:W-:Y:S02]  /*0820*/  ISETP.GE.AND.EX P1, PT, R28, UR17, PT, P1 ;  /* 0x000000111c007c0c */ /* 0x000fe4000bf26310 */
[----:B--2---:R-:W-:Y:S02]  /*0830*/  @!P0 IADD3 R16, P4, PT, R31, R20, RZ ;  /* 0x000000141f108210 */ /* 0x004fe40007f9e0ff */
[----:B------:R-:W-:-:S02]  /*0840*/  @!P3 IADD3 R31, PT, PT, R23, R17, RZ ;  /* 0x00000011171fb210 */ /* 0x000fc40007ffe0ff */
[----:B------:R-:W-:Y:S02]  /*0850*/  @!P3 SHF.L.U32 R23, R22, 0x1, RZ ;  /* 0x000000011617b819 */ /* 0x000fe400000006ff */
[----:B------:R-:W-:Y:S02]  /*0860*/  @!P0 IADD3.X R17, PT, PT, R30, R21, RZ, P4, !PT ;  /* 0x000000151e118210 */ /* 0x000fe400027fe4ff */
[----:B------:R-:W-:Y:S02]  /*0870*/  @!P3 SHF.L.U64.HI R22, R22, 0x1, R31 ;  /* 0x000000011616b819 */ /* 0x000fe4000001021f */
[C---:B---3--:R-:W-:Y:S01]  /*0880*/  @!P3 IADD3 R20, P4, PT, R23.reuse, R12, RZ ;  /* 0x0000000c1714b210 */ /* 0x048fe20007f9e0ff */
[----:B------:R2:W5:Y:S01]  /*0890*/  @!P0 LDG.E R37, desc[UR8][R16.64] ;  /* 0x0000000810258981 */ /* 0x000562000c1e1900 */
[----:B0-----:R-:W-:Y:S02]  /*08a0*/  @!P3 IADD3 R18, P5, PT, R23, R18, RZ ;  /* 0x000000121712b210 */ /* 0x001fe40007fbe0ff */
[----:B------:R-:W-:-:S02]  /*08b0*/  @!P3 IADD3.X R21, PT, PT, R22, R13, RZ, P4, !PT ;  /* 0x0000000d1615b210 */ /* 0x000fc400027fe4ff */
[----:B------:R-:W0:Y:S01]  /*08c0*/  @!P1 LDC.64 R12, c[0x0][0x3f8] ;  /* 0x0000fe00ff0c9b82 */ /* 0x000e220000000a00 */
[----:B------:R-:W-:Y:S01]  /*08d0*/  @!P3 IADD3.X R19, PT, PT, R22, R19, RZ, P5, !PT ;  /* 0x000000131613b210 */ /* 0x000fe20002ffe4ff */
[----:B-1----:R-:W-:Y:S01]  /*08e0*/  @!P2 IMAD R24, R29, R14, RZ ;  /* 0x0000000e1d18a224 */ /* 0x002fe200078e02ff */
[----:B------:R-:W-:-:S05]  /*08f0*/  @!P2 MOV R22, R64 ;  /* 0x000000400016a202 */ /* 0x000fca0000000f00 */
[----:B--2---:R-:W1:Y:S01]  /*0900*/  @!P2 LDC.64 R16, c[0x0][0x3a0] ;  /* 0x0000e800ff10ab82 */ /* 0x004e620000000a00 */
[----:B------:R-:W-:Y:S01]  /*0910*/  @!P2 MOV R23, R67 ;  /* 0x000000430017a202 */ /* 0x000fe20000000f00 */
[C---:B------:R-:W-:Y:S02]  /*0920*/  @!P2 IMAD R25, R11.reuse, R15, R24 ;  /* 0x0000000f0b19a224 */ /* 0x040fe400078e0218 */
[----:B------:R-:W-:Y:S01]  /*0930*/  @!P2 IMAD.WIDE.U32 R22, R11, R14, R22 ;  /* 0x0000000e0b16a225 */ /* 0x000fe200078e0016 */
[----:B------:R-:W-:-:S03]  /*0940*/  ISETP.GE.U32.AND P0, PT, R45, UR16, PT ;  /* 0x000000102d007c0c */ /* 0x000fc6000bf06070 */
[----:B------:R-:W2:Y:S01]  /*0950*/  @!P2 LDC.64 R14, c[0x0][0x398] ;  /* 0x0000e600ff0eab82 */ /* 0x000ea20000000a00 */
[----:B------:R-:W-:Y:S02]  /*0960*/  @!P2 IADD3 R23, PT, PT, R23, R25, RZ ;  /* 0x000000191717a210 */ /* 0x000fe40007ffe0ff */
[----:B------:R-:W-:-:S05]  /*0970*/  ISETP.GE.AND.EX P0, PT, R5, UR17, PT, P0 ;  /* 0x0000001105007c0c */ /* 0x000fca000bf06300 */
[----:B------:R-:W3:Y:S01]  /*0980*/  LDC.64 R24, c[0x0][0x3b8] ;  /* 0x0000ee00ff187b82 */ /* 0x000ee20000000a00 */
[C---:B------:R-:W-:Y:S02]  /*0990*/  @!P2 SHF.L.U32 R31, R22.reuse, 0x1, RZ ;  /* 0x00000001161fa819 */ /* 0x040fe400000006ff */
[----:B------:R-:W-:Y:S01]  /*09a0*/  @!P2 SHF.L.U64.HI R30, R22, 0x1, R23 ;  /* 0x00000001161ea819 */ /* 0x000fe20000010217 */
[----:B0-----:R-:W-:Y:S01]  /*09b0*/  @!P1 IMAD R22, R28, R12, RZ ;  /* 0x0000000c1c169224 */ /* 0x001fe200078e02ff */
[----:B------:R-:W-:Y:S02]  /*09c0*/  MOV R11, RZ ;  /* 0x000000ff000b7202 */ /* 0x000fe40000000f00 */
[----:B------:R-:W-:Y:S02]  /*09d0*/  CS2R R34, SRZ ;  /* 0x0000000000227805 */ /* 0x000fe4000001ff00 */
[----:B------:R-:W-:Y:S02]  /*09e0*/  ISETP.GE.U32.AND P4, PT, R44, UR16, PT ;  /* 0x000000102c007c0c */ /* 0x000fe4000bf86070 */
[----:B-1----:R-:W-:Y:S01]  /*09f0*/  @!P2 IADD3 R28, P6, PT, R31, R16, RZ ;  /* 0x000000101f1ca210 */ /* 0x002fe20007fde0ff */
[----:B------:R0:W5:Y:S01]  /*0a00*/  @!P3 LDG.E R11, desc[UR8][R18.64] ;  /* 0x00000008120bb981 */ /* 0x000162000c1e1900 */
[----:B------:R-:W-:-:S02]  /*0a10*/  ISETP.GE.AND.EX P4, PT, R4, UR17, PT, P4 ;  /* 0x0000001104007c0c */ /* 0x000fc4000bf86340 */
[----:B------:R-:W-:Y:S01]  /*0a20*/  @!P2 IADD3.X R29, PT, PT, R30, R17, RZ, P6, !PT ;  /* 0x000000111e1da210 */ /* 0x000fe200037fe4ff */
[----:B------:R1:W5:Y:S01]  /*0a30*/  @!P3 LDG.E R34, desc[UR8][R20.64] ;  /* 0x000000081422b981 */ /* 0x000362000c1e1900 */
[----:B------:R-:W-:Y:S02]  /*0a40*/  @!P1 MOV R16, R64 ;  /* 0x0000004000109202 */ /* 0x000fe40000000f00 */
[----:B------:R-:W-:Y:S01]  /*0a50*/  @!P1 MOV R17, R67 ;  /* 0x0000004300119202 */ /* 0x000fe20000000f00 */
[C---:B------:R-:W-:Y:S01]  /*0a60*/  @!P1 IMAD R33, R27.reuse, R13, R22 ;  /* 0x0000000d1b219224 */ /* 0x040fe200078e0216 */
[----:B------:R2:W5:Y:S01]  /*0a70*/  @!P2 LDG.E R36, desc[UR8][R28.64] ;  /* 0x000000081c24a981 */ /* 0x000562000c1e1900 */
[----:B0-----:R-:W0:Y:S01]  /*0a80*/  @!P1 LDC.64 R18, c[0x0][0x3a0] ;  /* 0x0000e800ff129b82 */ /* 0x001e220000000a00 */
[----:B------:R-:W-:-:S07]  /*0a90*/  @!P1 IMAD.WIDE.U32 R16, R27, R12, R16 ;  /* 0x0000000c1b109225 */ /* 0x000fce00078e0010 */
[----:B-1----:R-:W1:Y:S01]  /*0aa0*/  @!P0 LDC.64 R20, c[0x0][0x3f8] ;  /* 0x0000fe00ff148b82 */ /* 0x002e620000000a00 */
[----:B------:R-:W-:Y:S01]  /*0ab0*/  @!P1 IADD3 R17, PT, PT, R17, R33, RZ ;  /* 0x0000002111119210 */ /* 0x000fe20007ffe0ff */
[----:B---3--:R-:W-:Y:S01]  /*0ac0*/  IMAD.WIDE R24, R39, 0x8, R24 ;  /* 0x0000000827187825 */ /* 0x008fe200078e0218 */
[----:B--2---:R-:W-:-:S05]  /*0ad0*/  @!P2 IADD3 R28, P6, PT, R31, R14, RZ ;  /* 0x0000000e1f1ca210 */ /* 0x004fca0007fde0ff */
[----:B------:R-:W2:Y:S01]  /*0ae0*/  @!P1 LDC.64 R22, c[0x0][0x398] ;  /* 0x0000e600ff169b82 */ /* 0x000ea20000000a00 */
[C---:B------:R-:W-:Y:S02]  /*0af0*/  @!P1 SHF.L.U32 R31, R16.reuse, 0x1, RZ ;  /* 0x00000001101f9819 */ /* 0x040fe400000006ff */
[----:B------:R-:W-:Y:S02]  /*0b00*/  @!P1 SHF.L.U64.HI R32, R16, 0x1, R17 ;  /* 0x0000000110209819 */ /* 0x000fe40000010211 */
[----:B------:R0:W3:Y:S03]  /*0b10*/  LDG.E.64 R16, desc[UR8][R24.64] ;  /* 0x0000000818107981 */ /* 0x0000e6000c1e1b00 */
[----:B------:R-:W4:Y:S01]  /*0b20*/  @!P4 LDC.64 R12, c[0x0][0x3f8] ;  /* 0x0000fe00ff0ccb82 */ /* 0x000f220000000a00 */
[----:B------:R-:W-:Y:S02]  /*0b30*/  @!P2 IADD3.X R29, PT, PT, R30, R15, RZ, P6, !PT ;  /* 0x0000000f1e1da210 */ /* 0x000fe400037fe4ff */
[----:B------:R-:W-:-:S03]  /*0b40*/  ISETP.GE.U32.AND P5, PT, R43, UR16, PT ;  /* 0x000000102b007c0c */ /* 0x000fc6000bfa6070 */
[----:B------:R1:W5:Y:S01]  /*0b50*/  @!P2 LDG.E R35, desc[UR8][R28.64] ;  /* 0x000000081c23a981 */ /* 0x000362000c1e1900 */
[----:B0-----:R-:W-:Y:S01]  /*0b60*/  @!P1 IADD3 R24, P6, PT, R31, R18, RZ ;  /* 0x000000121f189210 */ /* 0x001fe20007fde0ff */
[----:B-1----:R-:W-:Y:S01]  /*0b70*/  @!P0 IMAD R30, R5, R20, RZ ;  /* 0x00000014051e8224 */ /* 0x002fe200078e02ff */
[----:B------:R-:W0:Y:S01]  /*0b80*/  @!P0 LDC.64 R14, c[0x0][0x3a0] ;  /* 0x0000e800ff0e8b82 */ /* 0x000e220000000a00 */
[----:B------:R-:W-:Y:S02]  /*0b90*/  ISETP.GE.AND.EX P5, PT, R3, UR17, PT, P5 ;  /* 0x0000001103007c0c */ /* 0x000fe4000bfa6350 */
[----:B------:R-:W-:Y:S02]  /*0ba0*/  @!P1 IADD3.X R25, PT, PT, R32, R19, RZ, P6, !PT ;  /* 0x0000001320199210 */ /* 0x000fe400037fe4ff */
[----:B------:R-:W-:Y:S02]  /*0bb0*/  @!P0 MOV R28, R64 ;  /* 0x00000040001c8202 */ /* 0x000fe40000000f00 */
[----:B------:R-:W-:Y:S01]  /*0bc0*/  @!P0 MOV R29, R67 ;  /* 0x00000043001d8202 */ /* 0x000fe20000000f00 */
[C---:B------:R-:W-:Y:S01]  /*0bd0*/  @!P0 IMAD R33, R45.reuse, R21, R30 ;  /* 0x000000152d218224 */ /* 0x040fe200078e021e */
[----:B------:R-:W1:Y:S01]  /*0be0*/  @!P0 LDC.64 R18, c[0x0][0x398] ;  /* 0x0000e600ff128b82 */ /* 0x000e620000000a00 */
[----:B------:R-:W-:Y:S01]  /*0bf0*/  @!P0 IMAD.WIDE.U32 R28, R45, R20, R28 ;  /* 0x000000142d1c8225 */ /* 0x000fe200078e001c */
[----:B--2---:R-:W-:-:S04]  /*0c00*/  @!P1 IADD3 R30, P2, PT, R31, R22, RZ ;  /* 0x000000161f1e9210 */ /* 0x004fc80007f5e0ff */
[----:B------:R-:W-:Y:S01]  /*0c10*/  @!P0 IADD3 R33, PT, PT, R29, R33, RZ ;  /* 0x000000211d218210 */ /* 0x000fe20007ffe0ff */
[----:B----4-:R-:W-:Y:S01]  /*0c20*/  @!P4 IMAD R22, R4, R12, RZ ;  /* 0x0000000c0416c224 */ /* 0x010fe200078e02ff */
[----:B------:R-:W-:Y:S01]  /*0c30*/  ISETP.GE.U32.AND P3, PT, R42, UR16, PT ;  /* 0x000000102a007c0c */ /* 0x000fe2000bf66070 */
[----:B------:R-:W2:Y:S01]  /*0c40*/  @!P4 LDC.64 R20, c[0x0][0x3a0] ;  /* 0x0000e800ff14cb82 */ /* 0x000ea20000000a00 */
[----:B------:R-:W-:Y:S02]  /*0c50*/  MOV R53, RZ ;  /* 0x000000ff00357202 */ /* 0x000fe40000000f00 */
[----:B------:R-:W-:Y:S02]  /*0c60*/  @!P1 IADD3.X R31, PT, PT, R32, R23, RZ, P2, !PT ;  /* 0x00000017201f9210 */ /* 0x000fe400017fe4ff */
[----:B------:R-:W-:Y:S02]  /*0c70*/  @!P0 SHF.L.U64.HI R56, R28, 0x1, R33 ;  /* 0x000000011c388819 */ /* 0x000fe40000010221 */
[----:B------:R-:W-:Y:S01]  /*0c80*/  @!P4 MOV R32, R64 ;  /* 0x000000400020c202 */ /* 0x000fe20000000f00 */
[----:B------:R-:W-:Y:S01]  /*0c90*/  @!P4 IMAD R57, R44, R13, R22 ;  /* 0x0000000d2c39c224 */ /* 0x000fe200078e0216 */
[----:B------:R-:W-:Y:S01]  /*0ca0*/  @!P4 MOV R33, R67 ;  /* 0x000000430021c202 */ /* 0x000fe20000000f00 */
[----:B------:R-:W4:Y:S01]  /*0cb0*/  @!P5 LDC.64 R22, c[0x0][0x3f8] ;  /* 0x0000fe00ff16db82 */ /* 0x000f220000000a00 */
[----:B------:R-:W-:Y:S01]  /*0cc0*/  ISETP.GE.AND.EX P3, PT, R2, UR17, PT, P3 ;  /* 0x0000001102007c0c */ /* 0x000fe2000bf66330 */
[----:B------:R0:W5:Y:S01]  /*0cd0*/  @!P1 LDG.E R53, desc[UR8][R24.64] ;  /* 0x0000000818359981 */ /* 0x000162000c1e1900 */
[----:B------:R-:W-:Y:S01]  /*0ce0*/  @!P4 IMAD.WIDE.U32 R12, R44, R12, R32 ;  /* 0x0000000c2c0cc225 */ /* 0x000fe200078e0020 */
[----:B------:R-:W-:-:S02]  /*0cf0*/  CS2R R54, SRZ ;  /* 0x0000000000367805 */ /* 0x000fc4000001ff00 */
[----:B------:R-:W-:Y:S02]  /*0d00*/  @!P0 SHF.L.U32 R27, R28, 0x1, RZ ;  /* 0x000000011c1b8819 */ /* 0x000fe400000006ff */
[----:B0-----:R-:W0:Y:S01]  /*0d10*/  @!P4 LDC.64 R24, c[0x0][0x398] ;  /* 0x0000e600ff18cb82 */ /* 0x001e220000000a00 */
[----:B------:R-:W-:Y:S01]  /*0d20*/  @!P4 IADD3 R13, PT, PT, R13, R57, RZ ;  /* 0x000000390d0dc210 */ /* 0x000fe20007ffe0ff */
[----:B------:R4:W5:Y:S01]  /*0d30*/  @!P1 LDG.E R54, desc[UR8][R30.64] ;  /* 0x000000081e369981 */ /* 0x000962000c1e1900 */
[C---:B------:R-:W-:Y:S02]  /*0d40*/  @!P0 IADD3 R28, P2, PT, R27.reuse, R14, RZ ;  /* 0x0000000e1b1c8210 */ /* 0x040fe40007f5e0ff */
[----:B-1----:R-:W-:Y:S02]  /*0d50*/  @!P0 IADD3 R14, P1, PT, R27, R18, RZ ;  /* 0x000000121b0e8210 */ /* 0x002fe40007f3e0ff */
[C---:B------:R-:W-:Y:S02]  /*0d60*/  @!P4 SHF.L.U32 R27, R12.reuse, 0x1, RZ ;  /* 0x000000010c1bc819 */ /* 0x040fe400000006ff */
[----:B------:R-:W-:-:S02]  /*0d70*/  @!P4 SHF.L.U64.HI R32, R12, 0x1, R13 ;  /* 0x000000010c20c819 */ /* 0x000fc4000001020d */
[----:B------:R-:W1:Y:S01]  /*0d80*/  @!P3 LDC.64 R12, c[0x0][0x3f8] ;  /* 0x0000fe00ff0cbb82 */ /* 0x000e620000000a00 */
[C---:B------:R-:W-:Y:S02]  /*0d90*/  @!P0 IADD3.X R29, PT, PT, R56.reuse, R15, RZ, P2, !PT ;  /* 0x0000000f381d8210 */ /* 0x040fe400017fe4ff */
[----:B------:R-:W-:Y:S02]  /*0da0*/  @!P0 IADD3.X R15, PT, PT, R56, R19, RZ, P1, !PT ;  /* 0x00000013380f8210 */ /* 0x000fe40000ffe4ff */
[----:B------:R-:W-:Y:S02]  /*0db0*/  CS2R R56, SRZ ;  /* 0x0000000000387805 */ /* 0x000fe4000001ff00 */
[----:B--2---:R-:W-:Y:S01]  /*0dc0*/  @!P4 IADD3 R20, P2, PT, R27, R20, RZ ;  /* 0x000000141b14c210 */ /* 0x004fe20007f5e0ff */
[----:B------:R2:W5:Y:S01]  /*0dd0*/  @!P0 LDG.E R55, desc[UR8][R28.64] ;  /* 0x000000081c378981 */ /* 0x000562000c1e1900 */
[----:B------:R-:W1:Y:S01]  /*0de0*/  @!P5 LDC.64 R18, c[0x0][0x3a0] ;  /* 0x0000e800ff12db82 */ /* 0x000e620000000a00 */
[----:B----4-:R-:W-:-:S02]  /*0df0*/  @!P5 IMAD R30, R3, R22, RZ ;  /* 0x00000016031ed224 */ /* 0x010fc400078e02ff */
[----:B------:R4:W5:Y:S01]  /*0e00*/  @!P0 LDG.E R56, desc[UR8][R14.64] ;  /* 0x000000080e388981 */ /* 0x000962000c1e1900 */
[----:B------:R-:W-:Y:S02]  /*0e10*/  ISETP.NE.AND P1, PT, RZ, UR12, PT ;  /* 0x0000000cff007c0c */ /* 0x000fe4000bf25270 */
[----:B--2---:R-:W-:Y:S02]  /*0e20*/  @!P5 MOV R28, R64 ;  /* 0x00000040001cd202 */ /* 0x004fe40000000f00 */
[----:B------:R-:W-:Y:S02]  /*0e30*/  @!P5 MOV R29, R67 ;  /* 0x00000043001dd202 */ /* 0x000fe40000000f00 */
[----:B------:R-:W-:Y:S01]  /*0e40*/  @!P4 IADD3.X R21, PT, PT, R32, R21, RZ, P2, !PT ;  /* 0x000000152015c210 */ /* 0x000fe200017fe4ff */
[----:B----4-:R-:W2:Y:S01]  /*0e50*/  @!P5 LDC.64 R14, c[0x0][0x398] ;  /* 0x0000e600ff0edb82 */ /* 0x010ea20000000a00 */
[----:B0-----:R-:W-:Y:S01]  /*0e60*/  @!P4 IADD3 R24, P0, PT, R27, R24, RZ ;  /* 0x000000181b18c210 */ /* 0x001fe20007f1e0ff */
[----:B------:R-:W-:-:S02]  /*0e70*/  @!P5 IMAD R27, R43, R23, R30 ;  /* 0x000000172b1bd224 */ /* 0x000fc400078e021e */
[----:B------:R-:W-:Y:S01]  /*0e80*/  @!P5 IMAD.WIDE.U32 R28, R43, R22, R28 ;  /* 0x000000162b1cd225 */ /* 0x000fe200078e001c */
[----:B------:R0:W5:Y:S01]  /*0e90*/  @!P4 LDG.E R57, desc[UR8][R20.64] ;  /* 0x000000081439c981 */ /* 0x000162000c1e1900 */
[----:B------:R-:W-:Y:S02]  /*0ea0*/  CS2R R58, SRZ ;  /* 0x00000000003a7805 */ /* 0x000fe4000001ff00 */
[----:B------:R-:W-:Y:S01]  /*0eb0*/  @!P4 IADD3.X R25, PT, PT, R32, R25, RZ, P0, !PT ;  /* 0x000000192019c210 */ /* 0x000fe200007fe4ff */
[----:B------:R-:W4:Y:S01]  /*0ec0*/  @!P3 LDC.64 R22, c[0x0][0x398] ;  /* 0x0000e600ff16bb82 */ /* 0x000f220000000a00 */
[----:B------:R-:W-:Y:S01]  /*0ed0*/  @!P5 IADD3 R29, PT, PT, R29, R27, RZ ;  /* 0x0000001b1d1dd210 */ /* 0x000fe20007ffe0ff */
[----:B-1----:R-:W-:Y:S01]  /*0ee0*/  @!P3 IMAD R30, R2, R12, RZ ;  /* 0x0000000c021eb224 */ /* 0x002fe200078e02ff */
[C---:B------:R-:W-:Y:S01]  /*0ef0*/  @!P5 SHF.L.U32 R27, R28.reuse, 0x1, RZ ;  /* 0x000000011c1bd819 */ /* 0x040fe200000006ff */
[----:B------:R1:W5:Y:S04]  /*0f00*/  @!P4 LDG.E R58, desc[UR8][R24.64] ;  /* 0x00000008183ac981 */ /* 0x000368000c1e1900 */
[----:B0-----:R-:W0:Y:S01]  /*0f10*/  @!P3 LDC.64 R20, c[0x0][0x3a0] ;  /* 0x0000e800ff14bb82 */ /* 0x001e220000000a00 */
[----:B------:R-:W-:Y:S01]  /*0f20*/  @!P5 SHF.L.U64.HI R32, R28, 0x1, R29 ;  /* 0x000000011c20d819 */ /* 0x000fe2000001021d */
[----:B------:R-:W-:Y:S01]  /*0f30*/  @!P3 IMAD R33, R42, R13, R30 ;  /* 0x0000000d2a21b224 */ /* 0x000fe200078e021e */
[----:B------:R-:W-:-:S02]  /*0f40*/  @!P3 MOV R30, R64 ;  /* 0x00000040001eb202 */ /* 0x000fc40000000f00 */
[----:B------:R-:W-:-:S03]  /*0f50*/  @!P3 MOV R31, R67 ;  /* 0x00000043001fb202 */ /* 0x000fc60000000f00 */
[----:B------:R-:W4:Y:S01]  /*0f60*/  LDC.64 R28, c[0x0][0x3a8] ;  /* 0x0000ea00ff1c7b82 */ /* 0x000f220000000a00 */
[----:B------:R-:W-:-:S07]  /*0f70*/  @!P5 IADD3 R18, P0, PT, R27, R18, RZ ;  /* 0x000000121b12d210 */ /* 0x000fce0007f1e0ff */
[----:B-1----:R-:W1:Y:S01]  /*0f80*/  @P1 LDC.64 R24, c[0x0][0x3b0] ;  /* 0x0000ec00ff181b82 */ /* 0x002e620000000a00 */
[----:B------:R-:W-:Y:S01]  /*0f90*/  @!P3 IMAD.WIDE.U32 R12, R42, R12, R30 ;  /* 0x0000000c2a0cb225 */ /* 0x000fe200078e001e */
[----:B------:R-:W-:Y:S02]  /*0fa0*/  @!P5 IADD3.X R19, PT, PT, R32, R19, RZ, P0, !PT ;  /* 0x000000132013d210 */ /* 0x000fe400007fe4ff */
[----:B--2---:R-:W-:Y:S02]  /*0fb0*/  @!P5 IADD3 R14, P0, PT, R27, R14, RZ ;  /* 0x0000000e1b0ed210 */ /* 0x004fe40007f1e0ff */
[----:B------:R-:W-:Y:S02]  /*0fc0*/  @!P3 IADD3 R27, PT, PT, R13, R33, RZ ;  /* 0x000000210d1bb210 */ /* 0x000fe40007ffe0ff */
[----:B------:R-:W-:Y:S02]  /*0fd0*/  MOV R60, RZ ;  /* 0x000000ff003c7202 */ /* 0x000fe40000000f00 */
[----:B------:R-:W-:-:S02]  /*0fe0*/  CS2R R62, SRZ ;  /* 0x00000000003e7805 */ /* 0x000fc4000001ff00 */
[----:B------:R-:W-:Y:S01]  /*0ff0*/  @!P3 SHF.L.U32 R13, R12, 0x1, RZ ;  /* 0x000000010c0db819 */ /* 0x000fe200000006ff */
[----:B------:R-:W5:Y:S01]  /*1000*/  @!P5 LDG.E R59, desc[UR8][R18.64] ;  /* 0x00000008123bd981 */ /* 0x000f62000c1e1900 */
[----:B------:R-:W-:Y:S02]  /*1010*/  @!P5 IADD3.X R15, PT, PT, R32, R15, RZ, P0, !PT ;  /* 0x0000000f200fd210 */ /* 0x000fe400007fe4ff */
[C---:B0-----:R-:W-:Y:S02]  /*1020*/  @!P3 IADD3 R20, P0, PT, R13.reuse, R20, RZ ;  /* 0x000000140d14b210 */ /* 0x041fe40007f1e0ff */
[----:B----4-:R-:W-:Y:S01]  /*1030*/  @!P3 IADD3 R22, P2, PT, R13, R22, RZ ;  /* 0x000000160d16b210 */ /* 0x010fe20007f5e0ff */
[----:B------:R0:W5:Y:S01]  /*1040*/  @!P5 LDG.E R60, desc[UR8][R14.64] ;  /* 0x000000080e3cd981 */ /* 0x000162000c1e1900 */
[----:B------:R-:W-:Y:S02]  /*1050*/  IADD3 R13, PT, PT, R26, R0, RZ ;  /* 0x000000001a0d7210 */ /* 0x000fe40007ffe0ff */
[----:B------:R-:W-:-:S04]  /*1060*/  @!P3 SHF.L.U64.HI R12, R12, 0x1, R27 ;  /* 0x000000010c0cb819 */ /* 0x000fc8000001021b */
[C---:B------:R-:W-:Y:S01]  /*1070*/  @!P3 IADD3.X R21, PT, PT, R12.reuse, R21, RZ, P0, !PT ;  /* 0x000000150c15b210 */ /* 0x040fe200007fe4ff */
[----:B-1----:R-:W-:Y:S01]  /*1080*/  @P1 IMAD.WIDE R24, R13, 0x4, R24 ;  /* 0x000000040d181825 */ /* 0x002fe200078e0218 */
[----:B------:R-:W-:-:S03]  /*1090*/  @!P3 IADD3.X R23, PT, PT, R12, R23, RZ, P2, !PT ;  /* 0x000000170c17b210 */ /* 0x000fc600017fe4ff */
[----:B0-----:R-:W-:Y:S01]  /*10a0*/  IMAD.WIDE R14, R13, 0x4, R28 ;  /* 0x000000040d0e7825 */ /* 0x001fe200078e021c */
[----:B------:R-:W-:Y:S01]  /*10b0*/  CS2R R12, SRZ ;  /* 0x00000000000c7805 */ /* 0x000fe2000001ff00 */
[----:B------:R0:W5:Y:S04]  /*10c0*/  @!P3 LDG.E R63, desc[UR8][R20.64] ;  /* 0x00000008143fb981 */ /* 0x000168000c1e1900 */
[----:B------:R0:W5:Y:S04]  /*10d0*/  @!P3 LDG.E R62, desc[UR8][R22.64] ;  /* 0x00000008163eb981 */ /* 0x000168000c1e1900 */
[----:B------:R0:W5:Y:S04]  /*10e0*/  @P1 LDG.E.64 R12, desc[UR8][R24.64] ;  /* 0x00000008180c1981 */ /* 0x000168000c1e1b00 */
[----:B------:R-:W5:Y:S01]  /*10f0*/  LDG.E.64 R14, desc[UR8][R14.64] ;  /* 0x000000080e0e7981 */ /* 0x000f62000c1e1b00 */
[----:B------:R-:W-:Y:S01]  /*1100*/  UISETP.NE.AND UP1, UPT, UR12, URZ, UPT ;  /* 0x000000ff0c00728c */ /* 0x000fe2000bf25270 */
[----:B------:R-:W-:Y:S01]  /*1110*/  UMOV UR10, 0x3f800000 ;  /* 0x3f800000000a7882 */ /* 0x000fe20000000000 */
[----:B---3--:R-:W-:-:S13]  /*1120*/  R2UR UR13, R16 ;  /* 0x00000000100d72ca */ /* 0x008fda00000e0000 */
[----:B------:R-:W-:-:S05]  /*1130*/  MOV R16, UR13 ;  /* 0x0000000d00107c02 */ /* 0x000fca0008000f00 */
[----:B------:R-:W-:-:S05]  /*1140*/  FFMA.FTZ R17, -R16, UR13, R17 ;  /* 0x0000000d10117c23 */ /* 0x000fca0008010111 */
[----:B------:R-:W-:-:S13]  /*1150*/  FSETP.GTU.FTZ.AND P0, PT, R17, RZ, PT ;  /* 0x000000ff1100720b */ /* 0x000fda0003f1c000 */
[----:B------:R-:W-:-:S05]  /*1160*/  VOTEU.ANY UP0, P0 ;  /* 0x0000000000ff7886 */ /* 0x000fca0000000100 */
[----:B------:R-:W1:Y:S01]  /*1170*/  @UP0 LDCU UR6, c[0x0][0x3c0] ;  /* 0x00007800ff0607ac */ /* 0x000e620008000800 */
[----:B------:R-:W-:-:S13]  /*1180*/  PLOP3.LUT P0, PT, PT, PT, UP0, 0x80, 0x8 ;  /* 0x000000000008781c */ /* 0x000fda0003f0f008 */
[----:B-1----:R-:W-:-:S06]  /*1190*/  @P0 FADD.FTZ R16, R17, UR6 ;  /* 0x0000000611100e21 */ /* 0x002fcc0008010000 */
[----:B------:R-:W1:Y:S02]  /*11a0*/  @P0 MUFU.RSQ R16, R16 ;  /* 0x0000001000100308 */ /* 0x000e640000001400 */
[----:B-1----:R-:W-:-:S13]  /*11b0*/  @P0 R2UR UR6, R16 ;  /* 0x00000000100602ca */ /* 0x002fda00000e0000 */
[----:B------:R-:W-:Y:S01]  /*11c0*/  @UP0 UMOV UR10, UR6 ;  /* 0x00000006000a0c82 */ /* 0x000fe20008000000 */
[----:B0-----:R-:W-:Y:S05]  /*11d0*/  BRA.U UP1, `(.L_x_584) ;  /* 0x0000000901447547 */ /* 0x001fea000b800000 */
[--C-:B-----5:R-:W-:Y:S02]  /*11e0*/  HADD2.F32 R18, -RZ, R38.reuse.H0_H0 ;  /* 0x20000026ff127230 */ /* 0x120fe40000004100 */
[--C-:B------:R-:W-:Y:S02]  /*11f0*/  HADD2.F32 R17, -RZ, R37.reuse.H0_H0 ;  /* 0x20000025ff117230 */ /* 0x100fe40000004100 */
[----:B------:R-:W-:Y:S02]  /*1200*/  HADD2.F32 R19, -RZ, R38.H1_H1 ;  /* 0x30000026ff137230 */ /* 0x000fe40000004100 */
[----:B------:R-:W-:Y:S01]  /*1210*/  FADD.FTZ R18, R18, -UR13 ;  /* 0x8000000d12127e21 */ /* 0x000fe20008010000 */
[----:B------:R-:W-:Y:S02]  /*1220*/  HADD2.F32 R20, -RZ, R36.H0_H0 ;  /* 0x20000024ff147230 */ /* 0x000fe40000004100 */
[----:B------:R-:W-:Y:S01]  /*1230*/  FMUL.FTZ R23, R14, R17 ;  /* 0x000000110e177220 */ /* 0x000fe20000410000 */
[----:B------:R-:W-:-:S02]  /*1240*/  HADD2.F32 R16, -RZ, R37.H1_H1 ;  /* 0x30000025ff107230 */ /* 0x000fc40000004100 */
[----:B------:R-:W-:Y:S01]  /*1250*/  FADD.FTZ R19, R19, -UR13 ;  /* 0x8000000d13137e21 */ /* 0x000fe20008010000 */
[----:B------:R-:W-:Y:S01]  /*1260*/  FMUL.FTZ R18, R18, UR10 ;  /* 0x0000000a12127c20 */ /* 0x000fe20008410000 */
[----:B------:R-:W-:Y:S01]  /*1270*/  FADD.FTZ R24, R20, -UR13 ;  /* 0x8000000d14187e21 */ /* 0x000fe20008010000 */
[----:B------:R-:W-:Y:S02]  /*1280*/  HADD2.F32 R21, -RZ, R35.H0_H0 ;  /* 0x20000023ff157230 */ /* 0x000fe40000004100 */
[----:B------:R-:W-:Y:S01]  /*1290*/  FMUL.FTZ R20, R15, R16 ;  /* 0x000000100f147220 */ /* 0x000fe20000410000 */
[----:B------:R-:W-:Y:S01]  /*12a0*/  FADD.FTZ R25, RZ, R23 ;  /* 0x00000017ff197221 */ /* 0x000fe20000010000 */
[----:B------:R-:W-:Y:S01]  /*12b0*/  FMUL.FTZ R19, R19, UR10 ;  /* 0x0000000a13137c20 */ /* 0x000fe20008410000 */
[----:B------:R-:W-:Y:S01]  /*12c0*/  FFMA.FTZ R22, R18, R23, RZ ;  /* 0x0000001712167223 */ /* 0x000fe200000100ff */
[----:B------:R-:W-:Y:S01]  /*12d0*/  FFMA.FTZ R26, R17, R18, RZ ;  /* 0x00000012111a7223 */ /* 0x000fe200000100ff */
[----:B------:R-:W-:Y:S01]  /*12e0*/  FADD.FTZ R18, R20, R25 ;  /* 0x0000001914127221 */ /* 0x000fe20000010000 */
[----:B------:R-:W-:Y:S01]  /*12f0*/  FMUL.FTZ R27, R24, UR10 ;  /* 0x0000000a181b7c20 */ /* 0x000fe20008410000 */
[----:B------:R-:W-:Y:S01]  /*1300*/  FFMA.FTZ R20, R19, R20, R22 ;  /* 0x0000001413147223 */ /* 0x000fe20000010016 */
[----:B------:R-:W-:Y:S01]  /*1310*/  FMUL.FTZ R25, R14, R21 ;  /* 0x000000150e197220 */ /* 0x000fe20000410000 */
[----:B------:R-:W-:Y:S01]  /*1320*/  FADD.FTZ R28, RZ, R17 ;  /* 0x00000011ff1c7221 */ /* 0x000fe20000010000 */
[----:B------:R-:W-:-:S02]  /*1330*/  HADD2.F32 R23, -RZ, R36.H1_H1 ;  /* 0x30000024ff177230 */ /* 0x000fc40000004100 */
[----:B------:R-:W-:Y:S01]  /*1340*/  FFMA.FTZ R19, R16, R19, RZ ;  /* 0x0000001310137223 */ /* 0x000fe200000100ff */
[----:B------:R-:W-:Y:S01]  /*1350*/  FADD.FTZ R18, R18, R25 ;  /* 0x0000001912127221 */ /* 0x000fe20000010000 */
[----:B------:R-:W-:Y:S01]  /*1360*/  FFMA.FTZ R20, R27, R25, R20 ;  /* 0x000000191b147223 */ /* 0x000fe20000010014 */
[----:B------:R-:W-:Y:S02]  /*1370*/  HADD2.F32 R25, -RZ, R53.H0_H0 ;  /* 0x20000035ff197230 */ /* 0x000fe40000004100 */
[C---:B------:R-:W-:Y:S01]  /*1380*/  FADD.FTZ R17, R21.reuse, R28 ;  /* 0x0000001c15117221 */ /* 0x040fe20000010000 */
[----:B------:R-:W-:Y:S01]  /*1390*/  FFMA.FTZ R21, R21, R27, R26 ;  /* 0x0000001b15157223 */ /* 0x000fe2000001001a */
[----:B------:R-:W-:Y:S02]  /*13a0*/  HADD2.F32 R24, -RZ, R35.H1_H1 ;  /* 0x30000023ff187230 */ /* 0x000fe40000004100 */
[----:B------:R-:W-:Y:S01]  /*13b0*/  FADD.FTZ R23, R23, -UR13 ;  /* 0x8000000d17177e21 */ /* 0x000fe20008010000 */
[----:B------:R-:W-:Y:S01]  /*13c0*/  FADD.FTZ R27, RZ, R16 ;  /* 0x00000010ff1b7221 */ /* 0x000fe20000010000 */
[----:B------:R-:W-:Y:S01]  /*13d0*/  FADD.FTZ R28, R25, -UR13 ;  /* 0x8000000d191c7e21 */ /* 0x000fe20008010000 */
[----:B------:R-:W-:-:S02]  /*13e0*/  HADD2.F32 R22, -RZ, R54.H0_H0 ;  /* 0x20000036ff167230 */ /* 0x000fc40000004100 */
[----:B------:R-:W-:Y:S01]  /*13f0*/  FMUL.FTZ R25, R23, UR10 ;  /* 0x0000000a17197c20 */ /* 0x000fe20008410000 */
[----:B------:R-:W-:Y:S01]  /*1400*/  FADD.FTZ R16, R24, R27 ;  /* 0x0000001b18107221 */ /* 0x000fe20000010000 */
[----:B------:R-:W-:Y:S01]  /*1410*/  FMUL.FTZ R23, R28, UR10 ;  /* 0x0000000a1c177c20 */ /* 0x000fe20008410000 */
[----:B------:R-:W-:Y:S01]  /*1420*/  FMUL.FTZ R27, R15, R24 ;  /* 0x000000180f1b7220 */ /* 0x000fe20000410000 */
[----:B------:R-:W-:Y:S02]  /*1430*/  HADD2.F32 R26, -RZ, R53.H1_H1 ;  /* 0x30000035ff1a7230 */ /* 0x000fe40000004100 */
[----:B------:R-:W-:Y:S01]  /*1440*/  FADD.FTZ R17, R17, R22 ;  /* 0x0000001611117221 */ /* 0x000fe20000010000 */
[----:B------:R-:W-:Y:S01]  /*1450*/  FFMA.FTZ R21, R22, R23, R21 ;  /* 0x0000001716157223 */ /* 0x000fe20000010015 */
[----:B------:R-:W-:Y:S01]  /*1460*/  FMUL.FTZ R29, R14, R22 ;  /* 0x000000160e1d7220 */ /* 0x000fe20000410000 */
[----:B------:R-:W-:Y:S01]  /*1470*/  FADD.FTZ R18, R27, R18 ;  /* 0x000000121b127221 */ /* 0x000fe20000010000 */
[----:B------:R-:W-:Y:S01]  /*1480*/  FFMA.FTZ R20, R25, R27, R20 ;  /* 0x0000001b19147223 */ /* 0x000fe20000010014 */
[----:B------:R-:W-:-:S02]  /*1490*/  HADD2.F32 R22, -RZ, R54.H1_H1 ;  /* 0x30000036ff167230 */ /* 0x000fc40000004100 */
[----:B------:R-:W-:Y:S01]  /*14a0*/  FADD.FTZ R26, R26, -UR13 ;  /* 0x8000000d1a1a7e21 */ /* 0x000fe20008010000 */
[----:B------:R-:W-:Y:S01]  /*14b0*/  FADD.FTZ R18, R18, R29 ;  /* 0x0000001d12127221 */ /* 0x000fe20000010000 */
[----:B------:R-:W-:Y:S01]  /*14c0*/  FFMA.FTZ R19, R24, R25, R19 ;  /* 0x0000001918137223 */ /* 0x000fe20000010013 */
[----:B------:R-:W-:Y:S01]  /*14d0*/  FFMA.FTZ R29, R23, R29, R20 ;  /* 0x0000001d171d7223 */ /* 0x000fe20000010014 */
[----:B------:R-:W-:Y:S01]  /*14e0*/  FMUL.FTZ R26, R26, UR10 ;  /* 0x0000000a1a1a7c20 */ /* 0x000fe20008410000 */
[--C-:B------:R-:W-:Y:S02]  /*14f0*/  HADD2.F32 R24, -RZ, R34.reuse.H0_H0 ;  /* 0x20000022ff187230 */ /* 0x100fe40000004100 */
[----:B------:R-:W-:Y:S01]  /*1500*/  FMUL.FTZ R23, R15, R22 ;  /* 0x000000160f177220 */ /* 0x000fe20000410000 */
[----:B------:R-:W-:Y:S01]  /*1510*/  FADD.FTZ R16, R16, R22 ;  /* 0x0000001610107221 */ /* 0x000fe20000010000 */
[----:B------:R-:W-:Y:S01]  /*1520*/  FFMA.FTZ R19, R22, R26, R19 ;  /* 0x0000001a16137223 */ /* 0x000fe20000010013 */
[----:B------:R-:W-:-:S02]  /*1530*/  HADD2.F32 R22, -RZ, R34.H1_H1 ;  /* 0x30000022ff167230 */ /* 0x000fc40000004100 */
[----:B------:R-:W-:Y:S01]  /*1540*/  FADD.FTZ R18, R23, R18 ;  /* 0x0000001217127221 */ /* 0x000fe20000010000 */
[----:B------:R-:W-:Y:S01]  /*1550*/  FFMA.FTZ R20, R26, R23, R29 ;  /* 0x000000171a147223 */ /* 0x000fe2000001001d */
[----:B------:R-:W-:Y:S01]  /*1560*/  FADD.FTZ R23, R24, -UR13 ;  /* 0x8000000d18177e21 */ /* 0x000fe20008010000 */
[--C-:B------:R-:W-:Y:S02]  /*1570*/  HADD2.F32 R24, -RZ, R11.reuse.H0_H0 ;  /* 0x2000000bff187230 */ /* 0x100fe40000004100 */
[----:B------:R-:W-:Y:S01]  /*1580*/  FADD.FTZ R22, R22, -UR13 ;  /* 0x8000000d16167e21 */ /* 0x000fe20008010000 */
[----:B------:R-:W-:Y:S02]  /*1590*/  HADD2.F32 R26, -RZ, R11.H1_H1 ;  /* 0x3000000bff1a7230 */ /* 0x000fe40000004100 */
[----:B------:R-:W-:Y:S01]  /*15a0*/  FMUL.FTZ R23, R23, UR10 ;  /* 0x0000000a17177c20 */ /* 0x000fe20008410000 */
[----:B------:R-:W-:Y:S02]  /*15b0*/  HADD2.F32 R28, -RZ, R55.H0_H0 ;  /* 0x20000037ff1c7230 */ /* 0x000fe40000004100 */
[----:B------:R-:W-:Y:S01]  /*15c0*/  FMUL.FTZ R25, R14, R24 ;  /* 0x000000180e197220 */ /* 0x000fe20000410000 */
[----:B------:R-:W-:Y:S01]  /*15d0*/  FMUL.FTZ R22, R22, UR10 ;  /* 0x0000000a16167c20 */ /* 0x000fe20008410000 */
[----:B------:R-:W-:Y:S01]  /*15e0*/  FFMA.FTZ R21, R24, R23, R21 ;  /* 0x0000001718157223 */ /* 0x000fe20000010015 */
[----:B------:R-:W-:Y:S01]  /*15f0*/  FADD.FTZ R17, R17, R24 ;  /* 0x0000001811117221 */ /* 0x000fe20000010000 */
[----:B------:R-:W-:Y:S01]  /*1600*/  FMUL.FTZ R27, R15, R26 ;  /* 0x0000001a0f1b7220 */ /* 0x000fe20000410000 */
[----:B------:R-:W-:Y:S01]  /*1610*/  FFMA.FTZ R23, R23, R25, R20 ;  /* 0x0000001917177223 */ /* 0x000fe20000010014 */
[----:B------:R-:W-:-:S02]  /*1620*/  HADD2.F32 R24, -RZ, R56.H0_H0 ;  /* 0x20000038ff187230 */ /* 0x000fc40000004100 */
[----:B------:R-:W-:Y:S01]  /*1630*/  FADD.FTZ R18, R18, R25 ;  /* 0x0000001912127221 */ /* 0x000fe20000010000 */
[----:B------:R-:W-:Y:S01]  /*1640*/  FADD.FTZ R28, R28, -UR13 ;  /* 0x8000000d1c1c7e21 */ /* 0x000fe20008010000 */
[----:B------:R-:W-:Y:S01]  /*1650*/  FFMA.FTZ R19, R26, R22, R19 ;  /* 0x000000161a137223 */ /* 0x000fe20000010013 */
[----:B------:R-:W-:Y:S01]  /*1660*/  FFMA.FTZ R20, R22, R27, R23 ;  /* 0x0000001b16147223 */ /* 0x000fe20000010017 */
[----:B------:R-:W-:Y:S01]  /*1670*/  FADD.FTZ R16, R16, R26 ;  /* 0x0000001a10107221 */ /* 0x000fe20000010000 */
[----:B------:R-:W-:Y:S02]  /*1680*/  HADD2.F32 R22, -RZ, R55.H1_H1 ;  /* 0x30000037ff167230 */ /* 0x000fe40000004100 */
[----:B------:R-:W-:Y:S01]  /*1690*/  FADD.FTZ R18, R27, R18 ;  /* 0x000000121b127221 */ /* 0x000fe20000010000 */
[----:B------:R-:W-:Y:S01]  /*16a0*/  FMUL.FTZ R23, R28, UR10 ;  /* 0x0000000a1c177c20 */ /* 0x000fe20008410000 */
[----:B------:R-:W-:Y:S01]  /*16b0*/  FMUL.FTZ R25, R14, R24 ;  /* 0x000000180e197220 */ /* 0x000fe20000410000 */
[----:B------:R-:W-:-:S02]  /*16c0*/  HADD2.F32 R26, -RZ, R57.H0_H0 ;  /* 0x20000039ff1a7230 */ /* 0x000fc40000004100 */
[----:B------:R-:W-:Y:S01]  /*16d0*/  FADD.FTZ R17, R17, R24 ;  /* 0x0000001811117221 */ /* 0x000fe20000010000 */
[----:B------:R-:W-:Y:S01]  /*16e0*/  FFMA.FTZ R21, R24, R23, R21 ;  /* 0x0000001718157223 */ /* 0x000fe20000010015 */
[----:B------:R-:W-:Y:S01]  /*16f0*/  FADD.FTZ R18, R18, R25 ;  /* 0x0000001912127221 */ /* 0x000fe20000010000 */
[----:B------:R-:W-:Y:S01]  /*1700*/  FFMA.FTZ R20, R23, R25, R20 ;  /* 0x0000001917147223 */ /* 0x000fe20000010014 */
[----:B------:R-:W-:Y:S01]  /*1710*/  FADD.FTZ R22, R22, -UR13 ;  /* 0x8000000d16167e21 */ /* 0x000fe20008010000 */
[----:B------:R-:W-:Y:S02]  /*1720*/  HADD2.F32 R24, -RZ, R56.H1_H1 ;  /* 0x30000038ff187230 */ /* 0x000fe40000004100 */
[----:B------:R-:W-:Y:S01]  /*1730*/  FADD.FTZ R25, R26, -UR13 ;  /* 0x8000000d1a197e21 */ /* 0x000fe20008010000 */
[----:B------:R-:W-:Y:S02]  /*1740*/  HADD2.F32 R28, -RZ, R58.H0_H0 ;  /* 0x2000003aff1c7230 */ /* 0x000fe40000004100 */
[----:B------:R-:W-:Y:S01]  /*1750*/  FMUL.FTZ R23, R22, UR10 ;  /* 0x0000000a16177c20 */ /* 0x000fe20008410000 */
[----:B------:R-:W-:-:S02]  /*1760*/  HADD2.F32 R26, -RZ, R57.H1_H1 ;  /* 0x30000039ff1a7230 */ /* 0x000fc40000004100 */
[----:B------:R-:W-:Y:S01]  /*1770*/  FMUL.FTZ R22, R25, UR10 ;  /* 0x0000000a19167c20 */ /* 0x000fe20008410000 */
[----:B------:R-:W-:Y:S01]  /*1780*/  FMUL.FTZ R25, R15, R24 ;  /* 0x000000180f197220 */ /* 0x000fe20000410000 */
[----:B------:R-:W-:Y:S01]  /*1790*/  FFMA.FTZ R19, R24, R23, R19 ;  /* 0x0000001718137223 */ /* 0x000fe20000010013 */
[----:B------:R-:W-:Y:S01]  /*17a0*/  FMUL.FTZ R27, R14, R28 ;  /* 0x0000001c0e1b7220 */ /* 0x000fe20000410000 */
[----:B------:R-:W-:Y:S01]  /*17b0*/  FADD.FTZ R26, R26, -UR13 ;  /* 0x8000000d1a1a7e21 */ /* 0x000fe20008010000 */
[----:B------:R-:W-:Y:S01]  /*17c0*/  FADD.FTZ R18, R25, R18 ;  /* 0x0000001219127221 */ /* 0x000fe20000010000 */
[----:B------:R-:W-:Y:S01]  /*17d0*/  FFMA.FTZ R23, R23, R25, R20 ;  /* 0x0000001917177223 */ /* 0x000fe20000010014 */
[----:B------:R-:W-:Y:S02]  /*17e0*/  HADD2.F32 R20, -RZ, R58.H1_H1 ;  /* 0x3000003aff147230 */ /* 0x000fe40000004100 */
[----:B------:R-:W-:Y:S01]  /*17f0*/  FADD.FTZ R16, R16, R24 ;  /* 0x0000001810107221 */ /* 0x000fe20000010000 */
[----:B------:R-:W-:Y:S01]  /*1800*/  FADD.FTZ R18, R18, R27 ;  /* 0x0000001b12127221 */ /* 0x000fe20000010000 */
[----:B------:R-:W-:Y:S01]  /*1810*/  FFMA.FTZ R21, R28, R22, R21 ;  /* 0x000000161c157223 */ /* 0x000fe20000010015 */
[----:B------:R-:W-:Y:S01]  /*1820*/  FFMA.FTZ R27, R22, R27, R23 ;  /* 0x0000001b161b7223 */ /* 0x000fe20000010017 */
[----:B------:R-:W-:-:S02]  /*1830*/  HADD2.F32 R22, -RZ, R59.H0_H0 ;  /* 0x2000003bff167230 */ /* 0x000fc40000004100 */
[----:B------:R-:W-:Y:S01]  /*1840*/  FADD.FTZ R17, R17, R28 ;  /* 0x0000001c11117221 */ /* 0x000fe20000010000 */
[----:B------:R-:W-:Y:S02]  /*1850*/  HADD2.F32 R24, -RZ, R59.H1_H1 ;  /* 0x3000003bff187230 */ /* 0x000fe40000004100 */
[----:B------:R-:W-:Y:S01]  /*1860*/  FMUL.FTZ R26, R26, UR10 ;  /* 0x0000000a1a1a7c20 */ /* 0x000fe20008410000 */
[----:B------:R-:W-:Y:S01]  /*1870*/  FMUL.FTZ R23, R15, R20 ;  /* 0x000000140f177220 */ /* 0x000fe20000410000 */
[--C-:B------:R-:W-:Y:S02]  /*1880*/  HADD2.F32 R28, -RZ, R60.reuse.H0_H0 ;  /* 0x2000003cff1c7230 */ /* 0x100fe40000004100 */
[----:B------:R-:W-:Y:S01]  /*1890*/  FADD.FTZ R22, R22, -UR13 ;  /* 0x8000000d16167e21 */ /* 0x000fe20008010000 */
[----:B------:R-:W-:Y:S01]  /*18a0*/  FADD.FTZ R24, R24, -UR13 ;  /* 0x8000000d18187e21 */ /* 0x000fe20008010000 */
[----:B------:R-:W-:Y:S01]  /*18b0*/  FADD.FTZ R16, R16, R20 ;  /* 0x0000001410107221 */ /* 0x000fe20000010000 */
[----:B------:R-:W-:Y:S01]  /*18c0*/  FFMA.FTZ R19, R20, R26, R19 ;  /* 0x0000001a14137223 */ /* 0x000fe20000010013 */
[----:B------:R-:W-:Y:S01]  /*18d0*/  FADD.FTZ R20, R23, R18 ;  /* 0x0000001217147221 */ /* 0x000fe20000010000 */
[----:B------:R-:W-:Y:S01]  /*18e0*/  FFMA.FTZ R27, R26, R23, R27 ;  /* 0x000000171a1b7223 */ /* 0x000fe2000001001b */
[----:B------:R-:W-:-:S02]  /*18f0*/  HADD2.F32 R18, -RZ, R60.H1_H1 ;  /* 0x3000003cff127230 */ /* 0x000fc40000004100 */
[----:B------:R-:W-:Y:S01]  /*1900*/  FMUL.FTZ R23, R14, R28 ;  /* 0x0000001c0e177220 */ /* 0x000fe20000410000 */
[----:B------:R-:W-:Y:S01]  /*1910*/  FMUL.FTZ R22, R22, UR10 ;  /* 0x0000000a16167c20 */ /* 0x000fe20008410000 */
[----:B------:R-:W-:Y:S01]  /*1920*/  FMUL.FTZ R24, R24, UR10 ;  /* 0x0000000a18187c20 */ /* 0x000fe20008410000 */
[----:B------:R-:W-:Y:S02]  /*1930*/  HADD2.F32 R25, -RZ, R63.H0_H0 ;  /* 0x2000003fff197230 */ /* 0x000fe40000004100 */
[----:B------:R-:W-:Y:S01]  /*1940*/  FADD.FTZ R26, R20, R23 ;  /* 0x00000017141a7221 */ /* 0x000fe20000010000 */
[----:B------:R-:W-:Y:S01]  /*1950*/  FFMA.FTZ R21, R28, R22, R21 ;  /* 0x000000161c157223 */ /* 0x000fe20000010015 */
[----:B------:R-:W-:Y:S01]  /*1960*/  FFMA.FTZ R27, R22, R23, R27 ;  /* 0x00000017161b7223 */ /* 0x000fe2000001001b */
[----:B------:R-:W-:Y:S01]  /*1970*/  FFMA.FTZ R20, R18, R24, R19 ;  /* 0x0000001812147223 */ /* 0x000fe20000010013 */
[----:B------:R-:W-:Y:S01]  /*1980*/  FMUL.FTZ R23, R15, R18 ;  /* 0x000000120f177220 */ /* 0x000fe20000410000 */
[----:B------:R-:W-:-:S02]  /*1990*/  HADD2.F32 R22, -RZ, R62.H0_H0 ;  /* 0x2000003eff167230 */ /* 0x000fc40000004100 */
[----:B------:R-:W-:Y:S01]  /*19a0*/  FADD.FTZ R19, R25, -UR13 ;  /* 0x8000000d19137e21 */ /* 0x000fe20008010000 */
[----:B------:R-:W-:Y:S02]  /*19b0*/  HADD2.F32 R25, -RZ, R63.H1_H1 ;  /* 0x3000003fff197230 */ /* 0x000fe40000004100 */
[----:B------:R-:W-:Y:S01]  /*19c0*/  FADD.FTZ R26, R23, R26 ;  /* 0x0000001a171a7221 */ /* 0x000fe20000010000 */
[----:B------:R-:W-:Y:S01]  /*19d0*/  FFMA.FTZ R24, R24, R23, R27 ;  /* 0x0000001718187223 */ /* 0x000fe2000001001b */
[----:B------:R-:W-:Y:S02]  /*19e0*/  HADD2.F32 R23, -RZ, R62.H1_H1 ;  /* 0x3000003eff177230 */ /* 0x000fe40000004100 */
[----:B------:R-:W-:Y:S01]  /*19f0*/  FMUL.FTZ R27, R14, R22 ;  /* 0x000000160e1b7220 */ /* 0x000fe20000410000 */
[----:B------:R-:W-:Y:S01]  /*1a00*/  FMUL.FTZ R19, R19, UR10 ;  /* 0x0000000a13137c20 */ /* 0x000fe20008410000 */
[----:B------:R-:W-:Y:S01]  /*1a10*/  FADD.FTZ R25, R25, -UR13 ;  /* 0x8000000d19197e21 */ /* 0x000fe20008010000 */
[----:B------:R-:W-:Y:S01]  /*1a20*/  FADD.FTZ R17, R17, R28 ;  /* 0x0000001c11117221 */ /* 0x000fe20000010000 */
[----:B------:R-:W-:Y:S01]  /*1a30*/  FADD.FTZ R29, R26, R27 ;  /* 0x0000001b1a1d7221 */ /* 0x000fe20000010000 */
[----:B------:R-:W-:Y:S01]  /*1a40*/  FFMA.FTZ R30, R19, R27, R24 ;  /* 0x0000001b131e7223 */ /* 0x000fe20000010018 */
[----:B------:R-:W-:Y:S01]  /*1a50*/  FMUL.FTZ R28, R15, R23 ;  /* 0x000000170f1c7220 */ /* 0x000fe20000410000 */
[----:B------:R-:W-:Y:S01]  /*1a60*/  FMUL.FTZ R27, R25, UR10 ;  /* 0x0000000a191b7c20 */ /* 0x000fe20008410000 */
[----:B------:R-:W-:Y:S01]  /*1a70*/  FADD.FTZ R26, R16, R18 ;  /* 0x00000012101a7221 */ /* 0x000fe20000010000 */
[----:B------:R-:W-:Y:S01]  /*1a80*/  FADD.FTZ R18, R17, R22 ;  /* 0x0000001611127221 */ /* 0x000fe20000010000 */
[----:B------:R-:W-:Y:S01]  /*1a90*/  FFMA.FTZ R16, R22, R19, R21 ;  /* 0x0000001316107223 */ /* 0x000fe20000010015 */
[----:B------:R-:W-:Y:S01]  /*1aa0*/  FADD.FTZ R24, R28, R29 ;  /* 0x0000001d1c187221 */ /* 0x000fe20000010000 */
[----:B------:R-:W-:Y:S01]  /*1ab0*/  FFMA.FTZ R25, R27, R28, R30 ;  /* 0x0000001c1b197223 */ /* 0x000fe2000001001e */
[----:B------:R-:W-:Y:S01]  /*1ac0*/  FADD.FTZ R19, R26, R23 ;  /* 0x000000171a137221 */ /* 0x000fe20000010000 */
[----:B------:R-:W-:Y:S01]  /*1ad0*/  FFMA.FTZ R17, R23, R27, R20 ;  /* 0x0000001b17117223 */ /* 0x000fe20000010014 */
[----:B------:R-:W-:Y:S06]  /*1ae0*/  BRA `(.L_x_585) ;  /* 0x0000001000807947 */ /* 0x000fec0003800000 */
.L_x_584:
[--C-:B-----5:R-:W-:Y:S02]  /*1af0*/  HADD2.F32 R16, -RZ, R38.reuse.H0_H0 ;  /* 0x20000026ff107230 */ /* 0x120fe40000004100 */
[----:B------:R-:W-:Y:S02]  /*1b00*/  HADD2.F32 R18, -RZ, R38.H1_H1 ;  /* 0x30000026ff127230 */ /* 0x000fe40000004100 */
[--C-:B------:R-:W-:Y:S02]  /*1b10*/  HADD2.F32 R24, -RZ, R36.reuse.H0_H0 ;  /* 0x20000024ff187230 */ /* 0x100fe40000004100 */
[----:B------:R-:W-:Y:S01]  /*1b20*/  FADD.FTZ R16, R16, -UR13 ;  /* 0x8000000d10107e21 */ /* 0x000fe20008010000 */
[----:B------:R-:W-:Y:S02]  /*1b30*/  HADD2.F32 R26, -RZ, R36.H1_H1 ;  /* 0x30000024ff1a7230 */ /* 0x000fe40000004100 */
[----:B------:R-:W-:Y:S02]  /*1b40*/  HADD2.F32 R25, -RZ, R37.H0_H0 ;  /* 0x20000025ff197230 */ /* 0x000fe40000004100 */
[----:B------:R-:W-:Y:S01]  /*1b50*/  FMUL.FTZ R17, R16, UR10 ;  /* 0x0000000a10117c20 */ /* 0x000fe20008410000 */
[----:B------:R-:W-:Y:S01]  /*1b60*/  FADD.FTZ R16, R18, -UR13 ;  /* 0x8000000d12107e21 */ /* 0x000fe20008010000 */
[----:B------:R-:W-:Y:S01]  /*1b70*/  FADD.FTZ R24, R24, -UR13 ;  /* 0x8000000d18187e21 */ /* 0x000fe20008010000 */
[----:B------:R-:W-:Y:S01]  /*1b80*/  FADD.FTZ R26, R26, -UR13 ;  /* 0x8000000d1a1a7e21 */ /* 0x000fe20008010000 */
[--C-:B------:R-:W-:Y:S01]  /*1b90*/  FFMA.FTZ R19, R14, R17, R12.reuse ;  /* 0x000000110e137223 */ /* 0x100fe2000001000c */
[----:B------:R-:W-:Y:S01]  /*1ba0*/  FMUL.FTZ R16, R16, UR10 ;  /* 0x0000000a10107c20 */ /* 0x000fe20008410000 */
[----:B------:R-:W-:Y:S01]  /*1bb0*/  FMUL.FTZ R33, R24, UR10 ;  /* 0x0000000a18217c20 */ /* 0x000fe20008410000 */
[----:B------:R-:W-:Y:S01]  /*1bc0*/  FMUL.FTZ R30, R26, UR10 ;  /* 0x0000000a1a1e7c20 */ /* 0x000fe20008410000 */
[----:B------:R-:W-:Y:S01]  /*1bd0*/  FMUL.FTZ R21, R19, -1.4426950216293334961 ;  /* 0xbfb8aa3b13157820 */ /* 0x000fe20000410000 */
[C-C-:B------:R-:W-:Y:S01]  /*1be0*/  FFMA.FTZ R18, R15.reuse, R16, R13.reuse ;  /* 0x000000100f127223 */ /* 0x140fe2000001000d */
[----:B------:R-:W-:Y:S01]  /*1bf0*/  FFMA.FTZ R32, R14, R33, R12 ;  /* 0x000000210e207223 */ /* 0x000fe2000001000c */
[----:B------:R-:W-:Y:S01]  /*1c00*/  FFMA.FTZ R29, R15, R30, R13 ;  /* 0x0000001e0f1d7223 */ /* 0x000fe2000001000d */
[----:B------:R-:W-:-:S02]  /*1c10*/  HADD2.F32 R68, -RZ, R35.H1_H1 ;  /* 0x30000023ff447230 */ /* 0x000fc40000004100 */
[----:B------:R-:W-:Y:S01]  /*1c20*/  FMUL.FTZ R23, R18, -1.4426950216293334961 ;  /* 0xbfb8aa3b12177820 */ /* 0x000fe20000410000 */
[----:B------:R-:W0:Y:S05]  /*1c30*/  MUFU.EX2 R21, R21 ;  /* 0x0000001500157308 */ /* 0x000e2a0000000800 */
[----:B------:R-:W1:Y:S01]  /*1c40*/  MUFU.EX2 R23, R23 ;  /* 0x0000001700177308 */ /* 0x000e620000000800 */
[----:B0-----:R-:W-:Y:S01]  /*1c50*/  FADD.FTZ R22, R21, 1 ;  /* 0x3f80000015167421 */ /* 0x001fe20000010000 */
[----:B-1----:R-:W-:-:S05]  /*1c60*/  FADD.FTZ R20, R23, 1 ;  /* 0x3f80000017147421 */ /* 0x002fca0000010000 */
[----:B------:R-:W0:Y:S08]  /*1c70*/  MUFU.RCP R22, R22 ;  /* 0x0000001600167308 */ /* 0x000e300000001000 */
[----:B------:R-:W1:Y:S01]  /*1c80*/  MUFU.RCP R20, R20 ;  /* 0x0000001400147308 */ /* 0x000e620000001000 */
[----:B0-----:R-:W-:Y:S01]  /*1c90*/  FMUL.FTZ R21, R25, R22 ;  /* 0x0000001619157220 */ /* 0x001fe20000410000 */
[----:B------:R-:W-:Y:S01]  /*1ca0*/  FADD.FTZ R24, -R22, 1 ;  /* 0x3f80000016187421 */ /* 0x000fe20000010100 */
[----:B------:R-:W-:-:S03]  /*1cb0*/  HADD2.F32 R25, -RZ, R37.H1_H1 ;  /* 0x30000025ff197230 */ /* 0x000fc60000004100 */
[----:B------:R-:W-:Y:S01]  /*1cc0*/  FFMA.FTZ R24, R19, R24, 1 ;  /* 0x3f80000013187423 */ /* 0x000fe20000010018 */
[----:B------:R-:W-:Y:S01]  /*1cd0*/  FMUL.FTZ R19, R32, -1.4426950216293334961 ;  /* 0xbfb8aa3b20137820 */ /* 0x000fe20000410000 */
[----:B-1----:R-:W-:Y:S01]  /*1ce0*/  FADD.FTZ R23, -R20, 1 ;  /* 0x3f80000014177421 */ /* 0x002fe20000010100 */
[----:B------:R-:W-:Y:S01]  /*1cf0*/  FMUL.FTZ R25, R25, R20 ;  /* 0x0000001419197220 */ /* 0x000fe20000410000 */
[----:B------:R-:W-:Y:S02]  /*1d00*/  FMUL.FTZ R20, R29, -1.4426950216293334961 ;  /* 0xbfb8aa3b1d147820 */ /* 0x000fe40000410000 */
[----:B------:R-:W-:Y:S01]  /*1d10*/  FFMA.FTZ R22, R18, R23, 1 ;  /* 0x3f80000012167423 */ /* 0x000fe20000010017 */
[--C-:B------:R-:W-:Y:S01]  /*1d20*/  HADD2.F32 R23, -RZ, R53.reuse.H0_H0 ;  /* 0x20000035ff177230 */ /* 0x100fe20000004100 */
[----:B------:R-:W0:Y:S01]  /*1d30*/  MUFU.EX2 R19, R19 ;  /* 0x0000001300137308 */ /* 0x000e220000000800 */
[----:B------:R-:W-:Y:S01]  /*1d40*/  FMUL.FTZ R18, R21, R24 ;  /* 0x0000001815127220 */ /* 0x000fe20000410000 */
[----:B------:R-:W-:Y:S01]  /*1d50*/  FMUL.FTZ R25, R25, R22 ;  /* 0x0000001619197220 */ /* 0x000fe20000410000 */
[----:B------:R-:W-:-:S02]  /*1d60*/  HADD2.F32 R24, -RZ, R53.H1_H1 ;  /* 0x30000035ff187230 */ /* 0x000fc40000004100 */
[----:B------:R-:W-:Y:S01]  /*1d70*/  FADD.FTZ R21, R23, -UR13 ;  /* 0x8000000d17157e21 */ /* 0x000fe20008010000 */
[----:B------:R-:W1:Y:S03]  /*1d80*/  MUFU.EX2 R20, R20 ;  /* 0x0000001400147308 */ /* 0x000e660000000800 */
[----:B------:R-:W-:Y:S01]  /*1d90*/  FMUL.FTZ R21, R21, UR10 ;  /* 0x0000000a15157c20 */ /* 0x000fe20008410000 */
[----:B------:R-:W-:-:S03]  /*1da0*/  FADD.FTZ R24, R24, -UR13 ;  /* 0x8000000d18187e21 */ /* 0x000fc60008010000 */
[----:B------:R-:W-:Y:S01]  /*1db0*/  FFMA.FTZ R22, R14, R21, R12 ;  /* 0x000000150e167223 */ /* 0x000fe2000001000c */
[----:B------:R-:W-:Y:S01]  /*1dc0*/  FMUL.FTZ R24, R24, UR10 ;  /* 0x0000000a18187c20 */ /* 0x000fe20008410000 */
[----:B0-----:R-:W-:Y:S02]  /*1dd0*/  FADD.FTZ R23, R19, 1 ;  /* 0x3f80000013177421 */ /* 0x001fe40000010000 */
[----:B------:R-:W-:Y:S01]  /*1de0*/  FMUL.FTZ R28, R22, -1.4426950216293334961 ;  /* 0xbfb8aa3b161c7820 */ /* 0x000fe20000410000 */
[----:B------:R-:W-:Y:S01]  /*1df0*/  FFMA.FTZ R19, R15, R24, R13 ;  /* 0x000000180f137223 */ /* 0x000fe2000001000d */
[----:B-1----:R-:W-:Y:S02]  /*1e00*/  FADD.FTZ R27, R20, 1 ;  /* 0x3f800000141b7421 */ /* 0x002fe40000010000 */
[----:B------:R-:W0:Y:S01]  /*1e10*/  MUFU.RCP R23, R23 ;  /* 0x0000001700177308 */ /* 0x000e220000001000 */
[----:B------:R-:W-:-:S07]  /*1e20*/  FMUL.FTZ R26, R19, -1.4426950216293334961 ;  /* 0xbfb8aa3b131a7820 */ /* 0x000fce0000410000 */
[----:B------:R-:W1:Y:S04]  /*1e30*/  MUFU.EX2 R28, R28 ;  /* 0x0000001c001c7308 */ /* 0x000e680000000800 */
[----:B------:R-:W2:Y:S01]  /*1e40*/  MUFU.RCP R27, R27 ;  /* 0x0000001b001b7308 */ /* 0x000ea20000001000 */
[----:B0-----:R-:W-:-:S07]  /*1e50*/  FADD.FTZ R31, -R23, 1 ;  /* 0x3f800000171f7421 */ /* 0x001fce0000010100 */
[----:B------:R-:W0:Y:S01]  /*1e60*/  MUFU.EX2 R26, R26 ;  /* 0x0000001a001a7308 */ /* 0x000e220000000800 */
[----:B-1----:R-:W-:Y:S01]  /*1e70*/  FADD.FTZ R20, R28, 1 ;  /* 0x3f8000001c147421 */ /* 0x002fe20000010000 */
[----:B------:R-:W-:Y:S02]  /*1e80*/  HADD2.F32 R28, -RZ, R35.H0_H0 ;  /* 0x20000023ff1c7230 */ /* 0x000fe40000004100 */
[----:B------:R-:W-:Y:S01]  /*1e90*/  FFMA.FTZ R32, R32, R31, 1 ;  /* 0x3f80000020207423 */ /* 0x000fe2000001001f */
[----:B------:R-:W-:Y:S02]  /*1ea0*/  HADD2.F32 R31, -RZ, R54.H1_H1 ;  /* 0x30000036ff1f7230 */ /* 0x000fe40000004100 */
[----:B------:R-:W-:Y:S01]  /*1eb0*/  FMUL.FTZ R23, R28, R23 ;  /* 0x000000171c177220 */ /* 0x000fe20000410000 */
[----:B------:R-:W1:Y:S01]  /*1ec0*/  MUFU.RCP R20, R20 ;  /* 0x0000001400147308 */ /* 0x000e620000001000 */
[----:B--2---:R-:W-:Y:S02]  /*1ed0*/  FADD.FTZ R28, -R27, 1 ;  /* 0x3f8000001b1c7421 */ /* 0x004fe40000010100 */
[----:B------:R-:W-:-:S02]  /*1ee0*/  FMUL.FTZ R32, R23, R32 ;  /* 0x0000002017207220 */ /* 0x000fc40000410000 */
[----:B------:R-:W-:Y:S01]  /*1ef0*/  FFMA.FTZ R29, R29, R28, 1 ;  /* 0x3f8000001d1d7423 */ /* 0x000fe2000001001c */
[----:B0-----:R-:W-:Y:S01]  /*1f00*/  FADD.FTZ R28, R26, 1 ;  /* 0x3f8000001a1c7421 */ /* 0x001fe20000010000 */
[----:B------:R-:W-:-:S04]  /*1f10*/  FMUL.FTZ R26, R68, R27 ;  /* 0x0000001b441a7220 */ /* 0x000fc80000410000 */
[----:B------:R-:W-:Y:S01]  /*1f20*/  FMUL.FTZ R29, R26, R29 ;  /* 0x0000001d1a1d7220 */ /* 0x000fe20000410000 */
[----:B------:R-:W0:Y:S01]  /*1f30*/  MUFU.RCP R28, R28 ;  /* 0x0000001c001c7308 */ /* 0x000e220000001000 */
[----:B-1----:R-:W-:-:S04]  /*1f40*/  FADD.FTZ R27, -R20, 1 ;  /* 0x3f800000141b7421 */ /* 0x002fc80000010100 */
[----:B------:R-:W-:Y:S01]  /*1f50*/  FFMA.FTZ R22, R22, R27, 1 ;  /* 0x3f80000016167423 */ /* 0x000fe2000001001b */
[----:B------:R-:W-:-:S05]  /*1f60*/  HADD2.F32 R27, -RZ, R54.H0_H0 ;  /* 0x20000036ff1b7230 */ /* 0x000fca0000004100 */
[----:B------:R-:W-:Y:S01]  /*1f70*/  FMUL.FTZ R27, R27, R20 ;  /* 0x000000141b1b7220 */ /* 0x000fe20000410000 */
[----:B0-----:R-:W-:Y:S01]  /*1f80*/  FADD.FTZ R68, -R28, 1 ;  /* 0x3f8000001c447421 */ /* 0x001fe20000010100 */
[----:B------:R-:W-:Y:S01]  /*1f90*/  FMUL.FTZ R20, R31, R28 ;  /* 0x0000001c1f147220 */ /* 0x000fe20000410000 */
[----:B------:R-:W-:Y:S01]  /*1fa0*/  FMUL.FTZ R31, R15, R25 ;  /* 0x000000190f1f7220 */ /* 0x000fe20000410000 */
[----:B------:R-:W-:Y:S01]  /*1fb0*/  FMUL.FTZ R22, R27, R22 ;  /* 0x000000161b167220 */ /* 0x000fe20000410000 */
[----:B------:R-:W-:Y:S01]  /*1fc0*/  FFMA.FTZ R19, R19, R68, 1 ;  /* 0x3f80000013137423 */ /* 0x000fe20000010044 */
[----:B------:R-:W-:Y:S01]  /*1fd0*/  FFMA.FTZ R28, R17, R18, RZ ;  /* 0x00000012111c7223 */ /* 0x000fe200000100ff */
[----:B------:R-:W-:Y:S02]  /*1fe0*/  FADD.FTZ R27, RZ, R18 ;  /* 0x00000012ff1b7221 */ /* 0x000fe40000010000 */
[----:B------:R-:W-:Y:S01]  /*1ff0*/  FMUL.FTZ R23, R20, R19 ;  /* 0x0000001314177220 */ /* 0x000fe20000410000 */
[----:B------:R-:W-:-:S02]  /*2000*/  HADD2.F32 R19, -RZ, R34.H0_H0 ;  /* 0x20000022ff137230 */ /* 0x000fc40000004100 */
[C---:B------:R-:W-:Y:S01]  /*2010*/  FMUL.FTZ R20, R14.reuse, R18 ;  /* 0x000000120e147220 */ /* 0x040fe20000410000 */
[----:B------:R-:W-:Y:S01]  /*2020*/  FADD.FTZ R27, R27, R32 ;  /* 0x000000201b1b7221 */ /* 0x000fe20000010000 */
[-C--:B------:R-:W-:Y:S01]  /*2030*/  FFMA.FTZ R28, R33, R32.reuse, R28 ;  /* 0x00000020211c7223 */ /* 0x080fe2000001001c */
[----:B------:R-:W-:Y:S01]  /*2040*/  FMUL.FTZ R32, R14, R32 ;  /* 0x000000200e207220 */ /* 0x000fe20000410000 */
[----:B------:R-:W-:Y:S01]  /*2050*/  FADD.FTZ R19, R19, -UR13 ;  /* 0x8000000d13137e21 */ /* 0x000fe20008010000 */
[----:B------:R-:W-:Y:S01]  /*2060*/  FFMA.FTZ R69, R17, R20, RZ ;  /* 0x0000001411457223 */ /* 0x000fe200000100ff */
[----:B------:R-:W-:Y:S01]  /*2070*/  FADD.FTZ R20, RZ, R20 ;  /* 0x00000014ff147221 */ /* 0x000fe20000010000 */
[----:B------:R-:W-:Y:S01]  /*2080*/  FADD.FTZ R27, R27, R22 ;  /* 0x000000161b1b7221 */ /* 0x000fe20000010000 */
[----:B------:R-:W-:Y:S01]  /*2090*/  FMUL.FTZ R19, R19, UR10 ;  /* 0x0000000a13137c20 */ /* 0x000fe20008410000 */
[----:B------:R-:W-:Y:S01]  /*20a0*/  FFMA.FTZ R69, R16, R31, R69 ;  /* 0x0000001f10457223 */ /* 0x000fe20000010045 */
[----:B------:R-:W-:Y:S01]  /*20b0*/  FADD.FTZ R31, R31, R20 ;  /* 0x000000141f1f7221 */ /* 0x000fe20000010000 */
[----:B------:R-:W-:Y:S01]  /*20c0*/  FFMA.FTZ R28, R21, R22, R28 ;  /* 0x00000016151c7223 */ /* 0x000fe2000001001c */
[----:B------:R-:W-:Y:S01]  /*20d0*/  FFMA.FTZ R20, R14, R19, R12 ;  /* 0x000000130e147223 */ /* 0x000fe2000001000c */
[----:B------:R-:W-:Y:S01]  /*20e0*/  FFMA.FTZ R17, R33, R32, R69 ;  /* 0x0000002021117223 */ /* 0x000fe20000010045 */
[----:B------:R-:W-:-:S02]  /*20f0*/  HADD2.F32 R33, -RZ, R11.H0_H0 ;  /* 0x2000000bff217230 */ /* 0x000fc40000004100 */
[----:B------:R-:W-:Y:S01]  /*2100*/  FADD.FTZ R31, R31, R32 ;  /* 0x000000201f1f7221 */ /* 0x000fe20000010000 */
[----:B------:R-:W-:Y:S01]  /*2110*/  FMUL.FTZ R68, R20, -1.4426950216293334961 ;  /* 0xbfb8aa3b14447820 */ /* 0x000fe20000410000 */
[----:B------:R-:W-:-:S05]  /*2120*/  FFMA.FTZ R69, R16, R25, RZ ;  /* 0x0000001910457223 */ /* 0x000fca00000100ff */
[----:B------:R-:W0:Y:S02]  /*2130*/  MUFU.EX2 R68, R68 ;  /* 0x0000004400447308 */ /* 0x000e240000000800 */
[----:B0-----:R-:W-:Y:S01]  /*2140*/  FADD.FTZ R26, R68, 1 ;  /* 0x3f800000441a7421 */ /* 0x001fe20000010000 */
[----:B------:R-:W-:-:S04]  /*2150*/  FMUL.FTZ R68, R15, R29 ;  /* 0x0000001d0f447220 */ /* 0x000fc80000410000 */
[----:B------:R-:W-:Y:S01]  /*2160*/  FADD.FTZ R31, R68, R31 ;  /* 0x0000001f441f7221 */ /* 0x000fe20000010000 */
[----:B------:R-:W0:Y:S02]  /*2170*/  MUFU.RCP R26, R26 ;  /* 0x0000001a001a7308 */ /* 0x000e240000001000 */
[----:B0-----:R-:W-:Y:S01]  /*2180*/  FMUL.FTZ R18, R33, R26 ;  /* 0x0000001a21127220 */ /* 0x001fe20000410000 */
[----:B------:R-:W-:-:S04]  /*2190*/  FADD.FTZ R33, -R26, 1 ;  /* 0x3f8000001a217421 */ /* 0x000fc80000010100 */
[----:B------:R-:W-:Y:S01]  /*21a0*/  FFMA.FTZ R33, R20, R33, 1 ;  /* 0x3f80000014217423 */ /* 0x000fe20000010021 */
[----:B------:R-:W-:-:S05]  /*21b0*/  HADD2.F32 R20, -RZ, R34.H1_H1 ;  /* 0x30000022ff147230 */ /* 0x000fca0000004100 */
[----:B------:R-:W-:Y:S01]  /*21c0*/  FADD.FTZ R26, R20, -UR13 ;  /* 0x8000000d141a7e21 */ /* 0x000fe20008010000 */
[----:B------:R-:W-:-:S03]  /*21d0*/  FMUL.FTZ R20, R18, R33 ;  /* 0x0000002112147220 */ /* 0x000fc60000410000 */
[----:B------:R-:W-:Y:S01]  /*21e0*/  FMUL.FTZ R18, R26, UR10 ;  /* 0x0000000a1a127c20 */ /* 0x000fe20008410000 */
[----:B------:R-:W-:Y:S01]  /*21f0*/  FADD.FTZ R26, RZ, R25 ;  /* 0x00000019ff1a7221 */ /* 0x000fe20000010000 */
[C---:B------:R-:W-:Y:S01]  /*2200*/  FFMA.FTZ R25, R30.reuse, R29, R69 ;  /* 0x0000001d1e197223 */ /* 0x040fe20000010045 */
[----:B------:R-:W-:Y:S01]  /*2210*/  FFMA.FTZ R30, R30, R68, R17 ;  /* 0x000000441e1e7223 */ /* 0x000fe20000010011 */
[----:B------:R-:W-:Y:S01]  /*2220*/  FFMA.FTZ R33, R15, R18, R13 ;  /* 0x000000120f217223 */ /* 0x000fe2000001000d */
[----:B------:R-:W-:Y:S02]  /*2230*/  HADD2.F32 R17, -RZ, R11.H1_H1 ;  /* 0x3000000bff117230 */ /* 0x000fe40000004100 */
[----:B------:R-:W-:Y:S01]  /*2240*/  FADD.FTZ R26, R26, R29 ;  /* 0x0000001d1a1a7221 */ /* 0x000fe20000010000 */
[----:B------:R-:W-:Y:S02]  /*2250*/  HADD2.F32 R29, -RZ, R55.H0_H0 ;  /* 0x20000037ff1d7230 */ /* 0x000fe40000004100 */
[----:B------:R-:W-:Y:S01]  /*2260*/  FMUL.FTZ R32, R33, -1.4426950216293334961 ;  /* 0xbfb8aa3b21207820 */ /* 0x000fe20000410000 */
[----:B------:R-:W-:Y:S01]  /*2270*/  FMUL.FTZ R69, R14, R22 ;  /* 0x000000160e457220 */ /* 0x000fe20000410000 */
[----:B------:R-:W-:-:S02]  /*2280*/  HADD2.F32 R22, -RZ, R56.H0_H0 ;  /* 0x20000038ff167230 */ /* 0x000fc40000004100 */
[----:B------:R-:W-:Y:S01]  /*2290*/  FFMA.FTZ R28, R19, R20, R28 ;  /* 0x00000014131c7223 */ /* 0x000fe2000001001c */
[----:B------:R-:W-:Y:S01]  /*22a0*/  FADD.FTZ R29, R29, -UR13 ;  /* 0x8000000d1d1d7e21 */ /* 0x000fe20008010000 */
[----:B------:R-:W0:Y:S02]  /*22b0*/  MUFU.EX2 R32, R32 ;  /* 0x0000002000207308 */ /* 0x000e240000000800 */
[----:B0-----:R-:W-:-:S06]  /*22c0*/  FADD.FTZ R32, R32, 1 ;  /* 0x3f80000020207421 */ /* 0x001fcc0000010000 */
[----:B------:R-:W0:Y:S02]  /*22d0*/  MUFU.RCP R32, R32 ;  /* 0x0000002000207308 */ /* 0x000e240000001000 */
[----:B0-----:R-:W-:Y:S01]  /*22e0*/  FMUL.FTZ R16, R17, R32 ;  /* 0x0000002011107220 */ /* 0x001fe20000410000 */
[----:B------:R-:W-:-:S04]  /*22f0*/  FADD.FTZ R17, -R32, 1 ;  /* 0x3f80000020117421 */ /* 0x000fc80000010100 */
[----:B------:R-:W-:Y:S01]  /*2300*/  FFMA.FTZ R17, R33, R17, 1 ;  /* 0x3f80000021117423 */ /* 0x000fe20000010011 */
[----:B------:R-:W-:Y:S01]  /*2310*/  FFMA.FTZ R33, R21, R69, R30 ;  /* 0x0000004515217223 */ /* 0x000fe2000001001e */
[----:B------:R-:W-:Y:S02]  /*2320*/  HADD2.F32 R30, -RZ, R55.H1_H1 ;  /* 0x30000037ff1e7230 */ /* 0x000fe40000004100 */
[----:B------:R-:W-:Y:S01]  /*2330*/  FMUL.FTZ R16, R16, R17 ;  /* 0x0000001110107220 */ /* 0x000fe20000410000 */
[----:B------:R-:W-:Y:S02]  /*2340*/  FMUL.FTZ R17, R29, UR10 ;  /* 0x0000000a1d117c20 */ /* 0x000fe40008410000 */
[----:B------:R-:W-:Y:S02]  /*2350*/  FADD.FTZ R30, R30, -UR13 ;  /* 0x8000000d1e1e7e21 */ /* 0x000fe40008010000 */
        /* <DEDUP_REMOVED lines=9> */
[----:B------:R-:W-:Y:S01]  /*23f0*/  FMUL.FTZ R22, R30, UR10 ;  /* 0x0000000a1e167c20 */ /* 0x000fe20008410000 */
[----:B------:R-:W-:Y:S01]  /*2400*/  FADD.FTZ R30, R31, R69 ;  /* 0x000000451f1e7221 */ /* 0x000fe20000010000 */
[CC--:B------:R-:W-:Y:S01]  /*2410*/  FMUL.FTZ R69, R15.reuse, R23.reuse ;  /* 0x000000170f457220 */ /* 0x0c0fe20000410000 */
[----:B------:R-:W-:Y:S01]  /*2420*/  FFMA.FTZ R31, R24, R23, R25 ;  /* 0x00000017181f7223 */ /* 0x000fe20000010019 */
[----:B------:R-:W-:Y:S01]  /*2430*/  FFMA.FTZ R32, R15, R22, R13 ;  /* 0x000000160f207223 */ /* 0x000fe2000001000d */
[----:B------:R-:W-:Y:S01]  /*2440*/  FFMA.FTZ R28, R17, R21, R28 ;  /* 0x00000015111c7223 */ /* 0x000fe2000001001c */
[----:B------:R-:W-:Y:S01]  /*2450*/  FADD.FTZ R30, R69, R30 ;  /* 0x0000001e451e7221 */ /* 0x000fe20000010000 */
[----:B------:R-:W-:Y:S01]  /*2460*/  FFMA.FTZ R31, R18, R16, R31 ;  /* 0x00000010121f7223 */ /* 0x000fe2000001001f */
[----:B------:R-:W-:-:S06]  /*2470*/  FMUL.FTZ R29, R32, -1.4426950216293334961 ;  /* 0xbfb8aa3b201d7820 */ /* 0x000fcc0000410000 */
[----:B------:R-:W0:Y:S02]  /*2480*/  MUFU.EX2 R29, R29 ;  /* 0x0000001d001d7308 */ /* 0x000e240000000800 */
[----:B0-----:R-:W-:Y:S01]  /*2490*/  FADD.FTZ R68, R29, 1 ;  /* 0x3f8000001d447421 */ /* 0x001fe20000010000 */
[----:B------:R-:W-:Y:S01]  /*24a0*/  FADD.FTZ R29, R26, R23 ;  /* 0x000000171a1d7221 */ /* 0x000fe20000010000 */
[----:B------:R-:W-:Y:S01]  /*24b0*/  FFMA.FTZ R26, R24, R69, R33 ;  /* 0x00000045181a7223 */ /* 0x000fe20000010021 */
[----:B------:R-:W-:Y:S02]  /*24c0*/  HADD2.F32 R24, -RZ, R57.H0_H0 ;  /* 0x20000039ff187230 */ /* 0x000fe40000004100 */
[----:B------:R-:W-:Y:S01]  /*24d0*/  FMUL.FTZ R69, R14, R20 ;  /* 0x000000140e457220 */ /* 0x000fe20000410000 */
[----:B------:R-:W-:Y:S01]  /*24e0*/  HADD2.F32 R23, -RZ, R56.H1_H1 ;  /* 0x30000038ff177230 */ /* 0x000fe20000004100 */
[----:B------:R-:W0:Y:S01]  /*24f0*/  MUFU.RCP R68, R68 ;  /* 0x0000004400447308 */ /* 0x000e220000001000 */
[----:B------:R-:W-:Y:S01]  /*2500*/  FADD.FTZ R24, R24, -UR13 ;  /* 0x8000000d18187e21 */ /* 0x000fe20008010000 */
[----:B------:R-:W-:Y:S01]  /*2510*/  FADD.FTZ R30, R30, R69 ;  /* 0x000000451e1e7221 */ /* 0x000fe20000010000 */
[----:B0-----:R-:W-:Y:S01]  /*2520*/  FADD.FTZ R25, -R68, 1 ;  /* 0x3f80000044197421 */ /* 0x001fe20000010100 */
[----:B------:R-:W-:-:S03]  /*2530*/  FMUL.FTZ R23, R23, R68 ;  /* 0x0000004417177220 */ /* 0x000fc60000410000 */
[----:B------:R-:W-:Y:S01]  /*2540*/  FFMA.FTZ R32, R32, R25, 1 ;  /* 0x3f80000020207423 */ /* 0x000fe20000010019 */
[----:B------:R-:W-:Y:S01]  /*2550*/  FMUL.FTZ R25, R24, UR10 ;  /* 0x0000000a18197c20 */ /* 0x000fe20008410000 */
[----:B------:R-:W-:Y:S01]  /*2560*/  FADD.FTZ R24, R27, R20 ;  /* 0x000000141b187221 */ /* 0x000fe20000010000 */
[----:B------:R-:W-:Y:S01]  /*2570*/  FFMA.FTZ R27, R19, R69, R26 ;  /* 0x00000045131b7223 */ /* 0x000fe2000001001a */
[----:B------:R-:W-:Y:S01]  /*2580*/  FMUL.FTZ R23, R23, R32 ;  /* 0x0000002017177220 */ /* 0x000fe20000410000 */
[----:B------:R-:W-:Y:S01]  /*2590*/  FFMA.FTZ R33, R14, R25, R12 ;  /* 0x000000190e217223 */ /* 0x000fe2000001000c */
[----:B------:R-:W-:Y:S02]  /*25a0*/  HADD2.F32 R19, -RZ, R58.H0_H0 ;  /* 0x2000003aff137230 */ /* 0x000fe40000004100 */
[----:B------:R-:W-:Y:S01]  /*25b0*/  FADD.FTZ R24, R24, R21 ;  /* 0x0000001518187221 */ /* 0x000fe20000010000 */
[----:B------:R-:W-:Y:S02]  /*25c0*/  HADD2.F32 R26, -RZ, R57.H1_H1 ;  /* 0x30000039ff1a7230 */ /* 0x000fe40000004100 */
[----:B------:R-:W-:Y:S01]  /*25d0*/  FMUL.FTZ R68, R33, -1.4426950216293334961 ;  /* 0xbfb8aa3b21447820 */ /* 0x000fe20000410000 */
[----:B------:R-:W-:Y:S01]  /*25e0*/  FMUL.FTZ R21, R14, R21 ;  /* 0x000000150e157220 */ /* 0x000fe20000410000 */
[----:B------:R-:W-:Y:S01]  /*25f0*/  FFMA.FTZ R31, R22, R23, R31 ;  /* 0x00000017161f7223 */ /* 0x000fe2000001001f */
[----:B------:R-:W-:-:S03]  /*2600*/  FADD.FTZ R26, R26, -UR13 ;  /* 0x8000000d1a1a7e21 */ /* 0x000fc60008010000 */
[----:B------:R-:W0:Y:S02]  /*2610*/  MUFU.EX2 R68, R68 ;  /* 0x0000004400447308 */ /* 0x000e240000000800 */
[----:B0-----:R-:W-:Y:S01]  /*2620*/  FADD.FTZ R32, R68, 1 ;  /* 0x3f80000044207421 */ /* 0x001fe20000010000 */
[----:B------:R-:W-:-:S04]  /*2630*/  FMUL.FTZ R68, R15, R16 ;  /* 0x000000100f447220 */ /* 0x000fc80000410000 */
[----:B------:R-:W-:Y:S01]  /*2640*/  FFMA.FTZ R18, R18, R68, R27 ;  /* 0x0000004412127223 */ /* 0x000fe2000001001b */
[----:B------:R-:W0:Y:S01]  /*2650*/  MUFU.RCP R32, R32 ;  /* 0x0000002000207308 */ /* 0x000e220000001000 */
[----:B------:R-:W-:-:S04]  /*2660*/  FADD.FTZ R30, R68, R30 ;  /* 0x0000001e441e7221 */ /* 0x000fc80000010000 */
[----:B------:R-:W-:Y:S01]  /*2670*/  FADD.FTZ R30, R30, R21 ;  /* 0x000000151e1e7221 */ /* 0x000fe20000010000 */
[----:B0-----:R-:W-:Y:S01]  /*2680*/  FADD.FTZ R20, -R32, 1 ;  /* 0x3f80000020147421 */ /* 0x001fe20000010100 */
[----:B------:R-:W-:-:S03]  /*2690*/  FMUL.FTZ R19, R19, R32 ;  /* 0x0000002013137220 */ /* 0x000fc60000410000 */
[----:B------:R-:W-:-:S04]  /*26a0*/  FFMA.FTZ R20, R33, R20, 1 ;  /* 0x3f80000021147423 */ /* 0x000fc80000010014 */
[----:B------:R-:W-:Y:S01]  /*26b0*/  FMUL.FTZ R19, R19, R20 ;  /* 0x0000001413137220 */ /* 0x000fe20000410000 */
[----:B------:R-:W-:Y:S01]  /*26c0*/  FMUL.FTZ R20, R26, UR10 ;  /* 0x0000000a1a147c20 */ /* 0x000fe20008410000 */
[----:B------:R-:W-:Y:S01]  /*26d0*/  FADD.FTZ R26, R29, R16 ;  /* 0x000000101d1a7221 */ /* 0x000fe20000010000 */
[----:B------:R-:W-:Y:S02]  /*26e0*/  HADD2.F32 R16, -RZ, R58.H1_H1 ;  /* 0x3000003aff107230 */ /* 0x000fe40000004100 */
[----:B------:R-:W-:Y:S01]  /*26f0*/  FFMA.FTZ R28, R25, R19, R28 ;  /* 0x00000013191c7223 */ /* 0x000fe2000001001c */
[----:B------:R-:W-:Y:S01]  /*2700*/  FFMA.FTZ R32, R15, R20, R13 ;  /* 0x000000140f207223 */ /* 0x000fe2000001000d */
[----:B------:R-:W-:Y:S02]  /*2710*/  HADD2.F32 R29, -RZ, R59.H0_H0 ;  /* 0x2000003bff1d7230 */ /* 0x000fe40000004100 */
[----:B------:R-:W-:Y:S01]  /*2720*/  FADD.FTZ R24, R24, R19 ;  /* 0x0000001318187221 */ /* 0x000fe20000010000 */
[----:B------:R-:W-:-:S02]  /*2730*/  FMUL.FTZ R69, R32, -1.4426950216293334961 ;  /* 0xbfb8aa3b20457820 */ /* 0x000fc40000410000 */
[----:B------:R-:W-:-:S04]  /*2740*/  FADD.FTZ R29, R29, -UR13 ;  /* 0x8000000d1d1d7e21 */ /* 0x000fc80008010000 */
[----:B------:R-:W0:Y:S02]  /*2750*/  MUFU.EX2 R69, R69 ;  /* 0x0000004500457308 */ /* 0x000e240000000800 */
[----:B0-----:R-:W-:-:S06]  /*2760*/  FADD.FTZ R33, R69, 1 ;  /* 0x3f80000045217421 */ /* 0x001fcc0000010000 */
[----:B------:R-:W0:Y:S02]  /*2770*/  MUFU.RCP R33, R33 ;  /* 0x0000002100217308 */ /* 0x000e240000001000 */
[----:B0-----:R-:W-:Y:S01]  /*2780*/  FADD.FTZ R27, -R33, 1 ;  /* 0x3f800000211b7421 */ /* 0x001fe20000010100 */
[----:B------:R-:W-:-:S03]  /*2790*/  FMUL.FTZ R16, R16, R33 ;  /* 0x0000002110107220 */ /* 0x000fc60000410000 */
[----:B------:R-:W-:-:S04]  /*27a0*/  FFMA.FTZ R27, R32, R27, 1 ;  /* 0x3f800000201b7423 */ /* 0x000fc8000001001b */
[----:B------:R-:W-:Y:S01]  /*27b0*/  FMUL.FTZ R16, R16, R27 ;  /* 0x0000001b10107220 */ /* 0x000fe20000410000 */
[----:B------:R-:W-:Y:S01]  /*27c0*/  FMUL.FTZ R27, R29, UR10 ;  /* 0x0000000a1d1b7c20 */ /* 0x000fe20008410000 */
[----:B------:R-:W-:Y:S01]  /*27d0*/  FFMA.FTZ R29, R17, R21, R18 ;  /* 0x00000015111d7223 */ /* 0x000fe20000010012 */
[----:B------:R-:W-:Y:S02]  /*27e0*/  HADD2.F32 R18, -RZ, R60.H0_H0 ;  /* 0x2000003cff127230 */ /* 0x000fe40000004100 */
[----:B------:R-:W-:Y:S01]  /*27f0*/  FADD.FTZ R21, R26, R23 ;  /* 0x000000171a157221 */ /* 0x000fe20000010000 */
[----:B------:R-:W-:Y:S01]  /*2800*/  FFMA.FTZ R32, R14, R27, R12 ;  /* 0x0000001b0e207223 */ /* 0x000fe2000001000c */
[----:B------:R-:W-:Y:S02]  /*2810*/  FFMA.FTZ R31, R20, R16, R31 ;  /* 0x00000010141f7223 */ /* 0x000fe4000001001f */
[----:B------:R-:W-:Y:S01]  /*2820*/  FADD.FTZ R21, R21, R16 ;  /* 0x0000001015157221 */ /* 0x000fe20000010000 */
[----:B------:R-:W-:-:S06]  /*2830*/  FMUL.FTZ R68, R32, -1.4426950216293334961 ;  /* 0xbfb8aa3b20447820 */ /* 0x000fcc0000410000 */
[----:B------:R-:W0:Y:S02]  /*2840*/  MUFU.EX2 R68, R68 ;  /* 0x0000004400447308 */ /* 0x000e240000000800 */
[----:B0-----:R-:W-:Y:S01]  /*2850*/  FADD.FTZ R33, R68, 1 ;  /* 0x3f80000044217421 */ /* 0x001fe20000010000 */
[----:B------:R-:W-:Y:S01]  /*2860*/  FMUL.FTZ R68, R15, R23 ;  /* 0x000000170f447220 */ /* 0x000fe20000410000 */
[----:B------:R-:W-:-:S03]  /*2870*/  HADD2.F32 R23, -RZ, R60.H1_H1 ;  /* 0x3000003cff177230 */ /* 0x000fc60000004100 */
[----:B------:R-:W-:Y:S01]  /*2880*/  FFMA.FTZ R26, R22, R68, R29 ;  /* 0x00000044161a7223 */ /* 0x000fe2000001001d */
[----:B------:R-:W0:Y:S01]  /*2890*/  MUFU.RCP R33, R33 ;  /* 0x0000002100217308 */ /* 0x000e220000001000 */
[----:B------:R-:W-:Y:S02]  /*28a0*/  HADD2.F32 R29, -RZ, R63.H0_H0 ;  /* 0x2000003fff1d7230 */ /* 0x000fe40000004100 */
[----:B------:R-:W-:-:S03]  /*28b0*/  FADD.FTZ R30, R68, R30 ;  /* 0x0000001e441e7221 */ /* 0x000fc60000010000 */
[----:B------:R-:W-:Y:S01]  /*28c0*/  FADD.FTZ R29, R29, -UR13 ;  /* 0x8000000d1d1d7e21 */ /* 0x000fe20008010000 */
[----:B0-----:R-:W-:Y:S01]  /*28d0*/  FMUL.FTZ R17, R18, R33 ;  /* 0x0000002112117220 */ /* 0x001fe20000410000 */
[----:B------:R-:W-:Y:S02]  /*28e0*/  HADD2.F32 R18, -RZ, R59.H1_H1 ;  /* 0x3000003bff127230 */ /* 0x000fe40000004100 */
[----:B------:R-:W-:-:S03]  /*28f0*/  FADD.FTZ R69, -R33, 1 ;  /* 0x3f80000021457421 */ /* 0x000fc60000010100 */
[----:B------:R-:W-:Y:S01]  /*2900*/  FADD.FTZ R18, R18, -UR13 ;  /* 0x8000000d12127e21 */ /* 0x000fe20008010000 */
[----:B------:R-:W-:-:S03]  /*2910*/  FFMA.FTZ R32, R32, R69, 1 ;  /* 0x3f80000020207423 */ /* 0x000fc60000010045 */
[----:B------:R-:W-:Y:S01]  /*2920*/  FMUL.FTZ R18, R18, UR10 ;  /* 0x0000000a12127c20 */ /* 0x000fe20008410000 */
[----:B------:R-:W-:-:S03]  /*2930*/  FMUL.FTZ R17, R17, R32 ;  /* 0x0000002011117220 */ /* 0x000fc60000410000 */
[----:B------:R-:W-:Y:S01]  /*2940*/  FFMA.FTZ R33, R15, R18, R13 ;  /* 0x000000120f217223 */ /* 0x000fe2000001000d */
[----:B------:R-:W-:-:S03]  /*2950*/  FFMA.FTZ R28, R27, R17, R28 ;  /* 0x000000111b1c7223 */ /* 0x000fc6000001001c */
[----:B------:R-:W-:-:S06]  /*2960*/  FMUL.FTZ R69, R33, -1.4426950216293334961 ;  /* 0xbfb8aa3b21457820 */ /* 0x000fcc0000410000 */
[----:B------:R-:W0:Y:S02]  /*2970*/  MUFU.EX2 R69, R69 ;  /* 0x0000004500457308 */ /* 0x000e240000000800 */
[----:B0-----:R-:W-:-:S06]  /*2980*/  FADD.FTZ R32, R69, 1 ;  /* 0x3f80000045207421 */ /* 0x001fcc0000010000 */
[----:B------:R-:W0:Y:S02]  /*2990*/  MUFU.RCP R32, R32 ;  /* 0x0000002000207308 */ /* 0x000e240000001000 */
[----:B0-----:R-:W-:Y:S01]  /*29a0*/  FMUL.FTZ R22, R23, R32 ;  /* 0x0000002017167220 */ /* 0x001fe20000410000 */
[----:B------:R-:W-:-:S04]  /*29b0*/  FADD.FTZ R23, -R32, 1 ;  /* 0x3f80000020177421 */ /* 0x000fc80000010100 */
[----:B------:R-:W-:Y:S01]  /*29c0*/  FFMA.FTZ R23, R33, R23, 1 ;  /* 0x3f80000021177423 */ /* 0x000fe20000010017 */
[----:B------:R-:W-:-:S03]  /*29d0*/  FMUL.FTZ R33, R14, R19 ;  /* 0x000000130e217220 */ /* 0x000fc60000410000 */
[----:B------:R-:W-:Y:S01]  /*29e0*/  FMUL.FTZ R22, R22, R23 ;  /* 0x0000001716167220 */ /* 0x000fe20000410000 */
[----:B------:R-:W-:Y:S01]  /*29f0*/  FMUL.FTZ R23, R29, UR10 ;  /* 0x0000000a1d177c20 */ /* 0x000fe20008410000 */
[----:B------:R-:W-:Y:S01]  /*2a00*/  FFMA.FTZ R25, R25, R33, R26 ;  /* 0x0000002119197223 */ /* 0x000fe2000001001a */
[----:B------:R-:W-:Y:S02]  /*2a10*/  HADD2.F32 R26, -RZ, R62.H0_H0 ;  /* 0x2000003eff1a7230 */ /* 0x000fe40000004100 */
[----:B------:R-:W-:Y:S01]  /*2a20*/  FADD.FTZ R30, R30, R33 ;  /* 0x000000211e1e7221 */ /* 0x000fe20000010000 */
[----:B------:R-:W-:Y:S01]  /*2a30*/  FFMA.FTZ R32, R14, R23, R12 ;  /* 0x000000170e207223 */ /* 0x000fe2000001000c */
[----:B------:R-:W-:Y:S01]  /*2a40*/  FFMA.FTZ R31, R18, R22, R31 ;  /* 0x00000016121f7223 */ /* 0x000fe2000001001f */
[----:B------:R-:W-:Y:S02]  /*2a50*/  FADD.FTZ R21, R21, R22 ;  /* 0x0000001615157221 */ /* 0x000fe40000010000 */
[----:B------:R-:W-:-:S06]  /*2a60*/  FMUL.FTZ R68, R32, -1.4426950216293334961 ;  /* 0xbfb8aa3b20447820 */ /* 0x000fcc0000410000 */
[----:B------:R-:W0:Y:S02]  /*2a70*/  MUFU.EX2 R68, R68 ;  /* 0x0000004400447308 */ /* 0x000e240000000800 */
[----:B0-----:R-:W-:Y:S01]  /*2a80*/  FADD.FTZ R29, R68, 1 ;  /* 0x3f800000441d7421 */ /* 0x001fe20000010000 */
[----:B------:R-:W-:-:S04]  /*2a90*/  FMUL.FTZ R68, R15, R16 ;  /* 0x000000100f447220 */ /* 0x000fc80000410000 */
[----:B------:R-:W-:Y:S01]  /*2aa0*/  FFMA.FTZ R16, R20, R68, R25 ;  /* 0x0000004414107223 */ /* 0x000fe20000010019 */
[----:B------:R-:W0:Y:S01]  /*2ab0*/  MUFU.RCP R29, R29 ;  /* 0x0000001d001d7308 */ /* 0x000e220000001000 */
[----:B------:R-:W-:Y:S02]  /*2ac0*/  HADD2.F32 R25, -RZ, R62.H1_H1 ;  /* 0x3000003eff197230 */ /* 0x000fe40000004100 */
[----:B------:R-:W-:Y:S01]  /*2ad0*/  FADD.FTZ R68, R68, R30 ;  /* 0x0000001e44447221 */ /* 0x000fe20000010000 */
[----:B------:R-:W-:Y:S01]  /*2ae0*/  FADD.FTZ R30, R24, R17 ;  /* 0x00000011181e7221 */ /* 0x000fe20000010000 */
[----:B0-----:R-:W-:Y:S01]  /*2af0*/  FMUL.FTZ R19, R26, R29 ;  /* 0x0000001d1a137220 */ /* 0x001fe20000410000 */
[----:B------:R-:W-:Y:S02]  /*2b00*/  HADD2.F32 R26, -RZ, R63.H1_H1 ;  /* 0x3000003fff1a7230 */ /* 0x000fe40000004100 */
        /* <DEDUP_REMOVED lines=14> */
[----:B------:R-:W-:Y:S01]  /*2bf0*/  FMUL.FTZ R25, R14, R17 ;  /* 0x000000110e197220 */ /* 0x000fe20000410000 */
[----:B------:R-:W-:-:S03]  /*2c00*/  FMUL.FTZ R17, R15, R22 ;  /* 0x000000160f117220 */ /* 0x000fc60000410000 */
[----:B------:R-:W-:Y:S01]  /*2c10*/  FFMA.FTZ R27, R27, R25, R16 ;  /* 0x000000191b1b7223 */ /* 0x000fe20000010010 */
[----:B------:R-:W-:-:S03]  /*2c20*/  FADD.FTZ R68, R68, R25 ;  /* 0x0000001944447221 */ /* 0x000fc60000010000 */
[----:B------:R-:W-:Y:S01]  /*2c30*/  FFMA.FTZ R16, R18, R17, R27 ;  /* 0x0000001112107223 */ /* 0x000fe2000001001b */
[----:B------:R-:W-:Y:S01]  /*2c40*/  FADD.FTZ R68, R17, R68 ;  /* 0x0000004411447221 */ /* 0x000fe20000010000 */
[----:B------:R-:W-:Y:S01]  /*2c50*/  FMUL.FTZ R17, R14, R19 ;  /* 0x000000130e117220 */ /* 0x000fe20000410000 */
[----:B------:R-:W-:-:S03]  /*2c60*/  FADD.FTZ R18, R30, R19 ;  /* 0x000000131e127221 */ /* 0x000fc60000010000 */
[----:B------:R-:W-:Y:S01]  /*2c70*/  FFMA.FTZ R25, R23, R17, R16 ;  /* 0x0000001117197223 */ /* 0x000fe20000010010 */
[----:B------:R-:W-:Y:S01]  /*2c80*/  FADD.FTZ R68, R68, R17 ;  /* 0x0000001144447221 */ /* 0x000fe20000010000 */
[-C--:B------:R-:W-:Y:S01]  /*2c90*/  FMUL.FTZ R17, R15, R20.reuse ;  /* 0x000000140f117220 */ /* 0x080fe20000410000 */
[----:B------:R-:W-:Y:S01]  /*2ca0*/  FFMA.FTZ R16, R23, R19, R28 ;  /* 0x0000001317107223 */ /* 0x000fe2000001001c */
[----:B------:R-:W-:Y:S02]  /*2cb0*/  FADD.FTZ R19, R21, R20 ;  /* 0x0000001415137221 */ /* 0x000fe40000010000 */
[C---:B------:R-:W-:Y:S01]  /*2cc0*/  FFMA.FTZ R25, R26.reuse, R17, R25 ;  /* 0x000000111a197223 */ /* 0x040fe20000010019 */
[----:B------:R-:W-:Y:S01]  /*2cd0*/  FADD.FTZ R24, R17, R68 ;  /* 0x0000004411187221 */ /* 0x000fe20000010000 */
[----:B------:R-:W-:-:S07]  /*2ce0*/  FFMA.FTZ R17, R26, R20, R31 ;  /* 0x000000141a117223 */ /* 0x000fce000001001f */
.L_x_585:
        /* <DEDUP_REMOVED lines=45> */
[----:B------:R-:W3:Y:S01]  /*2fc0*/  LDS.128 R28, [UR6+0x30] ;  /* 0x00003006ff1c7984 */ /* 0x000ee20008000c00 */
[----:B-1----:R-:W-:Y:S01]  /*2fd0*/  FADD.FTZ R23, R32, R20 ;  /* 0x0000001420177221 */ /* 0x002fe20000010000 */
[----:B0-----:R-:W-:-:S03]  /*2fe0*/  FADD.FTZ R32, R33, R21 ;  /* 0x0000001521207221 */ /* 0x001fc60000010000 */
[----:B--2---:R-:W-:Y:S01]  /*2ff0*/  FADD.FTZ R33, R23, R24 ;  /* 0x0000001817217221 */ /* 0x004fe20000010000 */
[----:B------:R-:W-:Y:S01]  /*3000*/  FADD.FTZ R32, R32, R25 ;  /* 0x0000001920207221 */ /* 0x000fe20000010000 */
[----:B------:R-:W0:Y:S02]  /*3010*/  LDS.128 R20, [UR6+0x40] ;  /* 0x00004006ff147984 */ /* 0x000e240008000c00 */
[----:B------:R-:W-:Y:S01]  /*3020*/  FADD.FTZ R33, R33, R26 ;  /* 0x0000001a21217221 */ /* 0x000fe20000010000 */
[----:B------:R-:W-:Y:S02]  /*3030*/  FADD.FTZ R32, R32, R27 ;  /* 0x0000001b20207221 */ /* 0x000fe40000010000 */
[----:B------:R-:W1:Y:S01]  /*3040*/  LDS.128 R24, [UR6+0x50] ;  /* 0x00005006ff187984 */ /* 0x000e620008000c00 */
[----:B---3--:R-:W-:Y:S01]  /*3050*/  FADD.FTZ R33, R33, R28 ;  /* 0x0000001c21217221 */ /* 0x008fe20000010000 */
[----:B------:R-:W-:-:S03]  /*3060*/  FADD.FTZ R32, R32, R29 ;  /* 0x0000001d20207221 */ /* 0x000fc60000010000 */
[----:B------:R-:W-:Y:S01]  /*3070*/  FADD.FTZ R33, R33, R30 ;  /* 0x0000001e21217221 */ /* 0x000fe20000010000 */
[----:B------:R-:W-:Y:S02]  /*3080*/  FADD.FTZ R32, R32, R31 ;  /* 0x0000001f20207221 */ /* 0x000fe40000010000 */
[----:B------:R-:W2:Y:S01]  /*3090*/  LDS.128 R28, [UR6+0x60] ;  /* 0x00006006ff1c7984 */ /* 0x000ea20008000c00 */
[----:B0-----:R-:W-:Y:S01]  /*30a0*/  FADD.FTZ R33, R33, R20 ;  /* 0x0000001421217221 */ /* 0x001fe20000010000 */
[----:B------:R-:W-:-:S03]  /*30b0*/  FADD.FTZ R20, R32, R21 ;  /* 0x0000001520147221 */ /* 0x000fc60000010000 */
[----:B------:R-:W-:Y:S01]  /*30c0*/  FADD.FTZ R21, R33, R22 ;  /* 0x0000001621157221 */ /* 0x000fe20000010000 */
[----:B------:R-:W-:Y:S01]  /*30d0*/  FADD.FTZ R20, R20, R23 ;  /* 0x0000001714147221 */ /* 0x000fe20000010000 */
[----:B------:R-:W0:Y:S02]  /*30e0*/  LDS.64 R32, [UR6+0x70] ;  /* 0x00007006ff207984 */ /* 0x000e240008000a00 */
        /* <DEDUP_REMOVED lines=8> */
[----:B0-----:R-:W-:Y:S01]  /*3170*/  FADD.FTZ R32, R21, R32 ;  /* 0x0000002015207221 */ /* 0x001fe20000010000 */
[----:B------:R-:W-:-:S07]  /*3180*/  FADD.FTZ R33, R20, R33 ;  /* 0x0000002114217221 */ /* 0x000fce0000010000 */
.L_x_587:
[----:B------:R-:W-:Y:S05]  /*3190*/  BSYNC.RECONVERGENT B0 ;  /* 0x0000000000007941 */ /* 0x000fea0003800200 */
.L_x_586:
[----:B------:R-:W-:Y:S06]  /*31a0*/  BAR.SYNC.DEFER_BLOCKING 0x0 ;  /* 0x0000000000007b1d */ /* 0x000fec0000010000 */
[----:B------:R-:W-:Y:S04]  /*31b0*/  BSSY.RECONVERGENT B0, `(.L_x_588) ;  /* 0x0000025000007945 */ /* 0x000fe80003800200 */
[----:B------:R-:W-:Y:S05]  /*31c0*/  @P4 BRA `(.L_x_589) ;  /* 0x00000000008c4947 */ /* 0x000fea0003800000 */
[----:B------:R-:W1:Y:S04]  /*31d0*/  LDS.128 R20, [R51+0x310] ;  /* 0x0003100033147984 */ /* 0x000e680000000c00 */
[----:B------:R-:W2:Y:S04]  /*31e0*/  LDS.128 R24, [R51+0x620] ;  /* 0x0006200033187984 */ /* 0x000ea80000000c00 */
[----:B------:R-:W3:Y:S01]  /*31f0*/  LDS.128 R28, [R51+0x930] ;  /* 0x00093000331c7984 */ /* 0x000ee20000000c00 */
[----:B-1----:R-:W-:Y:S01]  /*3200*/  FADD.FTZ R69, R16, R20 ;  /* 0x0000001410457221 */ /* 0x002fe20000010000 */
[----:B------:R-:W-:Y:S01]  /*3210*/  FADD.FTZ R16, R17, R21 ;  /* 0x0000001511107221 */ /* 0x000fe20000010000 */
[----:B------:R-:W-:Y:S01]  /*3220*/  FADD.FTZ R17, R18, R22 ;  /* 0x0000001612117221 */ /* 0x000fe20000010000 */
[----:B------:R-:W-:Y:S01]  /*3230*/  FADD.FTZ R18, R19, R23 ;  /* 0x0000001713127221 */ /* 0x000fe20000010000 */
[----:B--2---:R-:W-:Y:S01]  /*3240*/  FADD.FTZ R69, R69, R24 ;  /* 0x0000001845457221 */ /* 0x004fe20000010000 */
[----:B------:R-:W1:Y:S01]  /*3250*/  LDS.128 R20, [R51+0xc40] ;  /* 0x000c400033147984 */ /* 0x000e620000000c00 */
[----:B------:R-:W-:Y:S01]  /*3260*/  FADD.FTZ R24, R16, R25 ;  /* 0x0000001910187221 */ /* 0x000fe20000010000 */
[----:B------:R-:W-:Y:S01]  /*3270*/  FADD.FTZ R25, R17, R26 ;  /* 0x0000001a11197221 */ /* 0x000fe20000010000 */
[----:B------:R-:W-:Y:S01]  /*3280*/  FADD.FTZ R26, R18, R27 ;  /* 0x0000001b121a7221 */ /* 0x000fe20000010000 */
[----:B---3--:R-:W-:Y:S01]  /*3290*/  FADD.FTZ R69, R69, R28 ;  /* 0x0000001c45457221 */ /* 0x008fe20000010000 */
[----:B------:R-:W-:Y:S01]  /*32a0*/  FADD.FTZ R24, R24, R29 ;  /* 0x0000001d18187221 */ /* 0x000fe20000010000 */
[----:B------:R-:W-:Y:S01]  /*32b0*/  FADD.FTZ R25, R25, R30 ;  /* 0x0000001e19197221 */ /* 0x000fe20000010000 */
[----:B------:R-:W-:Y:S01]  /*32c0*/  FADD.FTZ R26, R26, R31 ;  /* 0x0000001f1a1a7221 */ /* 0x000fe20000010000 */
[----:B------:R-:W2:Y:S01]  /*32d0*/  LDS.128 R16, [R51+0xf50] ;  /* 0x000f500033107984 */ /* 0x000ea20000000c00 */
[----:B-1----:R-:W-:Y:S01]  /*32e0*/  FADD.FTZ R69, R69, R20 ;  /* 0x0000001445457221 */ /* 0x002fe20000010000 */
[----:B------:R-:W-:Y:S01]  /*32f0*/  FADD.FTZ R28, R24, R21 ;  /* 0x00000015181c7221 */ /* 0x000fe20000010000 */
[----:B------:R-:W-:Y:S01]  /*3300*/  FADD.FTZ R29, R25, R22 ;  /* 0x00000016191d7221 */ /* 0x000fe20000010000 */
[----:B------:R-:W-:-:S02]  /*3310*/  FADD.FTZ R30, R26, R23 ;  /* 0x000000171a1e7221 */ /* 0x000fc40000010000 */
[----:B------:R-:W1:Y:S01]  /*3320*/  LDS.128 R20, [R51+0x1260] ;  /* 0x0012600033147984 */ /* 0x000e620000000c00 */
[----:B--2---:R-:W-:-:S03]  /*3330*/  FADD.FTZ R69, R69, R16 ;  /* 0x0000001045457221 */ /* 0x004fc60000010000 */
[----:B------:R-:W2:Y:S01]  /*3340*/  LDS.128 R24, [R51+0x1570] ;  /* 0x0015700033187984 */ /* 0x000ea20000000c00 */
        /* <DEDUP_REMOVED lines=10> */
[----:B------:R-:W-:-:S07]  /*33f0*/  FADD.FTZ R19, R30, R27 ;  /* 0x0000001b1e137221 */ /* 0x000fce0000010000 */
.L_x_589:
[----:B------:R-:W-:Y:S05]  /*3400*/  BSYNC.RECONVERGENT B0 ;  /* 0x0000000000007941 */ /* 0x000fea0003800200 */
.L_x_588:
[----:B------:R-:W-:Y:S04]  /*3410*/  BSSY.RECONVERGENT B0, `(.L_x_590) ;  /* 0x000001d000007945 */ /* 0x000fe80003800200 */
[----:B------:R-:W-:Y:S05]  /*3420*/  @P4 BRA `(.L_x_591) ;  /* 0x00000000006c4947 */ /* 0x000fea0003800000 */
[----:B------:R-:W1:Y:S01]  /*3430*/  LDC.64 R20, c[0x0][0x3f8] ;  /* 0x0000fe00ff147b82 */ /* 0x000e620000000a00 */
[----:B------:R-:W-:-:S07]  /*3440*/  IMAD R61, R61, 0x31, R9 ;  /* 0x000000313d3d7824 */ /* 0x000fce00078e0209 */
[----:B------:R-:W2:Y:S01]  /*3450*/  LDC.64 R26, c[0x0][0x3d8] ;  /* 0x0000f600ff1a7b82 */ /* 0x000ea20000000a00 */
[----:B-1----:R-:W-:Y:S01]  /*3460*/  IMAD.WIDE.U32 R22, R20, 0x3, RZ ;  /* 0x0000000314167825 */ /* 0x002fe200078e00ff */
[----:B------:R-:W-:-:S04]  /*3470*/  LEA R29, R21, R21, 0x1 ;  /* 0x00000015151d7211 */ /* 0x000fc800078e08ff */
[----:B------:R-:W-:Y:S01]  /*3480*/  IADD3 R29, PT, PT, R23, R29, RZ ;  /* 0x0000001d171d7210 */ /* 0x000fe20007ffe0ff */
[----:B--2---:R-:W-:-:S03]  /*3490*/  IMAD.WIDE R26, R61, 0x4, R26 ;  /* 0x000000043d1a7825 */ /* 0x004fc600078e021a */
[----:B------:R-:W-:-:S04]  /*34a0*/  LEA.HI R22, P3, R29, R22, RZ, 0x1 ;  /* 0x000000161d167211 */ /* 0x000fc800078708ff */
[----:B------:R-:W-:Y:S01]  /*34b0*/  IADD3.X R29, PT, PT, RZ, R29, RZ, P3, !PT ;  /* 0x0000001dff1d7210 */ /* 0x000fe20001ffe4ff */
[----:B------:R1:W-:Y:S01]  /*34c0*/  REDG.E.ADD.F32.FTZ.RN.STRONG.GPU desc[UR8][R26.64], R16 ;  /* 0x000000101a0079a6 */ /* 0x0003e2000c12f308 */
[----:B------:R-:W-:Y:S02]  /*34d0*/  LEA.HI R25, P3, R21, R20, RZ, 0x1 ;  /* 0x0000001415197211 */ /* 0x000fe400078708ff */
[C---:B------:R-:W-:Y:S02]  /*34e0*/  SHF.L.U64.HI R29, R22.reuse, 0x1, R29 ;  /* 0x00000001161d7819 */ /* 0x040fe4000001021d */
[----:B------:R-:W-:Y:S02]  /*34f0*/  SHF.L.U32 R31, R22, 0x1, RZ ;  /* 0x00000001161f7819 */ /* 0x000fe400000006ff */
[----:B------:R-:W-:Y:S02]  /*3500*/  IADD3.X R22, PT, PT, RZ, R21, RZ, P3, !PT ;  /* 0x00000015ff167210 */ /* 0x000fe40001ffe4ff */
[----:B------:R-:W-:-:S02]  /*3510*/  SHF.L.U32 R23, R25, 0x1, RZ ;  /* 0x0000000119177819 */ /* 0x000fc400000006ff */
[----:B------:R-:W-:Y:S02]  /*3520*/  SHF.L.U64.HI R25, R25, 0x1, R22 ;  /* 0x0000000119197819 */ /* 0x000fe40000010216 */
[----:B------:R-:W-:Y:S02]  /*3530*/  LOP3.LUT R23, R23, 0xfffffffc, RZ, 0xc0, !PT ;  /* 0xfffffffc17177812 */ /* 0x000fe400078ec0ff */
[----:B------:R-:W-:Y:S02]  /*3540*/  LEA R22, P4, R20, R26, 0x2 ;  /* 0x0000001a14167211 */ /* 0x000fe400078810ff */
[----:B------:R-:W-:Y:S02]  /*3550*/  LOP3.LUT R31, R31, 0xfffffffc, RZ, 0xc0, !PT ;  /* 0xfffffffc1f1f7812 */ /* 0x000fe400078ec0ff */
[----:B------:R-:W-:Y:S02]  /*3560*/  IADD3 R24, P3, PT, R26, R23, RZ ;  /* 0x000000171a187210 */ /* 0x000fe40007f7e0ff */
[----:B------:R-:W-:-:S02]  /*3570*/  LEA.HI.X R23, R20, R27, R21, 0x2, P4 ;  /* 0x0000001b14177211 */ /* 0x000fc400020f1415 */
[----:B------:R-:W-:Y:S02]  /*3580*/  IADD3 R20, P4, PT, R26, R31, RZ ;  /* 0x0000001f1a147210 */ /* 0x000fe40007f9e0ff */
[C---:B------:R-:W-:Y:S02]  /*3590*/  IADD3.X R25, PT, PT, R27.reuse, R25, RZ, P3, !PT ;  /* 0x000000191b197210 */ /* 0x040fe40001ffe4ff */
[----:B------:R-:W-:-:S03]  /*35a0*/  IADD3.X R21, PT, PT, R27, R29, RZ, P4, !PT ;  /* 0x0000001d1b157210 */ /* 0x000fc600027fe4ff */
[----:B------:R1:W-:Y:S04]  /*35b0*/  REDG.E.ADD.F32.FTZ.RN.STRONG.GPU desc[UR8][R24.64], R17 ;  /* 0x00000011180079a6 */ /* 0x0003e8000c12f308 */
[----:B------:R1:W-:Y:S04]  /*35c0*/  REDG.E.ADD.F32.FTZ.RN.STRONG.GPU desc[UR8][R22.64], R18 ;  /* 0x00000012160079a6 */ /* 0x0003e8000c12f308 */
[----:B------:R1:W-:Y:S02]  /*35d0*/  REDG.E.ADD.F32.FTZ.RN.STRONG.GPU desc[UR8][R20.64], R19 ;  /* 0x00000013140079a6 */ /* 0x0003e4000c12f308 */
.L_x_591:
[----:B------:R-:W-:Y:S05]  /*35e0*/  BSYNC.RECONVERGENT B0 ;  /* 0x0000000000007941 */ /* 0x000fea0003800200 */
.L_x_590:
[----:B------:R-:W-:Y:S05]  /*35f0*/  @!P0 BRA `(.L_x_592) ;  /* 0x00000008008c8947 */ /* 0x000fea0003800000 */
[----:B------:R-:W2:Y:S01]  /*3600*/  LDC.64 R68, c[0x0][0x3d0] ;  /* 0x0000f400ff447b82 */ /* 0x000ea20000000a00 */
[----:B-1----:R-:W-:Y:S02]  /*3610*/  LOP3.LUT R17, R40, 0x1, RZ, 0xc0, !PT ;  /* 0x0000000128117812 */ /* 0x002fe400078ec0ff */
[----:B------:R-:W-:-:S03]  /*3620*/  ISETP.GE.U32.AND P3, PT, R7, 0x8, PT ;  /* 0x000000080700780c */ /* 0x000fc60003f66070 */
[----:B------:R-:W-:-:S04]  /*3630*/  IMAD R21, R17, R8, RZ ;  /* 0x0000000811157224 */ /* 0x000fc800078e02ff */
[----:B------:R-:W-:-:S05]  /*3640*/  IMAD R16, R21, R7, RZ ;  /* 0x0000000715107224 */ /* 0x000fca00078e02ff */
[----:B------:R-:W-:-:S05]  /*3650*/  SHF.L.U32 R17, R16, 0x1, RZ ;  /* 0x0000000110117819 */ /* 0x000fca00000006ff */
[----:B--2---:R-:W-:Y:S01]  /*3660*/  IMAD.WIDE R68, R17, 0x4, R68 ;  /* 0x0000000411447825 */ /* 0x004fe200078e0244 */
        /* <DEDUP_REMOVED lines=15> */
.L_x_594:
[----:B--2---:R-:W2:Y:S04]  /*3760*/  LDG.E.STRONG.GPU R18, desc[UR8][R16.64] ;  /* 0x0000000810127981 */ /* 0x004ea8000c1ef900 */
[----:B--2---:R-:W-:Y:S01]  /*3770*/  CCTL.IVALL ;  /* 0x00000000ff00798f */ /* 0x004fe20002000000 */
[----:B------:R-:W-:Y:S05]  /*3780*/  YIELD ;  /* 0x0000000000007946 */ /* 0x000fea0003800000 */
[----:B------:R-:W-:-:S13]  /*3790*/  ISETP.NE.AND P0, PT, R18, R23, PT ;  /* 0x000000171200720c */ /* 0x000fda0003f05270 */
[----:B------:R-:W-:Y:S05]  /*37a0*/  @P0 BRA `(.L_x_594) ;  /* 0xfffffffc00ec0947 */ /* 0x000fea000383ffff */
.L_x_593:
[----:B------:R-:W-:Y:S05]  /*37b0*/  WARPSYNC.ALL ;  /* 0x0000000000007948 */ /* 0x000fea0003800000 */
[----:B------:R-:W-:Y:S01]  /*37c0*/  BAR.SYNC.DEFER_BLOCKING 0x0 ;  /* 0x0000000000007b1d */ /* 0x000fe20000010000 */
[----:B------:R-:W-:-:S05]  /*37d0*/  HFMA2 R24, -RZ, RZ, 0, 0 ;  /* 0x00000000ff187431 */ /* 0x000fca00000001ff */
[----:B------:R-:W-:Y:S05]  /*37e0*/  @!P3 BRA `(.L_x_595) ;  /* 0x000000040018b947 */ /* 0x000fea0003800000 */
[C-C-:B------:R-:W-:Y:S01]  /*37f0*/  IMAD R23, R8.reuse, 0x6, R10.reuse ;  /* 0x0000000608177824 */ /* 0x140fe200078e020a */
[CC--:B------:R-:W-:Y:S01]  /*3800*/  LEA R25, R8.reuse, R10.reuse, 0x2 ;  /* 0x0000000a08197211 */ /* 0x0c0fe200078e10ff */
[C-C-:B------:R-:W-:Y:S01]  /*3810*/  IMAD R22, R8.reuse, 0x5, R10.reuse ;  /* 0x0000000508167824 */ /* 0x140fe200078e020a */
[C---:B------:R-:W-:Y:S01]  /*3820*/  LEA R27, R8.reuse, R10, 0x1 ;  /* 0x0000000a081b7211 */ /* 0x040fe200078e08ff */
[--C-:B------:R-:W-:Y:S01]  /*3830*/  IMAD R26, R8, 0x3, R10.reuse ;  /* 0x00000003081a7824 */ /* 0x100fe200078e020a */
[----:B------:R-:W-:Y:S01]  /*3840*/  IADD3 R30, PT, PT, R10, R8, RZ ;  /* 0x000000080a1e7210 */ /* 0x000fe20007ffe0ff */
[----:B------:R-:W-:Y:S01]  /*3850*/  IMAD R24, R8, 0x7, R10 ;  /* 0x0000000708187824 */ /* 0x000fe200078e020a */
[----:B------:R-:W-:Y:S01]  /*3860*/  MOV R29, RZ ;  /* 0x000000ff001d7202 */ /* 0x000fe20000000f00 */
[----:B------:R-:W-:Y:S01]  /*3870*/  UIADD3 UR6, UPT, UPT, -UR11, URZ, URZ ;  /* 0x000000ff0b067290 */ /* 0x000fe2000fffe1ff */
[----:B------:R-:W-:-:S11]  /*3880*/  MOV R28, R10 ;  /* 0x0000000a001c7202 */ /* 0x000fd60000000f00 */
.L_x_596:
[----:B------:R-:W-:Y:S02]  /*3890*/  ISETP.EQ.OR P4, PT, RZ, UR6, P2 ;  /* 0x00000006ff007c0c */ /* 0x000fe40009782670 */
[----:B--2---:R-:W-:-:S04]  /*38a0*/  IADD3 R16, PT, PT, R29, 0x1, RZ ;  /* 0x000000011d107810 */ /* 0x004fc80007ffe0ff */
[----:B------:R-:W-:-:S07]  /*38b0*/  ISETP.EQ.OR P5, PT, R16, UR11, P2 ;  /* 0x0000000b10007c0c */ /* 0x000fce00097a2670 */
[----:B------:R-:W-:-:S06]  /*38c0*/  @!P4 IMAD.WIDE.U32 R16, R28, 0x8, R68 ;  /* 0x000000081c10c825 */ /* 0x000fcc00078e0044 */
[----:B------:R-:W0:Y:S01]  /*38d0*/  @!P4 LDG.E.64 R16, desc[UR8][R16.64] ;  /* 0x000000081010c981 */ /* 0x000e22000c1e1b00 */
[----:B------:R-:W-:Y:S01]  /*38e0*/  @!P5 IMAD.WIDE.U32 R18, R30, 0x8, R68 ;  /* 0x000000081e12d825 */ /* 0x000fe200078e0044 */
[----:B------:R-:W-:-:S04]  /*38f0*/  IADD3 R20, PT, PT, R29, 0x2, RZ ;  /* 0x000000021d147810 */ /* 0x000fc80007ffe0ff */
[----:B------:R-:W-:Y:S01]  /*3900*/  ISETP.EQ.OR P0, PT, R20, UR11, P2 ;  /* 0x0000000b14007c0c */ /* 0x000fe20009702670 */
[----:B------:R-:W2:Y:S01]  /*3910*/  @!P5 LDG.E.64 R18, desc[UR8][R18.64] ;  /* 0x000000081212d981 */ /* 0x000ea2000c1e1b00 */
[----:B------:R-:W-:-:S04]  /*3920*/  IADD3 R20, PT, PT, R29, 0x3, RZ ;  /* 0x000000031d147810 */ /* 0x000fc80007ffe0ff */
[----:B------:R-:W-:-:S07]  /*3930*/  ISETP.EQ.OR P3, PT, R20, UR11, P2 ;  /* 0x0000000b14007c0c */ /* 0x000fce0009762670 */
[----:B------:R-:W-:-:S06]  /*3940*/  @!P0 IMAD.WIDE.U32 R20, R27, 0x8, R68 ;  /* 0x000000081b148825 */ /* 0x000fcc00078e0044 */
[----:B------:R-:W3:Y:S01]  /*3950*/  @!P0 LDG.E.64 R20, desc[UR8][R20.64] ;  /* 0x0000000814148981 */ /* 0x000ee2000c1e1b00 */
[----:B0-----:R-:W-:Y:S01]  /*3960*/  @!P4 FADD.FTZ R32, R32, R16 ;  /* 0x000000102020c221 */ /* 0x001fe20000010000 */
[----:B------:R-:W-:Y:S01]  /*3970*/  @!P4 FADD.FTZ R33, R33, R17 ;  /* 0x000000112121c221 */ /* 0x000fe20000010000 */
[----:B------:R-:W-:-:S04]  /*3980*/  @!P3 IMAD.WIDE.U32 R16, R26, 0x8, R68 ;  /* 0x000000081a10b825 */ /* 0x000fc800078e0044 */
[----:B--2---:R-:W-:Y:S02]  /*3990*/  @!P5 FADD.FTZ R32, R32, R18 ;  /* 0x000000122020d221 */ /* 0x004fe40000010000 */
[----:B------:R-:W2:Y:S01]  /*39a0*/  @!P3 LDG.E.64 R16, desc[UR8][R16.64] ;  /* 0x000000081010b981 */ /* 0x000ea2000c1e1b00 */
[----:B------:R-:W-:Y:S01]  /*39b0*/  IADD3 R18, PT, PT, R29, 0x4, RZ ;  /* 0x000000041d127810 */ /* 0x000fe20007ffe0ff */
[----:B------:R-:W-:-:S03]  /*39c0*/  @!P5 FADD.FTZ R33, R33, R19 ;  /* 0x000000132121d221 */ /* 0x000fc60000010000 */
[----:B------:R-:W-:Y:S01]  /*39d0*/  ISETP.EQ.OR P5, PT, R18, UR11, P2 ;  /* 0x0000000b12007c0c */ /* 0x000fe200097a2670 */
[----:B---3--:R-:W-:Y:S01]  /*39e0*/  @!P0 FADD.FTZ R32, R32, R20 ;  /* 0x0000001420208221 */ /* 0x008fe20000010000 */
[----:B------:R-:W-:-:S11]  /*39f0*/  @!P0 FADD.FTZ R33, R33, R21 ;  /* 0x0000001521218221 */ /* 0x000fd60000010000 */
[----:B------:R-:W-:-:S06]  /*3a00*/  @!P5 IMAD.WIDE.U32 R20, R25, 0x8, R68 ;  /* 0x000000081914d825 */ /* 0x000fcc00078e0044 */
[----:B------:R-:W3:Y:S01]  /*3a10*/  @!P5 LDG.E.64 R20, desc[UR8][R20.64] ;  /* 0x000000081414d981 */ /* 0x000ee2000c1e1b00 */
[----:B------:R-:W-:-:S04]  /*3a20*/  IADD3 R18, PT, PT, R29, 0x5, RZ ;  /* 0x000000051d127810 */ /* 0x000fc80007ffe0ff */
[----:B------:R-:W-:-:S13]  /*3a30*/  ISETP.EQ.OR P4, PT, R18, UR11, P2 ;  /* 0x0000000b12007c0c */ /* 0x000fda0009782670 */
[----:B------:R-:W-:-:S06]  /*3a40*/  @!P4 IMAD.WIDE.U32 R18, R22, 0x8, R68 ;  /* 0x000000081612c825 */ /* 0x000fcc00078e0044 */
[----:B------:R-:W4:Y:S01]  /*3a50*/  @!P4 LDG.E.64 R18, desc[UR8][R18.64] ;  /* 0x000000081212c981 */ /* 0x000f22000c1e1b00 */
[----:B--2---:R-:W-:Y:S01]  /*3a60*/  @!P3 FADD.FTZ R32, R32, R16 ;  /* 0x000000102020b221 */ /* 0x004fe20000010000 */
[----:B------:R-:W-:-:S04]  /*3a70*/  IADD3 R16, PT, PT, R29, 0x6, RZ ;  /* 0x000000061d107810 */ /* 0x000fc80007ffe0ff */
[----:B------:R-:W-:Y:S02]  /*3a80*/  ISETP.EQ.OR P0, PT, R16, UR11, P2 ;  /* 0x0000000b10007c0c */ /* 0x000fe40009702670 */
[----:B------:R-:W-:Y:S01]  /*3a90*/  IADD3 R16, PT, PT, R29, 0x7, RZ ;  /* 0x000000071d107810 */ /* 0x000fe20007ffe0ff */
[----:B------:R-:W-:-:S03]  /*3aa0*/  @!P3 FADD.FTZ R33, R33, R17 ;  /* 0x000000112121b221 */ /* 0x000fc60000010000 */
[----:B------:R-:W-:-:S07]  /*3ab0*/  ISETP.EQ.OR P3, PT, R16, UR11, P2 ;  /* 0x0000000b10007c0c */ /* 0x000fce0009762670 */
[----:B------:R-:W-:-:S06]  /*3ac0*/  @!P0 IMAD.WIDE.U32 R16, R23, 0x8, R68 ;  /* 0x0000000817108825 */ /* 0x000fcc00078e0044 */
[----:B------:R-:W2:Y:S01]  /*3ad0*/  @!P0 LDG.E.64 R16, desc[UR8][R16.64] ;  /* 0x0000000810108981 */ /* 0x000ea2000c1e1b00 */
[----:B---3--:R-:W-:Y:S01]  /*3ae0*/  @!P5 FADD.FTZ R32, R32, R20 ;  /* 0x000000142020d221 */ /* 0x008fe20000010000 */
[----:B------:R-:W-:Y:S01]  /*3af0*/  @!P5 FADD.FTZ R33, R33, R21 ;  /* 0x000000152121d221 */ /* 0x000fe20000010000 */
[----:B------:R-:W-:-:S06]  /*3b00*/  @!P3 IMAD.WIDE.U32 R20, R24, 0x8, R68 ;  /* 0x000000081814b825 */ /* 0x000fcc00078e0044 */
[----:B------:R-:W3:Y:S01]  /*3b10*/  @!P3 LDG.E.64 R20, desc[UR8][R20.64] ;  /* 0x000000081414b981 */ /* 0x000ee2000c1e1b00 */
[----:B------:R-:W-:Y:S01]  /*3b20*/  IADD3 R29, PT, PT, R29, 0x8, RZ ;  /* 0x000000081d1d7810 */ /* 0x000fe20007ffe0ff */
[----:B----4-:R-:W-:Y:S01]  /*3b30*/  @!P4 FADD.FTZ R32, R32, R18 ;  /* 0x000000122020c221 */ /* 0x010fe20000010000 */
[----:B------:R-:W-:Y:S01]  /*3b40*/  @!P4 FADD.FTZ R33, R33, R19 ;  /* 0x000000132121c221 */ /* 0x000fe20000010000 */
[----:B------:R-:W-:Y:S01]  /*3b50*/  UIADD3 UR6, UPT, UPT, UR6, 0x8, URZ ;  /* 0x0000000806067890 */ /* 0x000fe2000fffe0ff */
        /* <DEDUP_REMOVED lines=9> */
[----:B------:R-:W-:Y:S01]  /*3bf0*/  @!P0 FADD.FTZ R33, R33, R17 ;  /* 0x0000001121218221 */ /* 0x000fe20000010000 */
[----:B------:R-:W-:Y:S02]  /*3c00*/  ISETP.NE.AND P0, PT, R29, R41, PT ;  /* 0x000000291d00720c */ /* 0x000fe40003f05270 */
[----:B---3--:R-:W-:Y:S01]  /*3c10*/  @!P3 FADD.FTZ R32, R32, R20 ;  /* 0x000000142020b221 */ /* 0x008fe20000010000 */
[----:B------:R-:W-:-:S10]  /*3c20*/  @!P3 FADD.FTZ R33, R33, R21 ;  /* 0x000000152121b221 */ /* 0x000fd40000010000 */
[----:B------:R-:W-:Y:S05]  /*3c30*/  @P0 BRA `(.L_x_596) ;  /* 0xfffffffc00140947 */ /* 0x000fea000383ffff */
[----:B------:R-:W-:-:S07]  /*3c40*/  MOV R24, R41 ;  /* 0x0000002900187202 */ /* 0x000fce0000000f00 */
.L_x_595:
        /* <DEDUP_REMOVED lines=34> */
.L_x_597:
        /* <DEDUP_REMOVED lines=18> */
.L_x_598:
        /* <DEDUP_REMOVED lines=9> */
.L_x_599:
[----:B------:R-:W-:Y:S05]  /*4020*/  BSYNC.RECONVERGENT B0 ;  /* 0x0000000000007941 */ /* 0x000fea0003800200 */
.L_x_592:
[----:B------:R-:W3:Y:S01]  /*4030*/  S2UR UR7, SR_CgaCtaId ;  /* 0x00000000000779c3 */ /* 0x000ee20000008800 */
[----:B------:R-:W-:Y:S01]  /*4040*/  UMOV UR6, 0x400 ;  /* 0x0000040000067882 */ /* 0x000fe20000000000 */
[----:B------:R-:W4:Y:S01]  /*4050*/  LDCU.64 UR14, c[0x0][0x400] ;  /* 0x00008000ff0e77ac */ /* 0x000f220008000a00 */
[--C-:B-12---:R-:W-:Y:S01]  /*4060*/  HADD2.F32 R19, -RZ, R38.reuse.H0_H0 ;  /* 0x20000026ff137230 */ /* 0x106fe20000004100 */
[----:B------:R-:W-:Y:S01]  /*4070*/  SHF.R.S32.HI R18, RZ, 0x1f, R52 ;  /* 0x0000001fff127819 */ /* 0x000fe20000011434 */
[----:B------:R-:W-:-:S03]  /*4080*/  HADD2.F32 R38, -RZ, R38.H1_H1 ;  /* 0x30000026ff267230 */ /* 0x000fc60000004100 */
[----:B------:R-:W-:Y:S02]  /*4090*/  FADD.FTZ R19, R19, -UR13 ;  /* 0x8000000d13137e21 */ /* 0x000fe40008010000 */
[----:B------:R-:W-:Y:S02]  /*40a0*/  FADD.FTZ R22, R38, -UR13 ;  /* 0x8000000d26167e21 */ /* 0x000fe40008010000 */
[----:B------:R-:W-:Y:S01]  /*40b0*/  FMUL.FTZ R23, R19, UR10 ;  /* 0x0000000a13177c20 */ /* 0x000fe20008410000 */
[----:B------:R-:W-:Y:S02]  /*40c0*/  HADD2.F32 R19, -RZ, R37.H0_H0 ;  /* 0x20000025ff137230 */ /* 0x000fe40000004100 */
[----:B------:R-:W-:Y:S01]  /*40d0*/  FMUL.FTZ R22, R22, UR10 ;  /* 0x0000000a16167c20 */ /* 0x000fe20008410000 */
[----:B----4-:R-:W-:Y:S01]  /*40e0*/  ISETP.GE.U32.AND P0, PT, R52, UR14, PT ;  /* 0x0000000e34007c0c */ /* 0x010fe2000bf06070 */
[----:B---3--:R-:W-:-:S03]  /*40f0*/  ULEA UR6, UR7, UR6, 0x18 ;  /* 0x0000000607067291 */ /* 0x008fc6000f8ec0ff */
[----:B------:R-:W-:-:S06]  /*4100*/  ISETP.GE.AND.EX P0, PT, R18, UR15, PT, P0 ;  /* 0x0000000f12007c0c */ /* 0x000fcc000bf06300 */
[----:B------:R-:W-:Y:S01]  /*4110*/  @!P2 STS.64 [UR6+0x80], R32 ;  /* 0x00008020ff00a988 */ /* 0x000fe20008000a06 */
[----:B------:R-:W-:Y:S06]  /*4120*/  BAR.SYNC.DEFER_BLOCKING 0x0 ;  /* 0x0000000000007b1d */ /* 0x000fec0000010000 */
[----:B------:R-:W1:Y:S01]  /*4130*/  LDS.64 R16, [UR6+0x80] ;  /* 0x00008006ff107984 */ /* 0x000e620008000a00 */
[----:B------:R-:W1:Y:S02]  /*4140*/  LDCU UR6, c[0x0][0x42c] ;  /* 0x00008580ff0677ac */ /* 0x000e640008000800 */
[----:B-1----:R-:W-:Y:S01]  /*4150*/  FMUL.FTZ R20, R16, UR6 ;  /* 0x0000000610147c20 */ /* 0x002fe20008410000 */
[----:B------:R-:W-:Y:S01]  /*4160*/  FMUL.FTZ R21, R17, UR6 ;  /* 0x0000000611157c20 */ /* 0x000fe20008410000 */
[----:B------:R-:W-:-:S03]  /*4170*/  HADD2.F32 R16, -RZ, R37.H1_H1 ;  /* 0x30000025ff107230 */ /* 0x000fc60000004100 */
        /* <DEDUP_REMOVED lines=20> */
.L_x_600:
[----:B------:R-:W-:Y:S01]  /*42c0*/  FFMA.FTZ R22, R20, R22, R21 ;  /* 0x0000001614167223 */ /* 0x000fe20000010015 */
[----:B------:R-:W-:Y:S01]  /*42d0*/  BSSY.RECONVERGENT B0, `(.L_x_601) ;  /* 0x0000014000007945 */ /* 0x000fe20003800200 */
[----:B------:R-:W-:Y:S01]  /*42e0*/  FFMA.FTZ R19, R14, R19, -R17 ;  /* 0x000000130e137223 */ /* 0x000fe20000010811 */
[C---:B------:R-:W-:Y:S01]  /*42f0*/  IADD3 R25, PT, PT, R52.reuse, 0x8, RZ ;  /* 0x0000000834197810 */ /* 0x040fe20007ffe0ff */
[----:B------:R-:W-:Y:S01]  /*4300*/  FFMA.FTZ R22, R15, R16, -R22 ;  /* 0x000000100f167223 */ /* 0x000fe20000010816 */
[----:B------:R-:W-:Y:S01]  /*4310*/  IADD3 R23, PT, PT, R52, 0x10, RZ ;  /* 0x0000001034177810 */ /* 0x000fe20007ffe0ff */
[----:B------:R-:W-:Y:S06]  /*4320*/  @P0 BRA `(.L_x_602) ;  /* 0x0000000000380947 */ /* 0x000fec0003800000 */
[----:B------:R-:W1:Y:S01]  /*4330*/  LDCU.64 UR16, c[0x0][0x3f8] ;  /* 0x00007f00ff1077ac */ /* 0x000e620008000a00 */
[----:B------:R-:W-:Y:S01]  /*4340*/  MOV R16, R64 ;  /* 0x0000004000107202 */ /* 0x000fe20000000f00 */
[----:B------:R-:W-:Y:S01]  /*4350*/  FMUL.FTZ R22, R22, UR10 ;  /* 0x0000000a16167c20 */ /* 0x000fe20008410000 */
[----:B------:R-:W-:Y:S01]  /*4360*/  MOV R17, R67 ;  /* 0x0000004300117202 */ /* 0x000fe20000000f00 */
[----:B------:R-:W2:Y:S01]  /*4370*/  LDCU.64 UR6, c[0x0][0x380] ;  /* 0x00007000ff0677ac */ /* 0x000ea20008000a00 */
[----:B-1----:R-:W-:Y:S02]  /*4380*/  IMAD R27, R18, UR16, RZ ;  /* 0x00000010121b7c24 */ /* 0x002fe4000f8e02ff */
[----:B------:R-:W-:-:S04]  /*4390*/  IMAD.WIDE.U32 R16, R52, UR16, R16 ;  /* 0x0000001034107c25 */ /* 0x000fc8000f8e0010 */
[----:B------:R-:W-:Y:S02]  /*43a0*/  IMAD R29, R52, UR17, R27 ;  /* 0x00000011341d7c24 */ /* 0x000fe4000f8e021b */
[----:B------:R-:W-:Y:S01]  /*43b0*/  FMUL.FTZ R27, R19, UR10 ;  /* 0x0000000a131b7c20 */ /* 0x000fe20008410000 */
[----:B--2---:R-:W-:Y:S02]  /*43c0*/  LEA R18, P0, R16, UR6, 0x1 ;  /* 0x0000000610127c11 */ /* 0x004fe4000f8008ff */
[----:B------:R-:W-:Y:S02]  /*43d0*/  IADD3 R29, PT, PT, R17, R29, RZ ;  /* 0x0000001d111d7210 */ /* 0x000fe40007ffe0ff */
[----:B------:R-:W-:Y:S02]  /*43e0*/  F2FP.F16.F32.PACK_AB R17, R22, R27 ;  /* 0x0000001b1611723e */ /* 0x000fe400000000ff */
[----:B------:R-:W-:-:S05]  /*43f0*/  LEA.HI.X R19, R16, UR7, R29, 0x1, P0 ;  /* 0x0000000710137c11 */ /* 0x000fca00080f0c1d */
[----:B------:R1:W-:Y:S02]  /*4400*/  STG.E desc[UR8][R18.64], R17 ;  /* 0x0000001112007986 */ /* 0x0003e4000c101908 */
.L_x_602:
[----:B------:R-:W-:Y:S05]  /*4410*/  BSYNC.RECONVERGENT B0 ;  /* 0x0000000000007941 */ /* 0x000fea0003800200 */
.L_x_601:
[--C-:B-1----:R-:W-:Y:S01]  /*4420*/  HADD2.F32 R17, -RZ, R36.reuse.H0_H0 ;  /* 0x20000024ff117230 */ /* 0x102fe20000004100 */
[----:B------:R-:W-:Y:S01]  /*4430*/  UISETP.NE.AND UP0, UPT, UR12, URZ, UPT ;  /* 0x000000ff0c00728c */ /* 0x000fe2000bf05270 */
[----:B------:R-:W-:Y:S01]  /*4440*/  HADD2.F32 R36, -RZ, R36.H1_H1 ;  /* 0x30000024ff247230 */ /* 0x000fe20000004100 */
[----:B------:R-:W-:Y:S01]  /*4450*/  ISETP.GE.U32.AND P0, PT, R25, UR14, PT ;  /* 0x0000000e19007c0c */ /* 0x000fe2000bf06070 */
[--C-:B------:R-:W-:Y:S02]  /*4460*/  HADD2.F32 R26, -RZ, R35.reuse.H0_H0 ;  /* 0x20000023ff1a7230 */ /* 0x100fe40000004100 */
[----:B------:R-:W-:Y:S01]  /*4470*/  FADD.FTZ R17, R17, -UR13 ;  /* 0x8000000d11117e21 */ /* 0x000fe20008010000 */
[----:B------:R-:W-:Y:S01]  /*4480*/  ISETP.GE.U32.AND P1, PT, R23, UR14, PT ;  /* 0x0000000e17007c0c */ /* 0x000fe2000bf26070 */
[----:B------:R-:W-:Y:S01]  /*4490*/  FADD.FTZ R18, R36, -UR13 ;  /* 0x8000000d24127e21 */ /* 0x000fe20008010000 */
[----:B------:R-:W-:Y:S01]  /*44a0*/  SHF.R.S32.HI R16, RZ, 0x1f, R25 ;  /* 0x0000001fff107819 */ /* 0x000fe20000011419 */
[----:B------:R-:W-:Y:S01]  /*44b0*/  FMUL.FTZ R27, R17, UR10 ;  /* 0x0000000a111b7c20 */ /* 0x000fe20008410000 */
[----:B------:R-:W-:Y:S01]  /*44c0*/  SHF.R.S32.HI R22, RZ, 0x1f, R23 ;  /* 0x0000001fff167819 */ /* 0x000fe20000011417 */
[----:B------:R-:W-:Y:S01]  /*44d0*/  HADD2.F32 R28, -RZ, R35.H1_H1 ;  /* 0x30000023ff1c7230 */ /* 0x000fe20000004100 */
[----:B------:R-:W-:Y:S01]  /*44e0*/  ISETP.GE.AND.EX P0, PT, R16, UR15, PT, P0 ;  /* 0x0000000f10007c0c */ /* 0x000fe2000bf06300 */
[----:B------:R-:W-:Y:S01]  /*44f0*/  HADD2.F32 R17, -RZ, R53.H0_H0 ;  /* 0x20000035ff117230 */ /* 0x000fe20000004100 */
[----:B------:R-:W-:Y:S01]  /*4500*/  ISETP.GE.AND.EX P1, PT, R22, UR15, PT, P1 ;  /* 0x0000000f16007c0c */ /* 0x000fe2000bf26310 */
[----:B------:R-:W-:Y:S01]  /*4510*/  FFMA.FTZ R19, R20, R27, R21 ;  /* 0x0000001b14137223 */ /* 0x000fe20000010015 */
[----:B------:R-:W-:Y:S01]  /*4520*/  FMUL.FTZ R18, R18, UR10 ;  /* 0x0000000a12127c20 */ /* 0x000fe20008410000 */
[----:B------:R-:W-:Y:S10]  /*4530*/  BRA.U !UP0, `(.L_x_603) ;  /* 0x0000000108487547 */ /* 0x000ff4000b800000 */
        /* <DEDUP_REMOVED lines=18> */
.L_x_603:
[----:B------:R-:W-:Y:S01]  /*4660*/  FFMA.FTZ R18, R20, R18, R21 ;  /* 0x0000001214127223 */ /* 0x000fe20000010015 */
[----:B------:R-:W-:Y:S01]  /*4670*/  BSSY.RECONVERGENT B0, `(.L_x_604) ;  /* 0x0000014000007945 */ /* 0x000fe20003800200 */
[----:B------:R-:W-:Y:S01]  /*4680*/  FFMA.FTZ R19, R14, R26, -R19 ;  /* 0x0000001a0e137223 */ /* 0x000fe20000010813 */
[----:B------:R-:W-:Y:S02]  /*4690*/  HADD2.F32 R53, -RZ, R53.H1_H1 ;  /* 0x30000035ff357230 */ /* 0x000fe40000004100 */
[----:B------:R-:W-:Y:S01]  /*46a0*/  FADD.FTZ R26, R17, -UR13 ;  /* 0x8000000d111a7e21 */ /* 0x000fe20008010000 */
[----:B------:R-:W-:Y:S01]  /*46b0*/  FFMA.FTZ R18, R15, R28, -R18 ;  /* 0x0000001c0f127223 */ /* 0x000fe20000010812 */
[----:B------:R-:W-:Y:S06]  /*46c0*/  @P0 BRA `(.L_x_605) ;  /* 0x0000000000380947 */ /* 0x000fec0003800000 */
[----:B------:R-:W1:Y:S01]  /*46d0*/  LDCU.64 UR6, c[0x0][0x3f8] ;  /* 0x00007f00ff0677ac */ /* 0x000e620008000a00 */
[----:B------:R-:W-:Y:S01]  /*46e0*/  MOV R17, R67 ;  /* 0x0000004300117202 */ /* 0x000fe20000000f00 */
[----:B------:R-:W2:Y:S01]  /*46f0*/  LDCU.64 UR16, c[0x0][0x380] ;  /* 0x00007000ff1077ac */ /* 0x000ea20008000a00 */
[----:B-1----:R-:W-:Y:S01]  /*4700*/  IMAD R24, R16, UR6, RZ ;  /* 0x0000000610187c24 */ /* 0x002fe2000f8e02ff */
[----:B------:R-:W-:-:S03]  /*4710*/  MOV R16, R64 ;  /* 0x0000004000107202 */ /* 0x000fc60000000f00 */
[C---:B------:R-:W-:Y:S02]  /*4720*/  IMAD R27, R25.reuse, UR7, R24 ;  /* 0x00000007191b7c24 */ /* 0x040fe4000f8e0218 */
[----:B------:R-:W-:Y:S01]  /*4730*/  FMUL.FTZ R24, R18, UR10 ;  /* 0x0000000a12187c20 */ /* 0x000fe20008410000 */
[----:B------:R-:W-:-:S04]  /*4740*/  IMAD.WIDE.U32 R16, R25, UR6, R16 ;  /* 0x0000000619107c25 */ /* 0x000fc8000f8e0010 */
[----:B------:R-:W-:Y:S01]  /*4750*/  FMUL.FTZ R25, R19, UR10 ;  /* 0x0000000a13197c20 */ /* 0x000fe20008410000 */
[----:B--2---:R-:W-:Y:S02]  /*4760*/  LEA R18, P0, R16, UR16, 0x1 ;  /* 0x0000001010127c11 */ /* 0x004fe4000f8008ff */
[----:B------:R-:W-:Y:S02]  /*4770*/  IADD3 R27, PT, PT, R17, R27, RZ ;  /* 0x0000001b111b7210 */ /* 0x000fe40007ffe0ff */
[----:B------:R-:W-:Y:S02]  /*4780*/  F2FP.F16.F32.PACK_AB R17, R24, R25 ;  /* 0x000000191811723e */ /* 0x000fe400000000ff */
[----:B------:R-:W-:-:S05]  /*4790*/  LEA.HI.X R19, R16, UR17, R27, 0x1, P0 ;  /* 0x0000001110137c11 */ /* 0x000fca00080f0c1b */
[----:B------:R1:W-:Y:S02]  /*47a0*/  STG.E desc[UR8][R18.64], R17 ;  /* 0x0000001112007986 */ /* 0x0003e4000c101908 */
.L_x_605:
[----:B------:R-:W-:Y:S05]  /*47b0*/  BSYNC.RECONVERGENT B0 ;  /* 0x0000000000007941 */ /* 0x000fea0003800200 */
.L_x_604:
[----:B-1----:R-:W-:Y:S01]  /*47c0*/  FMUL.FTZ R19, R26, UR10 ;  /* 0x0000000a1a137c20 */ /* 0x002fe20008410000 */
[----:B------:R-:W-:Y:S01]  /*47d0*/  FADD.FTZ R53, R53, -UR13 ;  /* 0x8000000d35357e21 */ /* 0x000fe20008010000 */
[--C-:B------:R-:W-:Y:S02]  /*47e0*/  HADD2.F32 R17, -RZ, R54.reuse.H0_H0 ;  /* 0x20000036ff117230 */ /* 0x100fe40000004100 */
[----:B------:R-:W-:Y:S02]  /*47f0*/  HADD2.F32 R54, -RZ, R54.H1_H1 ;  /* 0x30000036ff367230 */ /* 0x000fe40000004100 */
[----:B0-----:R-:W-:Y:S01]  /*4800*/  FFMA.FTZ R33, R20, R19, R21 ;  /* 0x0000001314217223 */ /* 0x001fe20000010015 */
[----:B------:R-:W-:Y:S01]  /*4810*/  FMUL.FTZ R28, R53, UR10 ;  /* 0x0000000a351c7c20 */ /* 0x000fe20008410000 */
        /* <DEDUP_REMOVED lines=19> */
.L_x_606:
[----:B------:R-:W-:Y:S01]  /*4950*/  FFMA.FTZ R16, R20, R28, R21 ;  /* 0x0000001c14107223 */ /* 0x000fe20000010015 */
[----:B------:R-:W-:Y:S01]  /*4960*/  BSSY.RECONVERGENT B0, `(.L_x_607) ;  /* 0x0000014000007945 */ /* 0x000fe20003800200 */
[--C-:B------:R-:W-:Y:S02]  /*4970*/  HADD2.F32 R24, -RZ, R34.reuse.H0_H0 ;  /* 0x20000022ff187230 */ /* 0x100fe40000004100 */
[----:B------:R-:W-:Y:S01]  /*4980*/  FFMA.FTZ R33, R14, R17, -R33 ;  /* 0x000000110e217223 */ /* 0x000fe20000010821 */
[----:B------:R-:W-:Y:S02]  /*4990*/  HADD2.F32 R34, -RZ, R34.H1_H1 ;  /* 0x30000022ff227230 */ /* 0x000fe40000004100 */
[----:B------:R-:W-:Y:S01]  /*49a0*/  FFMA.FTZ R54, R15, R54, -R16 ;  /* 0x000000360f367223 */ /* 0x000fe20000010810 */
[----:B------:R-:W-:Y:S06]  /*49b0*/  @P1 BRA `(.L_x_608) ;  /* 0x0000000000381947 */ /* 0x000fec0003800000 */
[----:B------:R-:W0:Y:S01]  /*49c0*/  LDCU.64 UR6, c[0x0][0x3f8] ;  /* 0x00007f00ff0677ac */ /* 0x000e220008000a00 */
[----:B------:R-:W-:Y:S01]  /*49d0*/  MOV R16, R64 ;  /* 0x0000004000107202 */ /* 0x000fe20000000f00 */
[----:B------:R-:W-:Y:S01]  /*49e0*/  FMUL.FTZ R33, R33, UR10 ;  /* 0x0000000a21217c20 */ /* 0x000fe20008410000 */
[----:B------:R-:W-:Y:S01]  /*49f0*/  MOV R17, R67 ;  /* 0x0000004300117202 */ /* 0x000fe20000000f00 */
[----:B------:R-:W1:Y:S01]  /*4a00*/  LDCU.64 UR16, c[0x0][0x380] ;  /* 0x00007000ff1077ac */ /* 0x000e620008000a00 */
[----:B0-----:R-:W-:Y:S02]  /*4a10*/  IMAD R22, R22, UR6, RZ ;  /* 0x0000000616167c24 */ /* 0x001fe4000f8e02ff */
[----:B------:R-:W-:-:S04]  /*4a20*/  IMAD.WIDE.U32 R16, R23, UR6, R16 ;  /* 0x0000000617107c25 */ /* 0x000fc8000f8e0010 */
[----:B------:R-:W-:Y:S02]  /*4a30*/  IMAD R23, R23, UR7, R22 ;  /* 0x0000000717177c24 */ /* 0x000fe4000f8e0216 */
[----:B------:R-:W-:Y:S01]  /*4a40*/  FMUL.FTZ R22, R54, UR10 ;  /* 0x0000000a36167c20 */ /* 0x000fe20008410000 */
[----:B-1----:R-:W-:Y:S02]  /*4a50*/  LEA R18, P0, R16, UR16, 0x1 ;  /* 0x0000001010127c11 */ /* 0x002fe4000f8008ff */
[----:B------:R-:W-:Y:S02]  /*4a60*/  IADD3 R23, PT, PT, R17, R23, RZ ;  /* 0x0000001711177210 */ /* 0x000fe40007ffe0ff */
[----:B------:R-:W-:Y:S02]  /*4a70*/  F2FP.F16.F32.PACK_AB R17, R22, R33 ;  /* 0x000000211611723e */ /* 0x000fe400000000ff */
[----:B------:R-:W-:-:S05]  /*4a80*/  LEA.HI.X R19, R16, UR17, R23, 0x1, P0 ;  /* 0x0000001110137c11 */ /* 0x000fca00080f0c17 */
[----:B------:R0:W-:Y:S02]  /*4a90*/  STG.E desc[UR8][R18.64], R17 ;  /* 0x0000001112007986 */ /* 0x0001e4000c101908 */
.L_x_608:
[----:B------:R-:W-:Y:S05]  /*4aa0*/  BSYNC.RECONVERGENT B0 ;  /* 0x0000000000007941 */ /* 0x000fea0003800200 */
.L_x_607:
[----:B0-----:R-:W-:Y:S02]  /*4ab0*/  HADD2.F32 R17, -RZ, R55.H0_H0 ;  /* 0x20000037ff117230 */ /* 0x001fe40000004100 */
[----:B------:R-:W-:Y:S01]  /*4ac0*/  FADD.FTZ R34, R34, -UR13 ;  /* 0x8000000d22227e21 */ /* 0x000fe20008010000 */
[----:B------:R-:W-:Y:S02]  /*4ad0*/  HADD2.F32 R18, -RZ, R57.H0_H0 ;  /* 0x20000039ff127230 */ /* 0x000fe40000004100 */
[----:B------:R-:W-:Y:S01]  /*4ae0*/  FADD.FTZ R24, R24, -UR13 ;  /* 0x8000000d18187e21 */ /* 0x000fe20008010000 */
[----:B------:R-:W-:Y:S02]  /*4af0*/  HADD2.F32 R19, -RZ, R59.H0_H0 ;  /* 0x2000003bff137230 */ /* 0x000fe40000004100 */
[----:B------:R-:W-:Y:S01]  /*4b00*/  FADD.FTZ R17, R17, -UR13 ;  /* 0x8000000d11117e21 */ /* 0x000fe20008010000 */
[----:B------:R-:W-:Y:S02]  /*4b10*/  HADD2.F32 R55, -RZ, R55.H1_H1 ;  /* 0x30000037ff377230 */ /* 0x000fe40000004100 */
[----:B------:R-:W-:Y:S01]  /*4b20*/  FADD.FTZ R18, R18, -UR13 ;  /* 0x8000000d12127e21 */ /* 0x000fe20008010000 */
[----:B------:R-:W-:-:S02]  /*4b30*/  HADD2.F32 R57, -RZ, R57.H1_H1 ;  /* 0x30000039ff397230 */ /* 0x000fc40000004100 */
[----:B------:R-:W-:Y:S01]  /*4b40*/  FADD.FTZ R19, R19, -UR13 ;  /* 0x8000000d13137e21 */ /* 0x000fe20008010000 */
[----:B------:R-:W-:Y:S02]  /*4b50*/  HADD2.F32 R59, -RZ, R59.H1_H1 ;  /* 0x3000003bff3b7230 */ /* 0x000fe40000004100 */
[----:B------:R-:W-:Y:S01]  /*4b60*/  FADD.FTZ R55, R55, -UR13 ;  /* 0x8000000d37377e21 */ /* 0x000fe20008010000 */
[--C-:B------:R-:W-:Y:S02]  /*4b70*/  HADD2.F32 R22, -RZ, R63.reuse.H0_H0 ;  /* 0x2000003fff167230 */ /* 0x100fe40000004100 */
[----:B------:R-:W-:Y:S01]  /*4b80*/  FADD.FTZ R30, R57, -UR13 ;  /* 0x8000000d391e7e21 */ /* 0x000fe20008010000 */
[----:B------:R-:W-:Y:S02]  /*4b90*/  HADD2.F32 R63, -RZ, R63.H1_H1 ;  /* 0x3000003fff3f7230 */ /* 0x000fe40000004100 */
[----:B------:R-:W-:Y:S01]  /*4ba0*/  FADD.FTZ R26, R59, -UR13 ;  /* 0x8000000d3b1a7e21 */ /* 0x000fe20008010000 */
[----:B------:R-:W-:Y:S01]  /*4bb0*/  FMUL.FTZ R38, R34, UR10 ;  /* 0x0000000a22267c20 */ /* 0x000fe20008410000 */
[----:B------:R-:W-:Y:S01]  /*4bc0*/  FADD.FTZ R22, R22, -UR13 ;  /* 0x8000000d16167e21 */ /* 0x000fe20008010000 */
[----:B------:R-:W-:Y:S01]  /*4bd0*/  FMUL.FTZ R37, R24, UR10 ;  /* 0x0000000a18257c20 */ /* 0x000fe20008410000 */
[----:B------:R-:W-:Y:S01]  /*4be0*/  FADD.FTZ R63, R63, -UR13 ;  /* 0x8000000d3f3f7e21 */ /* 0x000fe20008010000 */
[----:B------:R-:W-:Y:S01]  /*4bf0*/  FMUL.FTZ R33, R17, UR10 ;  /* 0x0000000a11217c20 */ /* 0x000fe20008410000 */
[----:B------:R-:W-:Y:S01]  /*4c00*/  FMUL.FTZ R34, R55, UR10 ;  /* 0x0000000a37227c20 */ /* 0x000fe20008410000 */
[----:B------:R-:W-:Y:S01]  /*4c10*/  FMUL.FTZ R29, R18, UR10 ;  /* 0x0000000a121d7c20 */ /* 0x000fe20008410000 */
[----:B------:R-:W-:Y:S01]  /*4c20*/  FMUL.FTZ R30, R30, UR10 ;  /* 0x0000000a1e1e7c20 */ /* 0x000fe20008410000 */
[----:B------:R-:W-:Y:S01]  /*4c30*/  FMUL.FTZ R25, R19, UR10 ;  /* 0x0000000a13197c20 */ /* 0x000fe20008410000 */
[----:B------:R-:W-:Y:S01]  /*4c40*/  FMUL.FTZ R26, R26, UR10 ;  /* 0x0000000a1a1a7c20 */ /* 0x000fe20008410000 */
[----:B------:R-:W-:Y:S01]  /*4c50*/  FMUL.FTZ R22, R22, UR10 ;  /* 0x0000000a16167c20 */ /* 0x000fe20008410000 */
[----:B------:R-:W-:Y:S01]  /*4c60*/  SHF.R.S32.HI R16, RZ, 0x1f, R46 ;  /* 0x0000001fff107819 */ /* 0x000fe2000001142e */
[----:B------:R-:W-:Y:S01]  /*4c70*/  FMUL.FTZ R24, R63, UR10 ;  /* 0x0000000a3f187c20 */ /* 0x000fe20008410000 */
        /* <DEDUP_REMOVED lines=12> */
[--C-:B------:R-:W-:Y:S01]  /*4d40*/  FFMA.FTZ R23, R20, R22, R21.reuse ;  /* 0x0000001614177223 */ /* 0x100fe20000010015 */
[--C-:B------:R-:W-:Y:S01]  /*4d50*/  HADD2.F32 R19, -RZ, R11.reuse.H0_H0 ;  /* 0x2000000bff137230 */ /* 0x100fe20000004100 */
[----:B------:R-:W-:Y:S01]  /*4d60*/  ISETP.GE.U32.AND P0, PT, R42, UR14, PT ;  /* 0x0000000e2a007c0c */ /* 0x000fe2000bf06070 */
[----:B------:R-:W-:Y:S01]  /*4d70*/  FFMA.FTZ R20, R20, R24, R21 ;  /* 0x0000001814147223 */ /* 0x000fe20000010015 */
[----:B------:R-:W-:Y:S01]  /*4d80*/  ISETP.GE.AND.EX P1, PT, R16, UR15, PT, P1 ;  /* 0x0000000f10007c0c */ /* 0x000fe2000bf26310 */
[----:B------:R-:W-:Y:S01]  /*4d90*/  HADD2.F32 R11, -RZ, R11.H1_H1 ;  /* 0x3000000bff0b7230 */ /* 0x000fe20000004100 */
[----:B------:R-:W-:-:S02]  /*4da0*/  ISETP.GE.AND.EX P3, PT, R5, UR15, PT, P3 ;  /* 0x0000000f05007c0c */ /* 0x000fc4000bf66330 */
[----:B------:R-:W-:Y:S02]  /*4db0*/  ISETP.GE.AND.EX P4, PT, R4, UR15, PT, P4 ;  /* 0x0000000f04007c0c */ /* 0x000fe4000bf86340 */
[----:B------:R-:W-:Y:S01]  /*4dc0*/  ISETP.GE.AND.EX P2, PT, R3, UR15, PT, P2 ;  /* 0x0000000f03007c0c */ /* 0x000fe2000bf46320 */
[----:B------:R-:W-:-:S12]  /*4dd0*/  BRA.U !UP0, `(.L_x_609) ;  /* 0x0000000108487547 */ /* 0x000fd8000b800000 */
        /* <DEDUP_REMOVED lines=11> */
[----:B------:R-:W-:Y:S01]  /*4e90*/  FMUL.FTZ R19, R19, R38 ;  /* 0x0000002613137220 */ /* 0x000fe20000410000 */
[----:B-1----:R-:W-:Y:S01]  /*4ea0*/  FADD.FTZ R59, -R68, 1 ;  /* 0x3f800000443b7421 */ /* 0x002fe20000010100 */
[----:B------:R-:W-:Y:S01]  /*4eb0*/  FMUL.FTZ R11, R11, R68 ;  /* 0x000000440b0b7220 */ /* 0x000fe20000410000 */
[----:B------:R-:W-:-:S02]  /*4ec0*/  FFMA.FTZ R68, R21, R57, 1 ;  /* 0x3f80000015447423 */ /* 0x000fc40000010039 */
[----:B------:R-:W-:Y:S02]  /*4ed0*/  FFMA.FTZ R59, R37, R59, 1 ;  /* 0x3f800000253b7423 */ /* 0x000fe4000001003b */
[----:B------:R-:W-:Y:S02]  /*4ee0*/  FMUL.FTZ R19, R19, R68 ;  /* 0x0000004413137220 */ /* 0x000fe40000410000 */
[----:B------:R-:W-:-:S07]  /*4ef0*/  FMUL.FTZ R11, R11, R59 ;  /* 0x0000003b0b0b7220 */ /* 0x000fce0000410000 */
.L_x_609:
[----:B------:R-:W-:Y:S01]  /*4f00*/  BSSY.RECONVERGENT B0, `(.L_x_610) ;  /* 0x0000012000007945 */ /* 0x000fe20003800200 */
[----:B------:R-:W-:Y:S01]  /*4f10*/  FFMA.FTZ R19, R14, R19, -R17 ;  /* 0x000000130e137223 */ /* 0x000fe20000010811 */
[----:B------:R-:W-:Y:S02]  /*4f20*/  FFMA.FTZ R11, R15, R11, -R18 ;  /* 0x0000000b0f0b7223 */ /* 0x000fe40000010812 */
[----:B------:R-:W-:Y:S05]  /*4f30*/  @P1 BRA `(.L_x_611) ;  /* 0x0000000000381947 */ /* 0x000fea0003800000 */
[----:B------:R-:W0:Y:S01]  /*4f40*/  LDCU.64 UR6, c[0x0][0x3f8] ;  /* 0x00007f00ff0677ac */ /* 0x000e220008000a00 */
[----:B------:R-:W-:Y:S01]  /*4f50*/  MOV R17, R67 ;  /* 0x0000004300117202 */ /* 0x000fe20000000f00 */
[----:B------:R-:W-:Y:S01]  /*4f60*/  FMUL.FTZ R38, R19, UR10 ;  /* 0x0000000a13267c20 */ /* 0x000fe20008410000 */
[----:B------:R-:W-:Y:S01]  /*4f70*/  FMUL.FTZ R11, R11, UR10 ;  /* 0x0000000a0b0b7c20 */ /* 0x000fe20008410000 */
[----:B------:R-:W1:Y:S04]  /*4f80*/  LDCU.64 UR16, c[0x0][0x380] ;  /* 0x00007000ff1077ac */ /* 0x000e680008000a00 */
[----:B------:R-:W-:Y:S01]  /*4f90*/  F2FP.F16.F32.PACK_AB R11, R11, R38 ;  /* 0x000000260b0b723e */ /* 0x000fe200000000ff */
[----:B0-----:R-:W-:Y:S01]  /*4fa0*/  IMAD R21, R16, UR6, RZ ;  /* 0x0000000610157c24 */ /* 0x001fe2000f8e02ff */
[----:B------:R-:W-:-:S03]  /*4fb0*/  MOV R16, R64 ;  /* 0x0000004000107202 */ /* 0x000fc60000000f00 */
[C---:B------:R-:W-:Y:S02]  /*4fc0*/  IMAD R21, R46.reuse, UR7, R21 ;  /* 0x000000072e157c24 */ /* 0x040fe4000f8e0215 */
[----:B------:R-:W-:-:S03]  /*4fd0*/  IMAD.WIDE.U32 R16, R46, UR6, R16 ;  /* 0x000000062e107c25 */ /* 0x000fc6000f8e0010 */
[----:B-1----:R-:W-:Y:S02]  /*4fe0*/  LEA R18, P1, R16, UR16, 0x1 ;  /* 0x0000001010127c11 */ /* 0x002fe4000f8208ff */
[----:B------:R-:W-:-:S04]  /*4ff0*/  IADD3 R21, PT, PT, R17, R21, RZ ;  /* 0x0000001511157210 */ /* 0x000fc80007ffe0ff */
[----:B------:R-:W-:-:S05]  /*5000*/  LEA.HI.X R19, R16, UR17, R21, 0x1, P1 ;  /* 0x0000001110137c11 */ /* 0x000fca00088f0c15 */
[----:B------:R0:W-:Y:S02]  /*5010*/  STG.E desc[UR8][R18.64], R11 ;  /* 0x0000000b12007986 */ /* 0x0001e4000c101908 */
.L_x_611:
[----:B------:R-:W-:Y:S05]  /*5020*/  BSYNC.RECONVERGENT B0 ;  /* 0x0000000000007941 */ /* 0x000fea0003800200 */
.L_x_610:
[--C-:B0-----:R-:W-:Y:S02]  /*5030*/  HADD2.F32 R11, -RZ, R56.reuse.H0_H0 ;  /* 0x20000038ff0b7230 */ /* 0x101fe40000004100 */
[----:B------:R-:W-:Y:S01]  /*5040*/  HADD2.F32 R56, -RZ, R56.H1_H1 ;  /* 0x30000038ff387230 */ /* 0x000fe20000004100 */
        /* <DEDUP_REMOVED lines=19> */
.L_x_612:
[----:B------:R-:W-:Y:S01]  /*5180*/  BSSY.RECONVERGENT B0, `(.L_x_613) ;  /* 0x0000012000007945 */ /* 0x000fe20003800200 */
[----:B------:R-:W-:Y:S01]  /*5190*/  FFMA.FTZ R35, R14, R11, -R35 ;  /* 0x0000000b0e237223 */ /* 0x000fe20000010823 */
[----:B------:R-:W-:Y:S02]  /*51a0*/  FFMA.FTZ R11, R15, R56, -R36 ;  /* 0x000000380f0b7223 */ /* 0x000fe40000010824 */
[----:B------:R-:W-:Y:S05]  /*51b0*/  @P3 BRA `(.L_x_614) ;  /* 0x0000000000383947 */ /* 0x000fea0003800000 */
[----:B------:R-:W0:Y:S01]  /*51c0*/  LDCU.64 UR6, c[0x0][0x3f8] ;  /* 0x00007f00ff0677ac */ /* 0x000e220008000a00 */
[----:B------:R-:W-:Y:S01]  /*51d0*/  MOV R16, R64 ;  /* 0x0000004000107202 */ /* 0x000fe20000000f00 */
[----:B------:R-:W-:Y:S01]  /*51e0*/  FMUL.FTZ R34, R35, UR10 ;  /* 0x0000000a23227c20 */ /* 0x000fe20008410000 */
[----:B------:R-:W-:Y:S01]  /*51f0*/  MOV R17, R67 ;  /* 0x0000004300117202 */ /* 0x000fe20000000f00 */
[----:B------:R-:W1:Y:S01]  /*5200*/  LDCU.64 UR16, c[0x0][0x380] ;  /* 0x00007000ff1077ac */ /* 0x000e620008000a00 */
[----:B------:R-:W-:-:S05]  /*5210*/  FMUL.FTZ R11, R11, UR10 ;  /* 0x0000000a0b0b7c20 */ /* 0x000fca0008410000 */
[----:B------:R-:W-:Y:S01]  /*5220*/  F2FP.F16.F32.PACK_AB R11, R11, R34 ;  /* 0x000000220b0b723e */ /* 0x000fe200000000ff */
[----:B0-----:R-:W-:Y:S02]  /*5230*/  IMAD R18, R5, UR6, RZ ;  /* 0x0000000605127c24 */ /* 0x001fe4000f8e02ff */
[----:B------:R-:W-:-:S04]  /*5240*/  IMAD.WIDE.U32 R16, R45, UR6, R16 ;  /* 0x000000062d107c25 */ /* 0x000fc8000f8e0010 */
[----:B------:R-:W-:Y:S01]  /*5250*/  IMAD R19, R45, UR7, R18 ;  /* 0x000000072d137c24 */ /* 0x000fe2000f8e0212 */
[----:B-1----:R-:W-:-:S04]  /*5260*/  LEA R18, P1, R16, UR16, 0x1 ;  /* 0x0000001010127c11 */ /* 0x002fc8000f8208ff */
[----:B------:R-:W-:-:S04]  /*5270*/  IADD3 R19, PT, PT, R17, R19, RZ ;  /* 0x0000001311137210 */ /* 0x000fc80007ffe0ff */
[----:B------:R-:W-:-:S05]  /*5280*/  LEA.HI.X R19, R16, UR17, R19, 0x1, P1 ;  /* 0x0000001110137c11 */ /* 0x000fca00088f0c13 */
[----:B------:R0:W-:Y:S02]  /*5290*/  STG.E desc[UR8][R18.64], R11 ;  /* 0x0000000b12007986 */ /* 0x0001e4000c101908 */
.L_x_614:
[----:B------:R-:W-:Y:S05]  /*52a0*/  BSYNC.RECONVERGENT B0 ;  /* 0x0000000000007941 */ /* 0x000fea0003800200 */
.L_x_613:
        /* <DEDUP_REMOVED lines=21> */
.L_x_615:
        /* <DEDUP_REMOVED lines=18> */
.L_x_617:
[----:B------:R-:W-:Y:S05]  /*5520*/  BSYNC.RECONVERGENT B0 ;  /* 0x0000000000007941 */ /* 0x000fea0003800200 */
.L_x_616:
        /* <DEDUP_REMOVED lines=21> */
.L_x_618:
        /* <DEDUP_REMOVED lines=18> */
.L_x_620:
[----:B------:R-:W-:Y:S05]  /*57a0*/  BSYNC.RECONVERGENT B0 ;  /* 0x0000000000007941 */ /* 0x000fea0003800200 */
.L_x_619:
        /* <DEDUP_REMOVED lines=21> */
.L_x_621:
[----:B------:R-:W-:Y:S01]  /*5900*/  ISETP.GE.AND.EX P0, PT, R2, UR15, PT, P0 ;  /* 0x0000000f02007c0c */ /* 0x000fe2000bf06300 */
[----:B------:R-:W-:Y:S01]  /*5910*/  FFMA.FTZ R23, R14, R11, -R23 ;  /* 0x0000000b0e177223 */ /* 0x000fe20000010817 */
[----:B------:R-:W-:Y:S01]  /*5920*/  FFMA.FTZ R20, R15, R62, -R20 ;  /* 0x0000003e0f147223 */ /* 0x000fe20000010814 */
[----:B------:R-:W-:Y:S02]  /*5930*/  BSSY.RECONVERGENT B0, `(.L_x_622) ;  /* 0x000000f000007945 */ /* 0x000fe40003800200 */
[----:B------:R-:W-:Y:S01]  /*5940*/  FMUL.FTZ R11, R23, UR10 ;  /* 0x0000000a170b7c20 */ /* 0x000fe20008410000 */
[----:B------:R-:W-:-:S07]  /*5950*/  FMUL.FTZ R20, R20, UR10 ;  /* 0x0000000a14147c20 */ /* 0x000fce0008410000 */
[----:B------:R-:W-:Y:S05]  /*5960*/  @P0 BRA `(.L_x_623) ;  /* 0x00000000002c0947 */ /* 0x000fea0003800000 */
[----:B------:R-:W0:Y:S01]  /*5970*/  LDCU.64 UR6, c[0x0][0x3f8] ;  /* 0x00007f00ff0677ac */ /* 0x000e220008000a00 */
[----:B------:R-:W-:Y:S02]  /*5980*/  MOV R65, R67 ;  /* 0x0000004300417202 */ /* 0x000fe40000000f00 */
[----:B------:R-:W-:Y:S01]  /*5990*/  F2FP.F16.F32.PACK_AB R11, R20, R11 ;  /* 0x0000000b140b723e */ /* 0x000fe200000000ff */
        /* <DEDUP_REMOVED lines=8> */
.L_x_623:
[----:B------:R-:W-:Y:S05]  /*5a20*/  BSYNC.RECONVERGENT B0 ;  /* 0x0000000000007941 */ /* 0x000fea0003800200 */
.L_x_622:
[----:B------:R-:W-:Y:S02]  /*5a30*/  IADD3 R39, PT, PT, R8, R39, RZ ;  /* 0x0000002708277210 */ /* 0x000fe40007ffe0ff */
[----:B------:R-:W-:Y:S02]  /*5a40*/  IADD3 R40, PT, PT, R40, 0x1, RZ ;  /* 0x0000000128287810 */ /* 0x000fe40007ffe0ff */
[----:B------:R-:W-:-:S13]  /*5a50*/  ISETP.GE.AND P0, PT, R39, UR4, PT ;  /* 0x0000000427007c0c */ /* 0x000fda000bf06270 */
[----:B------:R-:W-:Y:S05]  /*5a60*/  @!P0 BRA `(.L_x_624) ;  /* 0xffffffa800348947 */ /* 0x000fea000383ffff */
.L_x_583:
[----:B------:R-:W1:Y:S01]  /*5a70*/  LDC R4, c[0x0][0x370] ;  /* 0x0000dc00ff047b82 */ /* 0x000e620000000800 */
[----:B------:R-:W-:Y:S01]  /*5a80*/  ISETP.NE.AND P2, PT, R9, RZ, PT ;  /* 0x000000ff0900720c */ /* 0x000fe20003f45270 */
[----:B------:R-:W-:Y:S06]  /*5a90*/  BSSY.RECONVERGENT B0, `(.L_x_625) ;  /* 0x0000011000007945 */ /* 0x000fec0003800200 */
[----:B------:R-:W2:Y:S08]  /*5aa0*/  LDC R7, c[0x0][0x374] ;  /* 0x0000dd00ff077b82 */ /* 0x000eb00000000800 */
[----:B------:R-:W3:Y:S01]  /*5ab0*/  LDC.64 R2, c[0x0][0x3c8] ;  /* 0x0000f200ff027b82 */ /* 0x000ee20000000a00 */
[----:B-1----:R-:W-:-:S02]  /*5ac0*/  ISETP.NE.AND P1, PT, R4, 0x1, PT ;  /* 0x000000010400780c */ /* 0x002fc40003f25270 */
[----:B------:R-:W-:Y:S02]  /*5ad0*/  IADD3 R6, PT, PT, R4, -0x1, RZ ;  /* 0xffffffff04067810 */ /* 0x000fe40007ffe0ff */
[C---:B--2---:R-:W-:Y:S02]  /*5ae0*/  IADD3 R5, PT, PT, R7.reuse, -0x1, RZ ;  /* 0xffffffff07057810 */ /* 0x044fe40007ffe0ff */
[----:B------:R-:W-:Y:S02]  /*5af0*/  SHF.L.U32 R0, R7, 0x1, RZ ;  /* 0x0000000107007819 */ /* 0x000fe400000006ff */
[----:B------:R-:W-:Y:S02]  /*5b00*/  ISETP.NE.AND P0, PT, R10, R5, PT ;  /* 0x000000050a00720c */ /* 0x000fe40003f05270 */
[----:B------:R-:W-:Y:S02]  /*5b10*/  SEL R5, R0, RZ, P1 ;  /* 0x000000ff00057207 */ /* 0x000fe40000800000 */
[----:B------:R-:W-:-:S03]  /*5b20*/  ISETP.NE.OR P0, PT, R6, UR11, P0 ;  /* 0x0000000b06007c0c */ /* 0x000fc60008705670 */
[----:B---3--:R-:W-:Y:S01]  /*5b30*/  IMAD.WIDE.U32 R2, R5, 0x4, R2 ;  /* 0x0000000405027825 */ /* 0x008fe200078e0002 */
[----:B------:R-:W-:Y:S09]  /*5b40*/  @P2 BRA `(.L_x_626) ;  /* 0x0000000000142947 */ /* 0x000ff20003800000 */
[----:B------:R-:W-:Y:S01]  /*5b50*/  HFMA2 R5, -RZ, RZ, 0, 5.9604644775390625e-08 ;  /* 0x00000001ff057431 */ /* 0x000fe200000001ff */
[----:B------:R-:W-:Y:S06]  /*5b60*/  MEMBAR.ALL.GPU ;  /* 0x0000000000007992 */ /* 0x000fec000000a000 */
[----:B------:R-:W-:-:S00]  /*5b70*/  ERRBAR ;  /* 0x00000000000079ab */ /* 0x000fc00000000000 */
[----:B------:R-:W-:Y:S06]  /*5b80*/  CGAERRBAR ;  /* 0x00000000000075ab */ /* 0x000fec0000000000 */
[----:B------:R1:W-:Y:S02]  /*5b90*/  REDG.E.ADD.S32.STRONG.GPU desc[UR8][R2.64], R5 ;  /* 0x000000050200798e */ /* 0x0003e4000c12e308 */
.L_x_626:
[----:B------:R-:W-:Y:S05]  /*5ba0*/  BSYNC.RECONVERGENT B0 ;  /* 0x0000000000007941 */ /* 0x000fea0003800200 */
.L_x_625:
[----:B------:R-:W-:Y:S05]  /*5bb0*/  @P0 EXIT ;  /* 0x000000000000094d */ /* 0x000fea0003800000 */
[----:B------:R-:W-:Y:S05]  /*5bc0*/  @P2 BRA `(.L_x_627) ;  /* 0x0000000000202947 */ /* 0x000fea0003800000 */
[----:B------:R-:W-:-:S05]  /*5bd0*/  IMAD R0, R4, R7, RZ ;  /* 0x0000000704007224 */ /* 0x000fca00078e02ff */
[----:B------:R-:W-:-:S13]  /*5be0*/  ISETP.NE.AND P0, PT, R0, -0x1, PT ;  /* 0xffffffff0000780c */ /* 0x000fda0003f05270 */
[----:B------:R-:W-:Y:S05]  /*5bf0*/  @!P0 BRA `(.L_x_627) ;  /* 0x0000000000148947 */ /* 0x000fea0003800000 */
.L_x_628:
[----:B-1----:R-:W2:Y:S04]  /*5c00*/  LDG.E.STRONG.GPU R5, desc[UR8][R2.64] ;  /* 0x0000000802057981 */ /* 0x002ea8000c1ef900 */
[----:B--2---:R-:W-:Y:S01]  /*5c10*/  CCTL.IVALL ;  /* 0x00000000ff00798f */ /* 0x004fe20002000000 */
[----:B------:R-:W-:Y:S05]  /*5c20*/  YIELD ;  /* 0x0000000000007946 */ /* 0x000fea0003800000 */
[----:B------:R-:W-:-:S13]  /*5c30*/  ISETP.NE.AND P0, PT, R5, R0, PT ;  /* 0x000000000500720c */ /* 0x000fda0003f05270 */
[----:B------:R-:W-:Y:S05]  /*5c40*/  @P0 BRA `(.L_x_628) ;  /* 0xfffffffc00ec0947 */ /* 0x000fea000383ffff */
.L_x_627:
[----:B------:R-:W-:Y:S05]  /*5c50*/  WARPSYNC.ALL ;  /* 0x0000000000007948 */ /* 0x000fea0003800000 */
[----:B------:R-:W2:Y:S08]  /*5c60*/  LDC.64 R6, c[0x0][0x3f8] ;  /* 0x0000fe00ff067b82 */ /* 0x000eb00000000a00 */
[----:B------:R-:W-:Y:S01]  /*5c70*/  BAR.SYNC.DEFER_BLOCKING 0x0 ;  /* 0x0000000000007b1d */ /* 0x000fe20000010000 */
[----:B--2---:R-:W-:-:S04]  /*5c80*/  LEA.HI R0, P0, R7, R6, RZ, 0x1 ;  /* 0x0000000607007211 */ /* 0x004fc800078108ff */
[----:B-1----:R-:W-:-:S04]  /*5c90*/  IADD3.X R3, PT, PT, RZ, R7, RZ, P0, !PT ;  /* 0x00000007ff037210 */ /* 0x002fc800007fe4ff */
        /* <DEDUP_REMOVED lines=18> */
[----:B0-----:R-:W-:-:S04]  /*5dc0*/  IADD3 R11, P0, P1, R2, -R8, -R9 ;  /* 0x80000008020b7210 */ /* 0x001fc8000791e809 */
        /* <DEDUP_REMOVED lines=9> */
[----:B------:R-:W-:Y:S01]  /*5e60*/  IMAD.WIDE.U32 R12, R6, 0x3, RZ ;  /* 0x00000003060c7825 */ /* 0x000fe200078e00ff */
[----:B------:R-:W-:-:S03]  /*5e70*/  LEA R11, R7, R7, 0x1 ;  /* 0x00000007070b7211 */ /* 0x000fc600078e08ff */
[----:B------:R-:W-:Y:S01]  /*5e80*/  IMAD.WIDE.U32.X R4, R17, 0x29cbc14e, R14, P0 ;  /* 0x29cbc14e11047825 */ /* 0x000fe200000e040e */
[----:B------:R-:W-:-:S04]  /*5e90*/  IADD3 R11, PT, PT, R13, R11, RZ ;  /* 0x0000000b0d0b7210 */ /* 0x000fc80007ffe0ff */
[----:B------:R-:W-:Y:S02]  /*5ea0*/  SHF.R.U64 R2, R4, 0x3, R5 ;  /* 0x0000000304027819 */ /* 0x000fe40000001205 */
[----:B------:R-:W-:Y:S02]  /*5eb0*/  LEA.HI R30, P2, R11, R12, RZ, 0x1 ;  /* 0x0000000c0b1e7211 */ /* 0x000fe400078508ff */
[----:B------:R-:W-:Y:S02]  /*5ec0*/  IADD3 R2, P0, PT, R2, R8, RZ ;  /* 0x0000000802027210 */ /* 0x000fe40007f1e0ff */
[----:B------:R-:W-:Y:S02]  /*5ed0*/  IADD3.X R11, PT, PT, RZ, R11, RZ, P2, !PT ;  /* 0x0000000bff0b7210 */ /* 0x000fe400017fe4ff */
[----:B------:R-:W-:Y:S02]  /*5ee0*/  LOP3.LUT R8, R2, 0x3, RZ, 0xc0, !PT ;  /* 0x0000000302087812 */ /* 0x000fe400078ec0ff */
[----:B------:R-:W-:-:S02]  /*5ef0*/  LEA.HI.X R4, R5, RZ, RZ, 0x1d, P0 ;  /* 0x000000ff05047211 */ /* 0x000fc400000fecff */
[----:B------:R-:W-:Y:S02]  /*5f00*/  ISETP.NE.U32.AND P1, PT, R8, 0x3, PT ;  /* 0x000000030800780c */ /* 0x000fe40003f25070 */
[----:B------:R-:W-:Y:S02]  /*5f10*/  ISETP.GE.U32.AND P0, PT, R2, 0x3, PT ;  /* 0x000000030200780c */ /* 0x000fe40003f06070 */
[----:B------:R-:W-:Y:S02]  /*5f20*/  ISETP.NE.AND.EX P1, PT, RZ, RZ, PT, P1 ;  /* 0x000000ffff00720c */ /* 0x000fe40003f25310 */
[----:B------:R-:W-:Y:S02]  /*5f30*/  ISETP.GE.U32.AND.EX P0, PT, R4, RZ, PT, P0 ;  /* 0x000000ff0400720c */ /* 0x000fe40003f06100 */
[--C-:B------:R-:W-:Y:S02]  /*5f40*/  SHF.R.S64 R30, R30, 0x1, R11.reuse ;  /* 0x000000011e1e7819 */ /* 0x100fe4000000100b */
[----:B------:R-:W-:-:S07]  /*5f50*/  SHF.R.S32.HI R35, RZ, 0x1, R11 ;  /* 0x00000001ff237819 */ /* 0x000fce000001140b */
        /* <DEDUP_REMOVED lines=27> */
.L_x_631:
        /* <DEDUP_REMOVED lines=29> */
.L_x_630:
[----:B------:R-:W-:Y:S05]  /*62e0*/  BSYNC.RECONVERGENT B0 ;  /* 0x0000000000007941 */ /* 0x000fea0003800200 */
.L_x_629:
        /* <DEDUP_REMOVED lines=10> */
.L_x_632:
[C---:B------:R-:W-:Y:S02]  /*6390*/  SHF.L.U32 R11, R9.reuse, 0x2, RZ ;  /* 0x00000002090b7819 */ /* 0x040fe400000006ff */
[----:B0---4-:R-:W-:Y:S02]  /*63a0*/  SHF.L.U64.HI R21, R9, 0x2, R10 ;  /* 0x0000000209157819 */ /* 0x011fe4000001020a */
        /* <DEDUP_REMOVED lines=17> */
[C---:B--2---:R-:W-:Y:S02]  /*64c0*/  IADD3 R20, P0, PT, R22.reuse, UR6, RZ ;  /* 0x0000000616147c10 */ /* 0x044fe4000ff1e0ff */
[----:B------:R-:W-:Y:S02]  /*64d0*/  LOP3.LUT R11, R21, 0x3, RZ, 0xc0, !PT ;  /* 0x00000003150b7812 */ /* 0x000fe400078ec0ff */
[----:B---3--:R-:W-:Y:S02]  /*64e0*/  IADD3 R22, P1, PT, R22, UR10, RZ ;  /* 0x0000000a16167c10 */ /* 0x008fe4000ff3e0ff */
[----:B------:R-:W-:Y:S02]  /*64f0*/  IADD3 R10, P2, PT, R10, UR4, RZ ;  /* 0x000000040a0a7c10 */ /* 0x000fe4000ff5e0ff */
[----:B------:R-:W-:-:S02]  /*6500*/  IADD3.X R21, PT, PT, R12, UR7, RZ, P0, !PT ;  /* 0x000000070c157c10 */ /* 0x000fc400087fe4ff */
[----:B------:R-:W-:Y:S02]  /*6510*/  IADD3.X R23, PT, PT, R12, UR11, RZ, P1, !PT ;  /* 0x0000000b0c177c10 */ /* 0x000fe40008ffe4ff */
[----:B------:R-:W-:Y:S02]  /*6520*/  IADD3.X R11, PT, PT, R11, UR5, RZ, P2, !PT ;  /* 0x000000050b0b7c10 */ /* 0x000fe400097fe4ff */
[C---:B-1----:R-:W-:Y:S02]  /*6530*/  IADD3 R14, P0, PT, R10.reuse, R5, RZ ;  /* 0x000000050a0e7210 */ /* 0x042fe40007f1e0ff */
[C---:B------:R-:W-:Y:S02]  /*6540*/  IADD3 R16, P1, PT, R10.reuse, R6, RZ ;  /* 0x000000060a107210 */ /* 0x040fe40007f3e0ff */
        /* <DEDUP_REMOVED lines=34> */
[----:B------:R1:W3:Y:S04]  /*6770*/  LDG.E R28, desc[UR8][R10.64+0x1260] ;  /* 0x001260080a1c7981 */ /* 0x0002e8000c1e1900 */
        /* <DEDUP_REMOVED lines=15> */
[----:B---3--:R4:W-:Y:S04]  /*6870*/  STG.E.64 desc[UR8][R20.64], R28 ;  /* 0x0000001c14007986 */ /* 0x0089e8000c101b08 */
[----:B--2---:R4:W-:Y:S07]  /*6880*/  STG.E.64 desc[UR8][R22.64], R30 ;  /* 0x0000001e16007986 */ /* 0x0049ee000c101b08 */
[----:B------:R-:W-:Y:S05]  /*6890*/  @P0 BRA `(.L_x_632) ;  /* 0xfffffff800bc0947 */ /* 0x000fea000383ffff */
[----:B------:R-:W-:Y:S05]  /*68a0*/  EXIT ;  /* 0x000000000000794d */ /* 0x000fea0003800000 */
.L_x_633:
        /* <DEDUP_REMOVED lines=13> */
.L_x_4748:


//--------------------- .text._Z35group_norm_nhwc_bwd_one_pass_kernelI11Fp16IOFp32WLi128ELi98ELi392EEv26Group_norm_nhwc_bwd_params --------------------------
	.section	.text._Z35group_norm_nhwc_bwd_one_pass_kernelI11Fp16IOFp32WLi128ELi98ELi392EEv26Group_norm_nhwc_bwd_params,"ax",@progbits
	.align	128
        .global         _Z35group_norm_nhwc_bwd_one_pass_kernelI11Fp16IOFp32WLi128ELi98ELi392EEv26Group_norm_nhwc_bwd_params
        .type           _Z35group_norm_nhwc_bwd_one_pass_kernelI11Fp16IOFp32WLi128ELi98ELi392EEv26Group_norm_nhwc_bwd_params,@function
        .size           _Z35group_norm_nhwc_bwd_one_pass_kernelI11Fp16IOFp32WLi128ELi98ELi392EEv26Group_norm_nhwc_bwd_params,(.L_x_4749 - _Z35group_norm_nhwc_bwd_one_pass_kernelI11Fp16IOFp32WLi128ELi98ELi392EEv26Group_norm_nhwc_bwd_params)
        .other          _Z35group_norm_nhwc_bwd_one_pass_kernelI11Fp16IOFp32WLi128ELi98ELi392EEv26Group_norm_nhwc_bwd_params,@"STO_CUDA_ENTRY STV_DEFAULT"
_Z35group_norm_nhwc_bwd_one_pass_kernelI11Fp16IOFp32WLi128ELi98ELi392EEv26Group_norm_nhwc_bwd_params:
.text._Z35group_norm_nhwc_bwd_one_pass_kernelI11Fp16IOFp32WLi128ELi98ELi392EEv26Group_norm_nhwc_bwd_params:
        /* <DEDUP_REMOVED lines=9> */
[----:B------:R-:W-:Y:S01]  /*0090*/  UMOV UR4, URZ ;  /* 0x000000ff00047c82 */ /* 0x000fe20008000000 */
        /* <DEDUP_REMOVED lines=8> */
[----:B------:R-:W-:-:S04]  /*0120*/  IADD3 R50, PT, PT, R50, R3, RZ ;  /* 0x0000000332327210 */ /* 0x000fc80007ffe0ff */
[----:B------:R-:W-:-:S04]  /*0130*/  SHF.L.U32 R50, R50, 0x1, RZ ;  /* 0x0000000132327819 */ /* 0x000fc800000006ff */
[----:B-1----:R-:W-:-:S07]  /*0140*/  LOP3.LUT R54, R50, 0xffff, RZ, 0xc0, !PT ;  /* 0x0000ffff32367812 */ /* 0x002fce00078ec0ff */
.L_x_699:
[----:B0-----:R-:W0:Y:S01]  /*0150*/  LDC R8, c[0x0][0x410] ;  /* 0x00010400ff087b82 */ /* 0x001e220000000800 */
[----:B------:R-:W-:Y:S01]  /*0160*/  IABS R0, UR6 ;  /* 0x0000000600007c13 */ /* 0x000fe20008000000 */
[----:B------:R-:W1:Y:S01]  /*0170*/  LDCU UR5, c[0x0][0x41c] ;  /* 0x00008380ff0577ac */ /* 0x000e620008000800 */
[----:B------:R-:W-:Y:S02]  /*0180*/  ISETP.LE.AND P1, PT, RZ, UR6, PT ;  /* 0x00000006ff007c0c */ /* 0x000fe4000bf23270 */
[----:B------:R-:W-:Y:S01]  /*0190*/  CS2R R48, SRZ ;  /* 0x0000000000307805 */ /* 0x000fe2000001ff00 */
[----:B------:R-:W2:Y:S01]  /*01a0*/  LDCU.128 UR12, c[0x0][0x400] ;  /* 0x00008000ff0c77ac */ /* 0x000ea20008000c00 */
[----:B------:R-:W-:Y:S02]  /*01b0*/  CS2R R46, SRZ ;  /* 0x00000000002e7805 */ /* 0x000fe4000001ff00 */
[----:B------:R-:W-:Y:S02]  /*01c0*/  CS2R R44, SRZ ;  /* 0x00000000002c7805 */ /* 0x000fe4000001ff00 */
[----:B------:R-:W-:-:S02]  /*01d0*/  CS2R R42, SRZ ;  /* 0x00000000002a7805 */ /* 0x000fc4000001ff00 */
[----:B------:R-:W-:Y:S02]  /*01e0*/  CS2R R40, SRZ ;  /* 0x0000000000287805 */ /* 0x000fe4000001ff00 */
[----:B------:R-:W-:Y:S02]  /*01f0*/  CS2R R38, SRZ ;  /* 0x0000000000267805 */ /* 0x000fe4000001ff00 */
[----:B------:R-:W-:Y:S02]  /*0200*/  CS2R R36, SRZ ;  /* 0x0000000000247805 */ /* 0x000fe4000001ff00 */
[----:B------:R-:W-:Y:S01]  /*0210*/  CS2R R34, SRZ ;  /* 0x0000000000227805 */ /* 0x000fe2000001ff00 */
[----:B------:R-:W3:Y:S01]  /*0220*/  LDCU.64 UR8, c[0x0][0x3b8] ;  /* 0x00007700ff0877ac */ /* 0x000ee20008000a00 */
[----:B------:R-:W4:Y:S01]  /*0230*/  LDCU.U8 UR7, c[0x0][0x414] ;  /* 0x00008280ff0777ac */ /* 0x000f220008000000 */
[----:B0-----:R-:W-:Y:S02]  /*0240*/  IABS R6, R8 ;  /* 0x0000000800067213 */ /* 0x001fe40000000000 */
[----:B------:R-:W-:-:S02]  /*0250*/  LOP3.LUT R9, R8, UR6, RZ, 0x3c, !PT ;  /* 0x0000000608097c12 */ /* 0x000fc4000f8e3cff */
[----:B------:R-:W0:Y:S02]  /*0260*/  I2F.RP R3, R6 ;  /* 0x0000000600037306 */ /* 0x000e240000209400 */
[----:B------:R-:W-:-:S06]  /*0270*/  ISETP.GE.AND P2, PT, R9, RZ, PT ;  /* 0x000000ff0900720c */ /* 0x000fcc0003f46270 */
[----:B0-----:R-:W0:Y:S02]  /*0280*/  MUFU.RCP R3, R3 ;  /* 0x0000000300037308 */ /* 0x001e240000001000 */
[----:B0-----:R-:W-:-:S06]  /*0290*/  IADD3 R4, PT, PT, R3, 0xffffffe, RZ ;  /* 0x0ffffffe03047810 */ /* 0x001fcc0007ffe0ff */
[----:B------:R0:W1:Y:S02]  /*02a0*/  F2I.FTZ.U32.TRUNC.NTZ R5, R4 ;  /* 0x0000000400057305 */ /* 0x000064000021f000 */
[----:B0-----:R-:W-:Y:S01]  /*02b0*/  HFMA2 R4, -RZ, RZ, 0, 0 ;  /* 0x00000000ff047431 */ /* 0x001fe200000001ff */
[----:B-1----:R-:W-:-:S05]  /*02c0*/  IADD3 R7, PT, PT, RZ, -R5, RZ ;  /* 0x80000005ff077210 */ /* 0x002fca0007ffe0ff */
[----:B------:R-:W-:-:S04]  /*02d0*/  IMAD R7, R7, R6, RZ ;  /* 0x0000000607077224 */ /* 0x000fc800078e02ff */
[----:B------:R-:W-:Y:S01]  /*02e0*/  IMAD.HI.U32 R5, R5, R7, R4 ;  /* 0x0000000705057227 */ /* 0x000fe200078e0004 */
[----:B------:R-:W-:Y:S02]  /*02f0*/  MOV R7, R0 ;  /* 0x0000000000077202 */ /* 0x000fe40000000f00 */
[----:B------:R-:W0:Y:S03]  /*0300*/  S2R R0, SR_CTAID.X ;  /* 0x0000000000007919 */ /* 0x000e260000002500 */
[----:B------:R-:W-:-:S05]  /*0310*/  IMAD.HI.U32 R5, R5, R7, RZ ;  /* 0x0000000705057227 */ /* 0x000fca00078e00ff */
[----:B------:R-:W-:-:S05]  /*0320*/  IADD3 R3, PT, PT, -R5, RZ, RZ ;  /* 0x000000ff05037210 */ /* 0x000fca0007ffe1ff */
[----:B------:R-:W-:-:S05]  /*0330*/  IMAD R3, R6, R3, R7 ;  /* 0x0000000306037224 */ /* 0x000fca00078e0207 */
[----:B------:R-:W-:-:S13]  /*0340*/  ISETP.GT.U32.AND P4, PT, R6, R3, PT ;  /* 0x000000030600720c */ /* 0x000fda0003f84070 */
[-C--:B------:R-:W-:Y:S01]  /*0350*/  @!P4 IADD3 R3, PT, PT, R3, -R6.reuse, RZ ;  /* 0x800000060303c210 */ /* 0x080fe20007ffe0ff */
[----:B0-----:R-:W-:Y:S01]  /*0360*/  IMAD R19, R0, UR5, R51 ;  /* 0x0000000500137c24 */ /* 0x001fe2000f8e0233 */
        /* <DEDUP_REMOVED lines=8> */
[----:B------:R-:W-:Y:S02]  /*03f0*/  ISETP.NE.AND P4, PT, R8, RZ, PT ;  /* 0x000000ff0800720c */ /* 0x000fe40003f85270 */
[----:B------:R-:W-:Y:S02]  /*0400*/  LOP3.LUT R4, RZ, R8, RZ, 0x33, !PT ;  /* 0x00000008ff047212 */ /* 0x000fe400078e33ff */
[----:B------:R-:W-:-:S02]  /*0410*/  @!P1 IADD3 R3, PT, PT, -R3, RZ, RZ ;  /* 0x000000ff03039210 */ /* 0x000fc40007ffe1ff */
[----:B------:R-:W-:Y:S02]  /*0420*/  @P0 IADD3 R5, PT, PT, R5, 0x1, RZ ;  /* 0x0000000105050810 */ /* 0x000fe40007ffe0ff */
[----:B------:R-:W-:Y:S01]  /*0430*/  IADD3 R13, PT, PT, R19, 0x8, RZ ;  /* 0x00000008130d7810 */ /* 0x000fe20007ffe0ff */
[----:B------:R-:W0:Y:S01]  /*0440*/  @!P3 LDC.64 R8, c[0x0][0x3f8] ;  /* 0x0000fe00ff08bb82 */ /* 0x000e220000000a00 */
[C---:B------:R-:W-:Y:S02]  /*0450*/  SEL R61, R4.reuse, R3, !P4 ;  /* 0x00000003043d7207 */ /* 0x040fe40006000000 */
[----:B------:R-:W-:Y:S02]  /*0460*/  @!P2 IADD3 R5, PT, PT, -R5, RZ, RZ ;  /* 0x000000ff0505a210 */ /* 0x000fe40007ffe1ff */
[----:B------:R-:W-:Y:S01]  /*0470*/  ISETP.GE.U32.AND P0, PT, R13, UR12, PT ;  /* 0x0000000c0d007c0c */ /* 0x000fe2000bf06070 */
[----:B------:R-:W-:Y:S01]  /*0480*/  IMAD R3, R61, 0x62, RZ ;  /* 0x000000623d037824 */ /* 0x000fe200078e02ff */
[----:B------:R-:W-:Y:S01]  /*0490*/  SHF.R.S32.HI R11, RZ, 0x1f, R13 ;  /* 0x0000001fff0b7819 */ /* 0x000fe2000001140d */
[----:B------:R-:W1:Y:S01]  /*04a0*/  @!P3 LDC.64 R20, c[0x0][0x3a0] ;  /* 0x0000e800ff14bb82 */ /* 0x000e620000000a00 */
[----:B------:R-:W-:-:S02]  /*04b0*/  SEL R5, R4, R5, !P4 ;  /* 0x0000000504057207 */ /* 0x000fc40006000000 */
[----:B------:R-:W-:Y:S02]  /*04c0*/  ISETP.GE.AND.EX P0, PT, R11, UR13, PT, P0 ;  /* 0x0000000d0b007c0c */ /* 0x000fe4000bf06300 */
[----:B------:R-:W-:Y:S02]  /*04d0*/  SHF.R.S32.HI R4, RZ, 0x1f, R5 ;  /* 0x0000001fff047819 */ /* 0x000fe40000011405 */
[----:B------:R-:W-:Y:S01]  /*04e0*/  IADD3 R62, P1, PT, R3, R54, RZ ;  /* 0x00000036033e7210 */ /* 0x000fe20007f3e0ff */
[----:B------:R-:W2:Y:S01]  /*04f0*/  @!P3 LDC.64 R24, c[0x0][0x398] ;  /* 0x0000e600ff18bb82 */ /* 0x000ea20000000a00 */
[----:B------:R-:W-:Y:S01]  /*0500*/  IADD3 R16, PT, PT, R19, 0x10, RZ ;  /* 0x0000001013107810 */ /* 0x000fe20007ffe0ff */
[----:B------:R-:W-:Y:S01]  /*0510*/  IMAD R4, R4, UR14, RZ ;  /* 0x0000000e04047c24 */ /* 0x000fe2000f8e02ff */
[----:B------:R-:W-:Y:S02]  /*0520*/  LEA.HI.X.SX32 R63, R3, RZ, 0x1, P1 ;  /* 0x000000ff033f7211 */ /* 0x000fe400008f0eff */
[----:B------:R-:W-:Y:S01]  /*0530*/  ISETP.GE.U32.AND P1, PT, R16, UR12, PT ;  /* 0x0000000c10007c0c */ /* 0x000fe2000bf26070 */
[C---:B------:R-:W-:Y:S01]  /*0540*/  IMAD R65, R5.reuse, UR15, R4 ;  /* 0x0000000f05417c24 */ /* 0x040fe2000f8e0204 */
[----:B------:R-:W-:Y:S01]  /*0550*/  SHF.R.S32.HI R17, RZ, 0x1f, R16 ;  /* 0x0000001fff117819 */ /* 0x000fe20000011410 */
[----:B------:R-:W-:Y:S01]  /*0560*/  IMAD.WIDE.U32 R62, R5, UR14, R62 ;  /* 0x0000000e053e7c25 */ /* 0x000fe2000f8e003e */
[----:B------:R-:W3:Y:S02]  /*0570*/  @!P0 LDC.64 R14, c[0x0][0x3a0] ;  /* 0x0000e800ff0e8b82 */ /* 0x000ee40000000a00 */
[----:B------:R-:W-:Y:S01]  /*0580*/  ISETP.GE.AND.EX P1, PT, R17, UR13, PT, P1 ;  /* 0x0000000d11007c0c */ /* 0x000fe2000bf26310 */
[----:B0-----:R-:W-:Y:S01]  /*0590*/  @!P3 IMAD R6, R7, R8, RZ ;  /* 0x000000080706b224 */ /* 0x001fe200078e02ff */
[----:B------:R-:W-:-:S02]  /*05a0*/  IADD3 R65, PT, PT, R63, R65, RZ ;  /* 0x000000413f417210 */ /* 0x000fc40007ffe0ff */
[----:B------:R-:W-:Y:S01]  /*05b0*/  @!P3 MOV R64, R62 ;  /* 0x0000003e0040b202 */ /* 0x000fe20000000f00 */
[C---:B------:R-:W-:Y:S01]  /*05c0*/  @!P3 IMAD R3, R19.reuse, R9, R6 ;  /* 0x000000091303b224 */ /* 0x040fe200078e0206 */
[----:B------:R-:W0:Y:S03]  /*05d0*/  @!P0 LDC.64 R4, c[0x0][0x3f8] ;  /* 0x0000fe00ff048b82 */ /* 0x000e260000000a00 */
[----:B------:R-:W-:-:S05]  /*05e0*/  @!P3 IMAD.WIDE.U32 R6, R19, R8, R64 ;  /* 0x000000081306b225 */ /* 0x000fca00078e0040 */
[----:B------:R-:W4:Y:S01]  /*05f0*/  @!P1 LDC.64 R8, c[0x0][0x3f8] ;  /* 0x0000fe00ff089b82 */ /* 0x000f220000000a00 */
[----:B------:R-:W-:Y:S02]  /*0600*/  @!P3 IADD3 R3, PT, PT, R7, R3, RZ ;  /* 0x000000030703b210 */ /* 0x000fe40007ffe0ff */
[C---:B------:R-:W-:Y:S02]  /*0610*/  @!P3 SHF.L.U32 R23, R6.reuse, 0x1, RZ ;  /* 0x000000010617b819 */ /* 0x040fe400000006ff */
[----:B------:R-:W-:Y:S02]  /*0620*/  @!P3 SHF.L.U64.HI R10, R6, 0x1, R3 ;  /* 0x00000001060ab819 */ /* 0x000fe40000010203 */
[C---:B-1----:R-:W-:Y:S01]  /*0630*/  @!P3 IADD3 R20, P2, PT, R23.reuse, R20, RZ ;  /* 0x000000141714b210 */ /* 0x042fe20007f5e0ff */
[----:B------:R-:W1:Y:S01]  /*0640*/  @!P0 LDC.64 R6, c[0x0][0x398] ;  /* 0x0000e600ff068b82 */ /* 0x000e620000000a00 */
[----:B--2---:R-:W-:Y:S02]  /*0650*/  @!P3 IADD3 R22, P4, PT, R23, R24, RZ ;  /* 0x000000181716b210 */ /* 0x004fe40007f9e0ff */
[----:B------:R-:W-:-:S02]  /*0660*/  IADD3 R3, PT, PT, R19, 0x18, RZ ;  /* 0x0000001813037810 */ /* 0x000fc40007ffe0ff */
[C---:B------:R-:W-:Y:S02]  /*0670*/  @!P3 IADD3.X R21, PT, PT, R10.reuse, R21, RZ, P2, !PT ;  /* 0x000000150a15b210 */ /* 0x040fe400017fe4ff */
[----:B------:R-:W-:Y:S01]  /*0680*/  @!P3 IADD3.X R23, PT, PT, R10, R25, RZ, P4, !PT ;  /* 0x000000190a17b210 */ /* 0x000fe200027fe4ff */
[----:B0-----:R-:W-:Y:S01]  /*0690*/  @!P0 IMAD R12, R11, R4, RZ ;  /* 0x000000040b0c8224 */ /* 0x001fe200078e02ff */
[----:B------:R-:W-:Y:S01]  /*06a0*/  ISETP.GE.U32.AND P2, PT, R3, UR12, PT ;  /* 0x0000000c03007c0c */ /* 0x000fe2000bf46070 */
[----:B------:R0:W5:Y:S01]  /*06b0*/  @!P3 LDG.E R49, desc[UR10][R20.64] ;  /* 0x0000000a1431b981 */ /* 0x000162000c1e1900 */
[----:B------:R-:W-:Y:S01]  /*06c0*/  SHF.R.S32.HI R27, RZ, 0x1f, R3 ;  /* 0x0000001fff1b7819 */ /* 0x000fe20000011403 */
[----:B------:R-:W-:Y:S01]  /*06d0*/  @!P0 IMAD R25, R13, R5, R12 ;  /* 0x000000050d198224 */ /* 0x000fe200078e020c */
[----:B------:R-:W-:Y:S01]  /*06e0*/  @!P0 MOV R10, R62 ;  /* 0x0000003e000a8202 */ /* 0x000fe20000000f00 */
[----:B------:R-:W5:Y:S01]  /*06f0*/  @!P3 LDG.E R48, desc[UR10][R22.64] ;  /* 0x0000000a1630b981 */ /* 0x000f62000c1e1900 */
[----:B------:R-:W-:-:S02]  /*0700*/  @!P0 MOV R11, R65 ;  /* 0x00000041000b8202 */ /* 0x000fc40000000f00 */
[----:B------:R-:W-:Y:S01]  /*0710*/  ISETP.GE.AND.EX P2, PT, R27, UR13, PT, P2 ;  /* 0x0000000d1b007c0c */ /* 0x000fe2000bf46320 */
[----:B------:R-:W-:Y:S02]  /*0720*/  @!P0 IMAD.WIDE.U32 R4, R13, R4, R10 ;  /* 0x000000040d048225 */ /* 0x000fe400078e000a */
[----:B------:R-:W2:Y:S03]  /*0730*/  @!P1 LDC.64 R12, c[0x0][0x3a0] ;  /* 0x0000e800ff0c9b82 */ /* 0x000ea60000000a00 */
[----:B------:R-:W-:Y:S01]  /*0740*/  @!P0 IADD3 R5, PT, PT, R5, R25, RZ ;  /* 0x0000001905058210 */ /* 0x000fe20007ffe0ff */
[----:B----4-:R-:W-:Y:S01]  /*0750*/  @!P1 IMAD R17, R17, R8, RZ ;  /* 0x0000000811119224 */ /* 0x010fe200078e02ff */
[C---:B------:R-:W-:Y:S02]  /*0760*/  @!P0 SHF.L.U32 R25, R4.reuse, 0x1, RZ ;  /* 0x0000000104198819 */ /* 0x040fe400000006ff */
[----:B------:R-:W-:-:S03]  /*0770*/  @!P0 SHF.L.U64.HI R18, R4, 0x1, R5 ;  /* 0x0000000104128819 */ /* 0x000fc60000010205 */
[----:B------:R-:W4:Y:S01]  /*0780*/  @!P2 LDC.64 R10, c[0x0][0x3f8] ;  /* 0x0000fe00ff0aab82 */ /* 0x000f220000000a00 */
[----:B0-----:R-:W-:Y:S01]  /*0790*/  @!P1 MOV R20, R62 ;  /* 0x0000003e00149202 */ /* 0x001fe20000000f00 */
[----:B------:R-:W-:Y:S01]  /*07a0*/  @!P1 IMAD R29, R16, R9, R17 ;  /* 0x00000009101d9224 */ /* 0x000fe200078e0211 */
[----:B------:R-:W-:Y:S02]  /*07b0*/  @!P1 MOV R21, R65 ;  /* 0x0000004100159202 */ /* 0x000fe40000000f00 */
[----:B---3--:R-:W-:-:S03]  /*07c0*/  @!P0 IADD3 R14, P3, PT, R25, R14, RZ ;  /* 0x0000000e190e8210 */ /* 0x008fc60007f7e0ff */
[----:B------:R-:W0:Y:S01]  /*07d0*/  @!P1 LDC.64 R4, c[0x0][0x398] ;  /* 0x0000e600ff049b82 */ /* 0x000e220000000a00 */
[----:B------:R-:W-:Y:S01]  /*07e0*/  IADD3 R17, PT, PT, R19, 0x20, RZ ;  /* 0x0000002013117810 */ /* 0x000fe20007ffe0ff */
[----:B------:R-:W-:Y:S01]  /*07f0*/  @!P1 IMAD.WIDE.U32 R8, R16, R8, R20 ;  /* 0x0000000810089225 */ /* 0x000fe200078e0014 */
[----:B------:R-:W-:Y:S02]  /*0800*/  @!P0 IADD3.X R15, PT, PT, R18, R15, RZ, P3, !PT ;  /* 0x0000000f120f8210 */ /* 0x000fe40001ffe4ff */
[----:B------:R-:W-:Y:S02]  /*0810*/  ISETP.GE.U32.AND P3, PT, R17, UR12, PT ;  /* 0x0000000c11007c0c */ /* 0x000fe4000bf66070 */
[----:B------:R-:W-:Y:S01]  /*0820*/  SHF.R.S32.HI R21, RZ, 0x1f, R17 ;  /* 0x0000001fff157819 */ /* 0x000fe20000011411 */
[----:B------:R3:W5:Y:S01]  /*0830*/  @!P0 LDG.E R47, desc[UR10][R14.64] ;  /* 0x0000000a0e2f8981 */ /* 0x000762000c1e1900 */
[----:B-1----:R-:W-:Y:S02]  /*0840*/  @!P0 IADD3 R24, P4, PT, R25, R6, RZ ;  /* 0x0000000619188210 */ /* 0x002fe40007f9e0ff */
[----:B------:R-:W-:-:S02]  /*0850*/  ISETP.GE.AND.EX P3, PT, R21, UR13, PT, P3 ;  /* 0x0000000d15007c0c */ /* 0x000fc4000bf66330 */
[----:B------:R-:W-:Y:S02]  /*0860*/  @!P0 IADD3.X R25, PT, PT, R18, R7, RZ, P4, !PT ;  /* 0x0000000712198210 */ /* 0x000fe400027fe4ff */
[----:B------:R-:W-:Y:S02]  /*0870*/  @!P1 IADD3 R7, PT, PT, R9, R29, RZ ;  /* 0x0000001d09079210 */ /* 0x000fe40007ffe0ff */
[C---:B------:R-:W-:Y:S01]  /*0880*/  @!P1 SHF.L.U32 R31, R8.reuse, 0x1, RZ ;  /* 0x00000001081f9819 */ /* 0x040fe200000006ff */
[----:B------:R1:W5:Y:S01]  /*0890*/  @!P0 LDG.E R46, desc[UR10][R24.64] ;  /* 0x0000000a182e8981 */ /* 0x000362000c1e1900 */
[----:B------:R-:W-:Y:S01]  /*08a0*/  IADD3 R16, PT, PT, R19, 0x28, RZ ;  /* 0x0000002813107810 */ /* 0x000fe20007ffe0ff */
[----:B---3--:R-:W3:Y:S01]  /*08b0*/  @!P2 LDC.64 R14, c[0x0][0x3a0] ;  /* 0x0000e800ff0eab82 */ /* 0x008ee20000000a00 */
[----:B------:R-:W-:Y:S02]  /*08c0*/  @!P1 SHF.L.U64.HI R18, R8, 0x1, R7 ;  /* 0x0000000108129819 */ /* 0x000fe40000010207 */
[----:B--2---:R-:W-:-:S02]  /*08d0*/  @!P1 IADD3 R28, P4, PT, R31, R12, RZ ;  /* 0x0000000c1f1c9210 */ /* 0x004fc40007f9e0ff */
[----:B------:R-:W-:Y:S02]  /*08e0*/  ISETP.GE.U32.AND P0, PT, R16, UR12, PT ;  /* 0x0000000c10007c0c */ /* 0x000fe4000bf06070 */
[----:B------:R-:W-:Y:S01]  /*08f0*/  SHF.R.S32.HI R23, RZ, 0x1f, R16 ;  /* 0x0000001fff177819 */ /* 0x000fe20000011410 */
[----:B------:R-:W2:Y:S01]  /*0900*/  @!P2 LDC.64 R8, c[0x0][0x398] ;  /* 0x0000e600ff08ab82 */ /* 0x000ea20000000a00 */
[----:B0-----:R-:W-:Y:S01]  /*0910*/  @!P1 IADD3 R30, P5, PT, R31, R4, RZ ;  /* 0x000000041f1e9210 */ /* 0x001fe20007fbe0ff */
[----:B----4-:R-:W-:Y:S01]  /*0920*/  @!P2 IMAD R4, R27, R10, RZ ;  /* 0x0000000a1b04a224 */ /* 0x010fe200078e02ff */
[C---:B------:R-:W-:Y:S02]  /*0930*/  @!P1 IADD3.X R29, PT, PT, R18.reuse, R13, RZ, P4, !PT ;  /* 0x0000000d121d9210 */ /* 0x040fe400027fe4ff */
[----:B------:R-:W-:Y:S02]  /*0940*/  @!P2 MOV R12, R62 ;  /* 0x0000003e000ca202 */ /* 0x000fe40000000f00 */
[----:B------:R-:W-:Y:S01]  /*0950*/  @!P2 MOV R13, R65 ;  /* 0x00000041000da202 */ /* 0x000fe20000000f00 */
[----:B------:R-:W0:Y:S01]  /*0960*/  @!P3 LDC.64 R6, c[0x0][0x3f8] ;  /* 0x0000fe00ff06bb82 */ /* 0x000e220000000a00 */
[----:B------:R-:W-:Y:S01]  /*0970*/  ISETP.GE.AND.EX P0, PT, R23, UR13, PT, P0 ;  /* 0x0000000d17007c0c */ /* 0x000fe2000bf06300 */
[C---:B-1----:R-:W-:Y:S01]  /*0980*/  @!P2 IMAD R25, R3.reuse, R11, R4 ;  /* 0x0000000b0319a224 */ /* 0x042fe200078e0204 */
[----:B------:R-:W-:Y:S01]  /*0990*/  @!P1 IADD3.X R31, PT, PT, R18, R5, RZ, P5, !PT ;  /* 0x00000005121f9210 */ /* 0x000fe20002ffe4ff */
[----:B------:R-:W-:Y:S01]  /*09a0*/  @!P2 IMAD.WIDE.U32 R10, R3, R10, R12 ;  /* 0x0000000a030aa225 */ /* 0x000fe200078e000c */
[----:B------:R1:W5:Y:S03]  /*09b0*/  @!P1 LDG.E R45, desc[UR10][R28.64] ;  /* 0x0000000a1c2d9981 */ /* 0x000366000c1e1900 */
[----:B------:R-:W4:Y:S01]  /*09c0*/  @!P3 LDC.64 R4, c[0x0][0x398] ;  /* 0x0000e600ff04bb82 */ /* 0x000f220000000a00 */
[----:B------:R-:W-:Y:S01]  /*09d0*/  @!P2 IADD3 R3, PT, PT, R11, R25, RZ ;  /* 0x000000190b03a210 */ /* 0x000fe20007ffe0ff */
[----:B------:R-:W5:Y:S01]  /*09e0*/  @!P1 LDG.E R44, desc[UR10][R30.64] ;  /* 0x0000000a1e2c9981 */ /* 0x000f62000c1e1900 */
[----:B------:R-:W-:-:S02]  /*09f0*/  @!P2 SHF.L.U32 R27, R10, 0x1, RZ ;  /* 0x000000010a1ba819 */ /* 0x000fc400000006ff */
[----:B------:R-:W-:-:S03]  /*0a00*/  @!P2 SHF.L.U64.HI R18, R10, 0x1, R3 ;  /* 0x000000010a12a819 */ /* 0x000fc60000010203 */
[----:B------:R-:W1:Y:S01]  /*0a10*/  @!P0 LDC.64 R12, c[0x0][0x3f8] ;  /* 0x0000fe00ff0c8b82 */ /* 0x000e620000000a00 */
[----:B------:R-:W-:-:S07]  /*0a20*/  IADD3 R3, PT, PT, R19, 0x30, RZ ;  /* 0x0000003013037810 */ /* 0x000fce0007ffe0ff */
[----:B------:R-:W4:Y:S01]  /*0a30*/  @!P3 LDC.64 R10, c[0x0][0x3a0] ;  /* 0x0000e800ff0abb82 */ /* 0x000f220000000a00 */
[----:B--2---:R-:W-:Y:S01]  /*0a40*/  @!P2 IADD3 R26, P5, PT, R27, R8, RZ ;  /* 0x000000081b1aa210 */ /* 0x004fe20007fbe0ff */
[----:B0-----:R-:W-:Y:S01]  /*0a50*/  @!P3 IMAD R8, R21, R6, RZ ;  /* 0x000000061508b224 */ /* 0x001fe200078e02ff */
[----:B------:R-:W-:Y:S02]  /*0a60*/  ISETP.GE.U32.AND P1, PT, R3, UR12, PT ;  /* 0x0000000c03007c0c */ /* 0x000fe4000bf26070 */
[----:B------:R-:W-:Y:S02]  /*0a70*/  SHF.R.S32.HI R25, RZ, 0x1f, R3 ;  /* 0x0000001fff197819 */ /* 0x000fe40000011403 */
[----:B------:R-:W-:Y:S02]  /*0a80*/  @!P3 MOV R20, R62 ;  /* 0x0000003e0014b202 */ /* 0x000fe40000000f00 */
[----:B------:R-:W-:Y:S01]  /*0a90*/  @!P3 MOV R21, R65 ;  /* 0x000000410015b202 */ /* 0x000fe20000000f00 */
[----:B------:R-:W-:Y:S01]  /*0aa0*/  @!P3 IMAD R7, R17, R7, R8 ;  /* 0x000000071107b224 */ /* 0x000fe200078e0208 */
[----:B------:R-:W-:-:S02]  /*0ab0*/  ISETP.GE.AND.EX P1, PT, R25, UR13, PT, P1 ;  /* 0x0000000d19007c0c */ /* 0x000fc4000bf26310 */
[----:B---3--:R-:W-:Y:S01]  /*0ac0*/  @!P2 IADD3 R14, P4, PT, R27, R14, RZ ;  /* 0x0000000e1b0ea210 */ /* 0x008fe20007f9e0ff */
[----:B------:R-:W-:Y:S01]  /*0ad0*/  @!P3 IMAD.WIDE.U32 R20, R17, R6, R20 ;  /* 0x000000061114b225 */ /* 0x000fe200078e0014 */
[C---:B------:R-:W-:Y:S02]  /*0ae0*/  @!P2 IADD3.X R27, PT, PT, R18.reuse, R9, RZ, P5, !PT ;  /* 0x00000009121ba210 */ /* 0x040fe40002ffe4ff */
[----:B------:R-:W-:Y:S01]  /*0af0*/  @!P2 IADD3.X R15, PT, PT, R18, R15, RZ, P4, !PT ;  /* 0x0000000f120fa210 */ /* 0x000fe200027fe4ff */
[----:B-1----:R-:W-:Y:S01]  /*0b00*/  @!P0 IMAD R23, R23, R12, RZ ;  /* 0x0000000c17178224 */ /* 0x002fe200078e02ff */
[----:B------:R-:W-:Y:S01]  /*0b10*/  @!P3 IADD3 R17, PT, PT, R21, R7, RZ ;  /* 0x000000071511b210 */ /* 0x000fe20007ffe0ff */
[----:B------:R-:W5:Y:S01]  /*0b20*/  @!P2 LDG.E R42, desc[UR10][R26.64] ;  /* 0x0000000a1a2aa981 */ /* 0x000f62000c1e1900 */
[C---:B------:R-:W-:Y:S01]  /*0b30*/  @!P3 SHF.L.U32 R21, R20.reuse, 0x1, RZ ;  /* 0x000000011415b819 */ /* 0x040fe200000006ff */
[----:B------:R-:W0:Y:S01]  /*0b40*/  @!P0 LDC.64 R8, c[0x0][0x3a0] ;  /* 0x0000e800ff088b82 */ /* 0x000e220000000a00 */
[----:B------:R-:W-:Y:S01]  /*0b50*/  @!P3 SHF.L.U64.HI R22, R20, 0x1, R17 ;  /* 0x000000011416b819 */ /* 0x000fe20000010211 */
[----:B------:R1:W5:Y:S01]  /*0b60*/  @!P2 LDG.E R43, desc[UR10][R14.64] ;  /* 0x0000000a0e2ba981 */ /* 0x000362000c1e1900 */
[----:B----4-:R-:W-:-:S02]  /*0b70*/  @!P3 IADD3 R28, P2, PT, R21, R10, RZ ;  /* 0x0000000a151cb210 */ /* 0x010fc40007f5e0ff */
[----:B------:R-:W-:Y:S02]  /*0b80*/  IADD3 R18, PT, PT, R19, 0x38, RZ ;  /* 0x0000003813127810 */ /* 0x000fe40007ffe0ff */
[----:B------:R-:W-:Y:S01]  /*0b90*/  @!P3 IADD3 R20, P4, PT, R21, R4, RZ ;  /* 0x000000041514b210 */ /* 0x000fe20007f9e0ff */
[----:B------:R-:W2:Y:S01]  /*0ba0*/  @!P1 LDC.64 R6, c[0x0][0x3f8] ;  /* 0x0000fe00ff069b82 */ /* 0x000ea20000000a00 */
[----:B------:R-:W-:Y:S01]  /*0bb0*/  @!P0 IMAD R21, R16, R13, R23 ;  /* 0x0000000d10158224 */ /* 0x000fe200078e0217 */
[----:B------:R-:W-:Y:S02]  /*0bc0*/  @!P3 IADD3.X R29, PT, PT, R22, R11, RZ, P2, !PT ;  /* 0x0000000b161db210 */ /* 0x000fe400017fe4ff */
[----:B-1----:R-:W-:Y:S02]  /*0bd0*/  @!P0 MOV R14, R62 ;  /* 0x0000003e000e8202 */ /* 0x002fe40000000f00 */
[----:B------:R-:W-:Y:S01]  /*0be0*/  @!P0 MOV R15, R65 ;  /* 0x00000041000f8202 */ /* 0x000fe20000000f00 */
[----:B------:R1:W5:Y:S01]  /*0bf0*/  @!P3 LDG.E R41, desc[UR10][R28.64] ;  /* 0x0000000a1c29b981 */ /* 0x000362000c1e1900 */
[----:B------:R-:W-:-:S02]  /*0c00*/  ISETP.GE.U32.AND P2, PT, R18, UR12, PT ;  /* 0x0000000c12007c0c */ /* 0x000fc4000bf46070 */
[----:B------:R-:W-:Y:S01]  /*0c10*/  SHF.R.S32.HI R23, RZ, 0x1f, R18 ;  /* 0x0000001fff177819 */ /* 0x000fe20000011412 */
[----:B------:R-:W-:Y:S02]  /*0c20*/  @!P0 IMAD.WIDE.U32 R12, R16, R12, R14 ;  /* 0x0000000c100c8225 */ /* 0x000fe400078e000e */
[----:B------:R-:W3:Y:S01]  /*0c30*/  @!P0 LDC.64 R16, c[0x0][0x398] ;  /* 0x0000e600ff108b82 */ /* 0x000ee20000000a00 */
[----:B------:R-:W-:Y:S02]  /*0c40*/  ISETP.GE.AND.EX P2, PT, R23, UR13, PT, P2 ;  /* 0x0000000d17007c0c */ /* 0x000fe4000bf46320 */
[----:B------:R-:W-:Y:S02]  /*0c50*/  @!P0 IADD3 R11, PT, PT, R13, R21, RZ ;  /* 0x000000150d0b8210 */ /* 0x000fe40007ffe0ff */
[----:B------:R-:W-:Y:S02]  /*0c60*/  @!P3 IADD3.X R21, PT, PT, R22, R5, RZ, P4, !PT ;  /* 0x000000051615b210 */ /* 0x000fe400027fe4ff */
[C---:B------:R-:W-:Y:S01]  /*0c70*/  @!P0 SHF.L.U64.HI R22, R12.reuse, 0x1, R11 ;  /* 0x000000010c168819 */ /* 0x040fe2000001020b */
[----:B------:R-:W4:Y:S01]  /*0c80*/  @!P1 LDC.64 R4, c[0x0][0x3a0] ;  /* 0x0000e800ff049b82 */ /* 0x000f220000000a00 */
[----:B------:R-:W-:Y:S01]  /*0c90*/  @!P0 SHF.L.U32 R27, R12, 0x1, RZ ;  /* 0x000000010c1b8819 */ /* 0x000fe200000006ff */
[----:B------:R-:W5:Y:S01]  /*0ca0*/  @!P3 LDG.E R40, desc[UR10][R20.64] ;  /* 0x0000000a1428b981 */ /* 0x000f62000c1e1900 */
[----:B--2---:R-:W-:-:S05]  /*0cb0*/  @!P1 IMAD R12, R25, R6, RZ ;  /* 0x00000006190c9224 */ /* 0x004fca00078e02ff */
[----:B------:R-:W2:Y:S01]  /*0cc0*/  @!P1 LDC.64 R10, c[0x0][0x398] ;  /* 0x0000e600ff0a9b82 */ /* 0x000ea20000000a00 */
[----:B0-----:R-:W-:Y:S02]  /*0cd0*/  @!P0 IADD3 R8, P4, PT, R27, R8, RZ ;  /* 0x000000081b088210 */ /* 0x001fe40007f9e0ff */
[----:B------:R-:W-:-:S05]  /*0ce0*/  IADD3 R25, PT, PT, R19, 0x40, RZ ;  /* 0x0000004013197810 */ /* 0x000fca0007ffe0ff */
[----:B------:R-:W0:Y:S01]  /*0cf0*/  @!P2 LDC.64 R14, c[0x0][0x3f8] ;  /* 0x0000fe00ff0eab82 */ /* 0x000e220000000a00 */
[----:B------:R-:W-:Y:S01]  /*0d00*/  @!P1 IMAD R31, R3, R7, R12 ;  /* 0x00000007031f9224 */ /* 0x000fe200078e020c */
[----:B------:R-:W-:Y:S02]  /*0d10*/  @!P0 IADD3.X R9, PT, PT, R22, R9, RZ, P4, !PT ;  /* 0x0000000916098210 */ /* 0x000fe400027fe4ff */
[----:B------:R-:W-:Y:S02]  /*0d20*/  ISETP.GE.U32.AND P4, PT, R25, UR12, PT ;  /* 0x0000000c19007c0c */ /* 0x000fe4000bf86070 */
[----:B-1----:R-:W-:Y:S01]  /*0d30*/  SHF.R.S32.HI R29, RZ, 0x1f, R25 ;  /* 0x0000001fff1d7819 */ /* 0x002fe20000011419 */
[----:B------:R1:W5:Y:S01]  /*0d40*/  @!P0 LDG.E R39, desc[UR10][R8.64] ;  /* 0x0000000a08278981 */ /* 0x000362000c1e1900 */
[----:B------:R-:W-:Y:S02]  /*0d50*/  @!P1 MOV R12, R62 ;  /* 0x0000003e000c9202 */ /* 0x000fe40000000f00 */
[----:B------:R-:W-:-:S02]  /*0d60*/  @!P1 MOV R13, R65 ;  /* 0x00000041000d9202 */ /* 0x000fc40000000f00 */
[----:B------:R-:W-:Y:S01]  /*0d70*/  ISETP.GE.AND.EX P4, PT, R29, UR13, PT, P4 ;  /* 0x0000000d1d007c0c */ /* 0x000fe2000bf86340 */
[----:B------:R-:W-:Y:S01]  /*0d80*/  @!P1 IMAD.WIDE.U32 R6, R3, R6, R12 ;  /* 0x0000000603069225 */ /* 0x000fe200078e000c */
[----:B---3--:R-:W-:Y:S01]  /*0d90*/  @!P0 IADD3 R16, P3, PT, R27, R16, RZ ;  /* 0x000000101b108210 */ /* 0x008fe20007f7e0ff */
[----:B-1----:R-:W1:Y:S03]  /*0da0*/  @!P2 LDC.64 R8, c[0x0][0x3a0] ;  /* 0x0000e800ff08ab82 */ /* 0x002e660000000a00 */
[----:B------:R-:W-:Y:S02]  /*0db0*/  @!P1 IADD3 R7, PT, PT, R7, R31, RZ ;  /* 0x0000001f07079210 */ /* 0x000fe40007ffe0ff */
[----:B------:R-:W-:Y:S02]  /*0dc0*/  @!P1 SHF.L.U32 R21, R6, 0x1, RZ ;  /* 0x0000000106159819 */ /* 0x000fe400000006ff */
[----:B------:R-:W-:Y:S01]  /*0dd0*/  @!P0 IADD3.X R17, PT, PT, R22, R17, RZ, P3, !PT ;  /* 0x0000001116118210 */ /* 0x000fe20001ffe4ff */
[----:B------:R-:W3:Y:S01]  /*0de0*/  @!P2 LDC.64 R12, c[0x0][0x398] ;  /* 0x0000e600ff0cab82 */ /* 0x000ee20000000a00 */
[----:B------:R-:W-:-:S02]  /*0df0*/  @!P1 SHF.L.U64.HI R24, R6, 0x1, R7 ;  /* 0x0000000106189819 */ /* 0x000fc40000010207 */
[----:B----4-:R-:W-:Y:S01]  /*0e00*/  @!P1 IADD3 R22, P6, PT, R21, R4, RZ ;  /* 0x0000000415169210 */ /* 0x010fe20007fde0ff */
[----:B0-----:R-:W-:Y:S01]  /*0e10*/  @!P2 IMAD R4, R23, R14, RZ ;  /* 0x0000000e1704a224 */ /* 0x001fe200078e02ff */
[----:B--2---:R-:W-:Y:S01]  /*0e20*/  @!P1 IADD3 R20, P5, PT, R21, R10, RZ ;  /* 0x0000000a15149210 */ /* 0x004fe20007fbe0ff */
[----:B------:R1:W5:Y:S01]  /*0e30*/  @!P0 LDG.E R38, desc[UR10][R16.64] ;  /* 0x0000000a10268981 */ /* 0x000362000c1e1900 */
[----:B------:R-:W-:Y:S01]  /*0e40*/  IADD3 R3, PT, PT, R19, 0x48, RZ ;  /* 0x0000004813037810 */ /* 0x000fe20007ffe0ff */
[----:B------:R-:W0:Y:S01]  /*0e50*/  @!P4 LDC.64 R6, c[0x0][0x3f8] ;  /* 0x0000fe00ff06cb82 */ /* 0x000e220000000a00 */
[----:B------:R-:W-:Y:S01]  /*0e60*/  @!P1 IADD3.X R21, PT, PT, R24, R11, RZ, P5, !PT ;  /* 0x0000000b18159210 */ /* 0x000fe20002ffe4ff */
[----:B------:R-:W-:Y:S01]  /*0e70*/  @!P2 IMAD R11, R18, R15, R4 ;  /* 0x0000000f120ba224 */ /* 0x000fe200078e0204 */
[----:B------:R-:W-:Y:S02]  /*0e80*/  @!P1 IADD3.X R23, PT, PT, R24, R5, RZ, P6, !PT ;  /* 0x0000000518179210 */ /* 0x000fe400037fe4ff */
[----:B------:R-:W-:Y:S01]  /*0e90*/  @!P2 MOV R4, R62 ;  /* 0x0000003e0004a202 */ /* 0x000fe20000000f00 */
[----:B------:R-:W5:Y:S01]  /*0ea0*/  @!P1 LDG.E R36, desc[UR10][R20.64] ;  /* 0x0000000a14249981 */ /* 0x000f62000c1e1900 */
[----:B------:R-:W-:-:S02]  /*0eb0*/  @!P2 MOV R5, R65 ;  /* 0x000000410005a202 */ /* 0x000fc40000000f00 */
[----:B------:R-:W-:Y:S01]  /*0ec0*/  ISETP.GE.U32.AND P3, PT, R3, UR12, PT ;  /* 0x0000000c03007c0c */ /* 0x000fe2000bf66070 */
[----:B------:R2:W5:Y:S01]  /*0ed0*/  @!P1 LDG.E R37, desc[UR10][R22.64] ;  /* 0x0000000a16259981 */ /* 0x000562000c1e1900 */
[----:B------:R-:W-:Y:S01]  /*0ee0*/  SHF.R.S32.HI R27, RZ, 0x1f, R3 ;  /* 0x0000001fff1b7819 */ /* 0x000fe20000011403 */
[----:B------:R-:W-:-:S03]  /*0ef0*/  @!P2 IMAD.WIDE.U32 R14, R18, R14, R4 ;  /* 0x0000000e120ea225 */ /* 0x000fc600078e0004 */
[----:B------:R-:W-:Y:S02]  /*0f00*/  ISETP.GE.AND.EX P3, PT, R27, UR13, PT, P3 ;  /* 0x0000000d1b007c0c */ /* 0x000fe4000bf66330 */
[----:B------:R-:W-:Y:S02]  /*0f10*/  @!P2 IADD3 R11, PT, PT, R15, R11, RZ ;  /* 0x0000000b0f0ba210 */ /* 0x000fe40007ffe0ff */
[C---:B------:R-:W-:Y:S02]  /*0f20*/  @!P2 SHF.L.U32 R15, R14.reuse, 0x1, RZ ;  /* 0x000000010e0fa819 */ /* 0x040fe400000006ff */
[----:B------:R-:W-:Y:S02]  /*0f30*/  @!P2 SHF.L.U64.HI R24, R14, 0x1, R11 ;  /* 0x000000010e18a819 */ /* 0x000fe4000001020b */
[----:B------:R-:W4:Y:S01]  /*0f40*/  @!P4 LDC.64 R10, c[0x0][0x3a0] ;  /* 0x0000e800ff0acb82 */ /* 0x000f220000000a00 */
[----:B-1----:R-:W-:Y:S01]  /*0f50*/  @!P2 IADD3 R16, P0, PT, R15, R8, RZ ;  /* 0x000000080f10a210 */ /* 0x002fe20007f1e0ff */
[----:B0-----:R-:W-:-:S03]  /*0f60*/  @!P4 IMAD R14, R29, R6, RZ ;  /* 0x000000061d0ec224 */ /* 0x001fc600078e02ff */
[----:B------:R-:W-:-:S03]  /*0f70*/  @!P2 IADD3.X R17, PT, PT, R24, R9, RZ, P0, !PT ;  /* 0x000000091811a210 */ /* 0x000fc600007fe4ff */
[----:B------:R-:W0:Y:S01]  /*0f80*/  @!P3 LDC.64 R4, c[0x0][0x3f8] ;  /* 0x0000fe00ff04bb82 */ /* 0x000e220000000a00 */
[----:B---3--:R-:W-:Y:S01]  /*0f90*/  @!P2 IADD3 R12, P1, PT, R15, R12, RZ ;  /* 0x0000000c0f0ca210 */ /* 0x008fe20007f3e0ff */
[----:B------:R-:W-:Y:S01]  /*0fa0*/  @!P4 IMAD R7, R25, R7, R14 ;  /* 0x000000071907c224 */ /* 0x000fe200078e020e */
[----:B------:R-:W-:Y:S01]  /*0fb0*/  @!P4 MOV R14, R62 ;  /* 0x0000003e000ec202 */ /* 0x000fe20000000f00 */
[----:B------:R1:W5:Y:S04]  /*0fc0*/  @!P2 LDG.E R35, desc[UR10][R16.64] ;  /* 0x0000000a1023a981 */ /* 0x000368000c1e1900 */
[----:B------:R-:W3:Y:S01]  /*0fd0*/  @!P4 LDC.64 R8, c[0x0][0x398] ;  /* 0x0000e600ff08cb82 */ /* 0x000ee20000000a00 */
[----:B------:R-:W-:Y:S02]  /*0fe0*/  @!P4 MOV R15, R65 ;  /* 0x00000041000fc202 */ /* 0x000fe40000000f00 */
[----:B------:R-:W-:Y:S01]  /*0ff0*/  IADD3 R18, PT, PT, R19, 0x50, RZ ;  /* 0x0000005013127810 */ /* 0x000fe20007ffe0ff */
[----:B------:R-:W-:-:S03]  /*1000*/  @!P4 IMAD.WIDE.U32 R14, R25, R6, R14 ;  /* 0x00000006190ec225 */ /* 0x000fc600078e000e */
[----:B------:R-:W-:Y:S02]  /*1010*/  ISETP.GE.U32.AND P0, PT, R18, UR12, PT ;  /* 0x0000000c12007c0c */ /* 0x000fe4000bf06070 */
[----:B--2---:R-:W-:Y:S02]  /*1020*/  SHF.R.S32.HI R23, RZ, 0x1f, R18 ;  /* 0x0000001fff177819 */ /* 0x004fe40000011412 */
[----:B------:R-:W-:Y:S02]  /*1030*/  @!P4 IADD3 R15, PT, PT, R15, R7, RZ ;  /* 0x000000070f0fc210 */ /* 0x000fe40007ffe0ff */
[----:B------:R-:W-:Y:S01]  /*1040*/  @!P4 SHF.L.U32 R25, R14, 0x1, RZ ;  /* 0x000000010e19c819 */ /* 0x000fe200000006ff */
[----:B------:R-:W2:Y:S01]  /*1050*/  @!P3 LDC.64 R6, c[0x0][0x3a0] ;  /* 0x0000e800ff06bb82 */ /* 0x000ea20000000a00 */
[----:B------:R-:W-:Y:S02]  /*1060*/  ISETP.GE.AND.EX P0, PT, R23, UR13, PT, P0 ;  /* 0x0000000d17007c0c */ /* 0x000fe4000bf06300 */
[----:B------:R-:W-:-:S02]  /*1070*/  @!P2 IADD3.X R13, PT, PT, R24, R13, RZ, P1, !PT ;  /* 0x0000000d180da210 */ /* 0x000fc40000ffe4ff */
[----:B------:R-:W-:Y:S02]  /*1080*/  @!P4 SHF.L.U64.HI R22, R14, 0x1, R15 ;  /* 0x000000010e16c819 */ /* 0x000fe4000001020f */
[----:B----4-:R-:W-:Y:S01]  /*1090*/  @!P4 IADD3 R10, P1, PT, R25, R10, RZ ;  /* 0x0000000a190ac210 */ /* 0x010fe20007f3e0ff */
[----:B0-----:R-:W-:Y:S01]  /*10a0*/  @!P3 IMAD R20, R27, R4, RZ ;  /* 0x000000041b14b224 */ /* 0x001fe200078e02ff */
[----:B------:R-:W0:Y:S01]  /*10b0*/  @!P3 LDC.64 R14, c[0x0][0x398] ;  /* 0x0000e600ff0ebb82 */ /* 0x000e220000000a00 */
[----:B------:R-:W-:Y:S01]  /*10c0*/  IADD3 R33, PT, PT, R19, 0x58, RZ ;  /* 0x0000005813217810 */ /* 0x000fe20007ffe0ff */
[----:B------:R4:W5:Y:S01]  /*10d0*/  @!P2 LDG.E R34, desc[UR10][R12.64] ;  /* 0x0000000a0c22a981 */ /* 0x000962000c1e1900 */
[----:B------:R-:W-:Y:S01]  /*10e0*/  @!P4 IADD3.X R11, PT, PT, R22, R11, RZ, P1, !PT ;  /* 0x0000000b160bc210 */ /* 0x000fe20000ffe4ff */
[----:B------:R-:W-:Y:S01]  /*10f0*/  @!P3 IMAD R27, R3, R5, R20 ;  /* 0x00000005031bb224 */ /* 0x000fe200078e0214 */
[----:B---3--:R-:W-:Y:S02]  /*1100*/  @!P4 IADD3 R8, P1, PT, R25, R8, RZ ;  /* 0x000000081908c210 */ /* 0x008fe40007f3e0ff */
[----:B------:R-:W-:Y:S01]  /*1110*/  @!P3 MOV R20, R62 ;  /* 0x0000003e0014b202 */ /* 0x000fe20000000f00 */
[----:B-1----:R-:W1:Y:S01]  /*1120*/  @!P0 LDC.64 R16, c[0x0][0x3f8] ;  /* 0x0000fe00ff108b82 */ /* 0x002e620000000a00 */
[----:B------:R-:W-:-:S02]  /*1130*/  @!P3 MOV R21, R65 ;  /* 0x000000410015b202 */ /* 0x000fc40000000f00 */
[----:B------:R-:W-:Y:S02]  /*1140*/  @!P4 IADD3.X R9, PT, PT, R22, R9, RZ, P1, !PT ;  /* 0x000000091609c210 */ /* 0x000fe40000ffe4ff */
[----:B------:R-:W-:Y:S02]  /*1150*/  ISETP.GE.U32.AND P1, PT, R33, UR12, PT ;  /* 0x0000000c21007c0c */ /* 0x000fe4000bf26070 */
[----:B------:R-:W-:Y:S01]  /*1160*/  SHF.R.S32.HI R53, RZ, 0x1f, R33 ;  /* 0x0000001fff357819 */ /* 0x000fe20000011421 */
[----:B------:R-:W-:Y:S01]  /*1170*/  @!P3 IMAD.WIDE.U32 R4, R3, R4, R20 ;  /* 0x000000040304b225 */ /* 0x000fe200078e0014 */
[----:B----4-:R-:W3:Y:S02]  /*1180*/  @!P0 LDC.64 R12, c[0x0][0x3a0] ;  /* 0x0000e800ff0c8b82 */ /* 0x010ee40000000a00 */
[----:B------:R-:W-:Y:S02]  /*1190*/  ISETP.GE.AND.EX P1, PT, R53, UR13, PT, P1 ;  /* 0x0000000d35007c0c */ /* 0x000fe4000bf26310 */
[----:B------:R-:W-:Y:S01]  /*11a0*/  @!P3 IADD3 R5, PT, PT, R5, R27, RZ ;  /* 0x0000001b0505b210 */ /* 0x000fe20007ffe0ff */
[----:B------:R-:W-:Y:S01]  /*11b0*/  HFMA2 R3, -RZ, RZ, 0, 0 ;  /* 0x00000000ff037431 */ /* 0x000fe200000001ff */
[----:B------:R-:W-:-:S02]  /*11c0*/  @!P3 SHF.L.U32 R25, R4, 0x1, RZ ;  /* 0x000000010419b819 */ /* 0x000fc400000006ff */
[----:B------:R-:W-:Y:S02]  /*11d0*/  @!P3 SHF.L.U64.HI R22, R4, 0x1, R5 ;  /* 0x000000010416b819 */ /* 0x000fe40000010205 */
[----:B------:R-:W-:Y:S02]  /*11e0*/  CS2R R4, SRZ ;  /* 0x0000000000047805 */ /* 0x000fe4000001ff00 */
[----:B--2---:R-:W-:Y:S01]  /*11f0*/  @!P3 IADD3 R20, P2, PT, R25, R6, RZ ;  /* 0x000000061914b210 */ /* 0x004fe20007f5e0ff */
[----:B------:R2:W5:Y:S01]  /*1200*/  @!P4 LDG.E R3, desc[UR10][R10.64] ;  /* 0x0000000a0a03c981 */ /* 0x000562000c1e1900 */
[----:B------:R-:W-:Y:S02]  /*1210*/  IADD3 R55, PT, PT, R19, 0x60, RZ ;  /* 0x0000006013377810 */ /* 0x000fe40007ffe0ff */
[C---:B------:R-:W-:Y:S01]  /*1220*/  @!P3 IADD3.X R21, PT, PT, R22.reuse, R7, RZ, P2, !PT ;  /* 0x000000071615b210 */ /* 0x040fe200017fe4ff */
[----:B------:R4:W5:Y:S01]  /*1230*/  @!P4 LDG.E R4, desc[UR10][R8.64] ;  /* 0x0000000a0804c981 */ /* 0x000962000c1e1900 */
[----:B0-----:R-:W-:Y:S01]  /*1240*/  @!P3 IADD3 R14, P2, PT, R25, R14, RZ ;  /* 0x0000000e190eb210 */ /* 0x001fe20007f5e0ff */
[----:B--2---:R-:W0:Y:S03]  /*1250*/  @!P1 LDC.64 R10, c[0x0][0x3f8] ;  /* 0x0000fe00ff0a9b82 */ /* 0x004e260000000a00 */
[----:B------:R-:W-:Y:S01]  /*1260*/  @!P3 IADD3.X R15, PT, PT, R22, R15, RZ, P2, !PT ;  /* 0x0000000f160fb210 */ /* 0x000fe200017fe4ff */
[----:B-1----:R-:W-:Y:S01]  /*1270*/  @!P0 IMAD R23, R23, R16, RZ ;  /* 0x0000001017178224 */ /* 0x002fe200078e02ff */
[----:B------:R-:W-:Y:S01]  /*1280*/  ISETP.GE.U32.AND P2, PT, R55, UR12, PT ;  /* 0x0000000c37007c0c */ /* 0x000fe2000bf46070 */
[----:B------:R1:W5:Y:S02]  /*1290*/  @!P3 LDG.E R5, desc[UR10][R20.64] ;  /* 0x0000000a1405b981 */ /* 0x000364000c1e1900 */
[----:B----4-:R-:W2:Y:S01]  /*12a0*/  @!P0 LDC.64 R8, c[0x0][0x398] ;  /* 0x0000e600ff088b82 */ /* 0x010ea20000000a00 */
[----:B------:R-:W-:-:S02]  /*12b0*/  SHF.R.S32.HI R57, RZ, 0x1f, R55 ;  /* 0x0000001fff397819 */ /* 0x000fc40000011437 */
[----:B------:R-:W-:Y:S02]  /*12c0*/  @!P0 MOV R6, R62 ;  /* 0x0000003e00068202 */ /* 0x000fe40000000f00 */
[----:B------:R-:W-:Y:S01]  /*12d0*/  @!P0 MOV R7, R65 ;  /* 0x0000004100078202 */ /* 0x000fe20000000f00 */
[C---:B------:R-:W-:Y:S01]  /*12e0*/  @!P0 IMAD R23, R18.reuse, R17, R23 ;  /* 0x0000001112178224 */ /* 0x040fe200078e0217 */
[----:B------:R-:W-:Y:S01]  /*12f0*/  ISETP.GE.AND.EX P2, PT, R57, UR13, PT, P2 ;  /* 0x0000000d39007c0c */ /* 0x000fe2000bf46320 */
[----:B-1----:R-:W1:Y:S01]  /*1300*/  @!P1 LDC.64 R20, c[0x0][0x3a0] ;  /* 0x0000e800ff149b82 */ /* 0x002e620000000a00 */
[----:B------:R-:W-:Y:S01]  /*1310*/  @!P0 IMAD.WIDE.U32 R16, R18, R16, R6 ;  /* 0x0000001012108225 */ /* 0x000fe200078e0006 */
[----:B------:R-:W-:-:S04]  /*1320*/  IADD3 R29, PT, PT, R19, 0x68, RZ ;  /* 0x00000068131d7810 */ /* 0x000fc80007ffe0ff */
[----:B------:R-:W-:Y:S02]  /*1330*/  @!P0 IADD3 R17, PT, PT, R17, R23, RZ ;  /* 0x0000001711118210 */ /* 0x000fe40007ffe0ff */
[C---:B------:R-:W-:Y:S02]  /*1340*/  @!P0 SHF.L.U32 R7, R16.reuse, 0x1, RZ ;  /* 0x0000000110078819 */ /* 0x040fe400000006ff */
[----:B------:R-:W-:Y:S02]  /*1350*/  ISETP.GE.U32.AND P4, PT, R29, UR12, PT ;  /* 0x0000000c1d007c0c */ /* 0x000fe4000bf86070 */
[----:B------:R-:W-:Y:S01]  /*1360*/  SHF.R.S32.HI R31, RZ, 0x1f, R29 ;  /* 0x0000001fff1f7819 */ /* 0x000fe2000001141d */
[----:B------:R-:W-:Y:S01]  /*1370*/  HFMA2 R6, -RZ, RZ, 0, 0 ;  /* 0x00000000ff067431 */ /* 0x000fe200000001ff */
[----:B------:R-:W-:Y:S02]  /*1380*/  @!P0 SHF.L.U64.HI R16, R16, 0x1, R17 ;  /* 0x0000000110108819 */ /* 0x000fe40000010211 */
[----:B---3--:R-:W-:-:S02]  /*1390*/  @!P0 IADD3 R52, P6, PT, R7, R12, RZ ;  /* 0x0000000c07348210 */ /* 0x008fc40007fde0ff */
[C---:B------:R-:W-:Y:S02]  /*13a0*/  IADD3 R26, PT, PT, R19.reuse, 0x70, RZ ;  /* 0x00000070131a7810 */ /* 0x040fe40007ffe0ff */
[----:B------:R-:W-:Y:S02]  /*13b0*/  IADD3 R24, PT, PT, R19, 0x78, RZ ;  /* 0x0000007813187810 */ /* 0x000fe40007ffe0ff */
[----:B------:R-:W-:Y:S01]  /*13c0*/  ISETP.GE.AND.EX P4, PT, R31, UR13, PT, P4 ;  /* 0x0000000d1f007c0c */ /* 0x000fe2000bf86340 */
[----:B------:R-:W3:Y:S01]  /*13d0*/  @!P2 LDC.64 R18, c[0x0][0x3f8] ;  /* 0x0000fe00ff12ab82 */ /* 0x000ee20000000a00 */
[----:B0-----:R-:W-:Y:S01]  /*13e0*/  @!P1 IMAD R12, R53, R10, RZ ;  /* 0x0000000a350c9224 */ /* 0x001fe200078e02ff */
[----:B------:R-:W-:Y:S01]  /*13f0*/  @!P1 MOV R22, R62 ;  /* 0x0000003e00169202 */ /* 0x000fe20000000f00 */
[----:B------:R-:W-:Y:S01]  /*1400*/  UIMAD.WIDE UR8, UR6, 0x8, UR8 ;  /* 0x00000008060878a5 */ /* 0x000fe2000f8e0208 */
[----:B------:R-:W-:Y:S01]  /*1410*/  @!P1 MOV R23, R65 ;  /* 0x0000004100179202 */ /* 0x000fe20000000f00 */
[----:B------:R0:W5:Y:S01]  /*1420*/  @!P3 LDG.E R6, desc[UR10][R14.64] ;  /* 0x0000000a0e06b981 */ /* 0x000162000c1e1900 */
[----:B------:R-:W-:-:S02]  /*1430*/  @!P0 IADD3.X R53, PT, PT, R16, R13, RZ, P6, !PT ;  /* 0x0000000d10358210 */ /* 0x000fc400037fe4ff */
[----:B--2---:R-:W-:Y:S01]  /*1440*/  @!P0 IADD3 R32, P6, PT, R7, R8, RZ ;  /* 0x0000000807208210 */ /* 0x004fe20007fde0ff */
[----:B------:R-:W-:Y:S01]  /*1450*/  @!P1 IMAD.WIDE.U32 R22, R33, R10, R22 ;  /* 0x0000000a21169225 */ /* 0x000fe200078e0016 */
[----:B------:R-:W-:-:S03]  /*1460*/  MOV R17, UR9 ;  /* 0x0000000900117c02 */ /* 0x000fc60008000f00 */
[----:B0-----:R-:W-:Y:S01]  /*1470*/  @!P1 IMAD R15, R33, R11, R12 ;  /* 0x0000000b210f9224 */ /* 0x001fe200078e020c */
[----:B------:R-:W-:Y:S01]  /*1480*/  @!P0 IADD3.X R33, PT, PT, R16, R9, RZ, P6, !PT ;  /* 0x0000000910218210 */ /* 0x000fe200037fe4ff */
[----:B------:R-:W0:Y:S01]  /*1490*/  @!P1 LDC.64 R10, c[0x0][0x398] ;  /* 0x0000e600ff0a9b82 */ /* 0x000e220000000a00 */
[----:B------:R-:W-:Y:S02]  /*14a0*/  MOV R16, UR8 ;  /* 0x0000000800107c02 */ /* 0x000fe40008000f00 */
[----:B------:R-:W-:Y:S02]  /*14b0*/  MOV R7, RZ ;  /* 0x000000ff00077202 */ /* 0x000fe40000000f00 */
[----:B------:R-:W-:Y:S02]  /*14c0*/  @!P1 IADD3 R9, PT, PT, R23, R15, RZ ;  /* 0x0000000f17099210 */ /* 0x000fe40007ffe0ff */
[----:B------:R-:W2:Y:S01]  /*14d0*/  LDG.E.64 R16, desc[UR10][R16.64] ;  /* 0x0000000a10107981 */ /* 0x000ea2000c1e1b00 */
[----:B------:R-:W4:Y:S01]  /*14e0*/  @!P4 LDC.64 R12, c[0x0][0x3f8] ;  /* 0x0000fe00ff0ccb82 */ /* 0x000f220000000a00 */
[----:B------:R-:W-:-:S02]  /*14f0*/  @!P1 SHF.L.U32 R23, R22, 0x1, RZ ;  /* 0x0000000116179819 */ /* 0x000fc400000006ff */
[----:B------:R1:W5:Y:S05]  /*1500*/  @!P0 LDG.E R7, desc[UR10][R52.64] ;  /* 0x0000000a34078981 */ /* 0x00036a000c1e1900 */
[----:B------:R-:W4:Y:S01]  /*1510*/  @!P2 LDC.64 R14, c[0x0][0x3a0] ;  /* 0x0000e800ff0eab82 */ /* 0x000f220000000a00 */
[----:B------:R-:W-:Y:S02]  /*1520*/  @!P1 SHF.L.U64.HI R28, R22, 0x1, R9 ;  /* 0x00000001161c9819 */ /* 0x000fe40000010209 */
[----:B-1----:R-:W-:Y:S01]  /*1530*/  @!P1 IADD3 R52, P6, PT, R23, R20, RZ ;  /* 0x0000001417349210 */ /* 0x002fe20007fde0ff */
[----:B---3--:R-:W-:Y:S01]  /*1540*/  @!P2 IMAD R22, R57, R18, RZ ;  /* 0x000000123916a224 */ /* 0x008fe200078e02ff */
[----:B------:R-:W-:-:S02]  /*1550*/  @!P2 MOV R20, R62 ;  /* 0x0000003e0014a202 */ /* 0x000fc40000000f00 */
[----:B------:R-:W-:Y:S02]  /*1560*/  @!P1 IADD3.X R53, PT, PT, R28, R21, RZ, P6, !PT ;  /* 0x000000151c359210 */ /* 0x000fe400037fe4ff */
[----:B------:R-:W-:Y:S02]  /*1570*/  @!P2 MOV R21, R65 ;  /* 0x000000410015a202 */ /* 0x000fe40000000f00 */
[----:B------:R-:W-:Y:S01]  /*1580*/  CS2R R8, SRZ ;  /* 0x0000000000087805 */ /* 0x000fe2000001ff00 */
[C---:B------:R-:W-:Y:S01]  /*1590*/  @!P2 IMAD R57, R55.reuse, R19, R22 ;  /* 0x000000133739a224 */ /* 0x040fe200078e0216 */
[----:B------:R-:W-:Y:S01]  /*15a0*/  ISETP.GE.U32.AND P5, PT, R26, UR12, PT ;  /* 0x0000000c1a007c0c */ /* 0x000fe2000bfa6070 */
[----:B------:R-:W-:Y:S01]  /*15b0*/  @!P2 IMAD.WIDE.U32 R18, R55, R18, R20 ;  /* 0x000000123712a225 */ /* 0x000fe200078e0014 */
[----:B------:R-:W-:Y:S02]  /*15c0*/  SHF.R.S32.HI R27, RZ, 0x1f, R26 ;  /* 0x0000001fff1b7819 */ /* 0x000fe4000001141a */
[----:B------:R1:W5:Y:S01]  /*15d0*/  @!P0 LDG.E R8, desc[UR10][R32.64] ;  /* 0x0000000a20088981 */ /* 0x000362000c1e1900 */
[----:B0-----:R-:W-:Y:S01]  /*15e0*/  @!P1 IADD3 R30, P0, PT, R23, R10, RZ ;  /* 0x0000000a171e9210 */ /* 0x001fe20007f1e0ff */
[----:B------:R-:W0:Y:S01]  /*15f0*/  @!P2 LDC.64 R20, c[0x0][0x398] ;  /* 0x0000e600ff14ab82 */ /* 0x000e220000000a00 */
[----:B------:R-:W-:Y:S01]  /*1600*/  @!P2 IADD3 R19, PT, PT, R19, R57, RZ ;  /* 0x000000391313a210 */ /* 0x000fe20007ffe0ff */
[----:B------:R3:W5:Y:S01]  /*1610*/  @!P1 LDG.E R9, desc[UR10][R52.64] ;  /* 0x0000000a34099981 */ /* 0x000762000c1e1900 */
[----:B------:R-:W-:Y:S01]  /*1620*/  @!P2 SHF.L.U32 R59, R18, 0x1, RZ ;  /* 0x00000001123ba819 */ /* 0x000fe200000006ff */
[----:B----4-:R-:W-:Y:S01]  /*1630*/  @!P4 IMAD R10, R31, R12, RZ ;  /* 0x0000000c1f0ac224 */ /* 0x010fe200078e02ff */
[----:B------:R-:W-:-:S02]  /*1640*/  ISETP.GE.AND.EX P5, PT, R27, UR13, PT, P5 ;  /* 0x0000000d1b007c0c */ /* 0x000fc4000bfa6350 */
[----:B------:R-:W-:Y:S01]  /*1650*/  @!P1 IADD3.X R31, PT, PT, R28, R11, RZ, P0, !PT ;  /* 0x0000000b1c1f9210 */ /* 0x000fe200007fe4ff */
[----:B------:R-:W4:Y:S01]  /*1660*/  @!P4 LDC.64 R22, c[0x0][0x3a0] ;  /* 0x0000e800ff16cb82 */ /* 0x000f220000000a00 */
[----:B-1----:R-:W-:Y:S02]  /*1670*/  @!P2 SHF.L.U64.HI R32, R18, 0x1, R19 ;  /* 0x000000011220a819 */ /* 0x002fe40000010213 */
[----:B------:R-:W-:Y:S01]  /*1680*/  @!P2 IADD3 R54, P0, PT, R59, R14, RZ ;  /* 0x0000000e3b36a210 */ /* 0x000fe20007f1e0ff */
[----:B------:R-:W-:Y:S01]  /*1690*/  @!P4 IMAD R33, R29, R13, R10 ;  /* 0x0000000d1d21c224 */ /* 0x000fe200078e020a */
[----:B------:R-:W-:Y:S02]  /*16a0*/  ISETP.GE.U32.AND P3, PT, R24, UR12, PT ;  /* 0x0000000c18007c0c */ /* 0x000fe4000bf66070 */
[----:B------:R-:W-:Y:S02]  /*16b0*/  SHF.R.S32.HI R25, RZ, 0x1f, R24 ;  /* 0x0000001fff197819 */ /* 0x000fe40000011418 */
[----:B------:R-:W-:Y:S01]  /*16c0*/  @!P4 MOV R10, R62 ;  /* 0x0000003e000ac202 */ /* 0x000fe20000000f00 */
[----:B------:R-:W1:Y:S01]  /*16d0*/  @!P5 LDC.64 R18, c[0x0][0x3f8] ;  /* 0x0000fe00ff12db82 */ /* 0x000e620000000a00 */
[----:B------:R-:W-:-:S02]  /*16e0*/  @!P4 MOV R11, R65 ;  /* 0x00000041000bc202 */ /* 0x000fc40000000f00 */
[----:B------:R-:W-:Y:S02]  /*16f0*/  @!P2 IADD3.X R55, PT, PT, R32, R15, RZ, P0, !PT ;  /* 0x0000000f2037a210 */ /* 0x000fe400007fe4ff */
[----:B------:R-:W-:-:S03]  /*1700*/  ISETP.GE.AND.EX P3, PT, R25, UR13, PT, P3 ;  /* 0x0000000d19007c0c */ /* 0x000fc6000bf66330 */
[----:B------:R-:W1:Y:S01]  /*1710*/  @!P4 LDC.64 R14, c[0x0][0x398] ;  /* 0x0000e600ff0ecb82 */ /* 0x000e620000000a00 */
[----:B------:R-:W-:Y:S01]  /*1720*/  @!P4 IMAD.WIDE.U32 R12, R29, R12, R10 ;  /* 0x0000000c1d0cc225 */ /* 0x000fe200078e000a */
[----:B------:R-:W-:-:S04]  /*1730*/  CS2R R10, SRZ ;  /* 0x00000000000a7805 */ /* 0x000fc8000001ff00 */
[----:B------:R-:W-:Y:S02]  /*1740*/  @!P4 IADD3 R13, PT, PT, R13, R33, RZ ;  /* 0x000000210d0dc210 */ /* 0x000fe40007ffe0ff */
[C---:B------:R-:W-:Y:S01]  /*1750*/  @!P4 SHF.L.U32 R67, R12.reuse, 0x1, RZ ;  /* 0x000000010c43c819 */ /* 0x040fe200000006ff */
[----:B------:R1:W5:Y:S01]  /*1760*/  @!P1 LDG.E R10, desc[UR10][R30.64] ;  /* 0x0000000a1e0a9981 */ /* 0x000362000c1e1900 */
[----:B------:R-:W-:Y:S02]  /*1770*/  @!P4 SHF.L.U64.HI R60, R12, 0x1, R13 ;  /* 0x000000010c3cc819 */ /* 0x000fe4000001020d */
[----:B---3--:R-:W-:Y:S01]  /*1780*/  CS2R R52, SRZ ;  /* 0x0000000000347805 */ /* 0x008fe2000001ff00 */
[----:B------:R-:W3:Y:S01]  /*1790*/  @!P3 LDC.64 R12, c[0x0][0x3f8] ;  /* 0x0000fe00ff0cbb82 */ /* 0x000ee20000000a00 */
[----:B0-----:R-:W-:Y:S01]  /*17a0*/  @!P2 IADD3 R58, P1, PT, R59, R20, RZ ;  /* 0x000000143b3aa210 */ /* 0x001fe20007f3e0ff */
[----:B------:R-:W5:Y:S01]  /*17b0*/  @!P2 LDG.E R11, desc[UR10][R54.64] ;  /* 0x0000000a360ba981 */ /* 0x000f62000c1e1900 */
[----:B------:R-:W-:-:S02]  /*17c0*/  ISETP.NE.AND P0, PT, RZ, UR7, PT ;  /* 0x00000007ff007c0c */ /* 0x000fc4000bf05270 */
[----:B------:R-:W-:Y:S02]  /*17d0*/  @!P2 IADD3.X R59, PT, PT, R32, R21, RZ, P1, !PT ;  /* 0x00000015203ba210 */ /* 0x000fe40000ffe4ff */
[----:B----4-:R-:W-:Y:S01]  /*17e0*/  @!P4 IADD3 R56, P6, PT, R67, R22, RZ ;  /* 0x000000164338c210 */ /* 0x010fe20007fde0ff */
[----:B------:R-:W0:Y:S01]  /*17f0*/  @!P5 LDC.64 R20, c[0x0][0x3a0] ;  /* 0x0000e800ff14db82 */ /* 0x000e220000000a00 */
[----:B-1----:R-:W-:Y:S01]  /*1800*/  @!P5 IMAD R27, R27, R18, RZ ;  /* 0x000000121b1bd224 */ /* 0x002fe200078e02ff */
[----:B------:R-:W5:Y:S01]  /*1810*/  @!P2 LDG.E R52, desc[UR10][R58.64] ;  /* 0x0000000a3a34a981 */ /* 0x000f62000c1e1900 */
[----:B------:R-:W-:Y:S02]  /*1820*/  @!P4 IADD3 R30, P1, PT, R67, R14, RZ ;  /* 0x0000000e431ec210 */ /* 0x000fe40007f3e0ff */
[C---:B------:R-:W-:Y:S02]  /*1830*/  @!P4 IADD3.X R57, PT, PT, R60.reuse, R23, RZ, P6, !PT ;  /* 0x000000173c39c210 */ /* 0x040fe400037fe4ff */
[----:B------:R-:W-:Y:S01]  /*1840*/  @!P4 IADD3.X R31, PT, PT, R60, R15, RZ, P1, !PT ;  /* 0x0000000f3c1fc210 */ /* 0x000fe20000ffe4ff */
[----:B------:R-:W1:Y:S01]  /*1850*/  @!P5 LDC.64 R22, c[0x0][0x398] ;  /* 0x0000e600ff16db82 */ /* 0x000e620000000a00 */
[----:B------:R-:W-:Y:S01]  /*1860*/  @!P5 MOV R14, R62 ;  /* 0x0000003e000ed202 */ /* 0x000fe20000000f00 */
[C---:B------:R-:W-:Y:S01]  /*1870*/  @!P5 IMAD R67, R26.reuse, R19, R27 ;  /* 0x000000131a43d224 */ /* 0x040fe200078e021b */
[----:B------:R-:W-:Y:S01]  /*1880*/  @!P5 MOV R15, R65 ;  /* 0x00000041000fd202 */ /* 0x000fe20000000f00 */
[----:B------:R3:W5:Y:S02]  /*1890*/  @!P4 LDG.E R53, desc[UR10][R56.64] ;  /* 0x0000000a3835c981 */ /* 0x000764000c1e1900 */
[----:B------:R-:W-:-:S02]  /*18a0*/  @!P5 IMAD.WIDE.U32 R26, R26, R18, R14 ;  /* 0x000000121a1ad225 */ /* 0x000fc400078e000e */
[----:B------:R-:W4:Y:S08]  /*18b0*/  LDC.64 R28, c[0x0][0x3a8] ;  /* 0x0000ea00ff1c7b82 */ /* 0x000f300000000a00 */
[----:B------:R-:W4:Y:S01]  /*18c0*/  @!P3 LDC.64 R14, c[0x0][0x3a0] ;  /* 0x0000e800ff0ebb82 */ /* 0x000f220000000a00 */
[----:B---3--:R-:W-:-:S07]  /*18d0*/  @!P3 IMAD R56, R25, R12, RZ ;  /* 0x0000000c1938b224 */ /* 0x008fce00078e02ff */
[----:B------:R-:W3:Y:S01]  /*18e0*/  @!P3 LDC.64 R18, c[0x0][0x398] ;  /* 0x0000e600ff12bb82 */ /* 0x000ee20000000a00 */
[----:B------:R-:W-:-:S07]  /*18f0*/  @!P3 IMAD R59, R24, R13, R56 ;  /* 0x0000000d183bb224 */ /* 0x000fce00078e0238 */
[----:B------:R-:W3:Y:S01]  /*1900*/  @P0 LDC.64 R32, c[0x0][0x3b0] ;  /* 0x0000ec00ff200b82 */ /* 0x000ee20000000a00 */
[----:B------:R-:W-:Y:S02]  /*1910*/  @!P5 IADD3 R27, PT, PT, R27, R67, RZ ;  /* 0x000000431b1bd210 */ /* 0x000fe40007ffe0ff */
[----:B------:R-:W-:Y:S02]  /*1920*/  @!P3 MOV R56, R62 ;  /* 0x0000003e0038b202 */ /* 0x000fe40000000f00 */
[----:B------:R-:W-:Y:S02]  /*1930*/  @!P3 MOV R57, R65 ;  /* 0x000000410039b202 */ /* 0x000fe40000000f00 */
[C---:B------:R-:W-:Y:S02]  /*1940*/  @!P5 SHF.L.U32 R25, R26.reuse, 0x1, RZ ;  /* 0x000000011a19d819 */ /* 0x040fe400000006ff */
[----:B------:R-:W-:Y:S01]  /*1950*/  @!P5 SHF.L.U64.HI R58, R26, 0x1, R27 ;  /* 0x000000011a3ad819 */ /* 0x000fe2000001021b */
[----:B------:R-:W-:Y:S01]  /*1960*/  @!P3 IMAD.WIDE.U32 R12, R24, R12, R56 ;  /* 0x0000000c180cb225 */ /* 0x000fe200078e0038 */
[----:B0-----:R-:W-:-:S02]  /*1970*/  @!P5 IADD3 R26, P1, PT, R25, R20, RZ ;  /* 0x00000014191ad210 */ /* 0x001fc40007f3e0ff */
[----:B------:R-:W-:Y:S02]  /*1980*/  LOP3.LUT R54, R50, 0xffff, RZ, 0xc0, !PT ;  /* 0x0000ffff32367812 */ /* 0x000fe400078ec0ff */
[----:B------:R-:W-:Y:S02]  /*1990*/  @!P5 IADD3.X R27, PT, PT, R58, R21, RZ, P1, !PT ;  /* 0x000000153a1bd210 */ /* 0x000fe40000ffe4ff */
[----:B-1----:R-:W-:Y:S02]  /*19a0*/  @!P5 IADD3 R22, P1, PT, R25, R22, RZ ;  /* 0x000000161916d210 */ /* 0x002fe40007f3e0ff */
[----:B------:R-:W-:Y:S02]  /*19b0*/  @!P3 IADD3 R21, PT, PT, R13, R59, RZ ;  /* 0x0000003b0d15b210 */ /* 0x000fe40007ffe0ff */
[----:B------:R-:W-:Y:S01]  /*19c0*/  @!P3 SHF.L.U32 R13, R12, 0x1, RZ ;  /* 0x000000010c0db819 */ /* 0x000fe200000006ff */
[----:B------:R-:W-:Y:S01]  /*19d0*/  IMAD R55, R61, 0x62, R54 ;  /* 0x000000623d377824 */ /* 0x000fe200078e0236 */
[----:B------:R-:W-:-:S02]  /*19e0*/  @!P5 IADD3.X R23, PT, PT, R58, R23, RZ, P1, !PT ;  /* 0x000000173a17d210 */ /* 0x000fc40000ffe4ff */
[----:B------:R-:W-:Y:S02]  /*19f0*/  @!P3 SHF.L.U64.HI R12, R12, 0x1, R21 ;  /* 0x000000010c0cb819 */ /* 0x000fe40000010215 */
[C---:B----4-:R-:W-:Y:S02]  /*1a00*/  @!P3 IADD3 R20, P1, PT, R13.reuse, R14, RZ ;  /* 0x0000000e0d14b210 */ /* 0x050fe40007f3e0ff */
[----:B---3--:R-:W-:Y:S01]  /*1a10*/  @!P3 IADD3 R18, P2, PT, R13, R18, RZ ;  /* 0x000000120d12b210 */ /* 0x008fe20007f5e0ff */
[C---:B------:R-:W-:Y:S01]  /*1a20*/  IMAD.WIDE R28, R55.reuse, 0x4, R28 ;  /* 0x00000004371c7825 */ /* 0x040fe200078e021c */
[----:B------:R-:W-:Y:S02]  /*1a30*/  CS2R R56, SRZ ;  /* 0x0000000000387805 */ /* 0x000fe4000001ff00 */
[----:B------:R-:W-:Y:S01]  /*1a40*/  CS2R R58, SRZ ;  /* 0x00000000003a7805 */ /* 0x000fe2000001ff00 */
[----:B------:R-:W-:-:S04]  /*1a50*/  @P0 IMAD.WIDE R32, R55, 0x4, R32 ;  /* 0x0000000437200825 */ /* 0x000fc800078e0220 */
[----:B------:R-:W-:Y:S01]  /*1a60*/  HFMA2 R55, -RZ, RZ, 0, 0 ;  /* 0x00000000ff377431 */ /* 0x000fe200000001ff */
[C---:B------:R-:W-:Y:S01]  /*1a70*/  @!P3 IADD3.X R21, PT, PT, R12.reuse, R15, RZ, P1, !PT ;  /* 0x0000000f0c15b210 */ /* 0x040fe20000ffe4ff */
[----:B------:R0:W5:Y:S01]  /*1a80*/  @!P5 LDG.E R56, desc[UR10][R26.64] ;  /* 0x0000000a1a38d981 */ /* 0x000162000c1e1900 */
[----:B------:R-:W-:-:S03]  /*1a90*/  @!P3 IADD3.X R19, PT, PT, R12, R19, RZ, P2, !PT ;  /* 0x000000130c13b210 */ /* 0x000fc600017fe4ff */
[----:B------:R0:W5:Y:S04]  /*1aa0*/  @!P4 LDG.E R55, desc[UR10][R30.64] ;  /* 0x0000000a1e37c981 */ /* 0x000168000c1e1900 */
[----:B------:R0:W5:Y:S04]  /*1ab0*/  @!P5 LDG.E R57, desc[UR10][R22.64] ;  /* 0x0000000a1639d981 */ /* 0x000168000c1e1900 */
[----:B------:R0:W5:Y:S04]  /*1ac0*/  @!P3 LDG.E R59, desc[UR10][R20.64] ;  /* 0x0000000a143bb981 */ /* 0x000168000c1e1900 */
[----:B------:R0:W5:Y:S04]  /*1ad0*/  @!P3 LDG.E R58, desc[UR10][R18.64] ;  /* 0x0000000a123ab981 */ /* 0x000168000c1e1900 */
[----:B------:R0:W5:Y:S01]  /*1ae0*/  LDG.E.64 R14, desc[UR10][R28.64] ;  /* 0x0000000a1c0e7981 */ /* 0x000162000c1e1b00 */
[----:B------:R-:W-:-:S06]  /*1af0*/  CS2R R12, SRZ ;  /* 0x00000000000c7805 */ /* 0x000fcc000001ff00 */
[----:B------:R0:W5:Y:S01]  /*1b00*/  @P0 LDG.E.64 R12, desc[UR10][R32.64] ;  /* 0x0000000a200c0981 */ /* 0x000162000c1e1b00 */
[----:B------:R-:W-:Y:S01]  /*1b10*/  UISETP.NE.AND UP1, UPT, UR7, URZ, UPT ;  /* 0x000000ff0700728c */ /* 0x000fe2000bf25270 */
[----:B------:R-:W-:Y:S01]  /*1b20*/  UMOV UR12, 0x3f800000 ;  /* 0x3f800000000c7882 */ /* 0x000fe20000000000 */
[----:B--2---:R-:W-:-:S13]  /*1b30*/  R2UR UR9, R16 ;  /* 0x00000000100972ca */ /* 0x004fda00000e0000 */
        /* <DEDUP_REMOVED lines=27> */
[----:B------:R-:W-:Y:S01]  /*1cf0*/  FADD.FTZ R28, RZ, R17 ;  /* 0x00000011ff1c7221 */ /* 0x000fe20000010000 */
[----:B------:R-:W-:Y:S01]  /*1d00*/  FMUL.FTZ R24, R24, UR12 ;  /* 0x0000000c18187c20 */ /* 0x000fe20008410000 */
[----:B------:R-:W-:Y:S01]  /*1d10*/  FADD.FTZ R18, R20, R23 ;  /* 0x0000001714127221 */ /* 0x000fe20000010000 */
[----:B------:R-:W-:Y:S01]  /*1d20*/  FFMA.FTZ R21, R19, R20, R22 ;  /* 0x0000001413157223 */ /* 0x000fe20000010016 */
[----:B------:R-:W-:Y:S01]  /*1d30*/  FMUL.FTZ R23, R14, R25 ;  /* 0x000000190e177220 */ /* 0x000fe20000410000 */
[C---:B------:R-:W-:Y:S01]  /*1d40*/  FADD.FTZ R17, R25.reuse, R28 ;  /* 0x0000001c19117221 */ /* 0x040fe20000010000 */
[----:B------:R-:W-:Y:S01]  /*1d50*/  FFMA.FTZ R20, R25, R24, R26 ;  /* 0x0000001819147223 */ /* 0x000fe2000001001a */
[----:B------:R-:W-:-:S02]  /*1d60*/  HADD2.F32 R22, -RZ, R47.H1_H1 ;  /* 0x3000002fff167230 */ /* 0x000fc40000004100 */
[----:B------:R-:W-:Y:S01]  /*1d70*/  FFMA.FTZ R21, R24, R23, R21 ;  /* 0x0000001718157223 */ /* 0x000fe20000010015 */
[----:B------:R-:W-:Y:S02]  /*1d80*/  HADD2.F32 R25, -RZ, R45.H0_H0 ;  /* 0x2000002dff197230 */ /* 0x000fe40000004100 */
[----:B------:R-:W-:Y:S01]  /*1d90*/  FADD.FTZ R18, R18, R23 ;  /* 0x0000001712127221 */ /* 0x000fe20000010000 */
[----:B------:R-:W-:Y:S02]  /*1da0*/  HADD2.F32 R24, -RZ, R46.H1_H1 ;  /* 0x3000002eff187230 */ /* 0x000fe40000004100 */
[----:B------:R-:W-:Y:S01]  /*1db0*/  FADD.FTZ R23, RZ, R16 ;  /* 0x00000010ff177221 */ /* 0x000fe20000010000 */
[----:B------:R-:W-:Y:S01]  /*1dc0*/  FADD.FTZ R22, R22, -UR9 ;  /* 0x8000000916167e21 */ /* 0x000fe20008010000 */
[----:B------:R-:W-:Y:S01]  /*1dd0*/  FADD.FTZ R26, R25, -UR9 ;  /* 0x80000009191a7e21 */ /* 0x000fe20008010000 */
[----:B------:R-:W-:Y:S01]  /*1de0*/  FFMA.FTZ R19, R16, R19, RZ ;  /* 0x0000001310137223 */ /* 0x000fe200000100ff */
[----:B------:R-:W-:-:S02]  /*1df0*/  HADD2.F32 R27, -RZ, R44.H0_H0 ;  /* 0x2000002cff1b7230 */ /* 0x000fc40000004100 */
[----:B------:R-:W-:Y:S01]  /*1e00*/  FADD.FTZ R16, R24, R23 ;  /* 0x0000001718107221 */ /* 0x000fe20000010000 */
[----:B------:R-:W-:Y:S02]  /*1e10*/  HADD2.F32 R25, -RZ, R45.H1_H1 ;  /* 0x3000002dff197230 */ /* 0x000fe40000004100 */
[----:B------:R-:W-:Y:S01]  /*1e20*/  FMUL.FTZ R22, R22, UR12 ;  /* 0x0000000c16167c20 */ /* 0x000fe20008410000 */
[----:B------:R-:W-:Y:S01]  /*1e30*/  FMUL.FTZ R26, R26, UR12 ;  /* 0x0000000c1a1a7c20 */ /* 0x000fe20008410000 */
[----:B------:R-:W-:Y:S01]  /*1e40*/  FMUL.FTZ R23, R15, R24 ;  /* 0x000000180f177220 */ /* 0x000fe20000410000 */
[----:B------:R-:W-:Y:S01]  /*1e50*/  FADD.FTZ R17, R17, R27 ;  /* 0x0000001b11117221 */ /* 0x000fe20000010000 */
[----:B------:R-:W-:Y:S01]  /*1e60*/  FFMA.FTZ R19, R24, R22, R19 ;  /* 0x0000001618137223 */ /* 0x000fe20000010013 */
[----:B------:R-:W-:Y:S01]  /*1e70*/  FFMA.FTZ R20, R27, R26, R20 ;  /* 0x0000001a1b147223 */ /* 0x000fe20000010014 */
[----:B------:R-:W-:Y:S01]  /*1e80*/  FFMA.FTZ R21, R22, R23, R21 ;  /* 0x0000001716157223 */ /* 0x000fe20000010015 */
[----:B------:R-:W-:Y:S01]  /*1e90*/  FADD.FTZ R25, R25, -UR9 ;  /* 0x8000000919197e21 */ /* 0x000fe20008010000 */
[----:B------:R-:W-:Y:S01]  /*1ea0*/  FMUL.FTZ R27, R14, R27 ;  /* 0x0000001b0e1b7220 */ /* 0x000fe20000410000 */
[----:B------:R-:W-:-:S02]  /*1eb0*/  HADD2.F32 R22, -RZ, R44.H1_H1 ;  /* 0x3000002cff167230 */ /* 0x000fc40000004100 */
[----:B------:R-:W-:Y:S01]  /*1ec0*/  FADD.FTZ R18, R23, R18 ;  /* 0x0000001217127221 */ /* 0x000fe20000010000 */
[----:B------:R-:W-:Y:S01]  /*1ed0*/  FMUL.FTZ R25, R25, UR12 ;  /* 0x0000000c19197c20 */ /* 0x000fe20008410000 */
[----:B------:R-:W-:Y:S01]  /*1ee0*/  FFMA.FTZ R26, R26, R27, R21 ;  /* 0x0000001b1a1a7223 */ /* 0x000fe20000010015 */
[--C-:B------:R-:W-:Y:S02]  /*1ef0*/  HADD2.F32 R21, -RZ, R43.reuse.H0_H0 ;  /* 0x2000002bff157230 */ /* 0x100fe40000004100 */
[----:B------:R-:W-:Y:S01]  /*1f00*/  FADD.FTZ R23, R18, R27 ;  /* 0x0000001b12177221 */ /* 0x000fe20000010000 */
[----:B------:R-:W-:Y:S01]  /*1f10*/  FMUL.FTZ R24, R15, R22 ;  /* 0x000000160f187220 */ /* 0x000fe20000410000 */
[----:B------:R-:W-:Y:S01]  /*1f20*/  FADD.FTZ R18, R16, R22 ;  /* 0x0000001610127221 */ /* 0x000fe20000010000 */
[----:B------:R-:W-:Y:S01]  /*1f30*/  FFMA.FTZ R22, R22, R25, R19 ;  /* 0x0000001916167223 */ /* 0x000fe20000010013 */
[----:B------:R-:W-:Y:S02]  /*1f40*/  HADD2.F32 R19, -RZ, R43.H1_H1 ;  /* 0x3000002bff137230 */ /* 0x000fe40000004100 */
[----:B------:R-:W-:Y:S01]  /*1f50*/  FADD.FTZ R16, R24, R23 ;  /* 0x0000001718107221 */ /* 0x000fe20000010000 */
[----:B------:R-:W-:Y:S01]  /*1f60*/  FFMA.FTZ R26, R25, R24, R26 ;  /* 0x00000018191a7223 */ /* 0x000fe2000001001a */
[----:B------:R-:W-:Y:S01]  /*1f70*/  FADD.FTZ R24, R21, -UR9 ;  /* 0x8000000915187e21 */ /* 0x000fe20008010000 */
[----:B------:R-:W-:-:S02]  /*1f80*/  HADD2.F32 R21, -RZ, R42.H0_H0 ;  /* 0x2000002aff157230 */ /* 0x000fc40000004100 */
[----:B------:R-:W-:Y:S01]  /*1f90*/  FADD.FTZ R19, R19, -UR9 ;  /* 0x8000000913137e21 */ /* 0x000fe20008010000 */
[----:B------:R-:W-:Y:S02]  /*1fa0*/  HADD2.F32 R23, -RZ, R42.H1_H1 ;  /* 0x3000002aff177230 */ /* 0x000fe40000004100 */
[----:B------:R-:W-:Y:S01]  /*1fb0*/  FMUL.FTZ R25, R24, UR12 ;  /* 0x0000000c18197c20 */ /* 0x000fe20008410000 */
[----:B------:R-:W-:Y:S02]  /*1fc0*/  HADD2.F32 R27, -RZ, R41.H0_H0 ;  /* 0x20000029ff1b7230 */ /* 0x000fe40000004100 */
        /* <DEDUP_REMOVED lines=9> */
[----:B------:R-:W-:Y:S01]  /*2060*/  FADD.FTZ R27, R27, -UR9 ;  /* 0x800000091b1b7e21 */ /* 0x000fe20008010000 */
[----:B------:R-:W-:-:S02]  /*2070*/  HADD2.F32 R25, -RZ, R40.H0_H0 ;  /* 0x20000028ff197230 */ /* 0x000fc40000004100 */
[----:B------:R-:W-:Y:S01]  /*2080*/  FADD.FTZ R16, R23, R16 ;  /* 0x0000001017107221 */ /* 0x000fe20000010000 */
[----:B------:R-:W-:Y:S01]  /*2090*/  FFMA.FTZ R21, R24, R23, R21 ;  /* 0x0000001718157223 */ /* 0x000fe20000010015 */
[----:B------:R-:W-:Y:S01]  /*20a0*/  FMUL.FTZ R24, R27, UR12 ;  /* 0x0000000c1b187c20 */ /* 0x000fe20008410000 */
[----:B------:R-:W-:Y:S02]  /*20b0*/  HADD2.F32 R22, -RZ, R41.H1_H1 ;  /* 0x30000029ff167230 */ /* 0x000fe40000004100 */
[----:B------:R-:W-:Y:S01]  /*20c0*/  FMUL.FTZ R23, R14, R25 ;  /* 0x000000190e177220 */ /* 0x000fe20000410000 */
[----:B------:R-:W-:Y:S01]  /*20d0*/  FADD.FTZ R19, R19, R25 ;  /* 0x0000001913137221 */ /* 0x000fe20000010000 */
[----:B------:R-:W-:Y:S01]  /*20e0*/  FFMA.FTZ R25, R25, R24, R20 ;  /* 0x0000001819197223 */ /* 0x000fe20000010014 */
[----:B------:R-:W-:Y:S02]  /*20f0*/  HADD2.F32 R26, -RZ, R39.H0_H0 ;  /* 0x20000027ff1a7230 */ /* 0x000fe40000004100 */
[----:B------:R-:W-:Y:S01]  /*2100*/  FADD.FTZ R20, R22, -UR9 ;  /* 0x8000000916147e21 */ /* 0x000fe20008010000 */
[----:B------:R-:W-:-:S02]  /*2110*/  HADD2.F32 R22, -RZ, R40.H1_H1 ;  /* 0x30000028ff167230 */ /* 0x000fc40000004100 */
[----:B------:R-:W-:Y:S01]  /*2120*/  FFMA.FTZ R24, R24, R23, R21 ;  /* 0x0000001718187223 */ /* 0x000fe20000010015 */
[----:B------:R-:W-:Y:S01]  /*2130*/  FADD.FTZ R16, R16, R23 ;  /* 0x0000001710107221 */ /* 0x000fe20000010000 */
[----:B------:R-:W-:Y:S01]  /*2140*/  FMUL.FTZ R21, R20, UR12 ;  /* 0x0000000c14157c20 */ /* 0x000fe20008410000 */
[----:B------:R-:W-:Y:S01]  /*2150*/  FADD.FTZ R27, R26, -UR9 ;  /* 0x800000091a1b7e21 */ /* 0x000fe20008010000 */
[----:B------:R-:W-:Y:S02]  /*2160*/  HADD2.F32 R23, -RZ, R39.H1_H1 ;  /* 0x30000027ff177230 */ /* 0x000fe40000004100 */
[----:B------:R-:W-:Y:S01]  /*2170*/  FADD.FTZ R20, R18, R22 ;  /* 0x0000001612147221 */ /* 0x000fe20000010000 */
[----:B------:R-:W-:Y:S01]  /*2180*/  FFMA.FTZ R18, R22, R21, R17 ;  /* 0x0000001516127223 */ /* 0x000fe20000010011 */
[----:B------:R-:W-:Y:S02]  /*2190*/  HADD2.F32 R26, -RZ, R38.H0_H0 ;  /* 0x20000026ff1a7230 */ /* 0x000fe40000004100 */
[----:B------:R-:W-:Y:S01]  /*21a0*/  FMUL.FTZ R22, R15, R22 ;  /* 0x000000160f167220 */ /* 0x000fe20000410000 */
[----:B------:R-:W-:Y:S01]  /*21b0*/  FMUL.FTZ R27, R27, UR12 ;  /* 0x0000000c1b1b7c20 */ /* 0x000fe20008410000 */
[----:B------:R-:W-:Y:S01]  /*21c0*/  FADD.FTZ R23, R23, -UR9 ;  /* 0x8000000917177e21 */ /* 0x000fe20008010000 */
[----:B------:R-:W-:-:S02]  /*21d0*/  HADD2.F32 R28, -RZ, R35.H0_H0 ;  /* 0x20000023ff1c7230 */ /* 0x000fc40000004100 */
[----:B------:R-:W-:Y:S01]  /*21e0*/  FFMA.FTZ R24, R21, R22, R24 ;  /* 0x0000001615187223 */ /* 0x000fe20000010018 */
[----:B------:R-:W-:Y:S01]  /*21f0*/  FFMA.FTZ R17, R26, R27, R25 ;  /* 0x0000001b1a117223 */ /* 0x000fe20000010019 */
[----:B------:R-:W-:Y:S02]  /*2200*/  HADD2.F32 R21, -RZ, R38.H1_H1 ;  /* 0x30000026ff157230 */ /* 0x000fe40000004100 */
[----:B------:R-:W-:Y:S01]  /*2210*/  FMUL.FTZ R25, R14, R26 ;  /* 0x0000001a0e197220 */ /* 0x000fe20000410000 */
[----:B------:R-:W-:Y:S01]  /*2220*/  FADD.FTZ R16, R22, R16 ;  /* 0x0000001016107221 */ /* 0x000fe20000010000 */
[----:B------:R-:W-:Y:S01]  /*2230*/  FMUL.FTZ R23, R23, UR12 ;  /* 0x0000000c17177c20 */ /* 0x000fe20008410000 */
[----:B------:R-:W-:Y:S01]  /*2240*/  FADD.FTZ R19, R19, R26 ;  /* 0x0000001a13137221 */ /* 0x000fe20000010000 */
[----:B------:R-:W-:Y:S01]  /*2250*/  FFMA.FTZ R24, R27, R25, R24 ;  /* 0x000000191b187223 */ /* 0x000fe20000010018 */
[----:B------:R-:W-:Y:S01]  /*2260*/  FADD.FTZ R29, R16, R25 ;  /* 0x00000019101d7221 */ /* 0x000fe20000010000 */
[----:B------:R-:W-:Y:S01]  /*2270*/  FMUL.FTZ R22, R15, R21 ;  /* 0x000000150f167220 */ /* 0x000fe20000410000 */
[----:B------:R-:W-:Y:S01]  /*2280*/  FADD.FTZ R20, R20, R21 ;  /* 0x0000001514147221 */ /* 0x000fe20000010000 */
[----:B------:R-:W-:-:S02]  /*2290*/  HADD2.F32 R25, -RZ, R37.H0_H0 ;  /* 0x20000025ff197230 */ /* 0x000fc40000004100 */
[----:B------:R-:W-:Y:S01]  /*22a0*/  FFMA.FTZ R21, R21, R23, R18 ;  /* 0x0000001715157223 */ /* 0x000fe20000010012 */
[----:B------:R-:W-:Y:S02]  /*22b0*/  HADD2.F32 R18, -RZ, R37.H1_H1 ;  /* 0x30000025ff127230 */ /* 0x000fe40000004100 */
[----:B------:R-:W-:Y:S01]  /*22c0*/  FADD.FTZ R16, R22, R29 ;  /* 0x0000001d16107221 */ /* 0x000fe20000010000 */
[----:B------:R-:W-:Y:S01]  /*22d0*/  FFMA.FTZ R24, R23, R22, R24 ;  /* 0x0000001617187223 */ /* 0x000fe20000010018 */
[----:B------:R-:W-:Y:S01]  /*22e0*/  FADD.FTZ R25, R25, -UR9 ;  /* 0x8000000919197e21 */ /* 0x000fe20008010000 */
[--C-:B------:R-:W-:Y:S02]  /*22f0*/  HADD2.F32 R22, -RZ, R36.reuse.H0_H0 ;  /* 0x20000024ff167230 */ /* 0x100fe40000004100 */
[----:B------:R-:W-:Y:S01]  /*2300*/  FADD.FTZ R18, R18, -UR9 ;  /* 0x8000000912127e21 */ /* 0x000fe20008010000 */
[----:B------:R-:W-:Y:S02]  /*2310*/  HADD2.F32 R26, -RZ, R36.H1_H1 ;  /* 0x30000024ff1a7230 */ /* 0x000fe40000004100 */
[----:B------:R-:W-:Y:S01]  /*2320*/  FMUL.FTZ R25, R25, UR12 ;  /* 0x0000000c19197c20 */ /* 0x000fe20008410000 */
[----:B------:R-:W-:Y:S01]  /*2330*/  FADD.FTZ R28, R28, -UR9 ;  /* 0x800000091c1c7e21 */ /* 0x000fe20008010000 */
[----:B------:R-:W-:Y:S01]  /*2340*/  FMUL.FTZ R23, R18, UR12 ;  /* 0x0000000c12177c20 */ /* 0x000fe20008410000 */
[----:B------:R-:W-:Y:S01]  /*2350*/  FMUL.FTZ R27, R14, R22 ;  /* 0x000000160e1b7220 */ /* 0x000fe20000410000 */
[----:B------:R-:W-:Y:S01]  /*2360*/  FFMA.FTZ R18, R22, R25, R17 ;  /* 0x0000001916127223 */ /* 0x000fe20000010011 */
[----:B------:R-:W-:Y:S01]  /*2370*/  FADD.FTZ R20, R20, R26 ;  /* 0x0000001a14147221 */ /* 0x000fe20000010000 */
[----:B------:R-:W-:Y:S01]  /*2380*/  FFMA.FTZ R17, R26, R23, R21 ;  /* 0x000000171a117223 */ /* 0x000fe20000010015 */
[----:B------:R-:W-:Y:S01]  /*2390*/  FMUL.FTZ R26, R15, R26 ;  /* 0x0000001a0f1a7220 */ /* 0x000fe20000410000 */
[----:B------:R-:W-:Y:S01]  /*23a0*/  FFMA.FTZ R24, R25, R27, R24 ;  /* 0x0000001b19187223 */ /* 0x000fe20000010018 */
[----:B------:R-:W-:Y:S01]  /*23b0*/  FADD.FTZ R21, R16, R27 ;  /* 0x0000001b10157221 */ /* 0x000fe20000010000 */
[----:B------:R-:W-:-:S02]  /*23c0*/  HADD2.F32 R25, -RZ, R34.H0_H0 ;  /* 0x20000022ff197230 */ /* 0x000fc40000004100 */
[----:B------:R-:W-:Y:S01]  /*23d0*/  FADD.FTZ R19, R19, R22 ;  /* 0x0000001613137221 */ /* 0x000fe20000010000 */
[----:B------:R-:W-:Y:S01]  /*23e0*/  FFMA.FTZ R24, R23, R26, R24 ;  /* 0x0000001a17187223 */ /* 0x000fe20000010018 */
[----:B------:R-:W-:Y:S01]  /*23f0*/  FMUL.FTZ R23, R28, UR12 ;  /* 0x0000000c1c177c20 */ /* 0x000fe20008410000 */
[----:B------:R-:W-:Y:S01]  /*2400*/  FADD.FTZ R16, R26, R21 ;  /* 0x000000151a107221 */ /* 0x000fe20000010000 */
[----:B------:R-:W-:Y:S02]  /*2410*/  HADD2.F32 R21, -RZ, R35.H1_H1 ;  /* 0x30000023ff157230 */ /* 0x000fe40000004100 */
[----:B------:R-:W-:Y:S01]  /*2420*/  FMUL.FTZ R27, R14, R25 ;  /* 0x000000190e1b7220 */ /* 0x000fe20000410000 */
[----:B------:R-:W-:Y:S01]  /*2430*/  FADD.FTZ R19, R19, R25 ;  /* 0x0000001913137221 */ /* 0x000fe20000010000 */
[----:B------:R-:W-:Y:S01]  /*2440*/  FFMA.FTZ R25, R25, R23, R18 ;  /* 0x0000001719197223 */ /* 0x000fe20000010012 */
[----:B------:R-:W-:Y:S02]  /*2450*/  HADD2.F32 R18, -RZ, R3.H0_H0 ;  /* 0x20000003ff127230 */ /* 0x000fe40000004100 */
[----:B------:R-:W-:Y:S01]  /*2460*/  FADD.FTZ R21, R21, -UR9 ;  /* 0x8000000915157e21 */ /* 0x000fe20008010000 */
[----:B------:R-:W-:-:S02]  /*2470*/  HADD2.F32 R22, -RZ, R34.H1_H1 ;  /* 0x30000022ff167230 */ /* 0x000fc40000004100 */
[----:B------:R-:W-:Y:S01]  /*2480*/  FADD.FTZ R16, R16, R27 ;  /* 0x0000001b10107221 */ /* 0x000fe20000010000 */
[----:B------:R-:W-:Y:S01]  /*2490*/  FFMA.FTZ R24, R23, R27, R24 ;  /* 0x0000001b17187223 */ /* 0x000fe20000010018 */
[----:B------:R-:W-:Y:S01]  /*24a0*/  FADD.FTZ R18, R18, -UR9 ;  /* 0x8000000912127e21 */ /* 0x000fe20008010000 */
[----:B------:R-:W-:Y:S01]  /*24b0*/  FMUL.FTZ R21, R21, UR12 ;  /* 0x0000000c15157c20 */ /* 0x000fe20008410000 */
[----:B------:R-:W-:Y:S02]  /*24c0*/  HADD2.F32 R23, -RZ, R3.H1_H1 ;  /* 0x30000003ff177230 */ /* 0x000fe40000004100 */
[----:B------:R-:W-:Y:S01]  /*24d0*/  FADD.FTZ R20, R20, R22 ;  /* 0x0000001614147221 */ /* 0x000fe20000010000 */
[----:B------:R-:W-:Y:S01]  /*24e0*/  FMUL.FTZ R27, R18, UR12 ;  /* 0x0000000c121b7c20 */ /* 0x000fe20008410000 */
[----:B------:R-:W-:Y:S01]  /*24f0*/  FFMA.FTZ R18, R22, R21, R17 ;  /* 0x0000001516127223 */ /* 0x000fe20000010011 */
[----:B------:R-:W-:Y:S02]  /*2500*/  HADD2.F32 R26, -RZ, R4.H0_H0 ;  /* 0x20000004ff1a7230 */ /* 0x000fe40000004100 */
[----:B------:R-:W-:Y:S01]  /*2510*/  FMUL.FTZ R22, R15, R22 ;  /* 0x000000160f167220 */ /* 0x000fe20000410000 */
        /* <DEDUP_REMOVED lines=48> */
[----:B------:R-:W-:Y:S02]  /*2820*/  HADD2.F32 R26, -RZ, R10.H0_H0 ;  /* 0x2000000aff1a7230 */ /* 0x000fe40000004100 */
[----:B------:R-:W-:Y:S01]  /*2830*/  FADD.FTZ R20, R20, R22 ;  /* 0x0000001614147221 */ /* 0x000fe20000010000 */
[----:B------:R-:W-:Y:S01]  /*2840*/  FMUL.FTZ R27, R18, UR12 ;  /* 0x0000000c121b7c20 */ /* 0x000fe20008410000 */
[----:B------:R-:W-:Y:S01]  /*2850*/  FFMA.FTZ R18, R22, R21, R17 ;  /* 0x0000001516127223 */ /* 0x000fe20000010011 */
[----:B------:R-:W-:Y:S01]  /*2860*/  FMUL.FTZ R22, R15, R22 ;  /* 0x000000160f167220 */ /* 0x000fe20000410000 */
[----:B------:R-:W-:-:S02]  /*2870*/  HADD2.F32 R23, -RZ, R9.H1_H1 ;  /* 0x30000009ff177230 */ /* 0x000fc40000004100 */
[----:B------:R-:W-:Y:S01]  /*2880*/  FFMA.FTZ R17, R26, R27, R25 ;  /* 0x0000001b1a117223 */ /* 0x000fe20000010019 */
[----:B------:R-:W-:Y:S01]  /*2890*/  FMUL.FTZ R25, R14, R26 ;  /* 0x0000001a0e197220 */ /* 0x000fe20000410000 */
[----:B------:R-:W-:Y:S01]  /*28a0*/  FFMA.FTZ R24, R21, R22, R24 ;  /* 0x0000001615187223 */ /* 0x000fe20000010018 */
[----:B------:R-:W-:Y:S01]  /*28b0*/  FADD.FTZ R16, R22, R16 ;  /* 0x0000001016107221 */ /* 0x000fe20000010000 */
[----:B------:R-:W-:Y:S02]  /*28c0*/  HADD2.F32 R21, -RZ, R10.H1_H1 ;  /* 0x3000000aff157230 */ /* 0x000fe40000004100 */
[----:B------:R-:W-:Y:S01]  /*28d0*/  FADD.FTZ R23, R23, -UR9 ;  /* 0x8000000917177e21 */ /* 0x000fe20008010000 */
[----:B------:R-:W-:Y:S01]  /*28e0*/  FFMA.FTZ R24, R27, R25, R24 ;  /* 0x000000191b187223 */ /* 0x000fe20000010018 */
[----:B------:R-:W-:Y:S01]  /*28f0*/  FADD.FTZ R29, R16, R25 ;  /* 0x00000019101d7221 */ /* 0x000fe20000010000 */
[--C-:B------:R-:W-:Y:S02]  /*2900*/  HADD2.F32 R25, -RZ, R11.reuse.H0_H0 ;  /* 0x2000000bff197230 */ /* 0x100fe40000004100 */
[----:B------:R-:W-:Y:S01]  /*2910*/  FMUL.FTZ R23, R23, UR12 ;  /* 0x0000000c17177c20 */ /* 0x000fe20008410000 */
[----:B------:R-:W-:Y:S01]  /*2920*/  FADD.FTZ R16, R20, R21 ;  /* 0x0000001514107221 */ /* 0x000fe20000010000 */
[----:B------:R-:W-:Y:S01]  /*2930*/  FMUL.FTZ R22, R15, R21 ;  /* 0x000000150f167220 */ /* 0x000fe20000410000 */
[----:B------:R-:W-:-:S02]  /*2940*/  HADD2.F32 R20, -RZ, R11.H1_H1 ;  /* 0x3000000bff147230 */ /* 0x000fc40000004100 */
[----:B------:R-:W-:Y:S01]  /*2950*/  FFMA.FTZ R21, R21, R23, R18 ;  /* 0x0000001715157223 */ /* 0x000fe20000010012 */
[----:B------:R-:W-:Y:S01]  /*2960*/  FADD.FTZ R25, R25, -UR9 ;  /* 0x8000000919197e21 */ /* 0x000fe20008010000 */
[----:B------:R-:W-:Y:S01]  /*2970*/  FADD.FTZ R18, R22, R29 ;  /* 0x0000001d16127221 */ /* 0x000fe20000010000 */
[----:B------:R-:W-:Y:S01]  /*2980*/  FFMA.FTZ R24, R23, R22, R24 ;  /* 0x0000001617187223 */ /* 0x000fe20000010018 */
[--C-:B------:R-:W-:Y:S02]  /*2990*/  HADD2.F32 R22, -RZ, R52.reuse.H0_H0 ;  /* 0x20000034ff167230 */ /* 0x100fe40000004100 */
[----:B------:R-:W-:Y:S01]  /*29a0*/  FADD.FTZ R20, R20, -UR9 ;  /* 0x8000000914147e21 */ /* 0x000fe20008010000 */
[----:B------:R-:W-:Y:S01]  /*29b0*/  FADD.FTZ R19, R19, R26 ;  /* 0x0000001a13137221 */ /* 0x000fe20000010000 */
[----:B------:R-:W-:Y:S02]  /*29c0*/  HADD2.F32 R26, -RZ, R52.H1_H1 ;  /* 0x30000034ff1a7230 */ /* 0x000fe40000004100 */
[----:B------:R-:W-:Y:S01]  /*29d0*/  FMUL.FTZ R25, R25, UR12 ;  /* 0x0000000c19197c20 */ /* 0x000fe20008410000 */
[----:B------:R-:W-:Y:S01]  /*29e0*/  FMUL.FTZ R23, R20, UR12 ;  /* 0x0000000c14177c20 */ /* 0x000fe20008410000 */
[----:B------:R-:W-:-:S02]  /*29f0*/  HADD2.F32 R28, -RZ, R53.H0_H0 ;  /* 0x20000035ff1c7230 */ /* 0x000fc40000004100 */
[----:B------:R-:W-:Y:S01]  /*2a00*/  FMUL.FTZ R27, R14, R22 ;  /* 0x000000160e1b7220 */ /* 0x000fe20000410000 */
[----:B------:R-:W-:Y:S01]  /*2a10*/  FFMA.FTZ R20, R22, R25, R17 ;  /* 0x0000001916147223 */ /* 0x000fe20000010011 */
[----:B------:R-:W-:Y:S01]  /*2a20*/  FADD.FTZ R16, R16, R26 ;  /* 0x0000001a10107221 */ /* 0x000fe20000010000 */
[----:B------:R-:W-:Y:S01]  /*2a30*/  FFMA.FTZ R17, R26, R23, R21 ;  /* 0x000000171a117223 */ /* 0x000fe20000010015 */
[----:B------:R-:W-:Y:S01]  /*2a40*/  FMUL.FTZ R26, R15, R26 ;  /* 0x0000001a0f1a7220 */ /* 0x000fe20000410000 */
[----:B------:R-:W-:Y:S01]  /*2a50*/  FFMA.FTZ R24, R25, R27, R24 ;  /* 0x0000001b19187223 */ /* 0x000fe20000010018 */
[----:B------:R-:W-:Y:S01]  /*2a60*/  FADD.FTZ R21, R18, R27 ;  /* 0x0000001b12157221 */ /* 0x000fe20000010000 */
[----:B------:R-:W-:Y:S01]  /*2a70*/  FADD.FTZ R28, R28, -UR9 ;  /* 0x800000091c1c7e21 */ /* 0x000fe20008010000 */
[----:B------:R-:W-:Y:S02]  /*2a80*/  HADD2.F32 R25, -RZ, R55.H0_H0 ;  /* 0x20000037ff197230 */ /* 0x000fe40000004100 */
[----:B------:R-:W-:Y:S01]  /*2a90*/  FFMA.FTZ R24, R23, R26, R24 ;  /* 0x0000001a17187223 */ /* 0x000fe20000010018 */
[----:B------:R-:W-:Y:S01]  /*2aa0*/  FADD.FTZ R19, R19, R22 ;  /* 0x0000001613137221 */ /* 0x000fe20000010000 */
[----:B------:R-:W-:Y:S01]  /*2ab0*/  FADD.FTZ R21, R26, R21 ;  /* 0x000000151a157221 */ /* 0x000fe20000010000 */
[----:B------:R-:W-:Y:S01]  /*2ac0*/  FMUL.FTZ R23, R28, UR12 ;  /* 0x0000000c1c177c20 */ /* 0x000fe20008410000 */
[----:B------:R-:W-:-:S02]  /*2ad0*/  HADD2.F32 R22, -RZ, R53.H1_H1 ;  /* 0x30000035ff167230 */ /* 0x000fc40000004100 */
[----:B------:R-:W-:Y:S01]  /*2ae0*/  FMUL.FTZ R26, R14, R25 ;  /* 0x000000190e1a7220 */ /* 0x000fe20000410000 */
[----:B------:R-:W-:Y:S01]  /*2af0*/  FADD.FTZ R19, R19, R25 ;  /* 0x0000001913137221 */ /* 0x000fe20000010000 */
[----:B------:R-:W-:Y:S01]  /*2b00*/  FFMA.FTZ R20, R25, R23, R20 ;  /* 0x0000001719147223 */ /* 0x000fe20000010014 */
[----:B------:R-:W-:Y:S02]  /*2b10*/  HADD2.F32 R18, -RZ, R55.H1_H1 ;  /* 0x30000037ff127230 */ /* 0x000fe40000004100 */
[----:B------:R-:W-:Y:S01]  /*2b20*/  FADD.FTZ R28, R21, R26 ;  /* 0x0000001a151c7221 */ /* 0x000fe20000010000 */
[----:B------:R-:W-:Y:S01]  /*2b30*/  FFMA.FTZ R25, R23, R26, R24 ;  /* 0x0000001a17197223 */ /* 0x000fe20000010018 */
[----:B------:R-:W-:Y:S01]  /*2b40*/  FADD.FTZ R22, R22, -UR9 ;  /* 0x8000000916167e21 */ /* 0x000fe20008010000 */
[----:B------:R-:W-:Y:S02]  /*2b50*/  HADD2.F32 R26, -RZ, R56.H0_H0 ;  /* 0x20000038ff1a7230 */ /* 0x000fe40000004100 */
[----:B------:R-:W-:Y:S01]  /*2b60*/  FMUL.FTZ R23, R15, R18 ;  /* 0x000000120f177220 */ /* 0x000fe20000410000 */
[----:B------:R-:W-:-:S02]  /*2b70*/  HADD2.F32 R21, -RZ, R57.H0_H0 ;  /* 0x20000039ff157230 */ /* 0x000fc40000004100 */
[----:B------:R-:W-:Y:S01]  /*2b80*/  FMUL.FTZ R24, R22, UR12 ;  /* 0x0000000c16187c20 */ /* 0x000fe20008410000 */
[----:B------:R-:W-:Y:S02]  /*2b90*/  HADD2.F32 R27, -RZ, R56.H1_H1 ;  /* 0x30000038ff1b7230 */ /* 0x000fe40000004100 */
[----:B------:R-:W-:Y:S01]  /*2ba0*/  FADD.FTZ R22, R26, -UR9 ;  /* 0x800000091a167e21 */ /* 0x000fe20008010000 */
[----:B------:R-:W-:Y:S01]  /*2bb0*/  FADD.FTZ R28, R23, R28 ;  /* 0x0000001c171c7221 */ /* 0x000fe20000010000 */
[----:B------:R-:W-:Y:S01]  /*2bc0*/  FFMA.FTZ R26, R24, R23, R25 ;  /* 0x00000017181a7223 */ /* 0x000fe20000010019 */
[----:B------:R-:W-:Y:S01]  /*2bd0*/  FMUL.FTZ R29, R14, R21 ;  /* 0x000000150e1d7220 */ /* 0x000fe20000410000 */
[----:B------:R-:W-:Y:S01]  /*2be0*/  FMUL.FTZ R23, R22, UR12 ;  /* 0x0000000c16177c20 */ /* 0x000fe20008410000 */
[----:B------:R-:W-:Y:S02]  /*2bf0*/  HADD2.F32 R22, -RZ, R57.H1_H1 ;  /* 0x30000039ff167230 */ /* 0x000fe40000004100 */
[----:B------:R-:W-:Y:S01]  /*2c00*/  FADD.FTZ R25, R27, -UR9 ;  /* 0x800000091b197e21 */ /* 0x000fe20008010000 */
[----:B------:R-:W-:Y:S01]  /*2c10*/  FADD.FTZ R31, R28, R29 ;  /* 0x0000001d1c1f7221 */ /* 0x000fe20000010000 */
[----:B------:R-:W-:Y:S01]  /*2c20*/  FFMA.FTZ R28, R23, R29, R26 ;  /* 0x0000001d171c7223 */ /* 0x000fe2000001001a */
[----:B------:R-:W-:-:S02]  /*2c30*/  HADD2.F32 R32, -RZ, R59.H0_H0 ;  /* 0x2000003bff207230 */ /* 0x000fc40000004100 */
[----:B------:R-:W-:Y:S01]  /*2c40*/  FMUL.FTZ R26, R15, R22 ;  /* 0x000000160f1a7220 */ /* 0x000fe20000410000 */
[----:B------:R-:W-:Y:S01]  /*2c50*/  FMUL.FTZ R25, R25, UR12 ;  /* 0x0000000c19197c20 */ /* 0x000fe20008410000 */
[----:B------:R-:W-:Y:S01]  /*2c60*/  FFMA.FTZ R29, R18, R24, R17 ;  /* 0x00000018121d7223 */ /* 0x000fe20000010011 */
[--C-:B------:R-:W-:Y:S02]  /*2c70*/  HADD2.F32 R17, -RZ, R58.reuse.H0_H0 ;  /* 0x2000003aff117230 */ /* 0x100fe40000004100 */
[----:B------:R-:W-:Y:S01]  /*2c80*/  FADD.FTZ R30, R26, R31 ;  /* 0x0000001f1a1e7221 */ /* 0x000fe20000010000 */
[----:B------:R-:W-:Y:S01]  /*2c90*/  FFMA.FTZ R31, R25, R26, R28 ;  /* 0x0000001a191f7223 */ /* 0x000fe2000001001c */
[----:B------:R-:W-:Y:S01]  /*2ca0*/  FADD.FTZ R27, R16, R18 ;  /* 0x00000012101b7221 */ /* 0x000fe20000010000 */
[----:B------:R-:W-:Y:S02]  /*2cb0*/  HADD2.F32 R28, -RZ, R59.H1_H1 ;  /* 0x3000003bff1c7230 */ /* 0x000fe40000004100 */
[----:B------:R-:W-:Y:S01]  /*2cc0*/  FADD.FTZ R16, R32, -UR9 ;  /* 0x8000000920107e21 */ /* 0x000fe20008010000 */
[----:B------:R-:W-:-:S02]  /*2cd0*/  HADD2.F32 R24, -RZ, R58.H1_H1 ;  /* 0x3000003aff187230 */ /* 0x000fc40000004100 */
[----:B------:R-:W-:Y:S01]  /*2ce0*/  FMUL.FTZ R33, R14, R17 ;  /* 0x000000110e217220 */ /* 0x000fe20000410000 */
[----:B------:R-:W-:Y:S01]  /*2cf0*/  FADD.FTZ R18, R19, R21 ;  /* 0x0000001513127221 */ /* 0x000fe20000010000 */
[----:B------:R-:W-:Y:S01]  /*2d00*/  FMUL.FTZ R16, R16, UR12 ;  /* 0x0000000c10107c20 */ /* 0x000fe20008410000 */
[----:B------:R-:W-:Y:S01]  /*2d10*/  FADD.FTZ R28, R28, -UR9 ;  /* 0x800000091c1c7e21 */ /* 0x000fe20008010000 */
[----:B------:R-:W-:Y:S01]  /*2d20*/  FFMA.FTZ R26, R21, R23, R20 ;  /* 0x00000017151a7223 */ /* 0x000fe20000010014 */
[----:B------:R-:W-:Y:S01]  /*2d30*/  FADD.FTZ R30, R30, R33 ;  /* 0x000000211e1e7221 */ /* 0x000fe20000010000 */
[----:B------:R-:W-:Y:S01]  /*2d40*/  FMUL.FTZ R21, R15, R24 ;  /* 0x000000180f157220 */ /* 0x000fe20000410000 */
[----:B------:R-:W-:Y:S01]  /*2d50*/  FFMA.FTZ R31, R16, R33, R31 ;  /* 0x00000021101f7223 */ /* 0x000fe2000001001f */
[----:B------:R-:W-:Y:S01]  /*2d60*/  FMUL.FTZ R28, R28, UR12 ;  /* 0x0000000c1c1c7c20 */ /* 0x000fe20008410000 */
[----:B------:R-:W-:Y:S01]  /*2d70*/  FADD.FTZ R27, R27, R22 ;  /* 0x000000161b1b7221 */ /* 0x000fe20000010000 */
[----:B------:R-:W-:Y:S01]  /*2d80*/  FFMA.FTZ R29, R22, R25, R29 ;  /* 0x00000019161d7223 */ /* 0x000fe2000001001d */
[----:B------:R-:W-:Y:S01]  /*2d90*/  FADD.FTZ R20, R21, R30 ;  /* 0x0000001e15147221 */ /* 0x000fe20000010000 */
[----:B------:R-:W-:Y:S01]  /*2da0*/  FADD.FTZ R18, R18, R17 ;  /* 0x0000001112127221 */ /* 0x000fe20000010000 */
[----:B------:R-:W-:Y:S01]  /*2db0*/  FFMA.FTZ R16, R17, R16, R26 ;  /* 0x0000001011107223 */ /* 0x000fe2000001001a */
[----:B------:R-:W-:Y:S01]  /*2dc0*/  FFMA.FTZ R21, R28, R21, R31 ;  /* 0x000000151c157223 */ /* 0x000fe2000001001f */
[----:B------:R-:W-:Y:S01]  /*2dd0*/  FADD.FTZ R19, R27, R24 ;  /* 0x000000181b137221 */ /* 0x000fe20000010000 */
[----:B------:R-:W-:Y:S01]  /*2de0*/  FFMA.FTZ R17, R24, R28, R29 ;  /* 0x0000001c18117223 */ /* 0x000fe2000001001d */
[----:B------:R-:W-:Y:S06]  /*2df0*/  BRA `(.L_x_636) ;  /* 0x0000002400007947 */ /* 0x000fec0003800000 */
.L_x_635:
[----:B-----5:R-:W-:Y:S02]  /*2e00*/  HADD2.F32 R16, -RZ, R49.H0_H0 ;  /* 0x20000031ff107230 */ /* 0x020fe40000004100 */
[--C-:B------:R-:W-:Y:S02]  /*2e10*/  HADD2.F32 R21, -RZ, R47.reuse.H0_H0 ;  /* 0x2000002fff157230 */ /* 0x100fe40000004100 */
[----:B------:R-:W-:Y:S02]  /*2e20*/  HADD2.F32 R26, -RZ, R47.H1_H1 ;  /* 0x3000002fff1a7230 */ /* 0x000fe40000004100 */
[----:B------:R-:W-:Y:S01]  /*2e30*/  FADD.FTZ R17, R16, -UR9 ;  /* 0x8000000910117e21 */ /* 0x000fe20008010000 */
[----:B------:R-:W-:Y:S02]  /*2e40*/  HADD2.F32 R16, -RZ, R49.H1_H1 ;  /* 0x30000031ff107230 */ /* 0x000fe40000004100 */
[----:B------:R-:W-:Y:S01]  /*2e50*/  FADD.FTZ R21, R21, -UR9 ;  /* 0x8000000915157e21 */ /* 0x000fe20008010000 */
[----:B------:R-:W-:-:S02]  /*2e60*/  HADD2.F32 R30, -RZ, R48.H0_H0 ;  /* 0x20000030ff1e7230 */ /* 0x000fc40000004100 */
[----:B------:R-:W-:Y:S01]  /*2e70*/  FMUL.FTZ R17, R17, UR12 ;  /* 0x0000000c11117c20 */ /* 0x000fe20008410000 */
[----:B------:R-:W-:Y:S02]  /*2e80*/  HADD2.F32 R27, -RZ, R45.H0_H0 ;  /* 0x2000002dff1b7230 */ /* 0x000fe40000004100 */
[----:B------:R-:W-:Y:S01]  /*2e90*/  FADD.FTZ R16, R16, -UR9 ;  /* 0x8000000910107e21 */ /* 0x000fe20008010000 */
[----:B------:R-:W-:Y:S01]  /*2ea0*/  FMUL.FTZ R21, R21, UR12 ;  /* 0x0000000c15157c20 */ /* 0x000fe20008410000 */
[--C-:B------:R-:W-:Y:S01]  /*2eb0*/  FFMA.FTZ R18, R14, R17, R12.reuse ;  /* 0x000000110e127223 */ /* 0x100fe2000001000c */
[----:B------:R-:W-:Y:S02]  /*2ec0*/  HADD2.F32 R60, -RZ, R48.H1_H1 ;  /* 0x30000030ff3c7230 */ /* 0x000fe40000004100 */
[----:B------:R-:W-:Y:S01]  /*2ed0*/  FMUL.FTZ R16, R16, UR12 ;  /* 0x0000000c10107c20 */ /* 0x000fe20008410000 */
[----:B------:R-:W-:Y:S01]  /*2ee0*/  FFMA.FTZ R22, R14, R21, R12 ;  /* 0x000000150e167223 */ /* 0x000fe2000001000c */
[----:B------:R-:W-:Y:S01]  /*2ef0*/  FMUL.FTZ R19, R18, -1.4426950216293334961 ;  /* 0xbfb8aa3b12137820 */ /* 0x000fe20000410000 */
[----:B------:R-:W-:Y:S01]  /*2f00*/  FADD.FTZ R27, R27, -UR9 ;  /* 0x800000091b1b7e21 */ /* 0x000fe20008010000 */
[----:B------:R-:W-:Y:S01]  /*2f10*/  FFMA.FTZ R20, R15, R16, R13 ;  /* 0x000000100f147223 */ /* 0x000fe2000001000d */
[----:B------:R-:W-:-:S02]  /*2f20*/  HADD2.F32 R67, -RZ, R46.H0_H0 ;  /* 0x2000002eff437230 */ /* 0x000fc40000004100 */
[----:B------:R-:W-:Y:S01]  /*2f30*/  FMUL.FTZ R27, R27, UR12 ;  /* 0x0000000c1b1b7c20 */ /* 0x000fe20008410000 */
[----:B------:R-:W0:Y:S01]  /*2f40*/  MUFU.EX2 R19, R19 ;  /* 0x0000001300137308 */ /* 0x000e220000000800 */
[----:B------:R-:W-:Y:S01]  /*2f50*/  FMUL.FTZ R24, R20, -1.4426950216293334961 ;  /* 0xbfb8aa3b14187820 */ /* 0x000fe20000410000 */
[----:B------:R-:W-:-:S05]  /*2f60*/  HADD2.F32 R69, -RZ, R40.H1_H1 ;  /* 0x30000028ff457230 */ /* 0x000fca0000004100 */
[----:B------:R-:W1:Y:S01]  /*2f70*/  MUFU.EX2 R24, R24 ;  /* 0x0000001800187308 */ /* 0x000e620000000800 */
[----:B0-----:R-:W-:Y:S01]  /*2f80*/  FADD.FTZ R25, R19, 1 ;  /* 0x3f80000013197421 */ /* 0x001fe20000010000 */
[----:B------:R-:W-:Y:S01]  /*2f90*/  FADD.FTZ R19, R26, -UR9 ;  /* 0x800000091a137e21 */ /* 0x000fe20008010000 */
[----:B------:R-:W-:-:S04]  /*2fa0*/  FMUL.FTZ R26, R22, -1.4426950216293334961 ;  /* 0xbfb8aa3b161a7820 */ /* 0x000fc80000410000 */
[----:B------:R-:W0:Y:S01]  /*2fb0*/  MUFU.RCP R25, R25 ;  /* 0x0000001900197308 */ /* 0x000e220000001000 */
[----:B-1----:R-:W-:Y:S01]  /*2fc0*/  FADD.FTZ R23, R24, 1 ;  /* 0x3f80000018177421 */ /* 0x002fe20000010000 */
[----:B------:R-:W-:-:S04]  /*2fd0*/  FMUL.FTZ R24, R19, UR12 ;  /* 0x0000000c13187c20 */ /* 0x000fc80008410000 */
[----:B------:R-:W-:Y:S02]  /*2fe0*/  FFMA.FTZ R19, R15, R24, R13 ;  /* 0x000000180f137223 */ /* 0x000fe4000001000d */
[----:B------:R-:W1:Y:S02]  /*2ff0*/  MUFU.EX2 R26, R26 ;  /* 0x0000001a001a7308 */ /* 0x000e640000000800 */
[----:B------:R-:W-:Y:S02]  /*3000*/  FMUL.FTZ R32, R19, -1.4426950216293334961 ;  /* 0xbfb8aa3b13207820 */ /* 0x000fe40000410000 */
[----:B------:R-:W2:Y:S01]  /*3010*/  MUFU.RCP R23, R23 ;  /* 0x0000001700177308 */ /* 0x000ea20000001000 */
[----:B0-----:R-:W-:Y:S01]  /*3020*/  FADD.FTZ R29, -R25, 1 ;  /* 0x3f800000191d7421 */ /* 0x001fe20000010100 */
[----:B------:R-:W-:-:S06]  /*3030*/  FMUL.FTZ R30, R30, R25 ;  /* 0x000000191e1e7220 */ /* 0x000fcc0000410000 */
[----:B------:R-:W0:Y:S01]  /*3040*/  MUFU.EX2 R25, R32 ;  /* 0x0000002000197308 */ /* 0x000e220000000800 */
[----:B-1----:R-:W-:Y:S01]  /*3050*/  FADD.FTZ R28, R26, 1 ;  /* 0x3f8000001a1c7421 */ /* 0x002fe20000010000 */
[----:B------:R-:W-:Y:S02]  /*3060*/  HADD2.F32 R26, -RZ, R45.H1_H1 ;  /* 0x3000002dff1a7230 */ /* 0x000fe40000004100 */
[----:B------:R-:W-:Y:S01]  /*3070*/  FFMA.FTZ R29, R18, R29, 1 ;  /* 0x3f800000121d7423 */ /* 0x000fe2000001001d */
[----:B------:R-:W-:Y:S02]  /*3080*/  FFMA.FTZ R18, R14, R27, R12 ;  /* 0x0000001b0e127223 */ /* 0x000fe4000001000c */
[----:B------:R-:W-:Y:S01]  /*3090*/  FADD.FTZ R26, R26, -UR9 ;  /* 0x800000091a1a7e21 */ /* 0x000fe20008010000 */
[----:B------:R-:W1:Y:S01]  /*30a0*/  MUFU.RCP R28, R28 ;  /* 0x0000001c001c7308 */ /* 0x000e620000001000 */
[----:B--2---:R-:W-:Y:S01]  /*30b0*/  FADD.FTZ R31, -R23, 1 ;  /* 0x3f800000171f7421 */ /* 0x004fe20000010100 */
[----:B------:R-:W-:Y:S01]  /*30c0*/  FMUL.FTZ R30, R30, R29 ;  /* 0x0000001d1e1e7220 */ /* 0x000fe20000410000 */
[----:B------:R-:W-:Y:S01]  /*30d0*/  FMUL.FTZ R26, R26, UR12 ;  /* 0x0000000c1a1a7c20 */ /* 0x000fe20008410000 */
[----:B------:R-:W-:Y:S01]  /*30e0*/  FMUL.FTZ R33, R18, -1.4426950216293334961 ;  /* 0xbfb8aa3b12217820 */ /* 0x000fe20000410000 */
[----:B------:R-:W-:Y:S01]  /*30f0*/  FFMA.FTZ R31, R20, R31, 1 ;  /* 0x3f800000141f7423 */ /* 0x000fe2000001001f */
[----:B0-----:R-:W-:Y:S01]  /*3100*/  FADD.FTZ R29, R25, 1 ;  /* 0x3f800000191d7421 */ /* 0x001fe20000010000 */
[----:B------:R-:W-:Y:S01]  /*3110*/  FFMA.FTZ R20, R15, R26, R13 ;  /* 0x0000001a0f147223 */ /* 0x000fe2000001000d */
[----:B------:R-:W0:Y:S01]  /*3120*/  MUFU.EX2 R32, R33 ;  /* 0x0000002100207308 */ /* 0x000e220000000800 */
[----:B------:R-:W-:-:S02]  /*3130*/  FMUL.FTZ R60, R60, R23 ;  /* 0x000000173c3c7220 */ /* 0x000fc40000410000 */
[----:B------:R-:W-:Y:S01]  /*3140*/  FMUL.FTZ R25, R20, -1.4426950216293334961 ;  /* 0xbfb8aa3b14197820 */ /* 0x000fe20000410000 */
[----:B------:R-:W2:Y:S01]  /*3150*/  MUFU.RCP R29, R29 ;  /* 0x0000001d001d7308 */ /* 0x000ea20000001000 */
[----:B------:R-:W-:Y:S01]  /*3160*/  FMUL.FTZ R31, R60, R31 ;  /* 0x0000001f3c1f7220 */ /* 0x000fe20000410000 */
[----:B------:R-:W-:Y:S02]  /*3170*/  HADD2.F32 R60, -RZ, R46.H1_H1 ;  /* 0x3000002eff3c7230 */ /* 0x000fe40000004100 */
[----:B-1----:R-:W-:-:S04]  /*3180*/  FADD.FTZ R23, -R28, 1 ;  /* 0x3f8000001c177421 */ /* 0x002fc80000010100 */
[----:B------:R-:W1:Y:S01]  /*3190*/  MUFU.EX2 R25, R25 ;  /* 0x0000001900197308 */ /* 0x000e620000000800 */
[----:B------:R-:W-:Y:S01]  /*31a0*/  FFMA.FTZ R22, R22, R23, 1 ;  /* 0x3f80000016167423 */ /* 0x000fe20000010017 */
[----:B------:R-:W-:Y:S01]  /*31b0*/  FMUL.FTZ R23, R67, R28 ;  /* 0x0000001c43177220 */ /* 0x000fe20000410000 */
[----:B0-----:R-:W-:Y:S01]  /*31c0*/  FADD.FTZ R32, R32, 1 ;  /* 0x3f80000020207421 */ /* 0x001fe20000010000 */
[----:B------:R-:W-:Y:S02]  /*31d0*/  HADD2.F32 R67, -RZ, R44.H0_H0 ;  /* 0x2000002cff437230 */ /* 0x000fe40000004100 */
[----:B------:R-:W-:Y:S01]  /*31e0*/  FMUL.FTZ R23, R23, R22 ;  /* 0x0000001617177220 */ /* 0x000fe20000410000 */
[----:B------:R-:W0:Y:S01]  /*31f0*/  MUFU.RCP R28, R32 ;  /* 0x00000020001c7308 */ /* 0x000e220000001000 */
[----:B--2---:R-:W-:Y:S01]  /*3200*/  FADD.FTZ R22, -R29, 1 ;  /* 0x3f8000001d167421 */ /* 0x004fe20000010100 */
[----:B-1----:R-:W-:Y:S01]  /*3210*/  FADD.FTZ R33, R25, 1 ;  /* 0x3f80000019217421 */ /* 0x002fe20000010000 */
[----:B------:R-:W-:-:S02]  /*3220*/  HADD2.F32 R25, -RZ, R43.H0_H0 ;  /* 0x2000002bff197230 */ /* 0x000fc40000004100 */
[----:B------:R-:W-:Y:S01]  /*3230*/  FFMA.FTZ R19, R19, R22, 1 ;  /* 0x3f80000013137423 */ /* 0x000fe20000010016 */
[----:B------:R-:W-:Y:S02]  /*3240*/  FMUL.FTZ R22, R60, R29 ;  /* 0x0000001d3c167220 */ /* 0x000fe40000410000 */
[----:B------:R-:W-:Y:S01]  /*3250*/  FADD.FTZ R25, R25, -UR9 ;  /* 0x8000000919197e21 */ /* 0x000fe20008010000 */
[----:B------:R-:W1:Y:S01]  /*3260*/  MUFU.RCP R33, R33 ;  /* 0x0000002100217308 */ /* 0x000e620000001000 */
[----:B------:R-:W-:Y:S02]  /*3270*/  FMUL.FTZ R22, R22, R19 ;  /* 0x0000001316167220 */ /* 0x000fe40000410000 */
[----:B------:R-:W-:Y:S01]  /*3280*/  FMUL.FTZ R25, R25, UR12 ;  /* 0x0000000c19197c20 */ /* 0x000fe20008410000 */
[----:B0-----:R-:W-:Y:S01]  /*3290*/  FADD.FTZ R29, -R28, 1 ;  /* 0x3f8000001c1d7421 */ /* 0x001fe20000010100 */
[----:B------:R-:W-:Y:S02]  /*32a0*/  FMUL.FTZ R28, R67, R28 ;  /* 0x0000001c431c7220 */ /* 0x000fe40000410000 */
[----:B------:R-:W-:Y:S01]  /*32b0*/  FFMA.FTZ R19, R14, R25, R12 ;  /* 0x000000190e137223 */ /* 0x000fe2000001000c */
[----:B------:R-:W-:Y:S01]  /*32c0*/  FFMA.FTZ R29, R18, R29, 1 ;  /* 0x3f800000121d7423 */ /* 0x000fe2000001001d */
[----:B------:R-:W-:-:S02]  /*32d0*/  HADD2.F32 R18, -RZ, R44.H1_H1 ;  /* 0x3000002cff127230 */ /* 0x000fc40000004100 */
[----:B------:R-:W-:Y:S01]  /*32e0*/  FMUL.FTZ R66, R19, -1.4426950216293334961 ;  /* 0xbfb8aa3b13427820 */ /* 0x000fe20000410000 */
[----:B------:R-:W-:-:S05]  /*32f0*/  FMUL.FTZ R29, R28, R29 ;  /* 0x0000001d1c1d7220 */ /* 0x000fca0000410000 */
[----:B------:R-:W0:Y:S01]  /*3300*/  MUFU.EX2 R66, R66 ;  /* 0x0000004200427308 */ /* 0x000e220000000800 */
[----:B-1----:R-:W-:Y:S01]  /*3310*/  FADD.FTZ R67, -R33, 1 ;  /* 0x3f80000021437421 */ /* 0x002fe20000010100 */
[----:B------:R-:W-:-:S03]  /*3320*/  FMUL.FTZ R33, R18, R33 ;  /* 0x0000002112217220 */ /* 0x000fc60000410000 */
[----:B------:R-:W-:Y:S01]  /*3330*/  FFMA.FTZ R32, R20, R67, 1 ;  /* 0x3f80000014207423 */ /* 0x000fe20000010043 */
[----:B------:R-:W-:-:S03]  /*3340*/  HADD2.F32 R20, -RZ, R43.H1_H1 ;  /* 0x3000002bff147230 */ /* 0x000fc60000004100 */
[----:B------:R-:W-:Y:S01]  /*3350*/  FMUL.FTZ R28, R33, R32 ;  /* 0x00000020211c7220 */ /* 0x000fe20000410000 */
[----:B------:R-:W-:Y:S02]  /*3360*/  HADD2.F32 R33, -RZ, R42.H0_H0 ;  /* 0x2000002aff217230 */ /* 0x000fe40000004100 */
[----:B------:R-:W-:Y:S01]  /*3370*/  FADD.FTZ R20, R20, -UR9 ;  /* 0x8000000914147e21 */ /* 0x000fe20008010000 */
[----:B0-----:R-:W-:-:S03]  /*3380*/  FADD.FTZ R60, R66, 1 ;  /* 0x3f800000423c7421 */ /* 0x001fc60000010000 */
[----:B------:R-:W-:-:S04]  /*3390*/  FMUL.FTZ R20, R20, UR12 ;  /* 0x0000000c14147c20 */ /* 0x000fc80008410000 */
[----:B------:R-:W-:Y:S01]  /*33a0*/  FFMA.FTZ R18, R15, R20, R13 ;  /* 0x000000140f127223 */ /* 0x000fe2000001000d */
[----:B------:R-:W0:Y:S03]  /*33b0*/  MUFU.RCP R60, R60 ;  /* 0x0000003c003c7308 */ /* 0x000e260000001000 */
[----:B------:R-:W-:-:S06]  /*33c0*/  FMUL.FTZ R66, R18, -1.4426950216293334961 ;  /* 0xbfb8aa3b12427820 */ /* 0x000fcc0000410000 */
[----:B------:R-:W1:Y:S01]  /*33d0*/  MUFU.EX2 R66, R66 ;  /* 0x0000004200427308 */ /* 0x000e620000000800 */
[----:B0-----:R-:W-:-:S04]  /*33e0*/  FADD.FTZ R32, -R60, 1 ;  /* 0x3f8000003c207421 */ /* 0x001fc80000010100 */
[----:B------:R-:W-:Y:S01]  /*33f0*/  FFMA.FTZ R68, R19, R32, 1 ;  /* 0x3f80000013447423 */ /* 0x000fe20000010020 */
[----:B-1----:R-:W-:Y:S01]  /*3400*/  FADD.FTZ R32, R66, 1 ;  /* 0x3f80000042207421 */ /* 0x002fe20000010000 */
[----:B------:R-:W-:Y:S01]  /*3410*/  FMUL.FTZ R19, R33, R60 ;  /* 0x0000003c21137220 */ /* 0x000fe20000410000 */
[----:B------:R-:W-:Y:S01]  /*3420*/  FMUL.FTZ R60, R14, R30 ;  /* 0x0000001e0e3c7220 */ /* 0x000fe20000410000 */
[----:B------:R-:W-:Y:S02]  /*3430*/  FMUL.FTZ R33, R15, R31 ;  /* 0x0000001f0f217220 */ /* 0x000fe40000410000 */
[----:B------:R-:W-:Y:S01]  /*3440*/  FMUL.FTZ R19, R19, R68 ;  /* 0x0000004413137220 */ /* 0x000fe20000410000 */
[----:B------:R-:W0:Y:S01]  /*3450*/  MUFU.RCP R32, R32 ;  /* 0x0000002000207308 */ /* 0x000e220000001000 */
[----:B------:R-:W-:Y:S01]  /*3460*/  FFMA.FTZ R67, R17, R60, RZ ;  /* 0x0000003c11437223 */ /* 0x000fe200000100ff */
[----:B------:R-:W-:-:S03]  /*3470*/  FADD.FTZ R66, RZ, R60 ;  /* 0x0000003cff427221 */ /* 0x000fc60000010000 */
[----:B------:R-:W-:Y:S01]  /*3480*/  FFMA.FTZ R60, R16, R33, R67 ;  /* 0x00000021103c7223 */ /* 0x000fe20000010043 */
[----:B------:R-:W-:Y:S02]  /*3490*/  HADD2.F32 R67, -RZ, R42.H1_H1 ;  /* 0x3000002aff437230 */ /* 0x000fe40000004100 */
[----:B------:R-:W-:-:S03]  /*34a0*/  FADD.FTZ R33, R33, R66 ;  /* 0x0000004221217221 */ /* 0x000fc60000010000 */
[----:B0-----:R-:W-:Y:S01]  /*34b0*/  FMUL.FTZ R66, R67, R32 ;  /* 0x0000002043427220 */ /* 0x001fe20000410000 */
[----:B------:R-:W-:Y:S01]  /*34c0*/  FADD.FTZ R67, -R32, 1 ;  /* 0x3f80000020437421 */ /* 0x000fe20000010100 */
[----:B------:R-:W-:-:S03]  /*34d0*/  FADD.FTZ R32, RZ, R30 ;  /* 0x0000001eff207221 */ /* 0x000fc60000010000 */
[----:B------:R-:W-:Y:S01]  /*34e0*/  FFMA.FTZ R67, R18, R67, 1 ;  /* 0x3f80000012437423 */ /* 0x000fe20000010043 */
[----:B------:R-:W-:-:S03]  /*34f0*/  FADD.FTZ R32, R32, R23 ;  /* 0x0000001720207221 */ /* 0x000fc60000010000 */
[----:B------:R-:W-:Y:S01]  /*3500*/  FMUL.FTZ R18, R66, R67 ;  /* 0x0000004342127220 */ /* 0x000fe20000410000 */
[----:B------:R-:W-:Y:S01]  /*3510*/  FFMA.FTZ R66, R17, R30, RZ ;  /* 0x0000001e11427223 */ /* 0x000fe200000100ff */
[----:B------:R-:W-:Y:S02]  /*3520*/  HADD2.F32 R17, -RZ, R41.H0_H0 ;  /* 0x20000029ff117230 */ /* 0x000fe40000004100 */
[-C--:B------:R-:W-:Y:S01]  /*3530*/  FMUL.FTZ R67, R14, R23.reuse ;  /* 0x000000170e437220 */ /* 0x080fe20000410000 */
[----:B------:R-:W-:Y:S01]  /*3540*/  FADD.FTZ R32, R32, R29 ;  /* 0x0000001d20207221 */ /* 0x000fe20000010000 */
[----:B------:R-:W-:Y:S01]  /*3550*/  FFMA.FTZ R30, R21, R23, R66 ;  /* 0x00000017151e7223 */ /* 0x000fe20000010042 */
[----:B------:R-:W-:Y:S02]  /*3560*/  FADD.FTZ R17, R17, -UR9 ;  /* 0x8000000911117e21 */ /* 0x000fe40008010000 */
[----:B------:R-:W-:Y:S01]  /*3570*/  FADD.FTZ R32, R32, R19 ;  /* 0x0000001320207221 */ /* 0x000fe20000010000 */
[----:B------:R-:W-:Y:S01]  /*3580*/  FFMA.FTZ R30, R27, R29, R30 ;  /* 0x0000001d1b1e7223 */ /* 0x000fe2000001001e */
[----:B------:R-:W-:Y:S01]  /*3590*/  FMUL.FTZ R23, R17, UR12 ;  /* 0x0000000c11177c20 */ /* 0x000fe20008410000 */
[----:B------:R-:W-:Y:S01]  /*35a0*/  FFMA.FTZ R17, R21, R67, R60 ;  /* 0x0000004315117223 */ /* 0x000fe2000001003c */
[----:B------:R-:W-:Y:S01]  /*35b0*/  FADD.FTZ R60, R33, R67 ;  /* 0x00000043213c7221 */ /* 0x000fe20000010000 */
[----:B------:R-:W-:-:S02]  /*35c0*/  HADD2.F32 R33, -RZ, R40.H0_H0 ;  /* 0x20000028ff217230 */ /* 0x000fc40000004100 */
[----:B------:R-:W-:Y:S01]  /*35d0*/  FFMA.FTZ R21, R14, R23, R12 ;  /* 0x000000170e157223 */ /* 0x000fe2000001000c */
[----:B------:R-:W-:-:S03]  /*35e0*/  FFMA.FTZ R30, R25, R19, R30 ;  /* 0x00000013191e7223 */ /* 0x000fc6000001001e */
[----:B------:R-:W-:-:S06]  /*35f0*/  FMUL.FTZ R66, R21, -1.4426950216293334961 ;  /* 0xbfb8aa3b15427820 */ /* 0x000fcc0000410000 */
[----:B------:R-:W0:Y:S02]  /*3600*/  MUFU.EX2 R66, R66 ;  /* 0x0000004200427308 */ /* 0x000e240000000800 */
[----:B0-----:R-:W-:Y:S01]  /*3610*/  FADD.FTZ R68, R66, 1 ;  /* 0x3f80000042447421 */ /* 0x001fe20000010000 */
[----:B------:R-:W-:-:S04]  /*3620*/  FMUL.FTZ R66, R15, R22 ;  /* 0x000000160f427220 */ /* 0x000fc80000410000 */
[----:B------:R-:W-:Y:S01]  /*3630*/  FADD.FTZ R60, R66, R60 ;  /* 0x0000003c423c7221 */ /* 0x000fe20000010000 */
[----:B------:R-:W0:Y:S02]  /*3640*/  MUFU.RCP R68, R68 ;  /* 0x0000004400447308 */ /* 0x000e240000001000 */
[----:B0-----:R-:W-:Y:S01]  /*3650*/  FADD.FTZ R67, -R68, 1 ;  /* 0x3f80000044437421 */ /* 0x001fe20000010100 */
[----:B------:R-:W-:-:S03]  /*3660*/  FMUL.FTZ R33, R33, R68 ;  /* 0x0000004421217220 */ /* 0x000fc60000410000 */
[----:B------:R-:W-:Y:S01]  /*3670*/  FFMA.FTZ R21, R21, R67, 1 ;  /* 0x3f80000015157423 */ /* 0x000fe20000010043 */
[----:B------:R-:W-:Y:S01]  /*3680*/  FFMA.FTZ R67, R16, R31, RZ ;  /* 0x0000001f10437223 */ /* 0x000fe200000100ff */
[----:B------:R-:W-:Y:S02]  /*3690*/  HADD2.F32 R16, -RZ, R41.H1_H1 ;  /* 0x30000029ff107230 */ /* 0x000fe40000004100 */
[----:B------:R-:W-:Y:S01]  /*36a0*/  FMUL.FTZ R21, R33, R21 ;  /* 0x0000001521157220 */ /* 0x000fe20000410000 */
[----:B------:R-:W-:Y:S01]  /*36b0*/  FADD.FTZ R33, RZ, R31 ;  /* 0x0000001fff217221 */ /* 0x000fe20000010000 */
[----:B------:R-:W-:Y:S01]  /*36c0*/  FFMA.FTZ R31, R24, R22, R67 ;  /* 0x00000016181f7223 */ /* 0x000fe20000010043 */
[----:B------:R-:W-:Y:S01]  /*36d0*/  FADD.FTZ R16, R16, -UR9 ;  /* 0x8000000910107e21 */ /* 0x000fe20008010000 */
[----:B------:R-:W-:Y:S01]  /*36e0*/  FADD.FTZ R32, R32, R21 ;  /* 0x0000001520207221 */ /* 0x000fe20000010000 */
[----:B------:R-:W-:Y:S01]  /*36f0*/  FADD.FTZ R33, R33, R22 ;  /* 0x0000001621217221 */ /* 0x000fe20000010000 */
[----:B------:R-:W-:Y:S01]  /*3700*/  FFMA.FTZ R31, R26, R28, R31 ;  /* 0x0000001c1a1f7223 */ /* 0x000fe2000001001f */
[----:B------:R-:W-:Y:S01]  /*3710*/  FMUL.FTZ R22, R16, UR12 ;  /* 0x0000000c10167c20 */ /* 0x000fe20008410000 */
[----:B------:R-:W-:Y:S01]  /*3720*/  FFMA.FTZ R16, R24, R66, R17 ;  /* 0x0000004218107223 */ /* 0x000fe20000010011 */
[----:B------:R-:W-:Y:S01]  /*3730*/  FADD.FTZ R33, R33, R28 ;  /* 0x0000001c21217221 */ /* 0x000fe20000010000 */
[----:B------:R-:W-:Y:S01]  /*3740*/  FFMA.FTZ R31, R20, R18, R31 ;  /* 0x00000012141f7223 */ /* 0x000fe2000001001f */
[----:B------:R-:W-:Y:S01]  /*3750*/  FFMA.FTZ R17, R15, R22, R13 ;  /* 0x000000160f117223 */ /* 0x000fe2000001000d */
[----:B------:R-:W-:Y:S01]  /*3760*/  FFMA.FTZ R30, R23, R21, R30 ;  /* 0x00000015171e7223 */ /* 0x000fe2000001001e */
[----:B------:R-:W-:-:S02]  /*3770*/  FADD.FTZ R33, R33, R18 ;  /* 0x0000001221217221 */ /* 0x000fc40000010000 */
[----:B------:R-:W-:-:S06]  /*3780*/  FMUL.FTZ R67, R17, -1.4426950216293334961 ;  /* 0xbfb8aa3b11437820 */ /* 0x000fcc0000410000 */
[----:B------:R-:W0:Y:S02]  /*3790*/  MUFU.EX2 R67, R67 ;  /* 0x0000004300437308 */ /* 0x000e240000000800 */
[----:B0-----:R-:W-:Y:S01]  /*37a0*/  FADD.FTZ R68, R67, 1 ;  /* 0x3f80000043447421 */ /* 0x001fe20000010000 */
[----:B------:R-:W-:-:S04]  /*37b0*/  FMUL.FTZ R67, R14, R29 ;  /* 0x0000001d0e437220 */ /* 0x000fc80000410000 */
[----:B------:R-:W-:Y:S01]  /*37c0*/  FFMA.FTZ R29, R27, R67, R16 ;  /* 0x000000431b1d7223 */ /* 0x000fe20000010010 */
[----:B------:R-:W0:Y:S01]  /*37d0*/  MUFU.RCP R68, R68 ;  /* 0x0000004400447308 */ /* 0x000e220000001000 */
[----:B------:R-:W-:Y:S01]  /*37e0*/  FADD.FTZ R60, R60, R67 ;  /* 0x000000433c3c7221 */ /* 0x000fe20000010000 */
[----:B------:R-:W-:Y:S02]  /*37f0*/  HADD2.F32 R27, -RZ, R38.H0_H0 ;  /* 0x20000026ff1b7230 */ /* 0x000fe40000004100 */
[----:B0-----:R-:W-:Y:S01]  /*3800*/  FADD.FTZ R66, -R68, 1 ;  /* 0x3f80000044427421 */ /* 0x001fe20000010100 */
[----:B------:R-:W-:-:S03]  /*3810*/  FMUL.FTZ R24, R69, R68 ;  /* 0x0000004445187220 */ /* 0x000fc60000410000 */
[----:B------:R-:W-:-:S04]  /*3820*/  FFMA.FTZ R17, R17, R66, 1 ;  /* 0x3f80000011117423 */ /* 0x000fc80000010042 */
[----:B------:R-:W-:Y:S01]  /*3830*/  FMUL.FTZ R24, R24, R17 ;  /* 0x0000001118187220 */ /* 0x000fe20000410000 */
[----:B------:R-:W-:-:S03]  /*3840*/  HADD2.F32 R17, -RZ, R39.H0_H0 ;  /* 0x20000027ff117230 */ /* 0x000fc60000004100 */
[----:B------:R-:W-:Y:S01]  /*3850*/  FADD.FTZ R33, R33, R24 ;  /* 0x0000001821217221 */ /* 0x000fe20000010000 */
[-C--:B------:R-:W-:Y:S01]  /*3860*/  FFMA.FTZ R31, R22, R24.reuse, R31 ;  /* 0x00000018161f7223 */ /* 0x080fe2000001001f */
[----:B------:R-:W-:Y:S01]  /*3870*/  FADD.FTZ R17, R17, -UR9 ;  /* 0x8000000911117e21 */ /* 0x000fe20008010000 */
[----:B------:R-:W-:-:S03]  /*3880*/  FMUL.FTZ R24, R15, R24 ;  /* 0x000000180f187220 */ /* 0x000fc60000410000 */
[----:B------:R-:W-:-:S04]  /*3890*/  FMUL.FTZ R17, R17, UR12 ;  /* 0x0000000c11117c20 */ /* 0x000fc80008410000 */
[----:B------:R-:W-:-:S04]  /*38a0*/  FFMA.FTZ R16, R14, R17, R12 ;  /* 0x000000110e107223 */ /* 0x000fc8000001000c */
[----:B------:R-:W-:-:S06]  /*38b0*/  FMUL.FTZ R66, R16, -1.4426950216293334961 ;  /* 0xbfb8aa3b10427820 */ /* 0x000fcc0000410000 */
[----:B------:R-:W0:Y:S02]  /*38c0*/  MUFU.EX2 R66, R66 ;  /* 0x0000004200427308 */ /* 0x000e240000000800 */
[----:B0-----:R-:W-:Y:S01]  /*38d0*/  FADD.FTZ R68, R66, 1 ;  /* 0x3f80000042447421 */ /* 0x001fe20000010000 */
[----:B------:R-:W-:-:S04]  /*38e0*/  FMUL.FTZ R66, R15, R28 ;  /* 0x0000001c0f427220 */ /* 0x000fc80000410000 */
[----:B------:R-:W-:Y:S01]  /*38f0*/  FFMA.FTZ R28, R26, R66, R29 ;  /* 0x000000421a1c7223 */ /* 0x000fe2000001001d */
[----:B------:R-:W0:Y:S01]  /*3900*/  MUFU.RCP R68, R68 ;  /* 0x0000004400447308 */ /* 0x000e220000001000 */
[----:B------:R-:W-:Y:S01]  /*3910*/  FADD.FTZ R60, R66, R60 ;  /* 0x0000003c423c7221 */ /* 0x000fe20000010000 */
[----:B------:R-:W-:Y:S02]  /*3920*/  HADD2.F32 R66, -RZ, R38.H1_H1 ;  /* 0x30000026ff427230 */ /* 0x000fe40000004100 */
[----:B0-----:R-:W-:Y:S01]  /*3930*/  FADD.FTZ R67, -R68, 1 ;  /* 0x3f80000044437421 */ /* 0x001fe20000010100 */
[----:B------:R-:W-:-:S03]  /*3940*/  FMUL.FTZ R27, R27, R68 ;  /* 0x000000441b1b7220 */ /* 0x000fc60000410000 */
[----:B------:R-:W-:-:S04]  /*3950*/  FFMA.FTZ R16, R16, R67, 1 ;  /* 0x3f80000010107423 */ /* 0x000fc80000010043 */
[----:B------:R-:W-:Y:S01]  /*3960*/  FMUL.FTZ R27, R27, R16 ;  /* 0x000000101b1b7220 */ /* 0x000fe20000410000 */
[----:B------:R-:W-:-:S03]  /*3970*/  HADD2.F32 R16, -RZ, R39.H1_H1 ;  /* 0x30000027ff107230 */ /* 0x000fc60000004100 */
        /* <DEDUP_REMOVED lines=8> */
[----:B0-----:R-:W-:-:S06]  /*3a00*/  FADD.FTZ R67, R29, 1 ;  /* 0x3f8000001d437421 */ /* 0x001fcc0000010000 */
[----:B------:R-:W0:Y:S02]  /*3a10*/  MUFU.RCP R67, R67 ;  /* 0x0000004300437308 */ /* 0x000e240000001000 */
[----:B0-----:R-:W-:Y:S01]  /*3a20*/  FADD.FTZ R69, -R67, 1 ;  /* 0x3f80000043457421 */ /* 0x001fe20000010100 */
[----:B------:R-:W-:Y:S01]  /*3a30*/  FMUL.FTZ R66, R66, R67 ;  /* 0x0000004342427220 */ /* 0x000fe20000410000 */
[----:B------:R-:W-:Y:S02]  /*3a40*/  FMUL.FTZ R67, R14, R19 ;  /* 0x000000130e437220 */ /* 0x000fe40000410000 */
[----:B------:R-:W-:Y:S02]  /*3a50*/  FFMA.FTZ R69, R26, R69, 1 ;  /* 0x3f8000001a457423 */ /* 0x000fe40000010045 */
[----:B------:R-:W-:Y:S01]  /*3a60*/  FFMA.FTZ R29, R25, R67, R28 ;  /* 0x00000043191d7223 */ /* 0x000fe2000001001c */
[----:B------:R-:W-:Y:S01]  /*3a70*/  FADD.FTZ R60, R60, R67 ;  /* 0x000000433c3c7221 */ /* 0x000fe20000010000 */
[----:B------:R-:W-:Y:S01]  /*3a80*/  FMUL.FTZ R26, R66, R69 ;  /* 0x00000045421a7220 */ /* 0x000fe20000410000 */
[----:B------:R-:W-:-:S02]  /*3a90*/  HADD2.F32 R66, -RZ, R37.H0_H0 ;  /* 0x20000025ff427230 */ /* 0x000fc40000004100 */
[----:B------:R-:W-:Y:S02]  /*3aa0*/  HADD2.F32 R67, -RZ, R36.H0_H0 ;  /* 0x20000024ff437230 */ /* 0x000fe40000004100 */
        /* <DEDUP_REMOVED lines=37> */
[----:B------:R-:W-:Y:S01]  /*3d00*/  FMUL.FTZ R29, R14, R21 ;  /* 0x000000150e1d7220 */ /* 0x000fe20000410000 */
[----:B------:R-:W-:Y:S02]  /*3d10*/  FMUL.FTZ R28, R15, R28 ;  /* 0x0000001c0f1c7220 */ /* 0x000fe40000410000 */
[----:B------:R-:W-:Y:S01]  /*3d20*/  FMUL.FTZ R21, R68, UR12 ;  /* 0x0000000c44157c20 */ /* 0x000fe20008410000 */
[----:B------:R-:W-:Y:S01]  /*3d30*/  FFMA.FTZ R23, R23, R29, R20 ;  /* 0x0000001d17177223 */ /* 0x000fe20000010014 */
[----:B------:R-:W-:Y:S02]  /*3d40*/  HADD2.F32 R68, -RZ, R34.H0_H0 ;  /* 0x20000022ff447230 */ /* 0x000fe40000004100 */
[----:B------:R-:W-:Y:S01]  /*3d50*/  FADD.FTZ R60, R60, R29 ;  /* 0x0000001d3c3c7221 */ /* 0x000fe20000010000 */
[----:B------:R-:W-:Y:S01]  /*3d60*/  FFMA.FTZ R20, R14, R21, R12 ;  /* 0x000000150e147223 */ /* 0x000fe2000001000c */
[----:B------:R-:W-:-:S02]  /*3d70*/  FFMA.FTZ R22, R22, R24, R23 ;  /* 0x0000001816167223 */ /* 0x000fc40000010017 */
[----:B------:R-:W-:Y:S01]  /*3d80*/  FADD.FTZ R60, R24, R60 ;  /* 0x0000003c183c7221 */ /* 0x000fe20000010000 */
[----:B------:R-:W-:Y:S01]  /*3d90*/  FMUL.FTZ R66, R20, -1.4426950216293334961 ;  /* 0xbfb8aa3b14427820 */ /* 0x000fe20000410000 */
[----:B------:R-:W-:Y:S02]  /*3da0*/  HADD2.F32 R24, -RZ, R34.H1_H1 ;  /* 0x30000022ff187230 */ /* 0x000fe40000004100 */
[----:B------:R-:W-:Y:S01]  /*3db0*/  FFMA.FTZ R17, R17, R27, R22 ;  /* 0x0000001b11117223 */ /* 0x000fe20000010016 */
[----:B------:R-:W-:Y:S02]  /*3dc0*/  FADD.FTZ R60, R60, R27 ;  /* 0x0000001b3c3c7221 */ /* 0x000fe40000010000 */
[----:B------:R-:W0:Y:S01]  /*3dd0*/  MUFU.EX2 R66, R66 ;  /* 0x0000004200427308 */ /* 0x000e220000000800 */
[----:B------:R-:W-:Y:S01]  /*3de0*/  FFMA.FTZ R16, R16, R26, R17 ;  /* 0x0000001a10107223 */ /* 0x000fe20000010011 */
[----:B------:R-:W-:Y:S01]  /*3df0*/  FADD.FTZ R60, R26, R60 ;  /* 0x0000003c1a3c7221 */ /* 0x000fe20000010000 */
[----:B------:R-:W-:-:S02]  /*3e00*/  HADD2.F32 R26, -RZ, R4.H1_H1 ;  /* 0x30000004ff1a7230 */ /* 0x000fc40000004100 */
[----:B------:R-:W-:Y:S01]  /*3e10*/  FFMA.FTZ R19, R19, R25, R16 ;  /* 0x0000001913137223 */ /* 0x000fe20000010010 */
[----:B------:R-:W-:-:S03]  /*3e20*/  FADD.FTZ R60, R60, R25 ;  /* 0x000000193c3c7221 */ /* 0x000fc60000010000 */
[----:B------:R-:W-:Y:S01]  /*3e30*/  FFMA.FTZ R18, R18, R28, R19 ;  /* 0x0000001c12127223 */ /* 0x000fe20000010013 */
[----:B------:R-:W-:Y:S01]  /*3e40*/  FADD.FTZ R60, R28, R60 ;  /* 0x0000003c1c3c7221 */ /* 0x000fe20000010000 */
[----:B------:R-:W-:Y:S02]  /*3e50*/  HADD2.F32 R28, -RZ, R6.H1_H1 ;  /* 0x30000006ff1c7230 */ /* 0x000fe40000004100 */
[----:B0-----:R-:W-:-:S06]  /*3e60*/  FADD.FTZ R67, R66, 1 ;  /* 0x3f80000042437421 */ /* 0x001fcc0000010000 */
[----:B------:R-:W0:Y:S02]  /*3e70*/  MUFU.RCP R67, R67 ;  /* 0x0000004300437308 */ /* 0x000e240000001000 */
        /* <DEDUP_REMOVED lines=9> */
[----:B------:R-:W-:Y:S01]  /*3f10*/  FMUL.FTZ R20, R20, UR12 ;  /* 0x0000000c14147c20 */ /* 0x000fe20008410000 */
[----:B------:R-:W-:Y:S01]  /*3f20*/  FFMA.FTZ R21, R21, R29, R18 ;  /* 0x0000001d15157223 */ /* 0x000fe20000010012 */
[----:B------:R-:W-:Y:S02]  /*3f30*/  FADD.FTZ R60, R60, R29 ;  /* 0x0000001d3c3c7221 */ /* 0x000fe40000010000 */
        /* <DEDUP_REMOVED lines=8> */
[----:B------:R-:W-:-:S03]  /*3fc0*/  HADD2.F32 R68, -RZ, R4.H0_H0 ;  /* 0x20000004ff447230 */ /* 0x000fc60000004100 */
[----:B------:R-:W-:Y:S01]  /*3fd0*/  FMUL.FTZ R24, R24, R23 ;  /* 0x0000001718187220 */ /* 0x000fe20000410000 */
[----:B------:R-:W-:-:S03]  /*3fe0*/  HADD2.F32 R23, -RZ, R3.H0_H0 ;  /* 0x20000003ff177230 */ /* 0x000fc60000004100 */
[----:B------:R-:W-:Y:S01]  /*3ff0*/  FADD.FTZ R33, R33, R24 ;  /* 0x0000001821217221 */ /* 0x000fe20000010000 */
[----:B------:R-:W-:Y:S01]  /*4000*/  FFMA.FTZ R31, R20, R24, R31 ;  /* 0x00000018141f7223 */ /* 0x000fe2000001001f */
[----:B------:R-:W-:-:S04]  /*4010*/  FADD.FTZ R23, R23, -UR9 ;  /* 0x8000000917177e21 */ /* 0x000fc80008010000 */
        /* <DEDUP_REMOVED lines=107> */
[----:B------:R-:W-:-:S02]  /*46d0*/  HADD2.F32 R67, -RZ, R9.H1_H1 ;  /* 0x30000009ff437230 */ /* 0x000fc40000004100 */
[----:B------:R-:W-:Y:S02]  /*46e0*/  HADD2.F32 R66, -RZ, R10.H1_H1 ;  /* 0x3000000aff427230 */ /* 0x000fe40000004100 */
        /* <DEDUP_REMOVED lines=72> */
[----:B------:R-:W-:Y:S01]  /*4b70*/  FFMA.FTZ R30, R27, R19, R30 ;  /* 0x000000131b1e7223 */ /* 0x000fe2000001001e */
[----:B------:R-:W-:Y:S01]  /*4b80*/  FADD.FTZ R32, R32, R19 ;  /* 0x0000001320207221 */ /* 0x000fe20000010000 */
        /* <DEDUP_REMOVED lines=68> */
[----:B------:R-:W-:-:S03]  /*4fd0*/  HADD2.F32 R66, -RZ, R58.H1_H1 ;  /* 0x3000003aff427230 */ /* 0x000fc60000004100 */
        /* <DEDUP_REMOVED lines=10> */
[----:B------:R-:W-:-:S03]  /*5080*/  FMUL.FTZ R67, R14, R19 ;  /* 0x000000130e437220 */ /* 0x000fc60000410000 */
[----:B------:R-:W-:Y:S01]  /*5090*/  FMUL.FTZ R19, R29, R16 ;  /* 0x000000101d137220 */ /* 0x000fe20000410000 */
[----:B------:R-:W-:Y:S01]  /*50a0*/  FFMA.FTZ R26, R27, R67, R26 ;  /* 0x000000431b1a7223 */ /* 0x000fe2000001001a */
[----:B------:R-:W-:Y:S01]  /*50b0*/  FADD.FTZ R60, R60, R67 ;  /* 0x000000433c3c7221 */ /* 0x000fe20000010000 */
[----:B------:R-:W-:Y:S01]  /*50c0*/  FMUL.FTZ R27, R15, R18 ;  /* 0x000000120f1b7220 */ /* 0x000fe20000410000 */
[----:B------:R-:W-:-:S03]  /*50d0*/  FADD.FTZ R18, R32, R25 ;  /* 0x0000001920127221 */ /* 0x000fc60000010000 */
[----:B------:R-:W-:Y:S01]  /*50e0*/  FFMA.FTZ R26, R20, R27, R26 ;  /* 0x0000001b141a7223 */ /* 0x000fe2000001001a */
[----:B------:R-:W-:Y:S01]  /*50f0*/  FADD.FTZ R60, R27, R60 ;  /* 0x0000003c1b3c7221 */ /* 0x000fe20000010000 */
[----:B------:R-:W-:-:S04]  /*5100*/  FMUL.FTZ R27, R14, R21 ;  /* 0x000000150e1b7220 */ /* 0x000fc80000410000 */
[----:B------:R-:W-:Y:S01]  /*5110*/  FFMA.FTZ R29, R23, R27, R26 ;  /* 0x0000001b171d7223 */ /* 0x000fe2000001001a */
[----:B------:R-:W-:Y:S01]  /*5120*/  FADD.FTZ R60, R60, R27 ;  /* 0x0000001b3c3c7221 */ /* 0x000fe20000010000 */
[----:B------:R-:W-:Y:S01]  /*5130*/  FMUL.FTZ R27, R15, R24 ;  /* 0x000000180f1b7220 */ /* 0x000fe20000410000 */
[----:B------:R-:W-:Y:S01]  /*5140*/  FMUL.FTZ R23, R14, R25 ;  /* 0x000000190e177220 */ /* 0x000fe20000410000 */
[----:B------:R-:W-:Y:S02]  /*5150*/  FADD.FTZ R24, R33, R24 ;  /* 0x0000001821187221 */ /* 0x000fe40000010000 */
[----:B------:R-:W-:Y:S01]  /*5160*/  FFMA.FTZ R16, R22, R27, R29 ;  /* 0x0000001b16107223 */ /* 0x000fe2000001001d */
[----:B------:R-:W-:Y:S01]  /*5170*/  FADD.FTZ R60, R27, R60 ;  /* 0x0000003c1b3c7221 */ /* 0x000fe20000010000 */
[----:B------:R-:W-:Y:S02]  /*5180*/  FMUL.FTZ R27, R15, R19 ;  /* 0x000000130f1b7220 */ /* 0x000fe40000410000 */
[C---:B------:R-:W-:Y:S01]  /*5190*/  FFMA.FTZ R21, R17.reuse, R23, R16 ;  /* 0x0000001711157223 */ /* 0x040fe20000010010 */
[----:B------:R-:W-:Y:S01]  /*51a0*/  FADD.FTZ R60, R60, R23 ;  /* 0x000000173c3c7221 */ /* 0x000fe20000010000 */
[----:B------:R-:W-:Y:S01]  /*51b0*/  FFMA.FTZ R16, R17, R25, R30 ;  /* 0x0000001911107223 */ /* 0x000fe2000001001e */
[C---:B------:R-:W-:Y:S01]  /*51c0*/  FFMA.FTZ R17, R28.reuse, R19, R31 ;  /* 0x000000131c117223 */ /* 0x040fe2000001001f */
[----:B------:R-:W-:Y:S01]  /*51d0*/  FFMA.FTZ R21, R28, R27, R21 ;  /* 0x0000001b1c157223 */ /* 0x000fe20000010015 */
[----:B------:R-:W-:Y:S01]  /*51e0*/  FADD.FTZ R20, R27, R60 ;  /* 0x0000003c1b147221 */ /* 0x000fe20000010000 */
[----:B------:R-:W-:-:S07]  /*51f0*/  FADD.FTZ R19, R24, R19 ;  /* 0x0000001318137221 */ /* 0x000fce0000010000 */
.L_x_636:
[----:B------:R-:W0:Y:S01]  /*5200*/  S2R R68, SR_TID.X ;  /* 0x0000000000447919 */ /* 0x000e220000002100 */
[----:B------:R-:W1:Y:S01]  /*5210*/  S2UR UR14, SR_CgaCtaId ;  /* 0x00000000000e79c3 */ /* 0x000e620000008800 */
[----:B------:R-:W-:Y:S01]  /*5220*/  ISETP.NE.AND P2, PT, R2, RZ, PT ;  /* 0x000000ff0200720c */ /* 0x000fe20003f45270 */
[----:B------:R-:W-:Y:S01]  /*5230*/  UMOV UR8, 0x400 ;  /* 0x0000040000087882 */ /* 0x000fe20000000000 */
[----:B------:R-:W2:Y:S01]  /*5240*/  LDCU UR7, c[0x0][0x374] ;  /* 0x00006e80ff0777ac */ /* 0x000ea20008000800 */
[----:B------:R-:W-:Y:S01]  /*5250*/  BSSY.RECONVERGENT B0, `(.L_x_637) ;  /* 0x0000050000007945 */ /* 0x000fe20003800200 */
[----:B------:R-:W-:-:S09]  /*5260*/  UIADD3 UR5, UPT, UPT, UR8, 0x90, URZ ;  /* 0x0000009008057890 */ /* 0x000fd2000fffe0ff */
[----:B------:R-:W-:Y:S01]  /*5270*/  VOTEU.ALL UP0, P2 ;  /* 0x0000000000ff7886 */ /* 0x000fe20001000000 */
[----:B-1----:R-:W-:-:S04]  /*5280*/  ULEA UR5, UR14, UR5, 0x18 ;  /* 0x000000050e057291 */ /* 0x002fc8000f8ec0ff */
[----:B------:R-:W-:Y:S01]  /*5290*/  @!UP0 ULEA UR13, UR14, UR8, 0x18 ;  /* 0x000000080e0d8291 */ /* 0x000fe2000f8ec0ff */
[C---:B0-----:R-:W-:Y:S02]  /*52a0*/  LOP3.LUT R22, R68.reuse, 0x3e0, RZ, 0xc0, !PT ;  /* 0x000003e044167812 */ /* 0x041fe400078ec0ff */
[----:B------:R-:W-:Y:S02]  /*52b0*/  ISETP.NE.AND P1, PT, R68, RZ, PT ;  /* 0x000000ff4400720c */ /* 0x000fe40003f25270 */
[C---:B------:R-:W-:Y:S02]  /*52c0*/  ISETP.GT.U32.AND P0, PT, R22.reuse, 0x168, PT ;  /* 0x000001681600780c */ /* 0x040fe40003f04070 */
[----:B------:R-:W-:Y:S02]  /*52d0*/  IADD3 R22, PT, PT, -R22, 0x187, RZ ;  /* 0x0000018716167810 */ /* 0x000fe40007ffe1ff */
[----:B------:R-:W-:Y:S02]  /*52e0*/  LEA R66, R68, UR5, 0x4 ;  /* 0x0000000544427c11 */ /* 0x000fe4000f8e20ff */
[----:B------:R-:W-:-:S03]  /*52f0*/  SEL R23, R22, 0x1f, P0 ;  /* 0x0000001f16177807 */ /* 0x000fc60000000000 */
[----:B------:R-:W-:Y:S01]  /*5300*/  STS.128 [R66], R16 ;  /* 0x0000001042007388 */ /* 0x000fe20000000c00 */
[----:B------:R-:W-:-:S03]  /*5310*/  ISETP.GE.AND P0, PT, R2, R23, PT ;  /* 0x000000170200720c */ /* 0x000fc60003f06270 */
[----:B------:R-:W0:Y:S04]  /*5320*/  SHFL.DOWN PT, R22, R21, 0x1, R23 ;  /* 0x0820000015167989 */ /* 0x000e2800000e0017 */
[----:B------:R-:W1:Y:S06]  /*5330*/  SHFL.DOWN PT, R25, R20, 0x1, R23 ;  /* 0x0820000014197989 */ /* 0x000e6c00000e0017 */
        /* <DEDUP_REMOVED lines=29> */
[----:B------:R-:W-:-:S05]  /*5510*/  MOV R33, R20 ;  /* 0x0000001400217202 */ /* 0x000fca0000000f00 */
[----:B------:R0:W-:Y:S01]  /*5520*/  @!P2 STS.64 [R22+UR13+0x10], R32 ;  /* 0x000010201600a988 */ /* 0x0001e20008000a0d */
[----:B------:R-:W-:Y:S06]  /*5530*/  BAR.SYNC.DEFER_BLOCKING 0x0 ;  /* 0x0000000000007b1d */ /* 0x000fec0000010000 */
[----:B--2---:R-:W-:Y:S05]  /*5540*/  @P1 BRA `(.L_x_638) ;  /* 0x0000000000801947 */ /* 0x004fea0003800000 */
[----:B------:R-:W-:-:S09]  /*5550*/  ULEA UR5, UR14, UR8, 0x18 ;  /* 0x000000080e057291 */ /* 0x000fd2000f8ec0ff */
[----:B------:R-:W1:Y:S04]  /*5560*/  LDS.64 R20, [UR5+0x18] ;  /* 0x00001805ff147984 */ /* 0x000e680008000a00 */
[----:B------:R-:W2:Y:S04]  /*5570*/  LDS.128 R24, [UR5+0x20] ;  /* 0x00002005ff187984 */ /* 0x000ea80008000c00 */
[----:B------:R-:W3:Y:S01]  /*5580*/  LDS.128 R28, [UR5+0x30] ;  /* 0x00003005ff1c7984 */ /* 0x000ee20008000c00 */
[----:B-1----:R-:W-:Y:S01]  /*5590*/  FADD.FTZ R67, R32, R20 ;  /* 0x0000001420437221 */ /* 0x002fe20000010000 */
[----:B0-----:R-:W-:-:S02]  /*55a0*/  FADD.FTZ R32, R33, R21 ;  /* 0x0000001521207221 */ /* 0x001fc40000010000 */
[----:B------:R-:W0:Y:S01]  /*55b0*/  LDS.128 R20, [UR5+0x40] ;  /* 0x00004005ff147984 */ /* 0x000e220008000c00 */
[----:B--2---:R-:W-:Y:S01]  /*55c0*/  FADD.FTZ R67, R67, R24 ;  /* 0x0000001843437221 */ /* 0x004fe20000010000 */
[----:B------:R-:W-:-:S03]  /*55d0*/  FADD.FTZ R32, R32, R25 ;  /* 0x0000001920207221 */ /* 0x000fc60000010000 */
        /* <DEDUP_REMOVED lines=9> */
[----:B------:R-:W-:Y:S02]  /*5670*/  FADD.FTZ R20, R32, R21 ;  /* 0x0000001520147221 */ /* 0x000fe40000010000 */
[----:B------:R-:W0:Y:S01]  /*5680*/  LDS.64 R32, [UR5+0x70] ;  /* 0x00007005ff207984 */ /* 0x000e220008000a00 */
[----:B------:R-:W-:Y:S01]  /*5690*/  FADD.FTZ R67, R67, R22 ;  /* 0x0000001643437221 */ /* 0x000fe20000010000 */
[----:B------:R-:W-:-:S03]  /*56a0*/  FADD.FTZ R20, R20, R23 ;  /* 0x0000001714147221 */ /* 0x000fc60000010000 */
        /* <DEDUP_REMOVED lines=10> */
.L_x_638:
[----:B------:R-:W-:Y:S05]  /*5750*/  BSYNC.RECONVERGENT B0 ;  /* 0x0000000000007941 */ /* 0x000fea0003800200 */
.L_x_637:
[----:B------:R-:W1:Y:S08]  /*5760*/  LDC R60, c[0x0][0x370] ;  /* 0x0000dc00ff3c7b82 */ /* 0x000e700000000800 */
[----:B------:R-:W-:Y:S01]  /*5770*/  BAR.SYNC.DEFER_BLOCKING 0x0 ;  /* 0x0000000000007b1d */ /* 0x000fe20000010000 */
[----:B------:R-:W-:Y:S01]  /*5780*/  ISETP.GT.U32.AND P2, PT, R68, 0x30, PT ;  /* 0x000000304400780c */ /* 0x000fe20003f44070 */
[----:B------:R-:W-:-:S04]  /*5790*/  IMAD R61, R61, 0x31, R68 ;  /* 0x000000313d3d7824 */ /* 0x000fc800078e0244 */
[----:B------:R-:W-:Y:S01]  /*57a0*/  BSSY.RECONVERGENT B0, `(.L_x_639) ;  /* 0x0000026000007945 */ /* 0x000fe20003800200 */
[----:B-1----:R-:W-:-:S07]  /*57b0*/  ISETP.GE.U32.AND P0, PT, R60, 0x2, PT ;  /* 0x000000023c00780c */ /* 0x002fce0003f06070 */
[----:B------:R-:W-:Y:S06]  /*57c0*/  @P2 BRA `(.L_x_640) ;  /* 0x00000000008c2947 */ /* 0x000fec0003800000 */
[----:B------:R-:W1:Y:S04]  /*57d0*/  LDS.128 R28, [R66+0x310] ;  /* 0x00031000421c7984 */ /* 0x000e680000000c00 */
[----:B------:R-:W2:Y:S04]  /*57e0*/  LDS.128 R24, [R66+0x620] ;  /* 0x0006200042187984 */ /* 0x000ea80000000c00 */
[----:B0-----:R-:W0:Y:S01]  /*57f0*/  LDS.128 R20, [R66+0x930] ;  /* 0x0009300042147984 */ /* 0x001e220000000c00 */
        /* <DEDUP_REMOVED lines=9> */
[----:B0-----:R-:W-:Y:S01]  /*5890*/  FADD.FTZ R67, R67, R20 ;  /* 0x0000001443437221 */ /* 0x001fe20000010000 */
[----:B------:R-:W-:Y:S01]  /*58a0*/  FADD.FTZ R28, R28, R21 ;  /* 0x000000151c1c7221 */ /* 0x000fe20000010000 */
[----:B------:R-:W-:Y:S01]  /*58b0*/  FADD.FTZ R29, R29, R22 ;  /* 0x000000161d1d7221 */ /* 0x000fe20000010000 */
[----:B------:R-:W-:Y:S01]  /*58c0*/  FADD.FTZ R68, R30, R23 ;  /* 0x000000171e447221 */ /* 0x000fe20000010000 */
[----:B------:R-:W-:Y:S04]  /*58d0*/  LDS.128 R24, [R66+0x1260] ;  /* 0x0012600042187984 */ /* 0x000fe80000000c00 */
[----:B------:R-:W0:Y:S01]  /*58e0*/  LDS.128 R20, [R66+0xf50] ;  /* 0x000f500042147984 */ /* 0x000e220000000c00 */
[----:B-1----:R-:W-:Y:S01]  /*58f0*/  FADD.FTZ R67, R67, R16 ;  /* 0x0000001043437221 */ /* 0x002fe20000010000 */
[----:B------:R-:W-:Y:S01]  /*5900*/  FADD.FTZ R16, R28, R17 ;  /* 0x000000111c107221 */ /* 0x000fe20000010000 */
[----:B------:R-:W-:Y:S01]  /*5910*/  FADD.FTZ R17, R29, R18 ;  /* 0x000000121d117221 */ /* 0x000fe20000010000 */
[----:B------:R-:W-:Y:S01]  /*5920*/  FADD.FTZ R68, R68, R19 ;  /* 0x0000001344447221 */ /* 0x000fe20000010000 */
[----:B------:R-:W1:Y:S01]  /*5930*/  LDS.128 R28, [R66+0x1570] ;  /* 0x00157000421c7984 */ /* 0x000e620000000c00 */
[----:B0-----:R-:W-:Y:S01]  /*5940*/  FADD.FTZ R16, R16, R21 ;  /* 0x0000001510107221 */ /* 0x001fe20000010000 */
[----:B------:R-:W-:Y:S01]  /*5950*/  FADD.FTZ R17, R17, R22 ;  /* 0x0000001611117221 */ /* 0x000fe20000010000 */
[----:B------:R-:W-:Y:S01]  /*5960*/  FADD.FTZ R67, R67, R20 ;  /* 0x0000001443437221 */ /* 0x000fe20000010000 */
[----:B------:R-:W-:Y:S01]  /*5970*/  FADD.FTZ R68, R68, R23 ;  /* 0x0000001744447221 */ /* 0x000fe20000010000 */
[----:B------:R-:W-:Y:S01]  /*5980*/  FADD.FTZ R18, R16, R25 ;  /* 0x0000001910127221 */ /* 0x000fe20000010000 */
[----:B------:R-:W-:Y:S01]  /*5990*/  FADD.FTZ R19, R17, R26 ;  /* 0x0000001a11137221 */ /* 0x000fe20000010000 */
[----:B------:R-:W-:Y:S01]  /*59a0*/  FADD.FTZ R67, R67, R24 ;  /* 0x0000001843437221 */ /* 0x000fe20000010000 */
[----:B------:R-:W-:Y:S01]  /*59b0*/  FADD.FTZ R68, R68, R27 ;  /* 0x0000001b44447221 */ /* 0x000fe20000010000 */
[----:B-1----:R-:W-:Y:S01]  /*59c0*/  FADD.FTZ R17, R18, R29 ;  /* 0x0000001d12117221 */ /* 0x002fe20000010000 */
[----:B------:R-:W-:Y:S01]  /*59d0*/  FADD.FTZ R18, R19, R30 ;  /* 0x0000001e13127221 */ /* 0x000fe20000010000 */
[----:B------:R-:W-:Y:S01]  /*59e0*/  FADD.FTZ R16, R67, R28 ;  /* 0x0000001c43107221 */ /* 0x000fe20000010000 */
[----:B------:R-:W-:-:S07]  /*59f0*/  FADD.FTZ R19, R68, R31 ;  /* 0x0000001f44137221 */ /* 0x000fce0000010000 */
.L_x_640:
[----:B------:R-:W-:Y:S05]  /*5a00*/  BSYNC.RECONVERGENT B0 ;  /* 0x0000000000007941 */ /* 0x000fea0003800200 */
.L_x_639:
[----:B------:R-:W-:Y:S04]  /*5a10*/  BSSY.RECONVERGENT B0, `(.L_x_641) ;  /* 0x000001c000007945 */ /* 0x000fe80003800200 */
[----:B------:R-:W-:Y:S05]  /*5a20*/  @P2 BRA `(.L_x_642) ;  /* 0x0000000000682947 */ /* 0x000fea0003800000 */
[----:B------:R-:W1:Y:S08]  /*5a30*/  LDC.64 R20, c[0x0][0x3f8] ;  /* 0x0000fe00ff147b82 */ /* 0x000e700000000a00 */
[----:B0-----:R-:W0:Y:S01]  /*5a40*/  LDC.64 R22, c[0x0][0x3d8] ;  /* 0x0000f600ff167b82 */ /* 0x001e220000000a00 */
[----:B-1----:R-:W-:Y:S01]  /*5a50*/  IMAD.WIDE.U32 R24, R20, 0x3, RZ ;  /* 0x0000000314187825 */ /* 0x002fe200078e00ff */
[----:B------:R-:W-:-:S02]  /*5a60*/  LEA R29, R21, R21, 0x1 ;  /* 0x00000015151d7211 */ /* 0x000fc400078e08ff */
[----:B------:R-:W-:Y:S02]  /*5a70*/  LEA.HI R27, P2, R21, R20, RZ, 0x1 ;  /* 0x00000014151b7211 */ /* 0x000fe400078508ff */
[----:B------:R-:W-:Y:S02]  /*5a80*/  IADD3 R25, PT, PT, R25, R29, RZ ;  /* 0x0000001d19197210 */ /* 0x000fe40007ffe0ff */
[----:B------:R-:W-:Y:S01]  /*5a90*/  IADD3.X R26, PT, PT, RZ, R21, RZ, P2, !PT ;  /* 0x00000015ff1a7210 */ /* 0x000fe200017fe4ff */
[----:B0-----:R-:W-:Y:S01]  /*5aa0*/  IMAD.WIDE R22, R61, 0x4, R22 ;  /* 0x000000043d167825 */ /* 0x001fe200078e0216 */
        /* <DEDUP_REMOVED lines=18> */
.L_x_642:
[----:B------:R-:W-:Y:S05]  /*5bd0*/  BSYNC.RECONVERGENT B0 ;  /* 0x0000000000007941 */ /* 0x000fea0003800200 */
.L_x_641:
[----:B------:R-:W-:Y:S05]  /*5be0*/  @!P0 BRA `(.L_x_643) ;  /* 0x0000000800cc8947 */ /* 0x000fea0003800000 */
[----:B------:R-:W-:Y:S01]  /*5bf0*/  ULOP3.LUT UR5, UR4, 0x1, URZ, 0xc0, !UPT ;  /* 0x0000000104057892 */ /* 0x000fe2000f8ec0ff */
[----:B------:R-:W2:Y:S01]  /*5c00*/  LDC.64 R66, c[0x0][0x3d0] ;  /* 0x0000f400ff427b82 */ /* 0x000ea20000000a00 */
[----:B-1----:R-:W1:Y:S01]  /*5c10*/  S2R R25, SR_CTAID.Y ;  /* 0x0000000000197919 */ /* 0x002e620000002600 */
[----:B------:R-:W-:-:S03]  /*5c20*/  ISETP.GE.U32.AND P2, PT, R60, 0x8, PT ;  /* 0x000000083c00780c */ /* 0x000fc60003f46070 */
[----:B------:R-:W-:-:S05]  /*5c30*/  MOV R19, UR5 ;  /* 0x0000000500137c02 */ /* 0x000fca0008000f00 */
[----:B------:R-:W-:-:S04]  /*5c40*/  IMAD R19, R19, UR7, RZ ;  /* 0x0000000713137c24 */ /* 0x000fc8000f8e02ff */
[----:B------:R-:W-:-:S05]  /*5c50*/  IMAD R16, R19, R60, RZ ;  /* 0x0000003c13107224 */ /* 0x000fca00078e02ff */
[----:B------:R-:W-:-:S05]  /*5c60*/  SHF.L.U32 R17, R16, 0x1, RZ ;  /* 0x0000000110117819 */ /* 0x000fca00000006ff */
[----:B--2---:R-:W-:Y:S01]  /*5c70*/  IMAD.WIDE R66, R17, 0x4, R66 ;  /* 0x0000000411427825 */ /* 0x004fe200078e0242 */
[----:B-1----:R-:W-:Y:S06]  /*5c80*/  @P1 BRA `(.L_x_644) ;  /* 0x0000000000581947 */ /* 0x002fec0003800000 */
[----:B------:R-:W1:Y:S01]  /*5c90*/  LDC.64 R16, c[0x0][0x3c8] ;  /* 0x0000f200ff107b82 */ /* 0x000e620000000a00 */
[----:B------:R-:W-:Y:S01]  /*5ca0*/  ULOP3.LUT UP0, UR5, UR4, 0x2, URZ, 0xc0, !UPT ;  /* 0x0000000204057892 */ /* 0x000fe2000f80c0ff */
[----:B------:R-:W-:Y:S01]  /*5cb0*/  IADD3 R19, PT, PT, R19, R25, RZ ;  /* 0x0000001913137210 */ /* 0x000fe20007ffe0ff */
[----:B------:R-:W-:Y:S02]  /*5cc0*/  IMAD R21, R0, UR7, R25 ;  /* 0x0000000700157c24 */ /* 0x000fe4000f8e0219 */
[----:B------:R-:W-:Y:S02]  /*5cd0*/  UIADD3 UR5, UPT, UPT, -UR5, 0x1, URZ ;  /* 0x0000000105057890 */ /* 0x000fe4000fffe1ff */
[----:B------:R-:W-:-:S04]  /*5ce0*/  PLOP3.LUT P0, PT, PT, PT, UP0, 0x80, 0x8 ;  /* 0x000000000008781c */ /* 0x000fc80003f0f008 */
[----:B------:R-:W-:Y:S01]  /*5cf0*/  MOV R23, UR5 ;  /* 0x0000000500177c02 */ /* 0x000fe20008000f00 */
[----:B-1----:R-:W-:-:S04]  /*5d00*/  IMAD.WIDE.U32 R16, R19, 0x4, R16 ;  /* 0x0000000413107825 */ /* 0x002fc800078e0010 */
[----:B------:R-:W-:Y:S01]  /*5d10*/  IMAD.WIDE.U32 R18, R21, 0x8, R66 ;  /* 0x0000000815127825 */ /* 0x000fe200078e0042 */
[----:B------:R-:W-:-:S04]  /*5d20*/  SEL R21, R60, RZ, !P0 ;  /* 0x000000ff3c157207 */ /* 0x000fc80004000000 */
[----:B------:R-:W-:Y:S01]  /*5d30*/  ISETP.NE.AND P0, PT, R21, -0x1, PT ;  /* 0xffffffff1500780c */ /* 0x000fe20003f05270 */
[----:B------:R1:W-:Y:S01]  /*5d40*/  STG.E.64 desc[UR10][R18.64], R32 ;  /* 0x0000002012007986 */ /* 0x0003e2000c101b0a */
[----:B------:R-:W-:Y:S06]  /*5d50*/  MEMBAR.ALL.GPU ;  /* 0x0000000000007992 */ /* 0x000fec000000a000 */
[----:B------:R-:W-:-:S00]  /*5d60*/  ERRBAR ;  /* 0x00000000000079ab */ /* 0x000fc00000000000 */
[----:B------:R-:W-:Y:S06]  /*5d70*/  CGAERRBAR ;  /* 0x00000000000075ab */ /* 0x000fec0000000000 */
[----:B------:R1:W-:Y:S01]  /*5d80*/  REDG.E.ADD.S32.STRONG.GPU desc[UR10][R16.64], R23 ;  /* 0x000000171000798e */ /* 0x0003e2000c12e30a */
[----:B------:R-:W-:Y:S05]  /*5d90*/  @!P0 BRA `(.L_x_644) ;  /* 0x0000000000148947 */ /* 0x000fea0003800000 */
.L_x_645:
[----:B-1----:R-:W2:Y:S04]  /*5da0*/  LDG.E.STRONG.GPU R18, desc[UR10][R16.64] ;  /* 0x0000000a10127981 */ /* 0x002ea8000c1ef900 */
[----:B--2---:R-:W-:Y:S01]  /*5db0*/  CCTL.IVALL ;  /* 0x00000000ff00798f */ /* 0x004fe20002000000 */
[----:B------:R-:W-:Y:S05]  /*5dc0*/  YIELD ;  /* 0x0000000000007946 */ /* 0x000fea0003800000 */
[----:B------:R-:W-:-:S13]  /*5dd0*/  ISETP.NE.AND P0, PT, R18, R21, PT ;  /* 0x000000151200720c */ /* 0x000fda0003f05270 */
[----:B------:R-:W-:Y:S05]  /*5de0*/  @P0 BRA `(.L_x_645) ;  /* 0xfffffffc00ec0947 */ /* 0x000fea000383ffff */
.L_x_644:
[----:B------:R-:W-:Y:S05]  /*5df0*/  WARPSYNC.ALL ;  /* 0x0000000000007948 */ /* 0x000fea0003800000 */
[----:B------:R-:W-:Y:S01]  /*5e00*/  BAR.SYNC.DEFER_BLOCKING 0x0 ;  /* 0x0000000000007b1d */ /* 0x000fe20000010000 */
[----:B------:R-:W-:-:S05]  /*5e10*/  HFMA2 R24, -RZ, RZ, 0, 0 ;  /* 0x00000000ff187431 */ /* 0x000fca00000001ff */
[----:B------:R-:W-:Y:S05]  /*5e20*/  @!P2 BRA `(.L_x_646) ;  /* 0x000000040044a947 */ /* 0x000fea0003800000 */
[----:B------:R-:W-:Y:S01]  /*5e30*/  MOV R30, UR7 ;  /* 0x00000007001e7c02 */ /* 0x000fe20008000f00 */
[----:B------:R-:W-:Y:S01]  /*5e40*/  UMOV UR5, URZ ;  /* 0x000000ff00057c82 */ /* 0x000fe20008000000 */
[----:B------:R-:W-:Y:S02]  /*5e50*/  MOV R20, UR7 ;  /* 0x0000000700147c02 */ /* 0x000fe40008000f00 */
[----:B------:R-:W-:Y:S01]  /*5e60*/  MOV R28, UR7 ;  /* 0x00000007001c7c02 */ /* 0x000fe20008000f00 */
[--C-:B------:R-:W-:Y:S01]  /*5e70*/  IMAD R30, R30, 0x3, R25.reuse ;  /* 0x000000031e1e7824 */ /* 0x100fe200078e0219 */
[----:B------:R-:W-:Y:S01]  /*5e80*/  MOV R68, UR7 ;  /* 0x0000000700447c02 */ /* 0x000fe20008000f00 */
[--C-:B------:R-:W-:Y:S01]  /*5e90*/  IMAD R29, R20, 0x5, R25.reuse ;  /* 0x00000005141d7824 */ /* 0x100fe200078e0219 */
[----:B-1----:R-:W-:Y:S01]  /*5ea0*/  MOV R16, UR7 ;  /* 0x0000000700107c02 */ /* 0x002fe20008000f00 */
[--C-:B------:R-:W-:Y:S01]  /*5eb0*/  IMAD R28, R28, 0x6, R25.reuse ;  /* 0x000000061c1c7824 */ /* 0x100fe200078e0219 */
[----:B------:R-:W-:Y:S01]  /*5ec0*/  MOV R18, UR7 ;  /* 0x0000000700127c02 */ /* 0x000fe20008000f00 */
[----:B------:R-:W-:Y:S01]  /*5ed0*/  IMAD R27, R68, 0x7, R25 ;  /* 0x00000007441b7824 */ /* 0x000fe200078e0219 */
[----:B------:R-:W-:-:S02]  /*5ee0*/  IADD3 R26, PT, PT, R25, UR7, RZ ;  /* 0x00000007191a7c10 */ /* 0x000fc4000fffe0ff */
[----:B------:R-:W-:Y:S02]  /*5ef0*/  IADD3 R24, PT, PT, -R0, RZ, RZ ;  /* 0x000000ff00187210 */ /* 0x000fe40007ffe1ff */
[-C--:B------:R-:W-:Y:S02]  /*5f00*/  MOV R23, R25.reuse ;  /* 0x0000001900177202 */ /* 0x080fe40000000f00 */
[----:B0-----:R-:W-:Y:S02]  /*5f10*/  LOP3.LUT R22, R60, 0x7ffffff8, RZ, 0xc0, !PT ;  /* 0x7ffffff83c167812 */ /* 0x001fe400078ec0ff */
[-C--:B------:R-:W-:Y:S02]  /*5f20*/  LEA R61, R16, R25.reuse, 0x1 ;  /* 0x00000019103d7211 */ /* 0x080fe400078e08ff */
[----:B------:R-:W-:-:S07]  /*5f30*/  LEA R31, R18, R25, 0x2 ;  /* 0x00000019121f7211 */ /* 0x000fce00078e10ff */
.L_x_647:
[----:B------:R-:W-:Y:S01]  /*5f40*/  ISETP.EQ.OR P2, PT, R24, RZ, P1 ;  /* 0x000000ff1800720c */ /* 0x000fe20000f42670 */
[----:B------:R-:W-:-:S06]  /*5f50*/  UIADD3 UR8, UPT, UPT, UR5, 0x1, URZ ;  /* 0x0000000105087890 */ /* 0x000fcc000fffe0ff */
[----:B------:R-:W-:Y:S01]  /*5f60*/  ISETP.EQ.OR P3, PT, R0, UR8, P1 ;  /* 0x0000000800007c0c */ /* 0x000fe20008f62670 */
[----:B------:R-:W-:-:S05]  /*5f70*/  UIADD3 UR8, UPT, UPT, UR5, 0x2, URZ ;  /* 0x0000000205087890 */ /* 0x000fca000fffe0ff */
[----:B------:R-:W-:Y:S01]  /*5f80*/  @!P2 IMAD.WIDE.U32 R16, R23, 0x8, R66 ;  /* 0x000000081710a825 */ /* 0x000fe200078e0042 */
[----:B------:R-:W-:-:S05]  /*5f90*/  ISETP.EQ.OR P4, PT, R0, UR8, P1 ;  /* 0x0000000800007c0c */ /* 0x000fca0008f82670 */
[----:B------:R-:W2:Y:S01]  /*5fa0*/  @!P2 LDG.E.64 R16, desc[UR10][R16.64] ;  /* 0x0000000a1010a981 */ /* 0x000ea2000c1e1b00 */
[----:B------:R-:W-:-:S06]  /*5fb0*/  @!P3 IMAD.WIDE.U32 R18, R26, 0x8, R66 ;  /* 0x000000081a12b825 */ /* 0x000fcc00078e0042 */
[----:B------:R-:W3:Y:S01]  /*5fc0*/  @!P3 LDG.E.64 R18, desc[UR10][R18.64] ;  /* 0x0000000a1212b981 */ /* 0x000ee2000c1e1b00 */
[----:B------:R-:W-:Y:S01]  /*5fd0*/  @!P4 IMAD.WIDE.U32 R20, R61, 0x8, R66 ;  /* 0x000000083d14c825 */ /* 0x000fe200078e0042 */
[----:B------:R-:W-:-:S05]  /*5fe0*/  UIADD3 UR13, UPT, UPT, UR5, 0x3, URZ ;  /* 0x00000003050d7890 */ /* 0x000fca000fffe0ff */
[----:B------:R-:W4:Y:S01]  /*5ff0*/  @!P4 LDG.E.64 R20, desc[UR10][R20.64] ;  /* 0x0000000a1414c981 */ /* 0x000f22000c1e1b00 */
[----:B------:R-:W-:Y:S01]  /*6000*/  ISETP.EQ.OR P0, PT, R0, UR13, P1 ;  /* 0x0000000d00007c0c */ /* 0x000fe20008f02670 */
[----:B------:R-:W-:Y:S01]  /*6010*/  UIADD3 UR8, UPT, UPT, UR5, 0x4, URZ ;  /* 0x0000000405087890 */ /* 0x000fe2000fffe0ff */
[----:B--2---:R-:W-:Y:S01]  /*6020*/  @!P2 FADD.FTZ R32, R32, R16 ;  /* 0x000000102020a221 */ /* 0x004fe20000010000 */
[----:B------:R-:W-:-:S10]  /*6030*/  @!P2 FADD.FTZ R33, R33, R17 ;  /* 0x000000112121a221 */ /* 0x000fd40000010000 */
[----:B------:R-:W-:Y:S01]  /*6040*/  @!P0 IMAD.WIDE.U32 R16, R30, 0x8, R66 ;  /* 0x000000081e108825 */ /* 0x000fe200078e0042 */
[----:B------:R-:W-:-:S03]  /*6050*/  ISETP.EQ.OR P2, PT, R0, UR8, P1 ;  /* 0x0000000800007c0c */ /* 0x000fc60008f42670 */
[----:B---3--:R-:W-:Y:S02]  /*6060*/  @!P3 FADD.FTZ R32, R32, R18 ;  /* 0x000000122020b221 */ /* 0x008fe40000010000 */
[----:B------:R-:W2:Y:S01]  /*6070*/  @!P0 LDG.E.64 R16, desc[UR10][R16.64] ;  /* 0x0000000a10108981 */ /* 0x000ea2000c1e1b00 */
[----:B------:R-:W-:Y:S01]  /*6080*/  @!P3 FADD.FTZ R33, R33, R19 ;  /* 0x000000132121b221 */ /* 0x000fe20000010000 */
[----:B----4-:R-:W-:-:S03]  /*6090*/  @!P4 FADD.FTZ R32, R32, R20 ;  /* 0x000000142020c221 */ /* 0x010fc60000010000 */
[----:B------:R-:W-:-:S03]  /*60a0*/  @!P4 FADD.FTZ R33, R33, R21 ;  /* 0x000000152121c221 */ /* 0x000fc60000010000 */
[----:B------:R-:W-:-:S06]  /*60b0*/  @!P2 IMAD.WIDE.U32 R20, R31, 0x8, R66 ;  /* 0x000000081f14a825 */ /* 0x000fcc00078e0042 */
[----:B------:R-:W3:Y:S01]  /*60c0*/  @!P2 LDG.E.64 R20, desc[UR10][R20.64] ;  /* 0x0000000a1414a981 */ /* 0x000ee2000c1e1b00 */
[----:B------:R-:W-:-:S06]  /*60d0*/  UIADD3 UR8, UPT, UPT, UR5, 0x5, URZ ;  /* 0x0000000505087890 */ /* 0x000fcc000fffe0ff */
[----:B------:R-:W-:Y:S01]  /*60e0*/  ISETP.EQ.OR P3, PT, R0, UR8, P1 ;  /* 0x0000000800007c0c */ /* 0x000fe20008f62670 */
[----:B------:R-:W-:Y:S02]  /*60f0*/  UIADD3 UR8, UPT, UPT, UR5, 0x6, URZ ;  /* 0x0000000605087890 */ /* 0x000fe4000fffe0ff */
[----:B------:R-:W-:-:S04]  /*6100*/  UIADD3 UR13, UPT, UPT, UR5, 0x7, URZ ;  /* 0x00000007050d7890 */ /* 0x000fc8000fffe0ff */
[----:B------:R-:W-:-:S06]  /*6110*/  ISETP.EQ.OR P4, PT, R0, UR8, P1 ;  /* 0x0000000800007c0c */ /* 0x000fcc0008f82670 */
[----:B------:R-:W-:-:S06]  /*6120*/  @!P3 IMAD.WIDE.U32 R18, R29, 0x8, R66 ;  /* 0x000000081d12b825 */ /* 0x000fcc00078e0042 */
[----:B------:R-:W4:Y:S01]  /*6130*/  @!P3 LDG.E.64 R18, desc[UR10][R18.64] ;  /* 0x0000000a1212b981 */ /* 0x000f22000c1e1b00 */
[----:B--2---:R-:W-:Y:S01]  /*6140*/  @!P0 FADD.FTZ R32, R32, R16 ;  /* 0x0000001020208221 */ /* 0x004fe20000010000 */
[----:B------:R-:W-:Y:S01]  /*6150*/  @!P0 FADD.FTZ R33, R33, R17 ;  /* 0x0000001121218221 */ /* 0x000fe20000010000 */
[----:B------:R-:W-:Y:S01]  /*6160*/  ISETP.EQ.OR P0, PT, R0, UR13, P1 ;  /* 0x0000000d00007c0c */ /* 0x000fe20008f02670 */
[----:B------:R-:W-:-:S06]  /*6170*/  @!P4 IMAD.WIDE.U32 R16, R28, 0x8, R66 ;  /* 0x000000081c10c825 */ /* 0x000fcc00078e0042 */
[----:B------:R-:W2:Y:S01]  /*6180*/  @!P4 LDG.E.64 R16, desc[UR10][R16.64] ;  /* 0x0000000a1010c981 */ /* 0x000ea2000c1e1b00 */
[----:B---3--:R-:W-:Y:S01]  /*6190*/  @!P2 FADD.FTZ R32, R32, R20 ;  /* 0x000000142020a221 */ /* 0x008fe20000010000 */
[----:B------:R-:W-:-:S04]  /*61a0*/  @!P2 FADD.FTZ R33, R33, R21 ;  /* 0x000000152121a221 */ /* 0x000fc80000010000 */
[----:B------:R-:W-:-:S06]  /*61b0*/  @!P0 IMAD.WIDE.U32 R20, R27, 0x8, R66 ;  /* 0x000000081b148825 */ /* 0x000fcc00078e0042 */
[----:B------:R-:W3:Y:S01]  /*61c0*/  @!P0 LDG.E.64 R20, desc[UR10][R20.64] ;  /* 0x0000000a14148981 */ /* 0x000ee2000c1e1b00 */
[----:B------:R-:W-:Y:S01]  /*61d0*/  UIADD3 UR5, UPT, UPT, UR5, 0x8, URZ ;  /* 0x0000000805057890 */ /* 0x000fe2000fffe0ff */
[----:B----4-:R-:W-:Y:S01]  /*61e0*/  @!P3 FADD.FTZ R32, R32, R18 ;  /* 0x000000122020b221 */ /* 0x010fe20000010000 */
[----:B------:R-:W-:Y:S01]  /*61f0*/  @!P3 FADD.FTZ R33, R33, R19 ;  /* 0x000000132121b221 */ /* 0x000fe20000010000 */
[----:B------:R-:W-:Y:S02]  /*6200*/  MOV R68, UR7 ;  /* 0x0000000700447c02 */ /* 0x000fe40008000f00 */
[----:B------:R-:W-:Y:S02]  /*6210*/  MOV R18, UR7 ;  /* 0x0000000700127c02 */ /* 0x000fe40008000f00 */
[----:B------:R-:W-:Y:S02]  /*6220*/  LEA R23, R68, R23, 0x3 ;  /* 0x0000001744177211 */ /* 0x000fe400078e18ff */
[----:B------:R-:W-:-:S02]  /*6230*/  LEA R27, R18, R27, 0x3 ;  /* 0x0000001b121b7211 */ /* 0x000fc400078e18ff */
[----:B------:R-:W-:Y:S01]  /*6240*/  IADD3 R24, PT, PT, R24, 0x8, RZ ;  /* 0x0000000818187810 */ /* 0x000fe20007ffe0ff */
[----:B--2---:R-:W-:Y:S01]  /*6250*/  @!P4 FADD.FTZ R32, R32, R16 ;  /* 0x000000102020c221 */ /* 0x004fe20000010000 */
[----:B------:R-:W-:-:S03]  /*6260*/  @!P4 FADD.FTZ R33, R33, R17 ;  /* 0x000000112121c221 */ /* 0x000fc60000010000 */
[----:B---3--:R-:W-:Y:S01]  /*6270*/  @!P0 FADD.FTZ R32, R32, R20 ;  /* 0x0000001420208221 */ /* 0x008fe20000010000 */
[----:B------:R-:W-:Y:S01]  /*6280*/  @!P0 FADD.FTZ R33, R33, R21 ;  /* 0x0000001521218221 */ /* 0x000fe20000010000 */
[----:B------:R-:W-:Y:S02]  /*6290*/  ISETP.NE.AND P0, PT, R22, UR5, PT ;  /* 0x0000000516007c0c */ /* 0x000fe4000bf05270 */
[----:B------:R-:W-:Y:S02]  /*62a0*/  MOV R17, UR7 ;  /* 0x0000000700117c02 */ /* 0x000fe40008000f00 */
[----:B------:R-:W-:Y:S02]  /*62b0*/  MOV R16, UR7 ;  /* 0x0000000700107c02 */ /* 0x000fe40008000f00 */
[----:B------:R-:W-:Y:S02]  /*62c0*/  LEA R28, R17, R28, 0x3 ;  /* 0x0000001c111c7211 */ /* 0x000fe400078e18ff */
[----:B------:R-:W-:-:S02]  /*62d0*/  LEA R29, R16, R29, 0x3 ;  /* 0x0000001d101d7211 */ /* 0x000fc400078e18ff */
[C---:B------:R-:W-:Y:S02]  /*62e0*/  LEA R31, R16.reuse, R31, 0x3 ;  /* 0x0000001f101f7211 */ /* 0x040fe400078e18ff */
[C---:B------:R-:W-:Y:S02]  /*62f0*/  LEA R30, R17.reuse, R30, 0x3 ;  /* 0x0000001e111e7211 */ /* 0x040fe400078e18ff */
[----:B------:R-:W-:Y:S02]  /*6300*/  LEA R61, R16, R61, 0x3 ;  /* 0x0000003d103d7211 */ /* 0x000fe400078e18ff */
[----:B------:R-:W-:Y:S01]  /*6310*/  LEA R26, R17, R26, 0x3 ;  /* 0x0000001a111a7211 */ /* 0x000fe200078e18ff */
[----:B------:R-:W-:Y:S06]  /*6320*/  @P0 BRA `(.L_x_647) ;  /* 0xfffffffc00040947 */ /* 0x000fec000383ffff */
[----:B------:R-:W-:-:S07]  /*6330*/  MOV R24, R22 ;  /* 0x0000001600187202 */ /* 0x000fce0000000f00 */
.L_x_646:
        /* <DEDUP_REMOVED lines=8> */
[C---:B------:R-:W-:Y:S02]  /*63c0*/  IADD3 R21, PT, PT, R24.reuse, 0x2, RZ ;  /* 0x0000000218157810 */ /* 0x040fe40007ffe0ff */
[-C--:B------:R-:W-:Y:S02]  /*63d0*/  ISETP.EQ.OR P2, PT, R19, R0.reuse, P1 ;  /* 0x000000001300720c */ /* 0x080fe40000f42670 */
[----:B------:R-:W-:Y:S02]  /*63e0*/  IADD3 R23, PT, PT, R24, 0x3, RZ ;  /* 0x0000000318177810 */ /* 0x000fe40007ffe0ff */
[----:B------:R-:W-:-:S02]  /*63f0*/  ISETP.EQ.OR P3, PT, R21, R0, P1 ;  /* 0x000000001500720c */ /* 0x000fc40000f62670 */
[----:B------:R-:W-:-:S03]  /*6400*/  ISETP.EQ.OR P4, PT, R23, R0, P1 ;  /* 0x000000001700720c */ /* 0x000fc60000f82670 */
[----:B------:R-:W-:-:S04]  /*6410*/  @!P0 IMAD R17, R24, UR7, R25 ;  /* 0x0000000718118c24 */ /* 0x000fc8000f8e0219 */
[----:B------:R-:W-:Y:S02]  /*6420*/  @!P2 IMAD R19, R19, UR7, R25 ;  /* 0x000000071313ac24 */ /* 0x000fe4000f8e0219 */
[----:B------:R-:W-:-:S04]  /*6430*/  @!P0 IMAD.WIDE.U32 R16, R17, 0x8, R66 ;  /* 0x0000000811108825 */ /* 0x000fc800078e0042 */
[----:B------:R-:W-:Y:S02]  /*6440*/  @!P3 IMAD R21, R21, UR7, R25 ;  /* 0x000000071515bc24 */ /* 0x000fe4000f8e0219 */
[----:B------:R-:W-:Y:S01]  /*6450*/  @!P2 IMAD.WIDE.U32 R18, R19, 0x8, R66 ;  /* 0x000000081312a825 */ /* 0x000fe200078e0042 */
[----:B------:R-:W2:Y:S03]  /*6460*/  @!P0 LDG.E.64 R16, desc[UR10][R16.64] ;  /* 0x0000000a10108981 */ /* 0x000ea6000c1e1b00 */
[----:B------:R-:W-:Y:S02]  /*6470*/  @!P4 IMAD R23, R23, UR7, R25 ;  /* 0x000000071717cc24 */ /* 0x000fe4000f8e0219 */
[--C-:B------:R-:W-:Y:S01]  /*6480*/  @!P3 IMAD.WIDE.U32 R20, R21, 0x8, R66.reuse ;  /* 0x000000081514b825 */ /* 0x100fe200078e0042 */
[----:B------:R-:W3:Y:S03]  /*6490*/  @!P2 LDG.E.64 R18, desc[UR10][R18.64] ;  /* 0x0000000a1212a981 */ /* 0x000ee6000c1e1b00 */
[----:B0-----:R-:W-:-:S02]  /*64a0*/  @!P4 IMAD.WIDE.U32 R22, R23, 0x8, R66 ;  /* 0x000000081716c825 */ /* 0x001fc400078e0042 */
        /* <DEDUP_REMOVED lines=11> */
.L_x_648:
[----:B------:R-:W-:Y:S05]  /*6560*/  @!P5 BRA `(.L_x_643) ;  /* 0x00000000006cd947 */ /* 0x000fea0003800000 */
[----:B------:R-:W-:Y:S02]  /*6570*/  ISETP.NE.AND P0, PT, R26, 0x1, PT ;  /* 0x000000011a00780c */ /* 0x000fe40003f05270 */
[----:B------:R-:W-:-:S11]  /*6580*/  LOP3.LUT R60, R60, 0x1, RZ, 0xc0, !PT ;  /* 0x000000013c3c7812 */ /* 0x000fd600078ec0ff */
[----:B------:R-:W-:Y:S05]  /*6590*/  @!P0 BRA `(.L_x_649) ;  /* 0x0000000000388947 */ /* 0x000fea0003800000 */
[C---:B------:R-:W-:Y:S02]  /*65a0*/  IADD3 R19, PT, PT, R24.reuse, 0x1, RZ ;  /* 0x0000000118137810 */ /* 0x040fe40007ffe0ff */
[-C--:B------:R-:W-:Y:S02]  /*65b0*/  ISETP.EQ.OR P2, PT, R24, R0.reuse, P1 ;  /* 0x000000001800720c */ /* 0x080fe40000f42670 */
[----:B------:R-:W-:-:S11]  /*65c0*/  ISETP.EQ.OR P0, PT, R19, R0, P1 ;  /* 0x000000001300720c */ /* 0x000fd60000f02670 */
[--C-:B------:R-:W-:Y:S02]  /*65d0*/  @!P2 IMAD R17, R24, UR7, R25.reuse ;  /* 0x000000071811ac24 */ /* 0x100fe4000f8e0219 */
[----:B------:R-:W-:Y:S02]  /*65e0*/  @!P0 IMAD R19, R19, UR7, R25 ;  /* 0x0000000713138c24 */ /* 0x000fe4000f8e0219 */
        /* <DEDUP_REMOVED lines=9> */
.L_x_649:
[----:B------:R-:W-:Y:S01]  /*6680*/  ISETP.EQ.OR P0, PT, R24, R0, P1 ;  /* 0x000000001800720c */ /* 0x000fe20000f02670 */
[----:B------:R-:W-:Y:S03]  /*6690*/  BSSY.RECONVERGENT B0, `(.L_x_643) ;  /* 0x0000008000007945 */ /* 0x000fe60003800200 */
[----:B------:R-:W-:-:S13]  /*66a0*/  ISETP.NE.U32.OR P0, PT, R60, 0x1, P0 ;  /* 0x000000013c00780c */ /* 0x000fda0000705470 */
[----:B------:R-:W-:Y:S05]  /*66b0*/  @P0 BRA `(.L_x_650) ;  /* 0x0000000000140947 */ /* 0x000fea0003800000 */
[----:B------:R-:W-:-:S04]  /*66c0*/  IMAD R17, R24, UR7, R25 ;  /* 0x0000000718117c24 */ /* 0x000fc8000f8e0219 */
[----:B------:R-:W-:-:S06]  /*66d0*/  IMAD.WIDE.U32 R16, R17, 0x8, R66 ;  /* 0x0000000811107825 */ /* 0x000fcc00078e0042 */
[----:B------:R-:W0:Y:S02]  /*66e0*/  LDG.E.64 R16, desc[UR10][R16.64] ;  /* 0x0000000a10107981 */ /* 0x000e24000c1e1b00 */
[----:B0-----:R-:W-:Y:S01]  /*66f0*/  FADD.FTZ R32, R32, R16 ;  /* 0x0000001020207221 */ /* 0x001fe20000010000 */
[----:B------:R-:W-:-:S07]  /*6700*/  FADD.FTZ R33, R33, R17 ;  /* 0x0000001121217221 */ /* 0x000fce0000010000 */
.L_x_650:
[----:B------:R-:W-:Y:S05]  /*6710*/  BSYNC.RECONVERGENT B0 ;  /* 0x0000000000007941 */ /* 0x000fea0003800200 */
.L_x_643:
[----:B------:R-:W2:Y:S01]  /*6720*/  S2UR UR8, SR_CgaCtaId ;  /* 0x00000000000879c3 */ /* 0x000ea20000008800 */
[----:B------:R-:W-:Y:S01]  /*6730*/  UMOV UR5, 0x400 ;  /* 0x0000040000057882 */ /* 0x000fe20000000000 */
[--C-:B-1----:R-:W-:Y:S02]  /*6740*/  HADD2.F32 R18, -RZ, R49.reuse.H0_H0 ;  /* 0x20000031ff127230 */ /* 0x102fe40000004100 */
[----:B------:R-:W-:-:S03]  /*6750*/  HADD2.F32 R49, -RZ, R49.H1_H1 ;  /* 0x30000031ff317230 */ /* 0x000fc60000004100 */
[----:B------:R-:W-:Y:S02]  /*6760*/  FADD.FTZ R18, R18, -UR9 ;  /* 0x8000000912127e21 */ /* 0x000fe40008010000 */
[----:B------:R-:W-:Y:S02]  /*6770*/  FADD.FTZ R19, R49, -UR9 ;  /* 0x8000000931137e21 */ /* 0x000fe40008010000 */
[----:B------:R-:W-:Y:S02]  /*6780*/  FMUL.FTZ R25, R18, UR12 ;  /* 0x0000000c12197c20 */ /* 0x000fe40008410000 */
[----:B------:R-:W-:Y:S01]  /*6790*/  FMUL.FTZ R19, R19, UR12 ;  /* 0x0000000c13137c20 */ /* 0x000fe20008410000 */
        /* <DEDUP_REMOVED lines=8> */
[--C-:B------:R-:W-:Y:S02]  /*6820*/  HADD2.F32 R17, -RZ, R48.reuse.H0_H0 ;  /* 0x20000030ff117230 */ /* 0x100fe40000004100 */
[----:B------:R-:W-:Y:S01]  /*6830*/  FMUL.FTZ R16, R16, UR5 ;  /* 0x0000000510107c20 */ /* 0x000fe20008410000 */
[----:B------:R-:W-:Y:S01]  /*6840*/  HADD2.F32 R48, -RZ, R48.H1_H1 ;  /* 0x30000030ff307230 */ /* 0x000fe20000004100 */
        /* <DEDUP_REMOVED lines=19> */
.L_x_651:
[----:B------:R-:W1:Y:S01]  /*6980*/  LDCU UR8, c[0x0][0x41c] ;  /* 0x00008380ff0877ac */ /* 0x000e620008000800 */
[----:B------:R-:W-:Y:S01]  /*6990*/  R2UR UR5, R16 ;  /* 0x00000000100572ca */ /* 0x000fe200000e0000 */
[--C-:B0-----:R-:W-:Y:S01]  /*69a0*/  HADD2.F32 R22, -RZ, R47.reuse.H0_H0 ;  /* 0x2000002fff167230 */ /* 0x101fe20000004100 */
[----:B------:R-:W-:Y:S01]  /*69b0*/  BSSY.RECONVERGENT B0, `(.L_x_652) ;  /* 0x000001f000007945 */ /* 0x000fe20003800200 */
[----:B------:R-:W0:Y:S01]  /*69c0*/  LDCU.64 UR14, c[0x0][0x400] ;  /* 0x00008000ff0e77ac */ /* 0x000e220008000a00 */
[----:B------:R-:W-:Y:S02]  /*69d0*/  HADD2.F32 R47, -RZ, R47.H1_H1 ;  /* 0x3000002fff2f7230 */ /* 0x000fe40000004100 */
[----:B------:R-:W-:-:S07]  /*69e0*/  FADD.FTZ R24, R22, -UR9 ;  /* 0x8000000916187e21 */ /* 0x000fce0008010000 */
[--C-:B------:R-:W-:Y:S01]  /*69f0*/  FFMA.FTZ R25, R25, UR5, R20.reuse ;  /* 0x0000000519197c23 */ /* 0x100fe20008010014 */
[----:B------:R-:W-:Y:S01]  /*6a00*/  FFMA.FTZ R16, R19, UR5, R20 ;  /* 0x0000000513107c23 */ /* 0x000fe20008010014 */
[----:B-1----:R-:W-:Y:S02]  /*6a10*/  IMAD R21, R0, UR8, R51 ;  /* 0x0000000800157c24 */ /* 0x002fe4000f8e0233 */
[----:B------:R-:W-:Y:S01]  /*6a20*/  FFMA.FTZ R25, R14, R17, -R25 ;  /* 0x000000110e197223 */ /* 0x000fe20000010819 */
[----:B------:R-:W-:Y:S02]  /*6a30*/  FFMA.FTZ R22, R15, R48, -R16 ;  /* 0x000000300f167223 */ /* 0x000fe40000010810 */
[C---:B0-----:R-:W-:Y:S02]  /*6a40*/  ISETP.GE.U32.AND P0, PT, R21.reuse, UR14, PT ;  /* 0x0000000e15007c0c */ /* 0x041fe4000bf06070 */
[----:B------:R-:W-:Y:S02]  /*6a50*/  SHF.R.S32.HI R18, RZ, 0x1f, R21 ;  /* 0x0000001fff127819 */ /* 0x000fe40000011415 */
[----:B------:R-:W-:-:S02]  /*6a60*/  IADD3 R23, PT, PT, R21, 0x8, RZ ;  /* 0x0000000815177810 */ /* 0x000fc40007ffe0ff */
[----:B------:R-:W-:Y:S02]  /*6a70*/  ISETP.GE.AND.EX P0, PT, R18, UR15, PT, P0 ;  /* 0x0000000f12007c0c */ /* 0x000fe4000bf06300 */
[----:B------:R-:W-:Y:S02]  /*6a80*/  ISETP.GE.U32.AND P1, PT, R23, UR14, PT ;  /* 0x0000000e17007c0c */ /* 0x000fe4000bf26070 */
[----:B------:R-:W-:-:S04]  /*6a90*/  SHF.R.S32.HI R0, RZ, 0x1f, R23 ;  /* 0x0000001fff007819 */ /* 0x000fc80000011417 */
[----:B------:R-:W-:-:S05]  /*6aa0*/  ISETP.GE.AND.EX P1, PT, R0, UR15, PT, P1 ;  /* 0x0000000f00007c0c */ /* 0x000fca000bf26310 */
[----:B------:R-:W-:Y:S08]  /*6ab0*/  @P0 BRA `(.L_x_653) ;  /* 0x0000000000380947 */ /* 0x000ff00003800000 */
[----:B------:R-:W0:Y:S01]  /*6ac0*/  LDCU.64 UR18, c[0x0][0x3f8] ;  /* 0x00007f00ff1277ac */ /* 0x000e220008000a00 */
[----:B------:R-:W-:Y:S01]  /*6ad0*/  MOV R16, R62 ;  /* 0x0000003e00107202 */ /* 0x000fe20000000f00 */
[----:B------:R-:W-:Y:S01]  /*6ae0*/  FMUL.FTZ R25, R25, UR12 ;  /* 0x0000000c19197c20 */ /* 0x000fe20008410000 */
[----:B------:R-:W-:Y:S01]  /*6af0*/  MOV R17, R65 ;  /* 0x0000004100117202 */ /* 0x000fe20000000f00 */
[----:B------:R-:W1:Y:S01]  /*6b00*/  LDCU.64 UR16, c[0x0][0x380] ;  /* 0x00007000ff1077ac */ /* 0x000e620008000a00 */
[----:B------:R-:W-:Y:S01]  /*6b10*/  FMUL.FTZ R22, R22, UR12 ;  /* 0x0000000c16167c20 */ /* 0x000fe20008410000 */
[----:B0-----:R-:W-:Y:S02]  /*6b20*/  IMAD R18, R18, UR18, RZ ;  /* 0x0000001212127c24 */ /* 0x001fe4000f8e02ff */
[----:B------:R-:W-:-:S04]  /*6b30*/  IMAD.WIDE.U32 R16, R21, UR18, R16 ;  /* 0x0000001215107c25 */ /* 0x000fc8000f8e0010 */
[----:B------:R-:W-:Y:S01]  /*6b40*/  IMAD R19, R21, UR19, R18 ;  /* 0x0000001315137c24 */ /* 0x000fe2000f8e0212 */
[----:B-1----:R-:W-:-:S04]  /*6b50*/  LEA R18, P0, R16, UR16, 0x1 ;  /* 0x0000001010127c11 */ /* 0x002fc8000f8008ff */
[----:B------:R-:W-:Y:S02]  /*6b60*/  IADD3 R19, PT, PT, R17, R19, RZ ;  /* 0x0000001311137210 */ /* 0x000fe40007ffe0ff */
[----:B------:R-:W-:Y:S02]  /*6b70*/  F2FP.F16.F32.PACK_AB R17, R22, R25 ;  /* 0x000000191611723e */ /* 0x000fe400000000ff */
[----:B------:R-:W-:-:S05]  /*6b80*/  LEA.HI.X R19, R16, UR17, R19, 0x1, P0 ;  /* 0x0000001110137c11 */ /* 0x000fca00080f0c13 */
[----:B------:R0:W-:Y:S02]  /*6b90*/  STG.E desc[UR10][R18.64], R17 ;  /* 0x0000001112007986 */ /* 0x0001e4000c10190a */
.L_x_653:
[----:B------:R-:W-:Y:S05]  /*6ba0*/  BSYNC.RECONVERGENT B0 ;  /* 0x0000000000007941 */ /* 0x000fea0003800200 */
.L_x_652:
[----:B0-----:R-:W-:Y:S01]  /*6bb0*/  FMUL.FTZ R19, R24, UR12 ;  /* 0x0000000c18137c20 */ /* 0x001fe20008410000 */
[----:B------:R-:W-:Y:S01]  /*6bc0*/  FADD.FTZ R47, R47, -UR9 ;  /* 0x800000092f2f7e21 */ /* 0x000fe20008010000 */
[--C-:B------:R-:W-:Y:S02]  /*6bd0*/  HADD2.F32 R17, -RZ, R46.reuse.H0_H0 ;  /* 0x2000002eff117230 */ /* 0x100fe40000004100 */
[----:B------:R-:W-:Y:S02]  /*6be0*/  HADD2.F32 R46, -RZ, R46.H1_H1 ;  /* 0x3000002eff2e7230 */ /* 0x000fe40000004100 */
[----:B------:R-:W-:Y:S01]  /*6bf0*/  FFMA.FTZ R31, R19, UR5, R20 ;  /* 0x00000005131f7c23 */ /* 0x000fe20008010014 */
        /* <DEDUP_REMOVED lines=20> */
.L_x_654:
[----:B------:R-:W-:Y:S01]  /*6d40*/  FFMA.FTZ R16, R47, UR5, R20 ;  /* 0x000000052f107c23 */ /* 0x000fe20008010014 */
[----:B------:R-:W-:Y:S01]  /*6d50*/  BSSY.RECONVERGENT B0, `(.L_x_655) ;  /* 0x0000014000007945 */ /* 0x000fe20003800200 */
[----:B------:R-:W-:Y:S01]  /*6d60*/  FFMA.FTZ R31, R14, R17, -R31 ;  /* 0x000000110e1f7223 */ /* 0x000fe2000001081f */
[----:B------:R-:W-:Y:S01]  /*6d70*/  IADD3 R27, PT, PT, R21, 0x10, RZ ;  /* 0x00000010151b7810 */ /* 0x000fe20007ffe0ff */
[----:B------:R-:W-:Y:S01]  /*6d80*/  FFMA.FTZ R46, R15, R46, -R16 ;  /* 0x0000002e0f2e7223 */ /* 0x000fe20000010810 */
[----:B------:R-:W-:Y:S01]  /*6d90*/  IADD3 R25, PT, PT, R21, 0x18, RZ ;  /* 0x0000001815197810 */ /* 0x000fe20007ffe0ff */
        /* <DEDUP_REMOVED lines=15> */
.L_x_656:
[----:B------:R-:W-:Y:S05]  /*6e90*/  BSYNC.RECONVERGENT B0 ;  /* 0x0000000000007941 */ /* 0x000fea0003800200 */
.L_x_655:
[--C-:B0-----:R-:W-:Y:S01]  /*6ea0*/  HADD2.F32 R17, -RZ, R45.reuse.H0_H0 ;  /* 0x2000002dff117230 */ /* 0x101fe20000004100 */
[----:B------:R-:W-:Y:S01]  /*6eb0*/  ISETP.GE.U32.AND P0, PT, R27, UR14, PT ;  /* 0x0000000e1b007c0c */ /* 0x000fe2000bf06070 */
[----:B------:R-:W-:Y:S01]  /*6ec0*/  HADD2.F32 R45, -RZ, R45.H1_H1 ;  /* 0x3000002dff2d7230 */ /* 0x000fe20000004100 */
[----:B------:R-:W-:Y:S01]  /*6ed0*/  ISETP.GE.U32.AND P1, PT, R25, UR14, PT ;  /* 0x0000000e19007c0c */ /* 0x000fe2000bf26070 */
[--C-:B------:R-:W-:Y:S02]  /*6ee0*/  HADD2.F32 R19, -RZ, R44.reuse.H0_H0 ;  /* 0x2000002cff137230 */ /* 0x100fe40000004100 */
[----:B------:R-:W-:Y:S01]  /*6ef0*/  FADD.FTZ R17, R17, -UR9 ;  /* 0x8000000911117e21 */ /* 0x000fe20008010000 */
[----:B------:R-:W-:Y:S01]  /*6f00*/  SHF.R.S32.HI R16, RZ, 0x1f, R27 ;  /* 0x0000001fff107819 */ /* 0x000fe2000001141b */
[----:B------:R-:W-:Y:S01]  /*6f10*/  FADD.FTZ R18, R45, -UR9 ;  /* 0x800000092d127e21 */ /* 0x000fe20008010000 */
[----:B------:R-:W-:Y:S01]  /*6f20*/  SHF.R.S32.HI R0, RZ, 0x1f, R25 ;  /* 0x0000001fff007819 */ /* 0x000fe20000011419 */
[----:B------:R-:W-:Y:S01]  /*6f30*/  FMUL.FTZ R23, R17, UR12 ;  /* 0x0000000c11177c20 */ /* 0x000fe20008410000 */
[----:B------:R-:W-:Y:S01]  /*6f40*/  ISETP.GE.AND.EX P0, PT, R16, UR15, PT, P0 ;  /* 0x0000000f10007c0c */ /* 0x000fe2000bf06300 */
[----:B------:R-:W-:Y:S01]  /*6f50*/  HADD2.F32 R44, -RZ, R44.H1_H1 ;  /* 0x3000002cff2c7230 */ /* 0x000fe20000004100 */
[----:B------:R-:W-:Y:S01]  /*6f60*/  ISETP.GE.AND.EX P1, PT, R0, UR15, PT, P1 ;  /* 0x0000000f00007c0c */ /* 0x000fe2000bf26310 */
[----:B------:R-:W-:-:S02]  /*6f70*/  HADD2.F32 R17, -RZ, R43.H0_H0 ;  /* 0x2000002bff117230 */ /* 0x000fc40000004100 */
[----:B------:R-:W-:Y:S01]  /*6f80*/  FFMA.FTZ R45, R23, UR5, R20 ;  /* 0x00000005172d7c23 */ /* 0x000fe20008010014 */
[----:B------:R-:W-:Y:S01]  /*6f90*/  FMUL.FTZ R47, R18, UR12 ;  /* 0x0000000c122f7c20 */ /* 0x000fe20008410000 */
        /* <DEDUP_REMOVED lines=19> */
.L_x_657:
[----:B------:R-:W-:Y:S01]  /*70d0*/  FFMA.FTZ R18, R47, UR5, R20 ;  /* 0x000000052f127c23 */ /* 0x000fe20008010014 */
[----:B------:R-:W-:Y:S01]  /*70e0*/  BSSY.RECONVERGENT B0, `(.L_x_658) ;  /* 0x0000014000007945 */ /* 0x000fe20003800200 */
[----:B------:R-:W-:Y:S01]  /*70f0*/  FFMA.FTZ R45, R14, R19, -R45 ;  /* 0x000000130e2d7223 */ /* 0x000fe2000001082d */
[----:B------:R-:W-:Y:S02]  /*7100*/  HADD2.F32 R43, -RZ, R43.H1_H1 ;  /* 0x3000002bff2b7230 */ /* 0x000fe40000004100 */
[----:B------:R-:W-:Y:S01]  /*7110*/  FADD.FTZ R23, R17, -UR9 ;  /* 0x8000000911177e21 */ /* 0x000fe20008010000 */
[----:B------:R-:W-:Y:S01]  /*7120*/  FFMA.FTZ R18, R15, R44, -R18 ;  /* 0x0000002c0f127223 */ /* 0x000fe20000010812 */
[----:B------:R-:W-:Y:S06]  /*7130*/  @P0 BRA `(.L_x_659) ;  /* 0x0000000000380947 */ /* 0x000fec0003800000 */
[----:B------:R-:W0:Y:S01]  /*7140*/  LDCU.64 UR16, c[0x0][0x3f8] ;  /* 0x00007f00ff1077ac */ /* 0x000e220008000a00 */
[----:B------:R-:W-:Y:S01]  /*7150*/  MOV R17, R65 ;  /* 0x0000004100117202 */ /* 0x000fe20000000f00 */
[----:B------:R-:W-:Y:S01]  /*7160*/  FMUL.FTZ R45, R45, UR12 ;  /* 0x0000000c2d2d7c20 */ /* 0x000fe20008410000 */
[----:B------:R-:W1:Y:S01]  /*7170*/  LDCU.64 UR18, c[0x0][0x380] ;  /* 0x00007000ff1277ac */ /* 0x000e620008000a00 */
[----:B0-----:R-:W-:Y:S01]  /*7180*/  IMAD R22, R16, UR16, RZ ;  /* 0x0000001010167c24 */ /* 0x001fe2000f8e02ff */
[----:B------:R-:W-:-:S05]  /*7190*/  MOV R16, R62 ;  /* 0x0000003e00107202 */ /* 0x000fca0000000f00 */
        /* <DEDUP_REMOVED lines=8> */
.L_x_659:
[----:B------:R-:W-:Y:S05]  /*7220*/  BSYNC.RECONVERGENT B0 ;  /* 0x0000000000007941 */ /* 0x000fea0003800200 */
.L_x_658:
[----:B------:R-:W-:Y:S01]  /*7230*/  FMUL.FTZ R23, R23, UR12 ;  /* 0x0000000c17177c20 */ /* 0x000fe20008410000 */
[----:B------:R-:W-:Y:S01]  /*7240*/  FADD.FTZ R43, R43, -UR9 ;  /* 0x800000092b2b7e21 */ /* 0x000fe20008010000 */
[--C-:B0-----:R-:W-:Y:S02]  /*7250*/  HADD2.F32 R17, -RZ, R42.reuse.H0_H0 ;  /* 0x2000002aff117230 */ /* 0x101fe40000004100 */
        /* <DEDUP_REMOVED lines=22> */
.L_x_660:
        /* <DEDUP_REMOVED lines=21> */
.L_x_662:
[----:B------:R-:W-:Y:S05]  /*7510*/  BSYNC.RECONVERGENT B0 ;  /* 0x0000000000007941 */ /* 0x000fea0003800200 */
.L_x_661:
[--C-:B0-----:R-:W-:Y:S01]  /*7520*/  HADD2.F32 R17, -RZ, R41.reuse.H0_H0 ;  /* 0x20000029ff117230 */ /* 0x101fe20000004100 */
[----:B------:R-:W-:Y:S01]  /*7530*/  ISETP.GE.U32.AND P0, PT, R23, UR14, PT ;  /* 0x0000000e17007c0c */ /* 0x000fe2000bf06070 */
[----:B------:R-:W-:Y:S01]  /*7540*/  HADD2.F32 R41, -RZ, R41.H1_H1 ;  /* 0x30000029ff297230 */ /* 0x000fe20000004100 */
[----:B------:R-:W-:Y:S01]  /*7550*/  ISETP.GE.U32.AND P1, PT, R22, UR14, PT ;  /* 0x0000000e16007c0c */ /* 0x000fe2000bf26070 */
[----:B------:R-:W-:Y:S02]  /*7560*/  HADD2.F32 R32, -RZ, R39.H0_H0 ;  /* 0x20000027ff207230 */ /* 0x000fe40000004100 */
[----:B------:R-:W-:Y:S01]  /*7570*/  FADD.FTZ R18, R17, -UR9 ;  /* 0x8000000911127e21 */ /* 0x000fe20008010000 */
[----:B------:R-:W-:Y:S01]  /*7580*/  SHF.R.S32.HI R16, RZ, 0x1f, R23 ;  /* 0x0000001fff107819 */ /* 0x000fe20000011417 */
[----:B------:R-:W-:Y:S01]  /*7590*/  FADD.FTZ R41, R41, -UR9 ;  /* 0x8000000929297e21 */ /* 0x000fe20008010000 */
[----:B------:R-:W-:Y:S01]  /*75a0*/  SHF.R.S32.HI R0, RZ, 0x1f, R22 ;  /* 0x0000001fff007819 */ /* 0x000fe20000011416 */
[----:B------:R-:W-:Y:S01]  /*75b0*/  FMUL.FTZ R19, R18, UR12 ;  /* 0x0000000c12137c20 */ /* 0x000fe20008410000 */
[--C-:B------:R-:W-:Y:S01]  /*75c0*/  HADD2.F32 R17, -RZ, R40.reuse.H0_H0 ;  /* 0x20000028ff117230 */ /* 0x100fe20000004100 */
[----:B------:R-:W-:Y:S01]  /*75d0*/  ISETP.GE.AND.EX P0, PT, R16, UR15, PT, P0 ;  /* 0x0000000f10007c0c */ /* 0x000fe2000bf06300 */
[----:B------:R-:W-:Y:S01]  /*75e0*/  HADD2.F32 R40, -RZ, R40.H1_H1 ;  /* 0x30000028ff287230 */ /* 0x000fe20000004100 */
[----:B------:R-:W-:Y:S01]  /*75f0*/  ISETP.GE.AND.EX P1, PT, R0, UR15, PT, P1 ;  /* 0x0000000f00007c0c */ /* 0x000fe2000bf26310 */
[----:B------:R-:W-:Y:S01]  /*7600*/  FFMA.FTZ R33, R19, UR5, R20 ;  /* 0x0000000513217c23 */ /* 0x000fe20008010014 */
[----:B------:R-:W-:Y:S01]  /*7610*/  FMUL.FTZ R41, R41, UR12 ;  /* 0x0000000c29297c20 */ /* 0x000fe20008410000 */
[----:B------:R-:W-:Y:S10]  /*7620*/  BRA.U !UP0, `(.L_x_663) ;  /* 0x0000000108487547 */ /* 0x000ff4000b800000 */
        /* <DEDUP_REMOVED lines=18> */
.L_x_663:
        /* <DEDUP_REMOVED lines=9> */
[----:B------:R-:W1:Y:S01]  /*77e0*/  LDCU.64 UR18, c[0x0][0x380] ;  /* 0x00007000ff1277ac */ /* 0x000e620008000a00 */
[----:B0-----:R-:W-:Y:S01]  /*77f0*/  IMAD R24, R16, UR16, RZ ;  /* 0x0000001010187c24 */ /* 0x001fe2000f8e02ff */
[----:B------:R-:W-:-:S03]  /*7800*/  MOV R16, R62 ;  /* 0x0000003e00107202 */ /* 0x000fc60000000f00 */
[----:B------:R-:W-:Y:S02]  /*7810*/  IMAD R19, R23, UR17, R24 ;  /* 0x0000001117137c24 */ /* 0x000fe4000f8e0218 */
[----:B------:R-:W-:Y:S01]  /*7820*/  FMUL.FTZ R24, R33, UR12 ;  /* 0x0000000c21187c20 */ /* 0x000fe20008410000 */
[----:B------:R-:W-:-:S04]  /*7830*/  IMAD.WIDE.U32 R16, R23, UR16, R16 ;  /* 0x0000001017107c25 */ /* 0x000fc8000f8e0010 */
[----:B------:R-:W-:Y:S01]  /*7840*/  FMUL.FTZ R23, R18, UR12 ;  /* 0x0000000c12177c20 */ /* 0x000fe20008410000 */
[C---:B-1----:R-:W-:Y:S02]  /*7850*/  LEA R18, P0, R16.reuse, UR18, 0x1 ;  /* 0x0000001210127c11 */ /* 0x042fe4000f8008ff */
[----:B------:R-:W-:Y:S02]  /*7860*/  IADD3 R19, PT, PT, R17, R19, RZ ;  /* 0x0000001311137210 */ /* 0x000fe40007ffe0ff */
[----:B------:R-:W-:Y:S02]  /*7870*/  F2FP.F16.F32.PACK_AB R23, R23, R24 ;  /* 0x000000181717723e */ /* 0x000fe400000000ff */
[----:B------:R-:W-:-:S05]  /*7880*/  LEA.HI.X R19, R16, UR19, R19, 0x1, P0 ;  /* 0x0000001310137c11 */ /* 0x000fca00080f0c13 */
[----:B------:R0:W-:Y:S02]  /*7890*/  STG.E desc[UR10][R18.64], R23 ;  /* 0x0000001712007986 */ /* 0x0001e4000c10190a */
.L_x_665:
[----:B------:R-:W-:Y:S05]  /*78a0*/  BSYNC.RECONVERGENT B0 ;  /* 0x0000000000007941 */ /* 0x000fea0003800200 */
.L_x_664:
        /* <DEDUP_REMOVED lines=25> */
.L_x_666:
        /* <DEDUP_REMOVED lines=13> */
[----:B------:R-:W-:Y:S01]  /*7b10*/  FMUL.FTZ R0, R38, UR12 ;  /* 0x0000000c26007c20 */ /* 0x000fe20008410000 */
[----:B------:R-:W-:-:S04]  /*7b20*/  IMAD.WIDE.U32 R16, R22, UR16, R16 ;  /* 0x0000001016107c25 */ /* 0x000fc8000f8e0010 */
[----:B------:R-:W-:Y:S01]  /*7b30*/  IMAD R19, R22, UR17, R19 ;  /* 0x0000001116137c24 */ /* 0x000fe2000f8e0213 */
[----:B-1----:R-:W-:-:S04]  /*7b40*/  LEA R18, P0, R16, UR18, 0x1 ;  /* 0x0000001210127c11 */ /* 0x002fc8000f8008ff */
[----:B------:R-:W-:Y:S02]  /*7b50*/  IADD3 R19, PT, PT, R17, R19, RZ ;  /* 0x0000001311137210 */ /* 0x000fe40007ffe0ff */
[----:B------:R-:W-:Y:S02]  /*7b60*/  F2FP.F16.F32.PACK_AB R17, R0, R33 ;  /* 0x000000210011723e */ /* 0x000fe400000000ff */
[----:B------:R-:W-:-:S05]  /*7b70*/  LEA.HI.X R19, R16, UR19, R19, 0x1, P0 ;  /* 0x0000001310137c11 */ /* 0x000fca00080f0c13 */
[----:B------:R0:W-:Y:S02]  /*7b80*/  STG.E desc[UR10][R18.64], R17 ;  /* 0x0000001112007986 */ /* 0x0001e4000c10190a */
.L_x_668:
[----:B------:R-:W-:Y:S05]  /*7b90*/  BSYNC.RECONVERGENT B0 ;  /* 0x0000000000007941 */ /* 0x000fea0003800200 */
.L_x_667:
[--C-:B------:R-:W-:Y:S01]  /*7ba0*/  HADD2.F32 R16, -RZ, R37.reuse.H0_H0 ;  /* 0x20000025ff107230 */ /* 0x100fe20000004100 */
[----:B------:R-:W-:Y:S01]  /*7bb0*/  ISETP.GE.U32.AND P0, PT, R24, UR14, PT ;  /* 0x0000000e18007c0c */ /* 0x000fe2000bf06070 */
[----:B------:R-:W-:Y:S01]  /*7bc0*/  HADD2.F32 R37, -RZ, R37.H1_H1 ;  /* 0x30000025ff257230 */ /* 0x000fe20000004100 */
[----:B------:R-:W-:Y:S01]  /*7bd0*/  ISETP.GE.U32.AND P1, PT, R23, UR14, PT ;  /* 0x0000000e17007c0c */ /* 0x000fe2000bf26070 */
[--C-:B0-----:R-:W-:Y:S02]  /*7be0*/  HADD2.F32 R17, -RZ, R36.reuse.H0_H0 ;  /* 0x20000024ff117230 */ /* 0x101fe40000004100 */
        /* <DEDUP_REMOVED lines=30> */
.L_x_669:
        /* <DEDUP_REMOVED lines=21> */
.L_x_671:
[----:B------:R-:W-:Y:S05]  /*7f20*/  BSYNC.RECONVERGENT B0 ;  /* 0x0000000000007941 */ /* 0x000fea0003800200 */
.L_x_670:
        /* <DEDUP_REMOVED lines=25> */
.L_x_672:
        /* <DEDUP_REMOVED lines=21> */
.L_x_674:
[----:B------:R-:W-:Y:S05]  /*8210*/  BSYNC.RECONVERGENT B0 ;  /* 0x0000000000007941 */ /* 0x000fea0003800200 */
.L_x_673:
[--C-:B------:R-:W-:Y:S01]  /*8220*/  HADD2.F32 R18, -RZ, R3.reuse.H0_H0 ;  /* 0x20000003ff127230 */ /* 0x100fe20000004100 */
[----:B------:R-:W-:Y:S01]  /*8230*/  ISETP.GE.U32.AND P0, PT, R17, UR14, PT ;  /* 0x0000000e11007c0c */ /* 0x000fe2000bf06070 */
[----:B0-----:R-:W-:Y:S01]  /*8240*/  HADD2.F32 R19, -RZ, R3.H1_H1 ;  /* 0x30000003ff137230 */ /* 0x001fe20000004100 */
        /* <DEDUP_REMOVED lines=32> */
.L_x_675:
        /* <DEDUP_REMOVED lines=21> */
.L_x_677:
[----:B------:R-:W-:Y:S05]  /*85a0*/  BSYNC.RECONVERGENT B0 ;  /* 0x0000000000007941 */ /* 0x000fea0003800200 */
.L_x_676:
        /* <DEDUP_REMOVED lines=25> */
.L_x_678:
        /* <DEDUP_REMOVED lines=8> */
[----:B------:R-:W-:Y:S02]  /*87c0*/  MOV R18, R62 ;  /* 0x0000003e00127202 */ /* 0x000fe40000000f00 */
[----:B------:R-:W-:Y:S01]  /*87d0*/  MOV R19, R65 ;  /* 0x0000004100137202 */ /* 0x000fe20000000f00 */
[----:B------:R-:W1:Y:S01]  /*87e0*/  LDCU.64 UR18, c[0x0][0x380] ;  /* 0x00007000ff1277ac */ /* 0x000e620008000a00 */
[----:B0-----:R-:W-:Y:S02]  /*87f0*/  IMAD R5, R0, UR16, RZ ;  /* 0x0000001000057c24 */ /* 0x001fe4000f8e02ff */
[----:B------:R-:W-:Y:S01]  /*8800*/  FMUL.FTZ R0, R6, UR12 ;  /* 0x0000000c06007c20 */ /* 0x000fe20008410000 */
        /* <DEDUP_REMOVED lines=8> */
.L_x_680:
[----:B------:R-:W-:Y:S05]  /*8890*/  BSYNC.RECONVERGENT B0 ;  /* 0x0000000000007941 */ /* 0x000fea0003800200 */
.L_x_679:
        /* <DEDUP_REMOVED lines=35> */
.L_x_681:
        /* <DEDUP_REMOVED lines=21> */
.L_x_683:
[----:B------:R-:W-:Y:S05]  /*8c20*/  BSYNC.RECONVERGENT B0 ;  /* 0x0000000000007941 */ /* 0x000fea0003800200 */
.L_x_682:
        /* <DEDUP_REMOVED lines=25> */
.L_x_684:
        /* <DEDUP_REMOVED lines=12> */
[----:B------:R-:W-:-:S04]  /*8e80*/  IMAD.WIDE.U32 R8, R3, UR16, R6 ;  /* 0x0000001003087c25 */ /* 0x000fc8000f8e0006 */
[----:B------:R-:W-:Y:S02]  /*8e90*/  IMAD R7, R3, UR17, R0 ;  /* 0x0000001103077c24 */ /* 0x000fe4000f8e0200 */
[----:B------:R-:W-:Y:S01]  /*8ea0*/  FMUL.FTZ R3, R25, UR12 ;  /* 0x0000000c19037c20 */ /* 0x000fe20008410000 */
[----:B------:R-:W-:Y:S01]  /*8eb0*/  FMUL.FTZ R0, R10, UR12 ;  /* 0x0000000c0a007c20 */ /* 0x000fe20008410000 */
[----:B-1----:R-:W-:Y:S02]  /*8ec0*/  LEA R6, P0, R8, UR18, 0x1 ;  /* 0x0000001208067c11 */ /* 0x002fe4000f8008ff */
[----:B------:R-:W-:Y:S02]  /*8ed0*/  IADD3 R7, PT, PT, R9, R7, RZ ;  /* 0x0000000709077210 */ /* 0x000fe40007ffe0ff */
[----:B------:R-:W-:Y:S02]  /*8ee0*/  F2FP.F16.F32.PACK_AB R3, R0, R3 ;  /* 0x000000030003723e */ /* 0x000fe400000000ff */
[----:B------:R-:W-:-:S05]  /*8ef0*/  LEA.HI.X R7, R8, UR19, R7, 0x1, P0 ;  /* 0x0000001308077c11 */ /* 0x000fca00080f0c07 */
[----:B------:R0:W-:Y:S02]  /*8f00*/  STG.E desc[UR10][R6.64], R3 ;  /* 0x0000000306007986 */ /* 0x0001e4000c10190a */
.L_x_686:
[----:B------:R-:W-:Y:S05]  /*8f10*/  BSYNC.RECONVERGENT B0 ;  /* 0x0000000000007941 */ /* 0x000fea0003800200 */
.L_x_685:
        /* <DEDUP_REMOVED lines=35> */
.L_x_687:
        /* <DEDUP_REMOVED lines=21> */
.L_x_689:
[----:B------:R-:W-:Y:S05]  /*92a0*/  BSYNC.RECONVERGENT B0 ;  /* 0x0000000000007941 */ /* 0x000fea0003800200 */
.L_x_688:
        /* <DEDUP_REMOVED lines=25> */
.L_x_690:
[----:B------:R-:W-:Y:S01]  /*9440*/  FFMA.FTZ R8, R53, UR5, R20 ;  /* 0x0000000535087c23 */ /* 0x000fe20008010014 */
[----:B------:R-:W-:Y:S01]  /*9450*/  BSSY.RECONVERGENT B0, `(.L_x_691) ;  /* 0x0000014000007945 */ /* 0x000fe20003800200 */
[--C-:B------:R-:W-:Y:S02]  /*9460*/  HADD2.F32 R9, -RZ, R56.reuse.H0_H0 ;  /* 0x20000038ff097230 */ /* 0x100fe40000004100 */
[----:B------:R-:W-:Y:S01]  /*9470*/  FFMA.FTZ R19, R14, R3, -R19 ;  /* 0x000000030e137223 */ /* 0x000fe20000010813 */
[----:B------:R-:W-:Y:S02]  /*9480*/  HADD2.F32 R56, -RZ, R56.H1_H1 ;  /* 0x30000038ff387230 */ /* 0x000fe40000004100 */
[----:B------:R-:W-:Y:S01]  /*9490*/  FFMA.FTZ R8, R15, R6, -R8 ;  /* 0x000000060f087223 */ /* 0x000fe20000010808 */
        /* <DEDUP_REMOVED lines=15> */
.L_x_692:
[----:B------:R-:W-:Y:S05]  /*9590*/  BSYNC.RECONVERGENT B0 ;  /* 0x0000000000007941 */ /* 0x000fea0003800200 */
.L_x_691:
[----:B------:R-:W-:Y:S01]  /*95a0*/  IADD3 R25, PT, PT, R21, 0x70, RZ ;  /* 0x0000007015197810 */ /* 0x000fe20007ffe0ff */
[----:B------:R-:W-:Y:S01]  /*95b0*/  FADD.FTZ R9, R9, -UR9 ;  /* 0x8000000909097e21 */ /* 0x000fe20008010000 */
[----:B------:R-:W-:Y:S01]  /*95c0*/  FADD.FTZ R56, R56, -UR9 ;  /* 0x8000000938387e21 */ /* 0x000fe20008010000 */
[----:B------:R-:W-:Y:S01]  /*95d0*/  HADD2.F32 R22, -RZ, R59.H0_H0 ;  /* 0x2000003bff167230 */ /* 0x000fe20000004100 */
[----:B------:R-:W-:Y:S01]  /*95e0*/  ISETP.GE.U32.AND P0, PT, R25, UR14, PT ;  /* 0x0000000e19007c0c */ /* 0x000fe2000bf06070 */
[--C-:B0-----:R-:W-:Y:S02]  /*95f0*/  HADD2.F32 R3, -RZ, R57.reuse.H0_H0 ;  /* 0x20000039ff037230 */ /* 0x101fe40000004100 */
[----:B------:R-:W-:Y:S01]  /*9600*/  FMUL.FTZ R19, R9, UR12 ;  /* 0x0000000c09137c20 */ /* 0x000fe20008410000 */
[----:B------:R-:W-:Y:S01]  /*9610*/  HADD2.F32 R0, -RZ, R57.H1_H1 ;  /* 0x30000039ff007230 */ /* 0x000fe20000004100 */
[----:B------:R-:W-:Y:S01]  /*9620*/  IADD3 R21, PT, PT, R21, 0x78, RZ ;  /* 0x0000007815157810 */ /* 0x000fe20007ffe0ff */
[----:B------:R-:W-:Y:S01]  /*9630*/  HADD2.F32 R59, -RZ, R59.H1_H1 ;  /* 0x3000003bff3b7230 */ /* 0x000fe20000004100 */
[----:B------:R-:W-:Y:S01]  /*9640*/  SHF.R.S32.HI R18, RZ, 0x1f, R25 ;  /* 0x0000001fff127819 */ /* 0x000fe20000011419 */
        /* <DEDUP_REMOVED lines=20> */
.L_x_693:
[----:B------:R-:W-:Y:S01]  /*9790*/  ISETP.GE.AND.EX P0, PT, R18, UR15, PT, P0 ;  /* 0x0000000f12007c0c */ /* 0x000fe2000bf06300 */
[--C-:B------:R-:W-:Y:S01]  /*97a0*/  FFMA.FTZ R5, R19, UR5, R20.reuse ;  /* 0x0000000513057c23 */ /* 0x100fe20008010014 */
[----:B------:R-:W-:Y:S01]  /*97b0*/  FADD.FTZ R22, R22, -UR9 ;  /* 0x8000000916167e21 */ /* 0x000fe20008010000 */
[----:B------:R-:W-:Y:S01]  /*97c0*/  FADD.FTZ R59, R59, -UR9 ;  /* 0x800000093b3b7e21 */ /* 0x000fe20008010000 */
[----:B------:R-:W-:Y:S01]  /*97d0*/  FFMA.FTZ R4, R23, UR5, R20 ;  /* 0x0000000517047c23 */ /* 0x000fe20008010014 */
[----:B------:R-:W-:Y:S01]  /*97e0*/  BSSY.RECONVERGENT B0, `(.L_x_694) ;  /* 0x0000015000007945 */ /* 0x000fe20003800200 */
[----:B------:R-:W-:Y:S01]  /*97f0*/  ISETP.GE.U32.AND P1, PT, R21, UR14, PT ;  /* 0x0000000e15007c0c */ /* 0x000fe2000bf26070 */
[----:B------:R-:W-:Y:S01]  /*9800*/  FFMA.FTZ R3, R14, R3, -R5 ;  /* 0x000000030e037223 */ /* 0x000fe20000010805 */
[----:B------:R-:W-:Y:S01]  /*9810*/  FMUL.FTZ R9, R22, UR12 ;  /* 0x0000000c16097c20 */ /* 0x000fe20008410000 */
[----:B------:R-:W-:Y:S01]  /*9820*/  FMUL.FTZ R59, R59, UR12 ;  /* 0x0000000c3b3b7c20 */ /* 0x000fe20008410000 */
[----:B------:R-:W-:-:S03]  /*9830*/  FFMA.FTZ R0, R15, R0, -R4 ;  /* 0x000000000f007223 */ /* 0x000fc60000010804 */
        /* <DEDUP_REMOVED lines=15> */
.L_x_695:
[----:B------:R-:W-:Y:S05]  /*9930*/  BSYNC.RECONVERGENT B0 ;  /* 0x0000000000007941 */ /* 0x000fea0003800200 */
.L_x_694:
[--C-:B0-----:R-:W-:Y:S02]  /*9940*/  HADD2.F32 R3, -RZ, R58.reuse.H0_H0 ;  /* 0x2000003aff037230 */ /* 0x101fe40000004100 */
[--C-:B------:R-:W-:Y:S01]  /*9950*/  FFMA.FTZ R11, R9, UR5, R20.reuse ;  /* 0x00000005090b7c23 */ /* 0x100fe20008010014 */
[----:B------:R-:W-:Y:S01]  /*9960*/  FFMA.FTZ R20, R59, UR5, R20 ;  /* 0x000000053b147c23 */ /* 0x000fe20008010014 */
[----:B------:R-:W-:Y:S01]  /*9970*/  SHF.R.S32.HI R10, RZ, 0x1f, R21 ;  /* 0x0000001fff0a7819 */ /* 0x000fe20000011415 */
        /* <DEDUP_REMOVED lines=20> */
.L_x_696:
        /* <DEDUP_REMOVED lines=18> */
.L_x_698:
[----:B------:R-:W-:Y:S05]  /*9be0*/  BSYNC.RECONVERGENT B0 ;  /* 0x0000000000007941 */ /* 0x000fea0003800200 */
.L_x_697:
[----:B------:R-:W1:Y:S01]  /*9bf0*/  LDCU UR5, c[0x0][0x410] ;  /* 0x00008200ff0577ac */ /* 0x000e620008000800 */
[----:B------:R-:W1:Y:S01]  /*9c00*/  LDCU UR8, c[0x0][0x3e0] ;  /* 0x00007c00ff0877ac */ /* 0x000e620008000800 */
[----:B------:R-:W-:Y:S02]  /*9c10*/  UIADD3 UR6, UPT, UPT, UR7, UR6, URZ ;  /* 0x0000000607067290 */ /* 0x000fe4000fffe0ff */
[----:B------:R-:W-:Y:S02]  /*9c20*/  UIADD3 UR4, UPT, UPT, UR4, 0x1, URZ ;  /* 0x0000000104047890 */ /* 0x000fe4000fffe0ff */
[----:B-1----:R-:W-:-:S04]  /*9c30*/  UIMAD UR5, UR5, UR8, URZ ;  /* 0x00000008050572a4 */ /* 0x002fc8000f8e02ff */
[----:B------:R-:W-:-:S09]  /*9c40*/  UISETP.GE.AND UP0, UPT, UR6, UR5, UPT ;  /* 0x000000050600728c */ /* 0x000fd2000bf06270 */
[----:B------:R-:W-:Y:S05]  /*9c50*/  BRA.U !UP0, `(.L_x_699) ;  /* 0xffffff65083c7547 */ /* 0x000fea000b83ffff */
.L_x_634:
        /* <DEDUP_REMOVED lines=16> */
.L_x_701:
[----:B------:R-:W-:Y:S05]  /*9d60*/  BSYNC.RECONVERGENT B0 ;  /* 0x0000000000007941 */ /* 0x000fea0003800200 */
.L_x_700:
        /* <DEDUP_REMOVED lines=11> */
.L_x_703:
[----:B------:R-:W2:Y:S04]  /*9e20*/  LDG.E.STRONG.GPU R5, desc[UR10][R2.64] ;  /* 0x0000000a02057981 */ /* 0x000ea8000c1ef900 */
[----:B--2---:R-:W-:Y:S01]  /*9e30*/  CCTL.IVALL ;  /* 0x00000000ff00798f */ /* 0x004fe20002000000 */
[----:B------:R-:W-:Y:S05]  /*9e40*/  YIELD ;  /* 0x0000000000007946 */ /* 0x000fea0003800000 */
[----:B------:R-:W-:-:S13]  /*9e50*/  ISETP.NE.AND P0, PT, R5, R0, PT ;  /* 0x000000000500720c */ /* 0x000fda0003f05270 */
[----:B------:R-:W-:Y:S05]  /*9e60*/  @P0 BRA `(.L_x_703) ;  /* 0xfffffffc00ec0947 */ /* 0x000fea000383ffff */
.L_x_702:
        /* <DEDUP_REMOVED lines=76> */
.L_x_706:
        /* <DEDUP_REMOVED lines=29> */
.L_x_705:
[----:B------:R-:W-:Y:S05]  /*a500*/  BSYNC.RECONVERGENT B0 ;  /* 0x0000000000007941 */ /* 0x000fea0003800200 */
.L_x_704:
        /* <DEDUP_REMOVED lines=10> */
.L_x_707:
        /* <DEDUP_REMOVED lines=82> */
.L_x_708:
        /* <DEDUP_REMOVED lines=11> */
.L_x_4749:


//--------------------- .text._Z35group_norm_nhwc_bwd_one_pass_kernelI11Fp16IOFp32WLi256ELi98ELi392EEv26Group_norm_nhwc_bwd_params --------------------------
	.section	.text._Z35group_norm_nhwc_bwd_one_pass_kernelI11Fp16IOFp32WLi256ELi98ELi392EEv26Group_norm_nhwc_bwd_params,"ax",@progbits
	.align	128
        .global         _Z35group_norm_nhwc_bwd_one_pass_kernelI11Fp16IOFp32WLi256ELi98ELi392EEv26Group_norm_nhwc_bwd_params
        .type           _Z35group_norm_nhwc_bwd_one_pass_kernelI11Fp16IOFp32WLi256ELi98ELi392EEv26Group_norm_nhwc_bwd_params,@function
        .size           _Z35group_norm_nhwc_bwd_one_pass_kernelI11Fp16IOFp32WLi256ELi98ELi392EEv26Group_norm_nhwc_bwd_params,(.L_x_4750 - _Z35group_norm_nhwc_bwd_one_pass_kernelI11Fp16IOFp32WLi256ELi98ELi392EEv26Group_norm_nhwc_bwd_params)
        .other          _Z35group_norm_nhwc_bwd_one_pass_kernelI11Fp16IOFp32WLi256ELi98ELi392EEv26Group_norm_nhwc_bwd_params,@"STO_CUDA_ENTRY STV_DEFAULT"
_Z35group_norm_nhwc_bwd_one_pass_kernelI11Fp16IOFp32WLi256ELi98ELi392EEv26Group_norm_nhwc_bwd_params:
.text._Z35group_norm_nhwc_bwd_one_pass_kernelI11Fp16IOFp32WLi256ELi98ELi392EEv26Group_norm_nhwc_bwd_params:
        /* <DEDUP_REMOVED lines=24> */
[----:B------:R-:W-:-:S07]  /*0180*/  LOP3.LUT R0, R0, 0xffff, RZ, 0xc0, !PT ;  /* 0x0000ffff00007812 */ /* 0x000fce00078ec0ff */
.L_x_733:
[----:B0-----:R-:W0:Y:S01]  /*0190*/  LDCU UR14, c[0x0][0x410] ;  /* 0x00008200ff0e77ac */ /* 0x001e220008000800 */
[----:B------:R-:W-:Y:S01]  /*01a0*/  IABS R4, UR8 ;  /* 0x0000000800047c13 */ /* 0x000fe20008000000 */
[----:B------:R-:W-:Y:S01]  /*01b0*/  HFMA2 R82, -RZ, RZ, 0, 0 ;  /* 0x00000000ff527431 */ /* 0x000fe200000001ff */
[----:B------:R-:W-:Y:S01]  /*01c0*/  SHF.R.S32.HI R9, RZ, 0x1f, R52 ;  /* 0x0000001fff097819 */ /* 0x000fe20000011434 */
[----:B------:R-:W-:Y:S01]  /*01d0*/  UMOV UR6, URZ ;  /* 0x000000ff00067c82 */ /* 0x000fe20008000000 */
[----:B------:R-:W-:Y:S01]  /*01e0*/  R2UR UR9, R4 ;  /* 0x00000000040972ca */ /* 0x000fe200000e0000 */
[----:B------:R-:W1:Y:S01]  /*01f0*/  LDCU.128 UR16, c[0x0][0x400] ;  /* 0x00008000ff1077ac */ /* 0x000e620008000c00 */
[C---:B------:R-:W-:Y:S02]  /*0200*/  IADD3 R5, PT, PT, R52.reuse, 0x8, RZ ;  /* 0x0000000834057810 */ /* 0x040fe40007ffe0ff */
[----:B------:R-:W-:Y:S01]  /*0210*/  IADD3 R7, PT, PT, R52, 0x10, RZ ;  /* 0x0000001034077810 */ /* 0x000fe20007ffe0ff */
[----:B------:R-:W-:Y:S01]  /*0220*/  UISETP.GE.AND UP4, UPT, UR8, URZ, UPT ;  /* 0x000000ff0800728c */ /* 0x000fe2000bf86270 */
[----:B------:R-:W-:-:S02]  /*0230*/  SHF.R.S32.HI R11, RZ, 0x1f, R5 ;  /* 0x0000001fff0b7819 */ /* 0x000fc40000011405 */
[----:B------:R-:W-:Y:S02]  /*0240*/  LOP3.LUT R14, R14, 0xfeffffff, RZ, 0xc0, !PT ;  /* 0xfeffffff0e0e7812 */ /* 0x000fe400078ec0ff */
[----:B0-----:R-:W-:Y:S01]  /*0250*/  MOV R2, UR14 ;  /* 0x0000000e00027c02 */ /* 0x001fe20008000f00 */
[----:B------:R-:W-:Y:S02]  /*0260*/  ULOP3.LUT UR12, UR8, UR14, URZ, 0x3c, !UPT ;  /* 0x0000000e080c7292 */ /* 0x000fe4000f8e3cff */
[----:B------:R-:W-:Y:S01]  /*0270*/  UISETP.NE.AND UP0, UPT, UR14, URZ, UPT ;  /* 0x000000ff0e00728c */ /* 0x000fe2000bf05270 */
[----:B------:R-:W-:Y:S02]  /*0280*/  IABS R2, R2 ;  /* 0x0000000200027213 */ /* 0x000fe40000000000 */
[----:B-1----:R-:W-:Y:S02]  /*0290*/  ISETP.GE.U32.AND P0, PT, R52, UR16, PT ;  /* 0x0000001034007c0c */ /* 0x002fe4000bf06070 */
[----:B------:R-:W-:-:S02]  /*02a0*/  R2UR UR13, R2 ;  /* 0x00000000020d72ca */ /* 0x000fc400000e0000 */
[----:B------:R-:W-:Y:S02]  /*02b0*/  ISETP.GE.AND.EX P3, PT, R9, UR17, PT, P0 ;  /* 0x0000001109007c0c */ /* 0x000fe4000bf66300 */
[----:B------:R-:W-:Y:S02]  /*02c0*/  ISETP.GE.U32.AND P0, PT, R5, UR16, PT ;  /* 0x0000001005007c0c */ /* 0x000fe4000bf06070 */
[----:B------:R-:W-:Y:S02]  /*02d0*/  MOV R13, UR18 ;  /* 0x00000012000d7c02 */ /* 0x000fe40008000f00 */
[----:B------:R-:W-:Y:S02]  /*02e0*/  ISETP.GE.AND.EX P4, PT, R11, UR17, PT, P0 ;  /* 0x000000110b007c0c */ /* 0x000fe4000bf86300 */
[----:B------:R-:W-:-:S03]  /*02f0*/  ISETP.GE.U32.AND P0, PT, R7, UR16, PT ;  /* 0x0000001007007c0c */ /* 0x000fc6000bf06070 */
[----:B------:R-:W0:Y:S02]  /*0300*/  I2F.RP R2, UR13 ;  /* 0x0000000d00027d06 */ /* 0x000e240008209400 */
[----:B------:R-:W1:Y:S01]  /*0310*/  @!P3 LDC.64 R16, c[0x0][0x398] ;  /* 0x0000e600ff10bb82 */ /* 0x000e620000000a00 */
[----:B------:R-:W-:-:S04]  /*0320*/  @P3 LOP3.LUT R14, R14, 0x1000000, RZ, 0xfc, !PT ;  /* 0x010000000e0e3812 */ /* 0x000fc800078efcff */
[----:B------:R-:W-:-:S03]  /*0330*/  LOP3.LUT R14, R14, 0xff7fffff, RZ, 0xc0, !PT ;  /* 0xff7fffff0e0e7812 */ /* 0x000fc600078ec0ff */
[----:B------:R-:W2:Y:S01]  /*0340*/  @!P3 LDC.64 R70, c[0x0][0x3a0] ;  /* 0x0000e800ff46bb82 */ /* 0x000ea20000000a00 */
[----:B------:R-:W-:Y:S01]  /*0350*/  @P4 LOP3.LUT R14, R14, 0x800000, RZ, 0xfc, !PT ;  /* 0x008000000e0e4812 */ /* 0x000fe200078efcff */
[----:B0-----:R-:W0:Y:S03]  /*0360*/  MUFU.RCP R2, R2 ;  /* 0x0000000200027308 */ /* 0x001e260000001000 */
[----:B------:R-:W-:-:S03]  /*0370*/  LOP3.LUT R14, R14, 0xffbfffff, RZ, 0xc0, !PT ;  /* 0xffbfffff0e0e7812 */ /* 0x000fc600078ec0ff */
[----:B------:R-:W3:Y:S08]  /*0380*/  @!P4 LDC.64 R18, c[0x0][0x3f8] ;  /* 0x0000fe00ff12cb82 */ /* 0x000ef00000000a00 */
[----:B------:R-:W4:Y:S01]  /*0390*/  @!P4 LDC.64 R68, c[0x0][0x3a0] ;  /* 0x0000e800ff44cb82 */ /* 0x000f220000000a00 */
[----:B0-----:R-:W-:-:S06]  /*03a0*/  IADD3 R3, PT, PT, R2, 0xffffffe, RZ ;  /* 0x0ffffffe02037810 */ /* 0x001fcc0007ffe0ff */
[----:B------:R-:W0:Y:S02]  /*03b0*/  F2I.FTZ.U32.TRUNC.NTZ R3, R3 ;  /* 0x0000000300037305 */ /* 0x000e24000021f000 */
[----:B0-----:R-:W-:Y:S02]  /*03c0*/  R2UR UR7, R3 ;  /* 0x00000000030772ca */ /* 0x001fe400000e0000 */
[----:B------:R-:W0:Y:S11]  /*03d0*/  @!P3 LDC.64 R2, c[0x0][0x3f8] ;  /* 0x0000fe00ff02bb82 */ /* 0x000e360000000a00 */
        /* <DEDUP_REMOVED lines=21> */
[----:B------:R-:W-:Y:S01]  /*0530*/  IADD3 R38, P1, PT, R0, UR5, RZ ;  /* 0x0000000500267c10 */ /* 0x000fe2000ff3e0ff */
[----:B------:R-:W4:Y:S01]  /*0540*/  LDCU.U8 UR9, c[0x0][0x414] ;  /* 0x00008280ff0977ac */ /* 0x000f220008000000 */
[----:B------:R-:W-:Y:S01]  /*0550*/  MOV R0, UR5 ;  /* 0x0000000500007c02 */ /* 0x000fe20008000f00 */
[----:B------:R-:W-:-:S03]  /*0560*/  USHF.R.S32.HI UR5, URZ, 0x1f, UR7 ;  /* 0x0000001fff057899 */ /* 0x000fc60008011407 */
[----:B------:R-:W-:Y:S01]  /*0570*/  LEA.HI.X.SX32 R39, R0, RZ, 0x1, P1 ;  /* 0x000000ff00277211 */ /* 0x000fe200008f0eff */
[----:B0-----:R-:W-:Y:S01]  /*0580*/  @!P3 IMAD R0, R9, R2, RZ ;  /* 0x000000020900b224 */ /* 0x001fe200078e02ff */
[C---:B------:R-:W-:Y:S01]  /*0590*/  IADD3 R9, PT, PT, R52.reuse, 0x18, RZ ;  /* 0x0000001834097810 */ /* 0x040fe20007ffe0ff */
[----:B------:R-:W-:Y:S01]  /*05a0*/  UIMAD UR5, UR5, UR18, URZ ;  /* 0x00000012050572a4 */ /* 0x000fe2000f8e02ff */
[----:B------:R-:W-:Y:S01]  /*05b0*/  IMAD.WIDE.U32 R38, R13, UR7, R38 ;  /* 0x000000070d267c25 */ /* 0x000fe2000f8e0026 */
[----:B------:R-:W-:Y:S02]  /*05c0*/  SHF.R.S32.HI R13, RZ, 0x1f, R7 ;  /* 0x0000001fff0d7819 */ /* 0x000fe40000011407 */
[----:B------:R-:W-:Y:S01]  /*05d0*/  UIMAD UR5, UR7, UR19, UR5 ;  /* 0x00000013070572a4 */ /* 0x000fe2000f8e0205 */
[----:B------:R-:W-:Y:S01]  /*05e0*/  @!P3 IMAD R15, R52, R3, R0 ;  /* 0x00000003340fb224 */ /* 0x000fe200078e0200 */
[----:B------:R-:W-:Y:S01]  /*05f0*/  @!P3 MOV R36, R38 ;  /* 0x000000260024b202 */ /* 0x000fe20000000f00 */
[----:B---3--:R-:W-:Y:S01]  /*0600*/  @!P4 IMAD R0, R11, R18, RZ ;  /* 0x000000120b00c224 */ /* 0x008fe200078e02ff */
[----:B------:R-:W-:Y:S01]  /*0610*/  ISETP.GE.AND.EX P6, PT, R13, UR17, PT, P0 ;  /* 0x000000110d007c0c */ /* 0x000fe2000bfc6300 */
[----:B------:R-:W0:Y:S01]  /*0620*/  LDCU.64 UR6, c[0x0][0x3b8] ;  /* 0x00007700ff0677ac */ /* 0x000e220008000a00 */
[----:B------:R-:W-:-:S02]  /*0630*/  IADD3 R37, PT, PT, R39, UR5, RZ ;  /* 0x0000000527257c10 */ /* 0x000fc4000fffe0ff */
[----:B------:R-:W-:Y:S02]  /*0640*/  ISETP.GE.U32.AND P0, PT, R9, UR16, PT ;  /* 0x0000001009007c0c */ /* 0x000fe4000bf06070 */
[C---:B------:R-:W-:Y:S01]  /*0650*/  IADD3 R11, PT, PT, R52.reuse, 0x20, RZ ;  /* 0x00000020340b7810 */ /* 0x040fe20007ffe0ff */
[----:B------:R-:W-:-:S05]  /*0660*/  @!P3 IMAD.WIDE.U32 R2, R52, R2, R36 ;  /* 0x000000023402b225 */ /* 0x000fca00078e0024 */
[----:B------:R-:W-:Y:S01]  /*0670*/  @!P3 IADD3 R3, PT, PT, R3, R15, RZ ;  /* 0x0000000f0303b210 */ /* 0x000fe20007ffe0ff */
[----:B------:R-:W3:Y:S01]  /*0680*/  @!P6 LDC.64 R22, c[0x0][0x3f8] ;  /* 0x0000fe00ff16eb82 */ /* 0x000ee20000000a00 */
[C---:B------:R-:W-:Y:S02]  /*0690*/  @!P3 SHF.L.U32 R65, R2.reuse, 0x1, RZ ;  /* 0x000000010241b819 */ /* 0x040fe400000006ff */
[----:B------:R-:W-:Y:S02]  /*06a0*/  @!P3 SHF.L.U64.HI R2, R2, 0x1, R3 ;  /* 0x000000010202b819 */ /* 0x000fe40000010203 */
[C---:B-1----:R-:W-:Y:S02]  /*06b0*/  @!P3 IADD3 R64, P2, PT, R65.reuse, R16, RZ ;  /* 0x000000104140b210 */ /* 0x042fe40007f5e0ff */
[----:B------:R-:W-:Y:S01]  /*06c0*/  @P6 LOP3.LUT R14, R14, 0x400000, RZ, 0xfc, !PT ;  /* 0x004000000e0e6812 */ /* 0x000fe200078efcff */
[----:B------:R-:W1:Y:S01]  /*06d0*/  @!P6 LDC.64 R66, c[0x0][0x3a0] ;  /* 0x0000e800ff42eb82 */ /* 0x000e620000000a00 */
[----:B--2---:R-:W-:-:S02]  /*06e0*/  @!P3 IADD3 R70, P1, PT, R65, R70, RZ ;  /* 0x000000464146b210 */ /* 0x004fc40007f3e0ff */
[----:B------:R-:W-:Y:S02]  /*06f0*/  @!P3 IADD3.X R65, PT, PT, R2, R17, RZ, P2, !PT ;  /* 0x000000110241b210 */ /* 0x000fe400017fe4ff */
[----:B------:R-:W-:Y:S02]  /*0700*/  LOP3.LUT P2, RZ, R14, 0x800000, RZ, 0xc0, !PT ;  /* 0x008000000eff7812 */ /* 0x000fe4000784c0ff */
[----:B------:R-:W-:Y:S01]  /*0710*/  SHF.R.S32.HI R15, RZ, 0x1f, R9 ;  /* 0x0000001fff0f7819 */ /* 0x000fe20000011409 */
[----:B------:R-:W2:Y:S01]  /*0720*/  @!P6 LDC.64 R24, c[0x0][0x398] ;  /* 0x0000e600ff18eb82 */ /* 0x000ea20000000a00 */
[----:B------:R-:W-:Y:S02]  /*0730*/  @!P3 IADD3.X R71, PT, PT, R2, R71, RZ, P1, !PT ;  /* 0x000000470247b210 */ /* 0x000fe40000ffe4ff */
[----:B------:R-:W-:Y:S02]  /*0740*/  ISETP.GE.AND.EX P5, PT, R15, UR17, PT, P0 ;  /* 0x000000110f007c0c */ /* 0x000fe4000bfa6300 */
[----:B------:R-:W-:-:S02]  /*0750*/  ISETP.GE.U32.AND P0, PT, R11, UR16, PT ;  /* 0x000000100b007c0c */ /* 0x000fc4000bf06070 */
[----:B------:R-:W-:Y:S01]  /*0760*/  SHF.R.S32.HI R17, RZ, 0x1f, R11 ;  /* 0x0000001fff117819 */ /* 0x000fe2000001140b */
[----:B---3--:R-:W-:Y:S01]  /*0770*/  @!P6 IMAD R4, R13, R22, RZ ;  /* 0x000000160d04e224 */ /* 0x008fe200078e02ff */
[----:B------:R-:W-:Y:S01]  /*0780*/  LOP3.LUT R14, R14, 0xffdfffff, RZ, 0xc0, !PT ;  /* 0xffdfffff0e0e7812 */ /* 0x000fe200078ec0ff */
[----:B------:R-:W3:Y:S01]  /*0790*/  @!P2 LDC.64 R20, c[0x0][0x398] ;  /* 0x0000e600ff14ab82 */ /* 0x000ee20000000a00 */
[----:B------:R-:W-:Y:S01]  /*07a0*/  @!P2 MOV R2, R38 ;  /* 0x000000260002a202 */ /* 0x000fe20000000f00 */
[----:B------:R-:W-:Y:S01]  /*07b0*/  @!P2 IMAD R19, R5, R19, R0 ;  /* 0x000000130513a224 */ /* 0x000fe200078e0200 */
[----:B------:R-:W-:Y:S02]  /*07c0*/  @!P2 MOV R3, R37 ;  /* 0x000000250003a202 */ /* 0x000fe40000000f00 */
[----:B------:R-:W-:Y:S02]  /*07d0*/  ISETP.GE.AND.EX P4, PT, R17, UR17, PT, P0 ;  /* 0x0000001111007c0c */ /* 0x000fe4000bf86300 */
[----:B------:R-:W-:Y:S01]  /*07e0*/  @P5 LOP3.LUT R14, R14, 0x200000, RZ, 0xfc, !PT ;  /* 0x002000000e0e5812 */ /* 0x000fe200078efcff */
[----:B------:R-:W-:Y:S01]  /*07f0*/  @!P2 IMAD.WIDE.U32 R2, R5, R18, R2 ;  /* 0x000000120502a225 */ /* 0x000fe200078e0002 */
[----:B------:R-:W0:Y:S01]  /*0800*/  @!P5 LDC.64 R26, c[0x0][0x3f8] ;  /* 0x0000fe00ff1adb82 */ /* 0x000e220000000a00 */
[----:B------:R-:W-:-:S02]  /*0810*/  IADD3 R5, PT, PT, R52, 0x28, RZ ;  /* 0x0000002834057810 */ /* 0x000fc40007ffe0ff */
[----:B------:R-:W-:Y:S02]  /*0820*/  LOP3.LUT R14, R14, 0xffefffff, RZ, 0xc0, !PT ;  /* 0xffefffff0e0e7812 */ /* 0x000fe400078ec0ff */
[----:B------:R-:W-:Y:S01]  /*0830*/  @!P2 IADD3 R3, PT, PT, R3, R19, RZ ;  /* 0x000000130303a210 */ /* 0x000fe20007ffe0ff */
[----:B------:R-:W-:Y:S01]  /*0840*/  @!P6 IMAD R19, R7, R23, R4 ;  /* 0x000000170713e224 */ /* 0x000fe200078e0204 */
[C---:B------:R-:W-:Y:S01]  /*0850*/  @!P2 SHF.L.U32 R63, R2.reuse, 0x1, RZ ;  /* 0x00000001023fa819 */ /* 0x040fe200000006ff */
[----:B------:R-:W2:Y:S01]  /*0860*/  @!P5 LDC.64 R60, c[0x0][0x3a0] ;  /* 0x0000e800ff3cdb82 */ /* 0x000ea20000000a00 */
[----:B------:R-:W-:Y:S02]  /*0870*/  @!P2 SHF.L.U64.HI R0, R2, 0x1, R3 ;  /* 0x000000010200a819 */ /* 0x000fe40000010203 */
[----:B------:R-:W-:Y:S02]  /*0880*/  @!P6 MOV R2, R38 ;  /* 0x000000260002e202 */ /* 0x000fe40000000f00 */
[----:B------:R-:W-:-:S02]  /*0890*/  @!P6 MOV R3, R37 ;  /* 0x000000250003e202 */ /* 0x000fc40000000f00 */
[----:B----4-:R-:W-:Y:S01]  /*08a0*/  @!P2 IADD3 R68, P0, PT, R63, R68, RZ ;  /* 0x000000443f44a210 */ /* 0x010fe20007f1e0ff */
[----:B------:R-:W4:Y:S01]  /*08b0*/  @!P4 LDC.64 R58, c[0x0][0x3a0] ;  /* 0x0000e800ff3acb82 */ /* 0x000f220000000a00 */
[----:B------:R-:W-:Y:S01]  /*08c0*/  ISETP.GE.U32.AND P1, PT, R5, UR16, PT ;  /* 0x0000001005007c0c */ /* 0x000fe2000bf26070 */
[----:B------:R-:W-:Y:S01]  /*08d0*/  @!P6 IMAD.WIDE.U32 R2, R7, R22, R2 ;  /* 0x000000160702e225 */ /* 0x000fe200078e0002 */
[----:B------:R-:W-:Y:S02]  /*08e0*/  @!P2 IADD3.X R69, PT, PT, R0, R69, RZ, P0, !PT ;  /* 0x000000450045a210 */ /* 0x000fe400007fe4ff */
[----:B---3--:R-:W-:Y:S02]  /*08f0*/  @!P2 IADD3 R62, P0, PT, R63, R20, RZ ;  /* 0x000000143f3ea210 */ /* 0x008fe40007f1e0ff */
[----:B------:R-:W-:Y:S01]  /*0900*/  SHF.R.S32.HI R13, RZ, 0x1f, R5 ;  /* 0x0000001fff0d7819 */ /* 0x000fe20000011405 */
[----:B------:R-:W3:Y:S01]  /*0910*/  @!P4 LDC.64 R22, c[0x0][0x3f8] ;  /* 0x0000fe00ff16cb82 */ /* 0x000ee20000000a00 */
[----:B------:R-:W-:-:S02]  /*0920*/  @!P6 IADD3 R3, PT, PT, R3, R19, RZ ;  /* 0x000000130303e210 */ /* 0x000fc40007ffe0ff */
[----:B------:R-:W-:Y:S02]  /*0930*/  @!P2 IADD3.X R63, PT, PT, R0, R21, RZ, P0, !PT ;  /* 0x00000015003fa210 */ /* 0x000fe400007fe4ff */
[----:B------:R-:W-:Y:S02]  /*0940*/  ISETP.GE.AND.EX P3, PT, R13, UR17, PT, P1 ;  /* 0x000000110d007c0c */ /* 0x000fe4000bf66310 */
[C---:B------:R-:W-:Y:S01]  /*0950*/  @!P6 SHF.L.U32 R47, R2.reuse, 0x1, RZ ;  /* 0x00000001022fe819 */ /* 0x040fe200000006ff */
[----:B------:R-:W4:Y:S01]  /*0960*/  @!P5 LDC.64 R18, c[0x0][0x398] ;  /* 0x0000e600ff12db82 */ /* 0x000f220000000a00 */
[----:B------:R-:W-:Y:S01]  /*0970*/  @!P6 SHF.L.U64.HI R0, R2, 0x1, R3 ;  /* 0x000000010200e819 */ /* 0x000fe20000010203 */
[----:B0-----:R-:W-:Y:S01]  /*0980*/  @!P5 IMAD R2, R15, R26, RZ ;  /* 0x0000001a0f02d224 */ /* 0x001fe200078e02ff */
[----:B------:R-:W-:Y:S02]  /*0990*/  @!P5 MOV R3, R37 ;  /* 0x000000250003d202 */ /* 0x000fe40000000f00 */
[----:B-1----:R-:W-:Y:S01]  /*09a0*/  @!P6 IADD3 R66, P0, PT, R47, R66, RZ ;  /* 0x000000422f42e210 */ /* 0x002fe20007f1e0ff */
[----:B------:R-:W-:Y:S01]  /*09b0*/  @!P5 IMAD R7, R9, R27, R2 ;  /* 0x0000001b0907d224 */ /* 0x000fe200078e0202 */
[----:B------:R-:W-:-:S02]  /*09c0*/  @!P5 MOV R2, R38 ;  /* 0x000000260002d202 */ /* 0x000fc40000000f00 */
[----:B------:R-:W-:Y:S01]  /*09d0*/  @!P6 IADD3.X R67, PT, PT, R0, R67, RZ, P0, !PT ;  /* 0x000000430043e210 */ /* 0x000fe200007fe4ff */
[----:B------:R-:W0:Y:S01]  /*09e0*/  @!P3 LDC.64 R20, c[0x0][0x3f8] ;  /* 0x0000fe00ff14bb82 */ /* 0x000e220000000a00 */
[----:B--2---:R-:W-:Y:S01]  /*09f0*/  @!P6 IADD3 R46, P0, PT, R47, R24, RZ ;  /* 0x000000182f2ee210 */ /* 0x004fe20007f1e0ff */
[----:B------:R-:W-:Y:S01]  /*0a00*/  @!P5 IMAD.WIDE.U32 R2, R9, R26, R2 ;  /* 0x0000001a0902d225 */ /* 0x000fe200078e0002 */
[----:B------:R-:W-:Y:S02]  /*0a10*/  @P4 LOP3.LUT R14, R14, 0x100000, RZ, 0xfc, !PT ;  /* 0x001000000e0e4812 */ /* 0x000fe400078efcff */
[----:B------:R-:W-:Y:S01]  /*0a20*/  @!P6 IADD3.X R47, PT, PT, R0, R25, RZ, P0, !PT ;  /* 0x00000019002fe210 */ /* 0x000fe200007fe4ff */
[----:B---3--:R-:W-:Y:S01]  /*0a30*/  @!P4 IMAD R4, R17, R22, RZ ;  /* 0x000000161104c224 */ /* 0x008fe200078e02ff */
[----:B------:R-:W-:Y:S01]  /*0a40*/  @!P5 IADD3 R3, PT, PT, R3, R7, RZ ;  /* 0x000000070303d210 */ /* 0x000fe20007ffe0ff */
[----:B------:R-:W1:Y:S01]  /*0a50*/  @!P4 LDC.64 R8, c[0x0][0x398] ;  /* 0x0000e600ff08cb82 */ /* 0x000e620000000a00 */
[C---:B------:R-:W-:Y:S01]  /*0a60*/  @!P5 SHF.L.U32 R35, R2.reuse, 0x1, RZ ;  /* 0x000000010223d819 */ /* 0x040fe200000006ff */
[----:B------:R-:W-:Y:S01]  /*0a70*/  @!P4 IMAD R7, R11, R23, R4 ;  /* 0x000000170b07c224 */ /* 0x000fe200078e0204 */
[----:B------:R-:W-:-:S02]  /*0a80*/  @!P5 SHF.L.U64.HI R0, R2, 0x1, R3 ;  /* 0x000000010200d819 */ /* 0x000fc40000010203 */
[----:B------:R-:W-:Y:S02]  /*0a90*/  @!P4 MOV R2, R38 ;  /* 0x000000260002c202 */ /* 0x000fe40000000f00 */
[----:B------:R-:W-:Y:S01]  /*0aa0*/  @!P4 MOV R3, R37 ;  /* 0x000000250003c202 */ /* 0x000fe20000000f00 */
[----:B------:R-:W2:Y:S01]  /*0ab0*/  @!P3 LDC.64 R16, c[0x0][0x3a0] ;  /* 0x0000e800ff10bb82 */ /* 0x000ea20000000a00 */
[----:B------:R-:W-:Y:S02]  /*0ac0*/  @!P5 IADD3 R60, P0, PT, R35, R60, RZ ;  /* 0x0000003c233cd210 */ /* 0x000fe40007f1e0ff */
[----:B------:R-:W-:Y:S01]  /*0ad0*/  LOP3.LUT R14, R14, 0xfff7ffff, RZ, 0xc0, !PT ;  /* 0xfff7ffff0e0e7812 */ /* 0x000fe200078ec0ff */
[----:B------:R-:W-:Y:S01]  /*0ae0*/  @!P4 IMAD.WIDE.U32 R2, R11, R22, R2 ;  /* 0x000000160b02c225 */ /* 0x000fe200078e0002 */
[C---:B------:R-:W-:Y:S02]  /*0af0*/  @!P5 IADD3.X R61, PT, PT, R0.reuse, R61, RZ, P0, !PT ;  /* 0x0000003d003dd210 */ /* 0x040fe400007fe4ff */
[----:B----4-:R-:W-:Y:S01]  /*0b00*/  @!P5 IADD3 R34, P0, PT, R35, R18, RZ ;  /* 0x000000122322d210 */ /* 0x010fe20007f1e0ff */
[----:B------:R-:W3:Y:S01]  /*0b10*/  @!P3 LDC.64 R10, c[0x0][0x398] ;  /* 0x0000e600ff0abb82 */ /* 0x000ee20000000a00 */
[----:B------:R-:W-:Y:S01]  /*0b20*/  @!P4 IADD3 R3, PT, PT, R3, R7, RZ ;  /* 0x000000070303c210 */ /* 0x000fe20007ffe0ff */
[----:B0-----:R-:W-:Y:S01]  /*0b30*/  @!P3 IMAD R4, R13, R20, RZ ;  /* 0x000000140d04b224 */ /* 0x001fe200078e02ff */
[----:B------:R-:W-:-:S02]  /*0b40*/  @!P5 IADD3.X R35, PT, PT, R0, R19, RZ, P0, !PT ;  /* 0x000000130023d210 */ /* 0x000fc400007fe4ff */
[C---:B------:R-:W-:Y:S01]  /*0b50*/  @!P4 SHF.L.U32 R57, R2.reuse, 0x1, RZ ;  /* 0x000000010239c819 */ /* 0x040fe200000006ff */
[----:B------:R-:W-:Y:S01]  /*0b60*/  @!P3 IMAD R7, R5, R21, R4 ;  /* 0x000000150507b224 */ /* 0x000fe200078e0204 */
[----:B------:R-:W-:Y:S02]  /*0b70*/  @!P4 SHF.L.U64.HI R0, R2, 0x1, R3 ;  /* 0x000000010200c819 */ /* 0x000fe40000010203 */
[----:B------:R-:W-:Y:S02]  /*0b80*/  @!P3 MOV R2, R38 ;  /* 0x000000260002b202 */ /* 0x000fe40000000f00 */
[----:B------:R-:W-:Y:S02]  /*0b90*/  @!P3 MOV R3, R37 ;  /* 0x000000250003b202 */ /* 0x000fe40000000f00 */
[----:B------:R-:W-:Y:S02]  /*0ba0*/  @!P4 IADD3 R58, P0, PT, R57, R58, RZ ;  /* 0x0000003a393ac210 */ /* 0x000fe40007f1e0ff */
[----:B------:R-:W-:Y:S01]  /*0bb0*/  @P3 LOP3.LUT R14, R14, 0x80000, RZ, 0xfc, !PT ;  /* 0x000800000e0e3812 */ /* 0x000fe200078efcff */
[----:B------:R-:W-:Y:S01]  /*0bc0*/  @!P3 IMAD.WIDE.U32 R2, R5, R20, R2 ;  /* 0x000000140502b225 */ /* 0x000fe200078e0002 */
[----:B------:R-:W-:-:S02]  /*0bd0*/  @!P4 IADD3.X R59, PT, PT, R0, R59, RZ, P0, !PT ;  /* 0x0000003b003bc210 */ /* 0x000fc400007fe4ff */
[----:B-1----:R-:W-:Y:S02]  /*0be0*/  @!P4 IADD3 R56, P0, PT, R57, R8, RZ ;  /* 0x000000083938c210 */ /* 0x002fe40007f1e0ff */
[----:B------:R-:W-:Y:S02]  /*0bf0*/  @!P3 IADD3 R3, PT, PT, R3, R7, RZ ;  /* 0x000000070303b210 */ /* 0x000fe40007ffe0ff */
[----:B------:R-:W-:Y:S02]  /*0c00*/  @!P3 SHF.L.U32 R33, R2, 0x1, RZ ;  /* 0x000000010221b819 */ /* 0x000fe400000006ff */
[----:B------:R-:W-:Y:S02]  /*0c10*/  @!P4 IADD3.X R57, PT, PT, R0, R9, RZ, P0, !PT ;  /* 0x000000090039c210 */ /* 0x000fe400007fe4ff */
[----:B------:R-:W-:Y:S02]  /*0c20*/  @!P3 SHF.L.U64.HI R2, R2, 0x1, R3 ;  /* 0x000000010202b819 */ /* 0x000fe40000010203 */
[----:B--2---:R-:W-:-:S02]  /*0c30*/  @!P3 IADD3 R8, P0, PT, R33, R16, RZ ;  /* 0x000000102108b210 */ /* 0x004fc40007f1e0ff */
[----:B------:R-:W-:Y:S02]  /*0c40*/  IADD3 R5, PT, PT, R52, 0x30, RZ ;  /* 0x0000003034057810 */ /* 0x000fe40007ffe0ff */
[C---:B------:R-:W-:Y:S02]  /*0c50*/  @!P3 IADD3.X R9, PT, PT, R2.reuse, R17, RZ, P0, !PT ;  /* 0x000000110209b210 */ /* 0x040fe400007fe4ff */
[----:B---3--:R-:W-:Y:S02]  /*0c60*/  @!P3 IADD3 R32, P0, PT, R33, R10, RZ ;  /* 0x0000000a2120b210 */ /* 0x008fe40007f1e0ff */
[----:B------:R-:W-:Y:S02]  /*0c70*/  SHF.R.S32.HI R3, RZ, 0x1f, R5 ;  /* 0x0000001fff037819 */ /* 0x000fe40000011405 */
[----:B------:R-:W-:Y:S02]  /*0c80*/  @!P3 IADD3.X R33, PT, PT, R2, R11, RZ, P0, !PT ;  /* 0x0000000b0221b210 */ /* 0x000fe400007fe4ff */
[----:B------:R-:W-:-:S02]  /*0c90*/  ISETP.GE.U32.AND P0, PT, R5, UR16, PT ;  /* 0x0000001005007c0c */ /* 0x000fc4000bf06070 */
        /* <DEDUP_REMOVED lines=72> */
[C---:B------:R-:W-:Y:S01]  /*1120*/  @!P1 IMAD R7, R5.reuse, R7, R0 ;  /* 0x0000000705079224 */ /* 0x040fe200078e0200 */
[----:B------:R-:W-:Y:S01]  /*1130*/  P2R R0, PR, RZ, 0x2 ;  /* 0x00000002ff007803 */ /* 0x000fe20000000000 */
        /* <DEDUP_REMOVED lines=14> */
[----:B------:R-:W-:-:S04]  /*1220*/  @P2 LOP3.LUT R14, R14, 0x4000, RZ, 0xfc, !PT ;  /* 0x000040000e0e2812 */ /* 0x000fc800078efcff */
[----:B------:R-:W-:-:S03]  /*1230*/  LOP3.LUT R14, R14, 0xffffdfff, RZ, 0xc0, !PT ;  /* 0xffffdfff0e0e7812 */ /* 0x000fc600078ec0ff */
[----:B------:R-:W1:Y:S01]  /*1240*/  @!P2 LDC.64 R48, c[0x0][0x3a0] ;  /* 0x0000e800ff30ab82 */ /* 0x000e620000000a00 */
[----:B0-----:R-:W-:Y:S01]  /*1250*/  @!P2 IMAD R2, R3, R6, RZ ;  /* 0x000000060302a224 */ /* 0x001fe200078e02ff */
[----:B------:R-:W-:-:S03]  /*1260*/  @!P2 MOV R3, R37 ;  /* 0x000000250003a202 */ /* 0x000fc60000000f00 */
[----:B------:R-:W-:Y:S01]  /*1270*/  @!P2 IMAD R7, R5, R7, R2 ;  /* 0x000000070507a224 */ /* 0x000fe200078e0202 */
[----:B------:R-:W-:-:S05]  /*1280*/  @!P2 MOV R2, R38 ;  /* 0x000000260002a202 */ /* 0x000fca0000000f00 */
[----:B------:R-:W-:Y:S02]  /*1290*/  @!P2 IMAD.WIDE.U32 R2, R5, R6, R2 ;  /* 0x000000060502a225 */ /* 0x000fe400078e0002 */
[----:B------:R-:W0:Y:S03]  /*12a0*/  @!P2 LDC.64 R4, c[0x0][0x398] ;  /* 0x0000e600ff04ab82 */ /* 0x000e260000000a00 */
[----:B------:R-:W-:Y:S02]  /*12b0*/  @!P2 IADD3 R3, PT, PT, R3, R7, RZ ;  /* 0x000000070303a210 */ /* 0x000fe40007ffe0ff */
        /* <DEDUP_REMOVED lines=9> */
[----:B------:R-:W-:-:S04]  /*1350*/  ISETP.GE.AND.EX P2, PT, R3, UR17, PT, P0 ;  /* 0x0000001103007c0c */ /* 0x000fc8000bf46300 */
[----:B------:R-:W-:-:S09]  /*1360*/  P2R R15, PR, RZ, 0x4 ;  /* 0x00000004ff0f7803 */ /* 0x000fd20000000000 */
        /* <DEDUP_REMOVED lines=108> */
[----:B------:R-:W-:-:S07]  /*1a30*/  @P1 LOP3.LUT R14, R14, 0x100, RZ, 0xfc, !PT ;  /* 0x000001000e0e1812 */ /* 0x000fce00078efcff */
        /* <DEDUP_REMOVED lines=14> */
[----:B------:R-:W-:Y:S02]  /*1b20*/  IADD3 R45, PT, PT, R52, 0x88, RZ ;  /* 0x00000088342d7810 */ /* 0x000fe40007ffe0ff */
[C---:B------:R-:W-:Y:S02]  /*1b30*/  LOP3.LUT P1, RZ, R14.reuse, 0x1000000, RZ, 0xc0, !PT ;  /* 0x010000000eff7812 */ /* 0x040fe4000782c0ff */
[----:B------:R-:W-:Y:S02]  /*1b40*/  SHF.R.S32.HI R3, RZ, 0x1f, R45 ;  /* 0x0000001fff037819 */ /* 0x000fe4000001142d */
[----:B------:R-:W-:Y:S02]  /*1b50*/  ISETP.GE.U32.AND P0, PT, R45, UR16, PT ;  /* 0x000000102d007c0c */ /* 0x000fe4000bf06070 */
[----:B------:R-:W-:-:S02]  /*1b60*/  LOP3.LUT R14, R14, 0xffffff7f, RZ, 0xc0, !PT ;  /* 0xffffff7f0e0e7812 */ /* 0x000fc400078ec0ff */
[----:B------:R-:W-:-:S05]  /*1b70*/  ISETP.GE.AND.EX P5, PT, R3, UR17, PT, P0 ;  /* 0x0000001103007c0c */ /* 0x000fca000bfa6300 */
[----:B------:R-:W2:Y:S08]  /*1b80*/  @!P1 LDG.E R82, desc[UR10][R70.64] ;  /* 0x0000000a46529981 */ /* 0x000eb0000c1e1900 */
        /* <DEDUP_REMOVED lines=44> */
[----:B------:R-:W-:-:S03]  /*1e50*/  LOP3.LUT P3, RZ, R14, 0x400000, RZ, 0xc0, !PT ;  /* 0x004000000eff7812 */ /* 0x000fc6000786c0ff */
[----:B------:R-:W1:Y:S01]  /*1e60*/  @!P2 LDC.64 R78, c[0x0][0x3a0] ;  /* 0x0000e800ff4eab82 */ /* 0x000e620000000a00 */
[----:B0-----:R-:W-:Y:S01]  /*1e70*/  @!P2 IMAD R44, R45, R72, RZ ;  /* 0x000000482d2ca224 */ /* 0x001fe200078e02ff */
[----:B------:R-:W-:-:S03]  /*1e80*/  @!P2 MOV R45, R37 ;  /* 0x00000025002da202 */ /* 0x000fc60000000f00 */
[----:B------:R-:W-:Y:S01]  /*1e90*/  @!P2 IMAD R73, R55, R73, R44 ;  /* 0x000000493749a224 */ /* 0x000fe200078e022c */
[----:B------:R-:W-:-:S05]  /*1ea0*/  @!P2 MOV R44, R38 ;  /* 0x00000026002ca202 */ /* 0x000fca0000000f00 */
[----:B------:R-:W-:-:S05]  /*1eb0*/  @!P2 IMAD.WIDE.U32 R44, R55, R72, R44 ;  /* 0x00000048372ca225 */ /* 0x000fca00078e002c */
[----:B------:R-:W-:Y:S02]  /*1ec0*/  @!P2 IADD3 R55, PT, PT, R45, R73, RZ ;  /* 0x000000492d37a210 */ /* 0x000fe40007ffe0ff */
[C---:B------:R-:W-:Y:S02]  /*1ed0*/  @!P2 SHF.L.U32 R45, R44.reuse, 0x1, RZ ;  /* 0x000000012c2da819 */ /* 0x040fe400000006ff */
[----:B------:R-:W-:Y:S02]  /*1ee0*/  @!P2 SHF.L.U64.HI R72, R44, 0x1, R55 ;  /* 0x000000012c48a819 */ /* 0x000fe40000010237 */
[----:B-1----:R-:W-:-:S04]  /*1ef0*/  @!P2 IADD3 R54, P0, PT, R45, R78, RZ ;  /* 0x0000004e2d36a210 */ /* 0x002fc80007f1e0ff */
[----:B------:R-:W-:Y:S02]  /*1f00*/  @!P2 IADD3.X R55, PT, PT, R72, R79, RZ, P0, !PT ;  /* 0x0000004f4837a210 */ /* 0x000fe400007fe4ff */
[----:B------:R-:W0:Y:S02]  /*1f10*/  @!P2 LDC.64 R78, c[0x0][0x398] ;  /* 0x0000e600ff4eab82 */ /* 0x000e240000000a00 */
[----:B0-----:R-:W-:-:S04]  /*1f20*/  @!P2 IADD3 R44, P0, PT, R45, R78, RZ ;  /* 0x0000004e2d2ca210 */ /* 0x001fc80007f1e0ff */
[----:B------:R-:W-:Y:S02]  /*1f30*/  @!P2 IADD3.X R45, PT, PT, R72, R79, RZ, P0, !PT ;  /* 0x0000004f482da210 */ /* 0x000fe400007fe4ff */
[----:B------:R-:W-:Y:S02]  /*1f40*/  IADD3 R79, PT, PT, R52, 0xa0, RZ ;  /* 0x000000a0344f7810 */ /* 0x000fe40007ffe0ff */
[C---:B------:R-:W-:Y:S02]  /*1f50*/  LOP3.LUT P2, RZ, R14.reuse, 0x800000, RZ, 0xc0, !PT ;  /* 0x008000000eff7812 */ /* 0x040fe4000784c0ff */
[----:B------:R-:W-:Y:S02]  /*1f60*/  SHF.R.S32.HI R73, RZ, 0x1f, R79 ;  /* 0x0000001fff497819 */ /* 0x000fe4000001144f */
[----:B------:R-:W-:Y:S02]  /*1f70*/  ISETP.GE.U32.AND P0, PT, R79, UR16, PT ;  /* 0x000000104f007c0c */ /* 0x000fe4000bf06070 */
[----:B------:R-:W-:-:S02]  /*1f80*/  LOP3.LUT R14, R14, 0xffffffef, RZ, 0xc0, !PT ;  /* 0xffffffef0e0e7812 */ /* 0x000fc400078ec0ff */
[----:B------:R-:W-:-:S13]  /*1f90*/  ISETP.GE.AND.EX P4, PT, R73, UR17, PT, P0 ;  /* 0x0000001149007c0c */ /* 0x000fda000bf86300 */
[----:B------:R-:W0:Y:S01]  /*1fa0*/  @!P4 LDC.64 R80, c[0x0][0x3f8] ;  /* 0x0000fe00ff50cb82 */ /* 0x000e220000000a00 */
[----:B------:R-:W-:-:S07]  /*1fb0*/  @P4 LOP3.LUT R14, R14, 0x10, RZ, 0xfc, !PT ;  /* 0x000000100e0e4812 */ /* 0x000fce00078efcff */
[----:B------:R-:W1:Y:S08]  /*1fc0*/  @!P4 LDC.64 R86, c[0x0][0x3a0] ;  /* 0x0000e800ff56cb82 */ /* 0x000e700000000a00 */
[----:B------:R-:W3:Y:S01]  /*1fd0*/  @!P4 LDC.64 R84, c[0x0][0x398] ;  /* 0x0000e600ff54cb82 */ /* 0x000ee20000000a00 */
[----:B0-----:R-:W-:Y:S01]  /*1fe0*/  @!P4 IMAD R72, R73, R80, RZ ;  /* 0x000000504948c224 */ /* 0x001fe200078e02ff */
[----:B------:R-:W-:-:S03]  /*1ff0*/  @!P4 MOV R73, R37 ;  /* 0x000000250049c202 */ /* 0x000fc60000000f00 */
[----:B------:R-:W-:Y:S01]  /*2000*/  @!P4 IMAD R81, R79, R81, R72 ;  /* 0x000000514f51c224 */ /* 0x000fe200078e0248 */
[----:B------:R-:W-:-:S05]  /*2010*/  @!P4 MOV R72, R38 ;  /* 0x000000260048c202 */ /* 0x000fca0000000f00 */
[----:B------:R-:W-:-:S05]  /*2020*/  @!P4 IMAD.WIDE.U32 R72, R79, R80, R72 ;  /* 0x000000504f48c225 */ /* 0x000fca00078e0048 */
[----:B------:R-:W-:-:S04]  /*2030*/  @!P4 IADD3 R73, PT, PT, R73, R81, RZ ;  /* 0x000000514949c210 */ /* 0x000fc80007ffe0ff */
[C---:B------:R-:W-:Y:S02]  /*2040*/  @!P4 SHF.L.U64.HI R76, R72.reuse, 0x1, R73 ;  /* 0x00000001484cc819 */ /* 0x040fe40000010249 */
[----:B------:R-:W-:-:S04]  /*2050*/  @!P4 SHF.L.U32 R73, R72, 0x1, RZ ;  /* 0x000000014849c819 */ /* 0x000fc800000006ff */
[----:B-1----:R-:W-:-:S04]  /*2060*/  @!P4 IADD3 R86, P0, PT, R73, R86, RZ ;  /* 0x000000564956c210 */ /* 0x002fc80007f1e0ff */
[----:B------:R-:W-:Y:S02]  /*2070*/  @!P4 IADD3.X R87, PT, PT, R76, R87, RZ, P0, !PT ;  /* 0x000000574c57c210 */ /* 0x000fe400007fe4ff */
[----:B---3--:R-:W-:Y:S02]  /*2080*/  @!P4 IADD3 R84, P0, PT, R73, R84, RZ ;  /* 0x000000544954c210 */ /* 0x008fe40007f1e0ff */
[----:B------:R-:W-:Y:S02]  /*2090*/  IADD3 R73, PT, PT, R52, 0xa8, RZ ;  /* 0x000000a834497810 */ /* 0x000fe40007ffe0ff */
[----:B------:R-:W-:Y:S02]  /*20a0*/  @!P4 IADD3.X R85, PT, PT, R76, R85, RZ, P0, !PT ;  /* 0x000000554c55c210 */ /* 0x000fe400007fe4ff */
[----:B------:R-:W-:Y:S02]  /*20b0*/  SHF.R.S32.HI R79, RZ, 0x1f, R73 ;  /* 0x0000001fff4f7819 */ /* 0x000fe40000011449 */
[----:B------:R-:W-:-:S04]  /*20c0*/  ISETP.GE.U32.AND P0, PT, R73, UR16, PT ;  /* 0x0000001049007c0c */ /* 0x000fc8000bf06070 */
[----:B------:R-:W-:-:S13]  /*20d0*/  ISETP.GE.AND.EX P4, PT, R79, UR17, PT, P0 ;  /* 0x000000114f007c0c */ /* 0x000fda000bf86300 */
[----:B------:R-:W0:Y:S01]  /*20e0*/  @!P4 LDC.64 R104, c[0x0][0x3f8] ;  /* 0x0000fe00ff68cb82 */ /* 0x000e220000000a00 */
[----:B------:R-:W-:Y:S02]  /*20f0*/  MOV R76, RZ ;  /* 0x000000ff004c7202 */ /* 0x000fe40000000f00 */
[----:B------:R-:W-:-:S04]  /*2100*/  CS2R R80, SRZ ;  /* 0x0000000000507805 */ /* 0x000fc8000001ff00 */
[----:B------:R1:W3:Y:S04]  /*2110*/  @!P1 LDG.E R76, desc[UR10][R64.64] ;  /* 0x0000000a404c9981 */ /* 0x0002e8000c1e1900 */
[----:B------:R4:W3:Y:S04]  /*2120*/  @!P2 LDG.E R80, desc[UR10][R62.64] ;  /* 0x0000000a3e50a981 */ /* 0x0008e8000c1e1900 */
[----:B------:R2:W3:Y:S01]  /*2130*/  @!P2 LDG.E R81, desc[UR10][R68.64] ;  /* 0x0000000a4451a981 */ /* 0x0004e2000c1e1900 */
[----:B-1----:R-:W-:Y:S02]  /*2140*/  @!P4 MOV R64, R38 ;  /* 0x000000260040c202 */ /* 0x002fe40000000f00 */
[----:B------:R-:W-:Y:S01]  /*2150*/  @!P4 MOV R65, R37 ;  /* 0x000000250041c202 */ /* 0x000fe20000000f00 */
[----:B----4-:R-:W1:Y:S01]  /*2160*/  @!P4 LDC.64 R62, c[0x0][0x398] ;  /* 0x0000e600ff3ecb82 */ /* 0x010e620000000a00 */
[----:B0-----:R-:W-:-:S02]  /*2170*/  @!P4 IMAD R70, R79, R104, RZ ;  /* 0x000000684f46c224 */ /* 0x001fc400078e02ff */
[----:B------:R-:W-:-:S04]  /*2180*/  @!P4 IMAD.WIDE.U32 R64, R73, R104, R64 ;  /* 0x000000684940c225 */ /* 0x000fc800078e0040 */
[----:B------:R-:W-:Y:S02]  /*2190*/  @!P4 IMAD R71, R73, R105, R70 ;  /* 0x000000694947c224 */ /* 0x000fe400078e0246 */
[----:B------:R-:W0:Y:S01]  /*21a0*/  @!P4 LDC.64 R72, c[0x0][0x3a0] ;  /* 0x0000e800ff48cb82 */ /* 0x000e220000000a00 */
[----:B--2---:R-:W-:Y:S02]  /*21b0*/  @!P4 SHF.L.U32 R69, R64, 0x1, RZ ;  /* 0x000000014045c819 */ /* 0x004fe400000006ff */
[----:B------:R-:W-:-:S04]  /*21c0*/  @!P4 IADD3 R65, PT, PT, R65, R71, RZ ;  /* 0x000000474141c210 */ /* 0x000fc80007ffe0ff */
[----:B------:R-:W-:Y:S02]  /*21d0*/  @!P4 SHF.L.U64.HI R70, R64, 0x1, R65 ;  /* 0x000000014046c819 */ /* 0x000fe40000010241 */
[----:B------:R-:W-:-:S06]  /*21e0*/  CS2R R78, SRZ ;  /* 0x00000000004e7805 */ /* 0x000fcc000001ff00 */
[----:B------:R2:W4:Y:S01]  /*21f0*/  @!P3 LDG.E R79, desc[UR10][R46.64] ;  /* 0x0000000a2e4fb981 */ /* 0x000522000c1e1900 */
[----:B0-----:R-:W-:-:S04]  /*2200*/  @!P4 IADD3 R64, P0, PT, R69, R72, RZ ;  /* 0x000000484540c210 */ /* 0x001fc80007f1e0ff */
[----:B------:R-:W-:Y:S02]  /*2210*/  @!P4 IADD3.X R65, PT, PT, R70, R73, RZ, P0, !PT ;  /* 0x000000494641c210 */ /* 0x000fe400007fe4ff */
[----:B-1----:R-:W-:Y:S02]  /*2220*/  @!P4 IADD3 R62, P0, PT, R69, R62, RZ ;  /* 0x0000003e453ec210 */ /* 0x002fe40007f1e0ff */
[----:B------:R-:W-:Y:S02]  /*2230*/  IADD3 R69, PT, PT, R52, 0xb0, RZ ;  /* 0x000000b034457810 */ /* 0x000fe40007ffe0ff */
[----:B------:R-:W-:Y:S01]  /*2240*/  @!P4 IADD3.X R63, PT, PT, R70, R63, RZ, P0, !PT ;  /* 0x0000003f463fc210 */ /* 0x000fe200007fe4ff */
[----:B------:R-:W-:Y:S01]  /*2250*/  HFMA2 R70, -RZ, RZ, 0, 0 ;  /* 0x00000000ff467431 */ /* 0x000fe200000001ff */
[----:B------:R-:W-:Y:S02]  /*2260*/  SHF.R.S32.HI R71, RZ, 0x1f, R69 ;  /* 0x0000001fff477819 */ /* 0x000fe40000011445 */
[----:B------:R-:W-:-:S03]  /*2270*/  ISETP.GE.U32.AND P0, PT, R69, UR16, PT ;  /* 0x0000001045007c0c */ /* 0x000fc6000bf06070 */
[----:B------:R0:W4:Y:S01]  /*2280*/  @!P3 LDG.E R70, desc[UR10][R66.64] ;  /* 0x0000000a4246b981 */ /* 0x000122000c1e1900 */
[----:B------:R-:W-:-:S13]  /*2290*/  ISETP.GE.AND.EX P3, PT, R71, UR17, PT, P0 ;  /* 0x0000001147007c0c */ /* 0x000fda000bf66300 */
[----:B------:R-:W0:Y:S01]  /*22a0*/  @!P3 LDC.64 R72, c[0x0][0x3f8] ;  /* 0x0000fe00ff48bb82 */ /* 0x000e220000000a00 */
[C---:B------:R-:W-:Y:S02]  /*22b0*/  LOP3.LUT P1, RZ, R14.reuse, 0x200000, RZ, 0xc0, !PT ;  /* 0x002000000eff7812 */ /* 0x040fe4000782c0ff */
[----:B------:R-:W-:Y:S02]  /*22c0*/  LOP3.LUT R14, R14, 0xfffffff7, RZ, 0xc0, !PT ;  /* 0xfffffff70e0e7812 */ /* 0x000fe400078ec0ff */
[----:B--2---:R-:W-:Y:S02]  /*22d0*/  @!P3 MOV R46, R38 ;  /* 0x00000026002eb202 */ /* 0x004fe40000000f00 */
[----:B------:R-:W-:Y:S02]  /*22e0*/  @!P3 MOV R47, R37 ;  /* 0x00000025002fb202 */ /* 0x000fe40000000f00 */
[----:B------:R-:W-:Y:S02]  /*22f0*/  @P4 LOP3.LUT R14, R14, 0x8, RZ, 0xfc, !PT ;  /* 0x000000080e0e4812 */ /* 0x000fe400078efcff */
[----:B------:R-:W-:-:S02]  /*2300*/  ISETP.NE.AND P4, PT, R77, RZ, PT ;  /* 0x000000ff4d00720c */ /* 0x000fc40003f85270 */
[----:B------:R-:W-:Y:S01]  /*2310*/  MOV R77, RZ ;  /* 0x000000ff004d7202 */ /* 0x000fe20000000f00 */
[----:B------:R-:W2:Y:S05]  /*2320*/  @!P1 LDG.E R78, desc[UR10][R60.64] ;  /* 0x0000000a3c4e9981 */ /* 0x000eaa000c1e1900 */
[----:B------:R1:W4:Y:S01]  /*2330*/  @!P1 LDG.E R77, desc[UR10][R34.64] ;  /* 0x0000000a224d9981 */ /* 0x000322000c1e1900 */
[-C--:B0-----:R-:W-:Y:S02]  /*2340*/  @!P3 IMAD R66, R71, R72.reuse, RZ ;  /* 0x000000484742b224 */ /* 0x081fe400078e02ff */
[C---:B------:R-:W-:Y:S01]  /*2350*/  @!P3 IMAD.WIDE.U32 R46, R69.reuse, R72, R46 ;  /* 0x00000048452eb225 */ /* 0x040fe200078e002e */
[----:B-1----:R-:W0:Y:S03]  /*2360*/  @!P3 LDC.64 R34, c[0x0][0x398] ;  /* 0x0000e600ff22bb82 */ /* 0x002e260000000a00 */
[----:B------:R-:W-:-:S05]  /*2370*/  @!P3 IMAD R67, R69, R73, R66 ;  /* 0x000000494543b224 */ /* 0x000fca00078e0242 */
[----:B------:R-:W1:Y:S01]  /*2380*/  @!P3 LDC.64 R68, c[0x0][0x3a0] ;  /* 0x0000e800ff44bb82 */ /* 0x000e620000000a00 */
[----:B------:R-:W-:Y:S02]  /*2390*/  @!P3 IADD3 R47, PT, PT, R47, R67, RZ ;  /* 0x000000432f2fb210 */ /* 0x000fe40007ffe0ff */
[C---:B------:R-:W-:Y:S02]  /*23a0*/  @!P3 SHF.L.U32 R61, R46.reuse, 0x1, RZ ;  /* 0x000000012e3db819 */ /* 0x040fe400000006ff */
[----:B------:R-:W-:Y:S02]  /*23b0*/  @!P3 SHF.L.U64.HI R66, R46, 0x1, R47 ;  /* 0x000000012e42b819 */ /* 0x000fe4000001022f */
[C---:B------:R-:W-:Y:S02]  /*23c0*/  LOP3.LUT P2, RZ, R14.reuse, 0x100000, RZ, 0xc0, !PT ;  /* 0x001000000eff7812 */ /* 0x040fe4000784c0ff */
[----:B------:R-:W-:Y:S01]  /*23d0*/  LOP3.LUT R14, R14, 0xfffffffb, RZ, 0xc0, !PT ;  /* 0xfffffffb0e0e7812 */ /* 0x000fe200078ec0ff */
[----:B------:R-:W-:-:S03]  /*23e0*/  HFMA2 R71, -RZ, RZ, 0, 0 ;  /* 0x00000000ff477431 */ /* 0x000fc600000001ff */
[----:B------:R-:W-:Y:S02]  /*23f0*/  @P3 LOP3.LUT R14, R14, 0x4, RZ, 0xfc, !PT ;  /* 0x000000040e0e3812 */ /* 0x000fe400078efcff */
[----:B------:R-:W-:-:S05]  /*2400*/  CS2R R72, SRZ ;  /* 0x0000000000487805 */ /* 0x000fca000001ff00 */
[----:B------:R-:W2:Y:S01]  /*2410*/  @!P2 LDG.E R71, desc[UR10][R58.64] ;  /* 0x0000000a3a47a981 */ /* 0x000ea2000c1e1900 */
[----:B-1----:R-:W-:-:S03]  /*2420*/  @!P3 IADD3 R46, P0, PT, R61, R68, RZ ;  /* 0x000000443d2eb210 */ /* 0x002fc60007f1e0ff */
[----:B------:R1:W2:Y:S01]  /*2430*/  @!P2 LDG.E R72, desc[UR10][R56.64] ;  /* 0x0000000a3848a981 */ /* 0x0002a2000c1e1900 */
[----:B------:R-:W-:Y:S02]  /*2440*/  @!P3 IADD3.X R47, PT, PT, R66, R69, RZ, P0, !PT ;  /* 0x00000045422fb210 */ /* 0x000fe400007fe4ff */
[----:B0-----:R-:W-:-:S04]  /*2450*/  @!P3 IADD3 R34, P0, PT, R61, R34, RZ ;  /* 0x000000223d22b210 */ /* 0x001fc80007f1e0ff */
[----:B------:R-:W-:Y:S02]  /*2460*/  @!P3 IADD3.X R35, PT, PT, R66, R35, RZ, P0, !PT ;  /* 0x000000234223b210 */ /* 0x000fe400007fe4ff */
[----:B------:R-:W-:Y:S02]  /*2470*/  ISETP.NE.AND P3, PT, R53, RZ, PT ;  /* 0x000000ff3500720c */ /* 0x000fe40003f65270 */
[----:B------:R-:W-:-:S04]  /*2480*/  IADD3 R53, PT, PT, R52, 0xb8, RZ ;  /* 0x000000b834357810 */ /* 0x000fc80007ffe0ff */
[----:B------:R-:W-:Y:S02]  /*2490*/  SHF.R.S32.HI R61, RZ, 0x1f, R53 ;  /* 0x0000001fff3d7819 */ /* 0x000fe40000011435 */
[----:B------:R-:W-:-:S04]  /*24a0*/  ISETP.GE.U32.AND P0, PT, R53, UR16, PT ;  /* 0x0000001035007c0c */ /* 0x000fc8000bf06070 */
[----:B------:R-:W-:-:S13]  /*24b0*/  ISETP.GE.AND.EX P2, PT, R61, UR17, PT, P0 ;  /* 0x000000113d007c0c */ /* 0x000fda000bf46300 */
[----:B------:R-:W0:Y:S01]  /*24c0*/  @!P2 LDC.64 R104, c[0x0][0x3f8] ;  /* 0x0000fe00ff68ab82 */ /* 0x000e220000000a00 */
[----:B------:R-:W-:Y:S02]  /*24d0*/  LOP3.LUT P0, RZ, R14, 0x80000, RZ, 0xc0, !PT ;  /* 0x000800000eff7812 */ /* 0x000fe4000780c0ff */
[----:B------:R-:W-:Y:S02]  /*24e0*/  CS2R R66, SRZ ;  /* 0x0000000000427805 */ /* 0x000fe4000001ff00 */
[----:B-1----:R-:W-:Y:S02]  /*24f0*/  @!P2 MOV R56, R38 ;  /* 0x000000260038a202 */ /* 0x002fe40000000f00 */
[----:B------:R-:W-:-:S07]  /*2500*/  @!P2 MOV R57, R37 ;  /* 0x000000250039a202 */ /* 0x000fce0000000f00 */
[----:B------:R1:W2:Y:S01]  /*2510*/  @!P0 LDG.E R67, desc[UR10][R32.64] ;  /* 0x0000000a20438981 */ /* 0x0002a2000c1e1900 */
[----:B0-----:R-:W-:Y:S01]  /*2520*/  @!P2 IMAD R58, R61, R104, RZ ;  /* 0x000000683d3aa224 */ /* 0x001fe200078e02ff */
[----:B-1----:R-:W0:Y:S08]  /*2530*/  @!P2 LDC.64 R32, c[0x0][0x398] ;  /* 0x0000e600ff20ab82 */ /* 0x002e300000000a00 */
[----:B------:R-:W1:Y:S01]  /*2540*/  @!P2 LDC.64 R60, c[0x0][0x3a0] ;  /* 0x0000e800ff3cab82 */ /* 0x000e620000000a00 */
[----:B------:R-:W-:-:S02]  /*2550*/  @!P2 IMAD R59, R53, R105, R58 ;  /* 0x00000069353ba224 */ /* 0x000fc400078e023a */
[----:B------:R-:W-:Y:S01]  /*2560*/  @!P2 IMAD.WIDE.U32 R56, R53, R104, R56 ;  /* 0x000000683538a225 */ /* 0x000fe200078e0038 */
[----:B------:R-:W-:-:S04]  /*2570*/  CS2R R68, SRZ ;  /* 0x0000000000447805 */ /* 0x000fc8000001ff00 */
[----:B------:R-:W-:Y:S02]  /*2580*/  @!P2 IADD3 R53, PT, PT, R57, R59, RZ ;  /* 0x0000003b3935a210 */ /* 0x000fe40007ffe0ff */
[C---:B------:R-:W-:Y:S01]  /*2590*/  @!P2 SHF.L.U32 R57, R56.reuse, 0x1, RZ ;  /* 0x000000013839a819 */ /* 0x040fe200000006ff */
[----:B------:R1:W2:Y:S01]  /*25a0*/  @!P0 LDG.E R68, desc[UR10][R8.64] ;  /* 0x0000000a08448981 */ /* 0x0002a2000c1e1900 */
[----:B------:R-:W-:Y:S02]  /*25b0*/  @!P2 SHF.L.U64.HI R58, R56, 0x1, R53 ;  /* 0x00000001383aa819 */ /* 0x000fe40000010235 */
[C---:B------:R-:W-:Y:S02]  /*25c0*/  LOP3.LUT P1, RZ, R14.reuse, 0x40000, RZ, 0xc0, !PT ;  /* 0x000400000eff7812 */ /* 0x040fe4000782c0ff */
[----:B------:R-:W-:Y:S02]  /*25d0*/  LOP3.LUT R14, R14, 0xfffffffd, RZ, 0xc0, !PT ;  /* 0xfffffffd0e0e7812 */ /* 0x000fe400078ec0ff */
[----:B-1----:R-:W-:-:S09]  /*25e0*/  @!P2 IADD3 R8, P0, PT, R57, R60, RZ ;  /* 0x0000003c3908a210 */ /* 0x002fd20007f1e0ff */
[----:B------:R-:W2:Y:S01]  /*25f0*/  @!P1 LDG.E R66, desc[UR10][R42.64] ;  /* 0x0000000a2a429981 */ /* 0x000ea2000c1e1900 */
[----:B------:R-:W-:Y:S02]  /*2600*/  @!P2 IADD3.X R9, PT, PT, R58, R61, RZ, P0, !PT ;  /* 0x0000003d3a09a210 */ /* 0x000fe400007fe4ff */
[----:B0-----:R-:W-:Y:S02]  /*2610*/  @!P2 IADD3 R32, P0, PT, R57, R32, RZ ;  /* 0x000000203920a210 */ /* 0x001fe40007f1e0ff */
[----:B------:R-:W-:Y:S02]  /*2620*/  @P2 LOP3.LUT R14, R14, 0x2, RZ, 0xfc, !PT ;  /* 0x000000020e0e2812 */ /* 0x000fe400078efcff */
[----:B------:R-:W-:Y:S02]  /*2630*/  @!P2 IADD3.X R33, PT, PT, R58, R33, RZ, P0, !PT ;  /* 0x000000213a21a210 */ /* 0x000fe400007fe4ff */
[----:B------:R-:W-:Y:S02]  /*2640*/  ISETP.NE.AND P2, PT, R15, RZ, PT ;  /* 0x000000ff0f00720c */ /* 0x000fe40003f45270 */
[----:B------:R-:W-:-:S02]  /*2650*/  CS2R R60, SRZ ;  /* 0x00000000003c7805 */ /* 0x000fc4000001ff00 */
[----:B------:R-:W-:-:S04]  /*2660*/  IADD3 R15, PT, PT, R52, 0xc0, RZ ;  /* 0x000000c0340f7810 */ /* 0x000fc80007ffe0ff */
[----:B------:R-:W-:Y:S01]  /*2670*/  SHF.R.S32.HI R53, RZ, 0x1f, R15 ;  /* 0x0000001fff357819 */ /* 0x000fe2000001140f */
[----:B------:R0:W2:Y:S01]  /*2680*/  @!P1 LDG.E R61, desc[UR10][R40.64] ;  /* 0x0000000a283d9981 */ /* 0x0000a2000c1e1900 */
[----:B------:R-:W-:-:S04]  /*2690*/  ISETP.GE.U32.AND P0, PT, R15, UR16, PT ;  /* 0x000000100f007c0c */ /* 0x000fc8000bf06070 */
[----:B------:R-:W-:-:S13]  /*26a0*/  ISETP.GE.AND.EX P1, PT, R53, UR17, PT, P0 ;  /* 0x0000001135007c0c */ /* 0x000fda000bf26300 */
[----:B------:R-:W1:Y:S01]  /*26b0*/  @!P1 LDC.64 R58, c[0x0][0x3f8] ;  /* 0x0000fe00ff3a9b82 */ /* 0x000e620000000a00 */
[----:B0-----:R-:W-:Y:S02]  /*26c0*/  @!P1 MOV R40, R38 ;  /* 0x0000002600289202 */ /* 0x001fe40000000f00 */
[----:B------:R-:W-:Y:S02]  /*26d0*/  @!P1 MOV R41, R37 ;  /* 0x0000002500299202 */ /* 0x000fe40000000f00 */
[----:B------:R-:W-:Y:S01]  /*26e0*/  LOP3.LUT P0, RZ, R14, 0x20000, RZ, 0xc0, !PT ;  /* 0x000200000eff7812 */ /* 0x000fe2000780c0ff */
[----:B------:R-:W-:-:S12]  /*26f0*/  HFMA2 R56, -RZ, RZ, 0, 0 ;  /* 0x00000000ff387431 */ /* 0x000fd800000001ff */
[----:B------:R0:W2:Y:S04]  /*2700*/  @!P0 LDG.E R60, desc[UR10][R30.64] ;  /* 0x0000000a1e3c8981 */ /* 0x0000a8000c1e1900 */
[----:B------:R-:W2:Y:S01]  /*2710*/  @!P0 LDG.E R56, desc[UR10][R28.64] ;  /* 0x0000000a1c388981 */ /* 0x000ea2000c1e1900 */
[-C--:B-1----:R-:W-:Y:S02]  /*2720*/  @!P1 IMAD R42, R53, R58.reuse, RZ ;  /* 0x0000003a352a9224 */ /* 0x082fe400078e02ff */
[----:B------:R-:W-:-:S04]  /*2730*/  @!P1 IMAD.WIDE.U32 R40, R15, R58, R40 ;  /* 0x0000003a0f289225 */ /* 0x000fc800078e0028 */
[----:B------:R-:W-:Y:S02]  /*2740*/  @!P1 IMAD R43, R15, R59, R42 ;  /* 0x0000003b0f2b9224 */ /* 0x000fe400078e022a */
[----:B------:R-:W0:Y:S03]  /*2750*/  @!P1 LDC.64 R58, c[0x0][0x3a0] ;  /* 0x0000e800ff3a9b82 */ /* 0x000e260000000a00 */
[----:B------:R-:W-:Y:S02]  /*2760*/  @!P1 IADD3 R15, PT, PT, R41, R43, RZ ;  /* 0x0000002b290f9210 */ /* 0x000fe40007ffe0ff */
[C---:B------:R-:W-:Y:S02]  /*2770*/  @!P1 SHF.L.U32 R41, R40.reuse, 0x1, RZ ;  /* 0x0000000128299819 */ /* 0x040fe400000006ff */
[----:B------:R-:W-:Y:S02]  /*2780*/  @!P1 SHF.L.U64.HI R42, R40, 0x1, R15 ;  /* 0x00000001282a9819 */ /* 0x000fe4000001020f */
[----:B0-----:R-:W-:-:S04]  /*2790*/  @!P1 IADD3 R30, P0, PT, R41, R58, RZ ;  /* 0x0000003a291e9210 */ /* 0x001fc80007f1e0ff */
[----:B------:R-:W-:Y:S02]  /*27a0*/  @!P1 IADD3.X R31, PT, PT, R42, R59, RZ, P0, !PT ;  /* 0x0000003b2a1f9210 */ /* 0x000fe400007fe4ff */
[----:B------:R-:W0:Y:S01]  /*27b0*/  @!P1 LDC.64 R58, c[0x0][0x398] ;  /* 0x0000e600ff3a9b82 */ /* 0x000e220000000a00 */
[----:B------:R-:W-:-:S04]  /*27c0*/  LOP3.LUT R14, R14, 0xfffffffe, RZ, 0xc0, !PT ;  /* 0xfffffffe0e0e7812 */ /* 0x000fc800078ec0ff */
[----:B------:R-:W-:Y:S01]  /*27d0*/  @P1 LOP3.LUT R14, R14, 0x1, RZ, 0xfc, !PT ;  /* 0x000000010e0e1812 */ /* 0x000fe200078efcff */
[----:B------:R-:W-:Y:S01]  /*27e0*/  HFMA2 R43, -RZ, RZ, 0, 0 ;  /* 0x00000000ff2b7431 */ /* 0x000fe200000001ff */
[----:B------:R-:W-:Y:S02]  /*27f0*/  IADD3 R15, PT, PT, R52, 0xc8, RZ ;  /* 0x000000c8340f7810 */ /* 0x000fe40007ffe0ff */
[----:B0-----:R-:W-:-:S04]  /*2800*/  @!P1 IADD3 R58, P0, PT, R41, R58, RZ ;  /* 0x0000003a293a9210 */ /* 0x001fc80007f1e0ff */
[----:B------:R-:W-:Y:S02]  /*2810*/  @!P1 IADD3.X R59, PT, PT, R42, R59, RZ, P0, !PT ;  /* 0x0000003b2a3b9210 */ /* 0x000fe400007fe4ff */
[----:B------:R-:W-:Y:S02]  /*2820*/  LOP3.LUT P0, RZ, R14, 0x10000, RZ, 0xc0, !PT ;  /* 0x000100000eff7812 */ /* 0x000fe4000780c0ff */
[----:B------:R-:W-:Y:S02]  /*2830*/  CS2R R40, SRZ ;  /* 0x0000000000287805 */ /* 0x000fe4000001ff00 */
[----:B------:R-:W-:-:S09]  /*2840*/  SHF.R.S32.HI R53, RZ, 0x1f, R15 ;  /* 0x0000001fff357819 */ /* 0x000fd2000001140f */
[----:B------:R0:W2:Y:S04]  /*2850*/  @!P0 LDG.E R43, desc[UR10][R26.64] ;  /* 0x0000000a1a2b8981 */ /* 0x0000a8000c1e1900 */
[----:B------:R1:W2:Y:S01]  /*2860*/  @!P0 LDG.E R40, desc[UR10][R24.64] ;  /* 0x0000000a18288981 */ /* 0x0002a2000c1e1900 */
[----:B------:R-:W-:-:S04]  /*2870*/  ISETP.GE.U32.AND P0, PT, R15, UR16, PT ;  /* 0x000000100f007c0c */ /* 0x000fc8000bf06070 */
[----:B------:R-:W-:-:S13]  /*2880*/  ISETP.GE.AND.EX P0, PT, R53, UR17, PT, P0 ;  /* 0x0000001135007c0c */ /* 0x000fda000bf06300 */
[----:B0-----:R-:W0:Y:S08]  /*2890*/  @!P0 LDC.64 R26, c[0x0][0x3f8] ;  /* 0x0000fe00ff1a8b82 */ /* 0x001e300000000a00 */
[----:B------:R-:W3:Y:S01]  /*28a0*/  @!P0 LDC.64 R104, c[0x0][0x3a0] ;  /* 0x0000e800ff688b82 */ /* 0x000ee20000000a00 */
[----:B------:R-:W-:Y:S02]  /*28b0*/  ISETP.NE.AND P1, PT, R0, RZ, PT ;  /* 0x000000ff0000720c */ /* 0x000fe40003f25270 */
[----:B-1----:R-:W-:-:S05]  /*28c0*/  @!P0 MOV R24, R38 ;  /* 0x0000002600188202 */ /* 0x002fca0000000f00 */
[----:B------:R-:W1:Y:S01]  /*28d0*/  @!P0 LDC.64 R112, c[0x0][0x398] ;  /* 0x0000e600ff708b82 */ /* 0x000e620000000a00 */
[----:B------:R-:W-:Y:S02]  /*28e0*/  @!P0 MOV R25, R37 ;  /* 0x0000002500198202 */ /* 0x000fe40000000f00 */
[----:B------:R-:W-:-:S03]  /*28f0*/  MOV R29, RZ ;  /* 0x000000ff001d7202 */ /* 0x000fc60000000f00 */
[----:B------:R4:W2:Y:S01]  /*2900*/  @!P1 LDG.E R41, desc[UR10][R22.64] ;  /* 0x0000000a16299981 */ /* 0x0008a2000c1e1900 */
[-C--:B0-----:R-:W-:Y:S02]  /*2910*/  @!P0 IMAD R0, R53, R26.reuse, RZ ;  /* 0x0000001a35008224 */ /* 0x081fe400078e02ff */
[C---:B------:R-:W-:Y:S01]  /*2920*/  @!P0 IMAD.WIDE.U32 R24, R15.reuse, R26, R24 ;  /* 0x0000001a0f188225 */ /* 0x040fe200078e0018 */
[----:B------:R0:W2:Y:S03]  /*2930*/  @!P1 LDG.E R29, desc[UR10][R20.64] ;  /* 0x0000000a141d9981 */ /* 0x0000a6000c1e1900 */
[----:B------:R-:W-:-:S05]  /*2940*/  @!P0 IMAD R27, R15, R27, R0 ;  /* 0x0000001b0f1b8224 */ /* 0x000fca00078e0200 */
[----:B------:R-:W-:Y:S02]  /*2950*/  @!P0 IADD3 R15, PT, PT, R25, R27, RZ ;  /* 0x0000001b190f8210 */ /* 0x000fe40007ffe0ff */
[C---:B------:R-:W-:Y:S02]  /*2960*/  @!P0 SHF.L.U32 R25, R24.reuse, 0x1, RZ ;  /* 0x0000000118198819 */ /* 0x040fe400000006ff */
[----:B------:R-:W-:Y:S02]  /*2970*/  @!P0 SHF.L.U64.HI R0, R24, 0x1, R15 ;  /* 0x0000000118008819 */ /* 0x000fe4000001020f */
[----:B---3--:R-:W-:-:S04]  /*2980*/  @!P0 IADD3 R26, P1, PT, R25, R104, RZ ;  /* 0x00000068191a8210 */ /* 0x008fc80007f3e0ff */
[----:B------:R-:W-:Y:S02]  /*2990*/  @!P0 IADD3.X R27, PT, PT, R0, R105, RZ, P1, !PT ;  /* 0x00000069001b8210 */ /* 0x000fe40000ffe4ff */
[----:B-1----:R-:W-:-:S04]  /*29a0*/  @!P0 IADD3 R112, P1, PT, R25, R112, RZ ;  /* 0x0000007019708210 */ /* 0x002fc80007f3e0ff */
[----:B------:R-:W-:Y:S02]  /*29b0*/  @!P0 IADD3.X R113, PT, PT, R0, R113, RZ, P1, !PT ;  /* 0x0000007100718210 */ /* 0x000fe40000ffe4ff */
[----:B------:R-:W-:Y:S02]  /*29c0*/  LOP3.LUT P1, RZ, R14, 0x4000, RZ, 0xc0, !PT ;  /* 0x000040000eff7812 */ /* 0x000fe4000782c0ff */
[----:B----4-:R-:W-:Y:S02]  /*29d0*/  CS2R R22, SRZ ;  /* 0x0000000000167805 */ /* 0x010fe4000001ff00 */
[----:B0-----:R-:W-:Y:S02]  /*29e0*/  CS2R R20, SRZ ;  /* 0x0000000000147805 */ /* 0x001fe4000001ff00 */
[----:B------:R-:W-:-:S04]  /*29f0*/  IADD3 R15, PT, PT, R52, 0xd0, RZ ;  /* 0x000000d0340f7810 */ /* 0x000fc80007ffe0ff */
[----:B------:R-:W-:Y:S01]  /*2a00*/  SHF.R.S32.HI R53, RZ, 0x1f, R15 ;  /* 0x0000001fff357819 */ /* 0x000fe2000001140f */
[----:B------:R-:W3:Y:S04]  /*2a10*/  @!P2 LDG.E R20, desc[UR10][R12.64] ;  /* 0x0000000a0c14a981 */ /* 0x000ee8000c1e1900 */
[----:B------:R0:W4:Y:S04]  /*2a20*/  @!P1 LDG.E R23, desc[UR10][R48.64] ;  /* 0x0000000a30179981 */ /* 0x000128000c1e1900 */
[----:B------:R1:W4:Y:S01]  /*2a30*/  @!P1 LDG.E R21, desc[UR10][R18.64] ;  /* 0x0000000a12159981 */ /* 0x000322000c1e1900 */
[----:B------:R-:W-:-:S04]  /*2a40*/  ISETP.GE.U32.AND P1, PT, R15, UR16, PT ;  /* 0x000000100f007c0c */ /* 0x000fc8000bf26070 */
[----:B------:R-:W-:-:S13]  /*2a50*/  ISETP.GE.AND.EX P1, PT, R53, UR17, PT, P1 ;  /* 0x0000001135007c0c */ /* 0x000fda000bf26310 */
[----:B0-----:R-:W0:Y:S01]  /*2a60*/  @!P1 LDC.64 R48, c[0x0][0x3f8] ;  /* 0x0000fe00ff309b82 */ /* 0x001e220000000a00 */
[----:B------:R-:W-:Y:S02]  /*2a70*/  @!P1 MOV R12, R38 ;  /* 0x00000026000c9202 */ /* 0x000fe40000000f00 */
[----:B------:R-:W-:-:S05]  /*2a80*/  @!P1 MOV R13, R37 ;  /* 0x00000025000d9202 */ /* 0x000fca0000000f00 */
[----:B------:R-:W1:Y:S01]  /*2a90*/  @!P1 LDC.64 R110, c[0x0][0x3a0] ;  /* 0x0000e800ff6e9b82 */ /* 0x000e620000000a00 */
[----:B0-----:R-:W-:-:S04]  /*2aa0*/  @!P1 IMAD R0, R53, R48, RZ ;  /* 0x0000003035009224 */ /* 0x001fc800078e02ff */
[C---:B-1----:R-:W-:Y:S02]  /*2ab0*/  @!P1 IMAD R19, R15.reuse, R49, R0 ;  /* 0x000000310f139224 */ /* 0x042fe400078e0200 */
[----:B------:R-:W-:Y:S02]  /*2ac0*/  @!P1 IMAD.WIDE.U32 R48, R15, R48, R12 ;  /* 0x000000300f309225 */ /* 0x000fe400078e000c */
[----:B------:R-:W0:Y:S02]  /*2ad0*/  @!P1 LDC.64 R12, c[0x0][0x398] ;  /* 0x0000e600ff0c9b82 */ /* 0x000e240000000a00 */
[----:B------:R-:W-:Y:S01]  /*2ae0*/  HFMA2 R25, -RZ, RZ, 0, 0 ;  /* 0x00000000ff197431 */ /* 0x000fe200000001ff */
[----:B------:R-:W-:Y:S02]  /*2af0*/  @!P1 IADD3 R15, PT, PT, R49, R19, RZ ;  /* 0x00000013310f9210 */ /* 0x000fe40007ffe0ff */
[----:B------:R-:W-:-:S03]  /*2b00*/  @!P1 SHF.L.U32 R49, R48, 0x1, RZ ;  /* 0x0000000130319819 */ /* 0x000fc600000006ff */
[----:B------:R1:W4:Y:S01]  /*2b10*/  @!P2 LDG.E R25, desc[UR10][R16.64] ;  /* 0x0000000a1019a981 */ /* 0x000322000c1e1900 */
[----:B------:R-:W-:Y:S02]  /*2b20*/  @!P1 SHF.L.U64.HI R0, R48, 0x1, R15 ;  /* 0x0000000130009819 */ /* 0x000fe4000001020f */
[C---:B------:R-:W-:Y:S02]  /*2b30*/  @!P1 IADD3 R110, P2, PT, R49.reuse, R110, RZ ;  /* 0x0000006e316e9210 */ /* 0x040fe40007f5e0ff */
[----:B------:R-:W-:Y:S02]  /*2b40*/  IADD3 R15, PT, PT, R52, 0xd8, RZ ;  /* 0x000000d8340f7810 */ /* 0x000fe40007ffe0ff */
[----:B------:R-:W-:Y:S02]  /*2b50*/  @!P1 IADD3.X R111, PT, PT, R0, R111, RZ, P2, !PT ;  /* 0x0000006f006f9210 */ /* 0x000fe400017fe4ff */
[----:B-1----:R-:W-:Y:S02]  /*2b60*/  SHF.R.S32.HI R17, RZ, 0x1f, R15 ;  /* 0x0000001fff117819 */ /* 0x002fe4000001140f */
[----:B0-----:R-:W-:-:S04]  /*2b70*/  @!P1 IADD3 R48, P2, PT, R49, R12, RZ ;  /* 0x0000000c31309210 */ /* 0x001fc80007f5e0ff */
[----:B------:R-:W-:Y:S02]  /*2b80*/  @!P1 IADD3.X R49, PT, PT, R0, R13, RZ, P2, !PT ;  /* 0x0000000d00319210 */ /* 0x000fe400017fe4ff */
[----:B------:R-:W-:-:S04]  /*2b90*/  ISETP.GE.U32.AND P2, PT, R15, UR16, PT ;  /* 0x000000100f007c0c */ /* 0x000fc8000bf46070 */
[----:B------:R-:W-:Y:S01]  /*2ba0*/  ISETP.GE.AND.EX P2, PT, R17, UR17, PT, P2 ;  /* 0x0000001111007c0c */ /* 0x000fe2000bf46320 */
[----:B------:R-:W-:-:S06]  /*2bb0*/  HFMA2 R18, -RZ, RZ, 0, 0 ;  /* 0x00000000ff127431 */ /* 0x000fcc00000001ff */
[----:B------:R0:W4:Y:S01]  /*2bc0*/  @!P3 LDG.E R18, desc[UR10][R10.64] ;  /* 0x0000000a0a12b981 */ /* 0x000122000c1e1900 */
[----:B------:R-:W-:-:S05]  /*2bd0*/  MOV R16, RZ ;  /* 0x000000ff00107202 */ /* 0x000fca0000000f00 */
[----:B------:R-:W1:Y:S01]  /*2be0*/  @!P2 LDC.64 R108, c[0x0][0x3a0] ;  /* 0x0000e800ff6cab82 */ /* 0x000e620000000a00 */
[----:B------:R0:W4:Y:S07]  /*2bf0*/  @!P3 LDG.E R16, desc[UR10][R100.64] ;  /* 0x0000000a6410b981 */ /* 0x00012e000c1e1900 */
[----:B0-----:R-:W0:Y:S01]  /*2c00*/  @!P2 LDC.64 R10, c[0x0][0x3f8] ;  /* 0x0000fe00ff0aab82 */ /* 0x001e220000000a00 */
[----:B------:R-:W-:-:S07]  /*2c10*/  @!P2 MOV R100, R38 ;  /* 0x000000260064a202 */ /* 0x000fce0000000f00 */
[----:B------:R-:W1:Y:S01]  /*2c20*/  @!P2 LDC.64 R106, c[0x0][0x398] ;  /* 0x0000e600ff6aab82 */ /* 0x000e620000000a00 */
[----:B------:R-:W-:Y:S01]  /*2c30*/  @!P2 MOV R101, R37 ;  /* 0x000000250065a202 */ /* 0x000fe20000000f00 */
[-C--:B0-----:R-:W-:Y:S02]  /*2c40*/  @!P2 IMAD R0, R17, R10.reuse, RZ ;  /* 0x0000000a1100a224 */ /* 0x081fe400078e02ff */
[----:B------:R-:W-:-:S04]  /*2c50*/  @!P2 IMAD.WIDE.U32 R100, R15, R10, R100 ;  /* 0x0000000a0f64a225 */ /* 0x000fc800078e0064 */
[----:B------:R-:W-:-:S05]  /*2c60*/  @!P2 IMAD R11, R15, R11, R0 ;  /* 0x0000000b0f0ba224 */ /* 0x000fca00078e0200 */
[----:B------:R-:W-:Y:S02]  /*2c70*/  @!P2 IADD3 R11, PT, PT, R101, R11, RZ ;  /* 0x0000000b650ba210 */ /* 0x000fe40007ffe0ff */
[C---:B------:R-:W-:Y:S02]  /*2c80*/  @!P2 SHF.L.U32 R101, R100.reuse, 0x1, RZ ;  /* 0x000000016465a819 */ /* 0x040fe400000006ff */
[----:B------:R-:W-:Y:S02]  /*2c90*/  @!P2 SHF.L.U64.HI R0, R100, 0x1, R11 ;  /* 0x000000016400a819 */ /* 0x000fe4000001020b */
[----:B-1----:R-:W-:Y:S02]  /*2ca0*/  @!P2 IADD3 R108, P3, PT, R101, R108, RZ ;  /* 0x0000006c656ca210 */ /* 0x002fe40007f7e0ff */
[----:B------:R-:W-:Y:S02]  /*2cb0*/  IADD3 R17, PT, PT, R52, 0xe0, RZ ;  /* 0x000000e034117810 */ /* 0x000fe40007ffe0ff */
[----:B------:R-:W-:-:S02]  /*2cc0*/  @!P2 IADD3.X R109, PT, PT, R0, R109, RZ, P3, !PT ;  /* 0x0000006d006da210 */ /* 0x000fc40001ffe4ff */
[----:B------:R-:W-:Y:S02]  /*2cd0*/  @!P2 IADD3 R106, P3, PT, R101, R106, RZ ;  /* 0x0000006a656aa210 */ /* 0x000fe40007f7e0ff */
[----:B------:R-:W-:Y:S02]  /*2ce0*/  SHF.R.S32.HI R19, RZ, 0x1f, R17 ;  /* 0x0000001fff137819 */ /* 0x000fe40000011411 */
[----:B------:R-:W-:Y:S02]  /*2cf0*/  @!P2 IADD3.X R107, PT, PT, R0, R107, RZ, P3, !PT ;  /* 0x0000006b006ba210 */ /* 0x000fe40001ffe4ff */
[----:B------:R-:W-:-:S04]  /*2d00*/  ISETP.GE.U32.AND P3, PT, R17, UR16, PT ;  /* 0x0000001011007c0c */ /* 0x000fc8000bf66070 */
[----:B------:R-:W-:Y:S02]  /*2d10*/  ISETP.GE.AND.EX P3, PT, R19, UR17, PT, P3 ;  /* 0x0000001113007c0c */ /* 0x000fe4000bf66330 */
[----:B------:R-:W-:Y:S02]  /*2d20*/  CS2R R12, SRZ ;  /* 0x00000000000c7805 */ /* 0x000fe4000001ff00 */
[----:B------:R-:W-:-:S04]  /*2d30*/  P2R R28, PR, RZ, 0x1 ;  /* 0x00000001ff1c7803 */ /* 0x000fc80000000000 */
[----:B------:R0:W4:Y:S01]  /*2d40*/  @!P4 LDG.E R12, desc[UR10][R4.64] ;  /* 0x0000000a040cc981 */ /* 0x000122000c1e1900 */
[----:B------:R-:W-:Y:S01]  /*2d50*/  LOP3.LUT P0, RZ, R14, 0x800, RZ, 0xc0, !PT ;  /* 0x000008000eff7812 */ /* 0x000fe2000780c0ff */
[----:B------:R-:W-:-:S03]  /*2d60*/  HFMA2 R15, -RZ, RZ, 0, 0 ;  /* 0x00000000ff0f7431 */ /* 0x000fc600000001ff */
[----:B------:R-:W1:Y:S03]  /*2d70*/  @!P3 LDC.64 R104, c[0x0][0x3a0] ;  /* 0x0000e800ff68bb82 */ /* 0x000e660000000a00 */
[----:B------:R2:W4:Y:S05]  /*2d80*/  @!P4 LDG.E R15, desc[UR10][R94.64] ;  /* 0x0000000a5e0fc981 */ /* 0x00052a000c1e1900 */
[----:B0-----:R-:W0:Y:S01]  /*2d90*/  @!P3 LDC.64 R4, c[0x0][0x3f8] ;  /* 0x0000fe00ff04bb82 */ /* 0x001e220000000a00 */
[----:B------:R2:W4:Y:S02]  /*2da0*/  @!P0 LDG.E R22, desc[UR10][R102.64] ;  /* 0x0000000a66168981 */ /* 0x000524000c1e1900 */
[----:B--2---:R-:W-:-:S02]  /*2db0*/  @!P3 MOV R94, R38 ;  /* 0x00000026005eb202 */ /* 0x004fc40000000f00 */
[----:B------:R-:W-:Y:S02]  /*2dc0*/  P2R R24, PR, RZ, 0x4 ;  /* 0x00000004ff187803 */ /* 0x000fe40000000000 */
[----:B------:R-:W-:Y:S02]  /*2dd0*/  P2R R42, PR, RZ, 0x2 ;  /* 0x00000002ff2a7803 */ /* 0x000fe40000000000 */
[----:B------:R-:W-:Y:S01]  /*2de0*/  CS2R R10, SRZ ;  /* 0x00000000000a7805 */ /* 0x000fe2000001ff00 */
[----:B------:R-:W2:Y:S01]  /*2df0*/  @!P0 LDG.E R13, desc[UR10][R50.64] ;  /* 0x0000000a320d8981 */ /* 0x000ea2000c1e1900 */
[----:B------:R-:W3:Y:S01]  /*2e00*/  @!P3 LDC.64 R102, c[0x0][0x398] ;  /* 0x0000e600ff66bb82 */ /* 0x000ee20000000a00 */
        /* <DEDUP_REMOVED lines=10> */
[----:B---3--:R-:W-:Y:S02]  /*2eb0*/  @!P3 IADD3 R102, P4, PT, R95, R102, RZ ;  /* 0x000000665f66b210 */ /* 0x008fe40007f9e0ff */
[----:B------:R-:W-:Y:S02]  /*2ec0*/  SHF.R.S32.HI R17, RZ, 0x1f, R5 ;  /* 0x0000001fff117819 */ /* 0x000fe40000011405 */
[----:B------:R-:W-:Y:S02]  /*2ed0*/  @!P3 IADD3.X R103, PT, PT, R0, R103, RZ, P4, !PT ;  /* 0x000000670067b210 */ /* 0x000fe400027fe4ff */
[----:B------:R-:W-:-:S04]  /*2ee0*/  ISETP.GE.U32.AND P4, PT, R5, UR16, PT ;  /* 0x0000001005007c0c */ /* 0x000fc8000bf86070 */
[----:B------:R-:W-:Y:S02]  /*2ef0*/  ISETP.GE.AND.EX P4, PT, R17, UR17, PT, P4 ;  /* 0x0000001111007c0c */ /* 0x000fe4000bf86340 */
[----:B------:R-:W-:Y:S02]  /*2f00*/  MOV R4, RZ ;  /* 0x000000ff00047202 */ /* 0x000fe40000000f00 */
[----:B------:R-:W-:-:S04]  /*2f10*/  LOP3.LUT P2, RZ, R14, 0x100, RZ, 0xc0, !PT ;  /* 0x000001000eff7812 */ /* 0x000fc8000784c0ff */
[----:B------:R0:W3:Y:S01]  /*2f20*/  @!P5 LDG.E R4, desc[UR10][R2.64] ;  /* 0x0000000a0204d981 */ /* 0x0000e2000c1e1900 */
[----:B------:R-:W-:Y:S01]  /*2f30*/  LOP3.LUT P1, RZ, R14, 0x400, RZ, 0xc0, !PT ;  /* 0x000004000eff7812 */ /* 0x000fe2000782c0ff */
[----:B------:R-:W-:-:S03]  /*2f40*/  HFMA2 R0, -RZ, RZ, 0, 0 ;  /* 0x00000000ff007431 */ /* 0x000fc600000001ff */
[----:B------:R-:W1:Y:S04]  /*2f50*/  @!P4 LDC.64 R100, c[0x0][0x3a0] ;  /* 0x0000e800ff64cb82 */ /* 0x000e680000000a00 */
[----:B------:R0:W3:Y:S04]  /*2f60*/  @!P2 LDG.E R0, desc[UR10][R6.64] ;  /* 0x0000000a0600a981 */ /* 0x0000e8000c1e1900 */
[----:B0-----:R-:W0:Y:S01]  /*2f70*/  @!P4 LDC.64 R2, c[0x0][0x3f8] ;  /* 0x0000fe00ff02cb82 */ /* 0x001e220000000a00 */
[----:B------:R1:W3:Y:S01]  /*2f80*/  @!P1 LDG.E R11, desc[UR10][R98.64] ;  /* 0x0000000a620b9981 */ /* 0x0002e2000c1e1900 */
[----:B------:R-:W-:-:S03]  /*2f90*/  P2R R19, PR, RZ, 0x8 ;  /* 0x00000008ff137803 */ /* 0x000fc60000000000 */
[----:B------:R-:W3:Y:S01]  /*2fa0*/  @!P1 LDG.E R10, desc[UR10][R96.64] ;  /* 0x0000000a600a9981 */ /* 0x000ee2000c1e1900 */
[----:B------:R-:W-:Y:S02]  /*2fb0*/  CS2R R6, SRZ ;  /* 0x0000000000067805 */ /* 0x000fe4000001ff00 */
[----:B-1----:R-:W1:Y:S04]  /*2fc0*/  @!P4 LDC.64 R98, c[0x0][0x398] ;  /* 0x0000e600ff62cb82 */ /* 0x002e680000000a00 */
[----:B------:R0:W3:Y:S04]  /*2fd0*/  @!P5 LDG.E R6, desc[UR10][R90.64] ;  /* 0x0000000a5a06d981 */ /* 0x0000e8000c1e1900 */
[----:B------:R1:W3:Y:S01]  /*2fe0*/  @!P2 LDG.E R7, desc[UR10][R92.64] ;  /* 0x0000000a5c07a981 */ /* 0x0002e2000c1e1900 */
[----:B0-----:R-:W-:-:S02]  /*2ff0*/  @!P4 MOV R90, R38 ;  /* 0x00000026005ac202 */ /* 0x001fc40000000f00 */
[----:B------:R-:W-:Y:S01]  /*3000*/  @!P4 MOV R91, R37 ;  /* 0x00000025005bc202 */ /* 0x000fe20000000f00 */
[----:B------:R-:W-:-:S04]  /*3010*/  @!P4 IMAD R94, R17, R2, RZ ;  /* 0x00000002115ec224 */ /* 0x000fc800078e02ff */
[C---:B------:R-:W-:Y:S02]  /*3020*/  @!P4 IMAD R17, R5.reuse, R3, R94 ;  /* 0x000000030511c224 */ /* 0x040fe400078e025e */
[----:B------:R-:W-:-:S05]  /*3030*/  @!P4 IMAD.WIDE.U32 R90, R5, R2, R90 ;  /* 0x00000002055ac225 */ /* 0x000fca00078e005a */
[----:B------:R-:W-:Y:S02]  /*3040*/  @!P4 IADD3 R5, PT, PT, R91, R17, RZ ;  /* 0x000000115b05c210 */ /* 0x000fe40007ffe0ff */
[C---:B------:R-:W-:Y:S02]  /*3050*/  @!P4 SHF.L.U32 R91, R90.reuse, 0x1, RZ ;  /* 0x000000015a5bc819 */ /* 0x040fe400000006ff */
[----:B-1----:R-:W-:Y:S02]  /*3060*/  @!P4 SHF.L.U64.HI R92, R90, 0x1, R5 ;  /* 0x000000015a5cc819 */ /* 0x002fe40000010205 */
[----:B------:R-:W-:Y:S02]  /*3070*/  @!P4 IADD3 R100, P5, PT, R91, R100, RZ ;  /* 0x000000645b64c210 */ /* 0x000fe40007fbe0ff */
[----:B------:R-:W-:Y:S02]  /*3080*/  IADD3 R5, PT, PT, R52, 0xf0, RZ ;  /* 0x000000f034057810 */ /* 0x000fe40007ffe0ff */
[----:B------:R-:W-:-:S02]  /*3090*/  @!P4 IADD3.X R101, PT, PT, R92, R101, RZ, P5, !PT ;  /* 0x000000655c65c210 */ /* 0x000fc40002ffe4ff */
[----:B------:R-:W-:Y:S02]  /*30a0*/  @!P4 IADD3 R98, P5, PT, R91, R98, RZ ;  /* 0x000000625b62c210 */ /* 0x000fe40007fbe0ff */
[----:B------:R-:W-:Y:S02]  /*30b0*/  SHF.R.S32.HI R51, RZ, 0x1f, R5 ;  /* 0x0000001fff337819 */ /* 0x000fe40000011405 */
[----:B------:R-:W-:Y:S02]  /*30c0*/  @!P4 IADD3.X R99, PT, PT, R92, R99, RZ, P5, !PT ;  /* 0x000000635c63c210 */ /* 0x000fe40002ffe4ff */
[----:B------:R-:W-:Y:S02]  /*30d0*/  ISETP.GE.U32.AND P5, PT, R5, UR16, PT ;  /* 0x0000001005007c0c */ /* 0x000fe4000bfa6070 */
[----:B------:R-:W-:Y:S02]  /*30e0*/  CS2R R2, SRZ ;  /* 0x0000000000027805 */ /* 0x000fe4000001ff00 */
[----:B------:R-:W-:-:S02]  /*30f0*/  LOP3.LUT P3, RZ, R14, 0x20, RZ, 0xc0, !PT ;  /* 0x000000200eff7812 */ /* 0x000fc4000786c0ff */
[----:B------:R-:W-:Y:S02]  /*3100*/  ISETP.GE.AND.EX P5, PT, R51, UR17, PT, P5 ;  /* 0x0000001133007c0c */ /* 0x000fe4000bfa6350 */
[----:B------:R0:W3:Y:S04]  /*3110*/  @!P6 LDG.E R3, desc[UR10][R74.64] ;  /* 0x0000000a4a03e981 */ /* 0x0000e8000c1e1900 */
[----:B------:R-:W3:Y:S01]  /*3120*/  @!P6 LDG.E R2, desc[UR10][R88.64] ;  /* 0x0000000a5802e981 */ /* 0x000ee2000c1e1900 */
[----:B0-----:R-:W-:-:S06]  /*3130*/  CS2R R74, SRZ ;  /* 0x00000000004a7805 */ /* 0x001fcc000001ff00 */
[----:B------:R-:W0:Y:S01]  /*3140*/  @!P5 LDC.64 R96, c[0x0][0x398] ;  /* 0x0000e600ff60db82 */ /* 0x000e220000000a00 */
[----:B------:R1:W3:Y:S04]  /*3150*/  @!P3 LDG.E R74, desc[UR10][R44.64] ;  /* 0x0000000a2c4ab981 */ /* 0x0002e8000c1e1900 */
[----:B------:R1:W3:Y:S03]  /*3160*/  @!P3 LDG.E R75, desc[UR10][R54.64] ;  /* 0x0000000a364bb981 */ /* 0x0002e6000c1e1900 */
[----:B-1----:R-:W1:Y:S01]  /*3170*/  @!P5 LDC.64 R44, c[0x0][0x3f8] ;  /* 0x0000fe00ff2cdb82 */ /* 0x002e620000000a00 */
[----:B------:R-:W-:Y:S02]  /*3180*/  @!P5 MOV R54, R38 ;  /* 0x000000260036d202 */ /* 0x000fe40000000f00 */
[----:B------:R-:W-:Y:S01]  /*3190*/  @!P5 MOV R55, R37 ;  /* 0x000000250037d202 */ /* 0x000fe20000000f00 */
[----:B-1----:R-:W-:-:S04]  /*31a0*/  @!P5 IMAD R88, R51, R44, RZ ;  /* 0x0000002c3358d224 */ /* 0x002fc800078e02ff */
[C---:B------:R-:W-:Y:S02]  /*31b0*/  @!P5 IMAD R51, R5.reuse, R45, R88 ;  /* 0x0000002d0533d224 */ /* 0x040fe400078e0258 */
[----:B------:R-:W-:Y:S02]  /*31c0*/  @!P5 IMAD.WIDE.U32 R44, R5, R44, R54 ;  /* 0x0000002c052cd225 */ /* 0x000fe400078e0036 */
[----:B------:R-:W1:Y:S03]  /*31d0*/  @!P5 LDC.64 R54, c[0x0][0x3a0] ;  /* 0x0000e800ff36db82 */ /* 0x000e660000000a00 */
[----:B------:R-:W-:-:S04]  /*31e0*/  @!P5 IADD3 R5, PT, PT, R45, R51, RZ ;  /* 0x000000332d05d210 */ /* 0x000fc80007ffe0ff */
[C---:B------:R-:W-:Y:S02]  /*31f0*/  @!P5 SHF.L.U64.HI R88, R44.reuse, 0x1, R5 ;  /* 0x000000012c58d819 */ /* 0x040fe40000010205 */
[----:B------:R-:W-:Y:S02]  /*3200*/  @!P5 SHF.L.U32 R5, R44, 0x1, RZ ;  /* 0x000000012c05d819 */ /* 0x000fe400000006ff */
[----:B------:R-:W-:Y:S02]  /*3210*/  P2R R17, PR, RZ, 0x10 ;  /* 0x00000010ff117803 */ /* 0x000fe40000000000 */
[----:B-1----:R-:W-:-:S04]  /*3220*/  @!P5 IADD3 R54, P6, PT, R5, R54, RZ ;  /* 0x000000360536d210 */ /* 0x002fc80007fde0ff */
[----:B------:R-:W-:Y:S02]  /*3230*/  @!P5 IADD3.X R55, PT, PT, R88, R55, RZ, P6, !PT ;  /* 0x000000375837d210 */ /* 0x000fe400037fe4ff */
[----:B0-----:R-:W-:Y:S02]  /*3240*/  @!P5 IADD3 R96, P6, PT, R5, R96, RZ ;  /* 0x000000600560d210 */ /* 0x001fe40007fde0ff */
[----:B------:R-:W-:Y:S02]  /*3250*/  IADD3 R5, PT, PT, R52, 0xf8, RZ ;  /* 0x000000f834057810 */ /* 0x000fe40007ffe0ff */
[----:B------:R-:W-:Y:S02]  /*3260*/  @!P5 IADD3.X R97, PT, PT, R88, R97, RZ, P6, !PT ;  /* 0x000000615861d210 */ /* 0x000fe400037fe4ff */
[----:B------:R-:W-:Y:S02]  /*3270*/  SHF.R.S32.HI R83, RZ, 0x1f, R5 ;  /* 0x0000001fff537819 */ /* 0x000fe40000011405 */
[----:B------:R-:W-:-:S02]  /*3280*/  ISETP.GE.U32.AND P6, PT, R5, UR16, PT ;  /* 0x0000001005007c0c */ /* 0x000fc4000bfc6070 */
[----:B------:R-:W-:Y:S02]  /*3290*/  LOP3.LUT P4, RZ, R14, 0x8, RZ, 0xc0, !PT ;  /* 0x000000080eff7812 */ /* 0x000fe4000788c0ff */
[----:B------:R-:W-:Y:S02]  /*32a0*/  ISETP.GE.AND.EX P6, PT, R83, UR17, PT, P6 ;  /* 0x0000001153007c0c */ /* 0x000fe4000bfc6360 */
[----:B------:R-:W-:-:S09]  /*32b0*/  CS2R R44, SRZ ;  /* 0x00000000002c7805 */ /* 0x000fd2000001ff00 */
[----:B------:R0:W3:Y:S01]  /*32c0*/  @!P4 LDG.E R44, desc[UR10][R62.64] ;  /* 0x0000000a3e2cc981 */ /* 0x0000e2000c1e1900 */
[----:B------:R-:W-:Y:S01]  /*32d0*/  LOP3.LUT P1, RZ, R14, 0x10, RZ, 0xc0, !PT ;  /* 0x000000100eff7812 */ /* 0x000fe2000782c0ff */
[----:B------:R-:W1:Y:S02]  /*32e0*/  @!P6 LDC.64 R94, c[0x0][0x3a0] ;  /* 0x0000e800ff5eeb82 */ /* 0x000e640000000a00 */
[----:B------:R4:W3:Y:S06]  /*32f0*/  @!P4 LDG.E R45, desc[UR10][R64.64] ;  /* 0x0000000a402dc981 */ /* 0x0008ec000c1e1900 */
[----:B0-----:R-:W0:Y:S04]  /*3300*/  @!P6 LDC.64 R62, c[0x0][0x3f8] ;  /* 0x0000fe00ff3eeb82 */ /* 0x001e280000000a00 */
[----:B------:R0:W3:Y:S04]  /*3310*/  @!P1 LDG.E R73, desc[UR10][R86.64] ;  /* 0x0000000a56499981 */ /* 0x0000e8000c1e1900 */
[----:B------:R-:W2:Y:S01]  /*3320*/  @!P6 LDC.64 R88, c[0x0][0x398] ;  /* 0x0000e600ff58eb82 */ /* 0x000ea20000000a00 */
[----:B----4-:R-:W-:Y:S01]  /*3330*/  @!P6 MOV R64, R38 ;  /* 0x000000260040e202 */ /* 0x010fe20000000f00 */
[----:B------:R4:W3:Y:S01]  /*3340*/  @!P1 LDG.E R69, desc[UR10][R84.64] ;  /* 0x0000000a54459981 */ /* 0x0008e2000c1e1900 */
[----:B------:R-:W-:-:S02]  /*3350*/  @!P6 MOV R65, R37 ;  /* 0x000000250041e202 */ /* 0x000fc40000000f00 */
[----:B------:R-:W-:Y:S01]  /*3360*/  P2R R57, PR, RZ, 0x4 ;  /* 0x00000004ff397803 */ /* 0x000fe20000000000 */
[-C--:B0-----:R-:W-:Y:S02]  /*3370*/  @!P6 IMAD R86, R83, R62.reuse, RZ ;  /* 0x0000003e5356e224 */ /* 0x081fe400078e02ff */
[----:B------:R-:W-:-:S04]  /*3380*/  @!P6 IMAD.WIDE.U32 R64, R5, R62, R64 ;  /* 0x0000003e0540e225 */ /* 0x000fc800078e0040 */
[----:B------:R-:W-:Y:S01]  /*3390*/  @!P6 IMAD R83, R5, R63, R86 ;  /* 0x0000003f0553e224 */ /* 0x000fe200078e0256 */
[----:B------:R-:W-:-:S04]  /*33a0*/  LOP3.LUT P2, RZ, R14, 0x1000000, RZ, 0xc0, !PT ;  /* 0x010000000eff7812 */ /* 0x000fc8000784c0ff */
[----:B------:R-:W-:Y:S02]  /*33b0*/  @!P6 IADD3 R5, PT, PT, R65, R83, RZ ;  /* 0x000000534105e210 */ /* 0x000fe40007ffe0ff */
[C---:B------:R-:W-:Y:S02]  /*33c0*/  @!P6 SHF.L.U32 R65, R64.reuse, 0x1, RZ ;  /* 0x000000014041e819 */ /* 0x040fe400000006ff */
[----:B----4-:R-:W-:Y:S02]  /*33d0*/  @!P6 SHF.L.U64.HI R84, R64, 0x1, R5 ;  /* 0x000000014054e819 */ /* 0x010fe40000010205 */
[----:B-1----:R-:W-:Y:S02]  /*33e0*/  @!P6 IADD3 R94, P1, PT, R65, R94, RZ ;  /* 0x0000005e415ee210 */ /* 0x002fe40007f3e0ff */
[----:B------:R-:W-:Y:S02]  /*33f0*/  P2R R53, PR, RZ, 0x20 ;  /* 0x00000020ff357803 */ /* 0x000fe40000000000 */
[----:B------:R-:W-:-:S02]  /*3400*/  @!P6 IADD3.X R95, PT, PT, R84, R95, RZ, P1, !PT ;  /* 0x0000005f545fe210 */ /* 0x000fc40000ffe4ff */
[----:B--2---:R-:W-:Y:S02]  /*3410*/  @!P6 IADD3 R88, P1, PT, R65, R88, RZ ;  /* 0x000000584158e210 */ /* 0x004fe40007f3e0ff */
[----:B------:R-:W-:Y:S02]  /*3420*/  LOP3.LUT P5, RZ, R14, 0x800000, RZ, 0xc0, !PT ;  /* 0x008000000eff7812 */ /* 0x000fe400078ac0ff */
[----:B------:R-:W-:Y:S02]  /*3430*/  PRMT R114, RZ, 0x5410, RZ ;  /* 0x00005410ff727816 */ /* 0x000fe400000000ff */
[----:B------:R-:W-:Y:S02]  /*3440*/  @!P6 IADD3.X R89, PT, PT, R84, R89, RZ, P1, !PT ;  /* 0x000000595459e210 */ /* 0x000fe40000ffe4ff */
[----:B------:R-:W-:Y:S02]  /*3450*/  LOP3.LUT P1, RZ, R14, 0x200000, RZ, 0xc0, !PT ;  /* 0x002000000eff7812 */ /* 0x000fe4000782c0ff */
[----:B------:R-:W-:-:S02]  /*3460*/  @!P2 PRMT R114, R114, 0x5410, R82 ;  /* 0x000054107272a816 */ /* 0x000fc40000000052 */
[----:B------:R-:W-:Y:S02]  /*3470*/  PRMT R93, R93, 0x5410, RZ ;  /* 0x000054105d5d7816 */ /* 0x000fe400000000ff */
[----:B------:R-:W-:Y:S01]  /*3480*/  PRMT R84, R84, 0x5410, RZ ;  /* 0x0000541054547816 */ /* 0x000fe200000000ff */
[----:B------:R0:W-:Y:S01]  /*3490*/  STL [R1+0x90], R76 ;  /* 0x0000904c01007387 */ /* 0x0001e20000100800 */
[----:B------:R-:W-:Y:S02]  /*34a0*/  @!P2 PRMT R114, R82, 0x7632, R114 ;  /* 0x000076325272a816 */ /* 0x000fe40000000072 */
[--C-:B------:R-:W-:Y:S02]  /*34b0*/  @!P2 PRMT R93, R93, 0x5410, R76.reuse ;  /* 0x000054105d5da816 */ /* 0x100fe4000000004c */
[----:B------:R-:W-:Y:S02]  /*34c0*/  @!P2 PRMT R84, R84, 0x7610, R76 ;  /* 0x000076105454a816 */ /* 0x000fe4000000004c */
[----:B------:R-:W-:-:S02]  /*34d0*/  LOP3.LUT P2, RZ, R14, 0x100000, RZ, 0xc0, !PT ;  /* 0x001000000eff7812 */ /* 0x000fc4000784c0ff */
[----:B0-----:R-:W-:Y:S02]  /*34e0*/  PRMT R76, RZ, 0x5410, RZ ;  /* 0x00005410ff4c7816 */ /* 0x001fe400000000ff */
[----:B------:R-:W-:Y:S02]  /*34f0*/  PRMT R62, R62, 0x5410, RZ ;  /* 0x000054103e3e7816 */ /* 0x000fe400000000ff */
[----:B------:R-:W-:Y:S01]  /*3500*/  @!P5 PRMT R76, R76, 0x5410, R81 ;  /* 0x000054104c4cd816 */ /* 0x000fe20000000051 */
[----:B------:R0:W-:Y:S01]  /*3510*/  STL [R1+0x14], R81 ;  /* 0x0000145101007387 */ /* 0x0001e20000100800 */
[----:B------:R-:W-:Y:S02]  /*3520*/  @!P1 PRMT R62, R62, 0x5410, R77 ;  /* 0x000054103e3e9816 */ /* 0x000fe4000000004d */
[----:B------:R-:W-:Y:S02]  /*3530*/  @!P5 PRMT R76, R81, 0x7632, R76 ;  /* 0x00007632514cd816 */ /* 0x000fe4000000004c */
[----:B------:R-:W-:-:S02]  /*3540*/  PRMT R84, RZ, 0x7610, R84 ;  /* 0x00007610ff547816 */ /* 0x000fc40000000054 */
[----:B------:R-:W-:Y:S02]  /*3550*/  PRMT R83, RZ, 0x7610, R83 ;  /* 0x00007610ff537816 */ /* 0x000fe40000000053 */
[----:B0-----:R-:W-:Y:S02]  /*3560*/  PRMT R81, RZ, 0x7610, R81 ;  /* 0x00007610ff517816 */ /* 0x001fe40000000051 */
[----:B------:R-:W-:Y:S02]  /*3570*/  PRMT R62, RZ, 0x7610, R62 ;  /* 0x00007610ff3e7816 */ /* 0x000fe4000000003e */
[----:B------:R-:W-:Y:S01]  /*3580*/  @!P2 PRMT R81, R71, 0x7632, R81 ;  /* 0x000076324751a816 */ /* 0x000fe20000000051 */
[----:B------:R0:W-:Y:S01]  /*3590*/  STL [R1+0x20], R71 ;  /* 0x0000204701007387 */ /* 0x0001e20000100800 */
[C---:B------:R-:W-:Y:S02]  /*35a0*/  @!P5 PRMT R84, R80.reuse, 0x7610, R84 ;  /* 0x000076105054d816 */ /* 0x040fe40000000054 */
[----:B------:R-:W-:-:S02]  /*35b0*/  @!P5 PRMT R83, R80, 0x7632, R83 ;  /* 0x000076325053d816 */ /* 0x000fc40000000053 */
[C---:B------:R-:W-:Y:S02]  /*35c0*/  LOP3.LUT P5, RZ, R14.reuse, 0x80000, RZ, 0xc0, !PT ;  /* 0x000800000eff7812 */ /* 0x040fe400078ac0ff */
[----:B------:R-:W-:Y:S02]  /*35d0*/  @!P2 PRMT R62, R71, 0x7610, R62 ;  /* 0x00007610473ea816 */ /* 0x000fe4000000003e */
[----:B------:R-:W-:Y:S02]  /*35e0*/  PRMT R81, R81, 0x5410, RZ ;  /* 0x0000541051517816 */ /* 0x000fe400000000ff */
[----:B0-----:R-:W-:Y:S02]  /*35f0*/  PRMT R71, R71, 0x5410, RZ ;  /* 0x0000541047477816 */ /* 0x001fe400000000ff */
[--C-:B------:R-:W-:Y:S02]  /*3600*/  @!P2 PRMT R81, R81, 0x5410, R72.reuse ;  /* 0x000054105151a816 */ /* 0x100fe40000000048 */
[----:B------:R-:W-:Y:S01]  /*3610*/  @!P2 PRMT R71, R71, 0x7610, R72 ;  /* 0x000076104747a816 */ /* 0x000fe20000000048 */
[----:B------:R0:W-:Y:S01]  /*3620*/  STL [R1+0xa0], R72 ;  /* 0x0000a04801007387 */ /* 0x0001e20000100800 */
[----:B------:R-:W-:-:S02]  /*3630*/  LOP3.LUT P2, RZ, R14, 0x4, RZ, 0xc0, !PT ;  /* 0x000000040eff7812 */ /* 0x000fc4000784c0ff */
[----:B------:R-:W-:Y:S01]  /*3640*/  PRMT R71, RZ, 0x7610, R71 ;  /* 0x00007610ff477816 */ /* 0x000fe20000000047 */
[----:B------:R1:W-:Y:S01]  /*3650*/  STL [R1+0x24], R68 ;  /* 0x0000244401007387 */ /* 0x0003e20000100800 */
[----:B------:R-:W-:Y:S02]  /*3660*/  P2R R5, PR, RZ, 0x40 ;  /* 0x00000040ff057803 */ /* 0x000fe40000000000 */
[----:B0-----:R-:W-:Y:S02]  /*3670*/  PRMT R72, R72, 0x5410, RZ ;  /* 0x0000541048487816 */ /* 0x001fe400000000ff */
[----:B------:R-:W-:Y:S02]  /*3680*/  @!P5 PRMT R71, R68, 0x7610, R71 ;  /* 0x000076104447d816 */ /* 0x000fe40000000047 */
[----:B------:R-:W-:Y:S01]  /*3690*/  @!P5 PRMT R72, R72, 0x7610, R68 ;  /* 0x000076104848d816 */ /* 0x000fe20000000044 */
[----:B-1----:R-:W-:Y:S01]  /*36a0*/  HFMA2 R68, -RZ, RZ, 0, 0 ;  /* 0x00000000ff447431 */ /* 0x002fe200000001ff */
[----:B------:R-:W-:-:S05]  /*36b0*/  LOP3.LUT P6, RZ, R14, 0x1, RZ, 0xc0, !PT ;  /* 0x000000010eff7812 */ /* 0x000fca00078cc0ff */
[----:B------:R0:W2:Y:S02]  /*36c0*/  @!P2 LDG.E R68, desc[UR10][R46.64] ;  /* 0x0000000a2e44a981 */ /* 0x0000a4000c1e1900 */
[----:B0-----:R-:W-:-:S06]  /*36d0*/  CS2R R46, SRZ ;  /* 0x00000000002e7805 */ /* 0x001fcc000001ff00 */
[----:B------:R0:W4:Y:S04]  /*36e0*/  @!P6 LDG.E R46, desc[UR10][R30.64] ;  /* 0x0000000a1e2ee981 */ /* 0x000128000c1e1900 */
[----:B------:R-:W2:Y:S01]  /*36f0*/  @!P6 LDG.E R47, desc[UR10][R58.64] ;  /* 0x0000000a3a2fe981 */ /* 0x000ea2000c1e1900 */
[----:B------:R-:W-:Y:S02]  /*3700*/  P2R R50, PR, RZ, 0x1 ;  /* 0x00000001ff327803 */ /* 0x000fe40000000000 */
[----:B------:R-:W-:Y:S01]  /*3710*/  LOP3.LUT P0, RZ, R14, 0x400000, RZ, 0xc0, !PT ;  /* 0x004000000eff7812 */ /* 0x000fe2000780c0ff */
[----:B------:R1:W-:Y:S01]  /*3720*/  STL [R1+0x10], R82 ;  /* 0x0000105201007387 */ /* 0x0003e20000100800 */
[----:B------:R-:W-:-:S03]  /*3730*/  PRMT R83, R83, 0x5410, RZ ;  /* 0x0000541053537816 */ /* 0x000fc600000000ff */
[----:B------:R0:W-:Y:S01]  /*3740*/  STL [R1+0x18], R70 ;  /* 0x0000184601007387 */ /* 0x0001e20000100800 */
[----:B-1----:R-:W-:-:S07]  /*3750*/  PRMT R82, R82, 0x5410, RZ ;  /* 0x0000541052527816 */ /* 0x002fce00000000ff */
[--C-:B------:R-:W-:Y:S02]  /*3760*/  @!P0 PRMT R83, R83, 0x5410, R70.reuse ;  /* 0x0000541053538816 */ /* 0x100fe40000000046 */
[----:B------:R-:W-:Y:S02]  /*3770*/  @!P0 PRMT R82, R82, 0x7610, R70 ;  /* 0x0000761052528816 */ /* 0x000fe40000000046 */
[----:B0-----:R-:W-:-:S04]  /*3780*/  PRMT R70, R70, 0x5410, RZ ;  /* 0x0000541046467816 */ /* 0x001fc800000000ff */
[--C-:B------:R-:W-:Y:S02]  /*3790*/  @!P0 PRMT R70, R70, 0x5410, R79.reuse ;  /* 0x0000541046468816 */ /* 0x100fe4000000004f */
[----:B------:R-:W-:Y:S02]  /*37a0*/  PRMT R63, R63, 0x5410, RZ ;  /* 0x000054103f3f7816 */ /* 0x000fe400000000ff */
[----:B------:R-:W-:Y:S01]  /*37b0*/  PRMT R70, RZ, 0x7610, R70 ;  /* 0x00007610ff467816 */ /* 0x000fe20000000046 */
[----:B------:R0:W-:Y:S01]  /*37c0*/  STL [R1+0x9c], R77 ;  /* 0x00009c4d01007387 */ /* 0x0001e20000100800 */
[----:B------:R-:W-:Y:S02]  /*37d0*/  @!P0 PRMT R63, R63, 0x7610, R79 ;  /* 0x000076103f3f8816 */ /* 0x000fe4000000004f */
[----:B------:R-:W-:Y:S02]  /*37e0*/  LOP3.LUT P0, RZ, R14, 0x40000, RZ, 0xc0, !PT ;  /* 0x000400000eff7812 */ /* 0x000fe4000780c0ff */
[----:B------:R-:W-:-:S02]  /*37f0*/  @!P1 PRMT R70, R77, 0x7632, R70 ;  /* 0x000076324d469816 */ /* 0x000fc40000000046 */
[----:B------:R-:W-:Y:S02]  /*3800*/  PRMT R82, RZ, 0x7610, R82 ;  /* 0x00007610ff527816 */ /* 0x000fe40000000052 */
[----:B0-----:R-:W-:Y:S02]  /*3810*/  PRMT R77, R77, 0x5410, RZ ;  /* 0x000054104d4d7816 */ /* 0x001fe400000000ff */
[----:B------:R-:W-:Y:S02]  /*3820*/  PRMT R63, RZ, 0x7610, R63 ;  /* 0x00007610ff3f7816 */ /* 0x000fe4000000003f */
[----:B------:R-:W-:Y:S01]  /*3830*/  @!P5 PRMT R77, R77, 0x5410, R67 ;  /* 0x000054104d4dd816 */ /* 0x000fe20000000043 */
[----:B------:R0:W-:Y:S01]  /*3840*/  STL [R1+0x1c], R78 ;  /* 0x00001c4e01007387 */ /* 0x0001e20000100800 */
[C---:B------:R-:W-:Y:S02]  /*3850*/  @!P1 PRMT R82, R78.reuse, 0x7610, R82 ;  /* 0x000076104e529816 */ /* 0x040fe40000000052 */
[----:B------:R-:W-:-:S02]  /*3860*/  @!P1 PRMT R63, R78, 0x7632, R63 ;  /* 0x000076324e3f9816 */ /* 0x000fc4000000003f */
[----:B------:R-:W-:Y:S02]  /*3870*/  PRMT R72, RZ, 0x7610, R72 ;  /* 0x00007610ff487816 */ /* 0x000fe40000000048 */
[----:B------:R-:W-:Y:S02]  /*3880*/  PRMT R77, RZ, 0x7610, R77 ;  /* 0x00007610ff4d7816 */ /* 0x000fe4000000004d */
[----:B0-----:R-:W-:Y:S01]  /*3890*/  PRMT R78, R78, 0x5410, RZ ;  /* 0x000054104e4e7816 */ /* 0x001fe200000000ff */
[----:B------:R-:W-:Y:S01]  /*38a0*/  STL [R1+0xa4], R67 ;  /* 0x0000a44301007387 */ /* 0x000fe20000100800 */
[----:B------:R-:W-:Y:S02]  /*38b0*/  @!P5 PRMT R72, R67, 0x7632, R72 ;  /* 0x000076324348d816 */ /* 0x000fe40000000048 */
[----:B------:R-:W-:Y:S01]  /*38c0*/  @!P0 PRMT R77, R66, 0x7610, R77 ;  /* 0x00007610424d8816 */ /* 0x000fe2000000004d */
[----:B------:R0:W-:Y:S01]  /*38d0*/  STL [R1+0x28], R66 ;  /* 0x0000284201007387 */ /* 0x0001e20000100800 */
[----:B------:R-:W-:-:S02]  /*38e0*/  @!P0 PRMT R78, R78, 0x7610, R66 ;  /* 0x000076104e4e8816 */ /* 0x000fc40000000042 */
[----:B------:R-:W-:Y:S02]  /*38f0*/  LOP3.LUT P5, RZ, R14, 0x2, RZ, 0xc0, !PT ;  /* 0x000000020eff7812 */ /* 0x000fe400078ac0ff */
[----:B0-----:R-:W-:-:S06]  /*3900*/  CS2R R66, SRZ ;  /* 0x0000000000427805 */ /* 0x001fcc000001ff00 */
[----:B------:R0:W2:Y:S01]  /*3910*/  @!P2 LDG.E R67, desc[UR10][R34.64] ;  /* 0x0000000a2243a981 */ /* 0x0000a2000c1e1900 */
[----:B------:R-:W-:-:S04]  /*3920*/  CS2R R64, SRZ ;  /* 0x0000000000407805 */ /* 0x000fc8000001ff00 */
[----:B------:R1:W2:Y:S04]  /*3930*/  @!P5 LDG.E R66, desc[UR10][R8.64] ;  /* 0x0000000a0842d981 */ /* 0x0002a8000c1e1900 */
[----:B------:R1:W2:Y:S01]  /*3940*/  @!P5 LDG.E R65, desc[UR10][R32.64] ;  /* 0x0000000a2041d981 */ /* 0x0002a2000c1e1900 */
[C---:B------:R-:W-:Y:S02]  /*3950*/  LOP3.LUT P1, RZ, R14.reuse, 0x20000, RZ, 0xc0, !PT ;  /* 0x000200000eff7812 */ /* 0x040fe4000782c0ff */
[----:B------:R-:W-:Y:S02]  /*3960*/  P2R R51, PR, RZ, 0x10 ;  /* 0x00000010ff337803 */ /* 0x000fe40000000000 */
[----:B------:R-:W-:Y:S01]  /*3970*/  LOP3.LUT P4, RZ, R14, 0x10000, RZ, 0xc0, !PT ;  /* 0x000100000eff7812 */ /* 0x000fe2000788c0ff */
[----:B------:R0:W-:Y:S01]  /*3980*/  STL [R1+0x94], R80 ;  /* 0x0000945001007387 */ /* 0x0001e20000100800 */
[----:B------:R-:W-:-:S03]  /*3990*/  PRMT R78, RZ, 0x7610, R78 ;  /* 0x00007610ff4e7816 */ /* 0x000fc6000000004e */
[----:B------:R1:W-:Y:S01]  /*39a0*/  STL [R1+0x98], R79 ;  /* 0x0000984f01007387 */ /* 0x0003e20000100800 */
[----:B------:R-:W-:Y:S02]  /*39b0*/  @!P0 PRMT R78, R61, 0x7632, R78 ;  /* 0x000076323d4e8816 */ /* 0x000fe4000000004e */
[----:B0-----:R-:W-:Y:S02]  /*39c0*/  PRMT R80, R80, 0x5410, RZ ;  /* 0x0000541050507816 */ /* 0x001fe400000000ff */
[----:B-1----:R-:W-:Y:S02]  /*39d0*/  PRMT R79, RZ, 0x7610, R79 ;  /* 0x00007610ff4f7816 */ /* 0x002fe4000000004f */
[----:B------:R-:W-:Y:S02]  /*39e0*/  @!P0 PRMT R80, R80, 0x5410, R61 ;  /* 0x0000541050508816 */ /* 0x000fe4000000003d */
[----:B------:R-:W-:Y:S02]  /*39f0*/  LOP3.LUT P0, RZ, R14, 0x8000, RZ, 0xc0, !PT ;  /* 0x000080000eff7812 */ /* 0x000fe4000780c0ff */
[----:B------:R-:W-:-:S02]  /*3a00*/  @!P1 PRMT R79, R60, 0x7632, R79 ;  /* 0x000076323c4f9816 */ /* 0x000fc4000000004f */
[----:B------:R-:W-:Y:S02]  /*3a10*/  PRMT R92, RZ, 0x5410, RZ ;  /* 0x00005410ff5c7816 */ /* 0x000fe400000000ff */
[----:B------:R-:W-:Y:S02]  /*3a20*/  PRMT R79, R79, 0x5410, RZ ;  /* 0x000054104f4f7816 */ /* 0x000fe400000000ff */
[----:B------:R-:W-:Y:S02]  /*3a30*/  PRMT R93, RZ, 0x7610, R93 ;  /* 0x00007610ff5d7816 */ /* 0x000fe4000000005d */
[----:B------:R-:W-:Y:S02]  /*3a40*/  PRMT R91, R91, 0x5410, RZ ;  /* 0x000054105b5b7816 */ /* 0x000fe400000000ff */
[----:B------:R-:W-:Y:S02]  /*3a50*/  PRMT R85, R85, 0x5410, RZ ;  /* 0x0000541055557816 */ /* 0x000fe400000000ff */
[----:B------:R-:W-:-:S02]  /*3a60*/  @!P4 PRMT R92, R92, 0x5410, R43 ;  /* 0x000054105c5cc816 */ /* 0x000fc4000000002b */
[----:B------:R-:W-:Y:S01]  /*3a70*/  PRMT R80, RZ, 0x7610, R80 ;  /* 0x00007610ff507816 */ /* 0x000fe20000000050 */
[----:B------:R0:W-:Y:S01]  /*3a80*/  STL [R1+0xac], R56 ;  /* 0x0000ac3801007387 */ /* 0x0001e20000100800 */
[----:B------:R-:W-:Y:S02]  /*3a90*/  @!P1 PRMT R79, R79, 0x5410, R56 ;  /* 0x000054104f4f9816 */ /* 0x000fe40000000038 */
[----:B------:R-:W-:Y:S02]  /*3aa0*/  @!P1 PRMT R93, R56, 0x7632, R93 ;  /* 0x00007632385d9816 */ /* 0x000fe4000000005d */
[----:B------:R-:W-:Y:S02]  /*3ab0*/  @!P4 PRMT R91, R91, 0x7610, R43 ;  /* 0x000076105b5bc816 */ /* 0x000fe4000000002b */
[----:B------:R-:W-:Y:S02]  /*3ac0*/  @!P4 PRMT R92, R40, 0x7610, R92 ;  /* 0x00007610285cc816 */ /* 0x000fe4000000005c */
[----:B------:R-:W-:-:S02]  /*3ad0*/  @!P4 PRMT R85, R85, 0x7610, R40 ;  /* 0x000076105555c816 */ /* 0x000fc40000000028 */
[----:B------:R-:W-:Y:S02]  /*3ae0*/  PRMT R86, RZ, 0x5410, RZ ;  /* 0x00005410ff567816 */ /* 0x000fe400000000ff */
[----:B0-----:R-:W-:Y:S02]  /*3af0*/  P2R R56, PR, RZ, 0x20 ;  /* 0x00000020ff387803 */ /* 0x001fe40000000000 */
[----:B------:R-:W-:Y:S02]  /*3b00*/  @!P1 PRMT R80, R60, 0x7610, R80 ;  /* 0x000076103c509816 */ /* 0x000fe40000000050 */
[C---:B------:R-:W-:Y:S02]  /*3b10*/  LOP3.LUT P4, RZ, R14.reuse, 0x2000, RZ, 0xc0, !PT ;  /* 0x000020000eff7812 */ /* 0x040fe4000788c0ff */
[C---:B------:R-:W-:Y:S02]  /*3b20*/  LOP3.LUT P5, RZ, R14.reuse, 0x1000, RZ, 0xc0, !PT ;  /* 0x000010000eff7812 */ /* 0x040fe400078ac0ff */
[----:B------:R-:W-:-:S02]  /*3b30*/  LOP3.LUT P1, RZ, R14, 0x4000, RZ, 0xc0, !PT ;  /* 0x000040000eff7812 */ /* 0x000fc4000782c0ff */
[----:B------:R-:W-:Y:S02]  /*3b40*/  PRMT R85, RZ, 0x7610, R85 ;  /* 0x00007610ff557816 */ /* 0x000fe40000000055 */
[----:B------:R-:W-:Y:S02]  /*3b50*/  PRMT R91, RZ, 0x7610, R91 ;  /* 0x00007610ff5b7816 */ /* 0x000fe4000000005b */
[----:B------:R-:W-:Y:S01]  /*3b60*/  @!P0 PRMT R86, R86, 0x7610, R41 ;  /* 0x0000761056568816 */ /* 0x000fe20000000029 */
[----:B------:R0:W-:Y:S01]  /*3b70*/  STL [R1+0x30], R43 ;  /* 0x0000302b01007387 */ /* 0x0001e20000100800 */
[----:B------:R-:W-:Y:S02]  /*3b80*/  @!P0 PRMT R85, R41, 0x7610, R85 ;  /* 0x0000761029558816 */ /* 0x000fe40000000055 */
[C---:B------:R-:W-:Y:S02]  /*3b90*/  @!P0 PRMT R91, R29.reuse, 0x7610, R91 ;  /* 0x000076101d5b8816 */ /* 0x040fe4000000005b */
[----:B------:R-:W-:-:S02]  /*3ba0*/  @!P0 PRMT R86, R29, 0x7632, R86 ;  /* 0x000076321d568816 */ /* 0x000fc40000000056 */
[----:B------:R-:W-:Y:S02]  /*3bb0*/  ISETP.NE.AND P0, PT, R50, RZ, PT ;  /* 0x000000ff3200720c */ /* 0x000fe40003f05270 */
[----:B------:R-:W-:Y:S02]  /*3bc0*/  PRMT R31, RZ, 0x7610, R31 ;  /* 0x00007610ff1f7816 */ /* 0x000fe4000000001f */
[----:B0-----:R-:W-:Y:S02]  /*3bd0*/  PRMT R43, R43, 0x5410, RZ ;  /* 0x000054102b2b7816 */ /* 0x001fe400000000ff */
[----:B------:R-:W-:Y:S02]  /*3be0*/  PRMT R34, R34, 0x5410, RZ ;  /* 0x0000541022227816 */ /* 0x000fe400000000ff */
[----:B------:R-:W-:Y:S02]  /*3bf0*/  PRMT R9, R9, 0x5410, RZ ;  /* 0x0000541009097816 */ /* 0x000fe400000000ff */
[----:B------:R-:W-:-:S02]  /*3c00*/  @!P4 PRMT R43, R43, 0x7610, R20 ;  /* 0x000076102b2bc816 */ /* 0x000fc40000000014 */
[----:B------:R-:W-:Y:S02]  /*3c10*/  @!P5 PRMT R31, R18, 0x7632, R31 ;  /* 0x00007632121fd816 */ /* 0x000fe4000000001f */
[--C-:B------:R-:W-:Y:S01]  /*3c20*/  @!P1 PRMT R34, R34, 0x5410, R23.reuse ;  /* 0x0000541022229816 */ /* 0x100fe20000000017 */
[----:B------:R0:W-:Y:S01]  /*3c30*/  STL [R1+0xb4], R29 ;  /* 0x0000b41d01007387 */ /* 0x0001e20000100800 */
[----:B------:R-:W-:Y:S02]  /*3c40*/  @!P1 PRMT R9, R9, 0x7610, R23 ;  /* 0x0000761009099816 */ /* 0x000fe40000000017 */
[----:B------:R-:W-:Y:S01]  /*3c50*/  PRMT R31, R31, 0x5410, RZ ;  /* 0x000054101f1f7816 */ /* 0x000fe200000000ff */
[----:B------:R1:W-:Y:S01]  /*3c60*/  STL [R1+0x38], R23 ;  /* 0x0000381701007387 */ /* 0x0003e20000100800 */
[----:B------:R-:W-:Y:S02]  /*3c70*/  PRMT R43, RZ, 0x7610, R43 ;  /* 0x00007610ff2b7816 */ /* 0x000fe4000000002b */
[----:B------:R-:W-:-:S02]  /*3c80*/  PRMT R33, R33, 0x5410, RZ ;  /* 0x0000541021217816 */ /* 0x000fc400000000ff */
[----:B------:R-:W-:Y:S02]  /*3c90*/  PRMT R8, R8, 0x5410, RZ ;  /* 0x0000541008087816 */ /* 0x000fe400000000ff */
[----:B0-----:R-:W-:Y:S02]  /*3ca0*/  PRMT R29, R29, 0x5410, RZ ;  /* 0x000054101d1d7816 */ /* 0x001fe400000000ff */
[----:B------:R-:W-:Y:S02]  /*3cb0*/  PRMT R34, RZ, 0x7610, R34 ;  /* 0x00007610ff227816 */ /* 0x000fe40000000022 */
[----:B-1----:R-:W-:Y:S02]  /*3cc0*/  PRMT R23, R23, 0x5410, RZ ;  /* 0x0000541017177816 */ /* 0x002fe400000000ff */
[--C-:B------:R-:W-:Y:S02]  /*3cd0*/  @!P0 PRMT R29, R29, 0x5410, R22.reuse ;  /* 0x000054101d1d8816 */ /* 0x100fe40000000016 */
[----:B------:R-:W-:-:S02]  /*3ce0*/  @!P0 PRMT R23, R23, 0x7610, R22 ;  /* 0x0000761017178816 */ /* 0x000fc40000000016 */
[----:B------:R-:W-:Y:S02]  /*3cf0*/  @!P0 PRMT R31, R31, 0x5410, R13 ;  /* 0x000054101f1f8816 */ /* 0x000fe4000000000d */
[----:B------:R-:W-:Y:S02]  /*3d00*/  @!P0 PRMT R43, R13, 0x7632, R43 ;  /* 0x000076320d2b8816 */ /* 0x000fe4000000002b */
[--C-:B------:R-:W-:Y:S02]  /*3d10*/  @!P4 PRMT R33, R33, 0x5410, R25.reuse ;  /* 0x000054102121c816 */ /* 0x100fe40000000019 */
[----:B------:R-:W-:Y:S02]  /*3d20*/  @!P4 PRMT R8, R8, 0x7610, R25 ;  /* 0x000076100808c816 */ /* 0x000fe40000000019 */
[----:B------:R-:W-:Y:S02]  /*3d30*/  @!P4 PRMT R34, R20, 0x7610, R34 ;  /* 0x000076101422c816 */ /* 0x000fe40000000022 */
[----:B------:R-:W-:-:S02]  /*3d40*/  PRMT R32, RZ, 0x5410, RZ ;  /* 0x00005410ff207816 */ /* 0x000fc400000000ff */
[----:B------:R-:W-:Y:S02]  /*3d50*/  ISETP.NE.AND P0, PT, R28, RZ, PT ;  /* 0x000000ff1c00720c */ /* 0x000fe40003f05270 */
[----:B------:R-:W-:Y:S02]  /*3d60*/  LOP3.LUT P4, RZ, R14, 0x400, RZ, 0xc0, !PT ;  /* 0x000004000eff7812 */ /* 0x000fe4000788c0ff */
[----:B------:R-:W-:Y:S02]  /*3d70*/  PRMT R33, RZ, 0x7610, R33 ;  /* 0x00007610ff217816 */ /* 0x000fe40000000021 */
[----:B------:R-:W-:Y:S02]  /*3d80*/  @!P5 PRMT R32, R18, 0x7610, R32 ;  /* 0x000076101220d816 */ /* 0x000fe40000000020 */
[----:B------:R-:W-:Y:S01]  /*3d90*/  CS2R R58, SRZ ;  /* 0x00000000003a7805 */ /* 0x000fe2000001ff00 */
[----:B------:R0:W-:Y:S01]  /*3da0*/  STL [R1+0xb0], R40 ;  /* 0x0000b02801007387 */ /* 0x0001e20000100800 */
[----:B------:R-:W-:-:S02]  /*3db0*/  @!P5 PRMT R33, R16, 0x7610, R33 ;  /* 0x000076101021d816 */ /* 0x000fc40000000021 */
[----:B------:R-:W-:Y:S02]  /*3dc0*/  @!P5 PRMT R32, R32, 0x7610, R16 ;  /* 0x000076102020d816 */ /* 0x000fe40000000010 */
[----:B------:R-:W-:Y:S01]  /*3dd0*/  PRMT R35, RZ, 0x7610, R35 ;  /* 0x00007610ff237816 */ /* 0x000fe20000000023 */
[----:B------:R1:W-:Y:S01]  /*3de0*/  STL [R1+0xb8], R21 ;  /* 0x0000b81501007387 */ /* 0x0003e20000100800 */
[----:B------:R-:W-:Y:S02]  /*3df0*/  LOP3.LUT P5, RZ, R14, 0x200, RZ, 0xc0, !PT ;  /* 0x000002000eff7812 */ /* 0x000fe400078ac0ff */
[----:B------:R-:W-:Y:S01]  /*3e00*/  PRMT R30, RZ, 0x5410, RZ ;  /* 0x00005410ff1e7816 */ /* 0x000fe200000000ff */
[----:B------:R3:W2:Y:S01]  /*3e10*/  @!P0 LDG.E R59, desc[UR10][R26.64] ;  /* 0x0000000a1a3b8981 */ /* 0x0006a2000c1e1900 */
[----:B0-----:R-:W-:Y:S02]  /*3e20*/  PRMT R40, RZ, 0x7610, R40 ;  /* 0x00007610ff287816 */ /* 0x001fe40000000028 */
[----:B------:R-:W-:-:S02]  /*3e30*/  ISETP.NE.AND P2, PT, R57, RZ, PT ;  /* 0x000000ff3900720c */ /* 0x000fc40003f45270 */
[C---:B------:R-:W-:Y:S02]  /*3e40*/  @!P1 PRMT R40, R21.reuse, 0x7610, R40 ;  /* 0x0000761015289816 */ /* 0x040fe40000000028 */
[C---:B------:R-:W-:Y:S02]  /*3e50*/  @!P1 PRMT R35, R21.reuse, 0x7632, R35 ;  /* 0x0000763215239816 */ /* 0x040fe40000000023 */
[----:B-1----:R-:W-:Y:S02]  /*3e60*/  PRMT R21, R21, 0x5410, RZ ;  /* 0x0000541015157816 */ /* 0x002fe400000000ff */
[----:B---3--:R-:W-:Y:S02]  /*3e70*/  PRMT R27, RZ, 0x7610, R27 ;  /* 0x00007610ff1b7816 */ /* 0x008fe4000000001b */
[----:B------:R-:W-:Y:S01]  /*3e80*/  @!P4 PRMT R30, R30, 0x5410, R10 ;  /* 0x000054101e1ec816 */ /* 0x000fe2000000000a */
[----:B------:R0:W-:Y:S01]  /*3e90*/  STL [R1+0x3c], R25 ;  /* 0x00003c1901007387 */ /* 0x0001e20000100800 */
[----:B------:R-:W-:-:S02]  /*3ea0*/  ISETP.NE.AND P1, PT, R42, RZ, PT ;  /* 0x000000ff2a00720c */ /* 0x000fc40003f25270 */
[----:B------:R-:W-:Y:S02]  /*3eb0*/  @!P4 PRMT R27, R11, 0x7610, R27 ;  /* 0x000076100b1bc816 */ /* 0x000fe4000000001b */
[----:B------:R-:W-:Y:S02]  /*3ec0*/  @!P4 PRMT R21, R21, 0x7610, R11 ;  /* 0x000076101515c816 */ /* 0x000fe4000000000b */
[----:B------:R-:W-:Y:S02]  /*3ed0*/  @!P4 PRMT R30, R10, 0x7632, R30 ;  /* 0x000076320a1ec816 */ /* 0x000fe4000000001e */
[----:B------:R-:W-:Y:S02]  /*3ee0*/  PRMT R28, R28, 0x5410, RZ ;  /* 0x000054101c1c7816 */ /* 0x000fe400000000ff */
[----:B0-----:R-:W-:Y:S02]  /*3ef0*/  PRMT R25, RZ, 0x7610, R25 ;  /* 0x00007610ff197816 */ /* 0x001fe40000000019 */
[----:B------:R-:W-:Y:S01]  /*3f00*/  PRMT R29, RZ, 0x7610, R29 ;  /* 0x00007610ff1d7816 */ /* 0x000fe2000000001d */
[----:B------:R0:W-:Y:S01]  /*3f10*/  STL [R1+0xbc], R20 ;  /* 0x0000bc1401007387 */ /* 0x0001e20000100800 */
[----:B------:R-:W-:-:S02]  /*3f20*/  PRMT R42, R42, 0x5410, RZ ;  /* 0x000054102a2a7816 */ /* 0x000fc400000000ff */
[----:B------:R-:W-:Y:S01]  /*3f30*/  LOP3.LUT P4, RZ, R14, 0x80, RZ, 0xc0, !PT ;  /* 0x000000800eff7812 */ /* 0x000fe2000788c0ff */
[----:B------:R1:W-:Y:S01]  /*3f40*/  STL [R1+0x40], R18 ;  /* 0x0000401201007387 */ /* 0x0003e20000100800 */
[----:B------:R-:W-:Y:S02]  /*3f50*/  PRMT R26, R26, 0x5410, RZ ;  /* 0x000054101a1a7816 */ /* 0x000fe400000000ff */
[----:B------:R-:W-:Y:S01]  /*3f60*/  @!P5 PRMT R25, R15, 0x7610, R25 ;  /* 0x000076100f19d816 */ /* 0x000fe20000000019 */
[----:B------:R3:W-:Y:S01]  /*3f70*/  STL [R1+0xc0], R16 ;  /* 0x0000c01001007387 */ /* 0x0007e20000100800 */
[----:B------:R-:W-:Y:S02]  /*3f80*/  @!P5 PRMT R28, R28, 0x7610, R15 ;  /* 0x000076101c1cd816 */ /* 0x000fe4000000000f */
[----:B------:R-:W-:Y:S01]  /*3f90*/  @!P5 PRMT R29, R12, 0x7610, R29 ;  /* 0x000076100c1dd816 */ /* 0x000fe2000000001d */
[----:B------:R-:W-:Y:S01]  /*3fa0*/  STL [R1+0xc4], R13 ;  /* 0x0000c40d01007387 */ /* 0x000fe20000100800 */
[----:B------:R-:W-:-:S02]  /*3fb0*/  @!P5 PRMT R42, R42, 0x7610, R12 ;  /* 0x000076102a2ad816 */ /* 0x000fc4000000000c */
[----:B------:R-:W-:Y:S01]  /*3fc0*/  LOP3.LUT P5, RZ, R14, 0x40, RZ, 0xc0, !PT ;  /* 0x000000400eff7812 */ /* 0x000fe200078ac0ff */
[----:B------:R-:W-:Y:S01]  /*3fd0*/  STL [R1+0xcc], R12 ;  /* 0x0000cc0c01007387 */ /* 0x000fe20000100800 */
[----:B------:R-:W-:Y:S02]  /*3fe0*/  @!P2 PRMT R26, R26, 0x7610, R7 ;  /* 0x000076101a1aa816 */ /* 0x000fe40000000007 */
[----:B0-----:R-:W-:Y:S01]  /*3ff0*/  PRMT R20, RZ, 0x7610, R20 ;  /* 0x00007610ff147816 */ /* 0x001fe20000000014 */
[----:B------:R-:W-:Y:S01]  /*4000*/  STL [R1+0x44], R22 ;  /* 0x0000441601007387 */ /* 0x000fe20000100800 */
[----:B------:R-:W-:Y:S02]  /*4010*/  PRMT R28, RZ, 0x7610, R28 ;  /* 0x00007610ff1c7816 */ /* 0x000fe4000000001c */
[----:B------:R-:W-:Y:S01]  /*4020*/  PRMT R27, R27, 0x5410, RZ ;  /* 0x000054101b1b7816 */ /* 0x000fe200000000ff */
[----:B------:R-:W-:Y:S01]  /*4030*/  STL [R1+0x34], R41 ;  /* 0x0000342901007387 */ /* 0x000fe20000100800 */
[----:B-1----:R-:W-:-:S02]  /*4040*/  PRMT R18, RZ, 0x7610, R18 ;  /* 0x00007610ff127816 */ /* 0x002fc40000000012 */
[----:B------:R-:W-:Y:S01]  /*4050*/  PRMT R26, RZ, 0x7610, R26 ;  /* 0x00007610ff1a7816 */ /* 0x000fe2000000001a */
[----:B------:R-:W-:Y:S01]  /*4060*/  STL [R1+0x50], R0 ;  /* 0x0000500001007387 */ /* 0x000fe20000100800 */
[----:B------:R-:W-:Y:S02]  /*4070*/  PRMT R25, R25, 0x5410, RZ ;  /* 0x0000541019197816 */ /* 0x000fe400000000ff */
[----:B------:R-:W-:Y:S01]  /*4080*/  PRMT R42, RZ, 0x7610, R42 ;  /* 0x00007610ff2a7816 */ /* 0x000fe2000000002a */
[----:B------:R-:W-:Y:S01]  /*4090*/  STL [R1+0x48], R11 ;  /* 0x0000480b01007387 */ /* 0x000fe20000100800 */
[C---:B------:R-:W-:Y:S02]  /*40a0*/  @!P2 PRMT R20, R0.reuse, 0x7610, R20 ;  /* 0x000076100014a816 */ /* 0x040fe40000000014 */
[----:B------:R-:W-:Y:S01]  /*40b0*/  @!P2 PRMT R28, R0, 0x7632, R28 ;  /* 0x00007632001ca816 */ /* 0x000fe2000000001c */
[----:B------:R-:W-:Y:S01]  /*40c0*/  STL [R1+0xc8], R10 ;  /* 0x0000c80a01007387 */ /* 0x000fe20000100800 */
[----:B------:R-:W-:-:S02]  /*40d0*/  @!P2 PRMT R27, R27, 0x5410, R7 ;  /* 0x000054101b1ba816 */ /* 0x000fc40000000007 */
[----:B------:R-:W-:Y:S01]  /*40e0*/  ISETP.NE.AND P2, PT, R24, RZ, PT ;  /* 0x000000ff1800720c */ /* 0x000fe20003f45270 */
[----:B------:R-:W-:Y:S01]  /*40f0*/  STL [R1+0xd0], R7 ;  /* 0x0000d00701007387 */ /* 0x000fe20000100800 */
[C---:B------:R-:W-:Y:S02]  /*4100*/  @!P4 PRMT R18, R6.reuse, 0x7610, R18 ;  /* 0x000076100612c816 */ /* 0x040fe40000000012 */
[----:B------:R-:W-:Y:S01]  /*4110*/  @!P4 PRMT R26, R6, 0x7632, R26 ;  /* 0x00007632061ac816 */ /* 0x000fe2000000001a */
[----:B------:R0:W-:Y:S01]  /*4120*/  STL [R1+0x54], R6 ;  /* 0x0000540601007387 */ /* 0x0001e20000100800 */
[----:B------:R-:W-:Y:S02]  /*4130*/  @!P4 PRMT R25, R25, 0x5410, R4 ;  /* 0x000054101919c816 */ /* 0x000fe40000000004 */
[----:B------:R-:W-:Y:S01]  /*4140*/  @!P4 PRMT R42, R4, 0x7632, R42 ;  /* 0x00007632042ac816 */ /* 0x000fe2000000002a */
[----:B------:R-:W-:Y:S01]  /*4150*/  STL [R1+0xa8], R61 ;  /* 0x0000a83d01007387 */ /* 0x000fe20000100800 */
[----:B------:R-:W-:-:S02]  /*4160*/  PRMT R24, RZ, 0x5410, RZ ;  /* 0x00005410ff187816 */ /* 0x000fc400000000ff */
[----:B------:R-:W-:Y:S01]  /*4170*/  LOP3.LUT P4, RZ, R14, 0x10, RZ, 0xc0, !PT ;  /* 0x000000100eff7812 */ /* 0x000fe2000788c0ff */
[----:B------:R1:W-:Y:S01]  /*4180*/  STL [R1+0x2c], R60 ;  /* 0x00002c3c01007387 */ /* 0x0003e20000100800 */
[----:B---3--:R-:W-:Y:S01]  /*4190*/  PRMT R16, R16, 0x5410, RZ ;  /* 0x0000541010107816 */ /* 0x008fe200000000ff */
[----:B0-----:R-:W0:Y:S01]  /*41a0*/  LDC.64 R6, c[0x0][0x3a8] ;  /* 0x0000ea00ff067b82 */ /* 0x001e220000000a00 */
[----:B------:R-:W-:Y:S01]  /*41b0*/  PRMT R23, RZ, 0x7610, R23 ;  /* 0x00007610ff177816 */ /* 0x000fe20000000017 */
[----:B------:R3:W-:Y:S01]  /*41c0*/  STL [R1+0x4c], R15 ;  /* 0x00004c0f01007387 */ /* 0x0007e20000100800 */
[--C-:B------:R-:W-:Y:S02]  /*41d0*/  @!P5 PRMT R24, R24, 0x7610, R2.reuse ;  /* 0x000076101818d816 */ /* 0x100fe40000000002 */
[----:B------:R-:W-:Y:S01]  /*41e0*/  @!P5 PRMT R16, R16, 0x5410, R2 ;  /* 0x000054101010d816 */ /* 0x000fe20000000002 */
[----:B------:R3:W-:Y:S01]  /*41f0*/  STL [R1+0x58], R2 ;  /* 0x0000580201007387 */ /* 0x0007e20000100800 */
[----:B------:R-:W-:-:S02]  /*4200*/  @!P5 PRMT R24, R3, 0x7610, R24 ;  /* 0x000076100318d816 */ /* 0x000fc40000000018 */
[----:B------:R-:W-:Y:S01]  /*4210*/  @!P5 PRMT R23, R3, 0x7632, R23 ;  /* 0x000076320317d816 */ /* 0x000fe20000000017 */
[----:B------:R-:W-:Y:S01]  /*4220*/  UIMAD.WIDE UR6, UR8, 0x8, UR6 ;  /* 0x00000008080678a5 */ /* 0x000fe2000f8e0206 */
[C---:B------:R-:W-:Y:S01]  /*4230*/  LOP3.LUT P5, RZ, R14.reuse, 0x4, RZ, 0xc0, !PT ;  /* 0x000000040eff7812 */ /* 0x040fe200078ac0ff */
[----:B------:R3:W3:Y:S01]  /*4240*/  @!P1 LDG.E R64, desc[UR10][R48.64] ;  /* 0x0000000a30409981 */ /* 0x0006e2000c1e1900 */
[----:B------:R-:W-:Y:S02]  /*4250*/  PRMT R14, R14, 0x5410, RZ ;  /* 0x000054100e0e7816 */ /* 0x000fe400000000ff */
[----:B------:R-:W-:Y:S02]  /*4260*/  PRMT R13, RZ, 0x7610, R13 ;  /* 0x00007610ff0d7816 */ /* 0x000fe4000000000d */
[----:B------:R-:W-:Y:S02]  /*4270*/  @!P3 PRMT R14, R14, 0x5410, R75 ;  /* 0x000054100e0eb816 */ /* 0x000fe4000000004b */
[----:B------:R-:W-:-:S02]  /*4280*/  @!P4 PRMT R13, R73, 0x7610, R13 ;  /* 0x00007610490dc816 */ /* 0x000fc4000000000d */
[----:B------:R-:W-:Y:S02]  /*4290*/  PRMT R9, RZ, 0x7610, R9 ;  /* 0x00007610ff097816 */ /* 0x000fe40000000009 */
[----:B------:R-:W-:Y:S02]  /*42a0*/  PRMT R14, RZ, 0x7610, R14 ;  /* 0x00007610ff0e7816 */ /* 0x000fe4000000000e */
[----:B------:R-:W-:Y:S02]  /*42b0*/  PRMT R13, R13, 0x5410, RZ ;  /* 0x000054100d0d7816 */ /* 0x000fe400000000ff */
[----:B------:R-:W-:Y:S02]  /*42c0*/  PRMT R12, R12, 0x5410, RZ ;  /* 0x000054100c0c7816 */ /* 0x000fe400000000ff */
[C---:B----4-:R-:W-:Y:S02]  /*42d0*/  @!P6 PRMT R9, R46.reuse, 0x7610, R9 ;  /* 0x000076102e09e816 */ /* 0x050fe40000000009 */
[----:B------:R-:W-:-:S02]  /*42e0*/  @!P6 PRMT R14, R46, 0x7632, R14 ;  /* 0x000076322e0ee816 */ /* 0x000fc4000000000e */
[--C-:B--2---:R-:W-:Y:S02]  /*42f0*/  @!P6 PRMT R13, R13, 0x5410, R47.reuse ;  /* 0x000054100d0de816 */ /* 0x104fe4000000002f */
[----:B------:R-:W-:Y:S02]  /*4300*/  @!P6 PRMT R12, R12, 0x7610, R47 ;  /* 0x000076100c0ce816 */ /* 0x000fe4000000002f */
[----:B------:R-:W-:Y:S02]  /*4310*/  ISETP.NE.AND P6, PT, R5, RZ, PT ;  /* 0x000000ff0500720c */ /* 0x000fe40003fc5270 */
[----:B------:R-:W2:Y:S01]  /*4320*/  S2R R5, SR_TID.X ;  /* 0x0000000000057919 */ /* 0x000ea20000002100 */
[----:B------:R-:W-:Y:S02]  /*4330*/  PRMT R22, RZ, 0x5410, RZ ;  /* 0x00005410ff167816 */ /* 0x000fe400000000ff */
[----:B------:R-:W-:Y:S02]  /*4340*/  PRMT R41, R41, 0x5410, RZ ;  /* 0x0000541029297816 */ /* 0x000fe400000000ff */
[----:B------:R-:W-:-:S02]  /*4350*/  @!P3 PRMT R22, R22, 0x7610, R75 ;  /* 0x000076101616b816 */ /* 0x000fc4000000004b */
[----:B------:R-:W-:Y:S02]  /*4360*/  @!P3 PRMT R41, R41, 0x7610, R74 ;  /* 0x000076102929b816 */ /* 0x000fe4000000004a */
[----:B------:R-:W-:Y:S02]  /*4370*/  @!P3 PRMT R22, R74, 0x7610, R22 ;  /* 0x000076104a16b816 */ /* 0x000fe40000000016 */
[C---:B------:R-:W-:Y:S02]  /*4380*/  ISETP.NE.AND P3, PT, R19.reuse, RZ, PT ;  /* 0x000000ff1300720c */ /* 0x040fe40003f65270 */
[----:B------:R-:W-:Y:S02]  /*4390*/  PRMT R21, RZ, 0x7610, R21 ;  /* 0x00007610ff157816 */ /* 0x000fe40000000015 */
[----:B------:R-:W-:Y:S02]  /*43a0*/  PRMT R20, R20, 0x5410, RZ ;  /* 0x0000541014147816 */ /* 0x000fe400000000ff */
[----:B------:R-:W-:-:S02]  /*43b0*/  PRMT R19, R19, 0x5410, RZ ;  /* 0x0000541013137816 */ /* 0x000fc400000000ff */
[----:B------:R-:W-:Y:S02]  /*43c0*/  @!P4 PRMT R21, R73, 0x7632, R21 ;  /* 0x000076324915c816 */ /* 0x000fe40000000015 */
[--C-:B------:R-:W-:Y:S02]  /*43d0*/  @!P4 PRMT R20, R20, 0x5410, R69.reuse ;  /* 0x000054101414c816 */ /* 0x100fe40000000045 */
[----:B------:R-:W-:Y:S02]  /*43e0*/  @!P4 PRMT R19, R19, 0x7610, R69 ;  /* 0x000076101313c816 */ /* 0x000fe40000000045 */
[----:B------:R-:W-:Y:S02]  /*43f0*/  ISETP.NE.AND P4, PT, R51, RZ, PT ;  /* 0x000000ff3300720c */ /* 0x000fe40003f85270 */
[----:B--2---:R-:W-:Y:S02]  /*4400*/  LOP3.LUT R0, R5, 0xffff, RZ, 0xc0, !PT ;  /* 0x0000ffff05007812 */ /* 0x004fe400078ec0ff */
[----:B------:R-:W-:-:S03]  /*4410*/  PRMT R11, RZ, 0x7610, R11 ;  /* 0x00007610ff0b7816 */ /* 0x000fc6000000000b */
[----:B------:R-:W-:Y:S01]  /*4420*/  IMAD R0, R0, 0x53a, RZ ;  /* 0x0000053a00007824 */ /* 0x000fe200078e02ff */
[----:B------:R-:W-:Y:S02]  /*4430*/  PRMT R19, RZ, 0x7610, R19 ;  /* 0x00007610ff137816 */ /* 0x000fe40000000013 */
[----:B------:R-:W-:Y:S02]  /*4440*/  PRMT R18, R18, 0x5410, RZ ;  /* 0x0000541012127816 */ /* 0x000fe400000000ff */
[----:B------:R-:W-:Y:S02]  /*4450*/  PRMT R41, RZ, 0x7610, R41 ;  /* 0x00007610ff297816 */ /* 0x000fe40000000029 */
[----:B------:R-:W-:Y:S02]  /*4460*/  SHF.R.U32.HI R0, RZ, 0x10, R0 ;  /* 0x00000010ff007819 */ /* 0x000fe40000011600 */
[C---:B------:R-:W-:Y:S02]  /*4470*/  @!P4 PRMT R11, R45.reuse, 0x7610, R11 ;  /* 0x000076102d0bc816 */ /* 0x040fe4000000000b */
[----:B------:R-:W-:-:S02]  /*4480*/  @!P4 PRMT R19, R45, 0x7632, R19 ;  /* 0x000076322d13c816 */ /* 0x000fc40000000013 */
[----:B------:R-:W-:Y:S02]  /*4490*/  @!P4 PRMT R18, R18, 0x5410, R44 ;  /* 0x000054101212c816 */ /* 0x000fe4000000002c */
[----:B------:R-:W-:Y:S02]  /*44a0*/  @!P4 PRMT R41, R44, 0x7632, R41 ;  /* 0x000076322c29c816 */ /* 0x000fe40000000029 */
[----:B------:R-:W-:Y:S02]  /*44b0*/  ISETP.NE.AND P4, PT, R17, RZ, PT ;  /* 0x000000ff1100720c */ /* 0x000fe40003f85270 */
[----:B------:R-:W-:Y:S02]  /*44c0*/  PRMT R17, RZ, 0x5410, RZ ;  /* 0x00005410ff117816 */ /* 0x000fe400000000ff */
[----:B------:R-:W-:Y:S02]  /*44d0*/  PRMT R0, R0, 0x9910, RZ ;  /* 0x0000991000007816 */ /* 0x000fe400000000ff */
[----:B------:R-:W-:-:S02]  /*44e0*/  PRMT R10, R10, 0x5410, RZ ;  /* 0x000054100a0a7816 */ /* 0x000fc400000000ff */
[----:B------:R-:W-:Y:S01]  /*44f0*/  PRMT R16, RZ, 0x7610, R16 ;  /* 0x00007610ff107816 */ /* 0x000fe20000000010 */
[----:B------:R-:W-:Y:S01]  /*4500*/  IMAD R0, R0, 0x31, RZ ;  /* 0x0000003100007824 */ /* 0x000fe200078e02ff */
[--C-:B------:R-:W-:Y:S02]  /*4510*/  @!P5 PRMT R17, R17, 0x7610, R68.reuse ;  /* 0x000076101111d816 */ /* 0x100fe40000000044 */
[----:B------:R-:W-:Y:S02]  /*4520*/  @!P5 PRMT R10, R10, 0x5410, R68 ;  /* 0x000054100a0ad816 */ /* 0x000fe40000000044 */
[----:B-1----:R-:W-:Y:S02]  /*4530*/  CS2R R60, SRZ ;  /* 0x00000000003c7805 */ /* 0x002fe4000001ff00 */
[----:B------:R-:W-:Y:S02]  /*4540*/  @!P5 PRMT R17, R67, 0x7610, R17 ;  /* 0x000076104311d816 */ /* 0x000fe40000000011 */
[----:B---3--:R-:W-:-:S02]  /*4550*/  PRMT R15, RZ, 0x5410, RZ ;  /* 0x00005410ff0f7816 */ /* 0x008fc400000000ff */
[----:B------:R-:W-:Y:S01]  /*4560*/  PRMT R40, R40, 0x5410, RZ ;  /* 0x0000541028287816 */ /* 0x000fe200000000ff */
[----:B------:R-:W2:Y:S01]  /*4570*/  @!P0 LDG.E R60, desc[UR10][R112.64] ;  /* 0x0000000a703c8981 */ /* 0x000ea2000c1e1900 */
[----:B------:R-:W-:Y:S02]  /*4580*/  @!P5 PRMT R16, R67, 0x7632, R16 ;  /* 0x000076324310d816 */ /* 0x000fe40000000010 */
[----:B------:R-:W-:Y:S02]  /*4590*/  ISETP.NE.AND P5, PT, R56, RZ, PT ;  /* 0x000000ff3800720c */ /* 0x000fe40003fa5270 */
[----:B------:R-:W-:Y:S02]  /*45a0*/  MOV R2, UR13 ;  /* 0x0000000d00027c02 */ /* 0x000fe40008000f00 */
[----:B------:R-:W-:Y:S02]  /*45b0*/  CS2R R48, SRZ ;  /* 0x0000000000307805 */ /* 0x000fe4000001ff00 */
[----:B------:R-:W-:Y:S01]  /*45c0*/  IADD3 R0, PT, PT, RZ, -R0, RZ ;  /* 0x80000000ff007210 */ /* 0x000fe20007ffe0ff */
[----:B------:R-:W3:Y:S03]  /*45d0*/  @!P1 LDG.E R61, desc[UR10][R110.64] ;  /* 0x0000000a6e3d9981 */ /* 0x000ee6000c1e1900 */
[----:B------:R-:W-:Y:S01]  /*45e0*/  PRMT R0, R0, 0x7710, RZ ;  /* 0x0000771000007816 */ /* 0x000fe200000000ff */
[----:B------:R-:W4:Y:S03]  /*45f0*/  @!P4 LDG.E R58, desc[UR10][R100.64] ;  /* 0x0000000a643ac981 */ /* 0x000f26000c1e1900 */
[----:B------:R-:W-:-:S02]  /*4600*/  IADD3 R0, PT, PT, R0, R5, RZ ;  /* 0x0000000500007210 */ /* 0x000fc40007ffe0ff */
[----:B------:R-:W-:Y:S01]  /*4610*/  PRMT R10, RZ, 0x7610, R10 ;  /* 0x00007610ff0a7816 */ /* 0x000fe2000000000a */
[----:B------:R-:W-:Y:S01]  /*4620*/  HFMA2 R56, -RZ, RZ, 0, 0 ;  /* 0x00000000ff387431 */ /* 0x000fe200000001ff */
[----:B------:R-:W-:Y:S01]  /*4630*/  @!P5 PRMT R15, R15, 0x7610, R66 ;  /* 0x000076100f0fd816 */ /* 0x000fe20000000042 */
[----:B------:R-:W3:Y:S01]  /*4640*/  @!P2 LDG.E R48, desc[UR10][R108.64] ;  /* 0x0000000a6c30a981 */ /* 0x000ee2000c1e1900 */
[----:B------:R-:W-:Y:S02]  /*4650*/  SHF.L.U32 R0, R0, 0x1, RZ ;  /* 0x0000000100007819 */ /* 0x000fe400000006ff */
[----:B------:R-:W-:Y:S01]  /*4660*/  @!P5 PRMT R10, R66, 0x7610, R10 ;  /* 0x00007610420ad816 */ /* 0x000fe2000000000a */
[----:B------:R-:W4:Y:S01]  /*4670*/  @!P2 LDG.E R49, desc[UR10][R106.64] ;  /* 0x0000000a6a31a981 */ /* 0x000f22000c1e1900 */
[----:B------:R-:W-:Y:S02]  /*4680*/  @!P5 PRMT R15, R65, 0x7610, R15 ;  /* 0x00007610410fd816 */ /* 0x000fe4000000000f */
[----:B------:R-:W-:-:S02]  /*4690*/  @!P5 PRMT R40, R40, 0x7610, R65 ;  /* 0x000076102828d816 */ /* 0x000fc40000000041 */
[----:B------:R-:W-:Y:S02]  /*46a0*/  LOP3.LUT R0, R0, 0xffff, RZ, 0xc0, !PT ;  /* 0x0000ffff00007812 */ /* 0x000fe400078ec0ff */
[----:B------:R-:W-:Y:S02]  /*46b0*/  ISETP.NE.AND P5, PT, R53, RZ, PT ;  /* 0x000000ff3500720c */ /* 0x000fe40003fa5270 */
[----:B------:R-:W-:Y:S01]  /*46c0*/  MOV R53, RZ ;  /* 0x000000ff00357202 */ /* 0x000fe20000000f00 */
[----:B------:R-:W-:-:S05]  /*46d0*/  IMAD R2, R2, 0x62, R0 ;  /* 0x0000006202027824 */ /* 0x000fca00078e0200 */
[----:B------:R0:W4:Y:S01]  /*46e0*/  @!P6 LDG.E R53, desc[UR10][R88.64] ;  /* 0x0000000a5835e981 */ /* 0x000122000c1e1900 */
[----:B------:R-:W-:-:S04]  /*46f0*/  MOV R57, RZ ;  /* 0x000000ff00397202 */ /* 0x000fc80000000f00 */
[----:B------:R1:W4:Y:S01]  /*4700*/  @!P5 LDG.E R56, desc[UR10][R54.64] ;  /* 0x0000000a3638d981 */ /* 0x000322000c1e1900 */
[----:B------:R-:W-:Y:S01]  /*4710*/  MOV R50, RZ ;  /* 0x000000ff00327202 */ /* 0x000fe20000000f00 */
[----:B------:R-:W-:Y:S02]  /*4720*/  HFMA2 R51, -RZ, RZ, 0, 0 ;  /* 0x00000000ff337431 */ /* 0x000fe400000001ff */
[----:B------:R-:W4:Y:S01]  /*4730*/  @!P4 LDG.E R57, desc[UR10][R98.64] ;  /* 0x0000000a6239c981 */ /* 0x000f22000c1e1900 */
[----:B0-----:R-:W-:Y:S01]  /*4740*/  IMAD.WIDE R88, R2, 0x4, R6 ;  /* 0x0000000402587825 */ /* 0x001fe200078e0206 */
[----:B------:R-:W-:Y:S02]  /*4750*/  MOV R6, UR6 ;  /* 0x0000000600067c02 */ /* 0x000fe40008000f00 */
[----:B------:R-:W-:Y:S01]  /*4760*/  MOV R7, UR7 ;  /* 0x0000000700077c02 */ /* 0x000fe20008000f00 */
[----:B------:R-:W4:Y:S01]  /*4770*/  @!P3 LDG.E R50, desc[UR10][R104.64] ;  /* 0x0000000a6832b981 */ /* 0x000f22000c1e1900 */
[----:B-1----:R-:W-:-:S03]  /*4780*/  CS2R R54, SRZ ;  /* 0x0000000000367805 */ /* 0x002fc6000001ff00 */
[----:B------:R-:W4:Y:S04]  /*4790*/  @!P3 LDG.E R51, desc[UR10][R102.64] ;  /* 0x0000000a6633b981 */ /* 0x000f28000c1e1900 */
[----:B------:R-:W3:Y:S04]  /*47a0*/  LDG.E.64 R6, desc[UR10][R6.64] ;  /* 0x0000000a06067981 */ /* 0x000ee8000c1e1b00 */
[----:B------:R-:W4:Y:S04]  /*47b0*/  @!P5 LDG.E R55, desc[UR10][R96.64] ;  /* 0x0000000a6037d981 */ /* 0x000f28000c1e1900 */
[----:B------:R-:W4:Y:S01]  /*47c0*/  @!P6 LDG.E R54, desc[UR10][R94.64] ;  /* 0x0000000a5e36e981 */ /* 0x000f22000c1e1900 */
[----:B------:R-:W-:-:S02]  /*47d0*/  PRMT R8, RZ, 0x7610, R8 ;  /* 0x00007610ff087816 */ /* 0x000fc40000000008 */
[----:B------:R-:W-:Y:S02]  /*47e0*/  PRMT R12, RZ, 0x7610, R12 ;  /* 0x00007610ff0c7816 */ /* 0x000fe4000000000c */
[----:B------:R-:W-:Y:S02]  /*47f0*/  PRMT R11, R11, 0x5410, RZ ;  /* 0x000054100b0b7816 */ /* 0x000fe400000000ff */
[----:B------:R-:W-:Y:S01]  /*4800*/  PRMT R35, R35, 0x5410, RZ ;  /* 0x0000541023237816 */ /* 0x000fe200000000ff */
[----:B------:R-:W-:Y:S01]  /*4810*/  STL [R1+0xd4], R4 ;  /* 0x0000d40401007387 */ /* 0x000fe20000100800 */
[C---:B------:R-:W-:Y:S02]  /*4820*/  @!P0 PRMT R8, R59.reuse, 0x7610, R8 ;  /* 0x000076103b088816 */ /* 0x040fe40000000008 */
[----:B------:R-:W-:Y:S01]  /*4830*/  @!P0 PRMT R12, R59, 0x7632, R12 ;  /* 0x000076323b0c8816 */ /* 0x000fe2000000000c */
[----:B------:R-:W-:Y:S04]  /*4840*/  STL [R1+0xd8], R3 ;  /* 0x0000d80301007387 */ /* 0x000fe80000100800 */
[----:B------:R0:W-:Y:S04]  /*4850*/  STL [R1+0x70], R46 ;  /* 0x0000702e01007387 */ /* 0x0001e80000100800 */
[----:B------:R1:W-:Y:S01]  /*4860*/  STL [R1+0xf0], R47 ;  /* 0x0000f02f01007387 */ /* 0x0003e20000100800 */
[----:B0-----:R-:W-:-:S02]  /*4870*/  PRMT R46, RZ, 0x5410, RZ ;  /* 0x00005410ff2e7816 */ /* 0x001fc400000000ff */
[----:B-1----:R-:W-:Y:S01]  /*4880*/  PRMT R47, RZ, 0x5410, RZ ;  /* 0x00005410ff2f7816 */ /* 0x002fe200000000ff */
        /* <DEDUP_REMOVED lines=9> */
[----:B------:R-:W-:Y:S01]  /*4920*/  UISETP.NE.AND UP1, UPT, UR9, URZ, UPT ;  /* 0x000000ff0900728c */ /* 0x000fe2000bf25270 */
[----:B------:R-:W-:-:S02]  /*4930*/  PRMT R87, RZ, 0x5410, RZ ;  /* 0x00005410ff577816 */ /* 0x000fc400000000ff */
[----:B------:R0:W-:Y:S01]  /*4940*/  STL [R1+0x64], R45 ;  /* 0x0000642d01007387 */ /* 0x0001e20000100800 */
[----:B------:R-:W-:-:S03]  /*4950*/  PRMT R90, RZ, 0x5410, RZ ;  /* 0x00005410ff5a7816 */ /* 0x000fc600000000ff */
[----:B------:R1:W-:Y:S01]  /*4960*/  STL [R1+0xe4], R44 ;  /* 0x0000e42c01007387 */ /* 0x0003e20000100800 */
[----:B0-----:R-:W-:Y:S02]  /*4970*/  PRMT R45, RZ, 0x5410, RZ ;  /* 0x00005410ff2d7816 */ /* 0x001fe400000000ff */
[----:B-1----:R-:W-:Y:S01]  /*4980*/  PRMT R44, RZ, 0x5410, RZ ;  /* 0x00005410ff2c7816 */ /* 0x002fe200000000ff */
[----:B------:R-:W-:Y:S01]  /*4990*/  STL [R1+0xf8], R64 ;  /* 0x0000f84001007387 */ /* 0x000fe20000100800 */
[--C-:B--2---:R-:W-:Y:S02]  /*49a0*/  @!P0 PRMT R11, R11, 0x5410, R60.reuse ;  /* 0x000054100b0b8816 */ /* 0x104fe4000000003c */
[----:B------:R-:W-:Y:S02]  /*49b0*/  @!P0 PRMT R35, R35, 0x7610, R60 ;  /* 0x0000761023238816 */ /* 0x000fe4000000003c */
[----:B------:R-:W-:-:S13]  /*49c0*/  ISETP.NE.AND P0, PT, RZ, UR9, PT ;  /* 0x00000009ff007c0c */ /* 0x000fda000bf05270 */
[----:B------:R-:W0:Y:S02]  /*49d0*/  @P0 LDC.64 R4, c[0x0][0x3b0] ;  /* 0x0000ec00ff040b82 */ /* 0x000e240000000a00 */
[----:B0-----:R-:W-:Y:S01]  /*49e0*/  @P0 IMAD.WIDE R4, R2, 0x4, R4 ;  /* 0x0000000402040825 */ /* 0x001fe200078e0204 */
[----:B------:R-:W-:-:S06]  /*49f0*/  CS2R R2, SRZ ;  /* 0x0000000000027805 */ /* 0x000fcc000001ff00 */
[----:B------:R-:W5:Y:S01]  /*4a00*/  @P0 LDG.E.64 R2, desc[UR10][R4.64] ;  /* 0x0000000a04020981 */ /* 0x000f62000c1e1b00 */
[----:B---3--:R-:W-:-:S03]  /*4a10*/  R2UR UR28, R6 ;  /* 0x00000000061c72ca */ /* 0x008fc600000e0000 */
[----:B------:R-:W-:Y:S01]  /*4a20*/  STL [R1+0xf4], R60 ;  /* 0x0000f43c01007387 */ /* 0x000fe20000100800 */
[----:B------:R-:W-:Y:S02]  /*4a30*/  @!P2 PRMT R46, R48, 0x7610, R46 ;  /* 0x00007610302ea816 */ /* 0x000fe4000000002e */
[----:B----4-:R-:W-:Y:S01]  /*4a40*/  @!P2 PRMT R47, R49, 0x7610, R47 ;  /* 0x00007610312fa816 */ /* 0x010fe2000000002f */
[----:B------:R-:W-:Y:S04]  /*4a50*/  STL [R1+0x78], R61 ;  /* 0x0000783d01007387 */ /* 0x000fe80000100800 */
[----:B------:R-:W-:Y:S02]  /*4a60*/  STL [R1+0x84], R58 ;  /* 0x0000843a01007387 */ /* 0x000fe40000100800 */
[----:B------:R-:W-:-:S02]  /*4a70*/  MOV R6, UR28 ;  /* 0x0000001c00067c02 */ /* 0x000fc40008000f00 */
[----:B------:R-:W-:Y:S03]  /*4a80*/  STL [R1+0x104], R57 ;  /* 0x0001043901007387 */ /* 0x000fe60000100800 */
[----:B------:R-:W-:Y:S01]  /*4a90*/  FFMA.FTZ R7, -R6, UR28, R7 ;  /* 0x0000001c06077c23 */ /* 0x000fe20008010107 */
[----:B------:R-:W-:Y:S04]  /*4aa0*/  STL [R1+0x88], R56 ;  /* 0x0000883801007387 */ /* 0x000fe80000100800 */
[C---:B------:R-:W-:Y:S01]  /*4ab0*/  FSETP.GTU.FTZ.AND P0, PT, R7.reuse, RZ, PT ;  /* 0x000000ff0700720b */ /* 0x040fe20003f1c000 */
[----:B------:R-:W-:Y:S04]  /*4ac0*/  STL [R1+0x108], R55 ;  /* 0x0001083701007387 */ /* 0x000fe80000100800 */
[----:B------:R-:W-:Y:S04]  /*4ad0*/  STL [R1+0x8c], R54 ;  /* 0x00008c3601007387 */ /* 0x000fe80000100800 */
[----:B------:R-:W-:Y:S04]  /*4ae0*/  STL [R1+0x10c], R53 ;  /* 0x00010c3501007387 */ /* 0x000fe80000100800 */
[----:B------:R-:W-:Y:S01]  /*4af0*/  VOTEU.ANY UP0, P0 ;  /* 0x0000000000ff7886 */ /* 0x000fe20000000100 */
[----:B------:R0:W-:Y:S04]  /*4b00*/  STL [R1+0x7c], R48 ;  /* 0x00007c3001007387 */ /* 0x0001e80000100800 */
[----:B------:R-:W1:Y:S01]  /*4b10*/  @UP0 LDCU UR5, c[0x0][0x3c0] ;  /* 0x00007800ff0507ac */ /* 0x000e620008000800 */
[----:B------:R-:W-:Y:S01]  /*4b20*/  PLOP3.LUT P0, PT, PT, PT, UP0, 0x80, 0x8 ;  /* 0x000000000008781c */ /* 0x000fe20003f0f008 */
[----:B------:R2:W-:Y:S04]  /*4b30*/  STL [R1+0xfc], R49 ;  /* 0x0000fc3101007387 */ /* 0x0005e80000100800 */
[----:B------:R3:W5:Y:S08]  /*4b40*/  LDG.E.64 R4, desc[UR10][R88.64] ;  /* 0x0000000a58047981 */ /* 0x000770000c1e1b00 */
[----:B-1----:R-:W-:-:S06]  /*4b50*/  @P0 FADD.FTZ R6, R7, UR5 ;  /* 0x0000000507060e21 */ /* 0x002fcc0008010000 */
[----:B------:R-:W1:Y:S01]  /*4b60*/  @P0 MUFU.RSQ R6, R6 ;  /* 0x0000000600060308 */ /* 0x000e620000001400 */
[----:B------:R-:W-:Y:S02]  /*4b70*/  @!P2 PRMT R46, R46, 0x7610, R48 ;  /* 0x000076102e2ea816 */ /* 0x000fe40000000030 */
[----:B------:R-:W-:Y:S02]  /*4b80*/  @!P2 PRMT R47, R47, 0x7610, R49 ;  /* 0x000076102f2fa816 */ /* 0x000fe40000000031 */
[----:B0-----:R-:W-:Y:S02]  /*4b90*/  PRMT R48, RZ, 0x5410, RZ ;  /* 0x00005410ff307816 */ /* 0x001fe400000000ff */
[----:B--2---:R-:W-:Y:S02]  /*4ba0*/  PRMT R49, RZ, 0x5410, RZ ;  /* 0x00005410ff317816 */ /* 0x004fe400000000ff */
[----:B------:R-:W-:Y:S02]  /*4bb0*/  @!P3 PRMT R48, R50, 0x7610, R48 ;  /* 0x000076103230b816 */ /* 0x000fe40000000030 */
[----:B------:R-:W-:Y:S01]  /*4bc0*/  @!P3 PRMT R49, R51, 0x7610, R49 ;  /* 0x000076103331b816 */ /* 0x000fe20000000031 */
[----:B------:R0:W-:Y:S01]  /*4bd0*/  STL [R1+0x80], R50 ;  /* 0x0000803201007387 */ /* 0x0001e20000100800 */
[----:B------:R-:W-:-:S02]  /*4be0*/  @!P3 PRMT R48, R48, 0x7610, R50 ;  /* 0x000076103030b816 */ /* 0x000fc40000000032 */
[----:B------:R-:W-:Y:S01]  /*4bf0*/  @!P3 PRMT R49, R49, 0x7610, R51 ;  /* 0x000076103131b816 */ /* 0x000fe20000000033 */
[----:B------:R2:W-:Y:S01]  /*4c00*/  STL [R1+0x100], R51 ;  /* 0x0001003301007387 */ /* 0x0005e20000100800 */
[----:B-1----:R-:W-:Y:S02]  /*4c10*/  @P0 R2UR UR5, R6 ;  /* 0x00000000060502ca */ /* 0x002fe400000e0000 */
[----:B---3--:R-:W-:Y:S02]  /*4c20*/  PRMT R88, RZ, 0x5410, RZ ;  /* 0x00005410ff587816 */ /* 0x008fe400000000ff */
[----:B0-----:R-:W-:Y:S02]  /*4c30*/  PRMT R50, RZ, 0x5410, RZ ;  /* 0x00005410ff327816 */ /* 0x001fe400000000ff */
[----:B------:R-:W-:Y:S02]  /*4c40*/  PRMT R89, RZ, 0x5410, RZ ;  /* 0x00005410ff597816 */ /* 0x000fe400000000ff */
[----:B--2---:R-:W-:-:S02]  /*4c50*/  PRMT R51, RZ, 0x5410, RZ ;  /* 0x00005410ff337816 */ /* 0x004fc400000000ff */
[----:B------:R-:W-:Y:S02]  /*4c60*/  @!P1 PRMT R44, R61, 0x7610, R44 ;  /* 0x000076103d2c9816 */ /* 0x000fe4000000002c */
[----:B------:R-:W-:Y:S02]  /*4c70*/  @!P1 PRMT R45, R64, 0x7610, R45 ;  /* 0x00007610402d9816 */ /* 0x000fe4000000002d */
[----:B------:R-:W-:Y:S02]  /*4c80*/  @!P4 PRMT R50, R58, 0x7610, R50 ;  /* 0x000076103a32c816 */ /* 0x000fe40000000032 */
[----:B------:R-:W-:Y:S02]  /*4c90*/  @!P4 PRMT R51, R57, 0x7610, R51 ;  /* 0x000076103933c816 */ /* 0x000fe40000000033 */
[----:B------:R-:W-:Y:S02]  /*4ca0*/  @!P5 PRMT R87, R56, 0x7610, R87 ;  /* 0x000076103857d816 */ /* 0x000fe40000000057 */
[----:B------:R-:W-:-:S02]  /*4cb0*/  @!P5 PRMT R88, R55, 0x7610, R88 ;  /* 0x000076103758d816 */ /* 0x000fc40000000058 */
        /* <DEDUP_REMOVED lines=9> */
[----:B------:R-:W-:Y:S01]  /*4d50*/  @!P6 PRMT R90, R90, 0x7610, R53 ;  /* 0x000076105a5ae816 */ /* 0x000fe20000000035 */
[----:B------:R-:W-:Y:S01]  /*4d60*/  UMOV UR16, 0x3f800000 ;  /* 0x3f80000000107882 */ /* 0x000fe20000000000 */
[----:B------:R-:W-:Y:S01]  /*4d70*/  @UP0 UMOV UR16, UR5 ;  /* 0x0000000500100c82 */ /* 0x000fe20008000000 */
[----:B------:R-:W-:Y:S05]  /*4d80*/  BRA.U UP1, `(.L_x_710) ;  /* 0x0000002501047547 */ /* 0x000fea000b800000 */
[--C-:B------:R-:W-:Y:S02]  /*4d90*/  HADD2.F32 R53, -RZ, R114.reuse.H1_H1 ;  /* 0x30000072ff357230 */ /* 0x100fe40000004100 */
[----:B------:R-:W-:Y:S02]  /*4da0*/  HADD2.F32 R56, -RZ, R93.H1_H1 ;  /* 0x3000005dff387230 */ /* 0x000fe40000004100 */
[----:B------:R-:W-:Y:S02]  /*4db0*/  HADD2.F32 R59, -RZ, R114.H0_H0 ;  /* 0x20000072ff3b7230 */ /* 0x000fe40000004100 */
[----:B------:R-:W-:Y:S01]  /*4dc0*/  FADD.FTZ R53, R53, -UR28 ;  /* 0x8000001c35357e21 */ /* 0x000fe20008010000 */
[----:B------:R-:W-:Y:S02]  /*4dd0*/  HADD2.F32 R57, -RZ, R76.H1_H1 ;  /* 0x3000004cff397230 */ /* 0x000fe40000004100 */
[----:B-----5:R-:W-:Y:S01]  /*4de0*/  FMUL.FTZ R61, R4, R56 ;  /* 0x00000038043d7220 */ /* 0x020fe20000410000 */
[----:B------:R-:W-:-:S02]  /*4df0*/  HADD2.F32 R60, -RZ, R84.H1_H1 ;  /* 0x30000054ff3c7230 */ /* 0x000fc40000004100 */
[----:B------:R-:W-:Y:S01]  /*4e00*/  FMUL.FTZ R53, R53, UR16 ;  /* 0x0000001035357c20 */ /* 0x000fe20008410000 */
[----:B------:R-:W-:Y:S01]  /*4e10*/  FADD.FTZ R59, R59, -UR28 ;  /* 0x8000001c3b3b7e21 */ /* 0x000fe20008010000 */
[----:B------:R-:W-:Y:S01]  /*4e20*/  FADD.FTZ R57, R57, -UR28 ;  /* 0x8000001c39397e21 */ /* 0x000fe20008010000 */
[----:B------:R-:W-:Y:S01]  /*4e30*/  FADD.FTZ R54, RZ, R61 ;  /* 0x0000003dff367221 */ /* 0x000fe20000010000 */
[----:B------:R-:W-:Y:S02]  /*4e40*/  HADD2.F32 R58, -RZ, R76.H0_H0 ;  /* 0x2000004cff3a7230 */ /* 0x000fe40000004100 */
[----:B------:R-:W-:Y:S01]  /*4e50*/  FFMA.FTZ R61, R53, R61, RZ ;  /* 0x0000003d353d7223 */ /* 0x000fe200000100ff */
[----:B------:R-:W-:Y:S02]  /*4e60*/  HADD2.F32 R55, -RZ, R84.H0_H0 ;  /* 0x20000054ff377230 */ /* 0x000fe40000004100 */
[----:B------:R-:W-:Y:S01]  /*4e70*/  FFMA.FTZ R53, R56, R53, RZ ;  /* 0x0000003538357223 */ /* 0x000fe200000100ff */
[----:B------:R-:W-:Y:S01]  /*4e80*/  FMUL.FTZ R6, R5, R60 ;  /* 0x0000003c05067220 */ /* 0x000fe20000410000 */
[----:B------:R-:W-:Y:S01]  /*4e90*/  FMUL.FTZ R59, R59, UR16 ;  /* 0x000000103b3b7c20 */ /* 0x000fe20008410000 */
[----:B------:R-:W-:Y:S01]  /*4ea0*/  FADD.FTZ R56, RZ, R56 ;  /* 0x00000038ff387221 */ /* 0x000fe20000010000 */
[----:B------:R-:W-:Y:S01]  /*4eb0*/  FMUL.FTZ R57, R57, UR16 ;  /* 0x0000001039397c20 */ /* 0x000fe20008410000 */
[----:B------:R-:W-:Y:S01]  /*4ec0*/  FADD.FTZ R58, R58, -UR28 ;  /* 0x8000001c3a3a7e21 */ /* 0x000fe20008010000 */
[----:B------:R-:W-:Y:S01]  /*4ed0*/  FADD.FTZ R54, R6, R54 ;  /* 0x0000003606367221 */ /* 0x000fe20000010000 */
[----:B------:R-:W-:Y:S01]  /*4ee0*/  FFMA.FTZ R61, R59, R6, R61 ;  /* 0x000000063b3d7223 */ /* 0x000fe2000001003d */
[----:B------:R-:W-:-:S02]  /*4ef0*/  HADD2.F32 R7, -RZ, R83.H1_H1 ;  /* 0x30000053ff077230 */ /* 0x000fc40000004100 */
[C---:B------:R-:W-:Y:S01]  /*4f00*/  FADD.FTZ R56, R55.reuse, R56 ;  /* 0x0000003837387221 */ /* 0x040fe20000010000 */
[----:B------:R-:W-:Y:S01]  /*4f10*/  FFMA.FTZ R53, R55, R57, R53 ;  /* 0x0000003937357223 */ /* 0x000fe20000010035 */
[----:B------:R-:W-:Y:S02]  /*4f20*/  HADD2.F32 R6, -RZ, R83.H0_H0 ;  /* 0x20000053ff067230 */ /* 0x000fe40000004100 */
[----:B------:R-:W-:Y:S01]  /*4f30*/  FFMA.FTZ R59, R60, R59, RZ ;  /* 0x0000003b3c3b7223 */ /* 0x000fe200000100ff */
[----:B------:R-:W-:Y:S01]  /*4f40*/  FMUL.FTZ R55, R4, R55 ;  /* 0x0000003704377220 */ /* 0x000fe20000410000 */
[----:B------:R-:W-:Y:S01]  /*4f50*/  FADD.FTZ R60, RZ, R60 ;  /* 0x0000003cff3c7221 */ /* 0x000fe20000010000 */
[----:B------:R-:W-:Y:S01]  /*4f60*/  FMUL.FTZ R58, R58, UR16 ;  /* 0x000000103a3a7c20 */ /* 0x000fe20008410000 */
[----:B------:R-:W-:Y:S01]  /*4f70*/  FADD.FTZ R7, R7, -UR28 ;  /* 0x8000001c07077e21 */ /* 0x000fe20008010000 */
[----:B------:R-:W-:Y:S01]  /*4f80*/  FADD.FTZ R54, R54, R55 ;  /* 0x0000003736367221 */ /* 0x000fe20000010000 */
[C---:B------:R-:W-:Y:S01]  /*4f90*/  FADD.FTZ R60, R6.reuse, R60 ;  /* 0x0000003c063c7221 */ /* 0x040fe20000010000 */
[----:B------:R-:W-:Y:S01]  /*4fa0*/  FFMA.FTZ R59, R6, R58, R59 ;  /* 0x0000003a063b7223 */ /* 0x000fe2000001003b */
[----:B------:R-:W-:Y:S01]  /*4fb0*/  FFMA.FTZ R55, R57, R55, R61 ;  /* 0x0000003739377223 */ /* 0x000fe2000001003d */
[----:B------:R-:W-:Y:S01]  /*4fc0*/  FMUL.FTZ R6, R5, R6 ;  /* 0x0000000605067220 */ /* 0x000fe20000410000 */
[----:B------:R-:W-:-:S02]  /*4fd0*/  HADD2.F32 R57, -RZ, R70.H1_H1 ;  /* 0x30000046ff397230 */ /* 0x000fc40000004100 */
[----:B------:R-:W-:Y:S01]  /*4fe0*/  FMUL.FTZ R7, R7, UR16 ;  /* 0x0000001007077c20 */ /* 0x000fe20008410000 */
[--C-:B------:R-:W-:Y:S02]  /*4ff0*/  HADD2.F32 R61, -RZ, R82.reuse.H1_H1 ;  /* 0x30000052ff3d7230 */ /* 0x100fe40000004100 */
[----:B------:R-:W-:Y:S01]  /*5000*/  FADD.FTZ R54, R6, R54 ;  /* 0x0000003606367221 */ /* 0x000fe20000010000 */
[----:B------:R-:W-:Y:S01]  /*5010*/  FFMA.FTZ R55, R58, R6, R55 ;  /* 0x000000063a377223 */ /* 0x000fe20000010037 */
[----:B------:R-:W-:Y:S01]  /*5020*/  FMUL.FTZ R6, R4, R57 ;  /* 0x0000003904067220 */ /* 0x000fe20000410000 */
[----:B------:R-:W-:Y:S01]  /*5030*/  FADD.FTZ R56, R56, R57 ;  /* 0x0000003938387221 */ /* 0x000fe20000010000 */
[----:B------:R-:W-:Y:S01]  /*5040*/  FFMA.FTZ R57, R57, R7, R53 ;  /* 0x0000000739397223 */ /* 0x000fe20000010035 */
[----:B------:R-:W-:Y:S02]  /*5050*/  HADD2.F32 R53, -RZ, R82.H0_H0 ;  /* 0x20000052ff357230 */ /* 0x000fe40000004100 */
[----:B------:R-:W-:Y:S01]  /*5060*/  FADD.FTZ R61, R61, -UR28 ;  /* 0x8000001c3d3d7e21 */ /* 0x000fe20008010000 */
[----:B------:R-:W-:Y:S01]  /*5070*/  FADD.FTZ R54, R54, R6 ;  /* 0x0000000636367221 */ /* 0x000fe20000010000 */
[----:B------:R-:W-:Y:S01]  /*5080*/  FFMA.FTZ R6, R7, R6, R55 ;  /* 0x0000000607067223 */ /* 0x000fe20000010037 */
[----:B------:R-:W-:-:S02]  /*5090*/  HADD2.F32 R55, -RZ, R63.H1_H1 ;  /* 0x3000003fff377230 */ /* 0x000fc40000004100 */
[----:B------:R-:W-:Y:S01]  /*50a0*/  FADD.FTZ R53, R53, -UR28 ;  /* 0x8000001c35357e21 */ /* 0x000fe20008010000 */
[----:B------:R-:W-:Y:S01]  /*50b0*/  FMUL.FTZ R61, R61, UR16 ;  /* 0x000000103d3d7c20 */ /* 0x000fe20008410000 */
[--C-:B------:R-:W-:Y:S02]  /*50c0*/  HADD2.F32 R58, -RZ, R62.reuse.H1_H1 ;  /* 0x3000003eff3a7230 */ /* 0x100fe40000004100 */
[----:B------:R-:W-:Y:S01]  /*50d0*/  FMUL.FTZ R53, R53, UR16 ;  /* 0x0000001035357c20 */ /* 0x000fe20008410000 */
[----:B------:R-:W-:Y:S01]  /*50e0*/  FADD.FTZ R60, R60, R55 ;  /* 0x000000373c3c7221 */ /* 0x000fe20000010000 */
[----:B------:R-:W-:Y:S01]  /*50f0*/  FFMA.FTZ R59, R55, R61, R59 ;  /* 0x0000003d373b7223 */ /* 0x000fe2000001003b */
[----:B------:R-:W-:Y:S02]  /*5100*/  HADD2.F32 R7, -RZ, R63.H0_H0 ;  /* 0x2000003fff077230 */ /* 0x000fe40000004100 */
[----:B------:R-:W-:Y:S01]  /*5110*/  FMUL.FTZ R55, R5, R55 ;  /* 0x0000003705377220 */ /* 0x000fe20000410000 */
[----:B------:R-:W-:-:S02]  /*5120*/  HADD2.F32 R62, -RZ, R62.H0_H0 ;  /* 0x2000003eff3e7230 */ /* 0x000fc40000004100 */
[----:B------:R-:W-:Y:S01]  /*5130*/  FADD.FTZ R56, R56, R58 ;  /* 0x0000003a38387221 */ /* 0x000fe20000010000 */
[----:B------:R-:W-:Y:S01]  /*5140*/  FFMA.FTZ R57, R58, R53, R57 ;  /* 0x000000353a397223 */ /* 0x000fe20000010039 */
[----:B------:R-:W-:Y:S01]  /*5150*/  FMUL.FTZ R58, R4, R58 ;  /* 0x0000003a043a7220 */ /* 0x000fe20000410000 */
[----:B------:R-:W-:Y:S01]  /*5160*/  FFMA.FTZ R6, R61, R55, R6 ;  /* 0x000000373d067223 */ /* 0x000fe20000010006 */
[----:B------:R-:W-:Y:S02]  /*5170*/  HADD2.F32 R70, -RZ, R70.H0_H0 ;  /* 0x20000046ff467230 */ /* 0x000fe40000004100 */
[----:B------:R-:W-:Y:S01]  /*5180*/  FADD.FTZ R54, R55, R54 ;  /* 0x0000003637367221 */ /* 0x000fe20000010000 */
[----:B------:R-:W-:Y:S01]  /*5190*/  FADD.FTZ R7, R7, -UR28 ;  /* 0x8000001c07077e21 */ /* 0x000fe20008010000 */
[--C-:B------:R-:W-:Y:S02]  /*51a0*/  HADD2.F32 R55, -RZ, R81.reuse.H0_H0 ;  /* 0x20000051ff377230 */ /* 0x100fe40000004100 */
[----:B------:R-:W-:Y:S01]  /*51b0*/  FADD.FTZ R62, R62, -UR28 ;  /* 0x8000001c3e3e7e21 */ /* 0x000fe20008010000 */
[----:B------:R-:W-:Y:S01]  /*51c0*/  FFMA.FTZ R6, R53, R58, R6 ;  /* 0x0000003a35067223 */ /* 0x000fe20000010006 */
[----:B------:R-:W-:Y:S01]  /*51d0*/  FMUL.FTZ R7, R7, UR16 ;  /* 0x0000001007077c20 */ /* 0x000fe20008410000 */
[----:B------:R-:W-:Y:S01]  /*51e0*/  FMUL.FTZ R53, R5, R70 ;  /* 0x0000004605357220 */ /* 0x000fe20000410000 */
[----:B------:R-:W-:-:S02]  /*51f0*/  HADD2.F32 R81, -RZ, R81.H1_H1 ;  /* 0x30000051ff517230 */ /* 0x000fc40000004100 */
[----:B------:R-:W-:Y:S01]  /*5200*/  FADD.FTZ R55, R55, -UR28 ;  /* 0x8000001c37377e21 */ /* 0x000fe20008010000 */
[----:B------:R-:W-:Y:S01]  /*5210*/  FMUL.FTZ R62, R62, UR16 ;  /* 0x000000103e3e7c20 */ /* 0x000fe20008410000 */
[----:B------:R-:W-:Y:S01]  /*5220*/  FADD.FTZ R54, R54, R58 ;  /* 0x0000003a36367221 */ /* 0x000fe20000010000 */
[----:B------:R-:W-:Y:S01]  /*5230*/  FFMA.FTZ R59, R70, R7, R59 ;  /* 0x00000007463b7223 */ /* 0x000fe2000001003b */
[----:B------:R-:W-:Y:S01]  /*5240*/  FFMA.FTZ R6, R7, R53, R6 ;  /* 0x0000003507067223 */ /* 0x000fe20000010006 */
[--C-:B------:R-:W-:Y:S02]  /*5250*/  HADD2.F32 R7, -RZ, R71.reuse.H1_H1 ;  /* 0x30000047ff077230 */ /* 0x100fe40000004100 */
[----:B------:R-:W-:Y:S01]  /*5260*/  FADD.FTZ R60, R60, R70 ;  /* 0x000000463c3c7221 */ /* 0x000fe20000010000 */
[----:B------:R-:W-:Y:S01]  /*5270*/  FMUL.FTZ R55, R55, UR16 ;  /* 0x0000001037377c20 */ /* 0x000fe20008410000 */
[----:B------:R-:W-:Y:S01]  /*5280*/  FADD.FTZ R56, R56, R81 ;  /* 0x0000005138387221 */ /* 0x000fe20000010000 */
[----:B------:R-:W-:Y:S01]  /*5290*/  FFMA.FTZ R57, R81, R62, R57 ;  /* 0x0000003e51397223 */ /* 0x000fe20000010039 */
[----:B------:R-:W-:-:S02]  /*52a0*/  HADD2.F32 R71, -RZ, R71.H0_H0 ;  /* 0x20000047ff477230 */ /* 0x000fc40000004100 */
[----:B------:R-:W-:Y:S01]  /*52b0*/  FMUL.FTZ R81, R4, R81 ;  /* 0x0000005104517220 */ /* 0x000fe20000410000 */
[----:B------:R-:W-:Y:S01]  /*52c0*/  FADD.FTZ R54, R53, R54 ;  /* 0x0000003635367221 */ /* 0x000fe20000010000 */
[----:B------:R-:W-:Y:S01]  /*52d0*/  FADD.FTZ R60, R60, R7 ;  /* 0x000000073c3c7221 */ /* 0x000fe20000010000 */
[----:B------:R-:W-:Y:S01]  /*52e0*/  FFMA.FTZ R59, R7, R55, R59 ;  /* 0x00000037073b7223 */ /* 0x000fe2000001003b */
[----:B------:R-:W-:Y:S01]  /*52f0*/  FMUL.FTZ R7, R5, R7 ;  /* 0x0000000705077220 */ /* 0x000fe20000410000 */
[----:B------:R-:W-:Y:S01]  /*5300*/  FFMA.FTZ R6, R62, R81, R6 ;  /* 0x000000513e067223 */ /* 0x000fe20000010006 */
[--C-:B------:R-:W-:Y:S02]  /*5310*/  HADD2.F32 R53, -RZ, R77.reuse.H1_H1 ;  /* 0x3000004dff357230 */ /* 0x100fe40000004100 */
[----:B------:R-:W-:Y:S01]  /*5320*/  FADD.FTZ R54, R54, R81 ;  /* 0x0000005136367221 */ /* 0x000fe20000010000 */
[----:B------:R-:W-:Y:S01]  /*5330*/  FADD.FTZ R71, R71, -UR28 ;  /* 0x8000001c47477e21 */ /* 0x000fe20008010000 */
[----:B------:R-:W-:Y:S01]  /*5340*/  FFMA.FTZ R6, R55, R7, R6 ;  /* 0x0000000737067223 */ /* 0x000fe20000010006 */
[----:B------:R-:W-:-:S02]  /*5350*/  HADD2.F32 R77, -RZ, R77.H0_H0 ;  /* 0x2000004dff4d7230 */ /* 0x000fc40000004100 */
[----:B------:R-:W-:Y:S01]  /*5360*/  FADD.FTZ R54, R7, R54 ;  /* 0x0000003607367221 */ /* 0x000fe20000010000 */
[----:B------:R-:W-:Y:S01]  /*5370*/  FMUL.FTZ R71, R71, UR16 ;  /* 0x0000001047477c20 */ /* 0x000fe20008410000 */
[----:B------:R-:W-:Y:S01]  /*5380*/  FMUL.FTZ R55, R4, R53 ;  /* 0x0000003504377220 */ /* 0x000fe20000410000 */
[--C-:B------:R-:W-:Y:S02]  /*5390*/  HADD2.F32 R7, -RZ, R72.reuse.H1_H1 ;  /* 0x30000048ff077230 */ /* 0x100fe40000004100 */
[----:B------:R-:W-:Y:S01]  /*53a0*/  FADD.FTZ R56, R56, R53 ;  /* 0x0000003538387221 */ /* 0x000fe20000010000 */
[----:B------:R-:W-:Y:S02]  /*53b0*/  HADD2.F32 R72, -RZ, R72.H0_H0 ;  /* 0x20000048ff487230 */ /* 0x000fe40000004100 */
[----:B------:R-:W-:Y:S01]  /*53c0*/  FADD.FTZ R54, R54, R55 ;  /* 0x0000003736367221 */ /* 0x000fe20000010000 */
[----:B------:R-:W-:Y:S01]  /*53d0*/  FFMA.FTZ R6, R71, R55, R6 ;  /* 0x0000003747067223 */ /* 0x000fe20000010006 */
[----:B------:R-:W-:Y:S01]  /*53e0*/  FADD.FTZ R55, R77, -UR28 ;  /* 0x8000001c4d377e21 */ /* 0x000fe20008010000 */
[----:B------:R-:W-:Y:S01]  /*53f0*/  FADD.FTZ R7, R7, -UR28 ;  /* 0x8000001c07077e21 */ /* 0x000fe20008010000 */
[----:B------:R-:W-:-:S02]  /*5400*/  HADD2.F32 R58, -RZ, R80.H1_H1 ;  /* 0x30000050ff3a7230 */ /* 0x000fc40000004100 */
[----:B------:R-:W-:Y:S01]  /*5410*/  FFMA.FTZ R57, R53, R71, R57 ;  /* 0x0000004735397223 */ /* 0x000fe20000010039 */
[----:B------:R-:W-:Y:S01]  /*5420*/  FMUL.FTZ R55, R55, UR16 ;  /* 0x0000001037377c20 */ /* 0x000fe20008410000 */
[----:B------:R-:W-:Y:S01]  /*5430*/  FMUL.FTZ R61, R5, R72 ;  /* 0x00000048053d7220 */ /* 0x000fe20000410000 */
[----:B------:R-:W-:Y:S01]  /*5440*/  FMUL.FTZ R7, R7, UR16 ;  /* 0x0000001007077c20 */ /* 0x000fe20008410000 */
[--C-:B------:R-:W-:Y:S02]  /*5450*/  HADD2.F32 R53, -RZ, R78.reuse.H1_H1 ;  /* 0x3000004eff357230 */ /* 0x100fe40000004100 */
[----:B------:R-:W-:Y:S01]  /*5460*/  FADD.FTZ R56, R56, R58 ;  /* 0x0000003a38387221 */ /* 0x000fe20000010000 */
[----:B------:R-:W-:Y:S01]  /*5470*/  FFMA.FTZ R57, R58, R55, R57 ;  /* 0x000000373a397223 */ /* 0x000fe20000010039 */
[----:B------:R-:W-:Y:S01]  /*5480*/  FADD.FTZ R63, R61, R54 ;  /* 0x000000363d3f7221 */ /* 0x000fe20000010000 */
[----:B------:R-:W-:Y:S02]  /*5490*/  HADD2.F32 R78, -RZ, R78.H0_H0 ;  /* 0x2000004eff4e7230 */ /* 0x000fe40000004100 */
[----:B------:R-:W-:Y:S01]  /*54a0*/  FMUL.FTZ R58, R4, R58 ;  /* 0x0000003a043a7220 */ /* 0x000fe20000410000 */
[----:B------:R-:W-:Y:S01]  /*54b0*/  FFMA.FTZ R54, R7, R61, R6 ;  /* 0x0000003d07367223 */ /* 0x000fe20000010006 */
[----:B------:R-:W-:Y:S01]  /*54c0*/  FADD.FTZ R53, R53, -UR28 ;  /* 0x8000001c35357e21 */ /* 0x000fe20008010000 */
[----:B------:R-:W-:-:S02]  /*54d0*/  HADD2.F32 R80, -RZ, R80.H0_H0 ;  /* 0x20000050ff507230 */ /* 0x000fc40000004100 */
[----:B------:R-:W-:Y:S01]  /*54e0*/  FFMA.FTZ R59, R72, R7, R59 ;  /* 0x00000007483b7223 */ /* 0x000fe2000001003b */
[----:B------:R-:W-:Y:S01]  /*54f0*/  FADD.FTZ R6, R63, R58 ;  /* 0x0000003a3f067221 */ /* 0x000fe20000010000 */
[----:B------:R-:W-:Y:S01]  /*5500*/  FFMA.FTZ R54, R55, R58, R54 ;  /* 0x0000003a37367223 */ /* 0x000fe20000010036 */
[----:B------:R-:W-:Y:S01]  /*5510*/  FMUL.FTZ R7, R5, R78 ;  /* 0x0000004e05077220 */ /* 0x000fe20000410000 */
[----:B------:R-:W-:Y:S01]  /*5520*/  FMUL.FTZ R53, R53, UR16 ;  /* 0x0000001035357c20 */ /* 0x000fe20008410000 */
[--C-:B------:R-:W-:Y:S02]  /*5530*/  HADD2.F32 R55, -RZ, R79.reuse.H0_H0 ;  /* 0x2000004fff377230 */ /* 0x100fe40000004100 */
[----:B------:R-:W-:Y:S01]  /*5540*/  FADD.FTZ R80, R80, -UR28 ;  /* 0x8000001c50507e21 */ /* 0x000fe20008010000 */
[----:B------:R-:W-:Y:S02]  /*5550*/  HADD2.F32 R58, -RZ, R79.H1_H1 ;  /* 0x3000004fff3a7230 */ /* 0x000fe40000004100 */
[----:B------:R-:W-:Y:S01]  /*5560*/  FADD.FTZ R6, R7, R6 ;  /* 0x0000000607067221 */ /* 0x000fe20000010000 */
[----:B------:R-:W-:Y:S01]  /*5570*/  FFMA.FTZ R59, R78, R53, R59 ;  /* 0x000000354e3b7223 */ /* 0x000fe2000001003b */
[----:B------:R-:W-:Y:S01]  /*5580*/  FFMA.FTZ R7, R53, R7, R54 ;  /* 0x0000000735077223 */ /* 0x000fe20000010036 */
[----:B------:R-:W-:-:S02]  /*5590*/  HADD2.F32 R62, -RZ, R93.H0_H0 ;  /* 0x2000005dff3e7230 */ /* 0x000fc40000004100 */
[----:B------:R-:W-:Y:S01]  /*55a0*/  FADD.FTZ R54, R55, -UR28 ;  /* 0x8000001c37367e21 */ /* 0x000fe20008010000 */
[----:B------:R-:W-:Y:S01]  /*55b0*/  FMUL.FTZ R80, R80, UR16 ;  /* 0x0000001050507c20 */ /* 0x000fe20008410000 */
[--C-:B------:R-:W-:Y:S02]  /*55c0*/  HADD2.F32 R61, -RZ, R92.reuse.H1_H1 ;  /* 0x3000005cff3d7230 */ /* 0x100fe40000004100 */
[----:B------:R-:W-:Y:S01]  /*55d0*/  FMUL.FTZ R53, R4, R58 ;  /* 0x0000003a04357220 */ /* 0x000fe20000410000 */
[----:B------:R-:W-:Y:S01]  /*55e0*/  FMUL.FTZ R54, R54, UR16 ;  /* 0x0000001036367c20 */ /* 0x000fe20008410000 */
[----:B------:R-:W-:Y:S01]  /*55f0*/  FMUL.FTZ R55, R5, R62 ;  /* 0x0000003e05377220 */ /* 0x000fe20000410000 */
[----:B------:R-:W-:Y:S02]  /*5600*/  HADD2.F32 R92, -RZ, R92.H0_H0 ;  /* 0x2000005cff5c7230 */ /* 0x000fe40000004100 */
[----:B------:R-:W-:Y:S01]  /*5610*/  FADD.FTZ R6, R6, R53 ;  /* 0x0000003506067221 */ /* 0x000fe20000010000 */
[----:B------:R-:W-:Y:S01]  /*5620*/  FFMA.FTZ R7, R80, R53, R7 ;  /* 0x0000003550077223 */ /* 0x000fe20000010007 */
[----:B------:R-:W-:Y:S01]  /*5630*/  FADD.FTZ R61, R61, -UR28 ;  /* 0x8000001c3d3d7e21 */ /* 0x000fe20008010000 */
[----:B------:R-:W-:-:S02]  /*5640*/  HADD2.F32 R53, -RZ, R91.H1_H1 ;  /* 0x3000005bff357230 */ /* 0x000fc40000004100 */
[----:B------:R-:W-:Y:S01]  /*5650*/  FADD.FTZ R60, R60, R72 ;  /* 0x000000483c3c7221 */ /* 0x000fe20000010000 */
[----:B------:R-:W-:Y:S01]  /*5660*/  FFMA.FTZ R59, R62, R54, R59 ;  /* 0x000000363e3b7223 */ /* 0x000fe2000001003b */
[----:B------:R-:W-:Y:S01]  /*5670*/  FADD.FTZ R6, R55, R6 ;  /* 0x0000000637067221 */ /* 0x000fe20000010000 */
[----:B------:R-:W-:Y:S01]  /*5680*/  FFMA.FTZ R7, R54, R55, R7 ;  /* 0x0000003736077223 */ /* 0x000fe20000010007 */
[----:B------:R-:W-:Y:S01]  /*5690*/  FFMA.FTZ R57, R58, R80, R57 ;  /* 0x000000503a397223 */ /* 0x000fe20000010039 */
[----:B------:R-:W-:Y:S01]  /*56a0*/  FMUL.FTZ R54, R61, UR16 ;  /* 0x000000103d367c20 */ /* 0x000fe20008410000 */
[----:B------:R-:W-:Y:S01]  /*56b0*/  FMUL.FTZ R55, R4, R92 ;  /* 0x0000005c04377220 */ /* 0x000fe20000410000 */
[----:B------:R-:W-:Y:S01]  /*56c0*/  FADD.FTZ R60, R60, R78 ;  /* 0x0000004e3c3c7221 */ /* 0x000fe20000010000 */
[----:B------:R-:W-:Y:S01]  /*56d0*/  FADD.FTZ R53, R53, -UR28 ;  /* 0x8000001c35357e21 */ /* 0x000fe20008010000 */
[----:B------:R-:W-:Y:S01]  /*56e0*/  FADD.FTZ R56, R56, R58 ;  /* 0x0000003a38387221 */ /* 0x000fe20000010000 */
[----:B------:R-:W-:Y:S01]  /*56f0*/  FFMA.FTZ R57, R92, R54, R57 ;  /* 0x000000365c397223 */ /* 0x000fe20000010039 */
[----:B------:R-:W-:Y:S01]  /*5700*/  FFMA.FTZ R58, R54, R55, R7 ;  /* 0x00000037363a7223 */ /* 0x000fe20000010007 */
[----:B------:R-:W-:-:S02]  /*5710*/  HADD2.F32 R54, -RZ, R85.H1_H1 ;  /* 0x30000055ff367230 */ /* 0x000fc40000004100 */
[----:B------:R-:W-:Y:S01]  /*5720*/  FADD.FTZ R60, R60, R62 ;  /* 0x0000003e3c3c7221 */ /* 0x000fe20000010000 */
[----:B------:R-:W-:Y:S02]  /*5730*/  HADD2.F32 R61, -RZ, R85.H0_H0 ;  /* 0x20000055ff3d7230 */ /* 0x000fe40000004100 */
[----:B------:R-:W-:Y:S01]  /*5740*/  FMUL.FTZ R53, R53, UR16 ;  /* 0x0000001035357c20 */ /* 0x000fe20008410000 */
[----:B------:R-:W-:Y:S02]  /*5750*/  HADD2.F32 R62, -RZ, R91.H0_H0 ;  /* 0x2000005bff3e7230 */ /* 0x000fe40000004100 */
[----:B------:R-:W-:Y:S01]  /*5760*/  FADD.FTZ R60, R60, R54 ;  /* 0x000000363c3c7221 */ /* 0x000fe20000010000 */
[----:B------:R-:W-:Y:S01]  /*5770*/  FADD.FTZ R6, R6, R55 ;  /* 0x0000003706067221 */ /* 0x000fe20000010000 */
[----:B------:R-:W-:Y:S01]  /*5780*/  FFMA.FTZ R59, R54, R53, R59 ;  /* 0x00000035363b7223 */ /* 0x000fe2000001003b */
[----:B------:R-:W-:Y:S01]  /*5790*/  FADD.FTZ R61, R61, -UR28 ;  /* 0x8000001c3d3d7e21 */ /* 0x000fe20008010000 */
[----:B------:R-:W-:-:S02]  /*57a0*/  HADD2.F32 R7, -RZ, R86.H1_H1 ;  /* 0x30000056ff077230 */ /* 0x000fc40000004100 */
[----:B------:R-:W-:Y:S01]  /*57b0*/  FMUL.FTZ R54, R5, R54 ;  /* 0x0000003605367220 */ /* 0x000fe20000410000 */
[----:B------:R-:W-:Y:S01]  /*57c0*/  FMUL.FTZ R55, R4, R62 ;  /* 0x0000003e04377220 */ /* 0x000fe20000410000 */
[----:B------:R-:W-:Y:S01]  /*57d0*/  FMUL.FTZ R61, R61, UR16 ;  /* 0x000000103d3d7c20 */ /* 0x000fe20008410000 */
[----:B------:R-:W-:Y:S02]  /*57e0*/  HADD2.F32 R86, -RZ, R86.H0_H0 ;  /* 0x20000056ff567230 */ /* 0x000fe40000004100 */
[----:B------:R-:W-:Y:S01]  /*57f0*/  FADD.FTZ R6, R54, R6 ;  /* 0x0000000636067221 */ /* 0x000fe20000010000 */
[----:B------:R-:W-:Y:S01]  /*5800*/  FFMA.FTZ R58, R53, R54, R58 ;  /* 0x00000036353a7223 */ /* 0x000fe2000001003a */
[----:B------:R-:W-:Y:S01]  /*5810*/  FADD.FTZ R7, R7, -UR28 ;  /* 0x8000001c07077e21 */ /* 0x000fe20008010000 */
[----:B------:R-:W-:Y:S01]  /*5820*/  FADD.FTZ R56, R56, R92 ;  /* 0x0000005c38387221 */ /* 0x000fe20000010000 */
[----:B------:R-:W-:Y:S01]  /*5830*/  FADD.FTZ R53, R6, R55 ;  /* 0x0000003706357221 */ /* 0x000fe20000010000 */
[----:B------:R-:W-:Y:S01]  /*5840*/  FFMA.FTZ R58, R61, R55, R58 ;  /* 0x000000373d3a7223 */ /* 0x000fe2000001003a */
[----:B------:R-:W-:Y:S01]  /*5850*/  FMUL.FTZ R7, R7, UR16 ;  /* 0x0000001007077c20 */ /* 0x000fe20008410000 */
[----:B------:R-:W-:-:S02]  /*5860*/  HADD2.F32 R55, -RZ, R34.H1_H1 ;  /* 0x30000022ff377230 */ /* 0x000fc40000004100 */
[----:B------:R-:W-:Y:S01]  /*5870*/  FMUL.FTZ R54, R5, R86 ;  /* 0x0000005605367220 */ /* 0x000fe20000410000 */
[----:B------:R-:W-:Y:S01]  /*5880*/  FFMA.FTZ R57, R62, R61, R57 ;  /* 0x0000003d3e397223 */ /* 0x000fe20000010039 */
[----:B------:R-:W-:Y:S01]  /*5890*/  FFMA.FTZ R6, R86, R7, R59 ;  /* 0x0000000756067223 */ /* 0x000fe2000001003b */
[----:B------:R-:W-:Y:S01]  /*58a0*/  FADD.FTZ R56, R56, R62 ;  /* 0x0000003e38387221 */ /* 0x000fe20000010000 */
[----:B------:R-:W-:Y:S01]  /*58b0*/  FFMA.FTZ R58, R7, R54, R58 ;  /* 0x00000036073a7223 */ /* 0x000fe2000001003a */
[----:B------:R-:W-:Y:S01]  /*58c0*/  FADD.FTZ R7, R55, -UR28 ;  /* 0x8000001c37077e21 */ /* 0x000fe20008010000 */
[----:B------:R-:W-:Y:S01]  /*58d0*/  FADD.FTZ R53, R54, R53 ;  /* 0x0000003536357221 */ /* 0x000fe20000010000 */
[----:B------:R-:W-:Y:S02]  /*58e0*/  HADD2.F32 R54, -RZ, R40.H0_H0 ;  /* 0x20000028ff367230 */ /* 0x000fe40000004100 */
[----:B------:R-:W-:Y:S01]  /*58f0*/  FADD.FTZ R60, R60, R86 ;  /* 0x000000563c3c7221 */ /* 0x000fe20000010000 */
[----:B------:R-:W-:-:S02]  /*5900*/  HADD2.F32 R59, -RZ, R9.H1_H1 ;  /* 0x30000009ff3b7230 */ /* 0x000fc40000004100 */
[----:B------:R-:W-:Y:S01]  /*5910*/  FMUL.FTZ R61, R7, UR16 ;  /* 0x00000010073d7c20 */ /* 0x000fe20008410000 */
[----:B------:R-:W-:Y:S02]  /*5920*/  HADD2.F32 R55, -RZ, R35.H0_H0 ;  /* 0x20000023ff377230 */ /* 0x000fe40000004100 */
[----:B------:R-:W-:Y:S01]  /*5930*/  FADD.FTZ R56, R56, R54 ;  /* 0x0000003638387221 */ /* 0x000fe20000010000 */
[----:B------:R-:W-:Y:S02]  /*5940*/  HADD2.F32 R62, -RZ, R33.H1_H1 ;  /* 0x30000021ff3e7230 */ /* 0x000fe40000004100 */
[----:B------:R-:W-:Y:S01]  /*5950*/  FFMA.FTZ R57, R54, R61, R57 ;  /* 0x0000003d36397223 */ /* 0x000fe20000010039 */
[----:B------:R-:W-:Y:S01]  /*5960*/  FADD.FTZ R59, R59, -UR28 ;  /* 0x8000001c3b3b7e21 */ /* 0x000fe20008010000 */
[----:B------:R-:W-:Y:S01]  /*5970*/  FMUL.FTZ R54, R4, R54 ;  /* 0x0000003604367220 */ /* 0x000fe20000410000 */
[----:B------:R-:W-:Y:S01]  /*5980*/  FADD.FTZ R7, R60, R55 ;  /* 0x000000373c077221 */ /* 0x000fe20000010000 */
[----:B------:R-:W-:Y:S01]  /*5990*/  FMUL.FTZ R60, R5, R55 ;  /* 0x00000037053c7220 */ /* 0x000fe20000410000 */
[----:B------:R-:W-:Y:S01]  /*59a0*/  FMUL.FTZ R59, R59, UR16 ;  /* 0x000000103b3b7c20 */ /* 0x000fe20008410000 */
[----:B------:R-:W-:Y:S01]  /*59b0*/  FADD.FTZ R53, R53, R54 ;  /* 0x0000003635357221 */ /* 0x000fe20000010000 */
[----:B------:R-:W-:Y:S01]  /*59c0*/  FFMA.FTZ R58, R61, R54, R58 ;  /* 0x000000363d3a7223 */ /* 0x000fe2000001003a */
[----:B------:R-:W-:Y:S01]  /*59d0*/  FADD.FTZ R62, R62, -UR28 ;  /* 0x8000001c3e3e7e21 */ /* 0x000fe20008010000 */
[----:B------:R-:W-:-:S02]  /*59e0*/  HADD2.F32 R54, -RZ, R34.H0_H0 ;  /* 0x20000022ff367230 */ /* 0x000fc40000004100 */
[----:B------:R-:W-:Y:S01]  /*59f0*/  FFMA.FTZ R6, R55, R59, R6 ;  /* 0x0000003b37067223 */ /* 0x000fe20000010006 */
[----:B------:R-:W-:Y:S02]  /*5a00*/  HADD2.F32 R34, -RZ, R8.H1_H1 ;  /* 0x30000008ff227230 */ /* 0x000fe40000004100 */
[----:B------:R-:W-:Y:S01]  /*5a10*/  FADD.FTZ R53, R60, R53 ;  /* 0x000000353c357221 */ /* 0x000fe20000010000 */
[----:B------:R-:W-:Y:S01]  /*5a20*/  FFMA.FTZ R58, R59, R60, R58 ;  /* 0x0000003c3b3a7223 */ /* 0x000fe2000001003a */
[----:B------:R-:W-:Y:S01]  /*5a30*/  FMUL.FTZ R55, R62, UR16 ;  /* 0x000000103e377c20 */ /* 0x000fe20008410000 */
[----:B------:R-:W-:Y:S01]  /*5a40*/  FMUL.FTZ R60, R4, R54 ;  /* 0x00000036043c7220 */ /* 0x000fe20000410000 */
[----:B------:R-:W-:Y:S01]  /*5a50*/  FADD.FTZ R34, R34, -UR28 ;  /* 0x8000001c22227e21 */ /* 0x000fe20008010000 */
[----:B------:R-:W-:Y:S01]  /*5a60*/  FADD.FTZ R56, R56, R54 ;  /* 0x0000003638387221 */ /* 0x000fe20000010000 */
[----:B------:R-:W-:Y:S01]  /*5a70*/  FFMA.FTZ R57, R54, R55, R57 ;  /* 0x0000003736397223 */ /* 0x000fe20000010039 */
[----:B------:R-:W-:Y:S01]  /*5a80*/  FADD.FTZ R54, R53, R60 ;  /* 0x0000003c35367221 */ /* 0x000fe20000010000 */
[----:B------:R-:W-:-:S02]  /*5a90*/  HADD2.F32 R53, -RZ, R43.H1_H1 ;  /* 0x3000002bff357230 */ /* 0x000fc40000004100 */
[----:B------:R-:W-:Y:S01]  /*5aa0*/  FMUL.FTZ R34, R34, UR16 ;  /* 0x0000001022227c20 */ /* 0x000fe20008410000 */
[----:B------:R-:W-:Y:S01]  /*5ab0*/  FFMA.FTZ R55, R55, R60, R58 ;  /* 0x0000003c37377223 */ /* 0x000fe2000001003a */
[----:B------:R-:W-:Y:S02]  /*5ac0*/  HADD2.F32 R59, -RZ, R32.H0_H0 ;  /* 0x20000020ff3b7230 */ /* 0x000fe40000004100 */
[----:B------:R-:W-:Y:S02]  /*5ad0*/  HADD2.F32 R58, -RZ, R33.H0_H0 ;  /* 0x20000021ff3a7230 */ /* 0x000fe40000004100 */
[----:B------:R-:W-:Y:S01]  /*5ae0*/  FADD.FTZ R7, R7, R53 ;  /* 0x0000003507077221 */ /* 0x000fe20000010000 */
[----:B------:R-:W-:Y:S01]  /*5af0*/  FFMA.FTZ R6, R53, R34, R6 ;  /* 0x0000002235067223 */ /* 0x000fe20000010006 */
[----:B------:R-:W-:Y:S02]  /*5b00*/  HADD2.F32 R33, -RZ, R31.H0_H0 ;  /* 0x2000001fff217230 */ /* 0x000fe40000004100 */
[----:B------:R-:W-:Y:S01]  /*5b10*/  FMUL.FTZ R53, R5, R53 ;  /* 0x0000003505357220 */ /* 0x000fe20000410000 */
[----:B------:R-:W-:Y:S01]  /*5b20*/  FADD.FTZ R59, R59, -UR28 ;  /* 0x8000001c3b3b7e21 */ /* 0x000fe20008010000 */
[----:B------:R-:W-:Y:S01]  /*5b30*/  FADD.FTZ R56, R56, R58 ;  /* 0x0000003a38387221 */ /* 0x000fe20000010000 */
[----:B------:R-:W-:-:S02]  /*5b40*/  HADD2.F32 R43, -RZ, R43.H0_H0 ;  /* 0x2000002bff2b7230 */ /* 0x000fc40000004100 */
[----:B------:R-:W-:Y:S01]  /*5b50*/  FFMA.FTZ R55, R34, R53, R55 ;  /* 0x0000003522377223 */ /* 0x000fe20000010037 */
[----:B------:R-:W-:Y:S01]  /*5b60*/  FADD.FTZ R34, R33, -UR28 ;  /* 0x8000001c21227e21 */ /* 0x000fe20008010000 */
[----:B------:R-:W-:Y:S01]  /*5b70*/  FMUL.FTZ R60, R59, UR16 ;  /* 0x000000103b3c7c20 */ /* 0x000fe20008410000 */
[----:B------:R-:W-:Y:S02]  /*5b80*/  HADD2.F32 R33, -RZ, R32.H1_H1 ;  /* 0x30000020ff217230 */ /* 0x000fe40000004100 */
[----:B------:R-:W-:Y:S01]  /*5b90*/  FMUL.FTZ R59, R4, R58 ;  /* 0x0000003a043b7220 */ /* 0x000fe20000410000 */
[----:B------:R-:W-:Y:S01]  /*5ba0*/  FMUL.FTZ R34, R34, UR16 ;  /* 0x0000001022227c20 */ /* 0x000fe20008410000 */
[----:B------:R-:W-:Y:S01]  /*5bb0*/  FADD.FTZ R54, R53, R54 ;  /* 0x0000003635367221 */ /* 0x000fe20000010000 */
[----:B------:R-:W-:Y:S02]  /*5bc0*/  HADD2.F32 R32, -RZ, R29.H1_H1 ;  /* 0x3000001dff207230 */ /* 0x000fe40000004100 */
[----:B------:R-:W-:Y:S01]  /*5bd0*/  FFMA.FTZ R55, R60, R59, R55 ;  /* 0x0000003b3c377223 */ /* 0x000fe20000010037 */
[----:B------:R-:W-:Y:S01]  /*5be0*/  FMUL.FTZ R53, R5, R33 ;  /* 0x0000002105357220 */ /* 0x000fe20000410000 */
[----:B------:R-:W-:Y:S01]  /*5bf0*/  FADD.FTZ R7, R7, R33 ;  /* 0x0000002107077221 */ /* 0x000fe20000010000 */
[----:B------:R-:W-:Y:S01]  /*5c00*/  FFMA.FTZ R6, R33, R34, R6 ;  /* 0x0000002221067223 */ /* 0x000fe20000010006 */
[----:B------:R-:W-:-:S02]  /*5c10*/  HADD2.F32 R33, -RZ, R23.H1_H1 ;  /* 0x30000017ff217230 */ /* 0x000fc40000004100 */
[----:B------:R-:W-:Y:S01]  /*5c20*/  FFMA.FTZ R55, R34, R53, R55 ;  /* 0x0000003522377223 */ /* 0x000fe20000010037 */
[----:B------:R-:W-:Y:S01]  /*5c30*/  FADD.FTZ R34, R32, -UR28 ;  /* 0x8000001c20227e21 */ /* 0x000fe20008010000 */
[----:B------:R-:W-:Y:S01]  /*5c40*/  FADD.FTZ R54, R54, R59 ;  /* 0x0000003b36367221 */ /* 0x000fe20000010000 */
[----:B------:R-:W-:Y:S02]  /*5c50*/  HADD2.F32 R32, -RZ, R31.H1_H1 ;  /* 0x3000001fff207230 */ /* 0x000fe40000004100 */
[----:B------:R-:W-:Y:S01]  /*5c60*/  FADD.FTZ R33, R33, -UR28 ;  /* 0x8000001c21217e21 */ /* 0x000fe20008010000 */
[----:B------:R-:W-:Y:S01]  /*5c70*/  FFMA.FTZ R57, R58, R60, R57 ;  /* 0x0000003c3a397223 */ /* 0x000fe20000010039 */
[----:B------:R-:W-:Y:S01]  /*5c80*/  FMUL.FTZ R34, R34, UR16 ;  /* 0x0000001022227c20 */ /* 0x000fe20008410000 */
[----:B------:R-:W-:Y:S01]  /*5c90*/  FADD.FTZ R54, R53, R54 ;  /* 0x0000003635367221 */ /* 0x000fe20000010000 */
[----:B------:R-:W-:Y:S01]  /*5ca0*/  FMUL.FTZ R33, R33, UR16 ;  /* 0x0000001021217c20 */ /* 0x000fe20008410000 */
[----:B------:R-:W-:-:S02]  /*5cb0*/  HADD2.F32 R53, -RZ, R27.H0_H0 ;  /* 0x2000001bff357230 */ /* 0x000fc40000004100 */
        /* <DEDUP_REMOVED lines=8> */
[----:B------:R-:W-:Y:S01]  /*5d40*/  FADD.FTZ R53, R53, -UR28 ;  /* 0x8000001c35357e21 */ /* 0x000fe20008010000 */
[----:B------:R-:W-:Y:S02]  /*5d50*/  HADD2.F32 R54, -RZ, R30.H1_H1 ;  /* 0x3000001eff367230 */ /* 0x000fe40000004100 */
[----:B------:R-:W-:Y:S01]  /*5d60*/  FADD.FTZ R43, R32, R43 ;  /* 0x0000002b202b7221 */ /* 0x000fe20000010000 */
[----:B------:R-:W-:Y:S01]  /*5d70*/  FFMA.FTZ R34, R33, R32, R34 ;  /* 0x0000002021227223 */ /* 0x000fe20000010022 */
[----:B------:R-:W-:Y:S01]  /*5d80*/  FMUL.FTZ R53, R53, UR16 ;  /* 0x0000001035357c20 */ /* 0x000fe20008410000 */
[----:B------:R-:W-:-:S02]  /*5d90*/  HADD2.F32 R31, -RZ, R21.H1_H1 ;  /* 0x30000015ff1f7230 */ /* 0x000fc40000004100 */
[----:B------:R-:W-:Y:S01]  /*5da0*/  FMUL.FTZ R32, R4, R54 ;  /* 0x0000003604207220 */ /* 0x000fe20000410000 */
[----:B------:R-:W-:Y:S02]  /*5db0*/  HADD2.F32 R33, -RZ, R25.H0_H0 ;  /* 0x20000019ff217230 */ /* 0x000fe40000004100 */
[----:B------:R-:W-:Y:S01]  /*5dc0*/  FADD.FTZ R56, R56, R54 ;  /* 0x0000003638387221 */ /* 0x000fe20000010000 */
[----:B------:R-:W-:Y:S01]  /*5dd0*/  FFMA.FTZ R57, R54, R53, R57 ;  /* 0x0000003536397223 */ /* 0x000fe20000010039 */
[----:B------:R-:W-:Y:S01]  /*5de0*/  FADD.FTZ R54, R43, R32 ;  /* 0x000000202b367221 */ /* 0x000fe20000010000 */
[----:B------:R-:W-:Y:S01]  /*5df0*/  FFMA.FTZ R53, R53, R32, R34 ;  /* 0x0000002035357223 */ /* 0x000fe20000010022 */
[----:B------:R-:W-:Y:S01]  /*5e00*/  FADD.FTZ R32, R31, -UR28 ;  /* 0x8000001c1f207e21 */ /* 0x000fe20008010000 */
[----:B------:R-:W-:Y:S01]  /*5e10*/  FADD.FTZ R33, R33, -UR28 ;  /* 0x8000001c21217e21 */ /* 0x000fe20008010000 */
[----:B------:R-:W-:Y:S02]  /*5e20*/  HADD2.F32 R31, -RZ, R30.H0_H0 ;  /* 0x2000001eff1f7230 */ /* 0x000fe40000004100 */
[----:B------:R-:W-:Y:S01]  /*5e30*/  FMUL.FTZ R32, R32, UR16 ;  /* 0x0000001020207c20 */ /* 0x000fe20008410000 */
[----:B------:R-:W-:-:S02]  /*5e40*/  HADD2.F32 R30, -RZ, R29.H0_H0 ;  /* 0x2000001dff1e7230 */ /* 0x000fc40000004100 */
[----:B------:R-:W-:Y:S01]  /*5e50*/  FMUL.FTZ R34, R33, UR16 ;  /* 0x0000001021227c20 */ /* 0x000fe20008410000 */
[----:B------:R-:W-:Y:S02]  /*5e60*/  HADD2.F32 R29, -RZ, R28.H1_H1 ;  /* 0x3000001cff1d7230 */ /* 0x000fe40000004100 */
[----:B------:R-:W-:Y:S01]  /*5e70*/  FADD.FTZ R7, R7, R31 ;  /* 0x0000001f07077221 */ /* 0x000fe20000010000 */
[----:B------:R-:W-:Y:S01]  /*5e80*/  FFMA.FTZ R6, R31, R32, R6 ;  /* 0x000000201f067223 */ /* 0x000fe20000010006 */
[----:B------:R-:W-:Y:S01]  /*5e90*/  FMUL.FTZ R31, R5, R31 ;  /* 0x0000001f051f7220 */ /* 0x000fe20000410000 */
[----:B------:R-:W-:Y:S01]  /*5ea0*/  FADD.FTZ R56, R56, R30 ;  /* 0x0000001e38387221 */ /* 0x000fe20000010000 */
[----:B------:R-:W-:Y:S01]  /*5eb0*/  FFMA.FTZ R57, R30, R34, R57 ;  /* 0x000000221e397223 */ /* 0x000fe20000010039 */
[----:B------:R-:W-:Y:S01]  /*5ec0*/  FMUL.FTZ R33, R4, R30 ;  /* 0x0000001e04217220 */ /* 0x000fe20000410000 */
[----:B------:R-:W-:Y:S01]  /*5ed0*/  FADD.FTZ R30, R29, -UR28 ;  /* 0x8000001c1d1e7e21 */ /* 0x000fe20008010000 */
[----:B------:R-:W-:-:S02]  /*5ee0*/  HADD2.F32 R29, -RZ, R42.H1_H1 ;  /* 0x3000002aff1d7230 */ /* 0x000fc40000004100 */
[----:B------:R-:W-:Y:S01]  /*5ef0*/  FFMA.FTZ R53, R32, R31, R53 ;  /* 0x0000001f20357223 */ /* 0x000fe20000010035 */
[----:B------:R-:W-:Y:S01]  /*5f00*/  FADD.FTZ R54, R31, R54 ;  /* 0x000000361f367221 */ /* 0x000fe20000010000 */
[----:B------:R-:W-:Y:S01]  /*5f10*/  FMUL.FTZ R30, R30, UR16 ;  /* 0x000000101e1e7c20 */ /* 0x000fe20008410000 */
[----:B------:R-:W-:Y:S02]  /*5f20*/  HADD2.F32 R32, -RZ, R20.H0_H0 ;  /* 0x20000014ff207230 */ /* 0x000fe40000004100 */
[----:B------:R-:W-:Y:S01]  /*5f30*/  FFMA.FTZ R53, R34, R33, R53 ;  /* 0x0000002122357223 */ /* 0x000fe20000010035 */
[----:B------:R-:W-:Y:S01]  /*5f40*/  FMUL.FTZ R31, R5, R29 ;  /* 0x0000001d051f7220 */ /* 0x000fe20000410000 */
[----:B------:R-:W-:Y:S02]  /*5f50*/  HADD2.F32 R28, -RZ, R28.H0_H0 ;  /* 0x2000001cff1c7230 */ /* 0x000fe40000004100 */
[----:B------:R-:W-:Y:S01]  /*5f60*/  FFMA.FTZ R6, R29, R30, R6 ;  /* 0x0000001e1d067223 */ /* 0x000fe20000010006 */
[----:B------:R-:W-:Y:S01]  /*5f70*/  FADD.FTZ R54, R54, R33 ;  /* 0x0000002136367221 */ /* 0x000fe20000010000 */
[----:B------:R-:W-:Y:S01]  /*5f80*/  FFMA.FTZ R53, R30, R31, R53 ;  /* 0x0000001f1e357223 */ /* 0x000fe20000010035 */
[----:B------:R-:W-:Y:S01]  /*5f90*/  FADD.FTZ R32, R32, -UR28 ;  /* 0x8000001c20207e21 */ /* 0x000fe20008010000 */
[----:B------:R-:W-:-:S02]  /*5fa0*/  HADD2.F32 R30, -RZ, R27.H1_H1 ;  /* 0x3000001bff1e7230 */ /* 0x000fc40000004100 */
[----:B------:R-:W-:Y:S01]  /*5fb0*/  FADD.FTZ R28, R28, -UR28 ;  /* 0x8000001c1c1c7e21 */ /* 0x000fe20008010000 */
[----:B------:R-:W-:Y:S02]  /*5fc0*/  HADD2.F32 R27, -RZ, R26.H1_H1 ;  /* 0x3000001aff1b7230 */ /* 0x000fe40000004100 */
[----:B------:R-:W-:Y:S01]  /*5fd0*/  FADD.FTZ R7, R7, R29 ;  /* 0x0000001d07077221 */ /* 0x000fe20000010000 */
[----:B------:R-:W-:Y:S01]  /*5fe0*/  FADD.FTZ R54, R31, R54 ;  /* 0x000000361f367221 */ /* 0x000fe20000010000 */
[----:B------:R-:W-:Y:S01]  /*5ff0*/  FMUL.FTZ R32, R32, UR16 ;  /* 0x0000001020207c20 */ /* 0x000fe20008410000 */
[----:B------:R-:W-:Y:S01]  /*6000*/  FMUL.FTZ R28, R28, UR16 ;  /* 0x000000101c1c7c20 */ /* 0x000fe20008410000 */
[----:B------:R-:W-:Y:S02]  /*6010*/  HADD2.F32 R31, -RZ, R18.H0_H0 ;  /* 0x20000012ff1f7230 */ /* 0x000fe40000004100 */
[----:B------:R-:W-:Y:S01]  /*6020*/  FMUL.FTZ R29, R4, R30 ;  /* 0x0000001e041d7220 */ /* 0x000fe20000410000 */
[----:B------:R-:W-:Y:S01]  /*6030*/  FADD.FTZ R56, R56, R30 ;  /* 0x0000001e38387221 */ /* 0x000fe20000010000 */
[----:B------:R-:W-:Y:S01]  /*6040*/  FFMA.FTZ R57, R30, R32, R57 ;  /* 0x000000201e397223 */ /* 0x000fe20000010039 */
[----:B------:R-:W-:Y:S01]  /*6050*/  FADD.FTZ R7, R7, R27 ;  /* 0x0000001b07077221 */ /* 0x000fe20000010000 */
[----:B------:R-:W-:Y:S01]  /*6060*/  FFMA.FTZ R6, R27, R28, R6 ;  /* 0x0000001c1b067223 */ /* 0x000fe20000010006 */
[----:B------:R-:W-:Y:S01]  /*6070*/  FMUL.FTZ R27, R5, R27 ;  /* 0x0000001b051b7220 */ /* 0x000fe20000410000 */
[----:B------:R-:W-:Y:S01]  /*6080*/  FFMA.FTZ R53, R32, R29, R53 ;  /* 0x0000001d20357223 */ /* 0x000fe20000010035 */
[----:B------:R-:W-:-:S02]  /*6090*/  HADD2.F32 R30, -RZ, R25.H1_H1 ;  /* 0x30000019ff1e7230 */ /* 0x000fc40000004100 */
[----:B------:R-:W-:Y:S01]  /*60a0*/  FADD.FTZ R31, R31, -UR28 ;  /* 0x8000001c1f1f7e21 */ /* 0x000fe20008010000 */
[----:B------:R-:W-:Y:S01]  /*60b0*/  FADD.FTZ R54, R54, R29 ;  /* 0x0000001d36367221 */ /* 0x000fe20000010000 */
[----:B------:R-:W-:Y:S02]  /*60c0*/  HADD2.F32 R26, -RZ, R26.H0_H0 ;  /* 0x2000001aff1a7230 */ /* 0x000fe40000004100 */
[----:B------:R-:W-:Y:S01]  /*60d0*/  FFMA.FTZ R53, R28, R27, R53 ;  /* 0x0000001b1c357223 */ /* 0x000fe20000010035 */
[----:B------:R-:W-:Y:S01]  /*60e0*/  FMUL.FTZ R28, R31, UR16 ;  /* 0x000000101f1c7c20 */ /* 0x000fe20008410000 */
[----:B------:R-:W-:Y:S01]  /*60f0*/  FMUL.FTZ R25, R4, R30 ;  /* 0x0000001e04197220 */ /* 0x000fe20000410000 */
[----:B------:R-:W-:Y:S01]  /*6100*/  FADD.FTZ R54, R27, R54 ;  /* 0x000000361b367221 */ /* 0x000fe20000010000 */
[----:B------:R-:W-:Y:S01]  /*6110*/  FADD.FTZ R26, R26, -UR28 ;  /* 0x8000001c1a1a7e21 */ /* 0x000fe20008010000 */
[----:B------:R-:W-:Y:S01]  /*6120*/  FFMA.FTZ R57, R30, R28, R57 ;  /* 0x0000001c1e397223 */ /* 0x000fe20000010039 */
[----:B------:R-:W-:Y:S01]  /*6130*/  FFMA.FTZ R53, R28, R25, R53 ;  /* 0x000000191c357223 */ /* 0x000fe20000010035 */
[----:B------:R-:W-:Y:S01]  /*6140*/  FADD.FTZ R54, R54, R25 ;  /* 0x0000001936367221 */ /* 0x000fe20000010000 */
[----:B------:R-:W-:-:S02]  /*6150*/  HADD2.F32 R28, -RZ, R24.H0_H0 ;  /* 0x20000018ff1c7230 */ /* 0x000fc40000004100 */
[----:B------:R-:W-:Y:S01]  /*6160*/  FMUL.FTZ R26, R26, UR16 ;  /* 0x000000101a1a7c20 */ /* 0x000fe20008410000 */
[----:B------:R-:W-:Y:S02]  /*6170*/  HADD2.F32 R27, -RZ, R16.H1_H1 ;  /* 0x30000010ff1b7230 */ /* 0x000fe40000004100 */
[----:B------:R-:W-:Y:S01]  /*6180*/  FADD.FTZ R56, R56, R30 ;  /* 0x0000001e38387221 */ /* 0x000fe20000010000 */
[----:B------:R-:W-:Y:S02]  /*6190*/  HADD2.F32 R25, -RZ, R42.H0_H0 ;  /* 0x2000002aff197230 */ /* 0x000fe40000004100 */
[----:B------:R-:W-:Y:S02]  /*61a0*/  HADD2.F32 R24, -RZ, R24.H1_H1 ;  /* 0x30000018ff187230 */ /* 0x000fe40000004100 */
[----:B------:R-:W-:Y:S01]  /*61b0*/  FADD.FTZ R27, R27, -UR28 ;  /* 0x8000001c1b1b7e21 */ /* 0x000fe20008010000 */
[----:B------:R-:W-:Y:S02]  /*61c0*/  HADD2.F32 R23, -RZ, R23.H0_H0 ;  /* 0x20000017ff177230 */ /* 0x000fe40000004100 */
[----:B------:R-:W-:Y:S01]  /*61d0*/  FADD.FTZ R7, R7, R25 ;  /* 0x0000001907077221 */ /* 0x000fe20000010000 */
[----:B------:R-:W-:Y:S01]  /*61e0*/  FFMA.FTZ R6, R25, R26, R6 ;  /* 0x0000001a19067223 */ /* 0x000fe20000010006 */
[----:B------:R-:W-:Y:S01]  /*61f0*/  FADD.FTZ R24, R24, -UR28 ;  /* 0x8000001c18187e21 */ /* 0x000fe20008010000 */
[----:B------:R-:W-:Y:S01]  /*6200*/  FMUL.FTZ R25, R5, R25 ;  /* 0x0000001905197220 */ /* 0x000fe20000410000 */
[----:B------:R-:W-:Y:S01]  /*6210*/  FMUL.FTZ R30, R27, UR16 ;  /* 0x000000101b1e7c20 */ /* 0x000fe20008410000 */
[----:B------:R-:W-:Y:S01]  /*6220*/  FMUL.FTZ R27, R4, R28 ;  /* 0x0000001c041b7220 */ /* 0x000fe20000410000 */
[----:B------:R-:W-:Y:S01]  /*6230*/  FMUL.FTZ R24, R24, UR16 ;  /* 0x0000001018187c20 */ /* 0x000fe20008410000 */
[----:B------:R-:W-:Y:S01]  /*6240*/  FFMA.FTZ R53, R26, R25, R53 ;  /* 0x000000191a357223 */ /* 0x000fe20000010035 */
[----:B------:R-:W-:Y:S01]  /*6250*/  FADD.FTZ R54, R25, R54 ;  /* 0x0000003619367221 */ /* 0x000fe20000010000 */
[----:B------:R-:W-:Y:S01]  /*6260*/  FMUL.FTZ R25, R5, R23 ;  /* 0x0000001705197220 */ /* 0x000fe20000410000 */
[----:B------:R-:W-:Y:S01]  /*6270*/  FADD.FTZ R7, R7, R23 ;  /* 0x0000001707077221 */ /* 0x000fe20000010000 */
[----:B------:R-:W-:Y:S01]  /*6280*/  FFMA.FTZ R6, R23, R24, R6 ;  /* 0x0000001817067223 */ /* 0x000fe20000010006 */
[----:B------:R-:W-:Y:S01]  /*6290*/  FFMA.FTZ R53, R30, R27, R53 ;  /* 0x0000001b1e357223 */ /* 0x000fe20000010035 */
[----:B------:R-:W-:-:S02]  /*62a0*/  HADD2.F32 R23, -RZ, R22.H1_H1 ;  /* 0x30000016ff177230 */ /* 0x000fc40000004100 */
[----:B------:R-:W-:Y:S01]  /*62b0*/  FADD.FTZ R54, R54, R27 ;  /* 0x0000001b36367221 */ /* 0x000fe20000010000 */
[----:B------:R-:W-:Y:S02]  /*62c0*/  HADD2.F32 R26, -RZ, R14.H1_H1 ;  /* 0x3000000eff1a7230 */ /* 0x000fe40000004100 */
[----:B------:R-:W-:Y:S01]  /*62d0*/  FFMA.FTZ R53, R24, R25, R53 ;  /* 0x0000001918357223 */ /* 0x000fe20000010035 */
[----:B------:R-:W-:Y:S02]  /*62e0*/  HADD2.F32 R22, -RZ, R22.H0_H0 ;  /* 0x20000016ff167230 */ /* 0x000fe40000004100 */
[----:B------:R-:W-:Y:S01]  /*62f0*/  FADD.FTZ R24, R23, -UR28 ;  /* 0x8000001c17187e21 */ /* 0x000fe20008010000 */
[----:B------:R-:W-:Y:S02]  /*6300*/  HADD2.F32 R27, -RZ, R13.H0_H0 ;  /* 0x2000000dff1b7230 */ /* 0x000fe40000004100 */
[----:B------:R-:W-:Y:S01]  /*6310*/  FADD.FTZ R26, R26, -UR28 ;  /* 0x8000001c1a1a7e21 */ /* 0x000fe20008010000 */
[----:B------:R-:W-:-:S02]  /*6320*/  HADD2.F32 R23, -RZ, R41.H1_H1 ;  /* 0x30000029ff177230 */ /* 0x000fc40000004100 */
[----:B------:R-:W-:Y:S01]  /*6330*/  FADD.FTZ R54, R25, R54 ;  /* 0x0000003619367221 */ /* 0x000fe20000010000 */
[----:B------:R-:W-:Y:S01]  /*6340*/  FMUL.FTZ R24, R24, UR16 ;  /* 0x0000001018187c20 */ /* 0x000fe20008410000 */
        /* <DEDUP_REMOVED lines=12> */
[----:B------:R-:W-:-:S02]  /*6410*/  HADD2.F32 R20, -RZ, R20.H1_H1 ;  /* 0x30000014ff147230 */ /* 0x000fc40000004100 */
[----:B------:R-:W-:Y:S01]  /*6420*/  FMUL.FTZ R22, R27, UR16 ;  /* 0x000000101b167c20 */ /* 0x000fe20008410000 */
[----:B------:R-:W-:Y:S02]  /*6430*/  HADD2.F32 R21, -RZ, R21.H0_H0 ;  /* 0x20000015ff157230 */ /* 0x000fe40000004100 */
[----:B------:R-:W-:Y:S01]  /*6440*/  FADD.FTZ R54, R23, R54 ;  /* 0x0000003617367221 */ /* 0x000fe20000010000 */
[----:B------:R-:W-:Y:S01]  /*6450*/  FFMA.FTZ R53, R24, R23, R53 ;  /* 0x0000001718357223 */ /* 0x000fe20000010035 */
[----:B------:R-:W-:Y:S01]  /*6460*/  FMUL.FTZ R23, R4, R20 ;  /* 0x0000001404177220 */ /* 0x000fe20000410000 */
[----:B------:R-:W-:Y:S01]  /*6470*/  FADD.FTZ R56, R56, R20 ;  /* 0x0000001438387221 */ /* 0x000fe20000010000 */
[----:B------:R-:W-:Y:S01]  /*6480*/  FFMA.FTZ R57, R20, R22, R57 ;  /* 0x0000001614397223 */ /* 0x000fe20000010039 */
[----:B------:R-:W-:Y:S01]  /*6490*/  FADD.FTZ R20, R21, -UR28 ;  /* 0x8000001c15147e21 */ /* 0x000fe20008010000 */
[----:B------:R-:W-:Y:S02]  /*64a0*/  HADD2.F32 R24, -RZ, R11.H0_H0 ;  /* 0x2000000bff187230 */ /* 0x000fe40000004100 */
[----:B------:R-:W-:Y:S01]  /*64b0*/  FADD.FTZ R54, R54, R23 ;  /* 0x0000001736367221 */ /* 0x000fe20000010000 */
[----:B------:R-:W-:-:S02]  /*64c0*/  HADD2.F32 R21, -RZ, R19.H1_H1 ;  /* 0x30000013ff157230 */ /* 0x000fc40000004100 */
[----:B------:R-:W-:Y:S01]  /*64d0*/  FMUL.FTZ R20, R20, UR16 ;  /* 0x0000001014147c20 */ /* 0x000fe20008410000 */
[----:B------:R-:W-:Y:S02]  /*64e0*/  HADD2.F32 R18, -RZ, R18.H1_H1 ;  /* 0x30000012ff127230 */ /* 0x000fe40000004100 */
[----:B------:R-:W-:Y:S01]  /*64f0*/  FADD.FTZ R24, R24, -UR28 ;  /* 0x8000001c18187e21 */ /* 0x000fe20008010000 */
[----:B------:R-:W-:Y:S02]  /*6500*/  HADD2.F32 R19, -RZ, R19.H0_H0 ;  /* 0x20000013ff137230 */ /* 0x000fe40000004100 */
[----:B------:R-:W-:Y:S01]  /*6510*/  FADD.FTZ R7, R7, R21 ;  /* 0x0000001507077221 */ /* 0x000fe20000010000 */
[----:B------:R-:W-:Y:S01]  /*6520*/  FFMA.FTZ R6, R21, R20, R6 ;  /* 0x0000001415067223 */ /* 0x000fe20000010006 */
[----:B------:R-:W-:Y:S01]  /*6530*/  FFMA.FTZ R53, R22, R23, R53 ;  /* 0x0000001716357223 */ /* 0x000fe20000010035 */
[----:B------:R-:W-:Y:S01]  /*6540*/  FMUL.FTZ R21, R5, R21 ;  /* 0x0000001505157220 */ /* 0x000fe20000410000 */
[----:B------:R-:W-:Y:S01]  /*6550*/  FMUL.FTZ R24, R24, UR16 ;  /* 0x0000001018187c20 */ /* 0x000fe20008410000 */
[----:B------:R-:W-:-:S02]  /*6560*/  HADD2.F32 R41, -RZ, R41.H0_H0 ;  /* 0x20000029ff297230 */ /* 0x000fc40000004100 */
[----:B------:R-:W-:Y:S01]  /*6570*/  FMUL.FTZ R23, R4, R18 ;  /* 0x0000001204177220 */ /* 0x000fe20000410000 */
[----:B------:R-:W-:Y:S01]  /*6580*/  FADD.FTZ R54, R21, R54 ;  /* 0x0000003615367221 */ /* 0x000fe20000010000 */
[----:B------:R-:W-:Y:S01]  /*6590*/  FFMA.FTZ R53, R20, R21, R53 ;  /* 0x0000001514357223 */ /* 0x000fe20000010035 */
[----:B------:R-:W-:Y:S01]  /*65a0*/  FADD.FTZ R19, R19, -UR28 ;  /* 0x8000001c13137e21 */ /* 0x000fe20008010000 */
[----:B------:R-:W-:Y:S02]  /*65b0*/  HADD2.F32 R20, -RZ, R10.H1_H1 ;  /* 0x3000000aff147230 */ /* 0x000fe40000004100 */
[----:B------:R-:W-:Y:S01]  /*65c0*/  FADD.FTZ R56, R56, R18 ;  /* 0x0000001238387221 */ /* 0x000fe20000010000 */
[----:B------:R-:W-:Y:S01]  /*65d0*/  FFMA.FTZ R57, R18, R24, R57 ;  /* 0x0000001812397223 */ /* 0x000fe20000010039 */
[----:B------:R-:W-:Y:S01]  /*65e0*/  FADD.FTZ R21, R54, R23 ;  /* 0x0000001736157221 */ /* 0x000fe20000010000 */
[----:B------:R-:W-:Y:S01]  /*65f0*/  FFMA.FTZ R24, R24, R23, R53 ;  /* 0x0000001718187223 */ /* 0x000fe20000010035 */
[----:B------:R-:W-:Y:S01]  /*6600*/  FMUL.FTZ R19, R19, UR16 ;  /* 0x0000001013137c20 */ /* 0x000fe20008410000 */
[----:B------:R-:W-:Y:S01]  /*6610*/  FMUL.FTZ R18, R5, R41 ;  /* 0x0000002905127220 */ /* 0x000fe20000410000 */
[----:B------:R-:W-:Y:S01]  /*6620*/  FADD.FTZ R20, R20, -UR28 ;  /* 0x8000001c14147e21 */ /* 0x000fe20008010000 */
[----:B------:R-:W-:-:S02]  /*6630*/  HADD2.F32 R22, -RZ, R17.H1_H1 ;  /* 0x30000011ff167230 */ /* 0x000fc40000004100 */
[----:B------:R-:W-:Y:S01]  /*6640*/  FFMA.FTZ R6, R41, R19, R6 ;  /* 0x0000001329067223 */ /* 0x000fe20000010006 */
[----:B------:R-:W-:Y:S01]  /*6650*/  FADD.FTZ R21, R18, R21 ;  /* 0x0000001512157221 */ /* 0x000fe20000010000 */
[----:B------:R-:W-:Y:S01]  /*6660*/  FFMA.FTZ R24, R19, R18, R24 ;  /* 0x0000001213187223 */ /* 0x000fe20000010018 */
[----:B------:R-:W-:Y:S02]  /*6670*/  HADD2.F32 R18, -RZ, R17.H0_H0 ;  /* 0x20000011ff127230 */ /* 0x000fe40000004100 */
[----:B------:R-:W-:Y:S01]  /*6680*/  FMUL.FTZ R19, R20, UR16 ;  /* 0x0000001014137c20 */ /* 0x000fe20008410000 */
[----:B------:R-:W-:Y:S01]  /*6690*/  FADD.FTZ R22, R22, -UR28 ;  /* 0x8000001c16167e21 */ /* 0x000fe20008010000 */
[----:B------:R-:W-:Y:S02]  /*66a0*/  HADD2.F32 R17, -RZ, R16.H0_H0 ;  /* 0x20000010ff117230 */ /* 0x000fe40000004100 */
[----:B------:R-:W-:Y:S01]  /*66b0*/  FADD.FTZ R7, R7, R41 ;  /* 0x0000002907077221 */ /* 0x000fe20000010000 */
[----:B------:R-:W-:Y:S01]  /*66c0*/  FADD.FTZ R56, R56, R18 ;  /* 0x0000001238387221 */ /* 0x000fe20000010000 */
[----:B------:R-:W-:Y:S01]  /*66d0*/  FFMA.FTZ R57, R18, R19, R57 ;  /* 0x0000001312397223 */ /* 0x000fe20000010039 */
[----:B------:R-:W-:-:S02]  /*66e0*/  HADD2.F32 R16, -RZ, R10.H0_H0 ;  /* 0x2000000aff107230 */ /* 0x000fc40000004100 */
[----:B------:R-:W-:Y:S01]  /*66f0*/  FMUL.FTZ R18, R4, R18 ;  /* 0x0000001204127220 */ /* 0x000fe20000410000 */
[----:B------:R-:W-:Y:S01]  /*6700*/  FMUL.FTZ R22, R22, UR16 ;  /* 0x0000001016167c20 */ /* 0x000fe20008410000 */
[----:B------:R-:W-:Y:S01]  /*6710*/  FADD.FTZ R7, R7, R17 ;  /* 0x0000001107077221 */ /* 0x000fe20000010000 */
[----:B------:R-:W-:Y:S02]  /*6720*/  HADD2.F32 R14, -RZ, R14.H0_H0 ;  /* 0x2000000eff0e7230 */ /* 0x000fe40000004100 */
[----:B------:R-:W-:Y:S01]  /*6730*/  FADD.FTZ R10, R21, R18 ;  /* 0x00000012150a7221 */ /* 0x000fe20000010000 */
[----:B------:R-:W-:Y:S01]  /*6740*/  FFMA.FTZ R19, R19, R18, R24 ;  /* 0x0000001213137223 */ /* 0x000fe20000010018 */
[----:B------:R-:W-:Y:S01]  /*6750*/  FADD.FTZ R18, R16, -UR28 ;  /* 0x8000001c10127e21 */ /* 0x000fe20008010000 */
[----:B------:R-:W-:Y:S01]  /*6760*/  FFMA.FTZ R6, R17, R22, R6 ;  /* 0x0000001611067223 */ /* 0x000fe20000010006 */
[----:B------:R-:W-:Y:S01]  /*6770*/  FMUL.FTZ R17, R5, R17 ;  /* 0x0000001105117220 */ /* 0x000fe20000410000 */
        /* <DEDUP_REMOVED lines=8> */
[----:B------:R-:W-:Y:S02]  /*6800*/  HADD2.F32 R16, -RZ, R9.H0_H0 ;  /* 0x20000009ff107230 */ /* 0x000fe40000004100 */
[----:B------:R-:W-:Y:S01]  /*6810*/  FADD.FTZ R21, R10, R17 ;  /* 0x000000110a157221 */ /* 0x000fe20000010000 */
[----:B------:R-:W-:Y:S01]  /*6820*/  FADD.FTZ R15, R15, -UR28 ;  /* 0x8000001c0f0f7e21 */ /* 0x000fe20008010000 */
[----:B------:R-:W-:-:S02]  /*6830*/  HADD2.F32 R9, -RZ, R40.H1_H1 ;  /* 0x30000028ff097230 */ /* 0x000fc40000004100 */
[----:B------:R-:W-:Y:S01]  /*6840*/  FFMA.FTZ R18, R18, R17, R19 ;  /* 0x0000001112127223 */ /* 0x000fe20000010013 */
[----:B------:R-:W-:Y:S01]  /*6850*/  FADD.FTZ R10, R16, -UR28 ;  /* 0x8000001c100a7e21 */ /* 0x000fe20008010000 */
[----:B------:R-:W-:Y:S02]  /*6860*/  HADD2.F32 R16, -RZ, R13.H1_H1 ;  /* 0x3000000dff107230 */ /* 0x000fe40000004100 */
[----:B------:R-:W-:Y:S01]  /*6870*/  FMUL.FTZ R15, R15, UR16 ;  /* 0x000000100f0f7c20 */ /* 0x000fe20008410000 */
[----:B------:R-:W-:Y:S01]  /*6880*/  FADD.FTZ R14, R14, -UR28 ;  /* 0x8000001c0e0e7e21 */ /* 0x000fe20008010000 */
[----:B------:R-:W-:Y:S01]  /*6890*/  FMUL.FTZ R13, R10, UR16 ;  /* 0x000000100a0d7c20 */ /* 0x000fe20008410000 */
        /* <DEDUP_REMOVED lines=8> */
[----:B------:R-:W-:Y:S01]  /*6920*/  FMUL.FTZ R14, R14, UR16 ;  /* 0x000000100e0e7c20 */ /* 0x000fe20008410000 */
[----:B------:R-:W-:Y:S02]  /*6930*/  HADD2.F32 R8, -RZ, R8.H0_H0 ;  /* 0x20000008ff087230 */ /* 0x000fe40000004100 */
[----:B------:R-:W-:Y:S01]  /*6940*/  FFMA.FTZ R15, R13, R16, R18 ;  /* 0x000000100d0f7223 */ /* 0x000fe20000010012 */
[----:B------:R-:W-:Y:S02]  /*6950*/  HADD2.F32 R12, -RZ, R12.H0_H0 ;  /* 0x2000000cff0c7230 */ /* 0x000fe40000004100 */
[----:B------:R-:W-:Y:S01]  /*6960*/  FMUL.FTZ R13, R5, R9 ;  /* 0x00000009050d7220 */ /* 0x000fe20000410000 */
[----:B------:R-:W-:Y:S01]  /*6970*/  FADD.FTZ R7, R7, R9 ;  /* 0x0000000907077221 */ /* 0x000fe20000010000 */
[----:B------:R-:W-:Y:S01]  /*6980*/  FFMA.FTZ R6, R9, R14, R6 ;  /* 0x0000000e09067223 */ /* 0x000fe20000010006 */
[----:B------:R-:W-:Y:S01]  /*6990*/  FADD.FTZ R9, R8, -UR28 ;  /* 0x8000001c08097e21 */ /* 0x000fe20008010000 */
[----:B------:R-:W-:-:S02]  /*69a0*/  HADD2.F32 R8, -RZ, R11.H1_H1 ;  /* 0x3000000bff087230 */ /* 0x000fc40000004100 */
[----:B------:R-:W-:Y:S01]  /*69b0*/  FADD.FTZ R12, R12, -UR28 ;  /* 0x8000001c0c0c7e21 */ /* 0x000fe20008010000 */
[----:B------:R-:W-:Y:S01]  /*69c0*/  FADD.FTZ R21, R10, R21 ;  /* 0x000000150a157221 */ /* 0x000fe20000010000 */
[----:B------:R-:W-:Y:S01]  /*69d0*/  FFMA.FTZ R15, R14, R13, R15 ;  /* 0x0000000d0e0f7223 */ /* 0x000fe2000001000f */
[----:B------:R-:W-:Y:S02]  /*69e0*/  HADD2.F32 R35, -RZ, R35.H1_H1 ;  /* 0x30000023ff237230 */ /* 0x000fe40000004100 */
[----:B------:R-:W-:Y:S01]  /*69f0*/  FMUL.FTZ R14, R9, UR16 ;  /* 0x00000010090e7c20 */ /* 0x000fe20008410000 */
[----:B------:R-:W-:Y:S01]  /*6a00*/  FMUL.FTZ R12, R12, UR16 ;  /* 0x000000100c0c7c20 */ /* 0x000fe20008410000 */
[--C-:B------:R-:W-:Y:S02]  /*6a10*/  HADD2.F32 R11, -RZ, R44.reuse.H0_H0 ;  /* 0x2000002cff0b7230 */ /* 0x100fe40000004100 */
[----:B------:R-:W-:Y:S01]  /*6a20*/  FMUL.FTZ R9, R4, R8 ;  /* 0x0000000804097220 */ /* 0x000fe20000410000 */
[----:B------:R-:W-:Y:S01]  /*6a30*/  FADD.FTZ R10, R21, R16 ;  /* 0x00000010150a7221 */ /* 0x000fe20000010000 */
[----:B------:R-:W-:Y:S01]  /*6a40*/  FADD.FTZ R7, R7, R35 ;  /* 0x0000002307077221 */ /* 0x000fe20000010000 */
[----:B------:R-:W-:Y:S01]  /*6a50*/  FFMA.FTZ R6, R35, R12, R6 ;  /* 0x0000000c23067223 */ /* 0x000fe20000010006 */
[----:B------:R-:W-:Y:S01]  /*6a60*/  FMUL.FTZ R35, R5, R35 ;  /* 0x0000002305237220 */ /* 0x000fe20000410000 */
[----:B------:R-:W-:Y:S01]  /*6a70*/  FFMA.FTZ R15, R14, R9, R15 ;  /* 0x000000090e0f7223 */ /* 0x000fe2000001000f */
[----:B------:R-:W-:Y:S01]  /*6a80*/  FADD.FTZ R11, R11, -UR28 ;  /* 0x8000001c0b0b7e21 */ /* 0x000fe20008010000 */
[----:B------:R-:W-:Y:S01]  /*6a90*/  FADD.FTZ R10, R13, R10 ;  /* 0x0000000a0d0a7221 */ /* 0x000fe20000010000 */
[----:B------:R-:W-:Y:S01]  /*6aa0*/  FADD.FTZ R56, R56, R8 ;  /* 0x0000000838387221 */ /* 0x000fe20000010000 */
[----:B------:R-:W-:Y:S01]  /*6ab0*/  FFMA.FTZ R57, R8, R14, R57 ;  /* 0x0000000e08397223 */ /* 0x000fe20000010039 */
[----:B------:R-:W-:-:S02]  /*6ac0*/  HADD2.F32 R44, -RZ, R44.H1_H1 ;  /* 0x3000002cff2c7230 */ /* 0x000fc40000004100 */
[----:B------:R-:W-:Y:S01]  /*6ad0*/  FFMA.FTZ R15, R12, R35, R15 ;  /* 0x000000230c0f7223 */ /* 0x000fe2000001000f */
[--C-:B------:R-:W-:Y:S02]  /*6ae0*/  HADD2.F32 R8, -RZ, R45.reuse.H0_H0 ;  /* 0x2000002dff087230 */ /* 0x100fe40000004100 */
[----:B------:R-:W-:Y:S01]  /*6af0*/  FMUL.FTZ R12, R11, UR16 ;  /* 0x000000100b0c7c20 */ /* 0x000fe20008410000 */
[----:B------:R-:W-:Y:S01]  /*6b00*/  FADD.FTZ R10, R10, R9 ;  /* 0x000000090a0a7221 */ /* 0x000fe20000010000 */
[----:B------:R-:W-:Y:S01]  /*6b10*/  FADD.FTZ R44, R44, -UR28 ;  /* 0x8000001c2c2c7e21 */ /* 0x000fe20008010000 */
[----:B------:R-:W-:Y:S02]  /*6b20*/  HADD2.F32 R45, -RZ, R45.H1_H1 ;  /* 0x3000002dff2d7230 */ /* 0x000fe40000004100 */
[----:B------:R-:W-:Y:S01]  /*6b30*/  FMUL.FTZ R9, R4, R8 ;  /* 0x0000000804097220 */ /* 0x000fe20000410000 */
[----:B------:R-:W-:Y:S01]  /*6b40*/  FADD.FTZ R56, R56, R8 ;  /* 0x0000000838387221 */ /* 0x000fe20000010000 */
[----:B------:R-:W-:Y:S01]  /*6b50*/  FFMA.FTZ R57, R8, R12, R57 ;  /* 0x0000000c08397223 */ /* 0x000fe20000010039 */
[----:B------:R-:W-:Y:S01]  /*6b60*/  FADD.FTZ R10, R35, R10 ;  /* 0x0000000a230a7221 */ /* 0x000fe20000010000 */
[----:B------:R-:W-:-:S02]  /*6b70*/  HADD2.F32 R8, -RZ, R46.H0_H0 ;  /* 0x2000002eff087230 */ /* 0x000fc40000004100 */
[----:B------:R-:W-:Y:S01]  /*6b80*/  FMUL.FTZ R44, R44, UR16 ;  /* 0x000000102c2c7c20 */ /* 0x000fe20008410000 */
[----:B------:R-:W-:Y:S01]  /*6b90*/  FFMA.FTZ R15, R12, R9, R15 ;  /* 0x000000090c0f7223 */ /* 0x000fe2000001000f */
[----:B------:R-:W-:Y:S01]  /*6ba0*/  FADD.FTZ R10, R10, R9 ;  /* 0x000000090a0a7221 */ /* 0x000fe20000010000 */
[----:B------:R-:W-:Y:S01]  /*6bb0*/  FADD.FTZ R7, R7, R45 ;  /* 0x0000002d07077221 */ /* 0x000fe20000010000 */
[----:B------:R-:W-:Y:S01]  /*6bc0*/  FADD.FTZ R9, R8, -UR28 ;  /* 0x8000001c08097e21 */ /* 0x000fe20008010000 */
[--C-:B------:R-:W-:Y:S02]  /*6bd0*/  HADD2.F32 R8, -RZ, R47.reuse.H0_H0 ;  /* 0x2000002fff087230 */ /* 0x100fe40000004100 */
[----:B------:R-:W-:Y:S01]  /*6be0*/  FFMA.FTZ R6, R45, R44, R6 ;  /* 0x0000002c2d067223 */ /* 0x000fe20000010006 */
[----:B------:R-:W-:Y:S02]  /*6bf0*/  HADD2.F32 R46, -RZ, R46.H1_H1 ;  /* 0x3000002eff2e7230 */ /* 0x000fe40000004100 */
[----:B------:R-:W-:Y:S01]  /*6c00*/  FMUL.FTZ R45, R5, R45 ;  /* 0x0000002d052d7220 */ /* 0x000fe20000410000 */
[----:B------:R-:W-:Y:S01]  /*6c10*/  FMUL.FTZ R12, R9, UR16 ;  /* 0x00000010090c7c20 */ /* 0x000fe20008410000 */
[----:B------:R-:W-:Y:S01]  /*6c20*/  FMUL.FTZ R9, R4, R8 ;  /* 0x0000000804097220 */ /* 0x000fe20000410000 */
[----:B------:R-:W-:-:S02]  /*6c30*/  HADD2.F32 R47, -RZ, R47.H1_H1 ;  /* 0x3000002fff2f7230 */ /* 0x000fc40000004100 */
[----:B------:R-:W-:Y:S01]  /*6c40*/  FADD.FTZ R10, R45, R10 ;  /* 0x0000000a2d0a7221 */ /* 0x000fe20000010000 */
[----:B------:R-:W-:Y:S01]  /*6c50*/  FFMA.FTZ R15, R44, R45, R15 ;  /* 0x0000002d2c0f7223 */ /* 0x000fe2000001000f */
[----:B------:R-:W-:Y:S01]  /*6c60*/  FADD.FTZ R46, R46, -UR28 ;  /* 0x8000001c2e2e7e21 */ /* 0x000fe20008010000 */
[----:B------:R-:W-:Y:S01]  /*6c70*/  FADD.FTZ R56, R56, R8 ;  /* 0x0000000838387221 */ /* 0x000fe20000010000 */
[----:B------:R-:W-:Y:S01]  /*6c80*/  FFMA.FTZ R57, R8, R12, R57 ;  /* 0x0000000c08397223 */ /* 0x000fe20000010039 */
[----:B------:R-:W-:Y:S01]  /*6c90*/  FADD.FTZ R10, R10, R9 ;  /* 0x000000090a0a7221 */ /* 0x000fe20000010000 */
[----:B------:R-:W-:Y:S01]  /*6ca0*/  FFMA.FTZ R15, R12, R9, R15 ;  /* 0x000000090c0f7223 */ /* 0x000fe2000001000f */
[----:B------:R-:W-:Y:S01]  /*6cb0*/  FMUL.FTZ R46, R46, UR16 ;  /* 0x000000102e2e7c20 */ /* 0x000fe20008410000 */
[--C-:B------:R-:W-:Y:S02]  /*6cc0*/  HADD2.F32 R8, -RZ, R48.reuse.H0_H0 ;  /* 0x20000030ff087230 */ /* 0x100fe40000004100 */
[----:B------:R-:W-:Y:S01]  /*6cd0*/  FMUL.FTZ R9, R5, R47 ;  /* 0x0000002f05097220 */ /* 0x000fe20000410000 */
[----:B------:R-:W-:-:S02]  /*6ce0*/  HADD2.F32 R48, -RZ, R48.H1_H1 ;  /* 0x30000030ff307230 */ /* 0x000fc40000004100 */
[----:B------:R-:W-:Y:S01]  /*6cf0*/  FADD.FTZ R7, R7, R47 ;  /* 0x0000002f07077221 */ /* 0x000fe20000010000 */
[----:B------:R-:W-:Y:S02]  /*6d00*/  HADD2.F32 R11, -RZ, R50.H0_H0 ;  /* 0x20000032ff0b7230 */ /* 0x000fe40000004100 */
[----:B------:R-:W-:Y:S01]  /*6d10*/  FADD.FTZ R10, R9, R10 ;  /* 0x0000000a090a7221 */ /* 0x000fe20000010000 */
[----:B------:R-:W-:Y:S01]  /*6d20*/  FFMA.FTZ R15, R46, R9, R15 ;  /* 0x000000092e0f7223 */ /* 0x000fe2000001000f */
[----:B------:R-:W-:Y:S01]  /*6d30*/  FADD.FTZ R9, R8, -UR28 ;  /* 0x8000001c08097e21 */ /* 0x000fe20008010000 */
[--C-:B------:R-:W-:Y:S02]  /*6d40*/  HADD2.F32 R8, -RZ, R49.reuse.H0_H0 ;  /* 0x20000031ff087230 */ /* 0x100fe40000004100 */
[----:B------:R-:W-:Y:S01]  /*6d50*/  FADD.FTZ R48, R48, -UR28 ;  /* 0x8000001c30307e21 */ /* 0x000fe20008010000 */
[----:B------:R-:W-:Y:S02]  /*6d60*/  HADD2.F32 R49, -RZ, R49.H1_H1 ;  /* 0x30000031ff317230 */ /* 0x000fe40000004100 */
[----:B------:R-:W-:Y:S01]  /*6d70*/  FMUL.FTZ R12, R9, UR16 ;  /* 0x00000010090c7c20 */ /* 0x000fe20008410000 */
        /* <DEDUP_REMOVED lines=8> */
[----:B------:R-:W-:Y:S01]  /*6e00*/  FFMA.FTZ R15, R12, R9, R15 ;  /* 0x000000090c0f7223 */ /* 0x000fe2000001000f */
[----:B------:R-:W-:-:S02]  /*6e10*/  HADD2.F32 R8, -RZ, R51.H0_H0 ;  /* 0x20000033ff087230 */ /* 0x000fc40000004100 */
        /* <DEDUP_REMOVED lines=8> */
[----:B------:R-:W-:Y:S01]  /*6ea0*/  FADD.FTZ R10, R49, R10 ;  /* 0x0000000a310a7221 */ /* 0x000fe20000010000 */
[----:B------:R-:W-:-:S02]  /*6eb0*/  HADD2.F32 R51, -RZ, R51.H1_H1 ;  /* 0x30000033ff337230 */ /* 0x000fc40000004100 */
[----:B------:R-:W-:Y:S01]  /*6ec0*/  FADD.FTZ R50, R50, -UR28 ;  /* 0x8000001c32327e21 */ /* 0x000fe20008010000 */
[--C-:B------:R-:W-:Y:S02]  /*6ed0*/  HADD2.F32 R8, -RZ, R87.reuse.H0_H0 ;  /* 0x20000057ff087230 */ /* 0x100fe40000004100 */
[----:B------:R-:W-:Y:S01]  /*6ee0*/  FFMA.FTZ R15, R12, R9, R15 ;  /* 0x000000090c0f7223 */ /* 0x000fe2000001000f */
[----:B------:R-:W-:Y:S01]  /*6ef0*/  FADD.FTZ R10, R10, R9 ;  /* 0x000000090a0a7221 */ /* 0x000fe20000010000 */
[----:B------:R-:W-:Y:S02]  /*6f00*/  HADD2.F32 R12, -RZ, R88.H0_H0 ;  /* 0x20000058ff0c7230 */ /* 0x000fe40000004100 */
[----:B------:R-:W-:Y:S01]  /*6f10*/  FMUL.FTZ R9, R5, R51 ;  /* 0x0000003305097220 */ /* 0x000fe20000410000 */
[----:B------:R-:W-:Y:S01]  /*6f20*/  FMUL.FTZ R50, R50, UR16 ;  /* 0x0000001032327c20 */ /* 0x000fe20008410000 */
[----:B------:R-:W-:Y:S01]  /*6f30*/  FADD.FTZ R8, R8, -UR28 ;  /* 0x8000001c08087e21 */ /* 0x000fe20008010000 */
[----:B------:R-:W-:-:S02]  /*6f40*/  HADD2.F32 R87, -RZ, R87.H1_H1 ;  /* 0x30000057ff577230 */ /* 0x000fc40000004100 */
        /* <DEDUP_REMOVED lines=8> */
[----:B------:R-:W-:Y:S02]  /*6fd0*/  HADD2.F32 R11, -RZ, R89.H0_H0 ;  /* 0x20000059ff0b7230 */ /* 0x000fe40000004100 */
[----:B------:R-:W-:Y:S01]  /*6fe0*/  FMUL.FTZ R10, R5, R9 ;  /* 0x00000009050a7220 */ /* 0x000fe20000410000 */
[----:B------:R-:W-:Y:S01]  /*6ff0*/  FMUL.FTZ R87, R87, UR16 ;  /* 0x0000001057577c20 */ /* 0x000fe20008410000 */
[----:B------:R-:W-:-:S02]  /*7000*/  HADD2.F32 R15, -RZ, R90.H0_H0 ;  /* 0x2000005aff0f7230 */ /* 0x000fc40000004100 */
[----:B------:R-:W-:Y:S01]  /*7010*/  FADD.FTZ R7, R7, R51 ;  /* 0x0000003307077221 */ /* 0x000fe20000010000 */
        /* <DEDUP_REMOVED lines=8> */
[----:B------:R-:W-:Y:S01]  /*70a0*/  FFMA.FTZ R6, R51, R50, R6 ;  /* 0x0000003233067223 */ /* 0x000fe20000010006 */
[----:B------:R-:W-:Y:S01]  /*70b0*/  FADD.FTZ R13, R13, R10 ;  /* 0x0000000a0d0d7221 */ /* 0x000fe20000010000 */
[----:B------:R-:W-:Y:S01]  /*70c0*/  FFMA.FTZ R14, R11, R10, R14 ;  /* 0x0000000a0b0e7223 */ /* 0x000fe2000001000e */
        /* <DEDUP_REMOVED lines=8> */
[----:B------:R-:W-:Y:S01]  /*7150*/  FFMA.FTZ R8, R15, R11, R8 ;  /* 0x0000000b0f087223 */ /* 0x000fe20000010008 */
[----:B------:R-:W-:Y:S01]  /*7160*/  FADD.FTZ R10, R56, R15 ;  /* 0x0000000f380a7221 */ /* 0x000fe20000010000 */
[----:B------:R-:W-:Y:S01]  /*7170*/  FADD.FTZ R11, R7, R17 ;  /* 0x00000011070b7221 */ /* 0x000fe20000010000 */
[----:B------:R-:W-:Y:S01]  /*7180*/  FFMA.FTZ R9, R17, R89, R6 ;  /* 0x0000005911097223 */ /* 0x000fe20000010006 */
[----:B------:R-:W-:Y:S06]  /*7190*/  BRA `(.L_x_711) ;  /* 0x0000004800007947 */ /* 0x000fec0003800000 */
.L_x_710:
[--C-:B------:R-:W-:Y:S02]  /*71a0*/  HADD2.F32 R6, -RZ, R114.reuse.H0_H0 ;  /* 0x20000072ff067230 */ /* 0x100fe40000004100 */
[----:B------:R-:W-:Y:S02]  /*71b0*/  HADD2.F32 R7, -RZ, R114.H1_H1 ;  /* 0x30000072ff077230 */ /* 0x000fe40000004100 */
[--C-:B------:R-:W-:Y:S02]  /*71c0*/  HADD2.F32 R69, -RZ, R76.reuse.H0_H0 ;  /* 0x2000004cff457230 */ /* 0x100fe40000004100 */
[----:B------:R-:W-:Y:S01]  /*71d0*/  FADD.FTZ R6, R6, -UR28 ;  /* 0x8000001c06067e21 */ /* 0x000fe20008010000 */
[----:B------:R-:W-:Y:S02]  /*71e0*/  HADD2.F32 R75, -RZ, R76.H1_H1 ;  /* 0x3000004cff4b7230 */ /* 0x000fe40000004100 */
[----:B------:R-:W-:Y:S01]  /*71f0*/  FADD.FTZ R7, R7, -UR28 ;  /* 0x8000001c07077e21 */ /* 0x000fe20008010000 */
[----:B------:R-:W-:-:S02]  /*7200*/  HADD2.F32 R68, -RZ, R83.H1_H1 ;  /* 0x30000053ff447230 */ /* 0x000fc40000004100 */
[----:B------:R-:W-:Y:S01]  /*7210*/  FMUL.FTZ R6, R6, UR16 ;  /* 0x0000001006067c20 */ /* 0x000fe20008410000 */
[----:B------:R-:W-:Y:S01]  /*7220*/  FADD.FTZ R69, R69, -UR28 ;  /* 0x8000001c45457e21 */ /* 0x000fe20008010000 */
[----:B------:R-:W-:Y:S01]  /*7230*/  FMUL.FTZ R7, R7, UR16 ;  /* 0x0000001007077c20 */ /* 0x000fe20008410000 */
[----:B------:R-:W-:Y:S01]  /*7240*/  FADD.FTZ R75, R75, -UR28 ;  /* 0x8000001c4b4b7e21 */ /* 0x000fe20008010000 */
[--C-:B-----5:R-:W-:Y:S01]  /*7250*/  FFMA.FTZ R56, R5, R6, R3.reuse ;  /* 0x0000000605387223 */ /* 0x120fe20000010003 */
[----:B------:R-:W-:Y:S01]  /*7260*/  FMUL.FTZ R69, R69, UR16 ;  /* 0x0000001045457c20 */ /* 0x000fe20008410000 */
[--C-:B------:R-:W-:Y:S01]  /*7270*/  FFMA.FTZ R54, R4, R7, R2.reuse ;  /* 0x0000000704367223 */ /* 0x100fe20000010002 */
[----:B------:R-:W-:Y:S01]  /*7280*/  FMUL.FTZ R75, R75, UR16 ;  /* 0x000000104b4b7c20 */ /* 0x000fe20008410000 */
[----:B------:R-:W-:Y:S01]  /*7290*/  FMUL.FTZ R58, R56, -1.4426950216293334961 ;  /* 0xbfb8aa3b383a7820 */ /* 0x000fe20000410000 */
[----:B------:R-:W-:Y:S01]  /*72a0*/  FFMA.FTZ R53, R5, R69, R3 ;  /* 0x0000004505357223 */ /* 0x000fe20000010003 */
[----:B------:R-:W-:Y:S01]  /*72b0*/  FMUL.FTZ R59, R54, -1.4426950216293334961 ;  /* 0xbfb8aa3b363b7820 */ /* 0x000fe20000410000 */
[----:B------:R-:W-:Y:S01]  /*72c0*/  FFMA.FTZ R55, R4, R75, R2 ;  /* 0x0000004b04377223 */ /* 0x000fe20000010002 */
[----:B------:R-:W-:-:S02]  /*72d0*/  HADD2.F32 R60, -RZ, R84.H1_H1 ;  /* 0x30000054ff3c7230 */ /* 0x000fc40000004100 */
[----:B------:R-:W-:Y:S01]  /*72e0*/  FMUL.FTZ R74, R53, -1.4426950216293334961 ;  /* 0xbfb8aa3b354a7820 */ /* 0x000fe20000410000 */
[----:B------:R-:W0:Y:S01]  /*72f0*/  MUFU.EX2 R58, R58 ;  /* 0x0000003a003a7308 */ /* 0x000e220000000800 */
[----:B------:R-:W-:Y:S01]  /*7300*/  FMUL.FTZ R57, R55, -1.4426950216293334961 ;  /* 0xbfb8aa3b37397820 */ /* 0x000fe20000410000 */
[----:B------:R-:W-:Y:S01]  /*7310*/  FADD.FTZ R68, R68, -UR28 ;  /* 0x8000001c44447e21 */ /* 0x000fe20008010000 */
[--C-:B------:R-:W-:Y:S01]  /*7320*/  HADD2.F32 R73, -RZ, R82.reuse.H1_H1 ;  /* 0x30000052ff497230 */ /* 0x100fe20000004100 */
[----:B------:R-:W1:Y:S01]  /*7330*/  MUFU.EX2 R59, R59 ;  /* 0x0000003b003b7308 */ /* 0x000e620000000800 */
[----:B------:R-:W-:Y:S02]  /*7340*/  HADD2.F32 R64, -RZ, R82.H0_H0 ;  /* 0x20000052ff407230 */ /* 0x000fe40000004100 */
[----:B------:R-:W-:Y:S01]  /*7350*/  FMUL.FTZ R68, R68, UR16 ;  /* 0x0000001044447c20 */ /* 0x000fe20008410000 */
[--C-:B------:R-:W-:Y:S01]  /*7360*/  HADD2.F32 R96, -RZ, R30.reuse.H1_H1 ;  /* 0x3000001eff607230 */ /* 0x100fe20000004100 */
[----:B------:R-:W2:Y:S01]  /*7370*/  MUFU.EX2 R74, R74 ;  /* 0x0000004a004a7308 */ /* 0x000ea20000000800 */
[----:B------:R-:W-:Y:S01]  /*7380*/  FADD.FTZ R73, R73, -UR28 ;  /* 0x8000001c49497e21 */ /* 0x000fe20008010000 */
[----:B------:R-:W-:Y:S01]  /*7390*/  FADD.FTZ R64, R64, -UR28 ;  /* 0x8000001c40407e21 */ /* 0x000fe20008010000 */
[----:B------:R-:W-:Y:S01]  /*73a0*/  HADD2.F32 R30, -RZ, R30.H0_H0 ;  /* 0x2000001eff1e7230 */ /* 0x000fe20000004100 */
[----:B------:R-:W3:Y:S01]  /*73b0*/  MUFU.EX2 R57, R57 ;  /* 0x0000003900397308 */ /* 0x000ee20000000800 */
[----:B------:R-:W-:Y:S01]  /*73c0*/  FMUL.FTZ R73, R73, UR16 ;  /* 0x0000001049497c20 */ /* 0x000fe20008410000 */
[----:B0-----:R-:W-:Y:S01]  /*73d0*/  FADD.FTZ R58, R58, 1 ;  /* 0x3f8000003a3a7421 */ /* 0x001fe20000010000 */
[----:B------:R-:W-:-:S03]  /*73e0*/  FMUL.FTZ R64, R64, UR16 ;  /* 0x0000001040407c20 */ /* 0x000fc60008410000 */
[----:B------:R0:W4:Y:S01]  /*73f0*/  MUFU.RCP R76, R58 ;  /* 0x0000003a004c7308 */ /* 0x0001220000001000 */
[----:B-1----:R-:W-:Y:S01]  /*7400*/  FADD.FTZ R59, R59, 1 ;  /* 0x3f8000003b3b7421 */ /* 0x002fe20000010000 */
[----:B------:R-:W-:Y:S01]  /*7410*/  FFMA.FTZ R61, R4, R64, R2 ;  /* 0x00000040043d7223 */ /* 0x000fe20000010002 */
[----:B--2---:R-:W-:-:S05]  /*7420*/  FADD.FTZ R74, R74, 1 ;  /* 0x3f8000004a4a7421 */ /* 0x004fca0000010000 */
[----:B------:R1:W2:Y:S01]  /*7430*/  MUFU.RCP R67, R59 ;  /* 0x0000003b00437308 */ /* 0x0002a20000001000 */
[----:B---3--:R-:W-:Y:S01]  /*7440*/  FADD.FTZ R57, R57, 1 ;  /* 0x3f80000039397421 */ /* 0x008fe20000010000 */
[----:B0-----:R-:W-:-:S06]  /*7450*/  HADD2.F32 R58, -RZ, R93.H1_H1 ;  /* 0x3000005dff3a7230 */ /* 0x001fcc0000004100 */
[----:B------:R-:W0:Y:S01]  /*7460*/  MUFU.RCP R74, R74 ;  /* 0x0000004a004a7308 */ /* 0x000e220000001000 */
[----:B-1----:R-:W-:Y:S02]  /*7470*/  HADD2.F32 R59, -RZ, R83.H0_H0 ;  /* 0x20000053ff3b7230 */ /* 0x002fe40000004100 */
[----:B----4-:R-:W-:Y:S01]  /*7480*/  FMUL.FTZ R60, R60, R76 ;  /* 0x0000004c3c3c7220 */ /* 0x010fe20000410000 */
[----:B------:R-:W-:-:S04]  /*7490*/  FADD.FTZ R76, -R76, 1 ;  /* 0x3f8000004c4c7421 */ /* 0x000fc80000010100 */
[----:B------:R-:W-:Y:S01]  /*74a0*/  FFMA.FTZ R76, R56, R76, 1 ;  /* 0x3f800000384c7423 */ /* 0x000fe2000001004c */
[----:B------:R-:W-:Y:S01]  /*74b0*/  FFMA.FTZ R56, R4, R68, R2 ;  /* 0x0000004404387223 */ /* 0x000fe20000010002 */
[----:B------:R1:W3:Y:S01]  /*74c0*/  MUFU.RCP R65, R57 ;  /* 0x0000003900417308 */ /* 0x0002e20000001000 */
[----:B--2---:R-:W-:Y:S01]  /*74d0*/  FMUL.FTZ R58, R58, R67 ;  /* 0x000000433a3a7220 */ /* 0x004fe20000410000 */
[----:B------:R-:W-:Y:S01]  /*74e0*/  FADD.FTZ R67, -R67, 1 ;  /* 0x3f80000043437421 */ /* 0x000fe20000010100 */
[----:B------:R-:W-:Y:S01]  /*74f0*/  FMUL.FTZ R83, R56, -1.4426950216293334961 ;  /* 0xbfb8aa3b38537820 */ /* 0x000fe20000410000 */
[----:B------:R-:W-:Y:S02]  /*7500*/  FMUL.FTZ R76, R60, R76 ;  /* 0x0000004c3c4c7220 */ /* 0x000fe40000410000 */
[----:B------:R-:W-:Y:S01]  /*7510*/  FFMA.FTZ R67, R54, R67, 1 ;  /* 0x3f80000036437423 */ /* 0x000fe20000010043 */
[----:B------:R-:W-:Y:S02]  /*7520*/  HADD2.F32 R54, -RZ, R84.H0_H0 ;  /* 0x20000054ff367230 */ /* 0x000fe40000004100 */
[----:B------:R-:W-:Y:S01]  /*7530*/  FFMA.FTZ R84, R5, R73, R3 ;  /* 0x0000004905547223 */ /* 0x000fe20000010003 */
[----:B0-----:R-:W-:Y:S01]  /*7540*/  FMUL.FTZ R59, R59, R74 ;  /* 0x0000004a3b3b7220 */ /* 0x001fe20000410000 */
[----:B------:R-:W-:Y:S01]  /*7550*/  FADD.FTZ R74, -R74, 1 ;  /* 0x3f8000004a4a7421 */ /* 0x000fe20000010100 */
[----:B------:R-:W0:Y:S01]  /*7560*/  MUFU.EX2 R83, R83 ;  /* 0x0000005300537308 */ /* 0x000e220000000800 */
[----:B-1----:R-:W-:-:S02]  /*7570*/  HADD2.F32 R57, -RZ, R70.H1_H1 ;  /* 0x30000046ff397230 */ /* 0x002fc40000004100 */
[----:B------:R-:W-:Y:S01]  /*7580*/  FMUL.FTZ R67, R58, R67 ;  /* 0x000000433a437220 */ /* 0x000fe20000410000 */
[----:B------:R-:W-:Y:S01]  /*7590*/  FFMA.FTZ R74, R53, R74, 1 ;  /* 0x3f800000354a7423 */ /* 0x000fe2000001004a */
[----:B------:R-:W-:Y:S01]  /*75a0*/  FMUL.FTZ R53, R84, -1.4426950216293334961 ;  /* 0xbfb8aa3b54357820 */ /* 0x000fe20000410000 */
[----:B------:R-:W-:Y:S02]  /*75b0*/  HADD2.F32 R70, -RZ, R70.H0_H0 ;  /* 0x20000046ff467230 */ /* 0x000fe40000004100 */
[----:B------:R-:W-:Y:S01]  /*75c0*/  FADD.FTZ R82, RZ, R76 ;  /* 0x0000004cff527221 */ /* 0x000fe20000010000 */
[----:B---3--:R-:W-:Y:S01]  /*75d0*/  FMUL.FTZ R54, R54, R65 ;  /* 0x0000004136367220 */ /* 0x008fe20000410000 */
[----:B------:R-:W-:Y:S01]  /*75e0*/  FADD.FTZ R65, -R65, 1 ;  /* 0x3f80000041417421 */ /* 0x000fe20000010100 */
[----:B------:R-:W-:Y:S01]  /*75f0*/  FMUL.FTZ R74, R59, R74 ;  /* 0x0000004a3b4a7220 */ /* 0x000fe20000410000 */
[----:B------:R-:W1:Y:S02]  /*7600*/  MUFU.EX2 R53, R53 ;  /* 0x0000003500357308 */ /* 0x000e640000000800 */
[----:B------:R-:W-:Y:S01]  /*7610*/  FFMA.FTZ R65, R55, R65, 1 ;  /* 0x3f80000037417423 */ /* 0x000fe20000010041 */
[----:B------:R-:W-:Y:S01]  /*7620*/  FMUL.FTZ R55, R61, -1.4426950216293334961 ;  /* 0xbfb8aa3b3d377820 */ /* 0x000fe20000410000 */
[----:B0-----:R-:W-:Y:S01]  /*7630*/  FADD.FTZ R83, R83, 1 ;  /* 0x3f80000053537421 */ /* 0x001fe20000010000 */
[----:B------:R-:W-:Y:S01]  /*7640*/  FADD.FTZ R82, R82, R74 ;  /* 0x0000004a52527221 */ /* 0x000fe20000010000 */
[----:B------:R-:W-:Y:S01]  /*7650*/  FMUL.FTZ R65, R54, R65 ;  /* 0x0000004136417220 */ /* 0x000fe20000410000 */
[----:B------:R-:W-:-:S02]  /*7660*/  HADD2.F32 R54, -RZ, R81.H1_H1 ;  /* 0x30000051ff367230 */ /* 0x000fc40000004100 */
[----:B------:R-:W0:Y:S04]  /*7670*/  MUFU.EX2 R55, R55 ;  /* 0x0000003700377308 */ /* 0x000e280000000800 */
[----:B------:R-:W2:Y:S01]  /*7680*/  MUFU.RCP R83, R83 ;  /* 0x0000005300537308 */ /* 0x000ea20000001000 */
[----:B-1----:R-:W-:-:S07]  /*7690*/  FADD.FTZ R53, R53, 1 ;  /* 0x3f80000035357421 */ /* 0x002fce0000010000 */
[----:B------:R-:W1:Y:S01]  /*76a0*/  MUFU.RCP R53, R53 ;  /* 0x0000003500357308 */ /* 0x000e620000001000 */
[----:B0-----:R-:W-:-:S07]  /*76b0*/  FADD.FTZ R55, R55, 1 ;  /* 0x3f80000037377421 */ /* 0x001fce0000010000 */
[----:B------:R-:W0:Y:S01]  /*76c0*/  MUFU.RCP R55, R55 ;  /* 0x0000003700377308 */ /* 0x000e220000001000 */
[----:B--2---:R-:W-:Y:S01]  /*76d0*/  FMUL.FTZ R57, R57, R83 ;  /* 0x0000005339397220 */ /* 0x004fe20000410000 */
[----:B------:R-:W-:-:S04]  /*76e0*/  FADD.FTZ R83, -R83, 1 ;  /* 0x3f80000053537421 */ /* 0x000fc80000010100 */
[----:B------:R-:W-:Y:S01]  /*76f0*/  FFMA.FTZ R83, R56, R83, 1 ;  /* 0x3f80000038537423 */ /* 0x000fe20000010053 */
[--C-:B------:R-:W-:Y:S02]  /*7700*/  HADD2.F32 R56, -RZ, R63.reuse.H1_H1 ;  /* 0x3000003fff387230 */ /* 0x100fe40000004100 */
[----:B------:R-:W-:Y:S02]  /*7710*/  HADD2.F32 R63, -RZ, R63.H0_H0 ;  /* 0x2000003fff3f7230 */ /* 0x000fe40000004100 */
[----:B------:R-:W-:Y:S01]  /*7720*/  FMUL.FTZ R83, R57, R83 ;  /* 0x0000005339537220 */ /* 0x000fe20000410000 */
[----:B------:R-:W-:Y:S02]  /*7730*/  HADD2.F32 R57, -RZ, R71.H1_H1 ;  /* 0x30000047ff397230 */ /* 0x000fe40000004100 */
[----:B-1----:R-:W-:Y:S01]  /*7740*/  FMUL.FTZ R56, R56, R53 ;  /* 0x0000003538387220 */ /* 0x002fe20000410000 */
[----:B------:R-:W-:Y:S01]  /*7750*/  FADD.FTZ R53, -R53, 1 ;  /* 0x3f80000035357421 */ /* 0x000fe20000010100 */
[----:B------:R-:W-:-:S03]  /*7760*/  FADD.FTZ R63, R63, -UR28 ;  /* 0x8000001c3f3f7e21 */ /* 0x000fc60008010000 */
[----:B------:R-:W-:Y:S01]  /*7770*/  FFMA.FTZ R84, R84, R53, 1 ;  /* 0x3f80000054547423 */ /* 0x000fe20000010035 */
[--C-:B------:R-:W-:Y:S02]  /*7780*/  HADD2.F32 R53, -RZ, R62.reuse.H1_H1 ;  /* 0x3000003eff357230 */ /* 0x100fe40000004100 */
[----:B------:R-:W-:Y:S01]  /*7790*/  FMUL.FTZ R63, R63, UR16 ;  /* 0x000000103f3f7c20 */ /* 0x000fe20008410000 */
[----:B------:R-:W-:Y:S02]  /*77a0*/  HADD2.F32 R62, -RZ, R62.H0_H0 ;  /* 0x2000003eff3e7230 */ /* 0x000fe40000004100 */
[----:B------:R-:W-:Y:S01]  /*77b0*/  FMUL.FTZ R84, R56, R84 ;  /* 0x0000005438547220 */ /* 0x000fe20000410000 */
[----:B0-----:R-:W-:Y:S01]  /*77c0*/  FMUL.FTZ R53, R53, R55 ;  /* 0x0000003735357220 */ /* 0x001fe20000410000 */
[----:B------:R-:W-:Y:S01]  /*77d0*/  FADD.FTZ R55, -R55, 1 ;  /* 0x3f80000037377421 */ /* 0x000fe20000010100 */
[----:B------:R-:W-:Y:S01]  /*77e0*/  FADD.FTZ R62, R62, -UR28 ;  /* 0x8000001c3e3e7e21 */ /* 0x000fe20008010000 */
[----:B------:R-:W-:-:S02]  /*77f0*/  FADD.FTZ R82, R82, R84 ;  /* 0x0000005452527221 */ /* 0x000fc40000010000 */
[----:B------:R-:W-:Y:S01]  /*7800*/  FFMA.FTZ R55, R61, R55, 1 ;  /* 0x3f8000003d377423 */ /* 0x000fe20000010037 */
[----:B------:R-:W-:Y:S01]  /*7810*/  FFMA.FTZ R61, R5, R63, R3 ;  /* 0x0000003f053d7223 */ /* 0x000fe20000010003 */
[----:B------:R-:W-:Y:S02]  /*7820*/  FMUL.FTZ R62, R62, UR16 ;  /* 0x000000103e3e7c20 */ /* 0x000fe40008410000 */
[----:B------:R-:W-:Y:S01]  /*7830*/  FMUL.FTZ R55, R53, R55 ;  /* 0x0000003735377220 */ /* 0x000fe20000410000 */
[----:B------:R-:W-:Y:S01]  /*7840*/  FMUL.FTZ R58, R61, -1.4426950216293334961 ;  /* 0xbfb8aa3b3d3a7820 */ /* 0x000fe20000410000 */
[----:B------:R-:W-:Y:S01]  /*7850*/  FFMA.FTZ R66, R4, R62, R2 ;  /* 0x0000003e04427223 */ /* 0x000fe20000010002 */
[----:B------:R-:W-:-:S03]  /*7860*/  HADD2.F32 R53, -RZ, R77.H1_H1 ;  /* 0x3000004dff357230 */ /* 0x000fc60000004100 */
        /* <DEDUP_REMOVED lines=8> */
[----:B------:R-:W-:-:S04]  /*78f0*/  FADD.FTZ R58, -R58, 1 ;  /* 0x3f8000003a3a7421 */ /* 0x000fc80000010100 */
[----:B------:R-:W-:Y:S01]  /*7900*/  FFMA.FTZ R58, R61, R58, 1 ;  /* 0x3f8000003d3a7423 */ /* 0x000fe2000001003a */
[----:B------:R-:W-:Y:S02]  /*7910*/  HADD2.F32 R61, -RZ, R81.H0_H0 ;  /* 0x20000051ff3d7230 */ /* 0x000fe40000004100 */
[----:B------:R-:W-:Y:S01]  /*7920*/  FFMA.FTZ R81, R6, R76, RZ ;  /* 0x0000004c06517223 */ /* 0x000fe200000100ff */
[----:B-1----:R-:W-:Y:S01]  /*7930*/  FMUL.FTZ R54, R54, R60 ;  /* 0x0000003c36367220 */ /* 0x002fe20000410000 */
[----:B------:R-:W-:Y:S01]  /*7940*/  FADD.FTZ R60, -R60, 1 ;  /* 0x3f8000003c3c7421 */ /* 0x000fe20000010100 */
[----:B------:R-:W-:Y:S01]  /*7950*/  FMUL.FTZ R58, R70, R58 ;  /* 0x0000003a463a7220 */ /* 0x000fe20000410000 */
[----:B------:R-:W-:Y:S01]  /*7960*/  FADD.FTZ R61, R61, -UR28 ;  /* 0x8000001c3d3d7e21 */ /* 0x000fe20008010000 */
[----:B------:R-:W-:Y:S01]  /*7970*/  FFMA.FTZ R81, R69, R74, R81 ;  /* 0x0000004a45517223 */ /* 0x000fe20000010051 */
[----:B------:R-:W-:Y:S01]  /*7980*/  FFMA.FTZ R66, R66, R60, 1 ;  /* 0x3f80000042427423 */ /* 0x000fe2000001003c */
[----:B------:R-:W-:Y:S01]  /*7990*/  FMUL.FTZ R74, R5, R74 ;  /* 0x0000004a054a7220 */ /* 0x000fe20000410000 */
[----:B------:R-:W-:Y:S01]  /*79a0*/  FMUL.FTZ R61, R61, UR16 ;  /* 0x000000103d3d7c20 */ /* 0x000fe20008410000 */
[----:B------:R-:W-:Y:S01]  /*79b0*/  FFMA.FTZ R81, R73, R84, R81 ;  /* 0x0000005449517223 */ /* 0x000fe20000010051 */
[----:B------:R-:W-:Y:S01]  /*79c0*/  FMUL.FTZ R54, R54, R66 ;  /* 0x0000004236367220 */ /* 0x000fe20000410000 */
[C---:B------:R-:W-:Y:S01]  /*79d0*/  FMUL.FTZ R84, R5.reuse, R84 ;  /* 0x0000005405547220 */ /* 0x040fe20000410000 */
[----:B------:R-:W-:Y:S01]  /*79e0*/  FFMA.FTZ R60, R5, R61, R3 ;  /* 0x0000003d053c7223 */ /* 0x000fe20000010003 */
[----:B------:R-:W-:Y:S01]  /*79f0*/  FADD.FTZ R82, R82, R58 ;  /* 0x0000003a52527221 */ /* 0x000fe20000010000 */
[-C--:B------:R-:W-:Y:S01]  /*7a00*/  FFMA.FTZ R81, R63, R58.reuse, R81 ;  /* 0x0000003a3f517223 */ /* 0x080fe20000010051 */
        /* <DEDUP_REMOVED lines=8> */
[----:B------:R-:W-:-:S03]  /*7a90*/  HADD2.F32 R60, -RZ, R71.H0_H0 ;  /* 0x20000047ff3c7230 */ /* 0x000fc60000004100 */
[----:B------:R-:W-:Y:S01]  /*7aa0*/  FMUL.FTZ R57, R57, R59 ;  /* 0x0000003b39397220 */ /* 0x000fe20000410000 */
[--C-:B------:R-:W-:Y:S02]  /*7ab0*/  HADD2.F32 R59, -RZ, R72.reuse.H1_H1 ;  /* 0x30000048ff3b7230 */ /* 0x100fe40000004100 */
[----:B------:R-:W-:Y:S01]  /*7ac0*/  FADD.FTZ R60, R60, -UR28 ;  /* 0x8000001c3c3c7e21 */ /* 0x000fe20008010000 */
[----:B------:R-:W-:Y:S02]  /*7ad0*/  HADD2.F32 R72, -RZ, R72.H0_H0 ;  /* 0x20000048ff487230 */ /* 0x000fe40000004100 */
[----:B------:R-:W-:Y:S01]  /*7ae0*/  FADD.FTZ R82, R82, R57 ;  /* 0x0000003952527221 */ /* 0x000fe20000010000 */
[-C--:B------:R-:W-:Y:S01]  /*7af0*/  FFMA.FTZ R81, R61, R57.reuse, R81 ;  /* 0x000000393d517223 */ /* 0x080fe20000010051 */
[----:B------:R-:W-:Y:S01]  /*7b00*/  FMUL.FTZ R60, R60, UR16 ;  /* 0x000000103c3c7c20 */ /* 0x000fe20008410000 */
[----:B------:R-:W-:Y:S01]  /*7b10*/  FADD.FTZ R59, R59, -UR28 ;  /* 0x8000001c3b3b7e21 */ /* 0x000fe20008010000 */
[----:B------:R-:W-:-:S02]  /*7b20*/  FMUL.FTZ R57, R5, R57 ;  /* 0x0000003905397220 */ /* 0x000fc40000410000 */
[----:B------:R-:W-:Y:S01]  /*7b30*/  FFMA.FTZ R71, R4, R60, R2 ;  /* 0x0000003c04477223 */ /* 0x000fe20000010002 */
[----:B------:R-:W-:-:S03]  /*7b40*/  FMUL.FTZ R59, R59, UR16 ;  /* 0x000000103b3b7c20 */ /* 0x000fc60008410000 */
        /* <DEDUP_REMOVED lines=9> */
[----:B------:R-:W-:Y:S01]  /*7be0*/  FFMA.FTZ R66, R7, R71, RZ ;  /* 0x0000004707427223 */ /* 0x000fe200000100ff */
[----:B------:R-:W-:Y:S01]  /*7bf0*/  FADD.FTZ R71, RZ, R71 ;  /* 0x00000047ff477221 */ /* 0x000fe20000010000 */
[----:B------:R-:W-:-:S04]  /*7c00*/  FMUL.FTZ R56, R5, R76 ;  /* 0x0000004c05387220 */ /* 0x000fc80000410000 */
        /* <DEDUP_REMOVED lines=10> */
[----:B------:R-:W-:Y:S01]  /*7cb0*/  FFMA.FTZ R70, R7, R67, RZ ;  /* 0x0000004307467223 */ /* 0x000fe200000100ff */
[----:B------:R-:W-:Y:S02]  /*7cc0*/  HADD2.F32 R7, -RZ, R77.H0_H0 ;  /* 0x2000004dff077230 */ /* 0x000fe40000004100 */
[----:B------:R-:W-:Y:S01]  /*7cd0*/  FMUL.FTZ R56, R72, R56 ;  /* 0x0000003848387220 */ /* 0x000fe20000410000 */
[----:B------:R-:W-:Y:S01]  /*7ce0*/  FADD.FTZ R72, RZ, R67 ;  /* 0x00000043ff487221 */ /* 0x000fe20000010000 */
[-C--:B------:R-:W-:Y:S01]  /*7cf0*/  FFMA.FTZ R70, R75, R65.reuse, R70 ;  /* 0x000000414b467223 */ /* 0x080fe20000010046 */
[----:B------:R-:W-:Y:S01]  /*7d00*/  FADD.FTZ R67, R7, -UR28 ;  /* 0x8000001c07437e21 */ /* 0x000fe20008010000 */
[----:B------:R-:W-:Y:S01]  /*7d10*/  FADD.FTZ R82, R82, R56 ;  /* 0x0000003852527221 */ /* 0x000fe20000010000 */
[----:B------:R-:W-:Y:S01]  /*7d20*/  FADD.FTZ R72, R72, R65 ;  /* 0x0000004148487221 */ /* 0x000fe20000010000 */
[----:B------:R-:W-:Y:S01]  /*7d30*/  FMUL.FTZ R65, R4, R65 ;  /* 0x0000004104417220 */ /* 0x000fe20000410000 */
[----:B------:R-:W-:Y:S01]  /*7d40*/  FMUL.FTZ R67, R67, UR16 ;  /* 0x0000001043437c20 */ /* 0x000fe20008410000 */
[----:B------:R-:W-:Y:S01]  /*7d50*/  FFMA.FTZ R70, R68, R83, R70 ;  /* 0x0000005344467223 */ /* 0x000fe20000010046 */
[----:B------:R-:W-:Y:S01]  /*7d60*/  FADD.FTZ R72, R72, R83 ;  /* 0x0000005348487221 */ /* 0x000fe20000010000 */
[----:B------:R-:W-:Y:S01]  /*7d70*/  FFMA.FTZ R75, R75, R65, R66 ;  /* 0x000000414b4b7223 */ /* 0x000fe20000010042 */
[C---:B------:R-:W-:Y:S01]  /*7d80*/  FFMA.FTZ R77, R4.reuse, R67, R2 ;  /* 0x00000043044d7223 */ /* 0x040fe20000010002 */
[----:B------:R-:W-:Y:S01]  /*7d90*/  FADD.FTZ R71, R71, R65 ;  /* 0x0000004147477221 */ /* 0x000fe20000010000 */
[----:B------:R-:W-:Y:S01]  /*7da0*/  FMUL.FTZ R83, R4, R83 ;  /* 0x0000005304537220 */ /* 0x000fe20000410000 */
[----:B------:R-:W-:Y:S01]  /*7db0*/  FFMA.FTZ R6, R69, R74, R75 ;  /* 0x0000004a45067223 */ /* 0x000fe2000001004b */
[----:B------:R-:W-:Y:S01]  /*7dc0*/  FMUL.FTZ R7, R77, -1.4426950216293334961 ;  /* 0xbfb8aa3b4d077820 */ /* 0x000fe20000410000 */
[----:B------:R-:W-:Y:S01]  /*7dd0*/  FADD.FTZ R71, R74, R71 ;  /* 0x000000474a477221 */ /* 0x000fe20000010000 */
[----:B------:R-:W-:Y:S01]  /*7de0*/  FADD.FTZ R72, R72, R55 ;  /* 0x0000003748487221 */ /* 0x000fe20000010000 */
[----:B------:R-:W-:Y:S01]  /*7df0*/  FFMA.FTZ R6, R68, R83, R6 ;  /* 0x0000005344067223 */ /* 0x000fe20000010006 */
[-C--:B------:R-:W-:Y:S01]  /*7e00*/  FFMA.FTZ R70, R64, R55.reuse, R70 ;  /* 0x0000003740467223 */ /* 0x080fe20000010046 */
[----:B------:R-:W-:Y:S01]  /*7e10*/  FADD.FTZ R83, R71, R83 ;  /* 0x0000005347537221 */ /* 0x000fe20000010000 */
[----:B------:R-:W0:Y:S01]  /*7e20*/  MUFU.EX2 R7, R7 ;  /* 0x0000000700077308 */ /* 0x000e220000000800 */
[----:B------:R-:W-:Y:S01]  /*7e30*/  FFMA.FTZ R73, R73, R84, R6 ;  /* 0x0000005449497223 */ /* 0x000fe20000010006 */
[----:B------:R-:W-:Y:S01]  /*7e40*/  FMUL.FTZ R55, R4, R55 ;  /* 0x0000003704377220 */ /* 0x000fe20000410000 */
[----:B------:R-:W-:Y:S01]  /*7e50*/  FADD.FTZ R83, R84, R83 ;  /* 0x0000005354537221 */ /* 0x000fe20000010000 */
[----:B------:R-:W-:Y:S01]  /*7e60*/  FADD.FTZ R72, R72, R54 ;  /* 0x0000003648487221 */ /* 0x000fe20000010000 */
[-C--:B------:R-:W-:Y:S01]  /*7e70*/  FFMA.FTZ R70, R62, R54.reuse, R70 ;  /* 0x000000363e467223 */ /* 0x080fe20000010046 */
[----:B------:R-:W-:Y:S01]  /*7e80*/  FMUL.FTZ R54, R4, R54 ;  /* 0x0000003604367220 */ /* 0x000fe20000410000 */
[----:B------:R-:W-:Y:S01]  /*7e90*/  FFMA.FTZ R81, R59, R56, R81 ;  /* 0x000000383b517223 */ /* 0x000fe20000010051 */
[----:B------:R-:W-:Y:S01]  /*7ea0*/  FADD.FTZ R72, R72, R53 ;  /* 0x0000003548487221 */ /* 0x000fe20000010000 */
[----:B------:R-:W-:Y:S01]  /*7eb0*/  FFMA.FTZ R70, R60, R53, R70 ;  /* 0x000000353c467223 */ /* 0x000fe20000010046 */
[----:B0-----:R-:W-:-:S04]  /*7ec0*/  FADD.FTZ R7, R7, 1 ;  /* 0x3f80000007077421 */ /* 0x001fc80000010000 */
[----:B------:R0:W1:Y:S02]  /*7ed0*/  MUFU.RCP R66, R7 ;  /* 0x0000000700427308 */ /* 0x0000640000001000 */
[--C-:B0-----:R-:W-:Y:S02]  /*7ee0*/  HADD2.F32 R7, -RZ, R80.reuse.H1_H1 ;  /* 0x30000050ff077230 */ /* 0x101fe40000004100 */
[----:B------:R-:W-:-:S05]  /*7ef0*/  HADD2.F32 R80, -RZ, R80.H0_H0 ;  /* 0x20000050ff507230 */ /* 0x000fca0000004100 */
[----:B------:R-:W-:Y:S01]  /*7f00*/  FADD.FTZ R80, R80, -UR28 ;  /* 0x8000001c50507e21 */ /* 0x000fe20008010000 */
[----:B-1----:R-:W-:Y:S01]  /*7f10*/  FMUL.FTZ R7, R7, R66 ;  /* 0x0000004207077220 */ /* 0x002fe20000410000 */
[----:B------:R-:W-:Y:S02]  /*7f20*/  FADD.FTZ R66, -R66, 1 ;  /* 0x3f80000042427421 */ /* 0x000fe40000010100 */
[----:B------:R-:W-:Y:S02]  /*7f30*/  FMUL.FTZ R80, R80, UR16 ;  /* 0x0000001050507c20 */ /* 0x000fe40008410000 */
[----:B------:R-:W-:Y:S02]  /*7f40*/  FFMA.FTZ R77, R77, R66, 1 ;  /* 0x3f8000004d4d7423 */ /* 0x000fe40000010042 */
[----:B------:R-:W-:Y:S01]  /*7f50*/  FFMA.FTZ R76, R4, R80, R2 ;  /* 0x00000050044c7223 */ /* 0x000fe20000010002 */
[--C-:B------:R-:W-:Y:S02]  /*7f60*/  HADD2.F32 R66, -RZ, R78.reuse.H1_H1 ;  /* 0x3000004eff427230 */ /* 0x100fe40000004100 */
[----:B------:R-:W-:Y:S01]  /*7f70*/  FMUL.FTZ R7, R7, R77 ;  /* 0x0000004d07077220 */ /* 0x000fe20000410000 */
[----:B------:R-:W-:Y:S01]  /*7f80*/  FMUL.FTZ R69, R76, -1.4426950216293334961 ;  /* 0xbfb8aa3b4c457820 */ /* 0x000fe20000410000 */
[----:B------:R-:W-:-:S02]  /*7f90*/  HADD2.F32 R78, -RZ, R78.H0_H0 ;  /* 0x2000004eff4e7230 */ /* 0x000fc40000004100 */
[----:B------:R-:W-:Y:S01]  /*7fa0*/  FADD.FTZ R66, R66, -UR28 ;  /* 0x8000001c42427e21 */ /* 0x000fe20008010000 */
[----:B------:R-:W-:Y:S02]  /*7fb0*/  FADD.FTZ R72, R72, R7 ;  /* 0x0000000748487221 */ /* 0x000fe40000010000 */
[----:B------:R-:W0:Y:S01]  /*7fc0*/  MUFU.EX2 R69, R69 ;  /* 0x0000004500457308 */ /* 0x000e220000000800 */
[----:B------:R-:W-:-:S04]  /*7fd0*/  FMUL.FTZ R66, R66, UR16 ;  /* 0x0000001042427c20 */ /* 0x000fc80008410000 */
[----:B------:R-:W-:-:S04]  /*7fe0*/  FFMA.FTZ R77, R5, R66, R3 ;  /* 0x00000042054d7223 */ /* 0x000fc80000010003 */
[----:B------:R-:W-:Y:S01]  /*7ff0*/  FMUL.FTZ R65, R77, -1.4426950216293334961 ;  /* 0xbfb8aa3b4d417820 */ /* 0x000fe20000410000 */
[----:B0-----:R-:W-:-:S05]  /*8000*/  FADD.FTZ R69, R69, 1 ;  /* 0x3f80000045457421 */ /* 0x001fca0000010000 */
[----:B------:R-:W0:Y:S04]  /*8010*/  MUFU.EX2 R65, R65 ;  /* 0x0000004100417308 */ /* 0x000e280000000800 */
[----:B------:R1:W2:Y:S02]  /*8020*/  MUFU.RCP R75, R69 ;  /* 0x00000045004b7308 */ /* 0x0002a40000001000 */
[--C-:B-1----:R-:W-:Y:S02]  /*8030*/  HADD2.F32 R69, -RZ, R79.reuse.H1_H1 ;  /* 0x3000004fff457230 */ /* 0x102fe40000004100 */
[----:B0-----:R-:W-:Y:S01]  /*8040*/  FADD.FTZ R65, R65, 1 ;  /* 0x3f80000041417421 */ /* 0x001fe20000010000 */
[----:B------:R-:W-:-:S05]  /*8050*/  HADD2.F32 R79, -RZ, R79.H0_H0 ;  /* 0x2000004fff4f7230 */ /* 0x000fca0000004100 */
[----:B------:R-:W-:Y:S01]  /*8060*/  FADD.FTZ R79, R79, -UR28 ;  /* 0x8000001c4f4f7e21 */ /* 0x000fe20008010000 */
[----:B------:R-:W0:Y:S01]  /*8070*/  MUFU.RCP R65, R65 ;  /* 0x0000004100417308 */ /* 0x000e220000001000 */
[----:B--2---:R-:W-:Y:S01]  /*8080*/  FMUL.FTZ R69, R69, R75 ;  /* 0x0000004b45457220 */ /* 0x004fe20000410000 */
[----:B------:R-:W-:Y:S01]  /*8090*/  FADD.FTZ R75, -R75, 1 ;  /* 0x3f8000004b4b7421 */ /* 0x000fe20000010100 */
[----:B------:R-:W-:-:S03]  /*80a0*/  FMUL.FTZ R79, R79, UR16 ;  /* 0x000000104f4f7c20 */ /* 0x000fc60008410000 */
[----:B------:R-:W-:Y:S01]  /*80b0*/  FFMA.FTZ R76, R76, R75, 1 ;  /* 0x3f8000004c4c7423 */ /* 0x000fe2000001004b */
[----:B------:R-:W-:-:S03]  /*80c0*/  FFMA.FTZ R75, R5, R79, R3 ;  /* 0x0000004f054b7223 */ /* 0x000fc60000010003 */
[----:B------:R-:W-:Y:S01]  /*80d0*/  FMUL.FTZ R69, R69, R76 ;  /* 0x0000004c45457220 */ /* 0x000fe20000410000 */
[----:B------:R-:W-:Y:S01]  /*80e0*/  FMUL.FTZ R74, R75, -1.4426950216293334961 ;  /* 0xbfb8aa3b4b4a7820 */ /* 0x000fe20000410000 */
[----:B------:R-:W-:Y:S02]  /*80f0*/  HADD2.F32 R76, -RZ, R93.H0_H0 ;  /* 0x2000005dff4c7230 */ /* 0x000fe40000004100 */
[--C-:B------:R-:W-:Y:S02]  /*8100*/  HADD2.F32 R93, -RZ, R43.reuse.H1_H1 ;  /* 0x3000002bff5d7230 */ /* 0x100fe40000004100 */
[----:B------:R-:W-:Y:S01]  /*8110*/  HADD2.F32 R43, -RZ, R43.H0_H0 ;  /* 0x2000002bff2b7230 */ /* 0x000fe20000004100 */
[----:B------:R-:W1:Y:S01]  /*8120*/  MUFU.EX2 R74, R74 ;  /* 0x0000004a004a7308 */ /* 0x000e620000000800 */
[----:B0-----:R-:W-:Y:S01]  /*8130*/  FMUL.FTZ R78, R78, R65 ;  /* 0x000000414e4e7220 */ /* 0x001fe20000410000 */
[----:B------:R-:W-:-:S04]  /*8140*/  FADD.FTZ R65, -R65, 1 ;  /* 0x3f80000041417421 */ /* 0x000fc80000010100 */
[----:B------:R-:W-:Y:S01]  /*8150*/  FFMA.FTZ R65, R77, R65, 1 ;  /* 0x3f8000004d417423 */ /* 0x000fe20000010041 */
[----:B------:R-:W-:-:S03]  /*8160*/  HADD2.F32 R77, -RZ, R91.H1_H1 ;  /* 0x3000005bff4d7230 */ /* 0x000fc60000004100 */
[----:B------:R-:W-:Y:S01]  /*8170*/  FMUL.FTZ R65, R78, R65 ;  /* 0x000000414e417220 */ /* 0x000fe20000410000 */
[----:B------:R-:W-:Y:S02]  /*8180*/  HADD2.F32 R78, -RZ, R92.H1_H1 ;  /* 0x3000005cff4e7230 */ /* 0x000fe40000004100 */
[----:B------:R-:W-:Y:S01]  /*8190*/  FADD.FTZ R77, R77, -UR28 ;  /* 0x8000001c4d4d7e21 */ /* 0x000fe20008010000 */
[----:B-1----:R-:W-:Y:S02]  /*81a0*/  FADD.FTZ R74, R74, 1 ;  /* 0x3f8000004a4a7421 */ /* 0x002fe40000010000 */
[----:B------:R-:W-:Y:S01]  /*81b0*/  FADD.FTZ R78, R78, -UR28 ;  /* 0x8000001c4e4e7e21 */ /* 0x000fe20008010000 */
[----:B------:R-:W-:-:S03]  /*81c0*/  FMUL.FTZ R77, R77, UR16 ;  /* 0x000000104d4d7c20 */ /* 0x000fc60008410000 */
[----:B------:R-:W0:Y:S01]  /*81d0*/  MUFU.RCP R74, R74 ;  /* 0x0000004a004a7308 */ /* 0x000e220000001000 */
        /* <DEDUP_REMOVED lines=9> */
[----:B------:R0:W1:Y:S02]  /*8270*/  MUFU.RCP R75, R68 ;  /* 0x00000044004b7308 */ /* 0x0000640000001000 */
[----:B0-----:R-:W-:Y:S02]  /*8280*/  HADD2.F32 R68, -RZ, R92.H0_H0 ;  /* 0x2000005cff447230 */ /* 0x001fe40000004100 */
[----:B------:R-:W-:-:S03]  /*8290*/  HADD2.F32 R92, -RZ, R35.H0_H0 ;  /* 0x20000023ff5c7230 */ /* 0x000fc60000004100 */
[----:B-1----:R-:W-:Y:S01]  /*82a0*/  FMUL.FTZ R68, R68, R75 ;  /* 0x0000004b44447220 */ /* 0x002fe20000410000 */
[----:B------:R-:W-:-:S04]  /*82b0*/  FADD.FTZ R75, -R75, 1 ;  /* 0x3f8000004b4b7421 */ /* 0x000fc80000010100 */
[----:B------:R-:W-:Y:S01]  /*82c0*/  FFMA.FTZ R76, R76, R75, 1 ;  /* 0x3f8000004c4c7423 */ /* 0x000fe2000001004b */
[----:B------:R-:W-:-:S03]  /*82d0*/  FFMA.FTZ R75, R5, R77, R3 ;  /* 0x0000004d054b7223 */ /* 0x000fc60000010003 */
[----:B------:R-:W-:Y:S01]  /*82e0*/  FMUL.FTZ R68, R68, R76 ;  /* 0x0000004c44447220 */ /* 0x000fe20000410000 */
[----:B------:R-:W-:Y:S01]  /*82f0*/  FMUL.FTZ R71, R75, -1.4426950216293334961 ;  /* 0xbfb8aa3b4b477820 */ /* 0x000fe20000410000 */
[----:B------:R-:W-:-:S05]  /*8300*/  HADD2.F32 R76, -RZ, R85.H1_H1 ;  /* 0x30000055ff4c7230 */ /* 0x000fca0000004100 */
[----:B------:R-:W0:Y:S02]  /*8310*/  MUFU.EX2 R71, R71 ;  /* 0x0000004700477308 */ /* 0x000e240000000800 */
[----:B0-----:R-:W-:-:S06]  /*8320*/  FADD.FTZ R71, R71, 1 ;  /* 0x3f80000047477421 */ /* 0x001fcc0000010000 */
[----:B------:R-:W0:Y:S02]  /*8330*/  MUFU.RCP R71, R71 ;  /* 0x0000004700477308 */ /* 0x000e240000001000 */
[----:B0-----:R-:W-:Y:S01]  /*8340*/  FMUL.FTZ R76, R76, R71 ;  /* 0x000000474c4c7220 */ /* 0x001fe20000410000 */
[----:B------:R-:W-:-:S04]  /*8350*/  FADD.FTZ R71, -R71, 1 ;  /* 0x3f80000047477421 */ /* 0x000fc80000010100 */
[----:B------:R-:W-:-:S04]  /*8360*/  FFMA.FTZ R71, R75, R71, 1 ;  /* 0x3f8000004b477423 */ /* 0x000fc80000010047 */
[----:B------:R-:W-:Y:S01]  /*8370*/  FMUL.FTZ R71, R76, R71 ;  /* 0x000000474c477220 */ /* 0x000fe20000410000 */
[----:B------:R-:W-:-:S05]  /*8380*/  HADD2.F32 R76, -RZ, R85.H0_H0 ;  /* 0x20000055ff4c7230 */ /* 0x000fca0000004100 */
[----:B------:R-:W-:-:S04]  /*8390*/  FADD.FTZ R76, R76, -UR28 ;  /* 0x8000001c4c4c7e21 */ /* 0x000fc80008010000 */
[----:B------:R-:W-:-:S04]  /*83a0*/  FMUL.FTZ R76, R76, UR16 ;  /* 0x000000104c4c7c20 */ /* 0x000fc80008410000 */
        /* <DEDUP_REMOVED lines=10> */
[--C-:B------:R-:W-:Y:S02]  /*8450*/  HADD2.F32 R75, -RZ, R86.reuse.H1_H1 ;  /* 0x30000056ff4b7230 */ /* 0x100fe40000004100 */
[----:B------:R-:W-:Y:S02]  /*8460*/  HADD2.F32 R86, -RZ, R86.H0_H0 ;  /* 0x20000056ff567230 */ /* 0x000fe40000004100 */
[----:B------:R-:W-:Y:S01]  /*8470*/  FMUL.FTZ R6, R6, R85 ;  /* 0x0000005506067220 */ /* 0x000fe20000410000 */
[----:B------:R-:W-:-:S04]  /*8480*/  FADD.FTZ R75, R75, -UR28 ;  /* 0x8000001c4b4b7e21 */ /* 0x000fc80008010000 */
        /* <DEDUP_REMOVED lines=11> */
[--C-:B------:R-:W-:Y:S02]  /*8540*/  HADD2.F32 R84, -RZ, R34.reuse.H1_H1 ;  /* 0x30000022ff547230 */ /* 0x100fe40000004100 */
[----:B------:R-:W-:Y:S01]  /*8550*/  FFMA.FTZ R85, R63, R58, R85 ;  /* 0x0000003a3f557223 */ /* 0x000fe20000010055 */
[----:B------:R-:W-:Y:S02]  /*8560*/  HADD2.F32 R34, -RZ, R34.H0_H0 ;  /* 0x20000022ff227230 */ /* 0x000fe40000004100 */
[----:B------:R-:W-:Y:S01]  /*8570*/  FADD.FTZ R84, R84, -UR28 ;  /* 0x8000001c54547e21 */ /* 0x000fe20008010000 */
[----:B------:R-:W-:-:S03]  /*8580*/  FFMA.FTZ R85, R62, R54, R85 ;  /* 0x000000363e557223 */ /* 0x000fc60000010055 */
[----:B------:R-:W-:Y:S01]  /*8590*/  FMUL.FTZ R84, R84, UR16 ;  /* 0x0000001054547c20 */ /* 0x000fe20008410000 */
[----:B------:R-:W-:-:S03]  /*85a0*/  FFMA.FTZ R85, R61, R57, R85 ;  /* 0x000000393d557223 */ /* 0x000fc60000010055 */
        /* <DEDUP_REMOVED lines=8> */
[--C-:B------:R-:W-:Y:S02]  /*8630*/  HADD2.F32 R73, -RZ, R9.reuse.H1_H1 ;  /* 0x30000009ff497230 */ /* 0x100fe40000004100 */
[----:B------:R-:W-:Y:S02]  /*8640*/  HADD2.F32 R9, -RZ, R9.H0_H0 ;  /* 0x20000009ff097230 */ /* 0x000fe40000004100 */
[----:B------:R-:W-:Y:S01]  /*8650*/  FMUL.FTZ R64, R91, R64 ;  /* 0x000000405b407220 */ /* 0x000fe20000410000 */
[----:B------:R-:W-:Y:S01]  /*8660*/  FADD.FTZ R91, R83, R55 ;  /* 0x00000037535b7221 */ /* 0x000fe20000010000 */
[----:B------:R-:W-:Y:S01]  /*8670*/  FADD.FTZ R73, R73, -UR28 ;  /* 0x8000001c49497e21 */ /* 0x000fe20008010000 */
[----:B------:R-:W-:Y:S02]  /*8680*/  FADD.FTZ R9, R9, -UR28 ;  /* 0x8000001c09097e21 */ /* 0x000fe40008010000 */
[----:B------:R-:W-:Y:S01]  /*8690*/  FADD.FTZ R91, R58, R91 ;  /* 0x0000005b3a5b7221 */ /* 0x000fe20000010000 */
[----:B------:R-:W-:Y:S01]  /*86a0*/  FMUL.FTZ R73, R73, UR16 ;  /* 0x0000001049497c20 */ /* 0x000fe20008410000 */
[----:B------:R-:W-:-:S02]  /*86b0*/  FMUL.FTZ R9, R9, UR16 ;  /* 0x0000001009097c20 */ /* 0x000fc40008410000 */
[----:B------:R-:W-:Y:S01]  /*86c0*/  FADD.FTZ R91, R91, R54 ;  /* 0x000000365b5b7221 */ /* 0x000fe20000010000 */
[----:B------:R-:W-:-:S03]  /*86d0*/  FFMA.FTZ R83, R5, R73, R3 ;  /* 0x0000004905537223 */ /* 0x000fc60000010003 */
[----:B------:R-:W-:Y:S01]  /*86e0*/  FADD.FTZ R91, R57, R91 ;  /* 0x0000005b395b7221 */ /* 0x000fe20000010000 */
        /* <DEDUP_REMOVED lines=8> */
[--C-:B------:R-:W-:Y:S02]  /*8770*/  HADD2.F32 R55, -RZ, R33.reuse.H1_H1 ;  /* 0x30000021ff377230 */ /* 0x100fe40000004100 */
[----:B------:R-:W-:-:S03]  /*8780*/  HADD2.F32 R33, -RZ, R33.H0_H0 ;  /* 0x20000021ff217230 */ /* 0x000fc60000004100 */
        /* <DEDUP_REMOVED lines=13> */
[----:B------:R-:W-:Y:S02]  /*8860*/  FADD.FTZ R83, R83, -UR28 ;  /* 0x8000001c53537e21 */ /* 0x000fe40008010000 */
[----:B------:R-:W-:Y:S02]  /*8870*/  FADD.FTZ R8, R8, -UR28 ;  /* 0x8000001c08087e21 */ /* 0x000fe40008010000 */
        /* <DEDUP_REMOVED lines=10> */
[--C-:B------:R-:W-:Y:S02]  /*8920*/  HADD2.F32 R58, -RZ, R32.reuse.H0_H0 ;  /* 0x20000020ff3a7230 */ /* 0x100fe40000004100 */
        /* <DEDUP_REMOVED lines=11> */
[--C-:B------:R-:W-:Y:S02]  /*89e0*/  HADD2.F32 R63, -RZ, R31.reuse.H0_H0 ;  /* 0x2000001fff3f7230 */ /* 0x100fe40000004100 */
[----:B------:R-:W-:Y:S02]  /*89f0*/  HADD2.F32 R31, -RZ, R31.H1_H1 ;  /* 0x3000001fff1f7230 */ /* 0x000fe40000004100 */
        /* <DEDUP_REMOVED lines=24> */
[----:B------:R-:W-:-:S03]  /*8b80*/  HADD2.F32 R62, -RZ, R23.H1_H1 ;  /* 0x30000017ff3e7230 */ /* 0x000fc60000004100 */
[----:B------:R-:W-:Y:S02]  /*8b90*/  FMUL.FTZ R31, R31, R61 ;  /* 0x0000003d1f1f7220 */ /* 0x000fe40000410000 */
        /* <DEDUP_REMOVED lines=12> */
[----:B------:R-:W-:Y:S01]  /*8c60*/  FMUL.FTZ R94, R4, R53 ;  /* 0x00000035045e7220 */ /* 0x000fe20000410000 */
[----:B------:R-:W-:-:S03]  /*8c70*/  FADD.FTZ R57, R57, -UR28 ;  /* 0x8000001c39397e21 */ /* 0x000fc60008010000 */
[----:B------:R-:W-:Y:S01]  /*8c80*/  FFMA.FTZ R60, R60, R94, R85 ;  /* 0x0000005e3c3c7223 */ /* 0x000fe20000010055 */
[----:B------:R-:W-:Y:S01]  /*8c90*/  FMUL.FTZ R57, R57, UR16 ;  /* 0x0000001039397c20 */ /* 0x000fe20008410000 */
[----:B------:R-:W-:-:S03]  /*8ca0*/  FADD.FTZ R91, R91, R94 ;  /* 0x0000005e5b5b7221 */ /* 0x000fc60000010000 */
        /* <DEDUP_REMOVED lines=8> */
[--C-:B------:R-:W-:Y:S02]  /*8d30*/  HADD2.F32 R53, -RZ, R21.reuse.H1_H1 ;  /* 0x30000015ff357230 */ /* 0x100fe40000004100 */
[----:B------:R-:W-:-:S03]  /*8d40*/  HADD2.F32 R21, -RZ, R21.H0_H0 ;  /* 0x20000015ff157230 */ /* 0x000fc60000004100 */
[----:B------:R-:W-:Y:S01]  /*8d50*/  FADD.FTZ R61, R53, -UR28 ;  /* 0x8000001c353d7e21 */ /* 0x000fe20008010000 */
[----:B------:R-:W-:Y:S01]  /*8d60*/  FMUL.FTZ R53, R85, R96 ;  /* 0x0000006055357220 */ /* 0x000fe20000410000 */
[----:B------:R-:W-:Y:S02]  /*8d70*/  FADD.FTZ R21, R21, -UR28 ;  /* 0x8000001c15157e21 */ /* 0x000fe40008010000 */
[----:B------:R-:W-:-:S04]  /*8d80*/  FMUL.FTZ R96, R61, UR16 ;  /* 0x000000103d607c20 */ /* 0x000fc80008410000 */
[----:B------:R-:W-:-:S04]  /*8d90*/  FFMA.FTZ R61, R5, R96, R3 ;  /* 0x00000060053d7223 */ /* 0x000fc80000010003 */
[----:B------:R-:W-:-:S06]  /*8da0*/  FMUL.FTZ R94, R61, -1.4426950216293334961 ;  /* 0xbfb8aa3b3d5e7820 */ /* 0x000fcc0000410000 */
[----:B------:R-:W0:Y:S02]  /*8db0*/  MUFU.EX2 R94, R94 ;  /* 0x0000005e005e7308 */ /* 0x000e240000000800 */
[----:B0-----:R-:W-:-:S04]  /*8dc0*/  FADD.FTZ R95, R94, 1 ;  /* 0x3f8000005e5f7421 */ /* 0x001fc80000010000 */
        /* <DEDUP_REMOVED lines=8> */
[----:B------:R-:W-:-:S05]  /*8e50*/  HADD2.F32 R61, -RZ, R25.H0_H0 ;  /* 0x20000019ff3d7230 */ /* 0x000fca0000004100 */
        /* <DEDUP_REMOVED lines=10> */
[--C-:B------:R-:W-:Y:S02]  /*8f00*/  HADD2.F32 R95, -RZ, R28.reuse.H1_H1 ;  /* 0x3000001cff5f7230 */ /* 0x100fe40000004100 */
[----:B------:R-:W-:Y:S02]  /*8f10*/  HADD2.F32 R28, -RZ, R28.H0_H0 ;  /* 0x2000001cff1c7230 */ /* 0x000fe40000004100 */
[----:B------:R-:W-:Y:S01]  /*8f20*/  FMUL.FTZ R29, R29, R56 ;  /* 0x000000381d1d7220 */ /* 0x000fe20000410000 */
[----:B------:R-:W-:Y:S02]  /*8f30*/  FADD.FTZ R95, R95, -UR28 ;  /* 0x8000001c5f5f7e21 */ /* 0x000fe40008010000 */
[----:B------:R-:W-:Y:S02]  /*8f40*/  FADD.FTZ R28, R28, -UR28 ;  /* 0x8000001c1c1c7e21 */ /* 0x000fe40008010000 */
[----:B------:R-:W-:Y:S01]  /*8f50*/  FMUL.FTZ R56, R95, UR16 ;  /* 0x000000105f387c20 */ /* 0x000fe20008410000 */
[----:B------:R-:W-:-:S02]  /*8f60*/  HADD2.F32 R95, -RZ, R42.H1_H1 ;  /* 0x3000002aff5f7230 */ /* 0x000fc40000004100 */
[----:B------:R-:W-:Y:S01]  /*8f70*/  FMUL.FTZ R28, R28, UR16 ;  /* 0x000000101c1c7c20 */ /* 0x000fe20008410000 */
[----:B------:R-:W-:Y:S02]  /*8f80*/  HADD2.F32 R42, -RZ, R42.H0_H0 ;  /* 0x2000002aff2a7230 */ /* 0x000fe40000004100 */
[----:B------:R-:W-:-:S04]  /*8f90*/  FFMA.FTZ R59, R5, R56, R3 ;  /* 0x00000038053b7223 */ /* 0x000fc80000010003 */
[----:B------:R-:W-:-:S06]  /*8fa0*/  FMUL.FTZ R85, R59, -1.4426950216293334961 ;  /* 0xbfb8aa3b3b557820 */ /* 0x000fcc0000410000 */
[----:B------:R-:W0:Y:S02]  /*8fb0*/  MUFU.EX2 R85, R85 ;  /* 0x0000005500557308 */ /* 0x000e240000000800 */
[----:B0-----:R-:W-:Y:S01]  /*8fc0*/  FADD.FTZ R94, R85, 1 ;  /* 0x3f800000555e7421 */ /* 0x001fe20000010000 */
[----:B------:R-:W-:-:S04]  /*8fd0*/  FFMA.FTZ R85, R67, R7, R70 ;  /* 0x0000000743557223 */ /* 0x000fc80000010046 */
[----:B------:R-:W-:Y:S01]  /*8fe0*/  FFMA.FTZ R85, R80, R69, R85 ;  /* 0x0000004550557223 */ /* 0x000fe20000010055 */
[----:B------:R-:W0:Y:S03]  /*8ff0*/  MUFU.RCP R94, R94 ;  /* 0x0000005e005e7308 */ /* 0x000e260000001000 */
[----:B------:R-:W-:-:S04]  /*9000*/  FFMA.FTZ R85, R78, R68, R85 ;  /* 0x000000444e557223 */ /* 0x000fc80000010055 */
[----:B------:R-:W-:Y:S01]  /*9010*/  FFMA.FTZ R85, R76, R6, R85 ;  /* 0x000000064c557223 */ /* 0x000fe20000010055 */
[----:B0-----:R-:W-:Y:S01]  /*9020*/  FADD.FTZ R98, -R94, 1 ;  /* 0x3f8000005e627421 */ /* 0x001fe20000010100 */
[----:B------:R-:W-:Y:S01]  /*9030*/  FMUL.FTZ R95, R95, R94 ;  /* 0x0000005e5f5f7220 */ /* 0x000fe20000410000 */
[----:B------:R-:W-:Y:S02]  /*9040*/  HADD2.F32 R94, -RZ, R27.H1_H1 ;  /* 0x3000001bff5e7230 */ /* 0x000fe40000004100 */
[----:B------:R-:W-:-:S04]  /*9050*/  FFMA.FTZ R98, R59, R98, 1 ;  /* 0x3f8000003b627423 */ /* 0x000fc80000010062 */
[----:B------:R-:W-:Y:S01]  /*9060*/  FMUL.FTZ R59, R95, R98 ;  /* 0x000000625f3b7220 */ /* 0x000fe20000410000 */
[----:B------:R-:W-:Y:S02]  /*9070*/  HADD2.F32 R95, -RZ, R20.H0_H0 ;  /* 0x20000014ff5f7230 */ /* 0x000fe40000004100 */
[--C-:B------:R-:W-:Y:S02]  /*9080*/  HADD2.F32 R98, -RZ, R26.reuse.H1_H1 ;  /* 0x3000001aff627230 */ /* 0x100fe40000004100 */
[----:B------:R-:W-:Y:S02]  /*9090*/  HADD2.F32 R26, -RZ, R26.H0_H0 ;  /* 0x2000001aff1a7230 */ /* 0x000fe40000004100 */
[----:B------:R-:W-:Y:S01]  /*90a0*/  FADD.FTZ R97, R95, -UR28 ;  /* 0x8000001c5f617e21 */ /* 0x000fe20008010000 */
[----:B------:R-:W-:Y:S01]  /*90b0*/  FMUL.FTZ R95, R4, R7 ;  /* 0x00000007045f7220 */ /* 0x000fe20000410000 */
[----:B------:R-:W-:Y:S02]  /*90c0*/  HADD2.F32 R20, -RZ, R20.H1_H1 ;  /* 0x30000014ff147230 */ /* 0x000fe40000004100 */
[----:B------:R-:W-:Y:S01]  /*90d0*/  FMUL.FTZ R7, R97, UR16 ;  /* 0x0000001061077c20 */ /* 0x000fe20008410000 */
[----:B------:R-:W-:Y:S01]  /*90e0*/  FFMA.FTZ R67, R67, R95, R60 ;  /* 0x0000005f43437223 */ /* 0x000fe2000001003c */
[----:B------:R-:W-:-:S02]  /*90f0*/  FADD.FTZ R26, R26, -UR28 ;  /* 0x8000001c1a1a7e21 */ /* 0x000fc40008010000 */
[----:B------:R-:W-:Y:S02]  /*9100*/  FFMA.FTZ R60, R4, R7, R2 ;  /* 0x00000007043c7223 */ /* 0x000fe40000010002 */
[----:B------:R-:W-:Y:S02]  /*9110*/  FMUL.FTZ R26, R26, UR16 ;  /* 0x000000101a1a7c20 */ /* 0x000fe40008410000 */
[----:B------:R-:W-:-:S06]  /*9120*/  FMUL.FTZ R70, R60, -1.4426950216293334961 ;  /* 0xbfb8aa3b3c467820 */ /* 0x000fcc0000410000 */
[----:B------:R-:W0:Y:S02]  /*9130*/  MUFU.EX2 R70, R70 ;  /* 0x0000004600467308 */ /* 0x000e240000000800 */
[----:B0-----:R-:W-:-:S06]  /*9140*/  FADD.FTZ R97, R70, 1 ;  /* 0x3f80000046617421 */ /* 0x001fcc0000010000 */
[----:B------:R-:W0:Y:S02]  /*9150*/  MUFU.RCP R97, R97 ;  /* 0x0000006100617308 */ /* 0x000e240000001000 */
[----:B0-----:R-:W-:Y:S01]  /*9160*/  FADD.FTZ R99, -R97, 1 ;  /* 0x3f80000061637421 */ /* 0x001fe20000010100 */
[----:B------:R-:W-:Y:S01]  /*9170*/  FMUL.FTZ R27, R94, R97 ;  /* 0x000000615e1b7220 */ /* 0x000fe20000410000 */
[----:B------:R-:W-:Y:S02]  /*9180*/  FADD.FTZ R94, R91, R95 ;  /* 0x0000005f5b5e7221 */ /* 0x000fe40000010000 */
[----:B------:R-:W-:-:S04]  /*9190*/  FFMA.FTZ R60, R60, R99, 1 ;  /* 0x3f8000003c3c7423 */ /* 0x000fc80000010063 */
[----:B------:R-:W-:Y:S01]  /*91a0*/  FMUL.FTZ R27, R27, R60 ;  /* 0x0000003c1b1b7220 */ /* 0x000fe20000410000 */
[----:B------:R-:W-:-:S04]  /*91b0*/  FFMA.FTZ R60, R5, R28, R3 ;  /* 0x0000001c053c7223 */ /* 0x000fc80000010003 */
[----:B------:R-:W-:-:S06]  /*91c0*/  FMUL.FTZ R70, R60, -1.4426950216293334961 ;  /* 0xbfb8aa3b3c467820 */ /* 0x000fcc0000410000 */
[----:B------:R-:W0:Y:S02]  /*91d0*/  MUFU.EX2 R70, R70 ;  /* 0x0000004600467308 */ /* 0x000e240000000800 */
[----:B0-----:R-:W-:Y:S01]  /*91e0*/  FADD.FTZ R95, R70, 1 ;  /* 0x3f800000465f7421 */ /* 0x001fe20000010000 */
[----:B------:R-:W-:-:S05]  /*91f0*/  FFMA.FTZ R70, R66, R65, R81 ;  /* 0x0000004142467223 */ /* 0x000fca0000010051 */
[----:B------:R-:W0:Y:S02]  /*9200*/  MUFU.RCP R95, R95 ;  /* 0x0000005f005f7308 */ /* 0x000e240000001000 */
[----:B0-----:R-:W-:Y:S01]  /*9210*/  FADD.FTZ R97, -R95, 1 ;  /* 0x3f8000005f617421 */ /* 0x001fe20000010100 */
[----:B------:R-:W-:Y:S01]  /*9220*/  FMUL.FTZ R91, R98, R95 ;  /* 0x0000005f625b7220 */ /* 0x000fe20000410000 */
[----:B------:R-:W-:Y:S02]  /*9230*/  HADD2.F32 R98, -RZ, R25.H1_H1 ;  /* 0x30000019ff627230 */ /* 0x000fe40000004100 */
[----:B------:R-:W-:-:S04]  /*9240*/  FFMA.FTZ R60, R60, R97, 1 ;  /* 0x3f8000003c3c7423 */ /* 0x000fc80000010061 */
[----:B------:R-:W-:Y:S01]  /*9250*/  FMUL.FTZ R60, R91, R60 ;  /* 0x0000003c5b3c7220 */ /* 0x000fe20000410000 */
[----:B------:R-:W-:-:S05]  /*9260*/  HADD2.F32 R91, -RZ, R18.H0_H0 ;  /* 0x20000012ff5b7230 */ /* 0x000fca0000004100 */
[----:B------:R-:W-:Y:S01]  /*9270*/  FADD.FTZ R97, R91, -UR28 ;  /* 0x8000001c5b617e21 */ /* 0x000fe20008010000 */
[----:B------:R-:W-:Y:S01]  /*9280*/  FADD.FTZ R91, R82, R65 ;  /* 0x00000041525b7221 */ /* 0x000fe20000010000 */
[----:B------:R-:W-:Y:S02]  /*9290*/  FMUL.FTZ R82, R5, R65 ;  /* 0x0000004105527220 */ /* 0x000fe40000410000 */
[----:B------:R-:W-:Y:S02]  /*92a0*/  FMUL.FTZ R65, R97, UR16 ;  /* 0x0000001061417c20 */ /* 0x000fe40008410000 */
[----:B------:R-:W-:Y:S01]  /*92b0*/  FFMA.FTZ R95, R66, R82, R67 ;  /* 0x00000052425f7223 */ /* 0x000fe20000010043 */
[----:B------:R-:W-:Y:S01]  /*92c0*/  FADD.FTZ R94, R82, R94 ;  /* 0x0000005e525e7221 */ /* 0x000fe20000010000 */
[C---:B------:R-:W-:Y:S01]  /*92d0*/  FFMA.FTZ R66, R4.reuse, R65, R2 ;  /* 0x0000004104427223 */ /* 0x040fe20000010002 */
[----:B------:R-:W-:-:S03]  /*92e0*/  FMUL.FTZ R82, R4, R69 ;  /* 0x0000004504527220 */ /* 0x000fc60000410000 */
[----:B------:R-:W-:Y:S01]  /*92f0*/  FMUL.FTZ R67, R66, -1.4426950216293334961 ;  /* 0xbfb8aa3b42437820 */ /* 0x000fe20000410000 */
[----:B------:R-:W-:-:S05]  /*9300*/  FADD.FTZ R94, R94, R82 ;  /* 0x000000525e5e7221 */ /* 0x000fca0000010000 */
[----:B------:R-:W0:Y:S02]  /*9310*/  MUFU.EX2 R67, R67 ;  /* 0x0000004300437308 */ /* 0x000e240000000800 */
[----:B0-----:R-:W-:-:S06]  /*9320*/  FADD.FTZ R81, R67, 1 ;  /* 0x3f80000043517421 */ /* 0x001fcc0000010000 */
[----:B------:R-:W0:Y:S02]  /*9330*/  MUFU.RCP R81, R81 ;  /* 0x0000005100517308 */ /* 0x000e240000001000 */
[----:B0-----:R-:W-:Y:S01]  /*9340*/  FADD.FTZ R97, -R81, 1 ;  /* 0x3f80000051617421 */ /* 0x001fe20000010100 */
[----:B------:R-:W-:Y:S01]  /*9350*/  FMUL.FTZ R25, R98, R81 ;  /* 0x0000005162197220 */ /* 0x000fe20000410000 */
[----:B------:R-:W-:Y:S02]  /*9360*/  HADD2.F32 R98, -RZ, R41.H1_H1 ;  /* 0x30000029ff627230 */ /* 0x000fe40000004100 */
[----:B------:R-:W-:-:S04]  /*9370*/  FFMA.FTZ R66, R66, R97, 1 ;  /* 0x3f80000042427423 */ /* 0x000fc80000010061 */
[----:B------:R-:W-:Y:S01]  /*9380*/  FMUL.FTZ R25, R25, R66 ;  /* 0x0000004219197220 */ /* 0x000fe20000410000 */
        /* <DEDUP_REMOVED lines=8> */
[----:B------:R-:W-:-:S03]  /*9410*/  HADD2.F32 R66, -RZ, R16.H1_H1 ;  /* 0x30000010ff427230 */ /* 0x000fc60000004100 */
[----:B------:R-:W-:Y:S01]  /*9420*/  FMUL.FTZ R42, R42, R81 ;  /* 0x000000512a2a7220 */ /* 0x000fe20000410000 */
[----:B------:R-:W-:Y:S01]  /*9430*/  FADD.FTZ R81, R72, R69 ;  /* 0x0000004548517221 */ /* 0x000fe20000010000 */
[----:B------:R-:W-:Y:S01]  /*9440*/  FADD.FTZ R66, R66, -UR28 ;  /* 0x8000001c42427e21 */ /* 0x000fe20008010000 */
[----:B------:R-:W-:Y:S01]  /*9450*/  FFMA.FTZ R72, R80, R82, R95 ;  /* 0x0000005250487223 */ /* 0x000fe2000001005f */
[--C-:B------:R-:W-:Y:S02]  /*9460*/  HADD2.F32 R95, -RZ, R24.reuse.H0_H0 ;  /* 0x20000018ff5f7230 */ /* 0x100fe40000004100 */
[----:B------:R-:W-:Y:S01]  /*9470*/  FADD.FTZ R81, R81, R68 ;  /* 0x0000004451517221 */ /* 0x000fe20000010000 */
[----:B------:R-:W-:Y:S01]  /*9480*/  FMUL.FTZ R67, R66, UR16 ;  /* 0x0000001042437c20 */ /* 0x000fe20008410000 */
[----:B------:R-:W-:Y:S02]  /*9490*/  HADD2.F32 R24, -RZ, R24.H1_H1 ;  /* 0x30000018ff187230 */ /* 0x000fe40000004100 */
[----:B------:R-:W-:-:S02]  /*94a0*/  HADD2.F32 R82, -RZ, R23.H0_H0 ;  /* 0x20000017ff527230 */ /* 0x000fc40000004100 */
[----:B------:R-:W-:Y:S01]  /*94b0*/  FFMA.FTZ R66, R4, R67, R2 ;  /* 0x0000004304427223 */ /* 0x000fe20000010002 */
[----:B------:R-:W-:-:S03]  /*94c0*/  FADD.FTZ R81, R81, R6 ;  /* 0x0000000651517221 */ /* 0x000fc60000010000 */
[----:B------:R-:W-:Y:S01]  /*94d0*/  FMUL.FTZ R69, R66, -1.4426950216293334961 ;  /* 0xbfb8aa3b42457820 */ /* 0x000fe20000410000 */
[----:B------:R-:W-:-:S05]  /*94e0*/  FADD.FTZ R81, R81, R64 ;  /* 0x0000004051517221 */ /* 0x000fca0000010000 */
[----:B------:R-:W0:Y:S02]  /*94f0*/  MUFU.EX2 R69, R69 ;  /* 0x0000004500457308 */ /* 0x000e240000000800 */
[----:B0-----:R-:W-:-:S06]  /*9500*/  FADD.FTZ R80, R69, 1 ;  /* 0x3f80000045507421 */ /* 0x001fcc0000010000 */
[----:B------:R-:W0:Y:S02]  /*9510*/  MUFU.RCP R80, R80 ;  /* 0x0000005000507308 */ /* 0x000e240000001000 */
[----:B0-----:R-:W-:Y:S01]  /*9520*/  FADD.FTZ R97, -R80, 1 ;  /* 0x3f80000050617421 */ /* 0x001fe20000010100 */
[----:B------:R-:W-:-:S03]  /*9530*/  FMUL.FTZ R95, R95, R80 ;  /* 0x000000505f5f7220 */ /* 0x000fc60000410000 */
[----:B------:R-:W-:Y:S01]  /*9540*/  FFMA.FTZ R66, R66, R97, 1 ;  /* 0x3f80000042427423 */ /* 0x000fe20000010061 */
[----:B------:R-:W-:-:S03]  /*9550*/  FADD.FTZ R97, R24, -UR28 ;  /* 0x8000001c18617e21 */ /* 0x000fc60008010000 */
[----:B------:R-:W-:Y:S01]  /*9560*/  FMUL.FTZ R24, R95, R66 ;  /* 0x000000425f187220 */ /* 0x000fe20000410000 */
[----:B------:R-:W-:Y:S01]  /*9570*/  FMUL.FTZ R66, R97, UR16 ;  /* 0x0000001061427c20 */ /* 0x000fe20008410000 */
[----:B------:R-:W-:-:S03]  /*9580*/  FMUL.FTZ R95, R5, R74 ;  /* 0x0000004a055f7220 */ /* 0x000fc60000410000 */
[----:B------:R-:W-:Y:S01]  /*9590*/  FFMA.FTZ R69, R5, R66, R3 ;  /* 0x0000004205457223 */ /* 0x000fe20000010003 */
[----:B------:R-:W-:-:S03]  /*95a0*/  FADD.FTZ R94, R95, R94 ;  /* 0x0000005e5f5e7221 */ /* 0x000fc60000010000 */
[----:B------:R-:W-:-:S06]  /*95b0*/  FMUL.FTZ R80, R69, -1.4426950216293334961 ;  /* 0xbfb8aa3b45507820 */ /* 0x000fcc0000410000 */
[----:B------:R-:W0:Y:S02]  /*95c0*/  MUFU.EX2 R80, R80 ;  /* 0x0000005000507308 */ /* 0x000e240000000800 */
[----:B0-----:R-:W-:Y:S01]  /*95d0*/  FADD.FTZ R97, R80, 1 ;  /* 0x3f80000050617421 */ /* 0x001fe20000010000 */
[----:B------:R-:W-:-:S04]  /*95e0*/  FFMA.FTZ R80, R79, R74, R70 ;  /* 0x0000004a4f507223 */ /* 0x000fc80000010046 */
[----:B------:R-:W-:Y:S01]  /*95f0*/  FFMA.FTZ R80, R77, R71, R80 ;  /* 0x000000474d507223 */ /* 0x000fe20000010050 */
[----:B------:R-:W0:Y:S03]  /*9600*/  MUFU.RCP R97, R97 ;  /* 0x0000006100617308 */ /* 0x000e260000001000 */
[----:B------:R-:W-:-:S04]  /*9610*/  FFMA.FTZ R80, R75, R86, R80 ;  /* 0x000000564b507223 */ /* 0x000fc80000010050 */
[----:B------:R-:W-:-:S04]  /*9620*/  FFMA.FTZ R80, R73, R92, R80 ;  /* 0x0000005c49507223 */ /* 0x000fc80000010050 */
[----:B------:R-:W-:Y:S01]  /*9630*/  FFMA.FTZ R80, R83, R93, R80 ;  /* 0x0000005d53507223 */ /* 0x000fe20000010050 */
        /* <DEDUP_REMOVED lines=8> */
[----:B------:R-:W-:Y:S01]  /*96c0*/  FFMA.FTZ R91, R79, R95, R72 ;  /* 0x0000005f4f5b7223 */ /* 0x000fe20000010048 */
[--C-:B------:R-:W-:Y:S02]  /*96d0*/  HADD2.F32 R79, -RZ, R22.reuse.H0_H0 ;  /* 0x20000016ff4f7230 */ /* 0x100fe40000004100 */
[----:B------:R-:W-:Y:S01]  /*96e0*/  FADD.FTZ R14, R14, -UR28 ;  /* 0x8000001c0e0e7e21 */ /* 0x000fe20008010000 */
[----:B------:R-:W-:Y:S01]  /*96f0*/  FMUL.FTZ R69, R69, UR16 ;  /* 0x0000001045457c20 */ /* 0x000fe20008410000 */
[----:B------:R-:W-:-:S02]  /*9700*/  HADD2.F32 R22, -RZ, R22.H1_H1 ;  /* 0x30000016ff167230 */ /* 0x000fc40000004100 */
[----:B------:R-:W-:Y:S01]  /*9710*/  FMUL.FTZ R14, R14, UR16 ;  /* 0x000000100e0e7c20 */ /* 0x000fe20008410000 */
        /* <DEDUP_REMOVED lines=19> */
[----:B0-----:R-:W-:Y:S01]  /*9850*/  FADD.FTZ R97, -R79, 1 ;  /* 0x3f8000004f617421 */ /* 0x001fe20000010100 */
[----:B------:R-:W-:Y:S01]  /*9860*/  FMUL.FTZ R95, R98, R79 ;  /* 0x0000004f625f7220 */ /* 0x000fe20000410000 */
[--C-:B------:R-:W-:Y:S02]  /*9870*/  HADD2.F32 R98, -RZ, R19.reuse.H1_H1 ;  /* 0x30000013ff627230 */ /* 0x100fe40000004100 */
[----:B------:R-:W-:Y:S01]  /*9880*/  FFMA.FTZ R72, R72, R97, 1 ;  /* 0x3f80000048487423 */ /* 0x000fe20000010061 */
[----:B------:R-:W-:-:S03]  /*9890*/  HADD2.F32 R19, -RZ, R19.H0_H0 ;  /* 0x20000013ff137230 */ /* 0x000fc60000004100 */
[----:B------:R-:W-:Y:S01]  /*98a0*/  FMUL.FTZ R72, R95, R72 ;  /* 0x000000485f487220 */ /* 0x000fe20000410000 */
[----:B------:R-:W-:Y:S02]  /*98b0*/  HADD2.F32 R95, -RZ, R13.H0_H0 ;  /* 0x2000000dff5f7230 */ /* 0x000fe40000004100 */
[----:B------:R-:W-:-:S03]  /*98c0*/  FADD.FTZ R19, R19, -UR28 ;  /* 0x8000001c13137e21 */ /* 0x000fc60008010000 */
        /* <DEDUP_REMOVED lines=10> */
[----:B------:R-:W-:Y:S01]  /*9970*/  FFMA.FTZ R97, R68, R97, 1 ;  /* 0x3f80000044617423 */ /* 0x000fe20000010061 */
[----:B------:R-:W-:Y:S01]  /*9980*/  FMUL.FTZ R68, R21, UR16 ;  /* 0x0000001015447c20 */ /* 0x000fe20008410000 */
[----:B------:R-:W-:Y:S01]  /*9990*/  FFMA.FTZ R77, R77, R95, R78 ;  /* 0x0000005f4d4d7223 */ /* 0x000fe2000001004e */
[----:B------:R-:W-:Y:S01]  /*99a0*/  FADD.FTZ R94, R95, R94 ;  /* 0x0000005e5f5e7221 */ /* 0x000fe20000010000 */
        /* <DEDUP_REMOVED lines=8> */
[----:B------:R-:W-:-:S03]  /*9a30*/  HADD2.F32 R97, -RZ, R18.H1_H1 ;  /* 0x30000012ff617230 */ /* 0x000fc60000004100 */
[----:B------:R-:W-:-:S04]  /*9a40*/  FFMA.FTZ R98, R21, R98, 1 ;  /* 0x3f80000015627423 */ /* 0x000fc80000010062 */
[----:B------:R-:W-:Y:S01]  /*9a50*/  FMUL.FTZ R21, R91, R98 ;  /* 0x000000625b157220 */ /* 0x000fe20000410000 */
[--C-:B------:R-:W-:Y:S02]  /*9a60*/  HADD2.F32 R91, -RZ, R11.reuse.H0_H0 ;  /* 0x2000000bff5b7230 */ /* 0x100fe40000004100 */
[----:B------:R-:W-:-:S03]  /*9a70*/  HADD2.F32 R11, -RZ, R11.H1_H1 ;  /* 0x3000000bff0b7230 */ /* 0x000fc60000004100 */
[----:B------:R-:W-:Y:S01]  /*9a80*/  FADD.FTZ R98, R91, -UR28 ;  /* 0x8000001c5b627e21 */ /* 0x000fe20008010000 */
[----:B------:R-:W-:-:S03]  /*9a90*/  FADD.FTZ R91, R82, R71 ;  /* 0x00000047525b7221 */ /* 0x000fc60000010000 */
[----:B------:R-:W-:Y:S01]  /*9aa0*/  FMUL.FTZ R71, R98, UR16 ;  /* 0x0000001062477c20 */ /* 0x000fe20008410000 */
[----:B------:R-:W-:-:S03]  /*9ab0*/  FADD.FTZ R91, R91, R86 ;  /* 0x000000565b5b7221 */ /* 0x000fc60000010000 */
[----:B------:R-:W-:-:S04]  /*9ac0*/  FFMA.FTZ R74, R4, R71, R2 ;  /* 0x00000047044a7223 */ /* 0x000fc80000010002 */
[----:B------:R-:W-:-:S06]  /*9ad0*/  FMUL.FTZ R78, R74, -1.4426950216293334961 ;  /* 0xbfb8aa3b4a4e7820 */ /* 0x000fcc0000410000 */
[----:B------:R-:W0:Y:S02]  /*9ae0*/  MUFU.EX2 R78, R78 ;  /* 0x0000004e004e7308 */ /* 0x000e240000000800 */
[----:B0-----:R-:W-:-:S06]  /*9af0*/  FADD.FTZ R82, R78, 1 ;  /* 0x3f8000004e527421 */ /* 0x001fcc0000010000 */
[----:B------:R-:W0:Y:S02]  /*9b00*/  MUFU.RCP R82, R82 ;  /* 0x0000005200527308 */ /* 0x000e240000001000 */
[----:B0-----:R-:W-:Y:S01]  /*9b10*/  FMUL.FTZ R18, R97, R82 ;  /* 0x0000005261127220 */ /* 0x001fe20000410000 */
[----:B------:R-:W-:Y:S01]  /*9b20*/  FADD.FTZ R97, -R82, 1 ;  /* 0x3f80000052617421 */ /* 0x000fe20000010100 */
[----:B------:R-:W-:-:S03]  /*9b30*/  HADD2.F32 R82, -RZ, R41.H0_H0 ;  /* 0x20000029ff527230 */ /* 0x000fc60000004100 */
        /* <DEDUP_REMOVED lines=13> */
[----:B------:R-:W-:Y:S01]  /*9c10*/  FMUL.FTZ R82, R4, R6 ;  /* 0x0000000604527220 */ /* 0x000fe20000410000 */
[----:B------:R-:W-:Y:S02]  /*9c20*/  HADD2.F32 R10, -RZ, R10.H0_H0 ;  /* 0x2000000aff0a7230 */ /* 0x000fe40000004100 */
[----:B------:R-:W-:Y:S01]  /*9c30*/  FADD.FTZ R41, R41, -UR28 ;  /* 0x8000001c29297e21 */ /* 0x000fe20008010000 */
[----:B------:R-:W-:Y:S01]  /*9c40*/  FFMA.FTZ R78, R76, R82, R77 ;  /* 0x000000524c4e7223 */ /* 0x000fe2000001004d */
[--C-:B------:R-:W-:Y:S02]  /*9c50*/  HADD2.F32 R76, -RZ, R17.reuse.H0_H0 ;  /* 0x20000011ff4c7230 */ /* 0x100fe40000004100 */
[----:B------:R-:W-:Y:S01]  /*9c60*/  FADD.FTZ R94, R94, R82 ;  /* 0x000000525e5e7221 */ /* 0x000fe20000010000 */
[----:B------:R-:W-:Y:S01]  /*9c70*/  FMUL.FTZ R41, R41, UR16 ;  /* 0x0000001029297c20 */ /* 0x000fe20008410000 */
[----:B------:R-:W-:-:S02]  /*9c80*/  HADD2.F32 R17, -RZ, R17.H1_H1 ;  /* 0x30000011ff117230 */ /* 0x000fc40000004100 */
[----:B------:R-:W-:Y:S01]  /*9c90*/  FADD.FTZ R10, R10, -UR28 ;  /* 0x8000001c0a0a7e21 */ /* 0x000fe20008010000 */
[----:B------:R-:W-:Y:S02]  /*9ca0*/  FFMA.FTZ R6, R4, R41, R2 ;  /* 0x0000002904067223 */ /* 0x000fe40000010002 */
[----:B------:R-:W-:Y:S02]  /*9cb0*/  FADD.FTZ R17, R17, -UR28 ;  /* 0x8000001c11117e21 */ /* 0x000fe40008010000 */
[----:B------:R-:W-:-:S06]  /*9cc0*/  FMUL.FTZ R77, R6, -1.4426950216293334961 ;  /* 0xbfb8aa3b064d7820 */ /* 0x000fcc0000410000 */
[----:B------:R-:W0:Y:S02]  /*9cd0*/  MUFU.EX2 R77, R77 ;  /* 0x0000004d004d7308 */ /* 0x000e240000000800 */
[----:B0-----:R-:W-:-:S06]  /*9ce0*/  FADD.FTZ R95, R77, 1 ;  /* 0x3f8000004d5f7421 */ /* 0x001fcc0000010000 */
[----:B------:R-:W0:Y:S02]  /*9cf0*/  MUFU.RCP R95, R95 ;  /* 0x0000005f005f7308 */ /* 0x000e240000001000 */
[----:B0-----:R-:W-:Y:S01]  /*9d00*/  FADD.FTZ R97, -R95, 1 ;  /* 0x3f8000005f617421 */ /* 0x001fe20000010100 */
[----:B------:R-:W-:Y:S01]  /*9d10*/  FMUL.FTZ R76, R76, R95 ;  /* 0x0000005f4c4c7220 */ /* 0x000fe20000410000 */
[----:B------:R-:W-:Y:S02]  /*9d20*/  HADD2.F32 R95, -RZ, R16.H0_H0 ;  /* 0x20000010ff5f7230 */ /* 0x000fe40000004100 */
[----:B------:R-:W-:-:S04]  /*9d30*/  FFMA.FTZ R97, R6, R97, 1 ;  /* 0x3f80000006617423 */ /* 0x000fc80000010061 */
        /* <DEDUP_REMOVED lines=12> */
[--C-:B------:R-:W-:Y:S02]  /*9e00*/  HADD2.F32 R95, -RZ, R15.reuse.H0_H0 ;  /* 0x2000000fff5f7230 */ /* 0x100fe40000004100 */
[----:B------:R-:W-:Y:S01]  /*9e10*/  FFMA.FTZ R17, R17, R98, 1 ;  /* 0x3f80000011117423 */ /* 0x000fe20000010062 */
[----:B------:R-:W-:-:S03]  /*9e20*/  HADD2.F32 R15, -RZ, R15.H1_H1 ;  /* 0x3000000fff0f7230 */ /* 0x000fc60000004100 */
[----:B------:R-:W-:Y:S01]  /*9e30*/  FMUL.FTZ R16, R16, R17 ;  /* 0x0000001110107220 */ /* 0x000fe20000410000 */
[----:B------:R-:W-:Y:S01]  /*9e40*/  FMUL.FTZ R17, R10, UR16 ;  /* 0x000000100a117c20 */ /* 0x000fe20008410000 */
[----:B------:R-:W-:-:S03]  /*9e50*/  FADD.FTZ R15, R15, -UR28 ;  /* 0x8000001c0f0f7e21 */ /* 0x000fc60008010000 */
        /* <DEDUP_REMOVED lines=10> */
[----:B------:R-:W-:-:S03]  /*9f00*/  HADD2.F32 R95, -RZ, R40.H1_H1 ;  /* 0x30000028ff5f7230 */ /* 0x000fc60000004100 */
[----:B------:R-:W-:-:S04]  /*9f10*/  FFMA.FTZ R15, R5, R78, R3 ;  /* 0x0000004e050f7223 */ /* 0x000fc80000010003 */
[----:B------:R-:W-:-:S06]  /*9f20*/  FMUL.FTZ R77, R15, -1.4426950216293334961 ;  /* 0xbfb8aa3b0f4d7820 */ /* 0x000fcc0000410000 */
[----:B------:R-:W0:Y:S02]  /*9f30*/  MUFU.EX2 R77, R77 ;  /* 0x0000004d004d7308 */ /* 0x000e240000000800 */
[----:B0-----:R-:W-:-:S06]  /*9f40*/  FADD.FTZ R86, R77, 1 ;  /* 0x3f8000004d567421 */ /* 0x001fcc0000010000 */
[----:B------:R-:W0:Y:S02]  /*9f50*/  MUFU.RCP R86, R86 ;  /* 0x0000005600567308 */ /* 0x000e240000001000 */
[----:B0-----:R-:W-:Y:S01]  /*9f60*/  FADD.FTZ R82, -R86, 1 ;  /* 0x3f80000056527421 */ /* 0x001fe20000010100 */
[----:B------:R-:W-:Y:S01]  /*9f70*/  FMUL.FTZ R40, R95, R86 ;  /* 0x000000565f287220 */ /* 0x000fe20000410000 */
[----:B------:R-:W-:Y:S02]  /*9f80*/  HADD2.F32 R86, -RZ, R13.H1_H1 ;  /* 0x3000000dff567230 */ /* 0x000fe40000004100 */
[----:B------:R-:W-:Y:S01]  /*9f90*/  FFMA.FTZ R15, R15, R82, 1 ;  /* 0x3f8000000f0f7423 */ /* 0x000fe20000010052 */
[-C--:B------:R-:W-:Y:S01]  /*9fa0*/  FFMA.FTZ R82, R84, R64.reuse, R85 ;  /* 0x0000004054527223 */ /* 0x080fe20000010055 */
[----:B------:R-:W-:Y:S02]  /*9fb0*/  FMUL.FTZ R64, R4, R64 ;  /* 0x0000004004407220 */ /* 0x000fe40000410000 */
[----:B------:R-:W-:Y:S01]  /*9fc0*/  FMUL.FTZ R15, R40, R15 ;  /* 0x0000000f280f7220 */ /* 0x000fe20000410000 */
[----:B------:R-:W-:Y:S01]  /*9fd0*/  FFMA.FTZ R40, R4, R9, R2 ;  /* 0x0000000904287223 */ /* 0x000fe20000010002 */
[----:B------:R-:W-:Y:S01]  /*9fe0*/  FFMA.FTZ R84, R84, R64, R75 ;  /* 0x0000004054547223 */ /* 0x000fe2000001004b */
[----:B------:R-:W-:Y:S01]  /*9ff0*/  FADD.FTZ R94, R94, R64 ;  /* 0x000000405e5e7221 */ /* 0x000fe20000010000 */
[----:B------:R-:W-:-:S02]  /*a000*/  HADD2.F32 R64, -RZ, R12.H1_H1 ;  /* 0x3000000cff407230 */ /* 0x000fc40000004100 */
[----:B------:R-:W-:Y:S01]  /*a010*/  FMUL.FTZ R75, R40, -1.4426950216293334961 ;  /* 0xbfb8aa3b284b7820 */ /* 0x000fe20000410000 */
[----:B------:R-:W-:-:S05]  /*a020*/  HADD2.F32 R12, -RZ, R12.H0_H0 ;  /* 0x2000000cff0c7230 */ /* 0x000fca0000004100 */
[----:B------:R-:W0:Y:S01]  /*a030*/  MUFU.EX2 R75, R75 ;  /* 0x0000004b004b7308 */ /* 0x000e220000000800 */
[----:B------:R-:W-:-:S04]  /*a040*/  FADD.FTZ R12, R12, -UR28 ;  /* 0x8000001c0c0c7e21 */ /* 0x000fc80008010000 */
[----:B------:R-:W-:Y:S01]  /*a050*/  FMUL.FTZ R12, R12, UR16 ;  /* 0x000000100c0c7c20 */ /* 0x000fe20008410000 */
[----:B0-----:R-:W-:-:S06]  /*a060*/  FADD.FTZ R77, R75, 1 ;  /* 0x3f8000004b4d7421 */ /* 0x001fcc0000010000 */
[----:B------:R-:W0:Y:S02]  /*a070*/  MUFU.RCP R77, R77 ;  /* 0x0000004d004d7308 */ /* 0x000e240000001000 */
[----:B0-----:R-:W-:Y:S01]  /*a080*/  FADD.FTZ R85, -R77, 1 ;  /* 0x3f8000004d557421 */ /* 0x001fe20000010100 */
[----:B------:R-:W-:-:S03]  /*a090*/  FMUL.FTZ R13, R86, R77 ;  /* 0x0000004d560d7220 */ /* 0x000fc60000410000 */
[----:B------:R-:W-:-:S04]  /*a0a0*/  FFMA.FTZ R40, R40, R85, 1 ;  /* 0x3f80000028287423 */ /* 0x000fc80000010055 */
[----:B------:R-:W-:Y:S01]  /*a0b0*/  FMUL.FTZ R13, R13, R40 ;  /* 0x000000280d0d7220 */ /* 0x000fe20000410000 */
[----:B------:R-:W-:-:S04]  /*a0c0*/  FFMA.FTZ R40, R5, R14, R3 ;  /* 0x0000000e05287223 */ /* 0x000fc80000010003 */
[----:B------:R-:W-:-:S06]  /*a0d0*/  FMUL.FTZ R75, R40, -1.4426950216293334961 ;  /* 0xbfb8aa3b284b7820 */ /* 0x000fcc0000410000 */
[----:B------:R-:W0:Y:S02]  /*a0e0*/  MUFU.EX2 R75, R75 ;  /* 0x0000004b004b7308 */ /* 0x000e240000000800 */
[----:B0-----:R-:W-:Y:S01]  /*a0f0*/  FADD.FTZ R85, R75, 1 ;  /* 0x3f8000004b557421 */ /* 0x001fe20000010000 */
[----:B------:R-:W-:-:S04]  /*a100*/  FMUL.FTZ R75, R8, UR16 ;  /* 0x00000010084b7c20 */ /* 0x000fc80008410000 */
[----:B------:R-:W-:Y:S01]  /*a110*/  FFMA.FTZ R8, R4, R75, R2 ;  /* 0x0000004b04087223 */ /* 0x000fe20000010002 */
[----:B------:R-:W0:Y:S02]  /*a120*/  MUFU.RCP R85, R85 ;  /* 0x0000005500557308 */ /* 0x000e240000001000 */
[----:B0-----:R-:W-:Y:S01]  /*a130*/  FADD.FTZ R77, -R85, 1 ;  /* 0x3f800000554d7421 */ /* 0x001fe20000010100 */
[----:B------:R-:W-:-:S03]  /*a140*/  FMUL.FTZ R64, R64, R85 ;  /* 0x0000005540407220 */ /* 0x000fc60000410000 */
[----:B------:R-:W-:-:S04]  /*a150*/  FFMA.FTZ R77, R40, R77, 1 ;  /* 0x3f800000284d7423 */ /* 0x000fc8000001004d */
[----:B------:R-:W-:Y:S01]  /*a160*/  FMUL.FTZ R40, R64, R77 ;  /* 0x0000004d40287220 */ /* 0x000fe20000410000 */
[----:B------:R-:W-:Y:S01]  /*a170*/  FMUL.FTZ R77, R5, R92 ;  /* 0x0000005c054d7220 */ /* 0x000fe20000410000 */
[----:B------:R-:W-:-:S03]  /*a180*/  FADD.FTZ R64, R91, R92 ;  /* 0x0000005c5b407221 */ /* 0x000fc60000010000 */
[----:B------:R-:W-:Y:S01]  /*a190*/  FFMA.FTZ R86, R73, R77, R84 ;  /* 0x0000004d49567223 */ /* 0x000fe20000010054 */
[----:B------:R-:W-:Y:S01]  /*a1a0*/  FMUL.FTZ R73, R8, -1.4426950216293334961 ;  /* 0xbfb8aa3b08497820 */ /* 0x000fe20000410000 */
[----:B------:R-:W-:Y:S01]  /*a1b0*/  FADD.FTZ R94, R77, R94 ;  /* 0x0000005e4d5e7221 */ /* 0x000fe20000010000 */
[----:B------:R-:W-:-:S04]  /*a1c0*/  FMUL.FTZ R77, R4, R34 ;  /* 0x00000022044d7220 */ /* 0x000fc80000410000 */
[----:B------:R-:W0:Y:S01]  /*a1d0*/  MUFU.EX2 R73, R73 ;  /* 0x0000004900497308 */ /* 0x000e220000000800 */
[----:B------:R-:W-:Y:S01]  /*a1e0*/  FFMA.FTZ R86, R55, R77, R86 ;  /* 0x0000004d37567223 */ /* 0x000fe20000010056 */
[----:B------:R-:W-:Y:S01]  /*a1f0*/  FADD.FTZ R94, R94, R77 ;  /* 0x0000004d5e5e7221 */ /* 0x000fe20000010000 */
[----:B------:R-:W-:Y:S01]  /*a200*/  FADD.FTZ R77, R64, R93 ;  /* 0x0000005d404d7221 */ /* 0x000fe20000010000 */
[----:B------:R-:W-:-:S04]  /*a210*/  FMUL.FTZ R93, R5, R93 ;  /* 0x0000005d055d7220 */ /* 0x000fc80000410000 */
[----:B------:R-:W-:Y:S01]  /*a220*/  FFMA.FTZ R83, R83, R93, R86 ;  /* 0x0000005d53537223 */ /* 0x000fe20000010056 */
[----:B------:R-:W-:Y:S01]  /*a230*/  FADD.FTZ R94, R93, R94 ;  /* 0x0000005e5d5e7221 */ /* 0x000fe20000010000 */
        /* <DEDUP_REMOVED lines=10> */
[----:B0-----:R-:W-:Y:S01]  /*a2e0*/  FADD.FTZ R85, R73, 1 ;  /* 0x3f80000049557421 */ /* 0x001fe20000010000 */
[----:B------:R-:W-:Y:S01]  /*a2f0*/  FFMA.FTZ R73, R55, R34, R82 ;  /* 0x0000002237497223 */ /* 0x000fe20000010052 */
[--C-:B------:R-:W-:Y:S02]  /*a300*/  HADD2.F32 R82, -RZ, R45.reuse.H0_H0 ;  /* 0x2000002dff527230 */ /* 0x100fe40000004100 */
[----:B------:R-:W-:Y:S02]  /*a310*/  HADD2.F32 R45, -RZ, R45.H1_H1 ;  /* 0x3000002dff2d7230 */ /* 0x000fe40000004100 */
[----:B------:R-:W0:Y:S02]  /*a320*/  MUFU.RCP R85, R85 ;  /* 0x0000005500557308 */ /* 0x000e240000001000 */
[----:B0-----:R-:W-:Y:S01]  /*a330*/  FMUL.FTZ R35, R84, R85 ;  /* 0x0000005554237220 */ /* 0x001fe20000410000 */
[----:B------:R-:W-:-:S04]  /*a340*/  FADD.FTZ R84, -R85, 1 ;  /* 0x3f80000055547421 */ /* 0x000fc80000010100 */
[----:B------:R-:W-:-:S04]  /*a350*/  FFMA.FTZ R84, R11, R84, 1 ;  /* 0x3f8000000b547423 */ /* 0x000fc80000010054 */
[----:B------:R-:W-:Y:S01]  /*a360*/  FMUL.FTZ R11, R35, R84 ;  /* 0x00000054230b7220 */ /* 0x000fe20000410000 */
[--C-:B------:R-:W-:Y:S02]  /*a370*/  HADD2.F32 R35, -RZ, R44.reuse.H0_H0 ;  /* 0x2000002cff237230 */ /* 0x100fe40000004100 */
[----:B------:R-:W-:Y:S01]  /*a380*/  FADD.FTZ R84, R81, R34 ;  /* 0x0000002251547221 */ /* 0x000fe20000010000 */
[----:B------:R-:W-:Y:S02]  /*a390*/  HADD2.F32 R44, -RZ, R44.H1_H1 ;  /* 0x3000002cff2c7230 */ /* 0x000fe40000004100 */
[----:B------:R-:W-:Y:S01]  /*a3a0*/  FADD.FTZ R35, R35, -UR28 ;  /* 0x8000001c23237e21 */ /* 0x000fe20008010000 */
[----:B------:R-:W-:Y:S02]  /*a3b0*/  FADD.FTZ R84, R84, R33 ;  /* 0x0000002154547221 */ /* 0x000fe40000010000 */
[----:B------:R-:W-:Y:S01]  /*a3c0*/  FADD.FTZ R44, R44, -UR28 ;  /* 0x8000001c2c2c7e21 */ /* 0x000fe20008010000 */
[----:B------:R-:W-:-:S03]  /*a3d0*/  FMUL.FTZ R35, R35, UR16 ;  /* 0x0000001023237c20 */ /* 0x000fc60008410000 */
[----:B------:R-:W-:Y:S01]  /*a3e0*/  FMUL.FTZ R44, R44, UR16 ;  /* 0x000000102c2c7c20 */ /* 0x000fe20008410000 */
[----:B------:R-:W-:-:S04]  /*a3f0*/  FFMA.FTZ R34, R4, R35, R2 ;  /* 0x0000002304227223 */ /* 0x000fc80000010002 */
[----:B------:R-:W-:-:S06]  /*a400*/  FMUL.FTZ R55, R34, -1.4426950216293334961 ;  /* 0xbfb8aa3b22377820 */ /* 0x000fcc0000410000 */
[----:B------:R-:W0:Y:S02]  /*a410*/  MUFU.EX2 R55, R55 ;  /* 0x0000003700377308 */ /* 0x000e240000000800 */
[----:B0-----:R-:W-:Y:S01]  /*a420*/  FADD.FTZ R81, R55, 1 ;  /* 0x3f80000037517421 */ /* 0x001fe20000010000 */
[----:B------:R-:W-:-:S05]  /*a430*/  FFMA.FTZ R55, R5, R44, R3 ;  /* 0x0000002c05377223 */ /* 0x000fca0000010003 */
[----:B------:R-:W0:Y:S02]  /*a440*/  MUFU.RCP R81, R81 ;  /* 0x0000005100517308 */ /* 0x000e240000001000 */
[----:B0-----:R-:W-:Y:S01]  /*a450*/  FMUL.FTZ R82, R82, R81 ;  /* 0x0000005152527220 */ /* 0x001fe20000410000 */
[----:B------:R-:W-:Y:S01]  /*a460*/  FADD.FTZ R85, -R81, 1 ;  /* 0x3f80000051557421 */ /* 0x000fe20000010100 */
[----:B------:R-:W-:-:S03]  /*a470*/  FMUL.FTZ R81, R55, -1.4426950216293334961 ;  /* 0xbfb8aa3b37517820 */ /* 0x000fc60000410000 */
[----:B------:R-:W-:-:S03]  /*a480*/  FFMA.FTZ R85, R34, R85, 1 ;  /* 0x3f80000022557423 */ /* 0x000fc60000010055 */
[----:B------:R-:W0:Y:S01]  /*a490*/  MUFU.EX2 R81, R81 ;  /* 0x0000005100517308 */ /* 0x000e220000000800 */
[----:B------:R-:W-:Y:S01]  /*a4a0*/  FMUL.FTZ R34, R82, R85 ;  /* 0x0000005552227220 */ /* 0x000fe20000410000 */
[----:B------:R-:W-:Y:S02]  /*a4b0*/  HADD2.F32 R85, -RZ, R47.H0_H0 ;  /* 0x2000002fff557230 */ /* 0x000fe40000004100 */
[----:B0-----:R-:W-:-:S06]  /*a4c0*/  FADD.FTZ R82, R81, 1 ;  /* 0x3f80000051527421 */ /* 0x001fcc0000010000 */
[----:B------:R-:W0:Y:S02]  /*a4d0*/  MUFU.RCP R82, R82 ;  /* 0x0000005200527308 */ /* 0x000e240000001000 */
[----:B0-----:R-:W-:Y:S01]  /*a4e0*/  FADD.FTZ R92, -R82, 1 ;  /* 0x3f800000525c7421 */ /* 0x001fe20000010100 */
[----:B------:R-:W-:-:S03]  /*a4f0*/  FMUL.FTZ R45, R45, R82 ;  /* 0x000000522d2d7220 */ /* 0x000fc60000410000 */
[----:B------:R-:W-:Y:S01]  /*a500*/  FFMA.FTZ R92, R55, R92, 1 ;  /* 0x3f800000375c7423 */ /* 0x000fe2000001005c */
[--C-:B------:R-:W-:Y:S02]  /*a510*/  HADD2.F32 R55, -RZ, R46.reuse.H0_H0 ;  /* 0x2000002eff377230 */ /* 0x100fe40000004100 */
[----:B------:R-:W-:Y:S02]  /*a520*/  HADD2.F32 R46, -RZ, R46.H1_H1 ;  /* 0x3000002eff2e7230 */ /* 0x000fe40000004100 */
[----:B------:R-:W-:Y:S01]  /*a530*/  FMUL.FTZ R45, R45, R92 ;  /* 0x0000005c2d2d7220 */ /* 0x000fe20000410000 */
[----:B------:R-:W-:Y:S01]  /*a540*/  FMUL.FTZ R92, R4, R31 ;  /* 0x0000001f045c7220 */ /* 0x000fe20000410000 */
[----:B------:R-:W-:Y:S01]  /*a550*/  FADD.FTZ R55, R55, -UR28 ;  /* 0x8000001c37377e21 */ /* 0x000fe20008010000 */
[----:B------:R-:W-:-:S03]  /*a560*/  FADD.FTZ R86, R46, -UR28 ;  /* 0x8000001c2e567e21 */ /* 0x000fc60008010000 */
        /* <DEDUP_REMOVED lines=11> */
[----:B------:R-:W-:-:S03]  /*a620*/  HADD2.F32 R86, -RZ, R47.H1_H1 ;  /* 0x3000002fff567230 */ /* 0x000fc60000004100 */
[----:B------:R-:W-:-:S04]  /*a630*/  FFMA.FTZ R81, R5, R64, R3 ;  /* 0x0000004005517223 */ /* 0x000fc80000010003 */
[----:B------:R-:W-:-:S06]  /*a640*/  FMUL.FTZ R82, R81, -1.4426950216293334961 ;  /* 0xbfb8aa3b51527820 */ /* 0x000fcc0000410000 */
[----:B------:R-:W0:Y:S02]  /*a650*/  MUFU.EX2 R82, R82 ;  /* 0x0000005200527308 */ /* 0x000e240000000800 */
[----:B0-----:R-:W-:Y:S01]  /*a660*/  FADD.FTZ R85, R82, 1 ;  /* 0x3f80000052557421 */ /* 0x001fe20000010000 */
[----:B------:R-:W-:-:S04]  /*a670*/  FMUL.FTZ R82, R4, R33 ;  /* 0x0000002104527220 */ /* 0x000fc80000410000 */
[----:B------:R-:W-:Y:S01]  /*a680*/  FFMA.FTZ R83, R58, R82, R83 ;  /* 0x000000523a537223 */ /* 0x000fe20000010053 */
[----:B------:R-:W0:Y:S02]  /*a690*/  MUFU.RCP R85, R85 ;  /* 0x0000005500557308 */ /* 0x000e240000001000 */
[----:B0-----:R-:W-:Y:S01]  /*a6a0*/  FMUL.FTZ R47, R86, R85 ;  /* 0x00000055562f7220 */ /* 0x001fe20000410000 */
[----:B------:R-:W-:Y:S01]  /*a6b0*/  FADD.FTZ R86, -R85, 1 ;  /* 0x3f80000055567421 */ /* 0x000fe20000010100 */
[----:B------:R-:W-:-:S03]  /*a6c0*/  HADD2.F32 R85, -RZ, R49.H0_H0 ;  /* 0x20000031ff557230 */ /* 0x000fc60000004100 */
[----:B------:R-:W-:Y:S01]  /*a6d0*/  FFMA.FTZ R86, R81, R86, 1 ;  /* 0x3f80000051567423 */ /* 0x000fe20000010056 */
[--C-:B------:R-:W-:Y:S02]  /*a6e0*/  HADD2.F32 R81, -RZ, R48.reuse.H0_H0 ;  /* 0x20000030ff517230 */ /* 0x100fe40000004100 */
[----:B------:R-:W-:Y:S02]  /*a6f0*/  HADD2.F32 R48, -RZ, R48.H1_H1 ;  /* 0x30000030ff307230 */ /* 0x000fe40000004100 */
[----:B------:R-:W-:Y:S01]  /*a700*/  FMUL.FTZ R47, R47, R86 ;  /* 0x000000562f2f7220 */ /* 0x000fe20000410000 */
[----:B------:R-:W-:Y:S01]  /*a710*/  FADD.FTZ R86, R81, -UR28 ;  /* 0x8000001c51567e21 */ /* 0x000fe20008010000 */
[----:B------:R-:W-:-:S03]  /*a720*/  FFMA.FTZ R81, R58, R33, R73 ;  /* 0x000000213a517223 */ /* 0x000fc60000010049 */
        /* <DEDUP_REMOVED lines=12> */
[----:B------:R-:W-:Y:S01]  /*a7f0*/  FADD.FTZ R85, R94, R82 ;  /* 0x000000525e557221 */ /* 0x000fe20000010000 */
[----:B------:R-:W-:Y:S02]  /*a800*/  HADD2.F32 R82, -RZ, R49.H1_H1 ;  /* 0x30000031ff527230 */ /* 0x000fe40000004100 */
        /* <DEDUP_REMOVED lines=12> */
[----:B------:R-:W-:Y:S01]  /*a8d0*/  FADD.FTZ R82, R77, R32 ;  /* 0x000000204d527221 */ /* 0x000fe20000010000 */
[----:B------:R-:W-:Y:S01]  /*a8e0*/  FADD.FTZ R73, R73, -UR28 ;  /* 0x8000001c49497e21 */ /* 0x000fe20008010000 */
[-C--:B------:R-:W-:Y:S01]  /*a8f0*/  FFMA.FTZ R77, R63, R32.reuse, R80 ;  /* 0x000000203f4d7223 */ /* 0x080fe20000010050 */
[----:B------:R-:W-:Y:S01]  /*a900*/  FMUL.FTZ R80, R5, R32 ;  /* 0x0000002005507220 */ /* 0x000fe20000410000 */
[----:B------:R-:W-:Y:S01]  /*a910*/  FADD.FTZ R50, R50, -UR28 ;  /* 0x8000001c32327e21 */ /* 0x000fe20008010000 */
[----:B------:R-:W-:-:S02]  /*a920*/  FMUL.FTZ R73, R73, UR16 ;  /* 0x0000001049497c20 */ /* 0x000fc40008410000 */
[----:B------:R-:W-:Y:S01]  /*a930*/  FFMA.FTZ R83, R63, R80, R83 ;  /* 0x000000503f537223 */ /* 0x000fe20000010053 */
[----:B------:R-:W-:Y:S01]  /*a940*/  FMUL.FTZ R50, R50, UR16 ;  /* 0x0000001032327c20 */ /* 0x000fe20008410000 */
[----:B------:R-:W-:Y:S01]  /*a950*/  FFMA.FTZ R32, R4, R73, R2 ;  /* 0x0000004904207223 */ /* 0x000fe20000010002 */
[----:B------:R-:W-:Y:S01]  /*a960*/  FADD.FTZ R85, R80, R85 ;  /* 0x0000005550557221 */ /* 0x000fe20000010000 */
[----:B------:R-:W-:Y:S02]  /*a970*/  FFMA.FTZ R94, R54, R92, R83 ;  /* 0x0000005c365e7223 */ /* 0x000fe40000010053 */
[----:B------:R-:W-:Y:S01]  /*a980*/  FMUL.FTZ R63, R32, -1.4426950216293334961 ;  /* 0xbfb8aa3b203f7820 */ /* 0x000fe20000410000 */
[----:B------:R-:W-:Y:S01]  /*a990*/  FADD.FTZ R92, R85, R92 ;  /* 0x0000005c555c7221 */ /* 0x000fe20000010000 */
[----:B------:R-:W-:-:S04]  /*a9a0*/  FMUL.FTZ R85, R5, R43 ;  /* 0x0000002b05557220 */ /* 0x000fc80000410000 */
[----:B------:R-:W0:Y:S01]  /*a9b0*/  MUFU.EX2 R63, R63 ;  /* 0x0000003f003f7308 */ /* 0x000e220000000800 */
[----:B------:R-:W-:Y:S01]  /*a9c0*/  FFMA.FTZ R94, R62, R85, R94 ;  /* 0x000000553e5e7223 */ /* 0x000fe2000001005e */
[----:B------:R-:W-:Y:S01]  /*a9d0*/  FADD.FTZ R92, R85, R92 ;  /* 0x0000005c555c7221 */ /* 0x000fe20000010000 */
[----:B0-----:R-:W-:Y:S01]  /*a9e0*/  FADD.FTZ R86, R63, 1 ;  /* 0x3f8000003f567421 */ /* 0x001fe20000010000 */
[----:B------:R-:W-:-:S04]  /*a9f0*/  FFMA.FTZ R63, R5, R50, R3 ;  /* 0x00000032053f7223 */ /* 0x000fc80000010003 */
[----:B------:R-:W-:Y:S01]  /*aa00*/  FMUL.FTZ R80, R63, -1.4426950216293334961 ;  /* 0xbfb8aa3b3f507820 */ /* 0x000fe20000410000 */
[----:B------:R-:W0:Y:S08]  /*aa10*/  MUFU.RCP R86, R86 ;  /* 0x0000005600567308 */ /* 0x000e300000001000 */
[----:B------:R-:W1:Y:S01]  /*aa20*/  MUFU.EX2 R80, R80 ;  /* 0x0000005000507308 */ /* 0x000e620000000800 */
[----:B0-----:R-:W-:Y:S01]  /*aa30*/  FADD.FTZ R93, -R86, 1 ;  /* 0x3f800000565d7421 */ /* 0x001fe20000010100 */
[----:B------:R-:W-:Y:S01]  /*aa40*/  FMUL.FTZ R91, R91, R86 ;  /* 0x000000565b5b7220 */ /* 0x000fe20000410000 */
[----:B------:R-:W-:-:S02]  /*aa50*/  HADD2.F32 R86, -RZ, R51.H1_H1 ;  /* 0x30000033ff567230 */ /* 0x000fc40000004100 */
[----:B------:R-:W-:-:S04]  /*aa60*/  FFMA.FTZ R32, R32, R93, 1 ;  /* 0x3f80000020207423 */ /* 0x000fc8000001005d */
[----:B------:R-:W-:Y:S01]  /*aa70*/  FMUL.FTZ R32, R91, R32 ;  /* 0x000000205b207220 */ /* 0x000fe20000410000 */
[----:B-1----:R-:W-:Y:S01]  /*aa80*/  FADD.FTZ R91, R80, 1 ;  /* 0x3f800000505b7421 */ /* 0x002fe20000010000 */
[--C-:B------:R-:W-:Y:S02]  /*aa90*/  HADD2.F32 R80, -RZ, R88.reuse.H0_H0 ;  /* 0x20000058ff507230 */ /* 0x100fe40000004100 */
[----:B------:R-:W-:-:S03]  /*aaa0*/  HADD2.F32 R88, -RZ, R88.H1_H1 ;  /* 0x30000058ff587230 */ /* 0x000fc60000004100 */
[----:B------:R-:W0:Y:S02]  /*aab0*/  MUFU.RCP R91, R91 ;  /* 0x0000005b005b7308 */ /* 0x000e240000001000 */
[----:B0-----:R-:W-:Y:S01]  /*aac0*/  FMUL.FTZ R51, R86, R91 ;  /* 0x0000005b56337220 */ /* 0x001fe20000410000 */
[----:B------:R-:W-:-:S04]  /*aad0*/  FADD.FTZ R86, -R91, 1 ;  /* 0x3f8000005b567421 */ /* 0x000fc80000010100 */
[----:B------:R-:W-:Y:S01]  /*aae0*/  FFMA.FTZ R86, R63, R86, 1 ;  /* 0x3f8000003f567423 */ /* 0x000fe20000010056 */
[--C-:B------:R-:W-:Y:S02]  /*aaf0*/  HADD2.F32 R63, -RZ, R87.reuse.H0_H0 ;  /* 0x20000057ff3f7230 */ /* 0x100fe40000004100 */
[----:B------:R-:W-:Y:S02]  /*ab00*/  HADD2.F32 R87, -RZ, R87.H1_H1 ;  /* 0x30000057ff577230 */ /* 0x000fe40000004100 */
[----:B------:R-:W-:Y:S01]  /*ab10*/  FMUL.FTZ R51, R51, R86 ;  /* 0x0000005633337220 */ /* 0x000fe20000410000 */
[----:B------:R-:W-:Y:S01]  /*ab20*/  FADD.FTZ R86, R84, R31 ;  /* 0x0000001f54567221 */ /* 0x000fe20000010000 */
[----:B------:R-:W-:Y:S01]  /*ab30*/  FADD.FTZ R63, R63, -UR28 ;  /* 0x8000001c3f3f7e21 */ /* 0x000fe20008010000 */
[----:B------:R-:W-:Y:S01]  /*ab40*/  FFMA.FTZ R84, R54, R31, R81 ;  /* 0x0000001f36547223 */ /* 0x000fe20000010051 */
[----:B------:R-:W-:Y:S01]  /*ab50*/  FADD.FTZ R87, R87, -UR28 ;  /* 0x8000001c57577e21 */ /* 0x000fe20008010000 */
[----:B------:R-:W-:Y:S01]  /*ab60*/  FADD.FTZ R86, R86, R53 ;  /* 0x0000003556567221 */ /* 0x000fe20000010000 */
[----:B------:R-:W-:Y:S01]  /*ab70*/  FMUL.FTZ R31, R63, UR16 ;  /* 0x000000103f1f7c20 */ /* 0x000fe20008410000 */
[----:B------:R-:W-:-:S02]  /*ab80*/  FFMA.FTZ R84, R57, R53, R84 ;  /* 0x0000003539547223 */ /* 0x000fc40000010054 */
[----:B------:R-:W-:Y:S01]  /*ab90*/  FADD.FTZ R86, R86, R29 ;  /* 0x0000001d56567221 */ /* 0x000fe20000010000 */
[C---:B------:R-:W-:Y:S01]  /*aba0*/  FFMA.FTZ R54, R4.reuse, R31, R2 ;  /* 0x0000001f04367223 */ /* 0x040fe20000010002 */
[-C--:B------:R-:W-:Y:S01]  /*abb0*/  FFMA.FTZ R84, R61, R29.reuse, R84 ;  /* 0x0000001d3d547223 */ /* 0x080fe20000010054 */
[----:B------:R-:W-:Y:S01]  /*abc0*/  FMUL.FTZ R29, R4, R29 ;  /* 0x0000001d041d7220 */ /* 0x000fe20000410000 */
[----:B------:R-:W-:Y:S01]  /*abd0*/  FADD.FTZ R86, R86, R27 ;  /* 0x0000001b56567221 */ /* 0x000fe20000010000 */
[----:B------:R-:W-:Y:S01]  /*abe0*/  FMUL.FTZ R63, R54, -1.4426950216293334961 ;  /* 0xbfb8aa3b363f7820 */ /* 0x000fe20000410000 */
[----:B------:R-:W-:-:S04]  /*abf0*/  FFMA.FTZ R84, R7, R27, R84 ;  /* 0x0000001b07547223 */ /* 0x000fc80000010054 */
[----:B------:R-:W-:Y:S01]  /*ac00*/  FFMA.FTZ R84, R65, R25, R84 ;  /* 0x0000001941547223 */ /* 0x000fe20000010054 */
[----:B------:R-:W0:Y:S03]  /*ac10*/  MUFU.EX2 R63, R63 ;  /* 0x0000003f003f7308 */ /* 0x000e260000000800 */
[----:B------:R-:W-:-:S04]  /*ac20*/  FFMA.FTZ R84, R67, R24, R84 ;  /* 0x0000001843547223 */ /* 0x000fc80000010054 */
[----:B------:R-:W-:-:S04]  /*ac30*/  FFMA.FTZ R84, R69, R22, R84 ;  /* 0x0000001645547223 */ /* 0x000fc80000010054 */
[----:B------:R-:W-:Y:S01]  /*ac40*/  FFMA.FTZ R84, R79, R20, R84 ;  /* 0x000000144f547223 */ /* 0x000fe20000010054 */
[----:B0-----:R-:W-:-:S03]  /*ac50*/  FADD.FTZ R81, R63, 1 ;  /* 0x3f8000003f517421 */ /* 0x001fc60000010000 */
[----:B------:R-:W-:-:S04]  /*ac60*/  FFMA.FTZ R84, R71, R18, R84 ;  /* 0x0000001247547223 */ /* 0x000fc80000010054 */
[----:B------:R-:W-:Y:S01]  /*ac70*/  FFMA.FTZ R84, R41, R6, R84 ;  /* 0x0000000629547223 */ /* 0x000fe20000010054 */
[----:B------:R-:W0:Y:S03]  /*ac80*/  MUFU.RCP R81, R81 ;  /* 0x0000005100517308 */ /* 0x000e260000001000 */
[----:B------:R-:W-:-:S04]  /*ac90*/  FFMA.FTZ R84, R17, R10, R84 ;  /* 0x0000000a11547223 */ /* 0x000fc80000010054 */
[----:B------:R-:W-:-:S04]  /*aca0*/  FFMA.FTZ R84, R9, R13, R84 ;  /* 0x0000000d09547223 */ /* 0x000fc80000010054 */
[----:B------:R-:W-:-:S04]  /*acb0*/  FFMA.FTZ R84, R75, R8, R84 ;  /* 0x000000084b547223 */ /* 0x000fc80000010054 */
[----:B------:R-:W-:Y:S01]  /*acc0*/  FFMA.FTZ R84, R35, R34, R84 ;  /* 0x0000002223547223 */ /* 0x000fe20000010054 */
[----:B0-----:R-:W-:Y:S01]  /*acd0*/  FADD.FTZ R83, -R81, 1 ;  /* 0x3f80000051537421 */ /* 0x001fe20000010100 */
[----:B------:R-:W-:Y:S02]  /*ace0*/  FMUL.FTZ R80, R80, R81 ;  /* 0x0000005150507220 */ /* 0x000fe40000410000 */
[----:B------:R-:W-:Y:S01]  /*acf0*/  FFMA.FTZ R84, R55, R46, R84 ;  /* 0x0000002e37547223 */ /* 0x000fe20000010054 */
[----:B------:R-:W-:-:S03]  /*ad00*/  FFMA.FTZ R83, R54, R83, 1 ;  /* 0x3f80000036537423 */ /* 0x000fc60000010053 */
[----:B------:R-:W-:Y:S01]  /*ad10*/  FFMA.FTZ R84, R33, R48, R84 ;  /* 0x0000003021547223 */ /* 0x000fe20000010054 */
[----:B------:R-:W-:Y:S01]  /*ad20*/  FMUL.FTZ R54, R80, R83 ;  /* 0x0000005350367220 */ /* 0x000fe20000410000 */
[----:B------:R-:W-:-:S04]  /*ad30*/  FMUL.FTZ R80, R87, UR16 ;  /* 0x0000001057507c20 */ /* 0x000fc80008410000 */
        /* <DEDUP_REMOVED lines=9> */
[----:B------:R-:W-:-:S04]  /*add0*/  FFMA.FTZ R83, R26, R42, R83 ;  /* 0x0000002a1a537223 */ /* 0x000fc80000010053 */
[----:B------:R-:W-:Y:S01]  /*ade0*/  FFMA.FTZ R83, R66, R23, R83 ;  /* 0x0000001742537223 */ /* 0x000fe20000010053 */
[----:B0-----:R-:W-:Y:S01]  /*adf0*/  FMUL.FTZ R81, R88, R87 ;  /* 0x0000005758517220 */ /* 0x001fe20000410000 */
[----:B------:R-:W-:Y:S02]  /*ae00*/  FADD.FTZ R88, -R87, 1 ;  /* 0x3f80000057587421 */ /* 0x000fe40000010100 */
[----:B------:R-:W-:Y:S02]  /*ae10*/  FFMA.FTZ R83, R70, R72, R83 ;  /* 0x0000004846537223 */ /* 0x000fe40000010053 */
[----:B------:R-:W-:Y:S02]  /*ae20*/  FFMA.FTZ R88, R63, R88, 1 ;  /* 0x3f8000003f587423 */ /* 0x000fe40000010058 */
[----:B------:R-:W-:Y:S02]  /*ae30*/  FFMA.FTZ R83, R68, R21, R83 ;  /* 0x0000001544537223 */ /* 0x000fe40000010053 */
[----:B------:R-:W-:Y:S01]  /*ae40*/  FMUL.FTZ R63, R81, R88 ;  /* 0x00000058513f7220 */ /* 0x000fe20000410000 */
[----:B------:R-:W-:-:S02]  /*ae50*/  HADD2.F32 R81, -RZ, R89.H0_H0 ;  /* 0x20000059ff517230 */ /* 0x000fc40000004100 */
[----:B------:R-:W-:Y:S01]  /*ae60*/  FFMA.FTZ R83, R74, R19, R83 ;  /* 0x000000134a537223 */ /* 0x000fe20000010053 */
[----:B------:R-:W-:Y:S02]  /*ae70*/  HADD2.F32 R89, -RZ, R89.H1_H1 ;  /* 0x30000059ff597230 */ /* 0x000fe40000004100 */
[----:B------:R-:W-:Y:S01]  /*ae80*/  FADD.FTZ R88, R81, -UR28 ;  /* 0x8000001c51587e21 */ /* 0x000fe20008010000 */
[----:B------:R-:W-:Y:S02]  /*ae90*/  FADD.FTZ R81, R82, R43 ;  /* 0x0000002b52517221 */ /* 0x000fe40000010000 */
[----:B------:R-:W-:Y:S01]  /*aea0*/  FADD.FTZ R89, R89, -UR28 ;  /* 0x8000001c59597e21 */ /* 0x000fe20008010000 */
[----:B------:R-:W-:Y:S01]  /*aeb0*/  FFMA.FTZ R83, R76, R16, R83 ;  /* 0x000000104c537223 */ /* 0x000fe20000010053 */
[----:B------:R-:W-:Y:S01]  /*aec0*/  FMUL.FTZ R43, R88, UR16 ;  /* 0x00000010582b7c20 */ /* 0x000fe20008410000 */
[----:B------:R-:W-:Y:S02]  /*aed0*/  HADD2.F32 R88, -RZ, R90.H0_H0 ;  /* 0x2000005aff587230 */ /* 0x000fe40000004100 */
[----:B------:R-:W-:Y:S01]  /*aee0*/  FFMA.FTZ R83, R78, R15, R83 ;  /* 0x0000000f4e537223 */ /* 0x000fe20000010053 */
[----:B------:R-:W-:-:S03]  /*aef0*/  FFMA.FTZ R62, R4, R43, R2 ;  /* 0x0000002b043e7223 */ /* 0x000fc60000010002 */
[----:B------:R-:W-:Y:S01]  /*af00*/  FFMA.FTZ R83, R14, R40, R83 ;  /* 0x000000280e537223 */ /* 0x000fe20000010053 */
[----:B------:R-:W-:-:S03]  /*af10*/  FMUL.FTZ R82, R62, -1.4426950216293334961 ;  /* 0xbfb8aa3b3e527820 */ /* 0x000fc60000410000 */
[----:B------:R-:W-:-:S03]  /*af20*/  FFMA.FTZ R83, R12, R11, R83 ;  /* 0x0000000b0c537223 */ /* 0x000fc60000010053 */
[----:B------:R-:W0:Y:S01]  /*af30*/  MUFU.EX2 R82, R82 ;  /* 0x0000005200527308 */ /* 0x000e220000000800 */
[----:B------:R-:W-:-:S04]  /*af40*/  FFMA.FTZ R83, R44, R45, R83 ;  /* 0x0000002d2c537223 */ /* 0x000fc80000010053 */
[----:B------:R-:W-:-:S04]  /*af50*/  FFMA.FTZ R83, R64, R47, R83 ;  /* 0x0000002f40537223 */ /* 0x000fc80000010053 */
[----:B------:R-:W-:-:S04]  /*af60*/  FFMA.FTZ R83, R58, R49, R83 ;  /* 0x000000313a537223 */ /* 0x000fc80000010053 */
[----:B------:R-:W-:Y:S01]  /*af70*/  FFMA.FTZ R83, R50, R51, R83 ;  /* 0x0000003332537223 */ /* 0x000fe20000010053 */
[----:B0-----:R-:W-:-:S03]  /*af80*/  FADD.FTZ R87, R82, 1 ;  /* 0x3f80000052577421 */ /* 0x001fc60000010000 */
[----:B------:R-:W-:-:S03]  /*af90*/  FFMA.FTZ R83, R80, R63, R83 ;  /* 0x0000003f50537223 */ /* 0x000fc60000010053 */
        /* <DEDUP_REMOVED lines=18> */
[----:B------:R-:W-:Y:S01]  /*b0c0*/  FMUL.FTZ R57, R5, R30 ;  /* 0x0000001e05397220 */ /* 0x000fe20000410000 */
[----:B------:R-:W-:Y:S01]  /*b0d0*/  FADD.FTZ R92, R92, R85 ;  /* 0x000000555c5c7221 */ /* 0x000fe20000010000 */
[----:B------:R-:W-:Y:S02]  /*b0e0*/  FADD.FTZ R82, R81, R30 ;  /* 0x0000001e51527221 */ /* 0x000fe40000010000 */
[----:B------:R-:W-:Y:S01]  /*b0f0*/  FFMA.FTZ R94, R96, R57, R94 ;  /* 0x00000039605e7223 */ /* 0x000fe2000001005e */
[----:B------:R-:W-:Y:S01]  /*b100*/  FADD.FTZ R92, R57, R92 ;  /* 0x0000005c395c7221 */ /* 0x000fe20000010000 */
[----:B------:R-:W-:Y:S01]  /*b110*/  FMUL.FTZ R57, R5, R59 ;  /* 0x0000003b05397220 */ /* 0x000fe20000410000 */
[----:B------:R-:W-:Y:S01]  /*b120*/  FADD.FTZ R59, R82, R59 ;  /* 0x0000003b523b7221 */ /* 0x000fe20000010000 */
[----:B------:R-:W-:Y:S01]  /*b130*/  FFMA.FTZ R94, R61, R29, R94 ;  /* 0x0000001d3d5e7223 */ /* 0x000fe2000001005e */
[----:B------:R-:W-:Y:S01]  /*b140*/  FADD.FTZ R92, R92, R29 ;  /* 0x0000001d5c5c7221 */ /* 0x000fe20000010000 */
[C---:B------:R-:W-:Y:S01]  /*b150*/  FMUL.FTZ R29, R4.reuse, R27 ;  /* 0x0000001b041d7220 */ /* 0x040fe20000410000 */
        /* <DEDUP_REMOVED lines=8> */
[----:B------:R-:W-:-:S02]  /*b1e0*/  FADD.FTZ R25, R25, R24 ;  /* 0x0000001819197221 */ /* 0x000fc40000010000 */
[----:B------:R-:W-:Y:S01]  /*b1f0*/  FFMA.FTZ R94, R28, R7, R94 ;  /* 0x000000071c5e7223 */ /* 0x000fe2000001005e */
        /* <DEDUP_REMOVED lines=92> */
[-C--:B------:R-:W-:Y:S01]  /*b7c0*/  FMUL.FTZ R9, R4, R32.reuse ;  /* 0x0000002004097220 */ /* 0x080fe20000410000 */
[----:B------:R-:W-:Y:S01]  /*b7d0*/  FADD.FTZ R40, R40, R49 ;  /* 0x0000003128287221 */ /* 0x000fe20000010000 */
[----:B------:R-:W-:Y:S01]  /*b7e0*/  FFMA.FTZ R94, R58, R7, R94 ;  /* 0x000000073a5e7223 */ /* 0x000fe2000001005e */
[----:B------:R-:W-:Y:S01]  /*b7f0*/  FADD.FTZ R92, R7, R92 ;  /* 0x0000005c075c7221 */ /* 0x000fe20000010000 */
[----:B------:R-:W-:Y:S01]  /*b800*/  FFMA.FTZ R7, R73, R32, R84 ;  /* 0x0000002049077223 */ /* 0x000fe20000010054 */
[----:B------:R-:W-:Y:S01]  /*b810*/  FADD.FTZ R13, R13, R32 ;  /* 0x000000200d0d7221 */ /* 0x000fe20000010000 */
[----:B------:R-:W-:Y:S01]  /*b820*/  FFMA.FTZ R94, R73, R9, R94 ;  /* 0x00000009495e7223 */ /* 0x000fe2000001005e */
[----:B------:R-:W-:Y:S01]  /*b830*/  FADD.FTZ R92, R92, R9 ;  /* 0x000000095c5c7221 */ /* 0x000fe20000010000 */
[-C--:B------:R-:W-:Y:S01]  /*b840*/  FMUL.FTZ R9, R4, R54.reuse ;  /* 0x0000003604097220 */ /* 0x080fe20000410000 */
[----:B------:R-:W-:Y:S01]  /*b850*/  FFMA.FTZ R8, R31, R54, R7 ;  /* 0x000000361f087223 */ /* 0x000fe20000010007 */
[----:B------:R-:W-:Y:S01]  /*b860*/  FFMA.FTZ R94, R50, R11, R94 ;  /* 0x0000000b325e7223 */ /* 0x000fe2000001005e */
[----:B------:R-:W-:Y:S01]  /*b870*/  FADD.FTZ R92, R11, R92 ;  /* 0x0000005c0b5c7221 */ /* 0x000fe20000010000 */
[----:B------:R-:W-:Y:S01]  /*b880*/  FMUL.FTZ R11, R5, R63 ;  /* 0x0000003f050b7220 */ /* 0x000fe20000410000 */
[----:B------:R-:W-:Y:S01]  /*b890*/  FMUL.FTZ R7, R4, R77 ;  /* 0x0000004d04077220 */ /* 0x000fe20000410000 */
[----:B------:R-:W-:Y:S01]  /*b8a0*/  FFMA.FTZ R15, R31, R9, R94 ;  /* 0x000000091f0f7223 */ /* 0x000fe2000001005e */
[----:B------:R-:W-:Y:S01]  /*b8b0*/  FADD.FTZ R92, R92, R9 ;  /* 0x000000095c5c7221 */ /* 0x000fe20000010000 */
[----:B------:R-:W-:Y:S01]  /*b8c0*/  FADD.FTZ R40, R40, R51 ;  /* 0x0000003328287221 */ /* 0x000fe20000010000 */
[----:B------:R-:W-:Y:S01]  /*b8d0*/  FADD.FTZ R10, R13, R54 ;  /* 0x000000360d0a7221 */ /* 0x000fe20000010000 */
[----:B------:R-:W-:Y:S01]  /*b8e0*/  FFMA.FTZ R6, R80, R11, R15 ;  /* 0x0000000b50067223 */ /* 0x000fe2000001000f */
[----:B------:R-:W-:Y:S01]  /*b8f0*/  FADD.FTZ R92, R11, R92 ;  /* 0x0000005c0b5c7221 */ /* 0x000fe20000010000 */
[----:B------:R-:W-:Y:S01]  /*b900*/  FMUL.FTZ R13, R5, R53 ;  /* 0x00000035050d7220 */ /* 0x000fe20000410000 */
[----:B------:R-:W-:Y:S01]  /*b910*/  FADD.FTZ R40, R40, R63 ;  /* 0x0000003f28287221 */ /* 0x000fe20000010000 */
[C---:B------:R-:W-:Y:S01]  /*b920*/  FFMA.FTZ R9, R43.reuse, R7, R6 ;  /* 0x000000072b097223 */ /* 0x040fe20000010006 */
[----:B------:R-:W-:Y:S01]  /*b930*/  FADD.FTZ R92, R92, R7 ;  /* 0x000000075c5c7221 */ /* 0x000fe20000010000 */
[----:B------:R-:W-:Y:S01]  /*b940*/  FFMA.FTZ R8, R43, R77, R8 ;  /* 0x0000004d2b087223 */ /* 0x000fe20000010008 */
[----:B------:R-:W-:Y:S01]  /*b950*/  FADD.FTZ R10, R10, R77 ;  /* 0x0000004d0a0a7221 */ /* 0x000fe20000010000 */
[C---:B------:R-:W-:Y:S01]  /*b960*/  FFMA.FTZ R14, R62.reuse, R13, R9 ;  /* 0x0000000d3e0e7223 */ /* 0x040fe20000010009 */
[----:B------:R-:W-:Y:S01]  /*b970*/  FADD.FTZ R13, R13, R92 ;  /* 0x0000005c0d0d7221 */ /* 0x000fe20000010000 */
[----:B------:R-:W-:Y:S01]  /*b980*/  FFMA.FTZ R9, R62, R53, R83 ;  /* 0x000000353e097223 */ /* 0x000fe20000010053 */
[----:B------:R-:W-:-:S07]  /*b990*/  FADD.FTZ R11, R40, R53 ;  /* 0x00000035280b7221 */ /* 0x000fce0000010000 */
.L_x_711:
        /* <DEDUP_REMOVED lines=52> */
[----:B------:R0:W-:Y:S01]  /*bce0*/  STS.128 [R6], R8 ;  /* 0x0000000806007388 */ /* 0x0001e20000000c00 */
[----:B------:R-:W-:-:S05]  /*bcf0*/  MOV R21, R14 ;  /* 0x0000000e00157202 */ /* 0x000fca0000000f00 */
        /* <DEDUP_REMOVED lines=8> */
[----:B------:R-:W5:Y:S04]  /*bd80*/  LDS.128 R16, [UR5+0x50] ;  /* 0x00005005ff107984 */ /* 0x000f680008000c00 */
        /* <DEDUP_REMOVED lines=26> */
.L_x_713:
[----:B------:R-:W-:Y:S05]  /*bf30*/  BSYNC.RECONVERGENT B0 ;  /* 0x0000000000007941 */ /* 0x000fea0003800200 */
.L_x_712:
        /* <DEDUP_REMOVED lines=8> */
[----:B0-----:R-:W0:Y:S04]  /*bfc0*/  LDS.128 R12, [R6+0x1260] ;  /* 0x00126000060c7984 */ /* 0x001e280000000c00 */
[----:B------:R0:W0:Y:S01]  /*bfd0*/  LDS.128 R28, [R6+0x1570] ;  /* 0x00157000061c7984 */ /* 0x0000220000000c00 */
        /* <DEDUP_REMOVED lines=28> */
.L_x_715:
[----:B------:R-:W-:Y:S05]  /*c1a0*/  BSYNC.RECONVERGENT B0 ;  /* 0x0000000000007941 */ /* 0x000fea0003800200 */
.L_x_714:
[----:B------:R-:W-:Y:S04]  /*c1b0*/  BSSY.RECONVERGENT B0, `(.L_x_716) ;  /* 0x000001e000007945 */ /* 0x000fe80003800200 */
[----:B------:R-:W-:Y:S05]  /*c1c0*/  @P2 BRA `(.L_x_717) ;  /* 0x0000000000702947 */ /* 0x000fea0003800000 */
[----:B------:R-:W1:Y:S01]  /*c1d0*/  LDC.64 R26, c[0x0][0x3f8] ;  /* 0x0000fe00ff1a7b82 */ /* 0x000e620000000a00 */
[----:B0-----:R-:W-:-:S05]  /*c1e0*/  MOV R6, UR13 ;  /* 0x0000000d00067c02 */ /* 0x001fca0008000f00 */
[----:B------:R-:W-:Y:S02]  /*c1f0*/  IMAD R19, R6, 0x31, R7 ;  /* 0x0000003106137824 */ /* 0x000fe400078e0207 */
[----:B------:R-:W0:Y:S01]  /*c200*/  LDC.64 R12, c[0x0][0x3d8] ;  /* 0x0000f600ff0c7b82 */ /* 0x000e220000000a00 */
        /* <DEDUP_REMOVED lines=24> */
.L_x_717:
[----:B------:R-:W-:Y:S05]  /*c390*/  BSYNC.RECONVERGENT B0 ;  /* 0x0000000000007941 */ /* 0x000fea0003800200 */
.L_x_716:
        /* <DEDUP_REMOVED lines=34> */
.L_x_721:
[----:B------:R-:W2:Y:S04]  /*c5c0*/  LDG.E.STRONG.GPU R6, desc[UR10][R12.64] ;  /* 0x0000000a0c067981 */ /* 0x000ea8000c1ef900 */
[----:B--2---:R-:W-:Y:S04]  /*c5d0*/  CCTL.IVALL ;  /* 0x00000000ff00798f */ /* 0x004fe80002000000 */
[----:B------:R0:W-:Y:S01]  /*c5e0*/  STL [R1], R6 ;  /* 0x0000000601007387 */ /* 0x0001e20000100800 */
[----:B------:R-:W-:-:S13]  /*c5f0*/  ISETP.NE.AND P0, PT, R6, UR5, PT ;  /* 0x0000000506007c0c */ /* 0x000fda000bf05270 */
[----:B0-----:R-:W-:Y:S05]  /*c600*/  @P0 BRA `(.L_x_721) ;  /* 0xfffffffc00ec0947 */ /* 0x001fea000383ffff */
.L_x_720:
[----:B------:R-:W-:Y:S05]  /*c610*/  BSYNC.RECONVERGENT B0 ;  /* 0x0000000000007941 */ /* 0x000fea0003800200 */
.L_x_719:
        /* <DEDUP_REMOVED lines=15> */
.L_x_723:
        /* <DEDUP_REMOVED lines=18> */
[C---:B------:R-:W-:Y:S01]  /*c830*/  ISETP.NE.AND P3, PT, R6.reuse, UR26, PT ;  /* 0x0000001a06007c0c */ /* 0x040fe2000bf65270 */
[----:B------:R-:W-:Y:S01]  /*c840*/  UIADD3 UR26, UPT, UPT, UR5, 0x7, URZ ;  /* 0x00000007051a7890 */ /* 0x000fe2000fffe0ff */
[C---:B------:R-:W-:Y:S02]  /*c850*/  ISETP.NE.OR P4, PT, R7.reuse, RZ, !P4 ;  /* 0x000000ff0700720c */ /* 0x040fe40006785670 */
[C---:B------:R-:W-:Y:S02]  /*c860*/  ISETP.NE.AND P2, PT, R6.reuse, UR27, PT ;  /* 0x0000001b06007c0c */ /* 0x040fe4000bf45270 */
        /* <DEDUP_REMOVED lines=14> */
[----:B------:R-:W5:Y:S06]  /*c950*/  @!P2 LDG.E.64 R16, desc[UR10][R16.64] ;  /* 0x0000000a1010a981 */ /* 0x000f6c000c1e1b00 */
[----:B0-----:R-:W-:-:S06]  /*c960*/  @!P5 IMAD.WIDE.U32 R12, R29, 0x8, R8 ;  /* 0x000000081d0cd825 */ /* 0x001fcc00078e0008 */
[----:B------:R-:W5:Y:S01]  /*c970*/  @!P5 LDG.E.64 R12, desc[UR10][R12.64] ;  /* 0x0000000a0c0cd981 */ /* 0x000f62000c1e1b00 */
        /* <DEDUP_REMOVED lines=9> */
[----:B------:R-:W5:Y:S04]  /*ca10*/  @!P1 LDG.E.64 R18, desc[UR10][R18.64] ;  /* 0x0000000a12129981 */ /* 0x000f68000c1e1b00 */
[----:B------:R-:W5:Y:S01]  /*ca20*/  @!P6 LDG.E.64 R10, desc[UR10][R10.64] ;  /* 0x0000000a0a0ae981 */ /* 0x000f62000c1e1b00 */
        /* <DEDUP_REMOVED lines=27> */
.L_x_722:
        /* <DEDUP_REMOVED lines=40> */
[----:B------:R-:W5:Y:S01]  /*ce60*/  @!P3 LDG.E.64 R16, desc[UR10][R16.64] ;  /* 0x0000000a1010b981 */ /* 0x000f62000c1e1b00 */
        /* <DEDUP_REMOVED lines=9> */
[----:B-----5:R-:W-:Y:S01]  /*cf00*/  @!P3 FADD.FTZ R20, R20, R16 ;  /* 0x000000101414b221 */ /* 0x020fe20000010000 */
[----:B------:R-:W-:-:S07]  /*cf10*/  @!P3 FADD.FTZ R21, R21, R17 ;  /* 0x000000111515b221 */ /* 0x000fce0000010000 */
.L_x_724:
        /* <DEDUP_REMOVED lines=27> */
.L_x_725:
        /* <DEDUP_REMOVED lines=12> */
.L_x_726:
[----:B------:R-:W-:Y:S05]  /*d190*/  BSYNC.RECONVERGENT B0 ;  /* 0x0000000000007941 */ /* 0x000fea0003800200 */
.L_x_718:
        /* <DEDUP_REMOVED lines=17> */
.L_x_732:
[----:B0-----:R-:W-:-:S05]  /*d2b0*/  LEA R9, R13, UR15, 0x2 ;  /* 0x0000000f0d097c11 */ /* 0x001fca000f8e10ff */
[----:B------:R-:W2:Y:S04]  /*d2c0*/  LDL.64 R6, [R9+0x10] ;  /* 0x0000100009067983 */ /* 0x000ea80000100a00 */
[----:B------:R-:W3:Y:S01]  /*d2d0*/  LDL.64 R14, [R9+0x90] ;  /* 0x00009000090e7983 */ /* 0x000ee20000100a00 */
[----:B------:R-:W-:Y:S01]  /*d2e0*/  BSSY.RECONVERGENT B0, `(.L_x_727) ;  /* 0x000003b000007945 */ /* 0x000fe20003800200 */
[--C-:B--2---:R-:W-:Y:S02]  /*d2f0*/  HADD2.F32 R8, -RZ, R6.reuse.H0_H0 ;  /* 0x20000006ff087230 */ /* 0x104fe40000004100 */
[----:B------:R-:W-:Y:S02]  /*d300*/  HADD2.F32 R6, -RZ, R6.H1_H1 ;  /* 0x30000006ff067230 */ /* 0x000fe40000004100 */
[----:B---3--:R-:W-:-:S02]  /*d310*/  HADD2.F32 R9, -RZ, R14.H0_H0 ;  /* 0x2000000eff097230 */ /* 0x008fc40000004100 */
[----:B------:R-:W-:Y:S01]  /*d320*/  FADD.FTZ R8, R8, -UR28 ;  /* 0x8000001c08087e21 */ /* 0x000fe20008010000 */
[----:B------:R-:W-:Y:S02]  /*d330*/  HADD2.F32 R14, -RZ, R14.H1_H1 ;  /* 0x3000000eff0e7230 */ /* 0x000fe40000004100 */
[----:B------:R-:W-:Y:S01]  /*d340*/  FADD.FTZ R6, R6, -UR28 ;  /* 0x8000001c06067e21 */ /* 0x000fe20008010000 */
[----:B------:R-:W-:-:S03]  /*d350*/  FMUL.FTZ R25, R8, UR16 ;  /* 0x0000001008197c20 */ /* 0x000fc60008410000 */
[----:B------:R-:W-:Y:S01]  /*d360*/  FMUL.FTZ R20, R6, UR16 ;  /* 0x0000001006147c20 */ /* 0x000fe20008410000 */
[----:B------:R-:W-:-:S03]  /*d370*/  @P2 FFMA.FTZ R8, R4, R25, R2 ;  /* 0x0000001904082223 */ /* 0x000fc60000010002 */
[----:B------:R-:W-:Y:S01]  /*d380*/  @P2 FFMA.FTZ R6, R5, R20, R3 ;  /* 0x0000001405062223 */ /* 0x000fe20000010003 */
[----:B------:R-:W-:-:S03]  /*d390*/  @P2 FMUL.FTZ R12, R8, -1.4426950216293334961 ;  /* 0xbfb8aa3b080c2820 */ /* 0x000fc60000410000 */
[----:B------:R-:W-:-:S03]  /*d3a0*/  @P2 FMUL.FTZ R17, R6, -1.4426950216293334961 ;  /* 0xbfb8aa3b06112820 */ /* 0x000fc60000410000 */
[----:B------:R-:W0:Y:S04]  /*d3b0*/  @P2 MUFU.EX2 R12, R12 ;  /* 0x0000000c000c2308 */ /* 0x000e280000000800 */
[----:B------:R-:W1:Y:S01]  /*d3c0*/  @P2 MUFU.EX2 R17, R17 ;  /* 0x0000001100112308 */ /* 0x000e620000000800 */
[----:B0-----:R-:W-:Y:S01]  /*d3d0*/  @P2 FADD.FTZ R16, R12, 1 ;  /* 0x3f8000000c102421 */ /* 0x001fe20000010000 */
[----:B-1----:R-:W-:-:S05]  /*d3e0*/  @P2 FADD.FTZ R18, R17, 1 ;  /* 0x3f80000011122421 */ /* 0x002fca0000010000 */
[----:B------:R-:W0:Y:S08]  /*d3f0*/  @P2 MUFU.RCP R16, R16 ;  /* 0x0000001000102308 */ /* 0x000e300000001000 */
[----:B------:R-:W1:Y:S01]  /*d400*/  @P2 MUFU.RCP R19, R18 ;  /* 0x0000001200132308 */ /* 0x000e620000001000 */
[----:B0-----:R-:W-:-:S04]  /*d410*/  @P2 FADD.FTZ R21, -R16, 1 ;  /* 0x3f80000010152421 */ /* 0x001fc80000010100 */
[----:B------:R-:W-:Y:S01]  /*d420*/  @P2 FFMA.FTZ R21, R8, R21, 1 ;  /* 0x3f80000008152423 */ /* 0x000fe20000010015 */
[----:B-1----:R-:W-:Y:S01]  /*d430*/  @P2 FADD.FTZ R23, -R19, 1 ;  /* 0x3f80000013172421 */ /* 0x002fe20000010100 */
[----:B------:R-:W-:-:S03]  /*d440*/  @P2 FMUL.FTZ R19, R14, R19 ;  /* 0x000000130e132220 */ /* 0x000fc60000410000 */
[----:B------:R-:W-:Y:S01]  /*d450*/  @P2 FFMA.FTZ R8, R6, R23, 1 ;  /* 0x3f80000006082423 */ /* 0x000fe20000010017 */
[----:B------:R-:W-:Y:S01]  /*d460*/  LEA R23, R13, R52, 0x3 ;  /* 0x000000340d177211 */ /* 0x000fe200078e18ff */
[----:B------:R-:W-:Y:S02]  /*d470*/  @P2 FMUL.FTZ R6, R9, R16 ;  /* 0x0000001009062220 */ /* 0x000fe40000410000 */
[----:B------:R-:W-:Y:S01]  /*d480*/  @P2 FMUL.FTZ R14, R19, R8 ;  /* 0x00000008130e2220 */ /* 0x000fe20000410000 */
[C---:B------:R-:W-:Y:S01]  /*d490*/  ISETP.GE.U32.AND P0, PT, R23.reuse, UR18, PT ;  /* 0x0000001217007c0c */ /* 0x040fe2000bf06070 */
[----:B------:R-:W-:Y:S01]  /*d4a0*/  @P2 FMUL.FTZ R9, R6, R21 ;  /* 0x0000001506092220 */ /* 0x000fe20000410000 */
[----:B------:R-:W-:Y:S01]  /*d4b0*/  SHF.R.S32.HI R16, RZ, 0x1f, R23 ;  /* 0x0000001fff107819 */ /* 0x000fe20000011417 */
[--C-:B------:R-:W-:Y:S01]  /*d4c0*/  HADD2.F32 R6, -RZ, R7.reuse.H0_H0 ;  /* 0x20000007ff067230 */ /* 0x100fe20000004100 */
[----:B------:R-:W-:Y:S01]  /*d4d0*/  IADD3 R27, PT, PT, R23, 0x8, RZ ;  /* 0x00000008171b7810 */ /* 0x000fe20007ffe0ff */
[----:B------:R-:W-:Y:S01]  /*d4e0*/  HADD2.F32 R8, -RZ, R7.H1_H1 ;  /* 0x30000007ff087230 */ /* 0x000fe20000004100 */
[----:B------:R-:W-:Y:S01]  /*d4f0*/  ISETP.GE.AND.EX P0, PT, R16, UR19, PT, P0 ;  /* 0x0000001310007c0c */ /* 0x000fe2000bf06300 */
[----:B------:R-:W-:Y:S01]  /*d500*/  FFMA.FTZ R7, R10, R25, R11 ;  /* 0x000000190a077223 */ /* 0x000fe2000001000b */
[----:B------:R-:W-:Y:S01]  /*d510*/  FADD.FTZ R12, R6, -UR28 ;  /* 0x8000001c060c7e21 */ /* 0x000fe20008010000 */
[----:B------:R-:W-:Y:S01]  /*d520*/  ISETP.GE.U32.AND P1, PT, R27, UR18, PT ;  /* 0x000000121b007c0c */ /* 0x000fe2000bf26070 */
[----:B------:R-:W-:Y:S01]  /*d530*/  FADD.FTZ R8, R8, -UR28 ;  /* 0x8000001c08087e21 */ /* 0x000fe20008010000 */
[----:B------:R-:W-:Y:S01]  /*d540*/  SHF.R.S32.HI R22, RZ, 0x1f, R27 ;  /* 0x0000001fff167819 */ /* 0x000fe2000001141b */
[----:B------:R-:W-:Y:S01]  /*d550*/  FFMA.FTZ R6, R10, R20, R11 ;  /* 0x000000140a067223 */ /* 0x000fe2000001000b */
[----:B------:R-:W-:Y:S01]  /*d560*/  FMUL.FTZ R25, R12, UR16 ;  /* 0x000000100c197c20 */ /* 0x000fe20008410000 */
[----:B------:R-:W-:Y:S01]  /*d570*/  ISETP.NE.AND P2, PT, RZ, UR12, PT ;  /* 0x0000000cff007c0c */ /* 0x000fe2000bf45270 */
[----:B------:R-:W-:Y:S01]  /*d580*/  FFMA.FTZ R9, R4, R9, -R7 ;  /* 0x0000000904097223 */ /* 0x000fe20000010807 */
[----:B------:R-:W-:Y:S01]  /*d590*/  ISETP.GE.AND.EX P1, PT, R22, UR19, PT, P1 ;  /* 0x0000001316007c0c */ /* 0x000fe2000bf26310 */
[----:B------:R-:W-:Y:S01]  /*d5a0*/  FMUL.FTZ R18, R8, UR16 ;  /* 0x0000001008127c20 */ /* 0x000fe20008410000 */
[----:B------:R-:W-:Y:S01]  /*d5b0*/  FFMA.FTZ R12, R5, R14, -R6 ;  /* 0x0000000e050c7223 */ /* 0x000fe20000010806 */
[----:B------:R-:W-:Y:S10]  /*d5c0*/  @P0 BRA `(.L_x_728) ;  /* 0x0000000000300947 */ /* 0x000ff40003800000 */
        /* <DEDUP_REMOVED lines=10> */
[----:B------:R-:W-:-:S05]  /*d670*/  F2FP.F16.F32.PACK_AB R7, R12, R19 ;  /* 0x000000130c07723e */ /* 0x000fca00000000ff */
[----:B------:R0:W-:Y:S02]  /*d680*/  STG.E desc[UR10][R8.64], R7 ;  /* 0x0000000708007986 */ /* 0x0001e4000c10190a */
.L_x_728:
[----:B------:R-:W-:Y:S05]  /*d690*/  BSYNC.RECONVERGENT B0 ;  /* 0x0000000000007941 */ /* 0x000fea0003800200 */
.L_x_727:
[--C-:B0-----:R-:W-:Y:S02]  /*d6a0*/  HADD2.F32 R7, -RZ, R15.reuse.H0_H0 ;  /* 0x2000000fff077230 */ /* 0x101fe40000004100 */
[C-C-:B------:R-:W-:Y:S01]  /*d6b0*/  FFMA.FTZ R21, R10.reuse, R25, R11.reuse ;  /* 0x000000190a157223 */ /* 0x140fe2000001000b */
[----:B------:R-:W-:Y:S01]  /*d6c0*/  FFMA.FTZ R20, R10, R18, R11 ;  /* 0x000000120a147223 */ /* 0x000fe2000001000b */
[----:B------:R-:W-:Y:S01]  /*d6d0*/  HADD2.F32 R6, -RZ, R15.H1_H1 ;  /* 0x3000000fff067230 */ /* 0x000fe20000004100 */
        /* <DEDUP_REMOVED lines=19> */
.L_x_729:
        /* <DEDUP_REMOVED lines=16> */
.L_x_731:
[----:B------:R-:W-:Y:S05]  /*d910*/  BSYNC.RECONVERGENT B0 ;  /* 0x0000000000007941 */ /* 0x000fea0003800200 */
.L_x_730:
        /* <DEDUP_REMOVED lines=10> */
.L_x_709:
        /* <DEDUP_REMOVED lines=16> */
.L_x_735:
[----:B------:R-:W-:Y:S05]  /*dac0*/  BSYNC.RECONVERGENT B0 ;  /* 0x0000000000007941 */ /* 0x000fea0003800200 */
.L_x_734:
        /* <DEDUP_REMOVED lines=11> */
.L_x_737:
[----:B------:R-:W2:Y:S04]  /*db80*/  LDG.E.STRONG.GPU R5, desc[UR10][R2.64] ;  /* 0x0000000a02057981 */ /* 0x000ea8000c1ef900 */
[----:B--2---:R-:W-:Y:S01]  /*db90*/  CCTL.IVALL ;  /* 0x00000000ff00798f */ /* 0x004fe20002000000 */
[----:B------:R-:W-:Y:S05]  /*dba0*/  YIELD ;  /* 0x0000000000007946 */ /* 0x000fea0003800000 */
[----:B------:R-:W-:-:S13]  /*dbb0*/  ISETP.NE.AND P0, PT, R5, R0, PT ;  /* 0x000000000500720c */ /* 0x000fda0003f05270 */
[----:B------:R-:W-:Y:S05]  /*dbc0*/  @P0 BRA `(.L_x_737) ;  /* 0xfffffffc00ec0947 */ /* 0x000fea000383ffff */
.L_x_736:
        /* <DEDUP_REMOVED lines=77> */
.L_x_740:
        /* <DEDUP_REMOVED lines=29> */
.L_x_739:
[----:B------:R-:W-:Y:S05]  /*e270*/  BSYNC.RECONVERGENT B0 ;  /* 0x0000000000007941 */ /* 0x000fea0003800200 */
.L_x_738:
        /* <DEDUP_REMOVED lines=10> */
.L_x_741:
        /* <DEDUP_REMOVED lines=82> */
.L_x_742:
        /* <DEDUP_REMOVED lines=12> */
.L_x_4750:


//--------------------- .text._Z35group_norm_nhwc_bwd_one_pass_kernelI11Fp16IOFp32WLi512ELi98ELi392EEv26Group_norm_nhwc_bwd_params --------------------------
	.section	.text._Z35group_norm_nhwc_bwd_one_pass_kernelI11Fp16IOFp32WLi512ELi98ELi392EEv26Group_norm_nhwc_bwd_params,"ax",@progbits
	.align	128
        .global         _Z35group_norm_nhwc_bwd_one_pass_kernelI11Fp16IOFp32WLi512ELi98ELi392EEv26Group_norm_nhwc_bwd_params
        .type           _Z35group_norm_nhwc_bwd_one_pass_kernelI11Fp16IOFp32WLi512ELi98ELi392EEv26Group_norm_nhwc_bwd_params,@function
        .size           _Z35group_norm_nhwc_bwd_one_pass_kernelI11Fp16IOFp32WLi512ELi98ELi392EEv26Group_norm_nhwc_bwd_params,(.L_x_4751 - _Z35group_norm_nhwc_bwd_one_pass_kernelI11Fp16IOFp32WLi512ELi98ELi392EEv26Group_norm_nhwc_bwd_params)
        .other          _Z35group_norm_nhwc_bwd_one_pass_kernelI11Fp16IOFp32WLi512ELi98ELi392EEv26Group_norm_nhwc_bwd_params,@"STO_CUDA_ENTRY STV_DEFAULT"
_Z35group_norm_nhwc_bwd_one_pass_kernelI11Fp16IOFp32WLi512ELi98ELi392EEv26Group_norm_nhwc_bwd_params:
.text._Z35group_norm_nhwc_bwd_one_pass_kernelI11Fp16IOFp32WLi512ELi98ELi392EEv26Group_norm_nhwc_bwd_params:
        /* <DEDUP_REMOVED lines=28> */
.L_x_767:
[----:B------:R-:W2:Y:S01]  /*01c0*/  LDL R8, [R1+0x3e0] ;  /* 0x0003e00001087983 */ /* 0x000ea20000100800 */
[----:B------:R-:W1:Y:S03]  /*01d0*/  LDCU UR14, c[0x0][0x410] ;  /* 0x00008200ff0e77ac */ /* 0x000e660008000800 */
[----:B------:R-:W3:Y:S01]  /*01e0*/  LDL.LU R9, [R1+0x3d0] ;  /* 0x0003d00001097983 */ /* 0x000ee20000300800 */
[----:B------:R-:W-:Y:S01]  /*01f0*/  IABS R7, UR8 ;  /* 0x0000000800077c13 */ /* 0x000fe20008000000 */
[----:B------:R-:W-:Y:S01]  /*0200*/  UMOV UR6, URZ ;  /* 0x000000ff00067c82 */ /* 0x000fe20008000000 */
[----:B------:R-:W4:Y:S01]  /*0210*/  LDCU.128 UR16, c[0x0][0x400] ;  /* 0x00008000ff1077ac */ /* 0x000f220008000c00 */
[----:B-1----:R-:W-:-:S04]  /*0220*/  MOV R5, UR14 ;  /* 0x0000000e00057c02 */ /* 0x002fc80008000f00 */
[----:B------:R-:W-:-:S04]  /*0230*/  IABS R5, R5 ;  /* 0x0000000500057213 */ /* 0x000fc80000000000 */
[----:B------:R-:W-:-:S13]  /*0240*/  R2UR UR13, R5 ;  /* 0x00000000050d72ca */ /* 0x000fda00000e0000 */
[----:B------:R-:W1:Y:S08]  /*0250*/  I2F.RP R5, UR13 ;  /* 0x0000000d00057d06 */ /* 0x000e700008209400 */
[----:B-1----:R-:W1:Y:S02]  /*0260*/  MUFU.RCP R5, R5 ;  /* 0x0000000500057308 */ /* 0x002e640000001000 */
[----:B-1----:R-:W-:-:S06]  /*0270*/  IADD3 R6, PT, PT, R5, 0xffffffe, RZ ;  /* 0x0ffffffe05067810 */ /* 0x002fcc0007ffe0ff */
[----:B------:R-:W1:Y:S01]  /*0280*/  F2I.FTZ.U32.TRUNC.NTZ R6, R6 ;  /* 0x0000000600067305 */ /* 0x000e62000021f000 */
[----:B------:R-:W-:Y:S02]  /*0290*/  R2UR UR9, R7 ;  /* 0x00000000070972ca */ /* 0x000fe400000e0000 */
[----:B-1----:R-:W-:-:S13]  /*02a0*/  R2UR UR7, R6 ;  /* 0x00000000060772ca */ /* 0x002fda00000e0000 */
[----:B------:R-:W-:-:S04]  /*02b0*/  UIADD3 UR5, UPT, UPT, URZ, -UR7, URZ ;  /* 0x80000007ff057290 */ /* 0x000fc8000fffe0ff */
[----:B------:R-:W-:-:S04]  /*02c0*/  UIMAD UR5, UR5, UR13, URZ ;  /* 0x0000000d050572a4 */ /* 0x000fc8000f8e02ff */
[----:B------:R-:W-:-:S04]  /*02d0*/  UIMAD.WIDE.U32 UR6, UR7, UR5, UR6 ;  /* 0x00000005070672a5 */ /* 0x000fc8000f8e0006 */
[----:B------:R-:W-:-:S04]  /*02e0*/  UIMAD.WIDE.U32 UR6, UR7, UR9, URZ ;  /* 0x00000009070672a5 */ /* 0x000fc8000f8e00ff */
[----:B------:R-:W-:-:S04]  /*02f0*/  UIADD3 UR5, UPT, UPT, -UR7, URZ, URZ ;  /* 0x000000ff07057290 */ /* 0x000fc8000fffe1ff */
[----:B------:R-:W-:-:S04]  /*0300*/  UIMAD UR5, UR13, UR5, UR9 ;  /* 0x000000050d0572a4 */ /* 0x000fc8000f8e0209 */
[----:B------:R-:W-:Y:S01]  /*0310*/  UISETP.GT.U32.AND UP2, UPT, UR13, UR5, UPT ;  /* 0x000000050d00728c */ /* 0x000fe2000bf44070 */
[----:B----4-:R-:W-:Y:S01]  /*0320*/  ISETP.GE.U32.AND P0, PT, R4, UR16, PT ;  /* 0x0000001004007c0c */ /* 0x010fe2000bf06070 */
        /* <DEDUP_REMOVED lines=19> */
[----:B0-----:R-:W-:Y:S01]  /*0460*/  SHF.R.S32.HI R15, RZ, 0x1f, R5 ;  /* 0x0000001fff0f7819 */ /* 0x001fe20000011405 */
[----:B------:R-:W1:Y:S02]  /*0470*/  LDCU.U8 UR9, c[0x0][0x414] ;  /* 0x00008280ff0977ac */ /* 0x000e640008000000 */
[----:B------:R-:W-:Y:S02]  /*0480*/  MOV R7, UR5 ;  /* 0x0000000500077c02 */ /* 0x000fe40008000f00 */
[----:B------:R-:W-:Y:S02]  /*0490*/  ISETP.GE.AND.EX P4, PT, R15, UR17, PT, P1 ;  /* 0x000000110f007c0c */ /* 0x000fe4000bf86310 */
[----:B------:R-:W-:-:S04]  /*04a0*/  IADD3 R25, PT, PT, R4, 0x10, RZ ;  /* 0x0000001004197810 */ /* 0x000fc80007ffe0ff */
[----:B------:R-:W-:Y:S02]  /*04b0*/  ISETP.GE.U32.AND P1, PT, R25, UR16, PT ;  /* 0x0000001019007c0c */ /* 0x000fe4000bf26070 */
[----:B------:R-:W-:-:S04]  /*04c0*/  SHF.R.S32.HI R27, RZ, 0x1f, R25 ;  /* 0x0000001fff1b7819 */ /* 0x000fc80000011419 */
[----:B------:R-:W-:Y:S01]  /*04d0*/  ISETP.GE.AND.EX P3, PT, R27, UR17, PT, P1 ;  /* 0x000000111b007c0c */ /* 0x000fe2000bf66310 */
[----:B------:R-:W4:Y:S01]  /*04e0*/  @!P4 LDC.64 R20, c[0x0][0x3f8] ;  /* 0x0000fe00ff14cb82 */ /* 0x000f220000000a00 */
[----:B0-----:R-:W-:Y:S02]  /*04f0*/  LOP3.LUT R0, R0, 0xfeffffff, RZ, 0xc0, !PT ;  /* 0xfeffffff00007812 */ /* 0x001fe400078ec0ff */
[----:B------:R-:W-:Y:S02]  /*0500*/  IADD3 R22, PT, PT, R4, 0x18, RZ ;  /* 0x0000001804167810 */ /* 0x000fe40007ffe0ff */
[----:B------:R-:W-:Y:S02]  /*0510*/  @P4 LOP3.LUT R0, R0, 0x1000000, RZ, 0xfc, !PT ;  /* 0x0100000000004812 */ /* 0x000fe400078efcff */
[----:B------:R-:W-:Y:S01]  /*0520*/  ISETP.GE.U32.AND P1, PT, R22, UR16, PT ;  /* 0x0000001016007c0c */ /* 0x000fe2000bf26070 */
[----:B------:R-:W0:Y:S01]  /*0530*/  @!P4 LDC.64 R62, c[0x0][0x3a0] ;  /* 0x0000e800ff3ecb82 */ /* 0x000e220000000a00 */
[----:B------:R-:W-:-:S02]  /*0540*/  LOP3.LUT R0, R0, 0xff7fffff, RZ, 0xc0, !PT ;  /* 0xff7fffff00007812 */ /* 0x000fc400078ec0ff */
[----:B------:R-:W-:Y:S02]  /*0550*/  SHF.R.S32.HI R17, RZ, 0x1f, R22 ;  /* 0x0000001fff117819 */ /* 0x000fe40000011416 */
[----:B------:R-:W-:Y:S02]  /*0560*/  @P3 LOP3.LUT R0, R0, 0x800000, RZ, 0xfc, !PT ;  /* 0x0080000000003812 */ /* 0x000fe400078efcff */
[----:B------:R-:W-:Y:S01]  /*0570*/  ISETP.GE.AND.EX P6, PT, R17, UR17, PT, P1 ;  /* 0x0000001111007c0c */ /* 0x000fe2000bfc6310 */
[----:B----4-:R-:W-:-:S12]  /*0580*/  @!P4 IMAD R16, R15, R20, RZ ;  /* 0x000000140f10c224 */ /* 0x010fd800078e02ff */
[----:B------:R-:W4:Y:S01]  /*0590*/  @!P6 LDC.64 R54, c[0x0][0x3a0] ;  /* 0x0000e800ff36eb82 */ /* 0x000f220000000a00 */
[----:B--2---:R-:W-:-:S13]  /*05a0*/  ISETP.GE.AND.EX P0, PT, R8, UR17, PT, P0 ;  /* 0x0000001108007c0c */ /* 0x004fda000bf06300 */
[----:B------:R-:W2:Y:S01]  /*05b0*/  @!P0 LDC.64 R10, c[0x0][0x3f8] ;  /* 0x0000fe00ff0a8b82 */ /* 0x000ea20000000a00 */
[----:B---3--:R-:W-:Y:S01]  /*05c0*/  IADD3 R6, P2, PT, R9, UR5, RZ ;  /* 0x0000000509067c10 */ /* 0x008fe2000ff5e0ff */
[----:B------:R-:W-:Y:S01]  /*05d0*/  USHF.R.S32.HI UR5, URZ, 0x1f, UR7 ;  /* 0x0000001fff057899 */ /* 0x000fe20008011407 */
[----:B------:R-:W-:Y:S02]  /*05e0*/  @!P0 SHF.R.S32.HI R8, RZ, 0x1f, R4 ;  /* 0x0000001fff088819 */ /* 0x000fe40000011404 */
[----:B------:R-:W-:Y:S01]  /*05f0*/  LEA.HI.X.SX32 R7, R7, RZ, 0x1, P2 ;  /* 0x000000ff07077211 */ /* 0x000fe200010f0eff */
[----:B------:R-:W-:Y:S02]  /*0600*/  UIMAD UR5, UR5, UR18, URZ ;  /* 0x00000012050572a4 */ /* 0x000fe4000f8e02ff */
[----:B------:R-:W-:Y:S01]  /*0610*/  MOV R9, UR18 ;  /* 0x0000001200097c02 */ /* 0x000fe20008000f00 */
[----:B------:R-:W3:Y:S01]  /*0620*/  @!P0 LDC.64 R18, c[0x0][0x398] ;  /* 0x0000e600ff128b82 */ /* 0x000ee20000000a00 */
[----:B------:R2:W-:Y:S01]  /*0630*/  @!P0 STL [R1+0x3e0], R8 ;  /* 0x0003e00801008387 */ /* 0x0005e20000100800 */
[----:B------:R-:W-:-:S02]  /*0640*/  UIMAD UR5, UR7, UR19, UR5 ;  /* 0x00000013070572a4 */ /* 0x000fc4000f8e0205 */
[----:B------:R-:W-:Y:S01]  /*0650*/  IMAD.WIDE.U32 R6, R9, UR7, R6 ;  /* 0x0000000709067c25 */ /* 0x000fe2000f8e0006 */
[----:B------:R-:W-:Y:S01]  /*0660*/  LOP3.LUT R3, R3, 0xfffffeff, RZ, 0xc0, !PT ;  /* 0xfffffeff03037812 */ /* 0x000fe200078ec0ff */
[----:B------:R-:W1:Y:S02]  /*0670*/  LDCU.64 UR6, c[0x0][0x3b8] ;  /* 0x00007700ff0677ac */ /* 0x000e640008000a00 */
[----:B------:R-:W0:Y:S01]  /*0680*/  @!P0 LDC.64 R56, c[0x0][0x3a0] ;  /* 0x0000e800ff388b82 */ /* 0x000e220000000a00 */
[----:B------:R-:W-:Y:S01]  /*0690*/  IADD3 R9, PT, PT, R7, UR5, RZ ;  /* 0x0000000507097c10 */ /* 0x000fe2000fffe0ff */
[----:B--2---:R-:W-:-:S04]  /*06a0*/  @!P0 IMAD R8, R8, R10, RZ ;  /* 0x0000000a08088224 */ /* 0x004fc800078e02ff */
[----:B------:R-:W-:Y:S01]  /*06b0*/  @!P0 IMAD R11, R4, R11, R8 ;  /* 0x0000000b040b8224 */ /* 0x000fe200078e0208 */
[----:B------:R-:W-:-:S05]  /*06c0*/  @!P0 MOV R8, R6 ;  /* 0x0000000600088202 */ /* 0x000fca0000000f00 */
[----:B------:R-:W-:-:S05]  /*06d0*/  @!P0 IMAD.WIDE.U32 R12, R4, R10, R8 ;  /* 0x0000000a040c8225 */ /* 0x000fca00078e0008 */
[----:B------:R-:W-:Y:S02]  /*06e0*/  @!P0 IADD3 R13, PT, PT, R13, R11, RZ ;  /* 0x0000000b0d0d8210 */ /* 0x000fe40007ffe0ff */
[----:B------:R-:W2:Y:S01]  /*06f0*/  @!P3 LDC.64 R10, c[0x0][0x3f8] ;  /* 0x0000fe00ff0abb82 */ /* 0x000ea20000000a00 */
[C---:B------:R-:W-:Y:S02]  /*0700*/  @!P0 SHF.L.U32 R59, R12.reuse, 0x1, RZ ;  /* 0x000000010c3b8819 */ /* 0x040fe400000006ff */
[----:B------:R-:W-:Y:S02]  /*0710*/  @!P0 SHF.L.U64.HI R14, R12, 0x1, R13 ;  /* 0x000000010c0e8819 */ /* 0x000fe4000001020d */
[C---:B---3--:R-:W-:Y:S02]  /*0720*/  @!P0 IADD3 R58, P3, PT, R59.reuse, R18, RZ ;  /* 0x000000123b3a8210 */ /* 0x048fe40007f7e0ff */
[----:B------:R-:W-:Y:S02]  /*0730*/  IADD3 R12, PT, PT, R4, 0x20, RZ ;  /* 0x00000020040c7810 */ /* 0x000fe40007ffe0ff */
[----:B0-----:R-:W-:-:S02]  /*0740*/  @!P0 IADD3 R56, P2, PT, R59, R56, RZ ;  /* 0x000000383b388210 */ /* 0x001fc40007f5e0ff */
[----:B------:R-:W-:Y:S02]  /*0750*/  @!P0 IADD3.X R59, PT, PT, R14, R19, RZ, P3, !PT ;  /* 0x000000130e3b8210 */ /* 0x000fe40001ffe4ff */
[----:B------:R-:W-:Y:S02]  /*0760*/  ISETP.GE.U32.AND P1, PT, R12, UR16, PT ;  /* 0x000000100c007c0c */ /* 0x000fe4000bf26070 */
[----:B------:R-:W-:Y:S02]  /*0770*/  SHF.R.S32.HI R23, RZ, 0x1f, R12 ;  /* 0x0000001fff177819 */ /* 0x000fe4000001140c */
[----:B------:R-:W-:Y:S02]  /*0780*/  LOP3.LUT P3, RZ, R0, 0x800000, RZ, 0xc0, !PT ;  /* 0x0080000000ff7812 */ /* 0x000fe4000786c0ff */
[----:B------:R-:W-:Y:S02]  /*0790*/  @!P4 MOV R18, R6 ;  /* 0x000000060012c202 */ /* 0x000fe40000000f00 */
[----:B------:R-:W-:-:S02]  /*07a0*/  @!P4 MOV R19, R9 ;  /* 0x000000090013c202 */ /* 0x000fc40000000f00 */
[----:B------:R-:W-:Y:S01]  /*07b0*/  ISETP.GE.AND.EX P5, PT, R23, UR17, PT, P1 ;  /* 0x0000001117007c0c */ /* 0x000fe2000bfa6310 */
[C---:B------:R-:W-:Y:S01]  /*07c0*/  @!P4 IMAD R13, R5.reuse, R21, R16 ;  /* 0x00000015050dc224 */ /* 0x040fe200078e0210 */
[----:B------:R-:W-:Y:S01]  /*07d0*/  LOP3.LUT R0, R0, 0xffbfffff, RZ, 0xc0, !PT ;  /* 0xffbfffff00007812 */ /* 0x000fe200078ec0ff */
[----:B------:R-:W-:Y:S01]  /*07e0*/  @!P4 IMAD.WIDE.U32 R18, R5, R20, R18 ;  /* 0x000000140512c225 */ /* 0x000fe200078e0012 */
[----:B------:R-:W-:Y:S01]  /*07f0*/  @!P0 IADD3.X R57, PT, PT, R14, R57, RZ, P2, !PT ;  /* 0x000000390e398210 */ /* 0x000fe200017fe4ff */
[----:B------:R-:W0:Y:S01]  /*0800*/  @!P6 LDC.64 R20, c[0x0][0x3f8] ;  /* 0x0000fe00ff14eb82 */ /* 0x000e220000000a00 */
[----:B------:R-:W-:Y:S02]  /*0810*/  @P6 LOP3.LUT R0, R0, 0x400000, RZ, 0xfc, !PT ;  /* 0x0040000000006812 */ /* 0x000fe400078efcff */
[----:B------:R-:W-:Y:S02]  /*0820*/  @!P4 IADD3 R13, PT, PT, R19, R13, RZ ;  /* 0x0000000d130dc210 */ /* 0x000fe40007ffe0ff */
[----:B------:R-:W-:-:S03]  /*0830*/  IADD3 R5, PT, PT, R4, 0x28, RZ ;  /* 0x0000002804057810 */ /* 0x000fc60007ffe0ff */
[----:B------:R-:W3:Y:S01]  /*0840*/  @!P4 LDC.64 R14, c[0x0][0x398] ;  /* 0x0000e600ff0ecb82 */ /* 0x000ee20000000a00 */
[----:B------:R-:W-:Y:S01]  /*0850*/  LOP3.LUT R0, R0, 0xffdfffff, RZ, 0xc0, !PT ;  /* 0xffdfffff00007812 */ /* 0x000fe200078ec0ff */
[----:B--2---:R-:W-:Y:S01]  /*0860*/  @!P3 IMAD R24, R27, R10, RZ ;  /* 0x0000000a1b18b224 */ /* 0x004fe200078e02ff */
[C---:B------:R-:W-:Y:S02]  /*0870*/  @!P4 SHF.L.U32 R27, R18.reuse, 0x1, RZ ;  /* 0x00000001121bc819 */ /* 0x040fe400000006ff */
[----:B------:R-:W-:Y:S02]  /*0880*/  @!P4 SHF.L.U64.HI R16, R18, 0x1, R13 ;  /* 0x000000011210c819 */ /* 0x000fe4000001020d */
[----:B------:R-:W-:Y:S01]  /*0890*/  ISETP.GE.U32.AND P2, PT, R5, UR16, PT ;  /* 0x0000001005007c0c */ /* 0x000fe2000bf46070 */
[----:B------:R-:W2:Y:S01]  /*08a0*/  @!P3 LDC.64 R50, c[0x0][0x3a0] ;  /* 0x0000e800ff32bb82 */ /* 0x000ea20000000a00 */
[----:B------:R-:W-:Y:S02]  /*08b0*/  SHF.R.S32.HI R13, RZ, 0x1f, R5 ;  /* 0x0000001fff0d7819 */ /* 0x000fe40000011405 */
[----:B------:R-:W-:-:S02]  /*08c0*/  @P5 LOP3.LUT R0, R0, 0x200000, RZ, 0xfc, !PT ;  /* 0x0020000000005812 */ /* 0x000fc400078efcff */
[----:B------:R-:W-:Y:S02]  /*08d0*/  @!P4 IADD3 R62, P1, PT, R27, R62, RZ ;  /* 0x0000003e1b3ec210 */ /* 0x000fe40007f3e0ff */
[----:B------:R-:W-:Y:S01]  /*08e0*/  ISETP.GE.AND.EX P4, PT, R13, UR17, PT, P2 ;  /* 0x000000110d007c0c */ /* 0x000fe2000bf86320 */
[----:B------:R-:W4:Y:S01]  /*08f0*/  @!P3 LDC.64 R52, c[0x0][0x398] ;  /* 0x0000e600ff34bb82 */ /* 0x000f220000000a00 */
[----:B------:R-:W-:Y:S02]  /*0900*/  LOP3.LUT P2, RZ, R0, 0x1000000, RZ, 0xc0, !PT ;  /* 0x0100000000ff7812 */ /* 0x000fe4000784c0ff */
[----:B------:R-:W-:Y:S02]  /*0910*/  @!P3 MOV R18, R6 ;  /* 0x000000060012b202 */ /* 0x000fe40000000f00 */
[----:B------:R-:W-:Y:S01]  /*0920*/  @!P3 MOV R19, R9 ;  /* 0x000000090013b202 */ /* 0x000fe20000000f00 */
[C---:B------:R-:W-:Y:S02]  /*0930*/  @!P3 IMAD R29, R25.reuse, R11, R24 ;  /* 0x0000000b191db224 */ /* 0x040fe400078e0218 */
[----:B------:R-:W1:Y:S01]  /*0940*/  @!P5 LDC.64 R44, c[0x0][0x3a0] ;  /* 0x0000e800ff2cdb82 */ /* 0x000e620000000a00 */
[----:B------:R-:W-:-:S05]  /*0950*/  @!P3 IMAD.WIDE.U32 R18, R25, R10, R18 ;  /* 0x0000000a1912b225 */ /* 0x000fca00078e0012 */
[----:B------:R-:W-:Y:S02]  /*0960*/  @!P2 IADD3.X R63, PT, PT, R16, R63, RZ, P1, !PT ;  /* 0x0000003f103fa210 */ /* 0x000fe40000ffe4ff */
[----:B------:R-:W1:Y:S01]  /*0970*/  @!P5 LDC.64 R10, c[0x0][0x3f8] ;  /* 0x0000fe00ff0adb82 */ /* 0x000e620000000a00 */
[----:B---3--:R-:W-:Y:S02]  /*0980*/  @!P2 IADD3 R14, P1, PT, R27, R14, RZ ;  /* 0x0000000e1b0ea210 */ /* 0x008fe40007f3e0ff */
[----:B------:R-:W-:Y:S02]  /*0990*/  @!P3 IADD3 R19, PT, PT, R19, R29, RZ ;  /* 0x0000001d1313b210 */ /* 0x000fe40007ffe0ff */
[----:B------:R-:W-:Y:S02]  /*09a0*/  @!P3 SHF.L.U32 R25, R18, 0x1, RZ ;  /* 0x000000011219b819 */ /* 0x000fe400000006ff */
[----:B------:R-:W-:Y:S01]  /*09b0*/  @!P2 IADD3.X R15, PT, PT, R16, R15, RZ, P1, !PT ;  /* 0x0000000f100fa210 */ /* 0x000fe20000ffe4ff */
[----:B0-----:R-:W-:Y:S01]  /*09c0*/  @!P6 IMAD R24, R17, R20, RZ ;  /* 0x000000141118e224 */ /* 0x001fe200078e02ff */
[----:B------:R-:W-:Y:S01]  /*09d0*/  @!P3 SHF.L.U64.HI R26, R18, 0x1, R19 ;  /* 0x00000001121ab819 */ /* 0x000fe20000010213 */
[----:B------:R-:W0:Y:S01]  /*09e0*/  @!P4 LDC.64 R16, c[0x0][0x3f8] ;  /* 0x0000fe00ff10cb82 */ /* 0x000e220000000a00 */
[----:B--2---:R-:W-:Y:S01]  /*09f0*/  @!P3 IADD3 R50, P1, PT, R25, R50, RZ ;  /* 0x000000321932b210 */ /* 0x004fe20007f3e0ff */
[----:B------:R-:W-:Y:S01]  /*0a00*/  @!P6 IMAD R27, R22, R21, R24 ;  /* 0x00000015161be224 */ /* 0x000fe200078e0218 */
[----:B------:R-:W-:-:S02]  /*0a10*/  @!P6 MOV R24, R6 ;  /* 0x000000060018e202 */ /* 0x000fc40000000f00 */
[----:B------:R-:W-:Y:S02]  /*0a20*/  @!P3 IADD3.X R51, PT, PT, R26, R51, RZ, P1, !PT ;  /* 0x000000331a33b210 */ /* 0x000fe40000ffe4ff */
[----:B----4-:R-:W-:Y:S01]  /*0a30*/  @!P3 IADD3 R52, P1, PT, R25, R52, RZ ;  /* 0x000000341934b210 */ /* 0x010fe20007f3e0ff */
[----:B------:R-:W2:Y:S01]  /*0a40*/  @!P6 LDC.64 R18, c[0x0][0x398] ;  /* 0x0000e600ff12eb82 */ /* 0x000ea20000000a00 */
[----:B------:R-:W-:-:S03]  /*0a50*/  @!P6 MOV R25, R9 ;  /* 0x000000090019e202 */ /* 0x000fc60000000f00 */
[----:B------:R-:W-:-:S04]  /*0a60*/  @!P6 IMAD.WIDE.U32 R20, R22, R20, R24 ;  /* 0x000000141614e225 */ /* 0x000fc800078e0018 */
[----:B------:R-:W3:Y:S01]  /*0a70*/  @!P5 LDC.64 R46, c[0x0][0x398] ;  /* 0x0000e600ff2edb82 */ /* 0x000ee20000000a00 */
[----:B------:R-:W-:Y:S01]  /*0a80*/  @!P6 IADD3 R21, PT, PT, R21, R27, RZ ;  /* 0x0000001b1515e210 */ /* 0x000fe20007ffe0ff */
[----:B-1----:R-:W-:Y:S01]  /*0a90*/  @!P5 IMAD R24, R23, R10, RZ ;  /* 0x0000000a1718d224 */ /* 0x002fe200078e02ff */
[C---:B------:R-:W-:Y:S02]  /*0aa0*/  @!P6 SHF.L.U32 R23, R20.reuse, 0x1, RZ ;  /* 0x000000011417e819 */ /* 0x040fe400000006ff */
[----:B------:R-:W-:-:S03]  /*0ab0*/  @!P6 SHF.L.U64.HI R22, R20, 0x1, R21 ;  /* 0x000000011416e819 */ /* 0x000fc60000010215 */
[----:B------:R-:W1:Y:S01]  /*0ac0*/  @!P4 LDC.64 R48, c[0x0][0x3a0] ;  /* 0x0000e800ff30cb82 */ /* 0x000e620000000a00 */
[----:B------:R-:W-:Y:S02]  /*0ad0*/  @!P5 MOV R20, R6 ;  /* 0x000000060014d202 */ /* 0x000fe40000000f00 */
[----:B------:R-:W-:Y:S01]  /*0ae0*/  @!P5 MOV R21, R9 ;  /* 0x000000090015d202 */ /* 0x000fe20000000f00 */
[----:B------:R-:W-:Y:S01]  /*0af0*/  @!P5 IMAD R25, R12, R11, R24 ;  /* 0x0000000b0c19d224 */ /* 0x000fe200078e0218 */
[----:B------:R-:W-:Y:S01]  /*0b00*/  @!P3 IADD3.X R53, PT, PT, R26, R53, RZ, P1, !PT ;  /* 0x000000351a35b210 */ /* 0x000fe20000ffe4ff */
[----:B------:R-:W-:Y:S01]  /*0b10*/  @!P5 IMAD.WIDE.U32 R10, R12, R10, R20 ;  /* 0x0000000a0c0ad225 */ /* 0x000fe200078e0014 */
[----:B------:R-:W-:Y:S01]  /*0b20*/  @!P6 IADD3 R54, P1, PT, R23, R54, RZ ;  /* 0x000000361736e210 */ /* 0x000fe20007f3e0ff */
[----:B------:R-:W4:Y:S03]  /*0b30*/  @!P4 LDC.64 R34, c[0x0][0x398] ;  /* 0x0000e600ff22cb82 */ /* 0x000f260000000a00 */
[----:B------:R-:W-:Y:S01]  /*0b40*/  @!P5 IADD3 R11, PT, PT, R11, R25, RZ ;  /* 0x000000190b0bd210 */ /* 0x000fe20007ffe0ff */
[----:B0-----:R-:W-:Y:S01]  /*0b50*/  @!P4 IMAD R20, R13, R16, RZ ;  /* 0x000000100d14c224 */ /* 0x001fe200078e02ff */
[----:B------:R-:W-:-:S02]  /*0b60*/  @!P6 IADD3.X R55, PT, PT, R22, R55, RZ, P1, !PT ;  /* 0x000000371637e210 */ /* 0x000fc40000ffe4ff */
[----:B--2---:R-:W-:Y:S02]  /*0b70*/  @!P6 IADD3 R18, P1, PT, R23, R18, RZ ;  /* 0x000000121712e210 */ /* 0x004fe40007f3e0ff */
[C---:B------:R-:W-:Y:S02]  /*0b80*/  @!P5 SHF.L.U32 R13, R10.reuse, 0x1, RZ ;  /* 0x000000010a0dd819 */ /* 0x040fe400000006ff */
[----:B------:R-:W-:Y:S02]  /*0b90*/  @!P5 SHF.L.U64.HI R12, R10, 0x1, R11 ;  /* 0x000000010a0cd819 */ /* 0x000fe4000001020b */
[----:B------:R-:W-:Y:S02]  /*0ba0*/  @!P4 MOV R10, R6 ;  /* 0x00000006000ac202 */ /* 0x000fe40000000f00 */
[----:B------:R-:W-:Y:S01]  /*0bb0*/  @!P4 MOV R11, R9 ;  /* 0x00000009000bc202 */ /* 0x000fe20000000f00 */
[----:B------:R-:W-:Y:S01]  /*0bc0*/  @!P4 IMAD R21, R5, R17, R20 ;  /* 0x000000110515c224 */ /* 0x000fe200078e0214 */
[----:B------:R-:W-:-:S02]  /*0bd0*/  @!P6 IADD3.X R19, PT, PT, R22, R19, RZ, P1, !PT ;  /* 0x000000131613e210 */ /* 0x000fc40000ffe4ff */
[----:B------:R-:W-:Y:S01]  /*0be0*/  @!P5 IADD3 R44, P1, PT, R13, R44, RZ ;  /* 0x0000002c0d2cd210 */ /* 0x000fe20007f3e0ff */
[----:B------:R-:W-:-:S03]  /*0bf0*/  @!P4 IMAD.WIDE.U32 R16, R5, R16, R10 ;  /* 0x000000100510c225 */ /* 0x000fc600078e000a */
[----:B------:R-:W-:Y:S02]  /*0c00*/  @!P5 IADD3.X R45, PT, PT, R12, R45, RZ, P1, !PT ;  /* 0x0000002d0c2dd210 */ /* 0x000fe40000ffe4ff */
[----:B---3--:R-:W-:Y:S02]  /*0c10*/  @!P5 IADD3 R46, P1, PT, R13, R46, RZ ;  /* 0x0000002e0d2ed210 */ /* 0x008fe40007f3e0ff */
[----:B------:R-:W-:Y:S02]  /*0c20*/  @!P4 IADD3 R11, PT, PT, R17, R21, RZ ;  /* 0x00000015110bc210 */ /* 0x000fe40007ffe0ff */
[----:B------:R-:W-:Y:S02]  /*0c30*/  @!P4 SHF.L.U32 R5, R16, 0x1, RZ ;  /* 0x000000011005c819 */ /* 0x000fe400000006ff */
[----:B------:R-:W-:Y:S02]  /*0c40*/  @!P5 IADD3.X R47, PT, PT, R12, R47, RZ, P1, !PT ;  /* 0x0000002f0c2fd210 */ /* 0x000fe40000ffe4ff */
[----:B------:R-:W-:-:S02]  /*0c50*/  @!P4 SHF.L.U64.HI R16, R16, 0x1, R11 ;  /* 0x000000011010c819 */ /* 0x000fc4000001020b */
[----:B-1----:R-:W-:-:S04]  /*0c60*/  @!P4 IADD3 R48, P1, PT, R5, R48, RZ ;  /* 0x000000300530c210 */ /* 0x002fc80007f3e0ff */
[----:B------:R-:W-:Y:S02]  /*0c70*/  @!P4 IADD3.X R49, PT, PT, R16, R49, RZ, P1, !PT ;  /* 0x000000311031c210 */ /* 0x000fe40000ffe4ff */
[----:B----4-:R-:W-:Y:S02]  /*0c80*/  @!P4 IADD3 R34, P1, PT, R5, R34, RZ ;  /* 0x000000220522c210 */ /* 0x010fe40007f3e0ff */
[----:B------:R-:W-:Y:S02]  /*0c90*/  IADD3 R5, PT, PT, R4, 0x30, RZ ;  /* 0x0000003004057810 */ /* 0x000fe40007ffe0ff */
[----:B------:R-:W-:Y:S02]  /*0ca0*/  @!P4 IADD3.X R35, PT, PT, R16, R35, RZ, P1, !PT ;  /* 0x000000231023c210 */ /* 0x000fe40000ffe4ff */
[----:B------:R-:W-:Y:S02]  /*0cb0*/  ISETP.GE.U32.AND P1, PT, R5, UR16, PT ;  /* 0x0000001005007c0c */ /* 0x000fe4000bf26070 */
[----:B------:R-:W-:-:S04]  /*0cc0*/  SHF.R.S32.HI R11, RZ, 0x1f, R5 ;  /* 0x0000001fff0b7819 */ /* 0x000fc80000011405 */
[----:B------:R-:W-:-:S13]  /*0cd0*/  ISETP.GE.AND.EX P2, PT, R11, UR17, PT, P1 ;  /* 0x000000110b007c0c */ /* 0x000fda000bf46310 */
[----:B------:R-:W0:Y:S08]  /*0ce0*/  @!P2 LDC.64 R12, c[0x0][0x3f8] ;  /* 0x0000fe00ff0cab82 */ /* 0x000e300000000a00 */
        /* <DEDUP_REMOVED lines=10> */
[----:B-1----:R-:W-:Y:S02]  /*0d90*/  @!P2 IADD3 R38, P1, PT, R41, R38, RZ ;  /* 0x000000262926a210 */ /* 0x002fe40007f3e0ff */
[----:B------:R-:W-:Y:S02]  /*0da0*/  IADD3 R5, PT, PT, R4, 0x38, RZ ;  /* 0x0000003804057810 */ /* 0x000fe40007ffe0ff */
[----:B------:R-:W-:-:S02]  /*0db0*/  @!P2 IADD3.X R39, PT, PT, R10, R39, RZ, P1, !PT ;  /* 0x000000270a27a210 */ /* 0x000fc40000ffe4ff */
[----:B------:R-:W-:Y:S02]  /*0dc0*/  SHF.R.S32.HI R11, RZ, 0x1f, R5 ;  /* 0x0000001fff0b7819 */ /* 0x000fe40000011405 */
[----:B0-----:R-:W-:-:S04]  /*0dd0*/  @!P2 IADD3 R40, P1, PT, R41, R12, RZ ;  /* 0x0000000c2928a210 */ /* 0x001fc80007f3e0ff */
[----:B------:R-:W-:Y:S02]  /*0de0*/  @!P2 IADD3.X R41, PT, PT, R10, R13, RZ, P1, !PT ;  /* 0x0000000d0a29a210 */ /* 0x000fe40000ffe4ff */
[----:B------:R-:W-:-:S04]  /*0df0*/  ISETP.GE.U32.AND P1, PT, R5, UR16, PT ;  /* 0x0000001005007c0c */ /* 0x000fc8000bf26070 */
        /* <DEDUP_REMOVED lines=13> */
[----:B------:R-:W-:Y:S02]  /*0ed0*/  LOP3.LUT R0, R0, 0xffefffff, RZ, 0xc0, !PT ;  /* 0xffefffff00007812 */ /* 0x000fe400078ec0ff */
[----:B------:R-:W-:-:S02]  /*0ee0*/  @!P6 IADD3.X R43, PT, PT, R10, R43, RZ, P1, !PT ;  /* 0x0000002b0a2be210 */ /* 0x000fc40000ffe4ff */
[----:B------:R-:W-:Y:S02]  /*0ef0*/  @P4 LOP3.LUT R0, R0, 0x100000, RZ, 0xfc, !PT ;  /* 0x0010000000004812 */ /* 0x000fe400078efcff */
[----:B------:R-:W-:Y:S02]  /*0f00*/  IADD3 R5, PT, PT, R4, 0x40, RZ ;  /* 0x0000004004057810 */ /* 0x000fe40007ffe0ff */
[----:B------:R-:W-:Y:S02]  /*0f10*/  LOP3.LUT R0, R0, 0xfff7ffff, RZ, 0xc0, !PT ;  /* 0xfff7ffff00007812 */ /* 0x000fe400078ec0ff */
[----:B------:R-:W-:Y:S02]  /*0f20*/  SHF.R.S32.HI R11, RZ, 0x1f, R5 ;  /* 0x0000001fff0b7819 */ /* 0x000fe40000011405 */
[----:B0-----:R-:W-:-:S04]  /*0f30*/  @!P6 IADD3 R22, P1, PT, R23, R12, RZ ;  /* 0x0000000c1716e210 */ /* 0x001fc80007f3e0ff */
[----:B------:R-:W-:Y:S02]  /*0f40*/  @!P6 IADD3.X R23, PT, PT, R10, R13, RZ, P1, !PT ;  /* 0x0000000d0a17e210 */ /* 0x000fe40000ffe4ff */
[----:B------:R-:W-:Y:S02]  /*0f50*/  ISETP.GE.U32.AND P1, PT, R5, UR16, PT ;  /* 0x0000001005007c0c */ /* 0x000fe4000bf26070 */
[----:B------:R-:W-:Y:S02]  /*0f60*/  @P2 LOP3.LUT R0, R0, 0x80000, RZ, 0xfc, !PT ;  /* 0x0008000000002812 */ /* 0x000fe400078efcff */
        /* <DEDUP_REMOVED lines=25> */
[----:B------:R-:W1:Y:S08]  /*1100*/  @!P2 LDC.64 R36, c[0x0][0x3a0] ;  /* 0x0000e800ff24ab82 */ /* 0x000e700000000a00 */
[----:B------:R-:W2:Y:S01]  /*1110*/  @!P2 LDC.64 R16, c[0x0][0x398] ;  /* 0x0000e600ff10ab82 */ /* 0x000ea20000000a00 */
        /* <DEDUP_REMOVED lines=8> */
[----:B-1----:R-:W-:Y:S02]  /*11a0*/  @!P2 IADD3 R36, P1, PT, R13, R36, RZ ;  /* 0x000000240d24a210 */ /* 0x002fe40007f3e0ff */
[----:B------:R-:W-:Y:S02]  /*11b0*/  IADD3 R5, PT, PT, R4, 0x50, RZ ;  /* 0x0000005004057810 */ /* 0x000fe40007ffe0ff */
[----:B------:R-:W-:-:S02]  /*11c0*/  @!P2 IADD3.X R37, PT, PT, R10, R37, RZ, P1, !PT ;  /* 0x000000250a25a210 */ /* 0x000fc40000ffe4ff */
[----:B--2---:R-:W-:Y:S02]  /*11d0*/  @!P2 IADD3 R12, P1, PT, R13, R16, RZ ;  /* 0x000000100d0ca210 */ /* 0x004fe40007f3e0ff */
[----:B------:R-:W-:Y:S02]  /*11e0*/  LOP3.LUT R0, R0, 0xfffeffff, RZ, 0xc0, !PT ;  /* 0xfffeffff00007812 */ /* 0x000fe400078ec0ff */
[----:B------:R-:W-:Y:S02]  /*11f0*/  @!P2 IADD3.X R13, PT, PT, R10, R17, RZ, P1, !PT ;  /* 0x000000110a0da210 */ /* 0x000fe40000ffe4ff */
[----:B------:R-:W-:Y:S02]  /*1200*/  SHF.R.S32.HI R11, RZ, 0x1f, R5 ;  /* 0x0000001fff0b7819 */ /* 0x000fe40000011405 */
[----:B------:R-:W-:Y:S02]  /*1210*/  ISETP.GE.U32.AND P1, PT, R5, UR16, PT ;  /* 0x0000001005007c0c */ /* 0x000fe4000bf26070 */
[----:B------:R-:W-:-:S02]  /*1220*/  @P2 LOP3.LUT R0, R0, 0x10000, RZ, 0xfc, !PT ;  /* 0x0001000000002812 */ /* 0x000fc400078efcff */
        /* <DEDUP_REMOVED lines=15> */
[----:B------:R-:W-:-:S04]  /*1320*/  LOP3.LUT R0, R0, 0xffff7fff, RZ, 0xc0, !PT ;  /* 0xffff7fff00007812 */ /* 0x000fc800078ec0ff */
[----:B------:R-:W-:Y:S02]  /*1330*/  @P2 LOP3.LUT R0, R0, 0x8000, RZ, 0xfc, !PT ;  /* 0x0000800000002812 */ /* 0x000fe400078efcff */
[----:B0-----:R-:W-:-:S04]  /*1340*/  @!P2 IADD3 R24, P1, PT, R25, R16, RZ ;  /* 0x000000101918a210 */ /* 0x001fc80007f3e0ff */
[----:B------:R-:W-:Y:S02]  /*1350*/  @!P2 IADD3.X R25, PT, PT, R10, R17, RZ, P1, !PT ;  /* 0x000000110a19a210 */ /* 0x000fe40000ffe4ff */
[----:B------:R-:W-:Y:S02]  /*1360*/  SHF.R.S32.HI R17, RZ, 0x1f, R5 ;  /* 0x0000001fff117819 */ /* 0x000fe40000011405 */
        /* <DEDUP_REMOVED lines=15> */
[----:B------:R-:W-:Y:S02]  /*1460*/  LOP3.LUT R0, R0, 0xffffbfff, RZ, 0xc0, !PT ;  /* 0xffffbfff00007812 */ /* 0x000fe400078ec0ff */
[----:B0-----:R-:W-:Y:S02]  /*1470*/  @!P2 IADD3 R60, P1, PT, R5, R16, RZ ;  /* 0x00000010053ca210 */ /* 0x001fe40007f3e0ff */
[----:B------:R-:W-:Y:S02]  /*1480*/  IADD3 R5, PT, PT, R4, 0x60, RZ ;  /* 0x0000006004057810 */ /* 0x000fe40007ffe0ff */
[----:B------:R-:W-:Y:S02]  /*1490*/  @!P2 IADD3.X R61, PT, PT, R10, R17, RZ, P1, !PT ;  /* 0x000000110a3da210 */ /* 0x000fe40000ffe4ff */
[----:B------:R-:W-:-:S02]  /*14a0*/  SHF.R.S32.HI R29, RZ, 0x1f, R5 ;  /* 0x0000001fff1d7819 */ /* 0x000fc40000011405 */
[----:B------:R-:W-:Y:S01]  /*14b0*/  ISETP.GE.U32.AND P1, PT, R5, UR16, PT ;  /* 0x0000001005007c0c */ /* 0x000fe2000bf26070 */
[----:B------:R-:W-:Y:S01]  /*14c0*/  @!P2 STL.64 [R1+0x238], R60 ;  /* 0x0002383c0100a387 */ /* 0x000fe20000100a00 */
        /* <DEDUP_REMOVED lines=22> */
[----:B------:R-:W-:Y:S01]  /*1630*/  ISETP.GE.U32.AND P1, PT, R5, UR16, PT ;  /* 0x0000001005007c0c */ /* 0x000fe2000bf26070 */
[----:B------:R-:W-:Y:S03]  /*1640*/  @!P2 STL.64 [R1+0x348], R14 ;  /* 0x0003480e0100a387 */ /* 0x000fe60000100a00 */
        /* <DEDUP_REMOVED lines=26> */
[----:B0-----:R-:W-:-:S04]  /*17f0*/  @!P2 IMAD R64, R64, R28, RZ ;  /* 0x0000001c4040a224 */ /* 0x001fc800078e02ff */
        /* <DEDUP_REMOVED lines=10> */
[----:B------:R-:W-:-:S03]  /*18a0*/  LOP3.LUT R0, R0, 0xfffff7ff, RZ, 0xc0, !PT ;  /* 0xfffff7ff00007812 */ /* 0x000fc600078ec0ff */
[----:B------:R-:W-:Y:S01]  /*18b0*/  @!P2 STL.64 [R1+0x360], R14 ;  /* 0x0003600e0100a387 */ /* 0x000fe20000100a00 */
        /* <DEDUP_REMOVED lines=10> */
[----:B0-----:R-:W-:-:S04]  /*1960*/  @!P2 IMAD R64, R64, R60, RZ ;  /* 0x0000003c4040a224 */ /* 0x001fc800078e02ff */
[----:B------:R-:W-:Y:S01]  /*1970*/  @!P2 IMAD R61, R5, R61, R64 ;  /* 0x0000003d053da224 */ /* 0x000fe200078e0240 */
[----:B------:R-:W-:-:S05]  /*1980*/  @!P2 MOV R64, R6 ;  /* 0x000000060040a202 */ /* 0x000fca0000000f00 */
[----:B------:R-:W-:Y:S01]  /*1990*/  @!P2 IMAD.WIDE.U32 R64, R5, R60, R64 ;  /* 0x0000003c0540a225 */ /* 0x000fe200078e0040 */
[----:B------:R1:W-:Y:S04]  /*19a0*/  STL.64 [R1+0x730], R34 ;  /* 0x0007302201007387 */ /* 0x0003e80000100a00 */
[----:B------:R-:W-:Y:S02]  /*19b0*/  @!P2 IADD3 R61, PT, PT, R65, R61, RZ ;  /* 0x0000003d413da210 */ /* 0x000fe40007ffe0ff */
[C---:B------:R-:W-:Y:S02]  /*19c0*/  @!P2 SHF.L.U32 R5, R64.reuse, 0x1, RZ ;  /* 0x000000014005a819 */ /* 0x040fe400000006ff */
[----:B------:R-:W-:Y:S02]  /*19d0*/  @!P2 SHF.L.U64.HI R64, R64, 0x1, R61 ;  /* 0x000000014040a819 */ /* 0x000fe4000001023d */
[----:B-1----:R-:W-:-:S04]  /*19e0*/  @!P2 IADD3 R34, P1, PT, R5, R28, RZ ;  /* 0x0000001c0522a210 */ /* 0x002fc80007f3e0ff */
[----:B------:R-:W-:Y:S02]  /*19f0*/  @!P2 IADD3.X R35, PT, PT, R64, R29, RZ, P1, !PT ;  /* 0x0000001d4023a210 */ /* 0x000fe40000ffe4ff */
[----:B------:R-:W0:Y:S01]  /*1a00*/  @!P2 LDC.64 R28, c[0x0][0x398] ;  /* 0x0000e600ff1cab82 */ /* 0x000e220000000a00 */
        /* <DEDUP_REMOVED lines=20> */
[----:B------:R1:W-:Y:S01]  /*1b50*/  STL.64 [R1+0x740], R46 ;  /* 0x0007402e01007387 */ /* 0x0003e20000100a00 */
[----:B------:R-:W-:Y:S02]  /*1b60*/  LOP3.LUT R0, R0, 0xfffffdff, RZ, 0xc0, !PT ;  /* 0xfffffdff00007812 */ /* 0x000fe400078ec0ff */
[----:B-1----:R-:W-:-:S04]  /*1b70*/  @!P2 IADD3 R46, P1, PT, R5, R60, RZ ;  /* 0x0000003c052ea210 */ /* 0x002fc80007f3e0ff */
[----:B------:R-:W-:Y:S02]  /*1b80*/  @!P2 IADD3.X R47, PT, PT, R64, R61, RZ, P1, !PT ;  /* 0x0000003d402fa210 */ /* 0x000fe40000ffe4ff */
        /* <DEDUP_REMOVED lines=9> */
[----:B------:R-:W-:-:S07]  /*1c20*/  @!P2 MOV R65, R9 ;  /* 0x000000090041a202 */ /* 0x000fce0000000f00 */
[----:B------:R-:W2:Y:S01]  /*1c30*/  @!P2 LDC.64 R60, c[0x0][0x3a0] ;  /* 0x0000e800ff3cab82 */ /* 0x000ea20000000a00 */
[----:B-1----:R-:W-:-:S04]  /*1c40*/  @!P2 IMAD R64, R64, R28, RZ ;  /* 0x0000001c4040a224 */ /* 0x002fc800078e02ff */
[----:B------:R-:W-:Y:S01]  /*1c50*/  @!P2 IMAD R29, R5, R29, R64 ;  /* 0x0000001d051da224 */ /* 0x000fe200078e0240 */
[----:B------:R-:W-:-:S05]  /*1c60*/  @!P2 MOV R64, R6 ;  /* 0x000000060040a202 */ /* 0x000fca0000000f00 */
[----:B------:R-:W-:-:S05]  /*1c70*/  @!P2 IMAD.WIDE.U32 R64, R5, R28, R64 ;  /* 0x0000001c0540a225 */ /* 0x000fca00078e0040 */
[----:B------:R-:W-:Y:S02]  /*1c80*/  @!P2 IADD3 R29, PT, PT, R65, R29, RZ ;  /* 0x0000001d411da210 */ /* 0x000fe40007ffe0ff */
[C---:B------:R-:W-:Y:S02]  /*1c90*/  @!P2 SHF.L.U32 R5, R64.reuse, 0x1, RZ ;  /* 0x000000014005a819 */ /* 0x040fe400000006ff */
[----:B------:R-:W-:Y:S02]  /*1ca0*/  @!P2 SHF.L.U64.HI R64, R64, 0x1, R29 ;  /* 0x000000014040a819 */ /* 0x000fe4000001021d */
[----:B------:R-:W0:Y:S01]  /*1cb0*/  @!P2 LDC.64 R28, c[0x0][0x398] ;  /* 0x0000e600ff1cab82 */ /* 0x000e220000000a00 */
[----:B--2---:R-:W-:-:S04]  /*1cc0*/  @!P2 IADD3 R66, P1, PT, R5, R60, RZ ;  /* 0x0000003c0542a210 */ /* 0x004fc80007f3e0ff */
[----:B------:R-:W-:Y:S02]  /*1cd0*/  @!P2 IADD3.X R67, PT, PT, R64, R61, RZ, P1, !PT ;  /* 0x0000003d4043a210 */ /* 0x000fe40000ffe4ff */
        /* <DEDUP_REMOVED lines=29> */
[----:B------:R0:W-:Y:S01]  /*1eb0*/  @!P2 STL.64 [R1+0x320], R50 ;  /* 0x000320320100a387 */ /* 0x0001e20000100a00 */
[----:B------:R-:W-:Y:S02]  /*1ec0*/  @P2 LOP3.LUT R0, R0, 0x80, RZ, 0xfc, !PT ;  /* 0x0000008000002812 */ /* 0x000fe400078efcff */
[----:B------:R-:W-:-:S13]  /*1ed0*/  ISETP.GE.AND.EX P2, PT, R64, UR17, PT, P1 ;  /* 0x0000001140007c0c */ /* 0x000fda000bf46310 */
[----:B------:R-:W1:Y:S01]  /*1ee0*/  @!P2 LDC.64 R28, c[0x0][0x3f8] ;  /* 0x0000fe00ff1cab82 */ /* 0x000e620000000a00 */
[----:B------:R-:W-:-:S07]  /*1ef0*/  @!P2 MOV R65, R9 ;  /* 0x000000090041a202 */ /* 0x000fce0000000f00 */
[----:B------:R-:W0:Y:S01]  /*1f00*/  @!P2 LDC.64 R60, c[0x0][0x3a0] ;  /* 0x0000e800ff3cab82 */ /* 0x000e220000000a00 */
[----:B-1----:R-:W-:-:S04]  /*1f10*/  @!P2 IMAD R64, R64, R28, RZ ;  /* 0x0000001c4040a224 */ /* 0x002fc800078e02ff */
[----:B------:R-:W-:Y:S01]  /*1f20*/  @!P2 IMAD R29, R5, R29, R64 ;  /* 0x0000001d051da224 */ /* 0x000fe200078e0240 */
[----:B------:R-:W-:-:S05]  /*1f30*/  @!P2 MOV R64, R6 ;  /* 0x000000060040a202 */ /* 0x000fca0000000f00 */
[----:B------:R-:W-:-:S05]  /*1f40*/  @!P2 IMAD.WIDE.U32 R64, R5, R28, R64 ;  /* 0x0000001c0540a225 */ /* 0x000fca00078e0040 */
[----:B------:R-:W-:Y:S02]  /*1f50*/  @!P2 IADD3 R29, PT, PT, R65, R29, RZ ;  /* 0x0000001d411da210 */ /* 0x000fe40007ffe0ff */
[C---:B------:R-:W-:Y:S02]  /*1f60*/  @!P2 SHF.L.U32 R5, R64.reuse, 0x1, RZ ;  /* 0x000000014005a819 */ /* 0x040fe400000006ff */
        /* <DEDUP_REMOVED lines=48> */
[----:B0-----:R-:W-:Y:S01]  /*2270*/  @!P2 IADD3 R50, P1, PT, R5, R60, RZ ;  /* 0x0000003c0532a210 */ /* 0x001fe20007f3e0ff */
[----:B------:R1:W-:Y:S03]  /*2280*/  STL.64 [R1+0x768], R58 ;  /* 0x0007683a01007387 */ /* 0x0003e60000100a00 */
[----:B------:R-:W-:-:S02]  /*2290*/  @!P2 IADD3.X R51, PT, PT, R64, R61, RZ, P1, !PT ;  /* 0x0000003d4033a210 */ /* 0x000fc40000ffe4ff */
[----:B-1----:R-:W-:Y:S02]  /*22a0*/  @!P2 IADD3 R58, P1, PT, R5, R28, RZ ;  /* 0x0000001c053aa210 */ /* 0x002fe40007f3e0ff */
        /* <DEDUP_REMOVED lines=16> */
[----:B------:R1:W-:Y:S01]  /*23b0*/  @!P2 STL.64 [R1+0x268], R50 ;  /* 0x000268320100a387 */ /* 0x0003e20000100a00 */
[----:B------:R-:W-:Y:S02]  /*23c0*/  @P6 LOP3.LUT R3, R3, 0x100, RZ, 0xfc, !PT ;  /* 0x0000010003036812 */ /* 0x000fe400078efcff */
[----:B-1----:R-:W-:-:S04]  /*23d0*/  @!P3 IADD3 R50, P1, PT, R5, R60, RZ ;  /* 0x0000003c0532b210 */ /* 0x002fc80007f3e0ff */
[----:B------:R-:W-:-:S05]  /*23e0*/  @!P3 IADD3.X R51, PT, PT, R64, R61, RZ, P1, !PT ;  /* 0x0000003d4033b210 */ /* 0x000fca0000ffe4ff */
[----:B------:R0:W-:Y:S01]  /*23f0*/  @!P3 STL.64 [R1+0x2e8], R50 ;  /* 0x0002e8320100b387 */ /* 0x0001e20000100a00 */
[----:B------:R-:W-:Y:S02]  /*2400*/  LOP3.LUT R0, R0, 0xffffffef, RZ, 0xc0, !PT ;  /* 0xffffffef00007812 */ /* 0x000fe400078ec0ff */
[----:B------:R-:W-:Y:S02]  /*2410*/  LOP3.LUT R3, R3, 0xffffff7f, RZ, 0xc0, !PT ;  /* 0xffffff7f03037812 */ /* 0x000fe400078ec0ff */
[----:B0-----:R-:W-:Y:S02]  /*2420*/  @!P3 IADD3 R50, P1, PT, R5, R28, RZ ;  /* 0x0000001c0532b210 */ /* 0x001fe40007f3e0ff */
[----:B------:R-:W-:Y:S02]  /*2430*/  IADD3 R5, PT, PT, R4, 0xb8, RZ ;  /* 0x000000b804057810 */ /* 0x000fe40007ffe0ff */
[----:B------:R-:W-:Y:S02]  /*2440*/  @!P3 IADD3.X R51, PT, PT, R64, R29, RZ, P1, !PT ;  /* 0x0000001d4033b210 */ /* 0x000fe40000ffe4ff */
[----:B------:R-:W-:-:S02]  /*2450*/  SHF.R.S32.HI R64, RZ, 0x1f, R5 ;  /* 0x0000001fff407819 */ /* 0x000fc40000011405 */
[----:B------:R-:W-:Y:S02]  /*2460*/  ISETP.GE.U32.AND P1, PT, R5, UR16, PT ;  /* 0x0000001005007c0c */ /* 0x000fe4000bf26070 */
[----:B------:R-:W-:Y:S02]  /*2470*/  @P2 LOP3.LUT R0, R0, 0x10, RZ, 0xfc, !PT ;  /* 0x0000001000002812 */ /* 0x000fe400078efcff */
[----:B------:R-:W-:Y:S02]  /*2480*/  @P2 LOP3.LUT R3, R3, 0x80, RZ, 0xfc, !PT ;  /* 0x0000008003032812 */ /* 0x000fe400078efcff */
        /* <DEDUP_REMOVED lines=12> */
[----:B-1----:R-:W-:-:S04]  /*2550*/  @!P2 IADD3 R68, P1, PT, R5, R60, RZ ;  /* 0x0000003c0544a210 */ /* 0x002fc80007f3e0ff */
[----:B------:R-:W-:Y:S02]  /*2560*/  @!P2 IADD3.X R69, PT, PT, R64, R61, RZ, P1, !PT ;  /* 0x0000003d4045a210 */ /* 0x000fe40000ffe4ff */
[----:B------:R-:W-:-:S03]  /*2570*/  LOP3.LUT R0, R0, 0xfffffff7, RZ, 0xc0, !PT ;  /* 0xfffffff700007812 */ /* 0x000fc600078ec0ff */
[----:B------:R0:W-:Y:S01]  /*2580*/  @!P2 STL.64 [R1+0x2d0], R68 ;  /* 0x0002d0440100a387 */ /* 0x0001e20000100a00 */
[----:B------:R-:W-:-:S04]  /*2590*/  @P3 LOP3.LUT R0, R0, 0x8, RZ, 0xfc, !PT ;  /* 0x0000000800003812 */ /* 0x000fc800078efcff */
        /* <DEDUP_REMOVED lines=40> */
[----:B------:R1:W-:Y:S02]  /*2820*/  @!P2 STL.64 [R1+0x2c0], R68 ;  /* 0x0002c0440100a387 */ /* 0x0003e40000100a00 */
        /* <DEDUP_REMOVED lines=8> */
[----:B------:R-:W-:-:S02]  /*28b0*/  ISETP.GE.U32.AND P1, PT, R5, UR16, PT ;  /* 0x0000001005007c0c */ /* 0x000fc4000bf26070 */
        /* <DEDUP_REMOVED lines=70> */
[----:B------:R-:W-:Y:S01]  /*2d20*/  @!P4 MOV R61, R9 ;  /* 0x00000009003dc202 */ /* 0x000fe20000000f00 */
[----:B------:R1:W-:Y:S06]  /*2d30*/  @!P2 STL.64 [R1+0x288], R68 ;  /* 0x000288440100a387 */ /* 0x0003ec0000100a00 */
[----:B-1----:R-:W1:Y:S01]  /*2d40*/  @!P4 LDC.64 R68, c[0x0][0x3a0] ;  /* 0x0000e800ff44cb82 */ /* 0x002e620000000a00 */
        /* <DEDUP_REMOVED lines=10> */
[----:B------:R-:W-:-:S04]  /*2df0*/  LOP3.LUT R2, R2, 0xdfffffff, RZ, 0xc0, !PT ;  /* 0xdfffffff02027812 */ /* 0x000fc800078ec0ff */
[----:B------:R-:W-:Y:S02]  /*2e00*/  @P2 LOP3.LUT R2, R2, 0x20000000, RZ, 0xfc, !PT ;  /* 0x2000000002022812 */ /* 0x000fe400078efcff */
[----:B0-----:R-:W-:Y:S02]  /*2e10*/  @!P4 IADD3 R64, P1, PT, R5, R28, RZ ;  /* 0x0000001c0540c210 */ /* 0x001fe40007f3e0ff */
[----:B------:R-:W-:Y:S02]  /*2e20*/  IADD3 R5, PT, PT, R4, 0xf0, RZ ;  /* 0x000000f004057810 */ /* 0x000fe40007ffe0ff */
[----:B------:R-:W-:Y:S02]  /*2e30*/  @!P4 IADD3.X R65, PT, PT, R60, R29, RZ, P1, !PT ;  /* 0x0000001d3c41c210 */ /* 0x000fe40000ffe4ff */
[----:B------:R-:W-:-:S03]  /*2e40*/  ISETP.GE.U32.AND P1, PT, R5, UR16, PT ;  /* 0x0000001005007c0c */ /* 0x000fc6000bf26070 */
[----:B------:R0:W-:Y:S02]  /*2e50*/  @!P4 STL.64 [R1+0x2a0], R64 ;  /* 0x0002a0400100c387 */ /* 0x0001e40000100a00 */
[----:B0-----:R-:W-:-:S04]  /*2e60*/  SHF.R.S32.HI R64, RZ, 0x1f, R5 ;  /* 0x0000001fff407819 */ /* 0x001fc80000011405 */
[----:B------:R-:W-:-:S13]  /*2e70*/  ISETP.GE.AND.EX P2, PT, R64, UR17, PT, P1 ;  /* 0x0000001140007c0c */ /* 0x000fda000bf46310 */
[----:B------:R-:W0:Y:S08]  /*2e80*/  @!P2 LDC.64 R28, c[0x0][0x3f8] ;  /* 0x0000fe00ff1cab82 */ /* 0x000e300000000a00 */
[----:B------:R-:W1:Y:S01]  /*2e90*/  @!P2 LDC.64 R60, c[0x0][0x3a0] ;  /* 0x0000e800ff3cab82 */ /* 0x000e620000000a00 */
[----:B------:R-:W-:Y:S01]  /*2ea0*/  @!P2 MOV R65, R9 ;  /* 0x000000090041a202 */ /* 0x000fe20000000f00 */
[----:B0-----:R-:W-:-:S04]  /*2eb0*/  @!P2 IMAD R64, R64, R28, RZ ;  /* 0x0000001c4040a224 */ /* 0x001fc800078e02ff */
[----:B------:R-:W-:Y:S01]  /*2ec0*/  @!P2 IMAD R29, R5, R29, R64 ;  /* 0x0000001d051da224 */ /* 0x000fe200078e0240 */
[----:B------:R-:W-:-:S05]  /*2ed0*/  @!P2 MOV R64, R6 ;  /* 0x000000060040a202 */ /* 0x000fca0000000f00 */
[----:B------:R-:W-:-:S05]  /*2ee0*/  @!P2 IMAD.WIDE.U32 R64, R5, R28, R64 ;  /* 0x0000001c0540a225 */ /* 0x000fca00078e0040 */
[----:B------:R-:W-:Y:S02]  /*2ef0*/  @!P2 IADD3 R29, PT, PT, R65, R29, RZ ;  /* 0x0000001d411da210 */ /* 0x000fe40007ffe0ff */
[C---:B------:R-:W-:Y:S02]  /*2f00*/  @!P2 SHF.L.U32 R5, R64.reuse, 0x1, RZ ;  /* 0x000000014005a819 */ /* 0x040fe400000006ff */
[----:B------:R-:W-:Y:S02]  /*2f10*/  @!P2 SHF.L.U64.HI R64, R64, 0x1, R29 ;  /* 0x000000014040a819 */ /* 0x000fe4000001021d */
[----:B-1----:R-:W-:-:S04]  /*2f20*/  @!P2 IADD3 R28, P1, PT, R5, R60, RZ ;  /* 0x0000003c051ca210 */ /* 0x002fc80007f3e0ff */
[----:B------:R-:W-:-:S05]  /*2f30*/  @!P2 IADD3.X R29, PT, PT, R64, R61, RZ, P1, !PT ;  /* 0x0000003d401da210 */ /* 0x000fca0000ffe4ff */
[----:B------:R0:W-:Y:S02]  /*2f40*/  @!P2 STL.64 [R1+0x280], R28 ;  /* 0x0002801c0100a387 */ /* 0x0001e40000100a00 */
[----:B0-----:R-:W0:Y:S01]  /*2f50*/  @!P2 LDC.64 R28, c[0x0][0x398] ;  /* 0x0000e600ff1cab82 */ /* 0x001e220000000a00 */
[----:B------:R-:W-:-:S04]  /*2f60*/  LOP3.LUT R2, R2, 0xefffffff, RZ, 0xc0, !PT ;  /* 0xefffffff02027812 */ /* 0x000fc800078ec0ff */
[----:B------:R-:W-:-:S04]  /*2f70*/  @P4 LOP3.LUT R2, R2, 0x10000000, RZ, 0xfc, !PT ;  /* 0x1000000002024812 */ /* 0x000fc800078efcff */
        /* <DEDUP_REMOVED lines=11> */
[----:B------:R-:W-:Y:S01]  /*3030*/  @!P2 MOV R65, R9 ;  /* 0x000000090041a202 */ /* 0x000fe20000000f00 */
[----:B-1----:R-:W-:-:S04]  /*3040*/  @!P2 IMAD R64, R64, R28, RZ ;  /* 0x0000001c4040a224 */ /* 0x002fc800078e02ff */
[----:B------:R-:W-:Y:S01]  /*3050*/  @!P2 IMAD R29, R5, R29, R64 ;  /* 0x0000001d051da224 */ /* 0x000fe200078e0240 */
[----:B------:R-:W-:-:S05]  /*3060*/  @!P2 MOV R64, R6 ;  /* 0x000000060040a202 */ /* 0x000fca0000000f00 */
[----:B------:R-:W-:-:S05]  /*3070*/  @!P2 IMAD.WIDE.U32 R64, R5, R28, R64 ;  /* 0x0000001c0540a225 */ /* 0x000fca00078e0040 */
[----:B------:R-:W-:Y:S02]  /*3080*/  @!P2 IADD3 R29, PT, PT, R65, R29, RZ ;  /* 0x0000001d411da210 */ /* 0x000fe40007ffe0ff */
[C---:B------:R-:W-:Y:S02]  /*3090*/  @!P2 SHF.L.U32 R5, R64.reuse, 0x1, RZ ;  /* 0x000000014005a819 */ /* 0x040fe400000006ff */
[----:B------:R-:W-:Y:S02]  /*30a0*/  @!P2 SHF.L.U64.HI R64, R64, 0x1, R29 ;  /* 0x000000014040a819 */ /* 0x000fe4000001021d */
[----:B0-----:R-:W-:-:S04]  /*30b0*/  @!P2 IADD3 R28, P1, PT, R5, R60, RZ ;  /* 0x0000003c051ca210 */ /* 0x001fc80007f3e0ff */
        /* <DEDUP_REMOVED lines=35> */
[----:B0-----:R-:W0:Y:S01]  /*32f0*/  @!P2 LDC.64 R60, c[0x0][0x3f8] ;  /* 0x0000fe00ff3cab82 */ /* 0x001e220000000a00 */
        /* <DEDUP_REMOVED lines=11> */
[----:B------:R-:W-:-:S05]  /*33b0*/  @!P2 IADD3.X R29, PT, PT, R64, R29, RZ, P1, !PT ;  /* 0x0000001d401da210 */ /* 0x000fca0000ffe4ff */
[----:B------:R0:W-:Y:S02]  /*33c0*/  STL.64 [R1+0x728], R28 ;  /* 0x0007281c01007387 */ /* 0x0001e40000100a00 */
[----:B0-----:R-:W-:-:S04]  /*33d0*/  @!P2 IADD3 R28, P1, PT, R5, R60, RZ ;  /* 0x0000003c051ca210 */ /* 0x001fc80007f3e0ff */
[----:B------:R-:W-:-:S05]  /*33e0*/  @!P2 IADD3.X R29, PT, PT, R64, R61, RZ, P1, !PT ;  /* 0x0000003d401da210 */ /* 0x000fca0000ffe4ff */
[----:B------:R0:W-:Y:S01]  /*33f0*/  @!P2 STL.64 [R1+0x240], R28 ;  /* 0x0002401c0100a387 */ /* 0x0001e20000100a00 */
[----:B------:R-:W-:Y:S02]  /*3400*/  LOP3.LUT R2, R2, 0xfeffffff, RZ, 0xc0, !PT ;  /* 0xfeffffff02027812 */ /* 0x000fe400078ec0ff */
[----:B0-----:R-:W-:Y:S02]  /*3410*/  MOV R28, R66 ;  /* 0x00000042001c7202 */ /* 0x001fe40000000f00 */
[----:B------:R-:W-:-:S04]  /*3420*/  IADD3 R66, PT, PT, R4, 0x110, RZ ;  /* 0x0000011004427810 */ /* 0x000fc80007ffe0ff */
[----:B------:R-:W-:Y:S02]  /*3430*/  SHF.R.S32.HI R5, RZ, 0x1f, R66 ;  /* 0x0000001fff057819 */ /* 0x000fe40000011442 */
[----:B------:R-:W-:Y:S02]  /*3440*/  ISETP.GE.U32.AND P1, PT, R66, UR16, PT ;  /* 0x0000001042007c0c */ /* 0x000fe4000bf26070 */
[----:B------:R-:W-:Y:S02]  /*3450*/  @P2 LOP3.LUT R2, R2, 0x1000000, RZ, 0xfc, !PT ;  /* 0x0100000002022812 */ /* 0x000fe400078efcff */
[----:B------:R-:W-:-:S13]  /*3460*/  ISETP.GE.AND.EX P2, PT, R5, UR17, PT, P1 ;  /* 0x0000001105007c0c */ /* 0x000fda000bf46310 */
[----:B------:R-:W0:Y:S01]  /*3470*/  @!P2 LDC.64 R64, c[0x0][0x3f8] ;  /* 0x0000fe00ff40ab82 */ /* 0x000e220000000a00 */
[----:B------:R-:W-:Y:S02]  /*3480*/  @!P2 MOV R60, R6 ;  /* 0x00000006003ca202 */ /* 0x000fe40000000f00 */
[----:B------:R-:W-:Y:S01]  /*3490*/  @!P2 MOV R61, R9 ;  /* 0x00000009003da202 */ /* 0x000fe20000000f00 */
[----:B0-----:R-:W-:-:S04]  /*34a0*/  @!P2 IMAD R5, R5, R64, RZ ;  /* 0x000000400505a224 */ /* 0x001fc800078e02ff */
[C---:B------:R-:W-:Y:S02]  /*34b0*/  @!P2 IMAD R5, R66.reuse, R65, R5 ;  /* 0x000000414205a224 */ /* 0x040fe400078e0205 */
[----:B------:R-:W-:Y:S02]  /*34c0*/  @!P2 IMAD.WIDE.U32 R64, R66, R64, R60 ;  /* 0x000000404240a225 */ /* 0x000fe400078e003c */
[----:B------:R-:W0:Y:S03]  /*34d0*/  @!P2 LDC.64 R60, c[0x0][0x3a0] ;  /* 0x0000e800ff3cab82 */ /* 0x000e260000000a00 */
[----:B------:R-:W-:Y:S02]  /*34e0*/  @!P2 IADD3 R65, PT, PT, R65, R5, RZ ;  /* 0x000000054141a210 */ /* 0x000fe40007ffe0ff */
[----:B------:R-:W-:Y:S02]  /*34f0*/  @!P2 SHF.L.U32 R5, R64, 0x1, RZ ;  /* 0x000000014005a819 */ /* 0x000fe400000006ff */
[----:B------:R-:W-:-:S02]  /*3500*/  MOV R66, R56 ;  /* 0x0000003800427202 */ /* 0x000fc40000000f00 */
[----:B------:R-:W-:Y:S02]  /*3510*/  @!P2 SHF.L.U64.HI R64, R64, 0x1, R65 ;  /* 0x000000014040a819 */ /* 0x000fe40000010241 */
[----:B------:R-:W-:Y:S02]  /*3520*/  MOV R29, R67 ;  /* 0x00000043001d7202 */ /* 0x000fe40000000f00 */
[----:B------:R-:W-:Y:S02]  /*3530*/  MOV R67, R57 ;  /* 0x0000003900437202 */ /* 0x000fe40000000f00 */
[----:B0-----:R-:W-:-:S04]  /*3540*/  @!P2 IADD3 R56, P1, PT, R5, R60, RZ ;  /* 0x0000003c0538a210 */ /* 0x001fc80007f3e0ff */
[----:B------:R-:W-:Y:S02]  /*3550*/  @!P2 IADD3.X R57, PT, PT, R64, R61, RZ, P1, !PT ;  /* 0x0000003d4039a210 */ /* 0x000fe40000ffe4ff */
[----:B------:R-:W0:Y:S03]  /*3560*/  @!P2 LDC.64 R60, c[0x0][0x398] ;  /* 0x0000e600ff3cab82 */ /* 0x000e260000000a00 */
[----:B------:R1:W-:Y:S04]  /*3570*/  @!P2 STL.64 [R1+0x218], R56 ;  /* 0x000218380100a387 */ /* 0x0003e80000100a00 */
[----:B-1----:R-:W2:Y:S01]  /*3580*/  LDL.LU.64 R56, [R1+0x770] ;  /* 0x0007700001387983 */ /* 0x002ea20000300a00 */
[----:B0-----:R-:W-:-:S04]  /*3590*/  @!P2 IADD3 R60, P1, PT, R5, R60, RZ ;  /* 0x0000003c053ca210 */ /* 0x001fc80007f3e0ff */
[----:B------:R-:W-:-:S05]  /*35a0*/  @!P2 IADD3.X R61, PT, PT, R64, R61, RZ, P1, !PT ;  /* 0x0000003d403da210 */ /* 0x000fca0000ffe4ff */
[----:B------:R0:W-:Y:S02]  /*35b0*/  STL.64 [R1+0x720], R60 ;  /* 0x0007203c01007387 */ /* 0x0001e40000100a00 */
[----:B0-----:R-:W-:Y:S02]  /*35c0*/  MOV R60, R58 ;  /* 0x0000003a003c7202 */ /* 0x001fe40000000f00 */
[----:B------:R-:W-:Y:S02]  /*35d0*/  MOV R61, R59 ;  /* 0x0000003b003d7202 */ /* 0x000fe40000000f00 */
[----:B------:R-:W3:Y:S01]  /*35e0*/  LDL.LU.64 R58, [R1+0x768] ;  /* 0x00076800013a7983 */ /* 0x000ee20000300a00 */
[----:B------:R-:W-:Y:S01]  /*35f0*/  HFMA2 R5, -RZ, RZ, 0, 0 ;  /* 0x00000000ff057431 */ /* 0x000fe200000001ff */
[----:B------:R-:W-:Y:S02]  /*3600*/  LOP3.LUT R0, R0, 0xfffffffe, RZ, 0xc0, !PT ;  /* 0xfffffffe00007812 */ /* 0x000fe400078ec0ff */
[----:B------:R-:W-:-:S02]  /*3610*/  LOP3.LUT R3, R3, 0xffffffbf, RZ, 0xc0, !PT ;  /* 0xffffffbf03037812 */ /* 0x000fc400078ec0ff */
[----:B------:R-:W-:Y:S02]  /*3620*/  @P3 LOP3.LUT R0, R0, 0x1, RZ, 0xfc, !PT ;  /* 0x0000000100003812 */ /* 0x000fe400078efcff */
[----:B------:R-:W-:Y:S02]  /*3630*/  @P3 LOP3.LUT R3, R3, 0x40, RZ, 0xfc, !PT ;  /* 0x0000004003033812 */ /* 0x000fe400078efcff */
[----:B------:R-:W-:Y:S02]  /*3640*/  LOP3.LUT P3, RZ, R0, 0x1000000, RZ, 0xc0, !PT ;  /* 0x0100000000ff7812 */ /* 0x000fe4000786c0ff */
[----:B------:R-:W-:Y:S01]  /*3650*/  MOV R65, RZ ;  /* 0x000000ff00417202 */ /* 0x000fe20000000f00 */
[----:B--2---:R0:W2:Y:S02]  /*3660*/  @!P0 LDG.E R5, desc[UR10][R56.64] ;  /* 0x0000000a38058981 */ /* 0x0040a4000c1e1900 */
[----:B0-----:R-:W-:-:S08]  /*3670*/  HFMA2 R56, -RZ, RZ, 0, 0 ;  /* 0x00000000ff387431 */ /* 0x001fd000000001ff */
[----:B------:R-:W4:Y:S04]  /*3680*/  @!P3 LDG.E R56, desc[UR10][R62.64] ;  /* 0x0000000a3e38b981 */ /* 0x000f28000c1e1900 */
[----:B---3--:R0:W3:Y:S04]  /*3690*/  @!P0 LDG.E R65, desc[UR10][R58.64] ;  /* 0x0000000a3a418981 */ /* 0x0080e8000c1e1900 */
[----:B--2---:R1:W-:Y:S02]  /*36a0*/  STL [R1+0x3dc], R5 ;  /* 0x0003dc0501007387 */ /* 0x0043e40000100800 */
[----:B-1----:R-:W-:-:S04]  /*36b0*/  IADD3 R5, PT, PT, R4, 0x118, RZ ;  /* 0x0000011804057810 */ /* 0x002fc80007ffe0ff */
[----:B------:R-:W-:Y:S02]  /*36c0*/  SHF.R.S32.HI R64, RZ, 0x1f, R5 ;  /* 0x0000001fff407819 */ /* 0x000fe40000011405 */
[----:B------:R-:W-:-:S04]  /*36d0*/  ISETP.GE.U32.AND P1, PT, R5, UR16, PT ;  /* 0x0000001005007c0c */ /* 0x000fc8000bf26070 */
[----:B------:R-:W-:Y:S01]  /*36e0*/  ISETP.GE.AND.EX P5, PT, R64, UR17, PT, P1 ;  /* 0x0000001140007c0c */ /* 0x000fe2000bfa6310 */
[----:B----4-:R1:W-:-:S12]  /*36f0*/  STL [R1+0x3d4], R56 ;  /* 0x0003d43801007387 */ /* 0x0103d80000100800 */
[----:B-1----:R-:W1:Y:S01]  /*3700*/  @!P5 LDC.64 R56, c[0x0][0x3f8] ;  /* 0x0000fe00ff38db82 */ /* 0x002e620000000a00 */
[----:B0-----:R-:W-:Y:S02]  /*3710*/  @!P5 MOV R58, R6 ;  /* 0x00000006003ad202 */ /* 0x001fe40000000f00 */
[----:B------:R-:W-:-:S05]  /*3720*/  @!P5 MOV R59, R9 ;  /* 0x00000009003bd202 */ /* 0x000fca0000000f00 */
[----:B------:R-:W0:Y:S01]  /*3730*/  @!P5 LDC.64 R62, c[0x0][0x3a0] ;  /* 0x0000e800ff3edb82 */ /* 0x000e220000000a00 */
[----:B-1----:R-:W-:-:S04]  /*3740*/  @!P5 IMAD R64, R64, R56, RZ ;  /* 0x000000384040d224 */ /* 0x002fc800078e02ff */
[C---:B------:R-:W-:Y:S02]  /*3750*/  @!P5 IMAD R64, R5.reuse, R57, R64 ;  /* 0x000000390540d224 */ /* 0x040fe400078e0240 */
[----:B------:R-:W-:-:S05]  /*3760*/  @!P5 IMAD.WIDE.U32 R56, R5, R56, R58 ;  /* 0x000000380538d225 */ /* 0x000fca00078e003a */
[----:B------:R-:W-:Y:S02]  /*3770*/  @!P5 IADD3 R5, PT, PT, R57, R64, RZ ;  /* 0x000000403905d210 */ /* 0x000fe40007ffe0ff */
[C---:B------:R-:W-:Y:S02]  /*3780*/  @!P5 SHF.L.U32 R58, R56.reuse, 0x1, RZ ;  /* 0x00000001383ad819 */ /* 0x040fe400000006ff */
[----:B------:R-:W-:Y:S02]  /*3790*/  @!P5 SHF.L.U64.HI R5, R56, 0x1, R5 ;  /* 0x000000013805d819 */ /* 0x000fe40000010205 */
[----:B------:R-:W1:Y:S01]  /*37a0*/  @!P5 LDC.64 R56, c[0x0][0x398] ;  /* 0x0000e600ff38db82 */ /* 0x000e620000000a00 */
[----:B0-----:R-:W-:Y:S02]  /*37b0*/  @!P5 IADD3 R62, P1, PT, R58, R62, RZ ;  /* 0x0000003e3a3ed210 */ /* 0x001fe40007f3e0ff */
[----:B------:R-:W-:Y:S02]  /*37c0*/  MOV R64, R14 ;  /* 0x0000000e00407202 */ /* 0x000fe40000000f00 */
[----:B------:R-:W-:Y:S01]  /*37d0*/  @!P5 IADD3.X R63, PT, PT, R5, R63, RZ, P1, !PT ;  /* 0x0000003f053fd210 */ /* 0x000fe20000ffe4ff */
[----:B---3--:R0:W-:Y:S02]  /*37e0*/  STL [R1+0x3d8], R65 ;  /* 0x0003d84101007387 */ /* 0x0081e40000100800 */
[----:B0-----:R-:W-:-:S02]  /*37f0*/  MOV R65, R15 ;  /* 0x0000000f00417202 */ /* 0x001fc40000000f00 */
[----:B-1----:R-:W-:-:S04]  /*3800*/  @!P5 IADD3 R14, P1, PT, R58, R56, RZ ;  /* 0x000000383a0ed210 */ /* 0x002fc80007f3e0ff */
[----:B------:R-:W-:-:S05]  /*3810*/  @!P5 IADD3.X R15, PT, PT, R5, R57, RZ, P1, !PT ;  /* 0x00000039050fd210 */ /* 0x000fca0000ffe4ff */
[----:B------:R0:W-:Y:S04]  /*3820*/  @!P5 STL.64 [R1+0x210], R14 ;  /* 0x0002100e0100d387 */ /* 0x0001e80000100a00 */
[----:B0-----:R-:W2:Y:S01]  /*3830*/  LDL.LU.64 R14, [R1+0x758] ;  /* 0x00075800010e7983 */ /* 0x001ea20000300a00 */
[----:B------:R-:W-:Y:S01]  /*3840*/  HFMA2 R5, -RZ, RZ, 0, 0 ;  /* 0x00000000ff057431 */ /* 0x000fe200000001ff */
[----:B------:R-:W-:Y:S02]  /*3850*/  MOV R56, R50 ;  /* 0x0000003200387202 */ /* 0x000fe40000000f00 */
[----:B------:R-:W-:Y:S02]  /*3860*/  MOV R57, R51 ;  /* 0x0000003300397202 */ /* 0x000fe40000000f00 */
[----:B------:R-:W3:Y:S01]  /*3870*/  LDL.LU.64 R50, [R1+0x750] ;  /* 0x0007500001327983 */ /* 0x000ee20000300a00 */
[----:B------:R-:W-:-:S02]  /*3880*/  MOV R58, R52 ;  /* 0x00000034003a7202 */ /* 0x000fc40000000f00 */
[----:B------:R-:W-:Y:S02]  /*3890*/  MOV R59, R53 ;  /* 0x00000035003b7202 */ /* 0x000fe40000000f00 */
[----:B------:R-:W4:Y:S04]  /*38a0*/  LDL.LU.64 R52, [R1+0x760] ;  /* 0x0007600001347983 */ /* 0x000f280000300a00 */
[----:B--2---:R0:W2:Y:S01]  /*38b0*/  @!P3 LDG.E R5, desc[UR10][R14.64] ;  /* 0x0000000a0e05b981 */ /* 0x0040a2000c1e1900 */
[----:B------:R-:W-:Y:S02]  /*38c0*/  LOP3.LUT P6, RZ, R0, 0x800000, RZ, 0xc0, !PT ;  /* 0x0080000000ff7812 */ /* 0x000fe400078cc0ff */
[----:B0-----:R-:W-:Y:S02]  /*38d0*/  MOV R14, R54 ;  /* 0x00000036000e7202 */ /* 0x001fe40000000f00 */
[----:B------:R-:W-:-:S02]  /*38e0*/  MOV R15, R55 ;  /* 0x00000037000f7202 */ /* 0x000fc40000000f00 */
[----:B------:R-:W4:Y:S04]  /*38f0*/  LDL.LU.64 R54, [R1+0x748] ;  /* 0x0007480001367983 */ /* 0x000f280000300a00 */
[----:B--2---:R0:W-:Y:S02]  /*3900*/  STL [R1+0x3d0], R5 ;  /* 0x0003d00501007387 */ /* 0x0041e40000100800 */
[----:B0-----:R-:W-:-:S06]  /*3910*/  HFMA2 R5, -RZ, RZ, 0, 0 ;  /* 0x00000000ff057431 */ /* 0x001fcc00000001ff */
[----:B---3--:R0:W2:Y:S02]  /*3920*/  @!P6 LDG.E R5, desc[UR10][R50.64] ;  /* 0x0000000a3205e981 */ /* 0x0080a4000c1e1900 */
[----:B0-----:R-:W-:-:S06]  /*3930*/  MOV R51, RZ ;  /* 0x000000ff00337202 */ /* 0x001fcc0000000f00 */
[----:B----4-:R-:W3:Y:S01]  /*3940*/  @!P6 LDG.E R51, desc[UR10][R52.64] ;  /* 0x0000000a3433e981 */ /* 0x010ee2000c1e1900 */
[----:B------:R-:W-:-:S04]  /*3950*/  LOP3.LUT R2, R2, 0xff7fffff, RZ, 0xc0, !PT ;  /* 0xff7fffff02027812 */ /* 0x000fc800078ec0ff */
[----:B------:R-:W-:Y:S02]  /*3960*/  @P2 LOP3.LUT R2, R2, 0x800000, RZ, 0xfc, !PT ;  /* 0x0080000002022812 */ /* 0x000fe400078efcff */
[----:B------:R-:W-:Y:S01]  /*3970*/  LOP3.LUT P2, RZ, R0, 0x400000, RZ, 0xc0, !PT ;  /* 0x0040000000ff7812 */ /* 0x000fe2000784c0ff */
[----:B---3--:R0:W-:Y:S02]  /*3980*/  STL [R1+0x3c8], R51 ;  /* 0x0003c83301007387 */ /* 0x0081e40000100800 */
[----:B0-----:R-:W-:-:S10]  /*3990*/  HFMA2 R51, -RZ, RZ, 0, 0 ;  /* 0x00000000ff337431 */ /* 0x001fd400000001ff */
[----:B------:R0:W3:Y:S04]  /*39a0*/  @!P2 LDG.E R51, desc[UR10][R54.64] ;  /* 0x0000000a3633a981 */ /* 0x0000e8000c1e1900 */
[----:B--2---:R1:W-:Y:S02]  /*39b0*/  STL [R1+0x3cc], R5 ;  /* 0x0003cc0501007387 */ /* 0x0043e40000100800 */
[----:B-1----:R-:W-:-:S04]  /*39c0*/  IADD3 R5, PT, PT, R4, 0x120, RZ ;  /* 0x0000012004057810 */ /* 0x002fc80007ffe0ff */
[----:B------:R-:W-:Y:S02]  /*39d0*/  SHF.R.S32.HI R50, RZ, 0x1f, R5 ;  /* 0x0000001fff327819 */ /* 0x000fe40000011405 */
[----:B------:R-:W-:-:S04]  /*39e0*/  ISETP.GE.U32.AND P1, PT, R5, UR16, PT ;  /* 0x0000001005007c0c */ /* 0x000fc8000bf26070 */
[----:B------:R-:W-:Y:S02]  /*39f0*/  ISETP.GE.AND.EX P3, PT, R50, UR17, PT, P1 ;  /* 0x0000001132007c0c */ /* 0x000fe4000bf66310 */
[----:B0-----:R-:W-:Y:S02]  /*3a00*/  MOV R54, R14 ;  /* 0x0000000e00367202 */ /* 0x001fe40000000f00 */
[----:B------:R-:W-:-:S09]  /*3a10*/  MOV R55, R15 ;  /* 0x0000000f00377202 */ /* 0x000fd20000000f00 */
[----:B------:R-:W0:Y:S02]  /*3a20*/  @!P3 LDC.64 R14, c[0x0][0x3f8] ;  /* 0x0000fe00ff0ebb82 */ /* 0x000e240000000a00 */
[----:B0-----:R-:W-:Y:S01]  /*3a30*/  @!P3 IMAD R52, R50, R14, RZ ;  /* 0x0000000e3234b224 */ /* 0x001fe200078e02ff */
[----:B------:R-:W-:-:S03]  /*3a40*/  @!P3 MOV R50, R6 ;  /* 0x000000060032b202 */ /* 0x000fc60000000f00 */
[----:B------:R-:W-:Y:S01]  /*3a50*/  @!P3 IMAD R52, R5, R15, R52 ;  /* 0x0000000f0534b224 */ /* 0x000fe200078e0234 */
[----:B---3--:R0:W-:Y:S02]  /*3a60*/  STL [R1+0x3c4], R51 ;  /* 0x0003c43301007387 */ /* 0x0081e40000100800 */
[----:B0-----:R-:W-:-:S03]  /*3a70*/  @!P3 MOV R51, R9 ;  /* 0x000000090033b202 */ /* 0x001fc60000000f00 */
[----:B------:R-:W-:Y:S01]  /*3a80*/  @!P3 IMAD.WIDE.U32 R14, R5, R14, R50 ;  /* 0x0000000e050eb225 */ /* 0x000fe200078e0032 */
[----:B------:R-:W-:Y:S02]  /*3a90*/  MOV R50, R64 ;  /* 0x0000004000327202 */ /* 0x000fe40000000f00 */
[----:B------:R-:W-:Y:S02]  /*3aa0*/  MOV R51, R65 ;  /* 0x0000004100337202 */ /* 0x000fe40000000f00 */
[----:B------:R-:W0:Y:S01]  /*3ab0*/  @!P3 LDC.64 R64, c[0x0][0x3a0] ;  /* 0x0000e800ff40bb82 */ /* 0x000e220000000a00 */
[----:B------:R-:W-:Y:S02]  /*3ac0*/  @!P3 IADD3 R5, PT, PT, R15, R52, RZ ;  /* 0x000000340f05b210 */ /* 0x000fe40007ffe0ff */
[----:B------:R-:W-:Y:S02]  /*3ad0*/  MOV R52, R50 ;  /* 0x0000003200347202 */ /* 0x000fe40000000f00 */
[----:B------:R-:W-:-:S02]  /*3ae0*/  @!P3 SHF.L.U64.HI R5, R14, 0x1, R5 ;  /* 0x000000010e05b819 */ /* 0x000fc40000010205 */
[----:B------:R-:W-:Y:S02]  /*3af0*/  @!P3 SHF.L.U32 R50, R14, 0x1, RZ ;  /* 0x000000010e32b819 */ /* 0x000fe400000006ff */
[----:B------:R-:W1:Y:S01]  /*3b00*/  @!P3 LDC.64 R14, c[0x0][0x398] ;  /* 0x0000e600ff0ebb82 */ /* 0x000e620000000a00 */
[----:B------:R-:W-:Y:S02]  /*3b10*/  MOV R53, R51 ;  /* 0x0000003300357202 */ /* 0x000fe40000000f00 */
[----:B------:R-:W-:Y:S02]  /*3b20*/  MOV R51, R47 ;  /* 0x0000002f00337202 */ /* 0x000fe40000000f00 */
[----:B0-----:R-:W-:-:S04]  /*3b30*/  @!P3 IADD3 R64, P1, PT, R50, R64, RZ ;  /* 0x000000403240b210 */ /* 0x001fc80007f3e0ff */
[C---:B------:R-:W-:Y:S02]  /*3b40*/  @!P3 IADD3.X R65, PT, PT, R5.reuse, R65, RZ, P1, !PT ;  /* 0x000000410541b210 */ /* 0x040fe40000ffe4ff */
[----:B-1----:R-:W-:Y:S02]  /*3b50*/  @!P3 IADD3 R14, P1, PT, R50, R14, RZ ;  /* 0x0000000e320eb210 */ /* 0x002fe40007f3e0ff */
[----:B------:R-:W-:Y:S02]  /*3b60*/  MOV R50, R46 ;  /* 0x0000002e00327202 */ /* 0x000fe40000000f00 */
[----:B------:R-:W2:Y:S01]  /*3b70*/  LDL.LU.64 R46, [R1+0x740] ;  /* 0x00074000012e7983 */ /* 0x000ea20000300a00 */
[----:B------:R-:W-:Y:S01]  /*3b80*/  @!P3 IADD3.X R15, PT, PT, R5, R15, RZ, P1, !PT ;  /* 0x0000000f050fb210 */ /* 0x000fe20000ffe4ff */
[----:B------:R-:W-:-:S06]  /*3b90*/  HFMA2 R5, -RZ, RZ, 0, 0 ;  /* 0x00000000ff057431 */ /* 0x000fcc00000001ff */
[----:B------:R0:W3:Y:S01]  /*3ba0*/  @!P2 LDG.E R5, desc[UR10][R18.64] ;  /* 0x0000000a1205a981 */ /* 0x0000e2000c1e1900 */
[----:B------:R-:W-:-:S04]  /*3bb0*/  LOP3.LUT R3, R3, 0xfffffffe, RZ, 0xc0, !PT ;  /* 0xfffffffe03037812 */ /* 0x000fc800078ec0ff */
[----:B------:R-:W-:Y:S02]  /*3bc0*/  @P0 LOP3.LUT R3, R3, 0x1, RZ, 0xfc, !PT ;  /* 0x0000000103030812 */ /* 0x000fe400078efcff */
[----:B------:R-:W-:Y:S02]  /*3bd0*/  LOP3.LUT R2, R2, 0xffbfffff, RZ, 0xc0, !PT ;  /* 0xffbfffff02027812 */ /* 0x000fe400078ec0ff */
[----:B------:R-:W-:Y:S02]  /*3be0*/  LOP3.LUT R3, R3, 0xffffffdf, RZ, 0xc0, !PT ;  /* 0xffffffdf03037812 */ /* 0x000fe400078ec0ff */
[----:B------:R-:W-:Y:S02]  /*3bf0*/  @P5 LOP3.LUT R2, R2, 0x400000, RZ, 0xfc, !PT ;  /* 0x0040000002025812 */ /* 0x000fe400078efcff */
[----:B------:R-:W-:Y:S02]  /*3c00*/  @P5 LOP3.LUT R3, R3, 0x20, RZ, 0xfc, !PT ;  /* 0x0000002003035812 */ /* 0x000fe400078efcff */
[----:B------:R-:W-:Y:S01]  /*3c10*/  LOP3.LUT P5, RZ, R0, 0x200000, RZ, 0xc0, !PT ;  /* 0x0020000000ff7812 */ /* 0x000fe200078ac0ff */
[----:B0-----:R-:W-:-:S12]  /*3c20*/  HFMA2 R19, -RZ, RZ, 0, 0 ;  /* 0x00000000ff137431 */ /* 0x001fd800000001ff */
[----:B--2---:R-:W2:Y:S04]  /*3c30*/  @!P5 LDG.E R19, desc[UR10][R46.64] ;  /* 0x0000000a2e13d981 */ /* 0x004ea8000c1e1900 */
[----:B---3--:R0:W-:Y:S02]  /*3c40*/  STL [R1+0x3c0], R5 ;  /* 0x0003c00501007387 */ /* 0x0081e40000100800 */
[----:B0-----:R-:W-:-:S06]  /*3c50*/  MOV R5, RZ ;  /* 0x000000ff00057202 */ /* 0x001fcc0000000f00 */
[----:B------:R-:W3:Y:S01]  /*3c60*/  @!P5 LDG.E R5, desc[UR10][R44.64] ;  /* 0x0000000a2c05d981 */ /* 0x000ee2000c1e1900 */
[----:B------:R-:W-:-:S03]  /*3c70*/  LOP3.LUT P0, RZ, R0, 0x100000, RZ, 0xc0, !PT ;  /* 0x0010000000ff7812 */ /* 0x000fc6000780c0ff */
[----:B--2---:R0:W-:Y:S02]  /*3c80*/  STL [R1+0x3b8], R19 ;  /* 0x0003b81301007387 */ /* 0x0041e40000100800 */
[----:B0-----:R-:W-:-:S08]  /*3c90*/  MOV R19, RZ ;  /* 0x000000ff00137202 */ /* 0x001fd00000000f00 */
[----:B------:R0:W2:Y:S04]  /*3ca0*/  @!P0 LDG.E R19, desc[UR10][R48.64] ;  /* 0x0000000a30138981 */ /* 0x0000a8000c1e1900 */
[----:B---3--:R1:W-:Y:S02]  /*3cb0*/  STL [R1+0x3bc], R5 ;  /* 0x0003bc0501007387 */ /* 0x0083e40000100800 */
[----:B-1----:R-:W-:-:S04]  /*3cc0*/  IADD3 R5, PT, PT, R4, 0x128, RZ ;  /* 0x0000012804057810 */ /* 0x002fc80007ffe0ff */
[----:B------:R-:W-:Y:S02]  /*3cd0*/  SHF.R.S32.HI R18, RZ, 0x1f, R5 ;  /* 0x0000001fff127819 */ /* 0x000fe40000011405 */
[----:B------:R-:W-:-:S04]  /*3ce0*/  ISETP.GE.U32.AND P1, PT, R5, UR16, PT ;  /* 0x0000001005007c0c */ /* 0x000fc8000bf26070 */
[----:B------:R-:W-:-:S13]  /*3cf0*/  ISETP.GE.AND.EX P2, PT, R18, UR17, PT, P1 ;  /* 0x0000001112007c0c */ /* 0x000fda000bf46310 */
[----:B------:R-:W1:Y:S02]  /*3d00*/  @!P2 LDC.64 R44, c[0x0][0x3f8] ;  /* 0x0000fe00ff2cab82 */ /* 0x000e640000000a00 */
[----:B-1----:R-:W-:Y:S01]  /*3d10*/  @!P2 IMAD R46, R18, R44, RZ ;  /* 0x0000002c122ea224 */ /* 0x002fe200078e02ff */
[----:B------:R-:W-:-:S03]  /*3d20*/  @!P2 MOV R18, R6 ;  /* 0x000000060012a202 */ /* 0x000fc60000000f00 */
[----:B------:R-:W-:Y:S01]  /*3d30*/  @!P2 IMAD R46, R5, R45, R46 ;  /* 0x0000002d052ea224 */ /* 0x000fe200078e022e */
[----:B0-----:R-:W-:Y:S02]  /*3d40*/  MOV R48, R50 ;  /* 0x0000003200307202 */ /* 0x001fe40000000f00 */
[----:B------:R-:W-:Y:S02]  /*3d50*/  MOV R50, R52 ;  /* 0x0000003400327202 */ /* 0x000fe40000000f00 */
[----:B------:R-:W-:Y:S02]  /*3d60*/  MOV R52, R34 ;  /* 0x0000002200347202 */ /* 0x000fe40000000f00 */
[----:B------:R-:W-:Y:S02]  /*3d70*/  MOV R49, R51 ;  /* 0x0000003300317202 */ /* 0x000fe40000000f00 */
[----:B------:R-:W-:Y:S02]  /*3d80*/  MOV R51, R53 ;  /* 0x0000003500337202 */ /* 0x000fe40000000f00 */
[----:B------:R-:W-:-:S02]  /*3d90*/  MOV R53, R35 ;  /* 0x0000002300357202 */ /* 0x000fc40000000f00 */
[----:B------:R-:W-:Y:S01]  /*3da0*/  MOV R47, R41 ;  /* 0x00000029002f7202 */ /* 0x000fe20000000f00 */
[----:B--2---:R0:W-:Y:S02]  /*3db0*/  STL [R1+0x3b4], R19 ;  /* 0x0003b41301007387 */ /* 0x0041e40000100800 */
[----:B0-----:R-:W-:-:S03]  /*3dc0*/  @!P2 MOV R19, R9 ;  /* 0x000000090013a202 */ /* 0x001fc60000000f00 */
[----:B------:R-:W-:-:S03]  /*3dd0*/  @!P2 IMAD.WIDE.U32 R44, R5, R44, R18 ;  /* 0x0000002c052ca225 */ /* 0x000fc600078e0012 */
[----:B------:R-:W0:Y:S02]  /*3de0*/  @!P2 LDC.64 R18, c[0x0][0x3a0] ;  /* 0x0000e800ff12ab82 */ /* 0x000e240000000a00 */
[----:B------:R-:W-:Y:S02]  /*3df0*/  @!P2 IADD3 R5, PT, PT, R45, R46, RZ ;  /* 0x0000002e2d05a210 */ /* 0x000fe40007ffe0ff */
[C---:B------:R-:W-:Y:S02]  /*3e00*/  @!P2 SHF.L.U32 R46, R44.reuse, 0x1, RZ ;  /* 0x000000012c2ea819 */ /* 0x040fe400000006ff */
[----:B------:R-:W-:Y:S02]  /*3e10*/  @!P2 SHF.L.U64.HI R5, R44, 0x1, R5 ;  /* 0x000000012c05a819 */ /* 0x000fe40000010205 */
[----:B------:R-:W1:Y:S01]  /*3e20*/  @!P2 LDC.64 R44, c[0x0][0x398] ;  /* 0x0000e600ff2cab82 */ /* 0x000e620000000a00 */
[----:B0-----:R-:W-:-:S04]  /*3e30*/  @!P2 IADD3 R18, P1, PT, R46, R18, RZ ;  /* 0x000000122e12a210 */ /* 0x001fc80007f3e0ff */
[----:B------:R-:W-:Y:S02]  /*3e40*/  @!P2 IADD3.X R19, PT, PT, R5, R19, RZ, P1, !PT ;  /* 0x000000130513a210 */ /* 0x000fe40000ffe4ff */
[----:B-1----:R-:W-:-:S04]  /*3e50*/  @!P2 IADD3 R34, P1, PT, R46, R44, RZ ;  /* 0x0000002c2e22a210 */ /* 0x002fc80007f3e0ff */
[----:B------:R-:W-:-:S05]  /*3e60*/  @!P2 IADD3.X R35, PT, PT, R5, R45, RZ, P1, !PT ;  /* 0x0000002d0523a210 */ /* 0x000fca0000ffe4ff */
[----:B------:R0:W-:Y:S01]  /*3e70*/  @!P2 STL.64 [R1+0x220], R34 ;  /* 0x000220220100a387 */ /* 0x0001e20000100a00 */
[----:B------:R-:W-:-:S03]  /*3e80*/  MOV R46, R40 ;  /* 0x00000028002e7202 */ /* 0x000fc60000000f00 */
[----:B------:R-:W2:Y:S04]  /*3e90*/  LDL.LU.64 R40, [R1+0x738] ;  /* 0x0007380001287983 */ /* 0x000ea80000300a00 */
[----:B0-----:R-:W3:Y:S01]  /*3ea0*/  LDL.LU.64 R34, [R1+0x730] ;  /* 0x0007300001227983 */ /* 0x001ee20000300a00 */
[----:B------:R-:W-:Y:S01]  /*3eb0*/  LOP3.LUT R2, R2, 0xffdfffff, RZ, 0xc0, !PT ;  /* 0xffdfffff02027812 */ /* 0x000fe200078ec0ff */
[----:B------:R-:W-:-:S03]  /*3ec0*/  HFMA2 R44, -RZ, RZ, 0, 0 ;  /* 0x00000000ff2c7431 */ /* 0x000fc600000001ff */
[----:B------:R-:W-:Y:S02]  /*3ed0*/  @P3 LOP3.LUT R2, R2, 0x200000, RZ, 0xfc, !PT ;  /* 0x0020000002023812 */ /* 0x000fe400078efcff */
[----:B------:R-:W-:Y:S02]  /*3ee0*/  LOP3.LUT P3, RZ, R0, 0x80000, RZ, 0xc0, !PT ;  /* 0x0008000000ff7812 */ /* 0x000fe4000786c0ff */
[----:B------:R-:W-:Y:S02]  /*3ef0*/  MOV R5, RZ ;  /* 0x000000ff00057202 */ /* 0x000fe40000000f00 */
[----:B------:R-:W-:-:S09]  /*3f00*/  LOP3.LUT P6, RZ, R3, 0x100, RZ, 0xc0, !PT ;  /* 0x0000010003ff7812 */ /* 0x000fd200078cc0ff */
[----:B------:R-:W4:Y:S04]  /*3f10*/  @!P3 LDG.E R5, desc[UR10][R38.64] ;  /* 0x0000000a2605b981 */ /* 0x000f28000c1e1900 */
[----:B---3--:R0:W3:Y:S02]  /*3f20*/  @!P0 LDG.E R44, desc[UR10][R34.64] ;  /* 0x0000000a222c8981 */ /* 0x0080e4000c1e1900 */
[----:B0-----:R-:W-:-:S06]  /*3f30*/  HFMA2 R34, -RZ, RZ, 0, 0 ;  /* 0x00000000ff227431 */ /* 0x001fcc00000001ff */
[----:B--2---:R0:W2:Y:S01]  /*3f40*/  @!P3 LDG.E R34, desc[UR10][R40.64] ;  /* 0x0000000a2822b981 */ /* 0x0040a2000c1e1900 */
[----:B------:R-:W-:-:S04]  /*3f50*/  LOP3.LUT R2, R2, 0xffefffff, RZ, 0xc0, !PT ;  /* 0xffefffff02027812 */ /* 0x000fc800078ec0ff */
[----:B------:R-:W-:Y:S02]  /*3f60*/  @P2 LOP3.LUT R2, R2, 0x100000, RZ, 0xfc, !PT ;  /* 0x0010000002022812 */ /* 0x000fe400078efcff */
[----:B------:R-:W-:Y:S01]  /*3f70*/  LOP3.LUT P2, RZ, R0, 0x20000, RZ, 0xc0, !PT ;  /* 0x0002000000ff7812 */ /* 0x000fe2000784c0ff */
[----:B0-----:R-:W-:-:S06]  /*3f80*/  HFMA2 R41, -RZ, RZ, 0, 0 ;  /* 0x00000000ff297431 */ /* 0x001fcc00000001ff */
[----:B------:R0:W3:Y:S02]  /*3f90*/  @!P6 LDG.E R41, desc[UR10][R22.64] ;  /* 0x0000000a1629e981 */ /* 0x0000e4000c1e1900 */
[----:B0-----:R-:W-:-:S06]  /*3fa0*/  HFMA2 R23, -RZ, RZ, 0, 0 ;  /* 0x00000000ff177431 */ /* 0x001fcc00000001ff */
[----:B------:R0:W3:Y:S04]  /*3fb0*/  @!P2 LDG.E R23, desc[UR10][R32.64] ;  /* 0x0000000a2017a981 */ /* 0x0000e8000c1e1900 */
[----:B--2---:R1:W-:Y:S02]  /*3fc0*/  STL [R1+0x3a8], R34 ;  /* 0x0003a82201007387 */ /* 0x0043e40000100800 */
[----:B-1----:R-:W-:-:S06]  /*3fd0*/  MOV R34, RZ ;  /* 0x000000ff00227202 */ /* 0x002fcc0000000f00 */
[----:B------:R-:W2:Y:S04]  /*3fe0*/  @!P6 LDG.E R34, desc[UR10][R42.64] ;  /* 0x0000000a2a22e981 */ /* 0x000ea8000c1e1900 */
[----:B----4-:R1:W-:Y:S01]  /*3ff0*/  STL [R1+0x3ac], R5 ;  /* 0x0003ac0501007387 */ /* 0x0103e20000100800 */
[----:B------:R-:W-:-:S03]  /*4000*/  MOV R45, R47 ;  /* 0x0000002f002d7202 */ /* 0x000fc60000000f00 */
[----:B---3--:R3:W-:Y:S01]  /*4010*/  STL [R1+0x3b0], R44 ;  /* 0x0003b02c01007387 */ /* 0x0087e20000100800 */
[C---:B------:R-:W-:Y:S01]  /*4020*/  LOP3.LUT P3, RZ, R0.reuse, 0x10000, RZ, 0xc0, !PT ;  /* 0x0001000000ff7812 */ /* 0x040fe2000786c0ff */
[----:B0-----:R-:W-:Y:S01]  /*4030*/  HFMA2 R33, -RZ, RZ, 0, 0 ;  /* 0x00000000ff217431 */ /* 0x001fe200000001ff */
[----:B------:R-:W-:Y:S02]  /*4040*/  LOP3.LUT P5, RZ, R0, 0x8000, RZ, 0xc0, !PT ;  /* 0x0000800000ff7812 */ /* 0x000fe400078ac0ff */
[----:B------:R-:W-:Y:S02]  /*4050*/  LOP3.LUT R2, R2, 0xfff7ffff, RZ, 0xc0, !PT ;  /* 0xfff7ffff02027812 */ /* 0x000fe400078ec0ff */
[----:B------:R-:W-:Y:S01]  /*4060*/  LOP3.LUT R3, R3, 0xffffffef, RZ, 0xc0, !PT ;  /* 0xffffffef03037812 */ /* 0x000fe200078ec0ff */
[----:B------:R0:W-:Y:S01]  /*4070*/  STL [R1+0x398], R23 ;  /* 0x0003981701007387 */ /* 0x0001e20000100800 */
[----:B-1----:R-:W-:-:S03]  /*4080*/  IADD3 R5, PT, PT, R4, 0x130, RZ ;  /* 0x0000013004057810 */ /* 0x002fc60007ffe0ff */
[----:B------:R-:W-:Y:S01]  /*4090*/  STL [R1+0x3a0], R41 ;  /* 0x0003a02901007387 */ /* 0x000fe20000100800 */
[----:B------:R-:W-:Y:S02]  /*40a0*/  SHF.R.S32.HI R38, RZ, 0x1f, R5 ;  /* 0x0000001fff267819 */ /* 0x000fe40000011405 */
[----:B------:R-:W-:Y:S01]  /*40b0*/  ISETP.GE.U32.AND P1, PT, R5, UR16, PT ;  /* 0x0000001005007c0c */ /* 0x000fe2000bf26070 */
[----:B------:R1:W4:Y:S03]  /*40c0*/  @!P3 LDG.E R33, desc[UR10][R12.64] ;  /* 0x0000000a0c21b981 */ /* 0x000326000c1e1900 */
[----:B------:R-:W-:Y:S01]  /*40d0*/  ISETP.GE.AND.EX P0, PT, R38, UR17, PT, P1 ;  /* 0x0000001126007c0c */ /* 0x000fe2000bf06310 */
[----:B------:R-:W4:Y:S01]  /*40e0*/  LDL.LU.64 R42, [R1+0x348] ;  /* 0x00034800012a7983 */ /* 0x000f220000300a00 */
[----:B---3--:R-:W-:Y:S02]  /*40f0*/  MOV R44, R46 ;  /* 0x0000002e002c7202 */ /* 0x008fe40000000f00 */
[----:B------:R-:W-:-:S09]  /*4100*/  MOV R46, R54 ;  /* 0x00000036002e7202 */ /* 0x000fd20000000f00 */
[----:B------:R-:W-:Y:S02]  /*4110*/  @!P0 MOV R39, R9 ;  /* 0x0000000900278202 */ /* 0x000fe40000000f00 */
[----:B------:R-:W-:Y:S02]  /*4120*/  MOV R47, R55 ;  /* 0x00000037002f7202 */ /* 0x000fe40000000f00 */
[----:B------:R-:W-:Y:S02]  /*4130*/  MOV R54, R66 ;  /* 0x0000004200367202 */ /* 0x000fe40000000f00 */
[----:B------:R-:W-:Y:S02]  /*4140*/  MOV R55, R67 ;  /* 0x0000004300377202 */ /* 0x000fe40000000f00 */
[----:B------:R-:W3:Y:S01]  /*4150*/  @!P0 LDC.64 R66, c[0x0][0x3a0] ;  /* 0x0000e800ff428b82 */ /* 0x000ee20000000a00 */
[----:B0-----:R-:W-:-:S06]  /*4160*/  MOV R23, RZ ;  /* 0x000000ff00177202 */ /* 0x001fcc0000000f00 */
[----:B------:R-:W4:Y:S01]  /*4170*/  @!P3 LDG.E R23, desc[UR10][R36.64] ;  /* 0x0000000a2417b981 */ /* 0x000f22000c1e1900 */
[----:B-1----:R-:W-:-:S06]  /*4180*/  HFMA2 R12, -RZ, RZ, 0, 0 ;  /* 0x00000000ff0c7431 */ /* 0x002fcc00000001ff */
[----:B------:R-:W4:Y:S04]  /*4190*/  @!P5 LDG.E R12, desc[UR10][R24.64] ;  /* 0x0000000a180cd981 */ /* 0x000f28000c1e1900 */
[----:B--2---:R0:W-:Y:S02]  /*41a0*/  STL [R1+0x3a4], R34 ;  /* 0x0003a42201007387 */ /* 0x0041e40000100800 */
[----:B0-----:R-:W0:Y:S02]  /*41b0*/  @!P0 LDC.64 R34, c[0x0][0x3f8] ;  /* 0x0000fe00ff228b82 */ /* 0x001e240000000a00 */
[----:B0-----:R-:W-:Y:S01]  /*41c0*/  @!P0 IMAD R40, R38, R34, RZ ;  /* 0x0000002226288224 */ /* 0x001fe200078e02ff */
[----:B------:R-:W-:-:S03]  /*41d0*/  @!P0 MOV R38, R6 ;  /* 0x0000000600268202 */ /* 0x000fc60000000f00 */
[C---:B------:R-:W-:Y:S02]  /*41e0*/  @!P0 IMAD R40, R5.reuse, R35, R40 ;  /* 0x0000002305288224 */ /* 0x040fe400078e0228 */
[----:B------:R-:W-:-:S05]  /*41f0*/  @!P0 IMAD.WIDE.U32 R34, R5, R34, R38 ;  /* 0x0000002205228225 */ /* 0x000fca00078e0026 */
[----:B------:R-:W-:Y:S02]  /*4200*/  @!P0 IADD3 R5, PT, PT, R35, R40, RZ ;  /* 0x0000002823058210 */ /* 0x000fe40007ffe0ff */
[C---:B------:R-:W-:Y:S01]  /*4210*/  @!P0 SHF.L.U32 R38, R34.reuse, 0x1, RZ ;  /* 0x0000000122268819 */ /* 0x040fe200000006ff */
[----:B------:R-:W2:Y:S01]  /*4220*/  LDL.64 R40, [R1+0x238] ;  /* 0x0002380001287983 */ /* 0x000ea20000100a00 */
[----:B------:R-:W-:Y:S02]  /*4230*/  @!P0 SHF.L.U64.HI R5, R34, 0x1, R5 ;  /* 0x0000000122058819 */ /* 0x000fe40000010205 */
[----:B------:R-:W0:Y:S01]  /*4240*/  @!P0 LDC.64 R34, c[0x0][0x398] ;  /* 0x0000e600ff228b82 */ /* 0x000e220000000a00 */
[----:B---3--:R-:W-:-:S04]  /*4250*/  @!P0 IADD3 R66, P1, PT, R38, R66, RZ ;  /* 0x0000004226428210 */ /* 0x008fc80007f3e0ff */
[----:B------:R-:W-:Y:S02]  /*4260*/  @!P0 IADD3.X R67, PT, PT, R5, R67, RZ, P1, !PT ;  /* 0x0000004305438210 */ /* 0x000fe40000ffe4ff */
[----:B0-----:R-:W-:-:S04]  /*4270*/  @!P0 IADD3 R34, P1, PT, R38, R34, RZ ;  /* 0x0000002226228210 */ /* 0x001fc80007f3e0ff */
[----:B------:R-:W-:Y:S02]  /*4280*/  @!P0 IADD3.X R35, PT, PT, R5, R35, RZ, P1, !PT ;  /* 0x0000002305238210 */ /* 0x000fe40000ffe4ff */
[----:B------:R-:W-:-:S06]  /*4290*/  MOV R5, RZ ;  /* 0x000000ff00057202 */ /* 0x000fcc0000000f00 */
[----:B------:R-:W3:Y:S04]  /*42a0*/  @!P2 LDG.E R5, desc[UR10][R26.64] ;  /* 0x0000000a1a05a981 */ /* 0x000ee8000c1e1900 */
[----:B----4-:R-:W-:Y:S01]  /*42b0*/  STL [R1+0x394], R23 ;  /* 0x0003941701007387 */ /* 0x010fe20000100800 */
[----:B------:R-:W-:-:S03]  /*42c0*/  LOP3.LUT P2, RZ, R0, 0x4000, RZ, 0xc0, !PT ;  /* 0x0000400000ff7812 */ /* 0x000fc6000784c0ff */
[----:B------:R0:W-:Y:S02]  /*42d0*/  STL [R1+0x388], R12 ;  /* 0x0003880c01007387 */ /* 0x0001e40000100800 */
[----:B0-----:R-:W-:-:S08]  /*42e0*/  MOV R12, RZ ;  /* 0x000000ff000c7202 */ /* 0x001fd00000000f00 */
[----:B------:R-:W4:Y:S04]  /*42f0*/  @!P2 LDG.E R12, desc[UR10][R30.64] ;  /* 0x0000000a1e0ca981 */ /* 0x000f28000c1e1900 */
[----:B---3--:R0:W-:Y:S02]  /*4300*/  STL [R1+0x39c], R5 ;  /* 0x00039c0501007387 */ /* 0x0081e40000100800 */
[----:B0-----:R-:W-:-:S04]  /*4310*/  IADD3 R5, PT, PT, R4, 0x138, RZ ;  /* 0x0000013804057810 */ /* 0x001fc80007ffe0ff */
[----:B------:R-:W-:Y:S02]  /*4320*/  SHF.R.S32.HI R22, RZ, 0x1f, R5 ;  /* 0x0000001fff167819 */ /* 0x000fe40000011405 */
[----:B------:R-:W-:-:S04]  /*4330*/  ISETP.GE.U32.AND P1, PT, R5, UR16, PT ;  /* 0x0000001005007c0c */ /* 0x000fc8000bf26070 */
[----:B------:R-:W-:-:S13]  /*4340*/  ISETP.GE.AND.EX P6, PT, R22, UR17, PT, P1 ;  /* 0x0000001116007c0c */ /* 0x000fda000bfc6310 */
[----:B------:R-:W0:Y:S01]  /*4350*/  @!P6 LDC.64 R26, c[0x0][0x3f8] ;  /* 0x0000fe00ff1aeb82 */ /* 0x000e220000000a00 */
[----:B------:R-:W-:Y:S01]  /*4360*/  @!P6 MOV R23, R9 ;  /* 0x000000090017e202 */ /* 0x000fe20000000f00 */
        /* <DEDUP_REMOVED lines=8> */
[----:B------:R-:W1:Y:S01]  /*43f0*/  @!P6 LDC.64 R26, c[0x0][0x398] ;  /* 0x0000e600ff1aeb82 */ /* 0x000e620000000a00 */
[----:B0-----:R-:W-:-:S04]  /*4400*/  @!P6 IADD3 R22, P1, PT, R32, R22, RZ ;  /* 0x000000162016e210 */ /* 0x001fc80007f3e0ff */
[----:B------:R-:W-:Y:S02]  /*4410*/  @!P6 IADD3.X R23, PT, PT, R5, R23, RZ, P1, !PT ;  /* 0x000000170517e210 */ /* 0x000fe40000ffe4ff */
[----:B-1----:R-:W-:-:S04]  /*4420*/  @!P6 IADD3 R26, P1, PT, R32, R26, RZ ;  /* 0x0000001a201ae210 */ /* 0x002fc80007f3e0ff */
[----:B------:R-:W-:Y:S02]  /*4430*/  @!P6 IADD3.X R27, PT, PT, R5, R27, RZ, P1, !PT ;  /* 0x0000001b051be210 */ /* 0x000fe40000ffe4ff */
[----:B------:R-:W-:-:S06]  /*4440*/  MOV R5, RZ ;  /* 0x000000ff00057202 */ /* 0x000fcc0000000f00 */
[----:B------:R-:W3:Y:S04]  /*4450*/  @!P5 LDG.E R5, desc[UR10][R20.64] ;  /* 0x0000000a1405d981 */ /* 0x000ee8000c1e1900 */
[----:B----4-:R-:W-:Y:S01]  /*4460*/  STL [R1+0x384], R12 ;  /* 0x0003840c01007387 */ /* 0x010fe20000100800 */
[----:B------:R-:W-:-:S04]  /*4470*/  @P0 LOP3.LUT R2, R2, 0x80000, RZ, 0xfc, !PT ;  /* 0x0008000002020812 */ /* 0x000fc800078efcff */
[----:B------:R-:W-:Y:S02]  /*4480*/  LOP3.LUT R2, R2, 0xfffbffff, RZ, 0xc0, !PT ;  /* 0xfffbffff02027812 */ /* 0x000fe400078ec0ff */
[----:B------:R-:W-:Y:S02]  /*4490*/  @P6 LOP3.LUT R3, R3, 0x10, RZ, 0xfc, !PT ;  /* 0x0000001003036812 */ /* 0x000fe400078efcff */
[----:B------:R-:W-:Y:S02]  /*44a0*/  @P6 LOP3.LUT R2, R2, 0x40000, RZ, 0xfc, !PT ;  /* 0x0004000002026812 */ /* 0x000fe400078efcff */
[C---:B------:R-:W-:Y:S02]  /*44b0*/  LOP3.LUT P6, RZ, R0.reuse, 0x2000, RZ, 0xc0, !PT ;  /* 0x0000200000ff7812 */ /* 0x040fe400078cc0ff */
[----:B------:R-:W-:Y:S01]  /*44c0*/  LOP3.LUT P0, RZ, R0, 0x1000, RZ, 0xc0, !PT ;  /* 0x0000100000ff7812 */ /* 0x000fe2000780c0ff */
[----:B---3--:R0:W-:Y:S02]  /*44d0*/  STL [R1+0x38c], R5 ;  /* 0x00038c0501007387 */ /* 0x0081e40000100800 */
[----:B0-----:R-:W-:-:S04]  /*44e0*/  IADD3 R5, PT, PT, R4, 0x140, RZ ;  /* 0x0000014004057810 */ /* 0x001fc80007ffe0ff */
        /* <DEDUP_REMOVED lines=18> */
[----:B------:R-:W-:-:S06]  /*4610*/  MOV R5, RZ ;  /* 0x000000ff00057202 */ /* 0x000fcc0000000f00 */
[----:B------:R0:W3:Y:S02]  /*4620*/  @!P6 LDG.E R5, desc[UR10][R10.64] ;  /* 0x0000000a0a05e981 */ /* 0x0000e4000c1e1900 */
[----:B0-----:R-:W-:-:S06]  /*4630*/  HFMA2 R10, -RZ, RZ, 0, 0 ;  /* 0x00000000ff0a7431 */ /* 0x001fcc00000001ff */
[----:B------:R-:W4:Y:S01]  /*4640*/  @!P0 LDG.E R10, desc[UR10][R16.64] ;  /* 0x0000000a100a8981 */ /* 0x000f22000c1e1900 */
[----:B------:R-:W-:Y:S02]  /*4650*/  IADD3 R20, PT, PT, R4, 0x148, RZ ;  /* 0x0000014804147810 */ /* 0x000fe40007ffe0ff */
[----:B------:R-:W-:Y:S02]  /*4660*/  LOP3.LUT R2, R2, 0xfffdffff, RZ, 0xc0, !PT ;  /* 0xfffdffff02027812 */ /* 0x000fe400078ec0ff */
[----:B------:R-:W-:Y:S02]  /*4670*/  ISETP.GE.U32.AND P1, PT, R20, UR16, PT ;  /* 0x0000001014007c0c */ /* 0x000fe4000bf26070 */
[----:B------:R-:W-:Y:S01]  /*4680*/  @P3 LOP3.LUT R2, R2, 0x20000, RZ, 0xfc, !PT ;  /* 0x0002000002023812 */ /* 0x000fe200078efcff */
[----:B------:R-:W-:-:S06]  /*4690*/  HFMA2 R25, -RZ, RZ, 0, 0 ;  /* 0x00000000ff197431 */ /* 0x000fcc00000001ff */
[----:B--2---:R-:W2:Y:S01]  /*46a0*/  @!P2 LDG.E R25, desc[UR10][R40.64] ;  /* 0x0000000a2819a981 */ /* 0x004ea2000c1e1900 */
[----:B------:R-:W-:Y:S01]  /*46b0*/  HFMA2 R21, -RZ, RZ, 0, 0 ;  /* 0x00000000ff157431 */ /* 0x000fe200000001ff */
[----:B------:R-:W-:-:S05]  /*46c0*/  LOP3.LUT P5, RZ, R0, 0x800, RZ, 0xc0, !PT ;  /* 0x0000080000ff7812 */ /* 0x000fca00078ac0ff */
[----:B------:R0:W2:Y:S02]  /*46d0*/  @!P6 LDG.E R21, desc[UR10][R42.64] ;  /* 0x0000000a2a15e981 */ /* 0x0000a4000c1e1900 */
[----:B0-----:R-:W-:Y:S02]  /*46e0*/  MOV R42, R44 ;  /* 0x0000002c002a7202 */ /* 0x001fe40000000f00 */
[----:B------:R-:W-:Y:S02]  /*46f0*/  MOV R43, R45 ;  /* 0x0000002d002b7202 */ /* 0x000fe40000000f00 */
[----:B------:R-:W2:Y:S04]  /*4700*/  LDL.LU.64 R44, [R1+0x360] ;  /* 0x00036000012c7983 */ /* 0x000ea80000300a00 */
[----:B---3--:R0:W-:Y:S02]  /*4710*/  STL [R1+0x37c], R5 ;  /* 0x00037c0501007387 */ /* 0x0081e40000100800 */
[----:B0-----:R-:W-:-:S04]  /*4720*/  SHF.R.S32.HI R5, RZ, 0x1f, R20 ;  /* 0x0000001fff057819 */ /* 0x001fc80000011414 */
[----:B------:R-:W-:Y:S01]  /*4730*/  ISETP.GE.AND.EX P3, PT, R5, UR17, PT, P1 ;  /* 0x0000001105007c0c */ /* 0x000fe2000bf66310 */
[----:B----4-:R0:W-:-:S12]  /*4740*/  STL [R1+0x374], R10 ;  /* 0x0003740a01007387 */ /* 0x0101d80000100800 */
[----:B0-----:R-:W0:Y:S01]  /*4750*/  @!P3 LDC.64 R10, c[0x0][0x3f8] ;  /* 0x0000fe00ff0abb82 */ /* 0x001e220000000a00 */
[----:B------:R-:W-:Y:S02]  /*4760*/  @!P3 MOV R16, R6 ;  /* 0x000000060010b202 */ /* 0x000fe40000000f00 */
[----:B------:R-:W-:-:S05]  /*4770*/  @!P3 MOV R17, R9 ;  /* 0x000000090011b202 */ /* 0x000fca0000000f00 */
[----:B------:R-:W1:Y:S08]  /*4780*/  @!P3 LDC.64 R38, c[0x0][0x3a0] ;  /* 0x0000e800ff26bb82 */ /* 0x000e700000000a00 */
[----:B------:R-:W3:Y:S01]  /*4790*/  @!P3 LDC.64 R40, c[0x0][0x398] ;  /* 0x0000e600ff28bb82 */ /* 0x000ee20000000a00 */
[----:B0-----:R-:W-:-:S04]  /*47a0*/  @!P3 IMAD R5, R5, R10, RZ ;  /* 0x0000000a0505b224 */ /* 0x001fc800078e02ff */
[C---:B------:R-:W-:Y:S02]  /*47b0*/  @!P3 IMAD R5, R20.reuse, R11, R5 ;  /* 0x0000000b1405b224 */ /* 0x040fe400078e0205 */
[----:B------:R-:W-:-:S05]  /*47c0*/  @!P3 IMAD.WIDE.U32 R10, R20, R10, R16 ;  /* 0x0000000a140ab225 */ /* 0x000fca00078e0010 */
[----:B------:R-:W-:-:S04]  /*47d0*/  @!P3 IADD3 R5, PT, PT, R11, R5, RZ ;  /* 0x000000050b05b210 */ /* 0x000fc80007ffe0ff */
[C---:B------:R-:W-:Y:S02]  /*47e0*/  @!P3 SHF.L.U64.HI R5, R10.reuse, 0x1, R5 ;  /* 0x000000010a05b819 */ /* 0x040fe40000010205 */
[----:B------:R-:W-:-:S04]  /*47f0*/  @!P3 SHF.L.U32 R10, R10, 0x1, RZ ;  /* 0x000000010a0ab819 */ /* 0x000fc800000006ff */
[----:B-1----:R-:W-:-:S04]  /*4800*/  @!P3 IADD3 R38, P1, PT, R10, R38, RZ ;  /* 0x000000260a26b210 */ /* 0x002fc80007f3e0ff */
[----:B------:R-:W-:Y:S02]  /*4810*/  @!P3 IADD3.X R39, PT, PT, R5, R39, RZ, P1, !PT ;  /* 0x000000270527b210 */ /* 0x000fe40000ffe4ff */
[----:B---3--:R-:W-:Y:S01]  /*4820*/  @!P3 IADD3 R40, P1, PT, R10, R40, RZ ;  /* 0x000000280a28b210 */ /* 0x008fe20007f3e0ff */
[----:B------:R-:W-:-:S06]  /*4830*/  HFMA2 R10, -RZ, RZ, 0, 0 ;  /* 0x00000000ff0a7431 */ /* 0x000fcc00000001ff */
[----:B------:R-:W3:Y:S01]  /*4840*/  @!P5 LDG.E R10, desc[UR10][R46.64] ;  /* 0x0000000a2e0ad981 */ /* 0x000ee2000c1e1900 */
[----:B------:R-:W-:Y:S02]  /*4850*/  @!P3 IADD3.X R41, PT, PT, R5, R41, RZ, P1, !PT ;  /* 0x000000290529b210 */ /* 0x000fe40000ffe4ff */
[----:B------:R-:W-:Y:S02]  /*4860*/  MOV R5, RZ ;  /* 0x000000ff00057202 */ /* 0x000fe40000000f00 */
[----:B------:R-:W-:-:S04]  /*4870*/  LOP3.LUT P2, RZ, R0, 0x400, RZ, 0xc0, !PT ;  /* 0x0000040000ff7812 */ /* 0x000fc8000784c0ff */
[----:B--2---:R-:W2:Y:S01]  /*4880*/  @!P5 LDG.E R5, desc[UR10][R44.64] ;  /* 0x0000000a2c05d981 */ /* 0x004ea2000c1e1900 */
[----:B------:R-:W-:-:S03]  /*4890*/  IADD3 R20, PT, PT, R4, 0x150, RZ ;  /* 0x0000015004147810 */ /* 0x000fc60007ffe0ff */
[----:B------:R-:W-:Y:S04]  /*48a0*/  STL [R1+0x378], R21 ;  /* 0x0003781501007387 */ /* 0x000fe80000100800 */
[----:B---3--:R0:W-:Y:S02]  /*48b0*/  STL [R1+0x360], R10 ;  /* 0x0003600a01007387 */ /* 0x0081e40000100800 */
[----:B0-----:R-:W-:-:S06]  /*48c0*/  MOV R10, RZ ;  /* 0x000000ff000a7202 */ /* 0x001fcc0000000f00 */
[----:B------:R-:W3:Y:S04]  /*48d0*/  @!P2 LDG.E R10, desc[UR10][R52.64] ;  /* 0x0000000a340aa981 */ /* 0x000ee8000c1e1900 */
[----:B------:R-:W4:Y:S01]  /*48e0*/  LDL.LU.64 R52, [R1+0x338] ;  /* 0x0003380001347983 */ /* 0x000f220000300a00 */
[----:B------:R-:W-:Y:S01]  /*48f0*/  HFMA2 R21, -RZ, RZ, 0, 0 ;  /* 0x00000000ff157431 */ /* 0x000fe200000001ff */
[----:B------:R-:W-:Y:S02]  /*4900*/  ISETP.GE.U32.AND P1, PT, R20, UR16, PT ;  /* 0x0000001014007c0c */ /* 0x000fe4000bf26070 */
[----:B--2---:R0:W-:Y:S04]  /*4910*/  STL [R1+0x368], R5 ;  /* 0x0003680501007387 */ /* 0x0041e80000100800 */
[----:B------:R-:W2:Y:S01]  /*4920*/  @!P0 LDG.E R21, desc[UR10][R42.64] ;  /* 0x0000000a2a158981 */ /* 0x000ea2000c1e1900 */
[----:B0-----:R-:W-:-:S04]  /*4930*/  SHF.R.S32.HI R5, RZ, 0x1f, R20 ;  /* 0x0000001fff057819 */ /* 0x001fc80000011414 */
[----:B------:R-:W-:Y:S01]  /*4940*/  ISETP.GE.AND.EX P0, PT, R5, UR17, PT, P1 ;  /* 0x0000001105007c0c */ /* 0x000fe2000bf06310 */
[----:B------:R-:W2:-:S12]  /*4950*/  LDL.LU.64 R42, [R1+0x350] ;  /* 0x00035000012a7983 */ /* 0x000e980000300a00 */
[----:B------:R-:W0:Y:S01]  /*4960*/  @!P0 LDC.64 R44, c[0x0][0x3a0] ;  /* 0x0000e800ff2c8b82 */ /* 0x000e220000000a00 */
[----:B------:R-:W-:Y:S02]  /*4970*/  @!P0 MOV R16, R6 ;  /* 0x0000000600108202 */ /* 0x000fe40000000f00 */
[----:B------:R-:W-:-:S05]  /*4980*/  @!P0 MOV R17, R9 ;  /* 0x0000000900118202 */ /* 0x000fca0000000f00 */
[----:B------:R-:W1:Y:S01]  /*4990*/  @!P0 LDC.64 R46, c[0x0][0x398] ;  /* 0x0000e600ff2e8b82 */ /* 0x000e620000000a00 */
[----:B------:R-:W-:-:S04]  /*49a0*/  LOP3.LUT R2, R2, 0xfffeffff, RZ, 0xc0, !PT ;  /* 0xfffeffff02027812 */ /* 0x000fc800078ec0ff */
[----:B------:R-:W-:Y:S02]  /*49b0*/  @P3 LOP3.LUT R2, R2, 0x10000, RZ, 0xfc, !PT ;  /* 0x0001000002023812 */ /* 0x000fe400078efcff */
[----:B------:R-:W-:Y:S01]  /*49c0*/  LOP3.LUT P3, RZ, R0, 0x200, RZ, 0xc0, !PT ;  /* 0x0000020000ff7812 */ /* 0x000fe2000786c0ff */
[----:B---3--:R3:W-:Y:S02]  /*49d0*/  STL [R1+0x35c], R10 ;  /* 0x00035c0a01007387 */ /* 0x0087e40000100800 */
[----:B---3--:R-:W3:Y:S02]  /*49e0*/  @!P0 LDC.64 R10, c[0x0][0x3f8] ;  /* 0x0000fe00ff0a8b82 */ /* 0x008ee40000000a00 */
[----:B---3--:R-:W-:-:S04]  /*49f0*/  @!P0 IMAD R5, R5, R10, RZ ;  /* 0x0000000a05058224 */ /* 0x008fc800078e02ff */
[C---:B------:R-:W-:Y:S02]  /*4a00*/  @!P0 IMAD R5, R20.reuse, R11, R5 ;  /* 0x0000000b14058224 */ /* 0x040fe400078e0205 */
[----:B------:R-:W-:-:S05]  /*4a10*/  @!P0 IMAD.WIDE.U32 R10, R20, R10, R16 ;  /* 0x0000000a140a8225 */ /* 0x000fca00078e0010 */
[----:B------:R-:W-:-:S04]  /*4a20*/  @!P0 IADD3 R5, PT, PT, R11, R5, RZ ;  /* 0x000000050b058210 */ /* 0x000fc80007ffe0ff */
[C---:B------:R-:W-:Y:S02]  /*4a30*/  @!P0 SHF.L.U64.HI R5, R10.reuse, 0x1, R5 ;  /* 0x000000010a058819 */ /* 0x040fe40000010205 */
[----:B------:R-:W-:-:S04]  /*4a40*/  @!P0 SHF.L.U32 R10, R10, 0x1, RZ ;  /* 0x000000010a0a8819 */ /* 0x000fc800000006ff */
[----:B0-----:R-:W-:-:S04]  /*4a50*/  @!P0 IADD3 R44, P1, PT, R10, R44, RZ ;  /* 0x0000002c0a2c8210 */ /* 0x001fc80007f3e0ff */
[----:B------:R-:W-:Y:S02]  /*4a60*/  @!P0 IADD3.X R45, PT, PT, R5, R45, RZ, P1, !PT ;  /* 0x0000002d052d8210 */ /* 0x000fe40000ffe4ff */
[----:B-1----:R-:W-:Y:S01]  /*4a70*/  @!P0 IADD3 R46, P1, PT, R10, R46, RZ ;  /* 0x0000002e0a2e8210 */ /* 0x002fe20007f3e0ff */
[----:B------:R-:W-:-:S06]  /*4a80*/  HFMA2 R10, -RZ, RZ, 0, 0 ;  /* 0x00000000ff0a7431 */ /* 0x000fcc00000001ff */
[----:B----4-:R-:W3:Y:S01]  /*4a90*/  @!P3 LDG.E R10, desc[UR10][R52.64] ;  /* 0x0000000a340ab981 */ /* 0x010ee2000c1e1900 */
[----:B------:R-:W-:Y:S02]  /*4aa0*/  @!P0 IADD3.X R47, PT, PT, R5, R47, RZ, P1, !PT ;  /* 0x0000002f052f8210 */ /* 0x000fe40000ffe4ff */
[----:B------:R-:W-:Y:S02]  /*4ab0*/  MOV R5, RZ ;  /* 0x000000ff00057202 */ /* 0x000fe40000000f00 */
[----:B------:R-:W-:-:S04]  /*4ac0*/  LOP3.LUT P6, RZ, R0, 0x100, RZ, 0xc0, !PT ;  /* 0x0000010000ff7812 */ /* 0x000fc800078cc0ff */
[----:B------:R-:W4:Y:S01]  /*4ad0*/  @!P3 LDG.E R5, desc[UR10][R48.64] ;  /* 0x0000000a3005b981 */ /* 0x000f22000c1e1900 */
[----:B------:R-:W-:-:S03]  /*4ae0*/  IADD3 R20, PT, PT, R4, 0x158, RZ ;  /* 0x0000015804147810 */ /* 0x000fc60007ffe0ff */
[----:B---3--:R0:W-:Y:S01]  /*4af0*/  STL [R1+0x350], R10 ;  /* 0x0003500a01007387 */ /* 0x0081e20000100800 */
[----:B------:R-:W-:-:S03]  /*4b00*/  LOP3.LUT R2, R2, 0xffff7fff, RZ, 0xc0, !PT ;  /* 0xffff7fff02027812 */ /* 0x000fc600078ec0ff */
[----:B--2---:R1:W-:Y:S04]  /*4b10*/  STL [R1+0x370], R21 ;  /* 0x0003701501007387 */ /* 0x0043e80000100800 */
[----:B------:R-:W2:Y:S01]  /*4b20*/  LDL.LU.64 R48, [R1+0x320] ;  /* 0x0003200001307983 */ /* 0x000ea20000300a00 */
[----:B0-----:R-:W-:-:S06]  /*4b30*/  MOV R10, RZ ;  /* 0x000000ff000a7202 */ /* 0x001fcc0000000f00 */
[----:B------:R-:W3:Y:S01]  /*4b40*/  @!P6 LDG.E R10, desc[UR10][R28.64] ;  /* 0x0000000a1c0ae981 */ /* 0x000ee2000c1e1900 */
[----:B------:R-:W-:-:S03]  /*4b50*/  ISETP.GE.U32.AND P1, PT, R20, UR16, PT ;  /* 0x0000001014007c0c */ /* 0x000fc6000bf26070 */
[----:B----4-:R0:W-:Y:S01]  /*4b60*/  STL [R1+0x354], R5 ;  /* 0x0003540501007387 */ /* 0x0101e20000100800 */
[----:B------:R-:W-:Y:S01]  /*4b70*/  @P0 LOP3.LUT R2, R2, 0x8000, RZ, 0xfc, !PT ;  /* 0x0000800002020812 */ /* 0x000fe200078efcff */
[----:B-1----:R-:W-:Y:S02]  /*4b80*/  HFMA2 R21, -RZ, RZ, 0, 0 ;  /* 0x00000000ff157431 */ /* 0x002fe400000001ff */
[----:B------:R-:W4:Y:S01]  /*4b90*/  LDL.64 R28, [R1+0x258] ;  /* 0x00025800011c7983 */ /* 0x000f220000100a00 */
[----:B0-----:R-:W-:-:S03]  /*4ba0*/  SHF.R.S32.HI R5, RZ, 0x1f, R20 ;  /* 0x0000001fff057819 */ /* 0x001fc60000011414 */
[----:B------:R0:W4:Y:S01]  /*4bb0*/  @!P2 LDG.E R21, desc[UR10][R42.64] ;  /* 0x0000000a2a15a981 */ /* 0x000122000c1e1900 */
[----:B------:R-:W-:Y:S02]  /*4bc0*/  ISETP.GE.AND.EX P0, PT, R5, UR17, PT, P1 ;  /* 0x0000001105007c0c */ /* 0x000fe4000bf06310 */
[----:B0-----:R-:W-:Y:S02]  /*4bd0*/  MOV R42, R50 ;  /* 0x00000032002a7202 */ /* 0x001fe40000000f00 */
[----:B------:R-:W-:-:S09]  /*4be0*/  MOV R43, R51 ;  /* 0x00000033002b7202 */ /* 0x000fd20000000f00 */
[----:B------:R-:W0:Y:S01]  /*4bf0*/  @!P0 LDC.64 R50, c[0x0][0x3a0] ;  /* 0x0000e800ff328b82 */ /* 0x000e220000000a00 */
[----:B------:R-:W-:Y:S02]  /*4c00*/  @!P0 MOV R16, R6 ;  /* 0x0000000600108202 */ /* 0x000fe40000000f00 */
[----:B------:R-:W-:-:S05]  /*4c10*/  @!P0 MOV R17, R9 ;  /* 0x0000000900118202 */ /* 0x000fca0000000f00 */
[----:B------:R-:W1:Y:S01]  /*4c20*/  @!P0 LDC.64 R52, c[0x0][0x398] ;  /* 0x0000e600ff348b82 */ /* 0x000e620000000a00 */
[----:B------:R-:W-:Y:S01]  /*4c30*/  LOP3.LUT P2, RZ, R0, 0x80, RZ, 0xc0, !PT ;  /* 0x0000008000ff7812 */ /* 0x000fe2000784c0ff */
[----:B---3--:R3:W-:Y:S06]  /*4c40*/  STL [R1+0x348], R10 ;  /* 0x0003480a01007387 */ /* 0x0087ec0000100800 */
        /* <DEDUP_REMOVED lines=11> */
[----:B------:R-:W3:Y:S01]  /*4d00*/  @!P2 LDG.E R10, desc[UR10][R54.64] ;  /* 0x0000000a360aa981 */ /* 0x000ee2000c1e1900 */
[----:B------:R-:W-:Y:S02]  /*4d10*/  @!P0 IADD3.X R53, PT, PT, R5, R53, RZ, P1, !PT ;  /* 0x0000003505358210 */ /* 0x000fe40000ffe4ff */
[----:B------:R-:W-:Y:S02]  /*4d20*/  MOV R5, RZ ;  /* 0x000000ff00057202 */ /* 0x000fe40000000f00 */
[----:B------:R-:W-:-:S04]  /*4d30*/  LOP3.LUT P3, RZ, R0, 0x40, RZ, 0xc0, !PT ;  /* 0x0000004000ff7812 */ /* 0x000fc8000786c0ff */
[----:B--2---:R-:W2:Y:S04]  /*4d40*/  @!P2 LDG.E R5, desc[UR10][R48.64] ;  /* 0x0000000a3005a981 */ /* 0x004ea8000c1e1900 */
[----:B----4-:R0:W-:Y:S01]  /*4d50*/  STL [R1+0x358], R21 ;  /* 0x0003581501007387 */ /* 0x0101e20000100800 */
[----:B------:R-:W-:-:S03]  /*4d60*/  IADD3 R20, PT, PT, R4, 0x160, RZ ;  /* 0x0000016004147810 */ /* 0x000fc60007ffe0ff */
[----:B------:R-:W4:Y:S01]  /*4d70*/  LDL.LU.64 R48, [R1+0x2f8] ;  /* 0x0002f80001307983 */ /* 0x000f220000300a00 */
[----:B0-----:R-:W-:-:S06]  /*4d80*/  HFMA2 R21, -RZ, RZ, 0, 0 ;  /* 0x00000000ff157431 */ /* 0x001fcc00000001ff */
[----:B------:R0:W4:Y:S04]  /*4d90*/  @!P6 LDG.E R21, desc[UR10][R42.64] ;  /* 0x0000000a2a15e981 */ /* 0x000128000c1e1900 */
[----:B------:R-:W4:Y:S04]  /*4da0*/  LDL.LU.64 R42, [R1+0x310] ;  /* 0x00031000012a7983 */ /* 0x000f280000300a00 */
[----:B---3--:R1:W-:Y:S02]  /*4db0*/  STL [R1+0x340], R10 ;  /* 0x0003400a01007387 */ /* 0x0083e40000100800 */
[----:B-1----:R-:W-:-:S06]  /*4dc0*/  MOV R10, RZ ;  /* 0x000000ff000a7202 */ /* 0x002fcc0000000f00 */
[----:B------:R-:W3:Y:S01]  /*4dd0*/  @!P3 LDG.E R10, desc[UR10][R28.64] ;  /* 0x0000000a1c0ab981 */ /* 0x000ee2000c1e1900 */
[----:B------:R-:W-:-:S03]  /*4de0*/  ISETP.GE.U32.AND P1, PT, R20, UR16, PT ;  /* 0x0000001014007c0c */ /* 0x000fc6000bf26070 */
[----:B--2---:R1:W-:Y:S01]  /*4df0*/  STL [R1+0x344], R5 ;  /* 0x0003440501007387 */ /* 0x0043e20000100800 */
[----:B------:R-:W-:-:S03]  /*4e00*/  LOP3.LUT P5, RZ, R0, 0x20, RZ, 0xc0, !PT ;  /* 0x0000002000ff7812 */ /* 0x000fc600078ac0ff */
[----:B------:R-:W2:Y:S01]  /*4e10*/  LDL.64 R28, [R1+0x268] ;  /* 0x00026800011c7983 */ /* 0x000ea20000100a00 */
[----:B-1----:R-:W-:-:S04]  /*4e20*/  SHF.R.S32.HI R5, RZ, 0x1f, R20 ;  /* 0x0000001fff057819 */ /* 0x002fc80000011414 */
[----:B------:R-:W-:-:S13]  /*4e30*/  ISETP.GE.AND.EX P6, PT, R5, UR17, PT, P1 ;  /* 0x0000001105007c0c */ /* 0x000fda000bfc6310 */
[----:B------:R-:W-:Y:S01]  /*4e40*/  @!P6 MOV R16, R6 ;  /* 0x000000060010e202 */ /* 0x000fe20000000f00 */
[----:B------:R-:W1:Y:S01]  /*4e50*/  @!P6 LDC.64 R54, c[0x0][0x3a0] ;  /* 0x0000e800ff36eb82 */ /* 0x000e620000000a00 */
[----:B------:R-:W-:Y:S01]  /*4e60*/  @!P6 MOV R17, R9 ;  /* 0x000000090011e202 */ /* 0x000fe20000000f00 */
[----:B---3--:R3:W-:Y:S06]  /*4e70*/  STL [R1+0x33c], R10 ;  /* 0x00033c0a01007387 */ /* 0x0087ec0000100800 */
[----:B---3--:R-:W3:Y:S02]  /*4e80*/  @!P6 LDC.64 R10, c[0x0][0x3f8] ;  /* 0x0000fe00ff0aeb82 */ /* 0x008ee40000000a00 */
[----:B---3--:R-:W-:-:S04]  /*4e90*/  @!P6 IMAD R5, R5, R10, RZ ;  /* 0x0000000a0505e224 */ /* 0x008fc800078e02ff */
[C---:B------:R-:W-:Y:S02]  /*4ea0*/  @!P6 IMAD R5, R20.reuse, R11, R5 ;  /* 0x0000000b1405e224 */ /* 0x040fe400078e0205 */
[----:B------:R-:W-:-:S05]  /*4eb0*/  @!P6 IMAD.WIDE.U32 R10, R20, R10, R16 ;  /* 0x0000000a140ae225 */ /* 0x000fca00078e0010 */
[----:B------:R-:W-:Y:S02]  /*4ec0*/  @!P6 IADD3 R5, PT, PT, R11, R5, RZ ;  /* 0x000000050b05e210 */ /* 0x000fe40007ffe0ff */
[C---:B------:R-:W-:Y:S02]  /*4ed0*/  @!P6 SHF.L.U32 R16, R10.reuse, 0x1, RZ ;  /* 0x000000010a10e819 */ /* 0x040fe400000006ff */
[----:B------:R-:W-:Y:S02]  /*4ee0*/  @!P6 SHF.L.U64.HI R5, R10, 0x1, R5 ;  /* 0x000000010a05e819 */ /* 0x000fe40000010205 */
[----:B------:R-:W3:Y:S01]  /*4ef0*/  @!P6 LDC.64 R10, c[0x0][0x398] ;  /* 0x0000e600ff0aeb82 */ /* 0x000ee20000000a00 */
[----:B-1----:R-:W-:-:S04]  /*4f00*/  @!P6 IADD3 R54, P1, PT, R16, R54, RZ ;  /* 0x000000361036e210 */ /* 0x002fc80007f3e0ff */
[----:B------:R-:W-:Y:S02]  /*4f10*/  @!P6 IADD3.X R55, PT, PT, R5, R55, RZ, P1, !PT ;  /* 0x000000370537e210 */ /* 0x000fe40000ffe4ff */
[----:B---3--:R-:W-:Y:S01]  /*4f20*/  @!P6 IADD3 R24, P1, PT, R16, R10, RZ ;  /* 0x0000000a1018e210 */ /* 0x008fe20007f3e0ff */
[----:B------:R-:W-:-:S06]  /*4f30*/  HFMA2 R10, -RZ, RZ, 0, 0 ;  /* 0x00000000ff0a7431 */ /* 0x000fcc00000001ff */
[----:B----4-:R-:W3:Y:S04]  /*4f40*/  @!P3 LDG.E R10, desc[UR10][R42.64] ;  /* 0x0000000a2a0ab981 */ /* 0x010ee8000c1e1900 */
[----:B------:R-:W-:Y:S04]  /*4f50*/  STL [R1+0x380], R25 ;  /* 0x0003801901007387 */ /* 0x000fe80000100800 */
[----:B---3--:R1:W-:Y:S02]  /*4f60*/  STL [R1+0x338], R10 ;  /* 0x0003380a01007387 */ /* 0x0083e40000100800 */
[----:B-1----:R-:W-:-:S06]  /*4f70*/  HFMA2 R10, -RZ, RZ, 0, 0 ;  /* 0x00000000ff0a7431 */ /* 0x002fcc00000001ff */
[----:B------:R-:W3:Y:S01]  /*4f80*/  @!P5 LDG.E R10, desc[UR10][R48.64] ;  /* 0x0000000a300ad981 */ /* 0x000ee2000c1e1900 */
[----:B------:R-:W-:Y:S02]  /*4f90*/  @!P6 IADD3.X R25, PT, PT, R5, R11, RZ, P1, !PT ;  /* 0x0000000b0519e210 */ /* 0x000fe40000ffe4ff */
[----:B------:R-:W-:Y:S02]  /*4fa0*/  MOV R5, RZ ;  /* 0x000000ff00057202 */ /* 0x000fe40000000f00 */
[----:B------:R-:W-:-:S04]  /*4fb0*/  LOP3.LUT P2, RZ, R3, 0x80, RZ, 0xc0, !PT ;  /* 0x0000008003ff7812 */ /* 0x000fc8000784c0ff */
[----:B------:R-:W4:Y:S01]  /*4fc0*/  @!P5 LDG.E R5, desc[UR10][R58.64] ;  /* 0x0000000a3a05d981 */ /* 0x000f22000c1e1900 */
[----:B------:R-:W-:-:S03]  /*4fd0*/  IADD3 R20, PT, PT, R4, 0x168, RZ ;  /* 0x0000016804147810 */ /* 0x000fc60007ffe0ff */
[----:B---3--:R1:W-:Y:S02]  /*4fe0*/  STL [R1+0x330], R10 ;  /* 0x0003300a01007387 */ /* 0x0083e40000100800 */
[----:B-1----:R-:W-:-:S06]  /*4ff0*/  MOV R10, RZ ;  /* 0x000000ff000a7202 */ /* 0x002fcc0000000f00 */
[----:B--2---:R-:W2:Y:S01]  /*5000*/  @!P2 LDG.E R10, desc[UR10][R28.64] ;  /* 0x0000000a1c0aa981 */ /* 0x004ea2000c1e1900 */
[----:B------:R-:W-:-:S03]  /*5010*/  ISETP.GE.U32.AND P1, PT, R20, UR16, PT ;  /* 0x0000001014007c0c */ /* 0x000fc6000bf26070 */
[----:B----4-:R1:W-:Y:S01]  /*5020*/  STL [R1+0x334], R5 ;  /* 0x0003340501007387 */ /* 0x0103e20000100800 */
[----:B------:R-:W-:-:S03]  /*5030*/  MOV R58, R60 ;  /* 0x0000003c003a7202 */ /* 0x000fc60000000f00 */
[----:B------:R-:W-:Y:S01]  /*5040*/  @!P6 STL.64 [R1+0x258], R24 ;  /* 0x000258180100e387 */ /* 0x000fe20000100a00 */
[----:B------:R-:W-:Y:S02]  /*5050*/  MOV R59, R61 ;  /* 0x0000003d003b7202 */ /* 0x000fe40000000f00 */
[----:B------:R-:W-:Y:S01]  /*5060*/  LOP3.LUT R2, R2, 0xffffbfff, RZ, 0xc0, !PT ;  /* 0xffffbfff02027812 */ /* 0x000fe200078ec0ff */
[----:B------:R-:W3:Y:S01]  /*5070*/  LDL.LU.64 R60, [R1+0x2e8] ;  /* 0x0002e800013c7983 */ /* 0x000ee20000300a00 */
[----:B-1----:R-:W-:-:S03]  /*5080*/  SHF.R.S32.HI R5, RZ, 0x1f, R20 ;  /* 0x0000001fff057819 */ /* 0x002fc60000011414 */
[----:B------:R-:W4:Y:S01]  /*5090*/  LDL.LU.64 R28, [R1+0x2d0] ;  /* 0x0002d000011c7983 */ /* 0x000f220000300a00 */
[----:B------:R-:W-:-:S13]  /*50a0*/  ISETP.GE.AND.EX P3, PT, R5, UR17, PT, P1 ;  /* 0x0000001105007c0c */ /* 0x000fda000bf66310 */
[----:B------:R-:W-:Y:S01]  /*50b0*/  @!P3 MOV R16, R6 ;  /* 0x000000060010b202 */ /* 0x000fe20000000f00 */
[----:B------:R-:W1:Y:S01]  /*50c0*/  @!P3 LDC.64 R36, c[0x0][0x3a0] ;  /* 0x0000e800ff24bb82 */ /* 0x000e620000000a00 */
[----:B------:R-:W-:Y:S01]  /*50d0*/  @!P3 MOV R17, R9 ;  /* 0x000000090011b202 */ /* 0x000fe20000000f00 */
[----:B--2---:R2:W-:Y:S06]  /*50e0*/  STL [R1+0x32c], R10 ;  /* 0x00032c0a01007387 */ /* 0x0045ec0000100800 */
[----:B--2---:R-:W2:Y:S02]  /*50f0*/  @!P3 LDC.64 R10, c[0x0][0x3f8] ;  /* 0x0000fe00ff0abb82 */ /* 0x004ea40000000a00 */
[----:B--2---:R-:W-:-:S04]  /*5100*/  @!P3 IMAD R5, R5, R10, RZ ;  /* 0x0000000a0505b224 */ /* 0x004fc800078e02ff */
[C---:B------:R-:W-:Y:S02]  /*5110*/  @!P3 IMAD R5, R20.reuse, R11, R5 ;  /* 0x0000000b1405b224 */ /* 0x040fe400078e0205 */
[----:B------:R-:W-:-:S05]  /*5120*/  @!P3 IMAD.WIDE.U32 R10, R20, R10, R16 ;  /* 0x0000000a140ab225 */ /* 0x000fca00078e0010 */
[----:B------:R-:W-:Y:S02]  /*5130*/  @!P3 IADD3 R5, PT, PT, R11, R5, RZ ;  /* 0x000000050b05b210 */ /* 0x000fe40007ffe0ff */
[C---:B------:R-:W-:Y:S02]  /*5140*/  @!P3 SHF.L.U32 R16, R10.reuse, 0x1, RZ ;  /* 0x000000010a10b819 */ /* 0x040fe400000006ff */
[----:B------:R-:W-:Y:S02]  /*5150*/  @!P3 SHF.L.U64.HI R5, R10, 0x1, R5 ;  /* 0x000000010a05b819 */ /* 0x000fe40000010205 */
[----:B------:R-:W2:Y:S01]  /*5160*/  @!P3 LDC.64 R10, c[0x0][0x398] ;  /* 0x0000e600ff0abb82 */ /* 0x000ea20000000a00 */
[----:B-1----:R-:W-:-:S04]  /*5170*/  @!P3 IADD3 R36, P1, PT, R16, R36, RZ ;  /* 0x000000241024b210 */ /* 0x002fc80007f3e0ff */
[----:B------:R-:W-:Y:S02]  /*5180*/  @!P3 IADD3.X R37, PT, PT, R5, R37, RZ, P1, !PT ;  /* 0x000000250525b210 */ /* 0x000fe40000ffe4ff */
[----:B--2---:R-:W-:Y:S01]  /*5190*/  @!P3 IADD3 R24, P1, PT, R16, R10, RZ ;  /* 0x0000000a1018b210 */ /* 0x004fe20007f3e0ff */
[----:B------:R-:W-:-:S06]  /*51a0*/  HFMA2 R10, -RZ, RZ, 0, 0 ;  /* 0x00000000ff0a7431 */ /* 0x000fcc00000001ff */
[----:B------:R-:W2:Y:S01]  /*51b0*/  @!P2 LDG.E R10, desc[UR10][R58.64] ;  /* 0x0000000a3a0aa981 */ /* 0x000ea2000c1e1900 */
[----:B------:R-:W-:-:S04]  /*51c0*/  @P0 LOP3.LUT R2, R2, 0x4000, RZ, 0xfc, !PT ;  /* 0x0000400002020812 */ /* 0x000fc800078efcff */
[----:B------:R-:W-:-:S04]  /*51d0*/  LOP3.LUT R2, R2, 0xffffdfff, RZ, 0xc0, !PT ;  /* 0xffffdfff02027812 */ /* 0x000fc800078ec0ff */
[----:B------:R-:W-:Y:S01]  /*51e0*/  @P6 LOP3.LUT R2, R2, 0x2000, RZ, 0xfc, !PT ;  /* 0x0000200002026812 */ /* 0x000fe200078efcff */
[----:B------:R-:W4:Y:S01]  /*51f0*/  LDL.LU.64 R58, [R1+0x2f0] ;  /* 0x0002f000013a7983 */ /* 0x000f220000300a00 */
[----:B------:R-:W-:-:S03]  /*5200*/  LOP3.LUT P6, RZ, R0, 0x8, RZ, 0xc0, !PT ;  /* 0x0000000800ff7812 */ /* 0x000fc600078cc0ff */
[----:B--2---:R1:W-:Y:S02]  /*5210*/  STL [R1+0x328], R10 ;  /* 0x0003280a01007387 */ /* 0x0043e40000100800 */
[----:B-1----:R-:W-:-:S08]  /*5220*/  HFMA2 R10, -RZ, RZ, 0, 0 ;  /* 0x00000000ff0a7431 */ /* 0x002fd000000001ff */
[----:B------:R-:W2:Y:S01]  /*5230*/  @!P6 LDG.E R10, desc[UR10][R56.64] ;  /* 0x0000000a380ae981 */ /* 0x000ea2000c1e1900 */
[----:B------:R-:W-:Y:S02]  /*5240*/  @!P3 IADD3.X R25, PT, PT, R5, R11, RZ, P1, !PT ;  /* 0x0000000b0519b210 */ /* 0x000fe40000ffe4ff */
[----:B------:R-:W-:Y:S02]  /*5250*/  MOV R5, RZ ;  /* 0x000000ff00057202 */ /* 0x000fe40000000f00 */
[----:B------:R-:W-:-:S04]  /*5260*/  LOP3.LUT P5, RZ, R0, 0x4, RZ, 0xc0, !PT ;  /* 0x0000000400ff7812 */ /* 0x000fc800078ac0ff */
[----:B---3--:R-:W3:Y:S01]  /*5270*/  @!P6 LDG.E R5, desc[UR10][R60.64] ;  /* 0x0000000a3c05e981 */ /* 0x008ee2000c1e1900 */
[----:B------:R-:W-:Y:S02]  /*5280*/  IADD3 R20, PT, PT, R4, 0x170, RZ ;  /* 0x0000017004147810 */ /* 0x000fe40007ffe0ff */
[----:B------:R-:W-:Y:S01]  /*5290*/  LOP3.LUT R2, R2, 0xffffefff, RZ, 0xc0, !PT ;  /* 0xffffefff02027812 */ /* 0x000fe200078ec0ff */
[----:B------:R-:W3:Y:S04]  /*52a0*/  LDL.64 R56, [R1+0x250] ;  /* 0x0002500001387983 */ /* 0x000ee80000100a00 */
[----:B--2---:R1:W-:Y:S04]  /*52b0*/  STL [R1+0x320], R10 ;  /* 0x0003200a01007387 */ /* 0x0043e80000100800 */
[----:B------:R-:W-:Y:S04]  /*52c0*/  @!P3 STL.64 [R1+0x268], R24 ;  /* 0x000268180100b387 */ /* 0x000fe80000100a00 */
[----:B------:R-:W2:Y:S01]  /*52d0*/  LDL.LU.64 R60, [R1+0x2c8] ;  /* 0x0002c800013c7983 */ /* 0x000ea20000300a00 */
[----:B-1----:R-:W-:-:S06]  /*52e0*/  MOV R10, RZ ;  /* 0x000000ff000a7202 */ /* 0x002fcc0000000f00 */
[----:B----4-:R-:W4:Y:S01]  /*52f0*/  @!P5 LDG.E R10, desc[UR10][R28.64] ;  /* 0x0000000a1c0ad981 */ /* 0x010f22000c1e1900 */
[----:B------:R-:W-:-:S03]  /*5300*/  ISETP.GE.U32.AND P1, PT, R20, UR16, PT ;  /* 0x0000001014007c0c */ /* 0x000fc6000bf26070 */
[----:B---3--:R1:W-:Y:S04]  /*5310*/  STL [R1+0x324], R5 ;  /* 0x0003240501007387 */ /* 0x0083e80000100800 */
[----:B------:R-:W3:Y:S01]  /*5320*/  LDL.LU.64 R28, [R1+0x2c0] ;  /* 0x0002c000011c7983 */ /* 0x000ee20000300a00 */
[----:B-1----:R-:W-:-:S04]  /*5330*/  SHF.R.S32.HI R5, RZ, 0x1f, R20 ;  /* 0x0000001fff057819 */ /* 0x002fc80000011414 */
[----:B------:R-:W-:-:S13]  /*5340*/  ISETP.GE.AND.EX P2, PT, R5, UR17, PT, P1 ;  /* 0x0000001105007c0c */ /* 0x000fda000bf46310 */
[----:B------:R-:W-:Y:S01]  /*5350*/  @!P2 MOV R16, R6 ;  /* 0x000000060010a202 */ /* 0x000fe20000000f00 */
[----:B0-----:R-:W0:Y:S01]  /*5360*/  @!P2 LDC.64 R42, c[0x0][0x3a0] ;  /* 0x0000e800ff2aab82 */ /* 0x001e220000000a00 */
[----:B------:R-:W-:Y:S01]  /*5370*/  @!P2 MOV R17, R9 ;  /* 0x000000090011a202 */ /* 0x000fe20000000f00 */
[----:B----4-:R1:W-:Y:S06]  /*5380*/  STL [R1+0x318], R10 ;  /* 0x0003180a01007387 */ /* 0x0103ec0000100800 */
[----:B-1----:R-:W1:Y:S02]  /*5390*/  @!P2 LDC.64 R10, c[0x0][0x3f8] ;  /* 0x0000fe00ff0aab82 */ /* 0x002e640000000a00 */
[----:B-1----:R-:W-:-:S04]  /*53a0*/  @!P2 IMAD R5, R5, R10, RZ ;  /* 0x0000000a0505a224 */ /* 0x002fc800078e02ff */
[C---:B------:R-:W-:Y:S02]  /*53b0*/  @!P2 IMAD R5, R20.reuse, R11, R5 ;  /* 0x0000000b1405a224 */ /* 0x040fe400078e0205 */
[----:B------:R-:W-:-:S05]  /*53c0*/  @!P2 IMAD.WIDE.U32 R10, R20, R10, R16 ;  /* 0x0000000a140aa225 */ /* 0x000fca00078e0010 */
[----:B------:R-:W-:Y:S02]  /*53d0*/  @!P2 IADD3 R5, PT, PT, R11, R5, RZ ;  /* 0x000000050b05a210 */ /* 0x000fe40007ffe0ff */
[C---:B------:R-:W-:Y:S02]  /*53e0*/  @!P2 SHF.L.U32 R16, R10.reuse, 0x1, RZ ;  /* 0x000000010a10a819 */ /* 0x040fe400000006ff */
[----:B------:R-:W-:Y:S02]  /*53f0*/  @!P2 SHF.L.U64.HI R5, R10, 0x1, R5 ;  /* 0x000000010a05a819 */ /* 0x000fe40000010205 */
[----:B------:R-:W1:Y:S01]  /*5400*/  @!P2 LDC.64 R10, c[0x0][0x398] ;  /* 0x0000e600ff0aab82 */ /* 0x000e620000000a00 */
[----:B0-----:R-:W-:-:S04]  /*5410*/  @!P2 IADD3 R42, P1, PT, R16, R42, RZ ;  /* 0x0000002a102aa210 */ /* 0x001fc80007f3e0ff */
[----:B------:R-:W-:Y:S02]  /*5420*/  @!P2 IADD3.X R43, PT, PT, R5, R43, RZ, P1, !PT ;  /* 0x0000002b052ba210 */ /* 0x000fe40000ffe4ff */
[----:B-1----:R-:W-:Y:S01]  /*5430*/  @!P2 IADD3 R24, P1, PT, R16, R10, RZ ;  /* 0x0000000a1018a210 */ /* 0x002fe20007f3e0ff */
[----:B------:R-:W-:-:S06]  /*5440*/  HFMA2 R10, -RZ, RZ, 0, 0 ;  /* 0x00000000ff0a7431 */ /* 0x000fcc00000001ff */
[----:B------:R-:W4:Y:S01]  /*5450*/  @!P5 LDG.E R10, desc[UR10][R58.64] ;  /* 0x0000000a3a0ad981 */ /* 0x000f22000c1e1900 */
[----:B------:R-:W-:Y:S02]  /*5460*/  @P3 LOP3.LUT R2, R2, 0x1000, RZ, 0xfc, !PT ;  /* 0x0000100002023812 */ /* 0x000fe400078efcff */
[----:B------:R-:W-:Y:S02]  /*5470*/  LOP3.LUT P3, RZ, R3, 0x40, RZ, 0xc0, !PT ;  /* 0x0000004003ff7812 */ /* 0x000fe4000786c0ff */
[C---:B------:R-:W-:Y:S02]  /*5480*/  LOP3.LUT P6, RZ, R2.reuse, 0x80000000, RZ, 0xc0, !PT ;  /* 0x8000000002ff7812 */ /* 0x040fe400078cc0ff */
[----:B------:R-:W-:Y:S02]  /*5490*/  @!P2 IADD3.X R25, PT, PT, R5, R11, RZ, P1, !PT ;  /* 0x0000000b0519a210 */ /* 0x000fe40000ffe4ff */
[----:B------:R-:W-:Y:S01]  /*54a0*/  LOP3.LUT R2, R2, 0xfffff7ff, RZ, 0xc0, !PT ;  /* 0xfffff7ff02027812 */ /* 0x000fe200078ec0ff */
[----:B------:R-:W2:Y:S01]  /*54b0*/  LDL.LU.64 R58, [R1+0x2d8] ;  /* 0x0002d800013a7983 */ /* 0x000ea20000300a00 */
[----:B------:R-:W-:-:S02]  /*54c0*/  LOP3.LUT R3, R3, 0xfffffff7, RZ, 0xc0, !PT ;  /* 0xfffffff703037812 */ /* 0x000fc400078ec0ff */
[----:B------:R-:W-:Y:S01]  /*54d0*/  @P2 LOP3.LUT R2, R2, 0x800, RZ, 0xfc, !PT ;  /* 0x0000080002022812 */ /* 0x000fe200078efcff */
[----:B------:R-:W-:Y:S01]  /*54e0*/  @!P2 STL.64 [R1+0x238], R24 ;  /* 0x000238180100a387 */ /* 0x000fe20000100a00 */
[----:B------:R-:W-:Y:S02]  /*54f0*/  @P2 LOP3.LUT R3, R3, 0x8, RZ, 0xfc, !PT ;  /* 0x0000000803032812 */ /* 0x000fe400078efcff */
[----:B------:R-:W-:Y:S01]  /*5500*/  LOP3.LUT P2, RZ, R0, 0x2, RZ, 0xc0, !PT ;  /* 0x0000000200ff7812 */ /* 0x000fe2000784c0ff */
[----:B----4-:R0:W-:Y:S02]  /*5510*/  STL [R1+0x314], R10 ;  /* 0x0003140a01007387 */ /* 0x0101e40000100800 */
[----:B0-----:R-:W-:-:S10]  /*5520*/  HFMA2 R10, -RZ, RZ, 0, 0 ;  /* 0x00000000ff0a7431 */ /* 0x001fd400000001ff */
[----:B---3--:R-:W3:Y:S01]  /*5530*/  @!P2 LDG.E R10, desc[UR10][R28.64] ;  /* 0x0000000a1c0aa981 */ /* 0x008ee2000c1e1900 */
[----:B------:R-:W-:-:S06]  /*5540*/  MOV R5, RZ ;  /* 0x000000ff00057202 */ /* 0x000fcc0000000f00 */
[----:B--2---:R-:W2:Y:S01]  /*5550*/  @!P2 LDG.E R5, desc[UR10][R60.64] ;  /* 0x0000000a3c05a981 */ /* 0x004ea2000c1e1900 */
[----:B------:R-:W-:-:S03]  /*5560*/  IADD3 R20, PT, PT, R4, 0x178, RZ ;  /* 0x0000017804147810 */ /* 0x000fc60007ffe0ff */
[----:B------:R-:W4:Y:S04]  /*5570*/  LDL.LU.64 R28, [R1+0x2b0] ;  /* 0x0002b000011c7983 */ /* 0x000f280000300a00 */
[----:B---3--:R0:W-:Y:S04]  /*5580*/  STL [R1+0x30c], R10 ;  /* 0x00030c0a01007387 */ /* 0x0081e80000100800 */
[----:B------:R-:W3:Y:S01]  /*5590*/  LDL.LU.64 R60, [R1+0x2a8] ;  /* 0x0002a800013c7983 */ /* 0x000ee20000300a00 */
[----:B0-----:R-:W-:-:S06]  /*55a0*/  MOV R10, RZ ;  /* 0x000000ff000a7202 */ /* 0x001fcc0000000f00 */
[----:B------:R-:W4:Y:S01]  /*55b0*/  @!P3 LDG.E R10, desc[UR10][R56.64] ;  /* 0x0000000a380ab981 */ /* 0x000f22000c1e1900 */
[----:B------:R-:W-:-:S03]  /*55c0*/  ISETP.GE.U32.AND P1, PT, R20, UR16, PT ;  /* 0x0000001014007c0c */ /* 0x000fc6000bf26070 */
[----:B--2---:R0:W-:Y:S04]  /*55d0*/  STL [R1+0x310], R5 ;  /* 0x0003100501007387 */ /* 0x0041e80000100800 */
[----:B------:R-:W2:Y:S01]  /*55e0*/  LDL.LU.64 R56, [R1+0x298] ;  /* 0x0002980001387983 */ /* 0x000ea20000300a00 */
[----:B0-----:R-:W-:-:S04]  /*55f0*/  SHF.R.S32.HI R5, RZ, 0x1f, R20 ;  /* 0x0000001fff057819 */ /* 0x001fc80000011414 */
[----:B------:R-:W-:-:S13]  /*5600*/  ISETP.GE.AND.EX P5, PT, R5, UR17, PT, P1 ;  /* 0x0000001105007c0c */ /* 0x000fda000bfa6310 */
[----:B------:R-:W-:Y:S01]  /*5610*/  @!P5 MOV R16, R6 ;  /* 0x000000060010d202 */ /* 0x000fe20000000f00 */
[----:B------:R-:W0:Y:S01]  /*5620*/  @!P5 LDC.64 R24, c[0x0][0x3a0] ;  /* 0x0000e800ff18db82 */ /* 0x000e220000000a00 */
        /* <DEDUP_REMOVED lines=14> */
[----:B------:R-:W4:Y:S04]  /*5710*/  @!P3 LDG.E R10, desc[UR10][R58.64] ;  /* 0x0000000a3a0ab981 */ /* 0x000f28000c1e1900 */
[----:B------:R0:W-:Y:S01]  /*5720*/  STL [R1+0x390], R33 ;  /* 0x0003902101007387 */ /* 0x0001e20000100800 */
[----:B------:R-:W-:Y:S02]  /*5730*/  LOP3.LUT P2, RZ, R2, 0x40000000, RZ, 0xc0, !PT ;  /* 0x4000000002ff7812 */ /* 0x000fe4000784c0ff */
[----:B------:R-:W-:Y:S01]  /*5740*/  IADD3 R20, PT, PT, R4, 0x180, RZ ;  /* 0x0000018004147810 */ /* 0x000fe20007ffe0ff */
[----:B------:R-:W-:Y:S04]  /*5750*/  STL [R1+0x34c], R21 ;  /* 0x00034c1501007387 */ /* 0x000fe80000100800 */
[----:B------:R-:W2:Y:S01]  /*5760*/  LDL.LU.64 R58, [R1+0x2b8] ;  /* 0x0002b800013a7983 */ /* 0x000ea20000300a00 */
[----:B0-----:R-:W-:-:S02]  /*5770*/  @!P5 IADD3.X R33, PT, PT, R5, R11, RZ, P1, !PT ;  /* 0x0000000b0521d210 */ /* 0x001fc40000ffe4ff */
[----:B------:R-:W-:-:S06]  /*5780*/  MOV R5, RZ ;  /* 0x000000ff00057202 */ /* 0x000fcc0000000f00 */
[----:B---3--:R-:W3:Y:S04]  /*5790*/  @!P6 LDG.E R5, desc[UR10][R60.64] ;  /* 0x0000000a3c05e981 */ /* 0x008ee8000c1e1900 */
[----:B------:R-:W2:Y:S04]  /*57a0*/  LDL.LU.64 R60, [R1+0x290] ;  /* 0x00029000013c7983 */ /* 0x000ea80000300a00 */
[----:B----4-:R0:W-:Y:S02]  /*57b0*/  STL [R1+0x300], R10 ;  /* 0x0003000a01007387 */ /* 0x0101e40000100800 */
[----:B0-----:R-:W-:-:S06]  /*57c0*/  HFMA2 R10, -RZ, RZ, 0, 0 ;  /* 0x00000000ff0a7431 */ /* 0x001fcc00000001ff */
[----:B------:R-:W4:Y:S04]  /*57d0*/  @!P6 LDG.E R10, desc[UR10][R28.64] ;  /* 0x0000000a1c0ae981 */ /* 0x000f28000c1e1900 */
[----:B------:R-:W2:Y:S01]  /*57e0*/  LDL.64 R28, [R1+0x288] ;  /* 0x00028800011c7983 */ /* 0x000ea20000100a00 */
[----:B------:R-:W-:-:S03]  /*57f0*/  ISETP.GE.U32.AND P1, PT, R20, UR16, PT ;  /* 0x0000001014007c0c */ /* 0x000fc6000bf26070 */
[----:B---3--:R0:W-:Y:S02]  /*5800*/  STL [R1+0x2fc], R5 ;  /* 0x0002fc0501007387 */ /* 0x0081e40000100800 */
[----:B0-----:R-:W-:-:S04]  /*5810*/  SHF.R.S32.HI R5, RZ, 0x1f, R20 ;  /* 0x0000001fff057819 */ /* 0x001fc80000011414 */
[----:B------:R-:W-:-:S13]  /*5820*/  ISETP.GE.AND.EX P3, PT, R5, UR17, PT, P1 ;  /* 0x0000001105007c0c */ /* 0x000fda000bf66310 */
[----:B------:R-:W0:Y:S01]  /*5830*/  @!P3 LDC.64 R16, c[0x0][0x3f8] ;  /* 0x0000fe00ff10bb82 */ /* 0x000e220000000a00 */
[----:B----4-:R1:W-:Y:S02]  /*5840*/  STL [R1+0x2f8], R10 ;  /* 0x0002f80a01007387 */ /* 0x0103e40000100800 */
[----:B-1----:R-:W-:-:S06]  /*5850*/  MOV R10, RZ ;  /* 0x000000ff000a7202 */ /* 0x002fcc0000000f00 */
[----:B--2---:R-:W2:Y:S01]  /*5860*/  @!P2 LDG.E R10, desc[UR10][R56.64] ;  /* 0x0000000a380aa981 */ /* 0x004ea2000c1e1900 */
[----:B0-----:R-:W-:Y:S01]  /*5870*/  @!P3 IMAD R5, R5, R16, RZ ;  /* 0x000000100505b224 */ /* 0x001fe200078e02ff */
[----:B------:R-:W-:-:S03]  /*5880*/  @!P3 MOV R11, R9 ;  /* 0x00000009000bb202 */ /* 0x000fc60000000f00 */
[----:B------:R-:W-:Y:S01]  /*5890*/  @!P3 IMAD R5, R20, R17, R5 ;  /* 0x000000111405b224 */ /* 0x000fe200078e0205 */
[----:B------:R-:W-:Y:S01]  /*58a0*/  LOP3.LUT R2, R2, 0xfffffbff, RZ, 0xc0, !PT ;  /* 0xfffffbff02027812 */ /* 0x000fe200078ec0ff */
[----:B------:R-:W-:Y:S03]  /*58b0*/  @!P5 STL.64 [R1+0x250], R32 ;  /* 0x000250200100d387 */ /* 0x000fe60000100a00 */
[----:B------:R-:W-:Y:S01]  /*58c0*/  @P5 LOP3.LUT R2, R2, 0x400, RZ, 0xfc, !PT ;  /* 0x0000040002025812 */ /* 0x000fe200078efcff */
[----:B------:R-:W3:Y:S03]  /*58d0*/  LDL.64 R56, [R1+0x260] ;  /* 0x0002600001387983 */ /* 0x000ee60000100a00 */
[----:B------:R-:W-:Y:S01]  /*58e0*/  LOP3.LUT P5, RZ, R2, 0x20000000, RZ, 0xc0, !PT ;  /* 0x2000000002ff7812 */ /* 0x000fe200078ac0ff */
[----:B--2---:R0:W-:Y:S02]  /*58f0*/  STL [R1+0x2f4], R10 ;  /* 0x0002f40a01007387 */ /* 0x0041e40000100800 */
[----:B0-----:R-:W-:-:S05]  /*5900*/  @!P3 MOV R10, R6 ;  /* 0x00000006000ab202 */ /* 0x001fca0000000f00 */
[----:B------:R-:W-:Y:S02]  /*5910*/  @!P3 IMAD.WIDE.U32 R16, R20, R16, R10 ;  /* 0x000000101410b225 */ /* 0x000fe400078e000a */
[----:B------:R-:W0:Y:S03]  /*5920*/  @!P3 LDC.64 R10, c[0x0][0x3a0] ;  /* 0x0000e800ff0abb82 */ /* 0x000e260000000a00 */
[----:B------:R-:W-:Y:S02]  /*5930*/  @!P3 IADD3 R5, PT, PT, R17, R5, RZ ;  /* 0x000000051105b210 */ /* 0x000fe40007ffe0ff */
[C---:B------:R-:W-:Y:S02]  /*5940*/  @!P3 SHF.L.U32 R20, R16.reuse, 0x1, RZ ;  /* 0x000000011014b819 */ /* 0x040fe400000006ff */
[----:B------:R-:W-:Y:S02]  /*5950*/  @!P3 SHF.L.U64.HI R5, R16, 0x1, R5 ;  /* 0x000000011005b819 */ /* 0x000fe40000010205 */
[----:B------:R-:W1:Y:S01]  /*5960*/  @!P3 LDC.64 R16, c[0x0][0x398] ;  /* 0x0000e600ff10bb82 */ /* 0x000e620000000a00 */
[----:B0-----:R-:W-:-:S04]  /*5970*/  @!P3 IADD3 R10, P1, PT, R20, R10, RZ ;  /* 0x0000000a140ab210 */ /* 0x001fc80007f3e0ff */
[----:B------:R-:W-:Y:S02]  /*5980*/  @!P3 IADD3.X R11, PT, PT, R5, R11, RZ, P1, !PT ;  /* 0x0000000b050bb210 */ /* 0x000fe40000ffe4ff */
[----:B-1----:R-:W-:Y:S02]  /*5990*/  @!P3 IADD3 R16, P1, PT, R20, R16, RZ ;  /* 0x000000101410b210 */ /* 0x002fe40007f3e0ff */
[----:B------:R-:W-:-:S06]  /*59a0*/  CS2R R20, SRZ ;  /* 0x0000000000147805 */ /* 0x000fcc000001ff00 */
[----:B------:R-:W2:Y:S01]  /*59b0*/  @!P5 LDG.E R20, desc[UR10][R28.64] ;  /* 0x0000000a1c14d981 */ /* 0x000ea2000c1e1900 */
[----:B------:R-:W-:Y:S01]  /*59c0*/  @!P3 IADD3.X R17, PT, PT, R5, R17, RZ, P1, !PT ;  /* 0x000000110511b210 */ /* 0x000fe20000ffe4ff */
[----:B------:R-:W-:Y:S02]  /*59d0*/  HFMA2 R5, -RZ, RZ, 0, 0 ;  /* 0x00000000ff057431 */ /* 0x000fe400000001ff */
[----:B------:R-:W4:Y:S04]  /*59e0*/  @!P2 LDG.E R21, desc[UR10][R58.64] ;  /* 0x0000000a3a15a981 */ /* 0x000f28000c1e1900 */
[----:B------:R-:W3:Y:S04]  /*59f0*/  @!P5 LDG.E R5, desc[UR10][R60.64] ;  /* 0x0000000a3c05d981 */ /* 0x000ee8000c1e1900 */
[----:B------:R0:W-:Y:S04]  /*5a00*/  STL.64 [R1+0x710], R42 ;  /* 0x0007102a01007387 */ /* 0x0001e80000100a00 */
[----:B------:R-:W4:Y:S04]  /*5a10*/  LDL.LU.64 R28, [R1+0x278] ;  /* 0x00027800011c7983 */ /* 0x000f280000300a00 */
[----:B------:R-:W3:Y:S01]  /*5a20*/  LDL.LU.64 R60, [R1+0x2a0] ;  /* 0x0002a000013c7983 */ /* 0x000ee20000300a00 */
[----:B0-----:R-:W-:Y:S01]  /*5a30*/  HFMA2 R42, -RZ, RZ, 0, 0 ;  /* 0x00000000ff2a7431 */ /* 0x001fe200000001ff */
[----:B------:R-:W-:-:S02]  /*5a40*/  IADD3 R48, PT, PT, R4, 0x188, RZ ;  /* 0x0000018804307810 */ /* 0x000fc40007ffe0ff */
[----:B------:R-:W4:Y:S01]  /*5a50*/  LDL.LU.64 R58, [R1+0x280] ;  /* 0x00028000013a7983 */ /* 0x000f220000300a00 */
[C---:B------:R-:W-:Y:S02]  /*5a60*/  LOP3.LUT P6, RZ, R2.reuse, 0x8000000, RZ, 0xc0, !PT ;  /* 0x0800000002ff7812 */ /* 0x040fe400078cc0ff */
[----:B------:R-:W-:Y:S02]  /*5a70*/  LOP3.LUT R2, R2, 0xfffffdff, RZ, 0xc0, !PT ;  /* 0xfffffdff02027812 */ /* 0x000fe400078ec0ff */
[----:B------:R-:W-:Y:S02]  /*5a80*/  LOP3.LUT R3, R3, 0xfffffffb, RZ, 0xc0, !PT ;  /* 0xfffffffb03037812 */ /* 0x000fe400078ec0ff */
[----:B------:R-:W-:Y:S01]  /*5a90*/  ISETP.GE.U32.AND P1, PT, R48, UR16, PT ;  /* 0x0000001030007c0c */ /* 0x000fe2000bf26070 */
[----:B--2---:R0:W-:Y:S02]  /*5aa0*/  STL [R1+0x2e8], R20 ;  /* 0x0002e81401007387 */ /* 0x0041e40000100800 */
[----:B0-----:R-:W-:-:S06]  /*5ab0*/  MOV R20, RZ ;  /* 0x000000ff00147202 */ /* 0x001fcc0000000f00 */
[----:B------:R-:W2:Y:S04]  /*5ac0*/  @!P4 LDG.E R20, desc[UR10][R68.64] ;  /* 0x0000000a4414c981 */ /* 0x000ea8000c1e1900 */
[----:B---3--:R-:W3:Y:S04]  /*5ad0*/  @!P4 LDG.E R42, desc[UR10][R60.64] ;  /* 0x0000000a3c2ac981 */ /* 0x008ee8000c1e1900 */
[----:B------:R0:W-:Y:S01]  /*5ae0*/  STL [R1+0x2ec], R5 ;  /* 0x0002ec0501007387 */ /* 0x0001e20000100800 */
[----:B------:R-:W-:Y:S02]  /*5af0*/  @P3 LOP3.LUT R2, R2, 0x200, RZ, 0xfc, !PT ;  /* 0x0000020002023812 */ /* 0x000fe400078efcff */
[----:B------:R-:W-:Y:S01]  /*5b00*/  @P3 LOP3.LUT R3, R3, 0x4, RZ, 0xfc, !PT ;  /* 0x0000000403033812 */ /* 0x000fe200078efcff */
[----:B----4-:R1:W-:Y:S04]  /*5b10*/  STL [R1+0x2f0], R21 ;  /* 0x0002f01501007387 */ /* 0x0103e80000100800 */
[----:B------:R-:W4:Y:S01]  /*5b20*/  LDL.LU.64 R60, [R1+0x270] ;  /* 0x00027000013c7983 */ /* 0x000f220000300a00 */
[----:B0-----:R-:W-:-:S04]  /*5b30*/  SHF.R.S32.HI R5, RZ, 0x1f, R48 ;  /* 0x0000001fff057819 */ /* 0x001fc80000011430 */
[----:B------:R-:W-:-:S13]  /*5b40*/  ISETP.GE.AND.EX P3, PT, R5, UR17, PT, P1 ;  /* 0x0000001105007c0c */ /* 0x000fda000bf66310 */
[----:B------:R-:W0:Y:S01]  /*5b50*/  @!P3 LDC.64 R32, c[0x0][0x3f8] ;  /* 0x0000fe00ff20bb82 */ /* 0x000e220000000a00 */
[----:B-1----:R-:W-:Y:S01]  /*5b60*/  @!P3 MOV R21, R9 ;  /* 0x000000090015b202 */ /* 0x002fe20000000f00 */
[----:B0-----:R-:W-:-:S04]  /*5b70*/  @!P3 IMAD R5, R5, R32, RZ ;  /* 0x000000200505b224 */ /* 0x001fc800078e02ff */
[----:B------:R-:W-:Y:S01]  /*5b80*/  @!P3 IMAD R5, R48, R33, R5 ;  /* 0x000000213005b224 */ /* 0x000fe200078e0205 */
        /* <DEDUP_REMOVED lines=12> */
[----:B------:R-:W-:-:S06]  /*5c50*/  MOV R48, RZ ;  /* 0x000000ff00307202 */ /* 0x000fcc0000000f00 */
[----:B------:R-:W2:Y:S04]  /*5c60*/  @!P2 LDG.E R48, desc[UR10][R56.64] ;  /* 0x0000000a3830a981 */ /* 0x000ea8000c1e1900 */
[----:B---3--:R0:W-:Y:S02]  /*5c70*/  STL [R1+0x2e0], R42 ;  /* 0x0002e02a01007387 */ /* 0x0081e40000100800 */
[----:B0-----:R-:W-:-:S06]  /*5c80*/  CS2R R42, SRZ ;  /* 0x00000000002a7805 */ /* 0x001fcc000001ff00 */
[----:B------:R-:W3:Y:S01]  /*5c90*/  @!P6 LDG.E R43, desc[UR10][R28.64] ;  /* 0x0000000a1c2be981 */ /* 0x000ee2000c1e1900 */
[----:B------:R-:W-:-:S03]  /*5ca0*/  @!P3 IADD3.X R33, PT, PT, R5, R33, RZ, P1, !PT ;  /* 0x000000210521b210 */ /* 0x000fc60000ffe4ff */
[----:B------:R0:W3:Y:S04]  /*5cb0*/  @!P6 LDG.E R42, desc[UR10][R58.64] ;  /* 0x0000000a3a2ae981 */ /* 0x0000e8000c1e1900 */
[----:B------:R-:W4:Y:S01]  /*5cc0*/  LDL.LU.64 R28, [R1+0x228] ;  /* 0x00022800011c7983 */ /* 0x000f220000300a00 */
[----:B------:R-:W-:-:S04]  /*5cd0*/  IADD3 R5, PT, PT, R4, 0x190, RZ ;  /* 0x0000019004057810 */ /* 0x000fc80007ffe0ff */
[----:B0-----:R-:W-:Y:S02]  /*5ce0*/  SHF.R.S32.HI R58, RZ, 0x1f, R5 ;  /* 0x0000001fff3a7819 */ /* 0x001fe40000011405 */
[----:B------:R-:W-:-:S04]  /*5cf0*/  ISETP.GE.U32.AND P1, PT, R5, UR16, PT ;  /* 0x0000001005007c0c */ /* 0x000fc8000bf26070 */
[----:B------:R-:W-:-:S13]  /*5d00*/  ISETP.GE.AND.EX P4, PT, R58, UR17, PT, P1 ;  /* 0x000000113a007c0c */ /* 0x000fda000bf86310 */
[----:B------:R-:W0:Y:S01]  /*5d10*/  @!P4 LDC.64 R56, c[0x0][0x3f8] ;  /* 0x0000fe00ff38cb82 */ /* 0x000e220000000a00 */
[----:B------:R-:W-:Y:S01]  /*5d20*/  @!P4 MOV R49, R9 ;  /* 0x000000090031c202 */ /* 0x000fe20000000f00 */
[----:B------:R-:W-:Y:S04]  /*5d30*/  STL [R1+0x6d4], R69 ;  /* 0x0006d44501007387 */ /* 0x000fe80000100800 */
[----:B------:R1:W-:Y:S04]  /*5d40*/  STL [R1+0x6dc], R69 ;  /* 0x0006dc4501007387 */ /* 0x0003e80000100800 */
[----:B-1----:R-:W3:Y:S01]  /*5d50*/  LDL.LU.64 R68, [R1+0x248] ;  /* 0x0002480001447983 */ /* 0x002ee20000300a00 */
[----:B0-----:R-:W-:-:S04]  /*5d60*/  @!P4 IMAD R58, R58, R56, RZ ;  /* 0x000000383a3ac224 */ /* 0x001fc800078e02ff */
[----:B------:R-:W-:Y:S01]  /*5d70*/  @!P4 IMAD R58, R5, R57, R58 ;  /* 0x00000039053ac224 */ /* 0x000fe200078e023a */
[----:B------:R-:W-:-:S04]  /*5d80*/  LOP3.LUT R2, R2, 0xfffffeff, RZ, 0xc0, !PT ;  /* 0xfffffeff02027812 */ /* 0x000fc800078ec0ff */
[----:B------:R-:W-:-:S04]  /*5d90*/  @P3 LOP3.LUT R2, R2, 0x100, RZ, 0xfc, !PT ;  /* 0x0000010002023812 */ /* 0x000fc800078efcff */
        /* <DEDUP_REMOVED lines=13> */
[----:B----4-:R-:W2:Y:S04]  /*5e70*/  @!P5 LDG.E R58, desc[UR10][R28.64] ;  /* 0x0000000a1c3ad981 */ /* 0x010ea8000c1e1900 */
[----:B------:R-:W4:Y:S04]  /*5e80*/  @!P2 LDG.E R59, desc[UR10][R60.64] ;  /* 0x0000000a3c3ba981 */ /* 0x000f28000c1e1900 */
[----:B------:R-:W4:Y:S04]  /*5e90*/  LDL.LU.64 R28, [R1+0x728] ;  /* 0x00072800011c7983 */ /* 0x000f280000300a00 */
[----:B------:R-:W4:Y:S01]  /*5ea0*/  LDL.64 R60, [R1+0x240] ;  /* 0x00024000013c7983 */ /* 0x000f220000100a00 */
[----:B------:R-:W-:Y:S01]  /*5eb0*/  @!P4 IADD3.X R57, PT, PT, R5, R57, RZ, P1, !PT ;  /* 0x000000390539c210 */ /* 0x000fe20000ffe4ff */
[----:B------:R-:W-:-:S06]  /*5ec0*/  HFMA2 R5, -RZ, RZ, 0, 0 ;  /* 0x00000000ff057431 */ /* 0x000fcc00000001ff */
[----:B---3--:R0:W3:Y:S01]  /*5ed0*/  @!P5 LDG.E R5, desc[UR10][R68.64] ;  /* 0x0000000a4405d981 */ /* 0x0080e2000c1e1900 */
[----:B------:R-:W-:-:S03]  /*5ee0*/  LOP3.LUT P6, RZ, R2, 0x1000000, RZ, 0xc0, !PT ;  /* 0x0100000002ff7812 */ /* 0x000fc600078cc0ff */
[----:B------:R1:W-:Y:S01]  /*5ef0*/  STL.64 [R1+0x718], R66 ;  /* 0x0007184201007387 */ /* 0x0003e20000100a00 */
[----:B0-----:R-:W-:-:S03]  /*5f00*/  HFMA2 R69, -RZ, RZ, 0, 0 ;  /* 0x00000000ff457431 */ /* 0x001fc600000001ff */
[----:B-1----:R-:W3:Y:S04]  /*5f10*/  LDL.LU.64 R66, [R1+0x218] ;  /* 0x0002180001427983 */ /* 0x002ee80000300a00 */
[----:B--2---:R0:W-:Y:S02]  /*5f20*/  STL [R1+0x2c8], R58 ;  /* 0x0002c83a01007387 */ /* 0x0041e40000100800 */
[----:B0-----:R-:W-:Y:S02]  /*5f30*/  MOV R58, RZ ;  /* 0x000000ff003a7202 */ /* 0x001fe40000000f00 */
[----:B----4-:R-:W2:Y:S04]  /*5f40*/  @!P6 LDG.E R69, desc[UR10][R60.64] ;  /* 0x0000000a3c45e981 */ /* 0x010ea8000c1e1900 */
[----:B------:R0:W4:Y:S04]  /*5f50*/  @!P6 LDG.E R58, desc[UR10][R28.64] ;  /* 0x0000000a1c3ae981 */ /* 0x000128000c1e1900 */
[----:B------:R-:W2:Y:S01]  /*5f60*/  LDL.LU.64 R60, [R1+0x720] ;  /* 0x00072000013c7983 */ /* 0x000ea20000300a00 */
[----:B------:R-:W-:-:S03]  /*5f70*/  IADD3 R68, PT, PT, R4, 0x198, RZ ;  /* 0x0000019804447810 */ /* 0x000fc60007ffe0ff */
[----:B---3--:R1:W-:Y:S01]  /*5f80*/  STL [R1+0x2cc], R5 ;  /* 0x0002cc0501007387 */ /* 0x0083e20000100800 */
[----:B------:R-:W-:Y:S02]  /*5f90*/  ISETP.GE.U32.AND P1, PT, R68, UR16, PT ;  /* 0x0000001044007c0c */ /* 0x000fe4000bf26070 */
[----:B-1----:R-:W-:-:S04]  /*5fa0*/  SHF.R.S32.HI R5, RZ, 0x1f, R68 ;  /* 0x0000001fff057819 */ /* 0x002fc80000011444 */
[----:B------:R-:W-:-:S13]  /*5fb0*/  ISETP.GE.AND.EX P2, PT, R5, UR17, PT, P1 ;  /* 0x0000001105007c0c */ /* 0x000fda000bf46310 */
[----:B0-----:R-:W0:Y:S01]  /*5fc0*/  @!P2 LDC.64 R28, c[0x0][0x3f8] ;  /* 0x0000fe00ff1cab82 */ /* 0x001e220000000a00 */
[----:B------:R1:W-:Y:S02]  /*5fd0*/  STL [R1+0x2d0], R59 ;  /* 0x0002d03b01007387 */ /* 0x0003e40000100800 */
[----:B-1----:R-:W-:Y:S01]  /*5fe0*/  @!P2 MOV R59, R9 ;  /* 0x00000009003ba202 */ /* 0x002fe20000000f00 */
[----:B0-----:R-:W-:-:S04]  /*5ff0*/  @!P2 IMAD R5, R5, R28, RZ ;  /* 0x0000001c0505a224 */ /* 0x001fc800078e02ff */
[----:B------:R-:W-:Y:S01]  /*6000*/  @!P2 IMAD R5, R68, R29, R5 ;  /* 0x0000001d4405a224 */ /* 0x000fe200078e0205 */
[----:B------:R-:W-:Y:S02]  /*6010*/  LOP3.LUT P3, RZ, R2, 0x800000, RZ, 0xc0, !PT ;  /* 0x0080000002ff7812 */ /* 0x000fe4000786c0ff */
[----:B------:R-:W-:Y:S01]  /*6020*/  LOP3.LUT P5, RZ, R3, 0x20, RZ, 0xc0, !PT ;  /* 0x0000002003ff7812 */ /* 0x000fe200078ac0ff */
[----:B----4-:R0:W-:Y:S02]  /*6030*/  STL [R1+0x2c4], R58 ;  /* 0x0002c43a01007387 */ /* 0x0101e40000100800 */
        /* <DEDUP_REMOVED lines=11> */
[----:B------:R-:W3:Y:S04]  /*60f0*/  @!P3 LDG.E R5, desc[UR10][R66.64] ;  /* 0x0000000a4205b981 */ /* 0x000ee8000c1e1900 */
[----:B--2---:R0:W-:Y:S01]  /*6100*/  STL [R1+0x2c0], R69 ;  /* 0x0002c04501007387 */ /* 0x0041e20000100800 */
[----:B------:R-:W-:Y:S02]  /*6110*/  @!P2 IADD3.X R59, PT, PT, R68, R59, RZ, P1, !PT ;  /* 0x0000003b443ba210 */ /* 0x000fe40000ffe4ff */
[----:B------:R-:W-:Y:S01]  /*6120*/  LOP3.LUT R2, R2, 0xffffff7f, RZ, 0xc0, !PT ;  /* 0xffffff7f02027812 */ /* 0x000fe200078ec0ff */
[----:B------:R-:W2:Y:S01]  /*6130*/  LDL.LU.64 R66, [R1+0x210] ;  /* 0x0002100001427983 */ /* 0x000ea20000300a00 */
[----:B0-----:R-:W-:-:S06]  /*6140*/  HFMA2 R69, -RZ, RZ, 0, 0 ;  /* 0x00000000ff457431 */ /* 0x001fcc00000001ff */
[----:B------:R0:W4:Y:S02]  /*6150*/  @!P3 LDG.E R69, desc[UR10][R60.64] ;  /* 0x0000000a3c45b981 */ /* 0x000124000c1e1900 */
[----:B0-----:R-:W-:-:S06]  /*6160*/  MOV R61, RZ ;  /* 0x000000ff003d7202 */ /* 0x001fcc0000000f00 */
[----:B------:R-:W2:Y:S01]  /*6170*/  @!P5 LDG.E R61, desc[UR10][R62.64] ;  /* 0x0000000a3e3dd981 */ /* 0x000ea2000c1e1900 */
[----:B------:R-:W-:-:S04]  /*6180*/  @P4 LOP3.LUT R2, R2, 0x80, RZ, 0xfc, !PT ;  /* 0x0000008002024812 */ /* 0x000fc800078efcff */
[----:B------:R-:W-:-:S04]  /*6190*/  LOP3.LUT R2, R2, 0xffffffbf, RZ, 0xc0, !PT ;  /* 0xffffffbf02027812 */ /* 0x000fc800078ec0ff */
[----:B------:R-:W-:-:S04]  /*61a0*/  @P2 LOP3.LUT R2, R2, 0x40, RZ, 0xfc, !PT ;  /* 0x0000004002022812 */ /* 0x000fc800078efcff */
[----:B------:R-:W-:Y:S01]  /*61b0*/  LOP3.LUT P2, RZ, R2, 0x200000, RZ, 0xc0, !PT ;  /* 0x0020000002ff7812 */ /* 0x000fe2000784c0ff */
[----:B---3--:R0:W-:Y:S02]  /*61c0*/  STL [R1+0x2bc], R5 ;  /* 0x0002bc0501007387 */ /* 0x0081e40000100800 */
[----:B0-----:R-:W-:-:S04]  /*61d0*/  IADD3 R5, PT, PT, R4, 0x1a0, RZ ;  /* 0x000001a004057810 */ /* 0x001fc80007ffe0ff */
[----:B------:R-:W-:Y:S02]  /*61e0*/  SHF.R.S32.HI R68, RZ, 0x1f, R5 ;  /* 0x0000001fff447819 */ /* 0x000fe40000011405 */
[----:B------:R-:W-:-:S04]  /*61f0*/  ISETP.GE.U32.AND P1, PT, R5, UR16, PT ;  /* 0x0000001005007c0c */ /* 0x000fc8000bf26070 */
[----:B------:R-:W-:Y:S01]  /*6200*/  ISETP.GE.AND.EX P6, PT, R68, UR17, PT, P1 ;  /* 0x0000001144007c0c */ /* 0x000fe2000bfc6310 */
[----:B--2---:R0:W-:-:S12]  /*6210*/  STL [R1+0x2b4], R61 ;  /* 0x0002b43d01007387 */ /* 0x0041d80000100800 */
[----:B0-----:R-:W0:Y:S01]  /*6220*/  @!P6 LDC.64 R60, c[0x0][0x3f8] ;  /* 0x0000fe00ff3ceb82 */ /* 0x001e220000000a00 */
[----:B------:R-:W-:Y:S02]  /*6230*/  @!P6 MOV R62, R6 ;  /* 0x00000006003ee202 */ /* 0x000fe40000000f00 */
[----:B------:R-:W-:Y:S01]  /*6240*/  @!P6 MOV R63, R9 ;  /* 0x00000009003fe202 */ /* 0x000fe20000000f00 */
[-C--:B0-----:R-:W-:Y:S02]  /*6250*/  @!P6 IMAD R68, R68, R60.reuse, RZ ;  /* 0x0000003c4444e224 */ /* 0x081fe400078e02ff */
[----:B------:R-:W-:-:S04]  /*6260*/  @!P6 IMAD.WIDE.U32 R62, R5, R60, R62 ;  /* 0x0000003c053ee225 */ /* 0x000fc800078e003e */
[----:B------:R-:W-:Y:S02]  /*6270*/  @!P6 IMAD R68, R5, R61, R68 ;  /* 0x0000003d0544e224 */ /* 0x000fe400078e0244 */
[----:B------:R-:W0:Y:S03]  /*6280*/  @!P6 LDC.64 R60, c[0x0][0x3a0] ;  /* 0x0000e800ff3ceb82 */ /* 0x000e260000000a00 */
[----:B------:R-:W-:Y:S02]  /*6290*/  @!P6 IADD3 R68, PT, PT, R63, R68, RZ ;  /* 0x000000443f44e210 */ /* 0x000fe40007ffe0ff */
[C---:B------:R-:W-:Y:S02]  /*62a0*/  @!P6 SHF.L.U32 R5, R62.reuse, 0x1, RZ ;  /* 0x000000013e05e819 */ /* 0x040fe400000006ff */
[----:B------:R-:W-:Y:S02]  /*62b0*/  @!P6 SHF.L.U64.HI R68, R62, 0x1, R68 ;  /* 0x000000013e44e819 */ /* 0x000fe40000010244 */
[----:B------:R-:W1:Y:S01]  /*62c0*/  @!P6 LDC.64 R62, c[0x0][0x398] ;  /* 0x0000e600ff3eeb82 */ /* 0x000e620000000a00 */
[----:B----4-:R-:W-:Y:S04]  /*62d0*/  STL [R1+0x6e0], R69 ;  /* 0x0006e04501007387 */ /* 0x010fe80000100800 */
[----:B------:R-:W-:Y:S01]  /*62e0*/  STL [R1+0x6ec], R69 ;  /* 0x0006ec4501007387 */ /* 0x000fe20000100800 */
[----:B0-----:R-:W-:-:S04]  /*62f0*/  @!P6 IADD3 R60, P1, PT, R5, R60, RZ ;  /* 0x0000003c053ce210 */ /* 0x001fc80007f3e0ff */
[----:B------:R-:W-:Y:S01]  /*6300*/  @!P6 IADD3.X R61, PT, PT, R68, R61, RZ, P1, !PT ;  /* 0x0000003d443de210 */ /* 0x000fe20000ffe4ff */
[----:B------:R-:W-:Y:S01]  /*6310*/  STL [R1+0x6d8], R68 ;  /* 0x0006d84401007387 */ /* 0x000fe20000100800 */
[----:B-1----:R-:W-:-:S03]  /*6320*/  @!P6 IADD3 R62, P1, PT, R5, R62, RZ ;  /* 0x0000003e053ee210 */ /* 0x002fc60007f3e0ff */
[----:B------:R-:W-:Y:S01]  /*6330*/  STL [R1+0x6e4], R68 ;  /* 0x0006e44401007387 */ /* 0x000fe20000100800 */
[----:B------:R-:W-:-:S03]  /*6340*/  @!P6 IADD3.X R63, PT, PT, R68, R63, RZ, P1, !PT ;  /* 0x0000003f443fe210 */ /* 0x000fc60000ffe4ff */
[----:B------:R-:W-:Y:S04]  /*6350*/  STL [R1+0x6f0], R68 ;  /* 0x0006f04401007387 */ /* 0x000fe80000100800 */
[----:B------:R0:W-:Y:S02]  /*6360*/  STL [R1+0x6f4], R68 ;  /* 0x0006f44401007387 */ /* 0x0001e40000100800 */
[----:B0-----:R-:W-:-:S06]  /*6370*/  CS2R R68, SRZ ;  /* 0x0000000000447805 */ /* 0x001fcc000001ff00 */
[----:B------:R-:W2:Y:S01]  /*6380*/  @!P2 LDG.E R68, desc[UR10][R14.64] ;  /* 0x0000000a0e44a981 */ /* 0x000ea2000c1e1900 */
[----:B------:R-:W-:-:S03]  /*6390*/  LOP3.LUT P3, RZ, R2, 0x100000, RZ, 0xc0, !PT ;  /* 0x0010000002ff7812 */ /* 0x000fc6000786c0ff */
[----:B------:R-:W3:Y:S04]  /*63a0*/  @!P5 LDG.E R69, desc[UR10][R66.64] ;  /* 0x0000000a4245d981 */ /* 0x000ee8000c1e1900 */
[----:B------:R-:W4:Y:S01]  /*63b0*/  LDL.LU.64 R66, [R1+0x220] ;  /* 0x0002200001427983 */ /* 0x000f220000300a00 */
[----:B------:R-:W-:-:S06]  /*63c0*/  HFMA2 R5, -RZ, RZ, 0, 0 ;  /* 0x00000000ff057431 */ /* 0x000fcc00000001ff */
[----:B------:R-:W3:Y:S04]  /*63d0*/  @!P2 LDG.E R5, desc[UR10][R64.64] ;  /* 0x0000000a4005a981 */ /* 0x000ee8000c1e1900 */
[----:B--2---:R0:W-:Y:S02]  /*63e0*/  STL [R1+0x2a8], R68 ;  /* 0x0002a84401007387 */ /* 0x0041e40000100800 */
[----:B0-----:R-:W-:-:S06]  /*63f0*/  HFMA2 R68, -RZ, RZ, 0, 0 ;  /* 0x00000000ff447431 */ /* 0x001fcc00000001ff */
[----:B------:R0:W2:Y:S04]  /*6400*/  @!P3 LDG.E R68, desc[UR10][R18.64] ;  /* 0x0000000a1244b981 */ /* 0x0000a8000c1e1900 */
[----:B------:R3:W-:Y:S02]  /*6410*/  STL [R1+0x6cc], R65 ;  /* 0x0006cc4101007387 */ /* 0x0007e40000100800 */
[----:B---3--:R-:W-:Y:S02]  /*6420*/  MOV R65, R5 ;  /* 0x0000000500417202 */ /* 0x008fe40000000f00 */
[----:B------:R-:W-:-:S04]  /*6430*/  IADD3 R5, PT, PT, R4, 0x1a8, RZ ;  /* 0x000001a804057810 */ /* 0x000fc80007ffe0ff */
[----:B------:R-:W-:Y:S02]  /*6440*/  SHF.R.S32.HI R64, RZ, 0x1f, R5 ;  /* 0x0000001fff407819 */ /* 0x000fe40000011405 */
[----:B------:R-:W-:-:S04]  /*6450*/  ISETP.GE.U32.AND P1, PT, R5, UR16, PT ;  /* 0x0000001005007c0c */ /* 0x000fc8000bf26070 */
[----:B------:R-:W-:-:S13]  /*6460*/  ISETP.GE.AND.EX P5, PT, R64, UR17, PT, P1 ;  /* 0x0000001140007c0c */ /* 0x000fda000bfa6310 */
[----:B0-----:R-:W0:Y:S01]  /*6470*/  @!P5 LDC.64 R18, c[0x0][0x3f8] ;  /* 0x0000fe00ff12db82 */ /* 0x001e220000000a00 */
[----:B------:R-:W-:Y:S02]  /*6480*/  @!P5 MOV R14, R6 ;  /* 0x00000006000ed202 */ /* 0x000fe40000000f00 */
[----:B------:R-:W-:Y:S01]  /*6490*/  @!P5 MOV R15, R9 ;  /* 0x00000009000fd202 */ /* 0x000fe20000000f00 */
[----:B--2---:R1:W-:Y:S02]  /*64a0*/  STL [R1+0x2a4], R68 ;  /* 0x0002a44401007387 */ /* 0x0043e40000100800 */
[----:B-1----:R-:W-:-:S06]  /*64b0*/  HFMA2 R68, -RZ, RZ, 0, 0 ;  /* 0x00000000ff447431 */ /* 0x002fcc00000001ff */
[----:B----4-:R-:W2:Y:S04]  /*64c0*/  @!P3 LDG.E R68, desc[UR10][R66.64] ;  /* 0x0000000a4244b981 */ /* 0x010ea8000c1e1900 */
[----:B------:R-:W3:Y:S01]  /*64d0*/  LDL.LU.64 R66, [R1+0x718] ;  /* 0x0007180001427983 */ /* 0x000ee20000300a00 */
[----:B0-----:R-:W-:-:S04]  /*64e0*/  @!P5 IMAD R64, R64, R18, RZ ;  /* 0x000000124040d224 */ /* 0x001fc800078e02ff */
[C---:B------:R-:W-:Y:S02]  /*64f0*/  @!P5 IMAD R64, R5.reuse, R19, R64 ;  /* 0x000000130540d224 */ /* 0x040fe400078e0240 */
[----:B------:R-:W-:Y:S02]  /*6500*/  @!P5 IMAD.WIDE.U32 R18, R5, R18, R14 ;  /* 0x000000120512d225 */ /* 0x000fe400078e000e */
[----:B------:R-:W0:Y:S03]  /*6510*/  @!P5 LDC.64 R14, c[0x0][0x3a0] ;  /* 0x0000e800ff0edb82 */ /* 0x000e260000000a00 */
[----:B------:R-:W-:Y:S02]  /*6520*/  @!P5 IADD3 R5, PT, PT, R19, R64, RZ ;  /* 0x000000401305d210 */ /* 0x000fe40007ffe0ff */
[C---:B------:R-:W-:Y:S02]  /*6530*/  @!P5 SHF.L.U32 R64, R18.reuse, 0x1, RZ ;  /* 0x000000011240d819 */ /* 0x040fe400000006ff */
[----:B------:R-:W-:-:S02]  /*6540*/  @!P5 SHF.L.U64.HI R5, R18, 0x1, R5 ;  /* 0x000000011205d819 */ /* 0x000fc40000010205 */
[----:B------:R-:W1:Y:S01]  /*6550*/  @!P5 LDC.64 R18, c[0x0][0x398] ;  /* 0x0000e600ff12db82 */ /* 0x000e620000000a00 */
[----:B------:R-:W-:-:S04]  /*6560*/  LOP3.LUT R2, R2, 0xffffffdf, RZ, 0xc0, !PT ;  /* 0xffffffdf02027812 */ /* 0x000fc800078ec0ff */
[----:B------:R-:W-:-:S04]  /*6570*/  @P6 LOP3.LUT R2, R2, 0x20, RZ, 0xfc, !PT ;  /* 0x0000002002026812 */ /* 0x000fc800078efcff */
[C---:B------:R-:W-:Y:S02]  /*6580*/  LOP3.LUT P2, RZ, R2.reuse, 0x20000, RZ, 0xc0, !PT ;  /* 0x0002000002ff7812 */ /* 0x040fe4000784c0ff */
[----:B------:R-:W-:Y:S02]  /*6590*/  LOP3.LUT R2, R2, 0xffffffef, RZ, 0xc0, !PT ;  /* 0xffffffef02027812 */ /* 0x000fe400078ec0ff */
[----:B0-----:R-:W-:Y:S02]  /*65a0*/  @!P5 IADD3 R14, P1, PT, R64, R14, RZ ;  /* 0x0000000e400ed210 */ /* 0x001fe40007f3e0ff */
[----:B------:R-:W-:Y:S02]  /*65b0*/  LOP3.LUT P6, RZ, R3, 0x10, RZ, 0xc0, !PT ;  /* 0x0000001003ff7812 */ /* 0x000fe400078cc0ff */
[----:B------:R-:W-:Y:S02]  /*65c0*/  @!P5 IADD3.X R15, PT, PT, R5, R15, RZ, P1, !PT ;  /* 0x0000000f050fd210 */ /* 0x000fe40000ffe4ff */
[----:B------:R-:W-:-:S02]  /*65d0*/  LOP3.LUT R3, R3, 0xfffffffd, RZ, 0xc0, !PT ;  /* 0xfffffffd03037812 */ /* 0x000fc400078ec0ff */
[----:B------:R-:W-:Y:S02]  /*65e0*/  @P5 LOP3.LUT R2, R2, 0x10, RZ, 0xfc, !PT ;  /* 0x0000001002025812 */ /* 0x000fe400078efcff */
[----:B-1----:R-:W-:Y:S02]  /*65f0*/  @!P5 IADD3 R18, P1, PT, R64, R18, RZ ;  /* 0x000000124012d210 */ /* 0x002fe40007f3e0ff */
[----:B------:R-:W-:Y:S02]  /*6600*/  @P5 LOP3.LUT R3, R3, 0x2, RZ, 0xfc, !PT ;  /* 0x0000000203035812 */ /* 0x000fe400078efcff */
[----:B------:R-:W-:Y:S02]  /*6610*/  @!P5 IADD3.X R19, PT, PT, R5, R19, RZ, P1, !PT ;  /* 0x000000130513d210 */ /* 0x000fe40000ffe4ff */
[----:B------:R-:W-:Y:S02]  /*6620*/  LOP3.LUT P5, RZ, R2, 0x80000, RZ, 0xc0, !PT ;  /* 0x0008000002ff7812 */ /* 0x000fe400078ac0ff */
[----:B------:R-:W-:-:S11]  /*6630*/  MOV R5, RZ ;  /* 0x000000ff00057202 */ /* 0x000fd60000000f00 */
[----:B---3--:R0:W3:Y:S04]  /*6640*/  @!P5 LDG.E R5, desc[UR10][R66.64] ;  /* 0x0000000a4205d981 */ /* 0x0080e8000c1e1900 */
[----:B------:R-:W-:Y:S04]  /*6650*/  STL [R1+0x6e8], R66 ;  /* 0x0006e84201007387 */ /* 0x000fe80000100800 */
[----:B------:R-:W-:Y:S04]  /*6660*/  STL [R1+0x6f8], R66 ;  /* 0x0006f84201007387 */ /* 0x000fe80000100800 */
[----:B------:R0:W-:Y:S02]  /*6670*/  STL [R1+0x704], R66 ;  /* 0x0007044201007387 */ /* 0x0001e40000100800 */
[----:B0-----:R-:W-:-:S06]  /*6680*/  HFMA2 R66, -RZ, RZ, 0, 0 ;  /* 0x00000000ff427431 */ /* 0x001fcc00000001ff */
[----:B------:R-:W4:Y:S04]  /*6690*/  @!P5 LDG.E R66, desc[UR10][R34.64] ;  /* 0x0000000a2242d981 */ /* 0x000f28000c1e1900 */
[----:B------:R-:W-:Y:S04]  /*66a0*/  STL [R1+0x6d0], R67 ;  /* 0x0006d04301007387 */ /* 0x000fe80000100800 */
[----:B----4-:R0:W-:Y:S02]  /*66b0*/  STL [R1+0x294], R66 ;  /* 0x0002944201007387 */ /* 0x0101e40000100800 */
[----:B0-----:R-:W-:-:S06]  /*66c0*/  CS2R R66, SRZ ;  /* 0x0000000000427805 */ /* 0x001fcc000001ff00 */
[----:B------:R0:W4:Y:S04]  /*66d0*/  @!P6 LDG.E R67, desc[UR10][R26.64] ;  /* 0x0000000a1a43e981 */ /* 0x000128000c1e1900 */
[----:B---3--:R1:W-:Y:S04]  /*66e0*/  STL [R1+0x298], R5 ;  /* 0x0002980501007387 */ /* 0x0083e80000100800 */
[----:B------:R3:W4:Y:S01]  /*66f0*/  @!P6 LDG.E R66, desc[UR10][R22.64] ;  /* 0x0000000a1642e981 */ /* 0x000722000c1e1900 */
[----:B0-----:R-:W-:-:S06]  /*6700*/  MOV R27, RZ ;  /* 0x000000ff001b7202 */ /* 0x001fcc0000000f00 */
[----:B------:R-:W2:Y:S01]  /*6710*/  @!P2 LDG.E R27, desc[UR10][R12.64] ;  /* 0x0000000a0c1ba981 */ /* 0x000ea2000c1e1900 */
[----:B-1----:R-:W-:-:S04]  /*6720*/  IADD3 R5, PT, PT, R4, 0x1b0, RZ ;  /* 0x000001b004057810 */ /* 0x002fc80007ffe0ff */
[----:B------:R-:W-:Y:S02]  /*6730*/  SHF.R.S32.HI R64, RZ, 0x1f, R5 ;  /* 0x0000001fff407819 */ /* 0x000fe40000011405 */
[----:B------:R-:W-:-:S04]  /*6740*/  ISETP.GE.U32.AND P1, PT, R5, UR16, PT ;  /* 0x0000001005007c0c */ /* 0x000fc8000bf26070 */
[----:B------:R-:W-:-:S13]  /*6750*/  ISETP.GE.AND.EX P3, PT, R64, UR17, PT, P1 ;  /* 0x0000001140007c0c */ /* 0x000fda000bf66310 */
[----:B------:R-:W0:Y:S01]  /*6760*/  @!P3 LDC.64 R34, c[0x0][0x3f8] ;  /* 0x0000fe00ff22bb82 */ /* 0x000e220000000a00 */
[----:B---3--:R-:W-:Y:S02]  /*6770*/  @!P3 MOV R22, R6 ;  /* 0x000000060016b202 */ /* 0x008fe40000000f00 */
[----:B------:R-:W-:Y:S01]  /*6780*/  @!P3 MOV R23, R9 ;  /* 0x000000090017b202 */ /* 0x000fe20000000f00 */
        /* <DEDUP_REMOVED lines=11> */
[----:B------:R-:W-:Y:S01]  /*6840*/  @!P3 IADD3.X R35, PT, PT, R5, R35, RZ, P1, !PT ;  /* 0x000000230523b210 */ /* 0x000fe20000ffe4ff */
[----:B------:R-:W-:-:S06]  /*6850*/  HFMA2 R5, -RZ, RZ, 0, 0 ;  /* 0x00000000ff057431 */ /* 0x000fcc00000001ff */
[----:B------:R-:W3:Y:S01]  /*6860*/  @!P2 LDG.E R5, desc[UR10][R30.64] ;  /* 0x0000000a1e05a981 */ /* 0x000ee2000c1e1900 */
[----:B------:R-:W-:-:S04]  /*6870*/  LOP3.LUT R2, R2, 0xfffffff7, RZ, 0xc0, !PT ;  /* 0xfffffff702027812 */ /* 0x000fc800078ec0ff */
[----:B------:R-:W-:-:S04]  /*6880*/  @P3 LOP3.LUT R2, R2, 0x8, RZ, 0xfc, !PT ;  /* 0x0000000802023812 */ /* 0x000fc800078efcff */
[----:B------:R-:W-:Y:S01]  /*6890*/  LOP3.LUT P5, RZ, R2, 0x10000, RZ, 0xc0, !PT ;  /* 0x0001000002ff7812 */ /* 0x000fe200078ac0ff */
[----:B--2---:R0:W-:Y:S02]  /*68a0*/  STL [R1+0x278], R27 ;  /* 0x0002781b01007387 */ /* 0x0041e40000100800 */
[----:B0-----:R-:W-:-:S10]  /*68b0*/  HFMA2 R27, -RZ, RZ, 0, 0 ;  /* 0x00000000ff1b7431 */ /* 0x001fd400000001ff */
[----:B------:R-:W2:Y:S01]  /*68c0*/  @!P5 LDG.E R27, desc[UR10][R38.64] ;  /* 0x0000000a261bd981 */ /* 0x000ea2000c1e1900 */
[----:B------:R-:W-:-:S03]  /*68d0*/  LOP3.LUT P3, RZ, R2, 0x8000, RZ, 0xc0, !PT ;  /* 0x0000800002ff7812 */ /* 0x000fc6000786c0ff */
[----:B---3--:R0:W-:Y:S02]  /*68e0*/  STL [R1+0x27c], R5 ;  /* 0x00027c0501007387 */ /* 0x0081e40000100800 */
[----:B0-----:R-:W-:-:S04]  /*68f0*/  IADD3 R5, PT, PT, R4, 0x1b8, RZ ;  /* 0x000001b804057810 */ /* 0x001fc80007ffe0ff */
[----:B------:R-:W-:Y:S02]  /*6900*/  SHF.R.S32.HI R26, RZ, 0x1f, R5 ;  /* 0x0000001fff1a7819 */ /* 0x000fe40000011405 */
[----:B------:R-:W-:-:S04]  /*6910*/  ISETP.GE.U32.AND P1, PT, R5, UR16, PT ;  /* 0x0000001005007c0c */ /* 0x000fc8000bf26070 */
[----:B------:R-:W-:-:S13]  /*6920*/  ISETP.GE.AND.EX P6, PT, R26, UR17, PT, P1 ;  /* 0x000000111a007c0c */ /* 0x000fda000bfc6310 */
[----:B------:R-:W0:Y:S02]  /*6930*/  @!P6 LDC.64 R12, c[0x0][0x3f8] ;  /* 0x0000fe00ff0ceb82 */ /* 0x000e240000000a00 */
[----:B0-----:R-:W-:Y:S01]  /*6940*/  @!P6 IMAD R30, R26, R12, RZ ;  /* 0x0000000c1a1ee224 */ /* 0x001fe200078e02ff */
[----:B------:R-:W-:-:S03]  /*6950*/  @!P6 MOV R26, R6 ;  /* 0x00000006001ae202 */ /* 0x000fc60000000f00 */
[----:B------:R-:W-:Y:S01]  /*6960*/  @!P6 IMAD R30, R5, R13, R30 ;  /* 0x0000000d051ee224 */ /* 0x000fe200078e021e */
[----:B--2---:R0:W-:Y:S02]  /*6970*/  STL [R1+0x270], R27 ;  /* 0x0002701b01007387 */ /* 0x0041e40000100800 */
[----:B0-----:R-:W-:-:S03]  /*6980*/  @!P6 MOV R27, R9 ;  /* 0x00000009001be202 */ /* 0x001fc60000000f00 */
[----:B------:R-:W-:-:S03]  /*6990*/  @!P6 IMAD.WIDE.U32 R12, R5, R12, R26 ;  /* 0x0000000c050ce225 */ /* 0x000fc600078e001a */
[----:B------:R-:W0:Y:S02]  /*69a0*/  @!P6 LDC.64 R26, c[0x0][0x3a0] ;  /* 0x0000e800ff1aeb82 */ /* 0x000e240000000a00 */
[----:B------:R-:W-:-:S06]  /*69b0*/  @!P6 IADD3 R5, PT, PT, R13, R30, RZ ;  /* 0x0000001e0d05e210 */ /* 0x000fcc0007ffe0ff */
[----:B------:R-:W1:Y:S01]  /*69c0*/  @!P6 LDC.64 R30, c[0x0][0x398] ;  /* 0x0000e600ff1eeb82 */ /* 0x000e620000000a00 */
[C---:B------:R-:W-:Y:S02]  /*69d0*/  @!P6 SHF.L.U64.HI R5, R12.reuse, 0x1, R5 ;  /* 0x000000010c05e819 */ /* 0x040fe40000010205 */
[----:B------:R-:W-:-:S04]  /*69e0*/  @!P6 SHF.L.U32 R12, R12, 0x1, RZ ;  /* 0x000000010c0ce819 */ /* 0x000fc800000006ff */
[----:B0-----:R-:W-:-:S04]  /*69f0*/  @!P6 IADD3 R26, P1, PT, R12, R26, RZ ;  /* 0x0000001a0c1ae210 */ /* 0x001fc80007f3e0ff */
[----:B------:R-:W-:Y:S02]  /*6a00*/  @!P6 IADD3.X R27, PT, PT, R5, R27, RZ, P1, !PT ;  /* 0x0000001b051be210 */ /* 0x000fe40000ffe4ff */
[----:B-1----:R-:W-:Y:S01]  /*6a10*/  @!P6 IADD3 R30, P1, PT, R12, R30, RZ ;  /* 0x0000001e0c1ee210 */ /* 0x002fe20007f3e0ff */
[----:B------:R-:W-:-:S06]  /*6a20*/  HFMA2 R12, -RZ, RZ, 0, 0 ;  /* 0x00000000ff0c7431 */ /* 0x000fcc00000001ff */
[----:B------:R-:W2:Y:S01]  /*6a30*/  @!P3 LDG.E R12, desc[UR10][R46.64] ;  /* 0x0000000a2e0cb981 */ /* 0x000ea2000c1e1900 */
[----:B------:R-:W-:Y:S02]  /*6a40*/  @!P6 IADD3.X R31, PT, PT, R5, R31, RZ, P1, !PT ;  /* 0x0000001f051fe210 */ /* 0x000fe40000ffe4ff */
[----:B------:R-:W-:-:S06]  /*6a50*/  MOV R5, RZ ;  /* 0x000000ff00057202 */ /* 0x000fcc0000000f00 */
[----:B------:R0:W3:Y:S01]  /*6a60*/  @!P3 LDG.E R5, desc[UR10][R44.64] ;  /* 0x0000000a2c05b981 */ /* 0x0000e2000c1e1900 */
[----:B------:R-:W-:-:S06]  /*6a70*/  HFMA2 R39, -RZ, RZ, 0, 0 ;  /* 0x00000000ff277431 */ /* 0x000fcc00000001ff */
[----:B------:R-:W4:Y:S01]  /*6a80*/  @!P5 LDG.E R39, desc[UR10][R40.64] ;  /* 0x0000000a2827d981 */ /* 0x000f22000c1e1900 */
[----:B0-----:R-:W-:-:S06]  /*6a90*/  HFMA2 R44, -RZ, RZ, 0, 0 ;  /* 0x00000000ff2c7431 */ /* 0x001fcc00000001ff */
[----:B------:R-:W4:Y:S04]  /*6aa0*/  @!P0 LDG.E R44, desc[UR10][R52.64] ;  /* 0x0000000a342c8981 */ /* 0x000f28000c1e1900 */
[----:B--2---:R0:W-:Y:S02]  /*6ab0*/  STL [R1+0x234], R12 ;  /* 0x0002340c01007387 */ /* 0x0041e40000100800 */
[----:B0-----:R-:W-:-:S06]  /*6ac0*/  MOV R12, RZ ;  /* 0x000000ff000c7202 */ /* 0x001fcc0000000f00 */
[----:B------:R-:W2:Y:S04]  /*6ad0*/  @!P0 LDG.E R12, desc[UR10][R50.64] ;  /* 0x0000000a320c8981 */ /* 0x000ea8000c1e1900 */
[----:B------:R-:W2:Y:S04]  /*6ae0*/  LDL.LU.64 R50, [R1+0x258] ;  /* 0x0002580001327983 */ /* 0x000ea80000300a00 */
[----:B---3--:R0:W-:Y:S02]  /*6af0*/  STL [R1+0x248], R5 ;  /* 0x0002480501007387 */ /* 0x0081e40000100800 */
[----:B0-----:R-:W-:-:S04]  /*6b00*/  IADD3 R5, PT, PT, R4, 0x1c0, RZ ;  /* 0x000001c004057810 */ /* 0x001fc80007ffe0ff */
[----:B------:R-:W-:Y:S02]  /*6b10*/  SHF.R.S32.HI R38, RZ, 0x1f, R5 ;  /* 0x0000001fff267819 */ /* 0x000fe40000011405 */
[----:B------:R-:W-:-:S04]  /*6b20*/  ISETP.GE.U32.AND P1, PT, R5, UR16, PT ;  /* 0x0000001005007c0c */ /* 0x000fc8000bf26070 */
[----:B------:R-:W-:Y:S01]  /*6b30*/  ISETP.GE.AND.EX P5, PT, R38, UR17, PT, P1 ;  /* 0x0000001126007c0c */ /* 0x000fe2000bfa6310 */
[----:B----4-:R0:W-:-:S12]  /*6b40*/  STL [R1+0x24c], R39 ;  /* 0x00024c2701007387 */ /* 0x0101d80000100800 */
[----:B0-----:R-:W-:Y:S02]  /*6b50*/  @!P5 MOV R39, R9 ;  /* 0x000000090027d202 */ /* 0x001fe40000000f00 */
[----:B------:R-:W-:-:S04]  /*6b60*/  LOP3.LUT R2, R2, 0xfffffffb, RZ, 0xc0, !PT ;  /* 0xfffffffb02027812 */ /* 0x000fc800078ec0ff */
[----:B------:R-:W-:-:S04]  /*6b70*/  @P6 LOP3.LUT R2, R2, 0x4, RZ, 0xfc, !PT ;  /* 0x0000000402026812 */ /* 0x000fc800078efcff */
[C---:B------:R-:W-:Y:S02]  /*6b80*/  LOP3.LUT P2, RZ, R2.reuse, 0x2000, RZ, 0xc0, !PT ;  /* 0x0000200002ff7812 */ /* 0x040fe4000784c0ff */
[----:B------:R-:W-:Y:S02]  /*6b90*/  LOP3.LUT P3, RZ, R2, 0x1000, RZ, 0xc0, !PT ;  /* 0x0000100002ff7812 */ /* 0x000fe4000786c0ff */
[----:B------:R-:W-:Y:S01]  /*6ba0*/  IADD3 R47, PT, PT, R4, 0x1c8, RZ ;  /* 0x000001c8042f7810 */ /* 0x000fe20007ffe0ff */
[----:B--2---:R0:W-:Y:S02]  /*6bb0*/  STL [R1+0x230], R12 ;  /* 0x0002300c01007387 */ /* 0x0041e40000100800 */
[----:B0-----:R-:W0:Y:S02]  /*6bc0*/  @!P5 LDC.64 R12, c[0x0][0x3f8] ;  /* 0x0000fe00ff0cdb82 */ /* 0x001e240000000a00 */
[----:B0-----:R-:W-:Y:S01]  /*6bd0*/  @!P5 IMAD R40, R38, R12, RZ ;  /* 0x0000000c2628d224 */ /* 0x001fe200078e02ff */
[----:B------:R-:W-:-:S03]  /*6be0*/  @!P5 MOV R38, R6 ;  /* 0x000000060026d202 */ /* 0x000fc60000000f00 */
[C---:B------:R-:W-:Y:S02]  /*6bf0*/  @!P5 IMAD R40, R5.reuse, R13, R40 ;  /* 0x0000000d0528d224 */ /* 0x040fe400078e0228 */
[----:B------:R-:W-:Y:S02]  /*6c00*/  @!P5 IMAD.WIDE.U32 R12, R5, R12, R38 ;  /* 0x0000000c050cd225 */ /* 0x000fe400078e0026 */
[----:B------:R-:W0:Y:S03]  /*6c10*/  @!P5 LDC.64 R38, c[0x0][0x3a0] ;  /* 0x0000e800ff26db82 */ /* 0x000e260000000a00 */
[----:B------:R-:W-:-:S05]  /*6c20*/  @!P5 IADD3 R5, PT, PT, R13, R40, RZ ;  /* 0x000000280d05d210 */ /* 0x000fca0007ffe0ff */
[----:B------:R-:W1:Y:S01]  /*6c30*/  @!P5 LDC.64 R40, c[0x0][0x398] ;  /* 0x0000e600ff28db82 */ /* 0x000e620000000a00 */
[C---:B------:R-:W-:Y:S02]  /*6c40*/  @!P5 SHF.L.U64.HI R5, R12.reuse, 0x1, R5 ;  /* 0x000000010c05d819 */ /* 0x040fe40000010205 */
[----:B------:R-:W-:-:S04]  /*6c50*/  @!P5 SHF.L.U32 R12, R12, 0x1, RZ ;  /* 0x000000010c0cd819 */ /* 0x000fc800000006ff */
[----:B0-----:R-:W-:-:S04]  /*6c60*/  @!P5 IADD3 R38, P1, PT, R12, R38, RZ ;  /* 0x000000260c26d210 */ /* 0x001fc80007f3e0ff */
[----:B------:R-:W-:Y:S02]  /*6c70*/  @!P5 IADD3.X R39, PT, PT, R5, R39, RZ, P1, !PT ;  /* 0x000000270527d210 */ /* 0x000fe40000ffe4ff */
[----:B-1----:R-:W-:Y:S02]  /*6c80*/  @!P5 IADD3 R40, P1, PT, R12, R40, RZ ;  /* 0x000000280c28d210 */ /* 0x002fe40007f3e0ff */
[----:B------:R-:W-:-:S06]  /*6c90*/  CS2R R12, SRZ ;  /* 0x00000000000c7805 */ /* 0x000fcc000001ff00 */
[----:B------:R-:W2:Y:S04]  /*6ca0*/  @!P2 LDG.E R12, desc[UR10][R50.64] ;  /* 0x0000000a320ca981 */ /* 0x000ea8000c1e1900 */
[----:B------:R0:W3:Y:S01]  /*6cb0*/  @!P3 LDG.E R13, desc[UR10][R36.64] ;  /* 0x0000000a240db981 */ /* 0x0000e2000c1e1900 */
[----:B------:R-:W-:Y:S02]  /*6cc0*/  @!P5 IADD3.X R41, PT, PT, R5, R41, RZ, P1, !PT ;  /* 0x000000290529d210 */ /* 0x000fe40000ffe4ff */
[----:B------:R-:W-:Y:S01]  /*6cd0*/  ISETP.GE.U32.AND P1, PT, R47, UR16, PT ;  /* 0x000000102f007c0c */ /* 0x000fe2000bf26070 */
[----:B------:R1:W-:Y:S02]  /*6ce0*/  STL [R1+0x220], R44 ;  /* 0x0002202c01007387 */ /* 0x0003e40000100800 */
[----:B-1----:R-:W-:-:S04]  /*6cf0*/  SHF.R.S32.HI R44, RZ, 0x1f, R47 ;  /* 0x0000001fff2c7819 */ /* 0x002fc8000001142f */
[----:B------:R-:W-:-:S13]  /*6d00*/  ISETP.GE.AND.EX P0, PT, R44, UR17, PT, P1 ;  /* 0x000000112c007c0c */ /* 0x000fda000bf06310 */
[----:B0-----:R-:W0:Y:S01]  /*6d10*/  @!P0 LDC.64 R36, c[0x0][0x3f8] ;  /* 0x0000fe00ff248b82 */ /* 0x001e220000000a00 */
        /* <DEDUP_REMOVED lines=10> */
[----:B------:R-:W-:Y:S02]  /*6dc0*/  MOV R51, R69 ;  /* 0x0000004500337202 */ /* 0x000fe40000000f00 */
[----:B------:R-:W-:Y:S02]  /*6dd0*/  MOV R69, R42 ;  /* 0x0000002a00457202 */ /* 0x000fe40000000f00 */
[----:B------:R-:W-:Y:S02]  /*6de0*/  MOV R52, R68 ;  /* 0x0000004400347202 */ /* 0x000fe40000000f00 */
[----:B------:R-:W-:Y:S02]  /*6df0*/  MOV R68, R43 ;  /* 0x0000002b00447202 */ /* 0x000fe40000000f00 */
[----:B0-----:R-:W-:-:S04]  /*6e00*/  @!P0 IADD3 R44, P1, PT, R47, R44, RZ ;  /* 0x0000002c2f2c8210 */ /* 0x001fc80007f3e0ff */
[----:B------:R-:W-:Y:S02]  /*6e10*/  @!P0 IADD3.X R45, PT, PT, R46, R45, RZ, P1, !PT ;  /* 0x0000002d2e2d8210 */ /* 0x000fe40000ffe4ff */
[----:B-1----:R-:W-:-:S04]  /*6e20*/  @!P0 IADD3 R42, P1, PT, R47, R36, RZ ;  /* 0x000000242f2a8210 */ /* 0x002fc80007f3e0ff */
[----:B------:R-:W-:Y:S02]  /*6e30*/  @!P0 IADD3.X R43, PT, PT, R46, R37, RZ, P1, !PT ;  /* 0x000000252e2b8210 */ /* 0x000fe40000ffe4ff */
[----:B------:R-:W4:Y:S04]  /*6e40*/  LDL.64 R46, [R1+0x268] ;  /* 0x00026800012e7983 */ /* 0x000f280000100a00 */
[----:B------:R0:W-:Y:S04]  /*6e50*/  @!P0 STL.64 [R1+0x288], R42 ;  /* 0x0002882a01008387 */ /* 0x0001e80000100a00 */
[----:B0-----:R-:W4:Y:S04]  /*6e60*/  LDL.LU.64 R42, [R1+0x710] ;  /* 0x00071000012a7983 */ /* 0x001f280000300a00 */
[----:B--2---:R-:W-:Y:S04]  /*6e70*/  STL [R1+0x4d8], R12 ;  /* 0x0004d80c01007387 */ /* 0x004fe80000100800 */
[----:B------:R-:W-:Y:S04]  /*6e80*/  STL [R1+0x4e0], R12 ;  /* 0x0004e00c01007387 */ /* 0x000fe80000100800 */
[----:B------:R-:W-:Y:S04]  /*6e90*/  STL [R1+0x550], R12 ;  /* 0x0005500c01007387 */ /* 0x000fe80000100800 */
[----:B------:R-:W-:Y:S04]  /*6ea0*/  STL [R1+0x58c], R12 ;  /* 0x00058c0c01007387 */ /* 0x000fe80000100800 */
[----:B------:R-:W-:Y:S04]  /*6eb0*/  STL [R1+0x594], R12 ;  /* 0x0005940c01007387 */ /* 0x000fe80000100800 */
[----:B---3--:R-:W-:Y:S04]  /*6ec0*/  STL [R1+0x4cc], R13 ;  /* 0x0004cc0d01007387 */ /* 0x008fe80000100800 */
[----:B------:R-:W-:Y:S04]  /*6ed0*/  STL [R1+0x4dc], R13 ;  /* 0x0004dc0d01007387 */ /* 0x000fe80000100800 */
[----:B------:R-:W-:Y:S04]  /*6ee0*/  STL [R1+0x4e4], R13 ;  /* 0x0004e40d01007387 */ /* 0x000fe80000100800 */
[----:B------:R-:W-:Y:S04]  /*6ef0*/  STL [R1+0x4ec], R13 ;  /* 0x0004ec0d01007387 */ /* 0x000fe80000100800 */
[----:B------:R0:W-:Y:S04]  /*6f00*/  STL [R1+0x5d4], R13 ;  /* 0x0005d40d01007387 */ /* 0x0001e80000100800 */
[----:B0-----:R-:W2:Y:S01]  /*6f10*/  LDL.64 R12, [R1+0x238] ;  /* 0x00023800010c7983 */ /* 0x001ea20000100a00 */
[----:B------:R-:W-:-:S06]  /*6f20*/  MOV R5, RZ ;  /* 0x000000ff00057202 */ /* 0x000fcc0000000f00 */
[----:B------:R-:W3:Y:S01]  /*6f30*/  @!P2 LDG.E R5, desc[UR10][R54.64] ;  /* 0x0000000a3605a981 */ /* 0x000ee2000c1e1900 */
[----:B------:R-:W-:Y:S02]  /*6f40*/  LOP3.LUT P2, RZ, R3, 0x8, RZ, 0xc0, !PT ;  /* 0x0000000803ff7812 */ /* 0x000fe4000784c0ff */
[----:B------:R-:W-:-:S06]  /*6f50*/  CS2R R36, SRZ ;  /* 0x0000000000247805 */ /* 0x000fcc000001ff00 */
[----:B----4-:R-:W4:Y:S05]  /*6f60*/  @!P3 LDG.E R36, desc[UR10][R46.64] ;  /* 0x0000000a2e24b981 */ /* 0x010f2a000c1e1900 */
[----:B------:R0:W4:Y:S02]  /*6f70*/  @!P2 LDG.E R37, desc[UR10][R42.64] ;  /* 0x0000000a2a25a981 */ /* 0x000124000c1e1900 */
[----:B0-----:R-:W-:Y:S02]  /*6f80*/  CS2R R42, SRZ ;  /* 0x00000000002a7805 */ /* 0x001fe4000001ff00 */
[----:B------:R-:W-:Y:S02]  /*6f90*/  LOP3.LUT R2, R2, 0xfffffffd, RZ, 0xc0, !PT ;  /* 0xfffffffd02027812 */ /* 0x000fe400078ec0ff */
[----:B------:R-:W-:-:S02]  /*6fa0*/  IADD3 R50, PT, PT, R4, 0x1d0, RZ ;  /* 0x000001d004327810 */ /* 0x000fc40007ffe0ff */
[----:B------:R-:W-:Y:S02]  /*6fb0*/  @P5 LOP3.LUT R2, R2, 0x2, RZ, 0xfc, !PT ;  /* 0x0000000202025812 */ /* 0x000fe400078efcff */
[----:B------:R-:W-:Y:S02]  /*6fc0*/  SHF.R.S32.HI R46, RZ, 0x1f, R50 ;  /* 0x0000001fff2e7819 */ /* 0x000fe40000011432 */
[----:B------:R-:W-:Y:S02]  /*6fd0*/  ISETP.GE.U32.AND P1, PT, R50, UR16, PT ;  /* 0x0000001032007c0c */ /* 0x000fe4000bf26070 */
[----:B------:R-:W-:Y:S02]  /*6fe0*/  LOP3.LUT P5, RZ, R2, 0x400, RZ, 0xc0, !PT ;  /* 0x0000040002ff7812 */ /* 0x000fe400078ac0ff */
[----:B------:R-:W-:-:S11]  /*6ff0*/  ISETP.GE.AND.EX P1, PT, R46, UR17, PT, P1 ;  /* 0x000000112e007c0c */ /* 0x000fd6000bf26310 */
[----:B------:R0:W4:Y:S02]  /*7000*/  @!P5 LDG.E R42, desc[UR10][R24.64] ;  /* 0x0000000a182ad981 */ /* 0x000124000c1e1900 */
[----:B0-----:R-:W0:Y:S02]  /*7010*/  @!P1 LDC.64 R24, c[0x0][0x3f8] ;  /* 0x0000fe00ff189b82 */ /* 0x001e240000000a00 */
[----:B--2---:R-:W2:Y:S04]  /*7020*/  @!P2 LDG.E R43, desc[UR10][R12.64] ;  /* 0x0000000a0c2ba981 */ /* 0x004ea8000c1e1900 */
[----:B------:R-:W2:Y:S01]  /*7030*/  LDL.64 R12, [R1+0x250] ;  /* 0x00025000010c7983 */ /* 0x000ea20000100a00 */
[----:B------:R-:W-:-:S03]  /*7040*/  @!P1 MOV R47, R9 ;  /* 0x00000009002f9202 */ /* 0x000fc60000000f00 */
[----:B---3--:R-:W-:Y:S04]  /*7050*/  STL [R1+0x4d4], R5 ;  /* 0x0004d40501007387 */ /* 0x008fe80000100800 */
[----:B------:R1:W-:Y:S02]  /*7060*/  STL [R1+0x578], R5 ;  /* 0x0005780501007387 */ /* 0x0003e40000100800 */
[----:B-1----:R-:W-:Y:S01]  /*7070*/  MOV R5, R51 ;  /* 0x0000003300057202 */ /* 0x002fe20000000f00 */
[----:B0-----:R-:W-:Y:S01]  /*7080*/  @!P1 IMAD R51, R46, R24, RZ ;  /* 0x000000182e339224 */ /* 0x001fe200078e02ff */
[----:B------:R-:W-:-:S03]  /*7090*/  @!P1 MOV R46, R6 ;  /* 0x00000006002e9202 */ /* 0x000fc60000000f00 */
[C---:B------:R-:W-:Y:S02]  /*70a0*/  @!P1 IMAD R51, R50.reuse, R25, R51 ;  /* 0x0000001932339224 */ /* 0x040fe400078e0233 */
[----:B------:R-:W-:Y:S02]  /*70b0*/  @!P1 IMAD.WIDE.U32 R46, R50, R24, R46 ;  /* 0x00000018322e9225 */ /* 0x000fe400078e002e */
[----:B------:R-:W0:Y:S03]  /*70c0*/  @!P1 LDC.64 R24, c[0x0][0x3a0] ;  /* 0x0000e800ff189b82 */ /* 0x000e260000000a00 */
[----:B------:R-:W-:-:S04]  /*70d0*/  @!P1 IADD3 R47, PT, PT, R47, R51, RZ ;  /* 0x000000332f2f9210 */ /* 0x000fc80007ffe0ff */
[C---:B------:R-:W-:Y:S02]  /*70e0*/  @!P1 SHF.L.U64.HI R47, R46.reuse, 0x1, R47 ;  /* 0x000000012e2f9819 */ /* 0x040fe4000001022f */
[----:B------:R-:W-:Y:S01]  /*70f0*/  @!P1 SHF.L.U32 R46, R46, 0x1, RZ ;  /* 0x000000012e2e9819 */ /* 0x000fe200000006ff */
[----:B----4-:R-:W-:Y:S04]  /*7100*/  STL [R1+0x4d0], R36 ;  /* 0x0004d02401007387 */ /* 0x010fe80000100800 */
[----:B------:R-:W-:Y:S04]  /*7110*/  STL [R1+0x4e8], R36 ;  /* 0x0004e82401007387 */ /* 0x000fe80000100800 */
[----:B------:R-:W-:Y:S04]  /*7120*/  STL [R1+0x4f0], R36 ;  /* 0x0004f02401007387 */ /* 0x000fe80000100800 */
[----:B------:R-:W-:Y:S04]  /*7130*/  STL [R1+0x4f8], R36 ;  /* 0x0004f82401007387 */ /* 0x000fe80000100800 */
[----:B------:R0:W-:Y:S04]  /*7140*/  STL [R1+0x530], R36 ;  /* 0x0005302401007387 */ /* 0x0001e80000100800 */
[----:B------:R-:W-:Y:S01]  /*7150*/  STL [R1+0x4c4], R37 ;  /* 0x0004c42501007387 */ /* 0x000fe20000100800 */
[----:B0-----:R-:W-:-:S03]  /*7160*/  @!P1 IADD3 R36, P2, PT, R46, R24, RZ ;  /* 0x000000182e249210 */ /* 0x001fc60007f5e0ff */
[----:B------:R-:W-:Y:S04]  /*7170*/  STL [R1+0x4f4], R37 ;  /* 0x0004f42501007387 */ /* 0x000fe80000100800 */
[----:B------:R-:W-:Y:S04]  /*7180*/  STL [R1+0x4fc], R37 ;  /* 0x0004fc2501007387 */ /* 0x000fe80000100800 */
[----:B------:R-:W-:Y:S04]  /*7190*/  STL [R1+0x504], R37 ;  /* 0x0005042501007387 */ /* 0x000fe80000100800 */
[----:B------:R-:W-:Y:S04]  /*71a0*/  STL [R1+0x538], R37 ;  /* 0x0005382501007387 */ /* 0x000fe80000100800 */
[----:B------:R-:W-:Y:S04]  /*71b0*/  STL [R1+0x540], R37 ;  /* 0x0005402501007387 */ /* 0x000fe80000100800 */
[----:B------:R0:W-:Y:S02]  /*71c0*/  STL [R1+0x548], R37 ;  /* 0x0005482501007387 */ /* 0x0001e40000100800 */
[----:B0-----:R-:W-:-:S02]  /*71d0*/  @!P1 IADD3.X R37, PT, PT, R47, R25, RZ, P2, !PT ;  /* 0x000000192f259210 */ /* 0x001fc400017fe4ff */
[----:B------:R-:W0:Y:S01]  /*71e0*/  @!P1 LDC.64 R24, c[0x0][0x398] ;  /* 0x0000e600ff189b82 */ /* 0x000e220000000a00 */
[----:B------:R-:W-:Y:S02]  /*71f0*/  LOP3.LUT P3, RZ, R3, 0x4, RZ, 0xc0, !PT ;  /* 0x0000000403ff7812 */ /* 0x000fe4000786c0ff */
[----:B------:R0:W-:Y:S02]  /*7200*/  @!P1 STL.64 [R1+0x268], R36 ;  /* 0x0002682401009387 */ /* 0x0001e40000100a00 */
[----:B0-----:R-:W-:Y:S01]  /*7210*/  @!P1 IADD3 R36, P2, PT, R46, R24, RZ ;  /* 0x000000182e249210 */ /* 0x001fe20007f5e0ff */
[----:B------:R-:W-:-:S03]  /*7220*/  HFMA2 R24, -RZ, RZ, 0, 0 ;  /* 0x00000000ff187431 */ /* 0x000fc600000001ff */
[----:B------:R-:W-:Y:S02]  /*7230*/  @!P1 IADD3.X R37, PT, PT, R47, R25, RZ, P2, !PT ;  /* 0x000000192f259210 */ /* 0x000fe400017fe4ff */
[----:B------:R-:W-:-:S06]  /*7240*/  MOV R25, RZ ;  /* 0x000000ff00197202 */ /* 0x000fcc0000000f00 */
[----:B------:R0:W3:Y:S01]  /*7250*/  @!P3 LDG.E R25, desc[UR10][R10.64] ;  /* 0x0000000a0a19b981 */ /* 0x0000e2000c1e1900 */
[----:B------:R-:W-:-:S04]  /*7260*/  IADD3 R46, PT, PT, R4, 0x1d8, RZ ;  /* 0x000001d8042e7810 */ /* 0x000fc80007ffe0ff */
[----:B------:R-:W-:Y:S02]  /*7270*/  SHF.R.S32.HI R47, RZ, 0x1f, R46 ;  /* 0x0000001fff2f7819 */ /* 0x000fe4000001142e */
[----:B------:R-:W-:-:S04]  /*7280*/  ISETP.GE.U32.AND P2, PT, R46, UR16, PT ;  /* 0x000000102e007c0c */ /* 0x000fc8000bf46070 */
[----:B------:R-:W-:Y:S02]  /*7290*/  ISETP.GE.AND.EX P2, PT, R47, UR17, PT, P2 ;  /* 0x000000112f007c0c */ /* 0x000fe4000bf46320 */
[----:B0-----:R-:W-:Y:S02]  /*72a0*/  CS2R R10, SRZ ;  /* 0x00000000000a7805 */ /* 0x001fe4000001ff00 */
[----:B------:R-:W-:-:S04]  /*72b0*/  LOP3.LUT R2, R2, 0xfffffffe, RZ, 0xc0, !PT ;  /* 0xfffffffe02027812 */ /* 0x000fc800078ec0ff */
[----:B------:R0:W4:Y:S01]  /*72c0*/  @!P3 LDG.E R10, desc[UR10][R16.64] ;  /* 0x0000000a100ab981 */ /* 0x000122000c1e1900 */
[----:B------:R-:W-:Y:S02]  /*72d0*/  LOP3.LUT R0, R0, 0x7fffffff, RZ, 0xc0, !PT ;  /* 0x7fffffff00007812 */ /* 0x000fe400078ec0ff */
[----:B------:R-:W-:Y:S02]  /*72e0*/  @P0 LOP3.LUT R2, R2, 0x1, RZ, 0xfc, !PT ;  /* 0x0000000102020812 */ /* 0x000fe400078efcff */
[----:B0-----:R-:W0:Y:S01]  /*72f0*/  @!P2 LDC.64 R16, c[0x0][0x3f8] ;  /* 0x0000fe00ff10ab82 */ /* 0x001e220000000a00 */
[----:B--2---:R-:W2:Y:S01]  /*7300*/  @!P5 LDG.E R24, desc[UR10][R12.64] ;  /* 0x0000000a0c18d981 */ /* 0x004ea2000c1e1900 */
[----:B------:R-:W-:-:S03]  /*7310*/  @P1 LOP3.LUT R0, R0, 0x80000000, RZ, 0xfc, !PT ;  /* 0x8000000000001812 */ /* 0x000fc600078efcff */
[----:B------:R1:W-:Y:S01]  /*7320*/  @!P1 STL.64 [R1+0x260], R36 ;  /* 0x0002602401009387 */ /* 0x0003e20000100a00 */
[----:B------:R-:W-:Y:S01]  /*7330*/  LOP3.LUT P1, RZ, R2, 0x100, RZ, 0xc0, !PT ;  /* 0x0000010002ff7812 */ /* 0x000fe2000782c0ff */
[----:B0-----:R-:W-:-:S04]  /*7340*/  @!P2 IMAD R47, R47, R16, RZ ;  /* 0x000000102f2fa224 */ /* 0x001fc800078e02ff */
[----:B------:R-:W-:-:S08]  /*7350*/  @!P2 IMAD R47, R46, R17, R47 ;  /* 0x000000112e2fa224 */ /* 0x000fd000078e022f */
[----:B------:R0:W4:Y:S02]  /*7360*/  @!P1 LDG.E R11, desc[UR10][R20.64] ;  /* 0x0000000a140b9981 */ /* 0x000124000c1e1900 */
[----:B0-----:R-:W-:Y:S02]  /*7370*/  @!P2 MOV R20, R6 ;  /* 0x000000060014a202 */ /* 0x001fe40000000f00 */
[----:B------:R-:W-:-:S03]  /*7380*/  @!P2 MOV R21, R9 ;  /* 0x000000090015a202 */ /* 0x000fc60000000f00 */
[----:B------:R-:W-:Y:S02]  /*7390*/  @!P2 IMAD.WIDE.U32 R20, R46, R16, R20 ;  /* 0x000000102e14a225 */ /* 0x000fe400078e0014 */
[----:B------:R-:W0:Y:S03]  /*73a0*/  @!P2 LDC.64 R16, c[0x0][0x3a0] ;  /* 0x0000e800ff10ab82 */ /* 0x000e260000000a00 */
[----:B------:R-:W-:-:S04]  /*73b0*/  @!P2 IADD3 R21, PT, PT, R21, R47, RZ ;  /* 0x0000002f1515a210 */ /* 0x000fc80007ffe0ff */
[C---:B------:R-:W-:Y:S02]  /*73c0*/  @!P2 SHF.L.U64.HI R21, R20.reuse, 0x1, R21 ;  /* 0x000000011415a819 */ /* 0x040fe40000010215 */
[----:B------:R-:W-:-:S04]  /*73d0*/  @!P2 SHF.L.U32 R20, R20, 0x1, RZ ;  /* 0x000000011414a819 */ /* 0x000fc800000006ff */
[----:B0-----:R-:W-:-:S04]  /*73e0*/  @!P2 IADD3 R50, P3, PT, R20, R16, RZ ;  /* 0x000000101432a210 */ /* 0x001fc80007f7e0ff */
[----:B------:R-:W-:Y:S02]  /*73f0*/  @!P2 IADD3.X R51, PT, PT, R21, R17, RZ, P3, !PT ;  /* 0x000000111533a210 */ /* 0x000fe40001ffe4ff */
[----:B------:R-:W0:Y:S01]  /*7400*/  @!P2 LDC.64 R16, c[0x0][0x398] ;  /* 0x0000e600ff10ab82 */ /* 0x000e220000000a00 */
[----:B------:R-:W-:Y:S02]  /*7410*/  LOP3.LUT P5, RZ, R2, 0x40, RZ, 0xc0, !PT ;  /* 0x0000004002ff7812 */ /* 0x000fe400078ac0ff */
[----:B0-----:R-:W-:-:S04]  /*7420*/  @!P2 IADD3 R12, P3, PT, R20, R16, RZ ;  /* 0x00000010140ca210 */ /* 0x001fc80007f7e0ff */
[----:B------:R-:W-:Y:S02]  /*7430*/  @!P2 IADD3.X R13, PT, PT, R21, R17, RZ, P3, !PT ;  /* 0x00000011150da210 */ /* 0x000fe40001ffe4ff */
[----:B------:R-:W-:-:S06]  /*7440*/  CS2R R20, SRZ ;  /* 0x0000000000147805 */ /* 0x000fcc000001ff00 */
[----:B------:R-:W4:Y:S04]  /*7450*/  @!P4 LDG.E R20, desc[UR10][R56.64] ;  /* 0x0000000a3814c981 */ /* 0x000f28000c1e1900 */
[----:B------:R-:W4:Y:S01]  /*7460*/  @!P5 LDG.E R21, desc[UR10][R28.64] ;  /* 0x0000000a1c15d981 */ /* 0x000f22000c1e1900 */
[----:B-1----:R-:W-:-:S03]  /*7470*/  MOV R36, R66 ;  /* 0x0000004200247202 */ /* 0x002fc60000000f00 */
        /* <DEDUP_REMOVED lines=20> */
[----:B---3--:R-:W-:Y:S01]  /*75c0*/  STL [R1+0x4a8], R25 ;  /* 0x0004a81901007387 */ /* 0x008fe20000100800 */
[----:B0-----:R-:W-:-:S04]  /*75d0*/  PRMT R42, RZ, 0x7610, R42 ;  /* 0x00007610ff2a7816 */ /* 0x001fc8000000002a */
[----:B------:R-:W-:Y:S02]  /*75e0*/  PRMT R53, R42, 0x7610, R53 ;  /* 0x000076102a357816 */ /* 0x000fe40000000035 */
[----:B------:R-:W-:Y:S02]  /*75f0*/  CS2R R16, SRZ ;  /* 0x0000000000107805 */ /* 0x000fe4000001ff00 */
[----:B------:R-:W-:-:S04]  /*7600*/  IADD3 R46, PT, PT, R4, 0x1e0, RZ ;  /* 0x000001e0042e7810 */ /* 0x000fc80007ffe0ff */
[----:B------:R-:W-:Y:S01]  /*7610*/  ISETP.GE.U32.AND P3, PT, R46, UR16, PT ;  /* 0x000000102e007c0c */ /* 0x000fe2000bf66070 */
[----:B------:R0:W3:Y:S04]  /*7620*/  @!P1 LDG.E R16, desc[UR10][R32.64] ;  /* 0x0000000a20109981 */ /* 0x0000e8000c1e1900 */
[----:B------:R1:W3:Y:S01]  /*7630*/  @!P4 LDG.E R17, desc[UR10][R48.64] ;  /* 0x0000000a3011c981 */ /* 0x0002e2000c1e1900 */
[----:B0-----:R-:W-:-:S04]  /*7640*/  SHF.R.S32.HI R32, RZ, 0x1f, R46 ;  /* 0x0000001fff207819 */ /* 0x001fc8000001142e */
[----:B------:R-:W-:-:S13]  /*7650*/  ISETP.GE.AND.EX P3, PT, R32, UR17, PT, P3 ;  /* 0x0000001120007c0c */ /* 0x000fda000bf66330 */
[----:B------:R-:W0:Y:S01]  /*7660*/  @!P3 LDC.64 R28, c[0x0][0x3f8] ;  /* 0x0000fe00ff1cbb82 */ /* 0x000e220000000a00 */
[----:B--2---:R-:W-:Y:S04]  /*7670*/  STL [R1+0x4ac], R24 ;  /* 0x0004ac1801007387 */ /* 0x004fe80000100800 */
[----:B------:R-:W-:Y:S04]  /*7680*/  STL.64 [R1+0x4b8], R24 ;  /* 0x0004b81801007387 */ /* 0x000fe80000100a00 */
        /* <DEDUP_REMOVED lines=13> */
[----:B------:R-:W2:Y:S04]  /*7760*/  LDL.LU R66, [R1+0x3dc] ;  /* 0x0003dc0001427983 */ /* 0x000ea80000300800 */
[----:B------:R1:W-:Y:S04]  /*7770*/  STL.S16 [R1+0x228], R42 ;  /* 0x0002282a01007387 */ /* 0x0003e80000100600 */
[----:B------:R-:W-:Y:S04]  /*7780*/  STL.S16 [R1+0x226], RZ ;  /* 0x000226ff01007387 */ /* 0x000fe80000100600 */
[----:B------:R0:W-:Y:S04]  /*7790*/  STL [R1+0x6a4], R24 ;  /* 0x0006a41801007387 */ /* 0x0001e80000100800 */
[----:B------:R-:W3:Y:S04]  /*77a0*/  LDL.LU R43, [R1+0x3d8] ;  /* 0x0003d800012b7983 */ /* 0x000ee80000300800 */
[----:B------:R-:W-:Y:S04]  /*77b0*/  STL.S16 [R1+0x22c], RZ ;  /* 0x00022cff01007387 */ /* 0x000fe80000100600 */
[----:B-1----:R-:W3:Y:S04]  /*77c0*/  LDL.LU.S16 R42, [R1+0x226] ;  /* 0x00022600012a7983 */ /* 0x002ee80000300600 */
[----:B0-----:R-:W3:Y:S01]  /*77d0*/  LDL.LU.S16 R24, [R1+0x22c] ;  /* 0x00022c0001187983 */ /* 0x001ee20000300600 */
[----:B------:R-:W-:Y:S01]  /*77e0*/  @!P3 IMAD R47, R32, R28, RZ ;  /* 0x0000001c202fb224 */ /* 0x000fe200078e02ff */
[----:B------:R-:W-:-:S02]  /*77f0*/  @!P3 MOV R32, R6 ;  /* 0x000000060020b202 */ /* 0x000fc40000000f00 */
[----:B------:R-:W-:Y:S01]  /*7800*/  @!P3 MOV R33, R9 ;  /* 0x000000090021b202 */ /* 0x000fe20000000f00 */
[C---:B------:R-:W-:Y:S02]  /*7810*/  @!P3 IMAD R47, R46.reuse, R29, R47 ;  /* 0x0000001d2e2fb224 */ /* 0x040fe400078e022f */
[----:B------:R-:W-:Y:S02]  /*7820*/  @!P3 IMAD.WIDE.U32 R32, R46, R28, R32 ;  /* 0x0000001c2e20b225 */ /* 0x000fe400078e0020 */
[----:B------:R-:W0:Y:S03]  /*7830*/  @!P3 LDC.64 R28, c[0x0][0x3a0] ;  /* 0x0000e800ff1cbb82 */ /* 0x000e260000000a00 */
[----:B------:R-:W-:-:S04]  /*7840*/  @!P3 IADD3 R33, PT, PT, R33, R47, RZ ;  /* 0x0000002f2121b210 */ /* 0x000fc80007ffe0ff */
[C---:B------:R-:W-:Y:S02]  /*7850*/  @!P3 SHF.L.U64.HI R33, R32.reuse, 0x1, R33 ;  /* 0x000000012021b819 */ /* 0x040fe40000010221 */
[----:B------:R-:W-:Y:S01]  /*7860*/  @!P3 SHF.L.U32 R32, R32, 0x1, RZ ;  /* 0x000000012020b819 */ /* 0x000fe200000006ff */
[----:B------:R0:W-:Y:S03]  /*7870*/  @!P2 STL.64 [R1+0x250], R12 ;  /* 0x0002500c0100a387 */ /* 0x0001e60000100a00 */
[----:B0-----:R-:W-:-:S04]  /*7880*/  @!P3 IADD3 R12, P4, PT, R32, R28, RZ ;  /* 0x0000001c200cb210 */ /* 0x001fc80007f9e0ff */
[----:B------:R-:W-:Y:S02]  /*7890*/  @!P3 IADD3.X R13, PT, PT, R33, R29, RZ, P4, !PT ;  /* 0x0000001d210db210 */ /* 0x000fe400027fe4ff */
[----:B------:R-:W0:Y:S03]  /*78a0*/  @!P3 LDC.64 R28, c[0x0][0x398] ;  /* 0x0000e600ff1cbb82 */ /* 0x000e260000000a00 */
[----:B------:R0:W-:Y:S01]  /*78b0*/  @!P3 STL.64 [R1+0x240], R12 ;  /* 0x0002400c0100b387 */ /* 0x0001e20000100a00 */
[----:B------:R-:W-:Y:S02]  /*78c0*/  IADD3 R48, PT, PT, R4, 0x1e8, RZ ;  /* 0x000001e804307810 */ /* 0x000fe40007ffe0ff */
[----:B------:R-:W-:Y:S02]  /*78d0*/  CS2R R46, SRZ ;  /* 0x00000000002e7805 */ /* 0x000fe4000001ff00 */
[----:B0-----:R-:W-:-:S04]  /*78e0*/  @!P3 IADD3 R12, P4, PT, R32, R28, RZ ;  /* 0x0000001c200cb210 */ /* 0x001fc80007f9e0ff */
[----:B------:R-:W-:Y:S02]  /*78f0*/  @!P3 IADD3.X R13, PT, PT, R33, R29, RZ, P4, !PT ;  /* 0x0000001d210db210 */ /* 0x000fe400027fe4ff */
[----:B------:R-:W-:Y:S02]  /*7900*/  CS2R R28, SRZ ;  /* 0x00000000001c7805 */ /* 0x000fe4000001ff00 */
[----:B------:R-:W-:Y:S02]  /*7910*/  SHF.R.S32.HI R32, RZ, 0x1f, R48 ;  /* 0x0000001fff207819 */ /* 0x000fe40000011430 */
[----:B------:R-:W-:Y:S02]  /*7920*/  ISETP.GE.U32.AND P4, PT, R48, UR16, PT ;  /* 0x0000001030007c0c */ /* 0x000fe4000bf86070 */
[----:B------:R-:W3:Y:S01]  /*7930*/  @!P5 LDG.E R28, desc[UR10][R58.64] ;  /* 0x0000000a3a1cd981 */ /* 0x000ee2000c1e1900 */
[----:B------:R-:W-:Y:S02]  /*7940*/  LOP3.LUT P5, RZ, R3, 0x2, RZ, 0xc0, !PT ;  /* 0x0000000203ff7812 */ /* 0x000fe400078ac0ff */
[----:B------:R-:W-:-:S11]  /*7950*/  ISETP.GE.AND.EX P4, PT, R32, UR17, PT, P4 ;  /* 0x0000001120007c0c */ /* 0x000fd6000bf86340 */
[----:B------:R0:W3:Y:S02]  /*7960*/  @!P5 LDG.E R47, desc[UR10][R14.64] ;  /* 0x0000000a0e2fd981 */ /* 0x0000e4000c1e1900 */
        /* <DEDUP_REMOVED lines=11> */
[----:B------:R-:W-:Y:S01]  /*7a20*/  LOP3.LUT R0, R0, 0xbfffffff, RZ, 0xc0, !PT ;  /* 0xbfffffff00007812 */ /* 0x000fe200078ec0ff */
[----:B------:R-:W-:Y:S03]  /*7a30*/  @!P3 STL.64 [R1+0x238], R12 ;  /* 0x0002380c0100b387 */ /* 0x000fe60000100a00 */
[----:B------:R-:W-:Y:S02]  /*7a40*/  @P3 LOP3.LUT R0, R0, 0x40000000, RZ, 0xfc, !PT ;  /* 0x4000000000003812 */ /* 0x000fe400078efcff */
[----:B------:R-:W-:Y:S01]  /*7a50*/  LOP3.LUT P3, RZ, R2, 0x8, RZ, 0xc0, !PT ;  /* 0x0000000802ff7812 */ /* 0x000fe2000786c0ff */
[----:B----4-:R-:W-:Y:S04]  /*7a60*/  STL [R1+0x484], R20 ;  /* 0x0004841401007387 */ /* 0x010fe80000100800 */
[----:B------:R4:W-:Y:S01]  /*7a70*/  STL.64 [R1+0x488], R20 ;  /* 0x0004881401007387 */ /* 0x0009e20000100a00 */
[----:B0-----:R-:W-:-:S03]  /*7a80*/  @!P4 IADD3 R14, P5, PT, R49, R14, RZ ;  /* 0x0000000e310ec210 */ /* 0x001fc60007fbe0ff */
[----:B------:R0:W-:Y:S01]  /*7a90*/  STL [R1+0x480], R21 ;  /* 0x0004801501007387 */ /* 0x0001e20000100800 */
[----:B------:R-:W-:Y:S02]  /*7aa0*/  @!P4 IADD3.X R15, PT, PT, R48, R15, RZ, P5, !PT ;  /* 0x0000000f300fc210 */ /* 0x000fe40002ffe4ff */
[----:B----4-:R-:W-:Y:S01]  /*7ab0*/  MOV R20, R50 ;  /* 0x0000003200147202 */ /* 0x010fe20000000f00 */
[----:B------:R-:W-:Y:S01]  /*7ac0*/  HFMA2 R50, -RZ, RZ, 0, 0 ;  /* 0x00000000ff327431 */ /* 0x000fe200000001ff */
[----:B0-----:R-:W-:Y:S02]  /*7ad0*/  MOV R21, R51 ;  /* 0x0000003300157202 */ /* 0x001fe40000000f00 */
[----:B-1----:R-:W-:Y:S02]  /*7ae0*/  @!P4 IADD3 R32, P5, PT, R49, R32, RZ ;  /* 0x000000203120c210 */ /* 0x002fe40007fbe0ff */
[----:B------:R-:W-:Y:S01]  /*7af0*/  IADD3 R51, PT, PT, R4, 0x1f0, RZ ;  /* 0x000001f004337810 */ /* 0x000fe20007ffe0ff */
[----:B------:R0:W4:Y:S01]  /*7b00*/  @!P3 LDG.E R50, desc[UR10][R22.64] ;  /* 0x0000000a1632b981 */ /* 0x000122000c1e1900 */
[----:B------:R-:W-:-:S02]  /*7b10*/  LOP3.LUT R0, R0, 0xdfffffff, RZ, 0xc0, !PT ;  /* 0xdfffffff00007812 */ /* 0x000fc400078ec0ff */
[----:B------:R-:W-:Y:S02]  /*7b20*/  @!P4 IADD3.X R33, PT, PT, R48, R33, RZ, P5, !PT ;  /* 0x000000213021c210 */ /* 0x000fe40002ffe4ff */
[----:B------:R-:W-:Y:S02]  /*7b30*/  ISETP.GE.U32.AND P5, PT, R51, UR16, PT ;  /* 0x0000001033007c0c */ /* 0x000fe4000bfa6070 */
[----:B------:R-:W-:Y:S02]  /*7b40*/  @P4 LOP3.LUT R0, R0, 0x20000000, RZ, 0xfc, !PT ;  /* 0x2000000000004812 */ /* 0x000fe400078efcff */
[----:B0-----:R-:W-:Y:S02]  /*7b50*/  SHF.R.S32.HI R22, RZ, 0x1f, R51 ;  /* 0x0000001fff167819 */ /* 0x001fe40000011433 */
[----:B------:R-:W-:Y:S02]  /*7b60*/  LOP3.LUT P4, RZ, R2, 0x10, RZ, 0xc0, !PT ;  /* 0x0000001002ff7812 */ /* 0x000fe4000788c0ff */
[----:B------:R-:W-:-:S02]  /*7b70*/  ISETP.GE.AND.EX P5, PT, R22, UR17, PT, P5 ;  /* 0x0000001116007c0c */ /* 0x000fc4000bfa6350 */
[----:B------:R-:W-:Y:S02]  /*7b80*/  CS2R R48, SRZ ;  /* 0x0000000000307805 */ /* 0x000fe4000001ff00 */
[----:B------:R-:W-:-:S04]  /*7b90*/  LOP3.LUT P1, RZ, R2, 0x20, RZ, 0xc0, !PT ;  /* 0x0000002002ff7812 */ /* 0x000fc8000782c0ff */
[----:B------:R-:W4:Y:S04]  /*7ba0*/  @!P3 LDG.E R49, desc[UR10][R34.64] ;  /* 0x0000000a2231b981 */ /* 0x000f28000c1e1900 */
[----:B------:R0:W4:Y:S01]  /*7bb0*/  @!P4 LDG.E R48, desc[UR10][R18.64] ;  /* 0x0000000a1230c981 */ /* 0x000122000c1e1900 */
[----:B------:R-:W-:-:S04]  /*7bc0*/  @!P5 MOV R23, R9 ;  /* 0x000000090017d202 */ /* 0x000fc80000000f00 */
[----:B------:R-:W4:Y:S04]  /*7bd0*/  @!P1 LDG.E R29, desc[UR10][R60.64] ;  /* 0x0000000a3c1d9981 */ /* 0x000f28000c1e1900 */
[----:B------:R-:W4:Y:S01]  /*7be0*/  @!P1 LDG.E R46, desc[UR10][R62.64] ;  /* 0x0000000a3e2e9981 */ /* 0x000f22000c1e1900 */
[----:B0-----:R-:W0:Y:S01]  /*7bf0*/  @!P5 LDC.64 R18, c[0x0][0x3f8] ;  /* 0x0000fe00ff12db82 */ /* 0x001e220000000a00 */
[----:B------:R-:W-:Y:S02]  /*7c00*/  CS2R R34, SRZ ;  /* 0x0000000000227805 */ /* 0x000fe4000001ff00 */
[----:B------:R-:W-:-:S04]  /*7c10*/  LOP3.LUT P1, RZ, R2, 0x2, RZ, 0xc0, !PT ;  /* 0x0000000202ff7812 */ /* 0x000fc8000782c0ff */
[----:B------:R0:W4:Y:S02]  /*7c20*/  @!P6 LDG.E R34, desc[UR10][R26.64] ;  /* 0x0000000a1a22e981 */ /* 0x000124000c1e1900 */
[----:B0-----:R-:W-:Y:S01]  /*7c30*/  @!P5 IMAD R26, R22, R18, RZ ;  /* 0x00000012161ad224 */ /* 0x001fe200078e02ff */
[----:B------:R-:W-:-:S03]  /*7c40*/  @!P5 MOV R22, R6 ;  /* 0x000000060016d202 */ /* 0x000fc60000000f00 */
[C---:B------:R-:W-:Y:S02]  /*7c50*/  @!P5 IMAD R26, R51.reuse, R19, R26 ;  /* 0x00000013331ad224 */ /* 0x040fe400078e021a */
[----:B------:R-:W-:-:S04]  /*7c60*/  @!P5 IMAD.WIDE.U32 R22, R51, R18, R22 ;  /* 0x000000123316d225 */ /* 0x000fc800078e0016 */
[----:B------:R-:W-:Y:S01]  /*7c70*/  HFMA2 R51, -RZ, RZ, 0, 0 ;  /* 0x00000000ff337431 */ /* 0x000fe200000001ff */
[----:B------:R-:W-:Y:S01]  /*7c80*/  PRMT R55, RZ, 0x7610, R55 ;  /* 0x00007610ff377816 */ /* 0x000fe20000000037 */
[----:B------:R-:W-:Y:S01]  /*7c90*/  STL.S16 [R1+0x224], RZ ;  /* 0x000224ff01007387 */ /* 0x000fe20000100600 */
[----:B------:R-:W-:Y:S01]  /*7ca0*/  MOV R12, R5 ;  /* 0x00000005000c7202 */ /* 0x000fe20000000f00 */
[----:B------:R-:W0:Y:S02]  /*7cb0*/  @!P5 LDC.64 R18, c[0x0][0x3a0] ;  /* 0x0000e800ff12db82 */ /* 0x000e240000000a00 */
[----:B------:R1:W4:Y:S02]  /*7cc0*/  @!P1 LDG.E R51, desc[UR10][R38.64] ;  /* 0x0000000a26339981 */ /* 0x000324000c1e1900 */
[----:B-1----:R-:W-:-:S06]  /*7cd0*/  HFMA2 R39, -RZ, RZ, 0, 0 ;  /* 0x00000000ff277431 */ /* 0x002fcc00000001ff */
[----:B------:R-:W4:Y:S01]  /*7ce0*/  @!P0 LDG.E R39, desc[UR10][R44.64] ;  /* 0x0000000a2c278981 */ /* 0x000f22000c1e1900 */
[----:B------:R-:W-:Y:S02]  /*7cf0*/  LOP3.LUT P0, RZ, R3, 0x1, RZ, 0xc0, !PT ;  /* 0x0000000103ff7812 */ /* 0x000fe4000780c0ff */
[----:B------:R-:W-:Y:S01]  /*7d00*/  PRMT R64, R55, 0x7610, R64 ;  /* 0x0000761037407816 */ /* 0x000fe20000000040 */
[----:B------:R-:W-:Y:S10]  /*7d10*/  STL.S16 [R1+0x22a], R55 ;  /* 0x00022a3701007387 */ /* 0x000ff40000100600 */
[----:B--2---:R-:W-:Y:S01]  /*7d20*/  @!P0 PRMT R64, R66, 0x7632, R64 ;  /* 0x0000763242408816 */ /* 0x004fe20000000040 */
[----:B------:R-:W-:Y:S04]  /*7d30*/  STL [R1+0x10], R66 ;  /* 0x0000104201007387 */ /* 0x000fe80000100800 */
[----:B------:R1:W-:Y:S01]  /*7d40*/  @!P0 STL.S16 [R1+0x22a], R64 ;  /* 0x00022a4001008387 */ /* 0x0003e20000100600 */
[----:B------:R-:W-:-:S02]  /*7d50*/  MOV R5, R67 ;  /* 0x0000004300057202 */ /* 0x000fc40000000f00 */
[----:B------:R-:W-:Y:S01]  /*7d60*/  MOV R67, R68 ;  /* 0x0000004400437202 */ /* 0x000fe20000000f00 */
[----:B------:R-:W-:Y:S04]  /*7d70*/  STL [R1+0x498], R11 ;  /* 0x0004980b01007387 */ /* 0x000fe80000100800 */
[----:B------:R-:W2:Y:S04]  /*7d80*/  LDL.LU R68, [R1+0x3d4] ;  /* 0x0003d40001447983 */ /* 0x000ea80000300800 */
[----:B-1----:R-:W4:Y:S01]  /*7d90*/  LDL.LU R64, [R1+0x708] ;  /* 0x0007080001407983 */ /* 0x002f220000300800 */
[----:B---3--:R-:W-:-:S03]  /*7da0*/  @!P0 PRMT R42, R43, 0x7632, R42 ;  /* 0x000076322b2a8816 */ /* 0x008fc6000000002a */
[----:B------:R-:W-:Y:S01]  /*7db0*/  STL.64 [R1+0x4a0], R10 ;  /* 0x0004a00a01007387 */ /* 0x000fe20000100a00 */
[----:B------:R-:W-:-:S03]  /*7dc0*/  @!P0 PRMT R24, R66, 0x7610, R24 ;  /* 0x0000761042188816 */ /* 0x000fc60000000018 */
[----:B------:R-:W-:Y:S04]  /*7dd0*/  STL [R1+0x56c], R11 ;  /* 0x00056c0b01007387 */ /* 0x000fe80000100800 */
[----:B------:R-:W3:Y:S04]  /*7de0*/  LDL.LU R66, [R1+0x704] ;  /* 0x0007040001427983 */ /* 0x000ee80000300800 */
[----:B------:R1:W-:Y:S01]  /*7df0*/  @!P0 STL.S16 [R1+0x226], R42 ;  /* 0x0002262a01008387 */ /* 0x0003e20000100600 */
[----:B------:R-:W-:Y:S02]  /*7e00*/  @!P5 IADD3 R26, PT, PT, R23, R26, RZ ;  /* 0x0000001a171ad210 */ /* 0x000fe40007ffe0ff */
[----:B------:R-:W-:Y:S01]  /*7e10*/  @!P5 SHF.L.U32 R27, R22, 0x1, RZ ;  /* 0x00000001161bd819 */ /* 0x000fe200000006ff */
[----:B------:R-:W-:Y:S01]  /*7e20*/  STL [R1+0x588], R11 ;  /* 0x0005880b01007387 */ /* 0x000fe20000100800 */
[----:B------:R-:W-:-:S03]  /*7e30*/  LOP3.LUT R0, R0, 0xf7ffffff, RZ, 0xc0, !PT ;  /* 0xf7ffffff00007812 */ /* 0x000fc600078ec0ff */
[----:B------:R-:W-:Y:S04]  /*7e40*/  STL [R1+0x59c], R11 ;  /* 0x00059c0b01007387 */ /* 0x000fe80000100800 */
[----:B-1----:R-:W3:Y:S01]  /*7e50*/  LDL.S16 R42, [R1+0x224] ;  /* 0x00022400012a7983 */ /* 0x002ee20000100600 */
[----:B------:R-:W-:Y:S02]  /*7e60*/  @!P5 SHF.L.U64.HI R26, R22, 0x1, R26 ;  /* 0x00000001161ad819 */ /* 0x000fe4000001021a */
[----:B------:R-:W1:Y:S01]  /*7e70*/  @!P5 LDC.64 R22, c[0x0][0x398] ;  /* 0x0000e600ff16db82 */ /* 0x000e620000000a00 */
[----:B0-----:R-:W-:Y:S01]  /*7e80*/  @!P5 IADD3 R18, P6, PT, R27, R18, RZ ;  /* 0x000000121b12d210 */ /* 0x001fe20007fde0ff */
[----:B------:R-:W-:Y:S03]  /*7e90*/  STL [R1+0x5a4], R11 ;  /* 0x0005a40b01007387 */ /* 0x000fe60000100800 */
[----:B------:R-:W-:Y:S01]  /*7ea0*/  @!P5 IADD3.X R19, PT, PT, R26, R19, RZ, P6, !PT ;  /* 0x000000131a13d210 */ /* 0x000fe200037fe4ff */
[----:B------:R-:W-:Y:S01]  /*7eb0*/  STL [R1+0x5ac], R11 ;  /* 0x0005ac0b01007387 */ /* 0x000fe20000100800 */
[----:B------:R-:W-:-:S03]  /*7ec0*/  @P5 LOP3.LUT R0, R0, 0x8000000, RZ, 0xfc, !PT ;  /* 0x0800000000005812 */ /* 0x000fc600078efcff */
[----:B------:R-:W-:Y:S04]  /*7ed0*/  STL [R1+0x5b4], R11 ;  /* 0x0005b40b01007387 */ /* 0x000fe80000100800 */
[----:B------:R-:W-:Y:S04]  /*7ee0*/  STL [R1+0x5dc], R11 ;  /* 0x0005dc0b01007387 */ /* 0x000fe80000100800 */
[----:B------:R-:W-:Y:S04]  /*7ef0*/  STL [R1+0x60c], R11 ;  /* 0x00060c0b01007387 */ /* 0x000fe80000100800 */
[----:B------:R-:W-:Y:S01]  /*7f00*/  STL [R1+0x654], R11 ;  /* 0x0006540b01007387 */ /* 0x000fe20000100800 */
[----:B-1----:R-:W-:-:S03]  /*7f10*/  @!P5 IADD3 R22, P6, PT, R27, R22, RZ ;  /* 0x000000161b16d210 */ /* 0x002fc60007fde0ff */
[----:B------:R-:W-:Y:S01]  /*7f20*/  STL [R1+0x67c], R11 ;  /* 0x00067c0b01007387 */ /* 0x000fe20000100800 */
[----:B------:R-:W-:Y:S02]  /*7f30*/  @!P5 IADD3.X R23, PT, PT, R26, R23, RZ, P6, !PT ;  /* 0x000000171a17d210 */ /* 0x000fe400037fe4ff */
[----:B------:R-:W-:Y:S01]  /*7f40*/  LOP3.LUT P5, RZ, R2, 0x4, RZ, 0xc0, !PT ;  /* 0x0000000402ff7812 */ /* 0x000fe200078ac0ff */
[----:B------:R-:W-:Y:S01]  /*7f50*/  STL [R1+0x6c4], R11 ;  /* 0x0006c40b01007387 */ /* 0x000fe20000100800 */
[----:B------:R-:W-:Y:S02]  /*7f60*/  LOP3.LUT R0, R0, 0xefffffff, RZ, 0xc0, !PT ;  /* 0xefffffff00007812 */ /* 0x000fe400078ec0ff */
[----:B------:R-:W-:Y:S01]  /*7f70*/  MOV R13, R69 ;  /* 0x00000045000d7202 */ /* 0x000fe20000000f00 */
[----:B------:R-:W-:Y:S04]  /*7f80*/  STL.S16 [R1+0x21c], RZ ;  /* 0x00021cff01007387 */ /* 0x000fe80000100600 */
[----:B------:R-:W3:Y:S04]  /*7f90*/  LDL.LU R69, [R1+0x3d0] ;  /* 0x0003d00001457983 */ /* 0x000ee80000300800 */
[----:B------:R-:W-:Y:S01]  /*7fa0*/  @P5 LOP3.LUT R0, R0, 0x10000000, RZ, 0xfc, !PT ;  /* 0x1000000000005812 */ /* 0x000fe200078efcff */
[----:B------:R0:W3:Y:S03]  /*7fb0*/  @!P5 LDG.E R35, desc[UR10][R30.64] ;  /* 0x0000000a1e23d981 */ /* 0x0000e6000c1e1900 */
[----:B------:R-:W-:Y:S01]  /*7fc0*/  LOP3.LUT P5, RZ, R0, 0x1000000, RZ, 0xc0, !PT ;  /* 0x0100000000ff7812 */ /* 0x000fe200078ac0ff */
[----:B------:R1:W-:Y:S01]  /*7fd0*/  STL [R1+0x110], R43 ;  /* 0x0001102b01007387 */ /* 0x0003e20000100800 */
[----:B------:R-:W-:-:S03]  /*7fe0*/  @!P0 PRMT R53, R43, 0x7610, R53 ;  /* 0x000076102b358816 */ /* 0x000fc60000000035 */
[----:B------:R-:W-:Y:S01]  /*7ff0*/  STL.S16 [R1+0x284], RZ ;  /* 0x000284ff01007387 */ /* 0x000fe20000100600 */
[----:B------:R-:W-:Y:S02]  /*8000*/  MOV R37, R52 ;  /* 0x0000003400257202 */ /* 0x000fe40000000f00 */
[----:B------:R-:W-:Y:S01]  /*8010*/  MOV R38, RZ ;  /* 0x000000ff00267202 */ /* 0x000fe20000000f00 */
[----:B------:R-:W-:Y:S04]  /*8020*/  STL.S16 [R1+0x218], RZ ;  /* 0x000218ff01007387 */ /* 0x000fe80000100600 */
        /* <DEDUP_REMOVED lines=11> */
[----:B------:R-:W-:Y:S04]  /*80e0*/  STL.S16 [R1+0x2a0], RZ ;  /* 0x0002a0ff01007387 */ /* 0x000fe80000100600 */
[----:B------:R-:W-:Y:S04]  /*80f0*/  STL.S16 [R1+0x274], RZ ;  /* 0x000274ff01007387 */ /* 0x000fe80000100600 */
        /* <DEDUP_REMOVED lines=18> */
[----:B------:R-:W-:Y:S01]  /*8220*/  STL.S16 [R1+0x210], RZ ;  /* 0x000210ff01007387 */ /* 0x000fe20000100600 */
[----:B------:R-:W-:-:S02]  /*8230*/  PRMT R58, R58, 0x5410, RZ ;  /* 0x000054103a3a7816 */ /* 0x000fc400000000ff */
[----:B------:R-:W-:Y:S01]  /*8240*/  PRMT R61, R61, 0x5410, RZ ;  /* 0x000054103d3d7816 */ /* 0x000fe200000000ff */
[----:B-1----:R-:W3:Y:S04]  /*8250*/  LDL.LU R43, [R1+0x3c8] ;  /* 0x0003c800012b7983 */ /* 0x002ee80000300800 */
[----:B------:R-:W3:Y:S01]  /*8260*/  LDL.LU R55, [R1+0x70c] ;  /* 0x00070c0001377983 */ /* 0x000ee20000300800 */
[----:B----4-:R-:W-:-:S03]  /*8270*/  PRMT R64, RZ, 0x7610, R64 ;  /* 0x00007610ff407816 */ /* 0x010fc60000000040 */
[----:B--2---:R1:W-:Y:S01]  /*8280*/  STL [R1+0x14], R68 ;  /* 0x0000144401007387 */ /* 0x0043e20000100800 */
[----:B---3--:R-:W-:-:S03]  /*8290*/  @!P5 PRMT R42, R68, 0x7610, R42 ;  /* 0x00007610442ad816 */ /* 0x008fc6000000002a */
[----:B------:R2:W3:Y:S01]  /*82a0*/  @!P1 LDG.E R38, desc[UR10][R40.64] ;  /* 0x0000000a28269981 */ /* 0x0004e2000c1e1900 */
[----:B------:R-:W-:-:S04]  /*82b0*/  PRMT R66, R64, 0x7610, R66 ;  /* 0x0000761040427816 */ /* 0x000fc80000000042 */
[----:B------:R-:W-:Y:S02]  /*82c0*/  @!P5 PRMT R66, R68, 0x7632, R66 ;  /* 0x000076324442d816 */ /* 0x000fe40000000042 */
[----:B-1----:R-:W4:Y:S01]  /*82d0*/  LDL.LU R68, [R1+0x6f4] ;  /* 0x0006f40001447983 */ /* 0x002f220000300800 */
[----:B------:R-:W-:-:S05]  /*82e0*/  PRMT R11, RZ, 0x7610, R11 ;  /* 0x00007610ff0b7816 */ /* 0x000fca000000000b */
[----:B------:R1:W-:Y:S01]  /*82f0*/  STL.S16 [R1+0x21e], R11 ;  /* 0x00021e0b01007387 */ /* 0x0003e20000100600 */
[----:B----4-:R-:W-:-:S03]  /*8300*/  PRMT R68, R11, 0x7610, R68 ;  /* 0x000076100b447816 */ /* 0x010fc60000000044 */
[----:B-1----:R-:W4:Y:S01]  /*8310*/  LDL.S16 R11, [R1+0x21c] ;  /* 0x00021c00010b7983 */ /* 0x002f220000100600 */
[----:B------:R-:W-:-:S03]  /*8320*/  @!P5 PRMT R68, R69, 0x7610, R68 ;  /* 0x000076104544d816 */ /* 0x000fc60000000044 */
[----:B------:R-:W-:Y:S04]  /*8330*/  STL [R1+0x114], R69 ;  /* 0x0001144501007387 */ /* 0x000fe80000100800 */
[----:B------:R1:W-:Y:S04]  /*8340*/  @!P5 STL.S16 [R1+0x21e], R68 ;  /* 0x00021e440100d387 */ /* 0x0003e80000100600 */
[----:B-1----:R-:W2:Y:S01]  /*8350*/  LDL.LU R68, [R1+0x6f0] ;  /* 0x0006f00001447983 */ /* 0x002ea20000300800 */
[----:B----4-:R-:W-:-:S03]  /*8360*/  @!P5 PRMT R11, R69, 0x7632, R11 ;  /* 0x00007632450bd816 */ /* 0x010fc6000000000b */
[----:B------:R-:W4:Y:S01]  /*8370*/  LDL.LU R69, [R1+0x6ec] ;  /* 0x0006ec0001457983 */ /* 0x000f220000300800 */
[----:B------:R-:W-:-:S04]  /*8380*/  IADD3 R52, PT, PT, R4, 0x1f8, RZ ;  /* 0x000001f804347810 */ /* 0x000fc80007ffe0ff */
[----:B0-----:R-:W-:Y:S02]  /*8390*/  SHF.R.S32.HI R30, RZ, 0x1f, R52 ;  /* 0x0000001fff1e7819 */ /* 0x001fe40000011434 */
        /* <DEDUP_REMOVED lines=8> */
[----:B------:R-:W0:Y:S01]  /*8420*/  @!P6 LDC.64 R26, c[0x0][0x3a0] ;  /* 0x0000e800ff1aeb82 */ /* 0x000e220000000a00 */
[----:B----4-:R-:W-:-:S04]  /*8430*/  PRMT R69, RZ, 0x7610, R69 ;  /* 0x00007610ff457816 */ /* 0x010fc80000000045 */
[----:B--2---:R-:W-:Y:S01]  /*8440*/  PRMT R68, R69, 0x7610, R68 ;  /* 0x0000761045447816 */ /* 0x004fe20000000044 */
[----:B------:R1:W-:Y:S04]  /*8450*/  STL.S16 [R1+0x276], R69 ;  /* 0x0002764501007387 */ /* 0x0003e80000100600 */
[----:B-1----:R-:W2:Y:S01]  /*8460*/  LDL.LU.S16 R69, [R1+0x284] ;  /* 0x0002840001457983 */ /* 0x002ea20000300600 */
[----:B------:R-:W-:Y:S02]  /*8470*/  @!P6 IADD3 R3, PT, PT, R31, R3, RZ ;  /* 0x000000031f03e210 */ /* 0x000fe40007ffe0ff */
[C---:B------:R-:W-:Y:S02]  /*8480*/  @!P6 SHF.L.U32 R40, R30.reuse, 0x1, RZ ;  /* 0x000000011e28e819 */ /* 0x040fe400000006ff */
[----:B------:R-:W-:-:S02]  /*8490*/  @!P6 SHF.L.U64.HI R3, R30, 0x1, R3 ;  /* 0x000000011e03e819 */ /* 0x000fc40000010203 */
[----:B------:R-:W1:Y:S01]  /*84a0*/  @!P6 LDC.64 R30, c[0x0][0x398] ;  /* 0x0000e600ff1eeb82 */ /* 0x000e620000000a00 */
[----:B0-----:R-:W-:-:S04]  /*84b0*/  @!P6 IADD3 R26, P1, PT, R40, R26, RZ ;  /* 0x0000001a281ae210 */ /* 0x001fc80007f3e0ff */
[----:B------:R-:W-:Y:S02]  /*84c0*/  @!P6 IADD3.X R27, PT, PT, R3, R27, RZ, P1, !PT ;  /* 0x0000001b031be210 */ /* 0x000fe40000ffe4ff */
[----:B------:R-:W-:Y:S02]  /*84d0*/  LOP3.LUT P3, RZ, R0, 0x400000, RZ, 0xc0, !PT ;  /* 0x0040000000ff7812 */ /* 0x000fe4000786c0ff */
[----:B-1----:R-:W-:-:S04]  /*84e0*/  @!P6 IADD3 R30, P1, PT, R40, R30, RZ ;  /* 0x0000001e281ee210 */ /* 0x002fc80007f3e0ff */
[----:B------:R-:W-:Y:S02]  /*84f0*/  @!P6 IADD3.X R31, PT, PT, R3, R31, RZ, P1, !PT ;  /* 0x0000001f031fe210 */ /* 0x000fe40000ffe4ff */
[C---:B------:R-:W-:Y:S02]  /*8500*/  LOP3.LUT P1, RZ, R0.reuse, 0x200000, RZ, 0xc0, !PT ;  /* 0x0020000000ff7812 */ /* 0x040fe4000782c0ff */
[----:B------:R-:W-:-:S04]  /*8510*/  LOP3.LUT R0, R0, 0xfbffffff, RZ, 0xc0, !PT ;  /* 0xfbffffff00007812 */ /* 0x000fc800078ec0ff */
[----:B------:R-:W-:-:S04]  /*8520*/  @P6 LOP3.LUT R0, R0, 0x4000000, RZ, 0xfc, !PT ;  /* 0x0400000000006812 */ /* 0x000fc800078efcff */
[----:B------:R-:W-:-:S13]  /*8530*/  LOP3.LUT P6, RZ, R0, 0x800000, RZ, 0xc0, !PT ;  /* 0x0080000000ff7812 */ /* 0x000fda00078cc0ff */
[----:B--2---:R-:W-:-:S05]  /*8540*/  @!P6 PRMT R69, R43, 0x7632, R69 ;  /* 0x000076322b45e816 */ /* 0x004fca0000000045 */
[----:B------:R0:W-:Y:S04]  /*8550*/  @!P6 STL.S16 [R1+0x284], R69 ;  /* 0x000284450100e387 */ /* 0x0001e80000100600 */
[----:B0-----:R-:W2:Y:S01]  /*8560*/  LDL.LU R69, [R1+0x6e0] ;  /* 0x0006e00001457983 */ /* 0x001ea20000300800 */
[----:B------:R-:W-:-:S03]  /*8570*/  @!P6 PRMT R68, R43, 0x7610, R68 ;  /* 0x000076102b44e816 */ /* 0x000fc60000000044 */
[----:B------:R-:W-:Y:S04]  /*8580*/  STL [R1+0x118], R43 ;  /* 0x0001182b01007387 */ /* 0x000fe80000100800 */
[----:B------:R0:W-:Y:S04]  /*8590*/  @!P5 STL.S16 [R1+0x224], R42 ;  /* 0x0002242a0100d387 */ /* 0x0001e80000100600 */
[----:B0-----:R-:W4:Y:S01]  /*85a0*/  LDL.LU R42, [R1+0x3c4] ;  /* 0x0003c400012a7983 */ /* 0x001f220000300800 */
[----:B--2---:R-:W-:-:S03]  /*85b0*/  MOV R43, R69 ;  /* 0x00000045002b7202 */ /* 0x004fc60000000f00 */
[----:B------:R-:W4:Y:S04]  /*85c0*/  LDL.S16 R69, [R1+0x218] ;  /* 0x0002180001457983 */ /* 0x000f280000100600 */
[----:B------:R0:W-:Y:S04]  /*85d0*/  @!P6 STL.S16 [R1+0x276], R68 ;  /* 0x000276440100e387 */ /* 0x0001e80000100600 */
[----:B------:R-:W-:Y:S04]  /*85e0*/  STL.S16 [R1+0x21a], R64 ;  /* 0x00021a4001007387 */ /* 0x000fe80000100600 */
[----:B0-----:R-:W2:Y:S04]  /*85f0*/  LDL.LU R68, [R1+0x6e4] ;  /* 0x0006e40001447983 */ /* 0x001ea80000300800 */
[----:B------:R0:W-:Y:S01]  /*8600*/  @!P5 STL.S16 [R1+0x21a], R66 ;  /* 0x00021a420100d387 */ /* 0x0001e20000100600 */
[----:B------:R-:W-:-:S03]  /*8610*/  PRMT R16, RZ, 0x7610, R16 ;  /* 0x00007610ff107816 */ /* 0x000fc60000000010 */
[----:B------:R1:W-:Y:S04]  /*8620*/  @!P5 STL.S16 [R1+0x21c], R11 ;  /* 0x00021c0b0100d387 */ /* 0x0003e80000100600 */
[----:B------:R3:W-:Y:S04]  /*8630*/  @!P0 STL.S16 [R1+0x22c], R24 ;  /* 0x00022c1801008387 */ /* 0x0007e80000100600 */
[----:B0-----:R-:W2:Y:S04]  /*8640*/  LDL.LU R66, [R1+0x6f8] ;  /* 0x0006f80001427983 */ /* 0x001ea80000300800 */
[----:B-1----:R-:W2:Y:S04]  /*8650*/  LDL.LU R11, [R1+0x3c0] ;  /* 0x0003c000010b7983 */ /* 0x002ea80000300800 */
[----:B------:R-:W2:Y:S01]  /*8660*/  LDL.LU R64, [R1+0x6fc] ;  /* 0x0006fc0001407983 */ /* 0x000ea20000300800 */
[----:B----4-:R-:W-:-:S03]  /*8670*/  @!P3 PRMT R69, R42, 0x7610, R69 ;  /* 0x000076102a45b816 */ /* 0x010fc60000000045 */
[----:B------:R-:W-:Y:S04]  /*8680*/  STL.S16 [R1+0x22e], R16 ;  /* 0x00022e1001007387 */ /* 0x000fe80000100600 */
[----:B------:R0:W-:Y:S04]  /*8690*/  @!P3 STL.S16 [R1+0x218], R69 ;  /* 0x000218450100b387 */ /* 0x0001e80000100600 */
[----:B---3--:R-:W3:Y:S04]  /*86a0*/  LDL.LU R24, [R1+0x3cc] ;  /* 0x0003cc0001187983 */ /* 0x008ee80000300800 */
[----:B0-----:R-:W4:Y:S01]  /*86b0*/  LDL.LU R69, [R1+0x6dc] ;  /* 0x0006dc0001457983 */ /* 0x001f220000300800 */
[----:B--2---:R-:W-:-:S03]  /*86c0*/  PRMT R66, R16, 0x7610, R66 ;  /* 0x0000761010427816 */ /* 0x004fc60000000042 */
[----:B------:R-:W3:Y:S01]  /*86d0*/  LDL.LU.S16 R16, [R1+0x274] ;  /* 0x0002740001107983 */ /* 0x000ee20000300600 */
[----:B----4-:R-:W-:-:S04]  /*86e0*/  PRMT R69, RZ, 0x7610, R69 ;  /* 0x00007610ff457816 */ /* 0x010fc80000000045 */
[----:B------:R-:W-:Y:S01]  /*86f0*/  PRMT R68, R69, 0x7610, R68 ;  /* 0x0000761045447816 */ /* 0x000fe20000000044 */
[----:B------:R0:W-:Y:S04]  /*8700*/  STL.S16 [R1+0x286], R69 ;  /* 0x0002864501007387 */ /* 0x0001e80000100600 */
[----:B0-----:R-:W2:Y:S01]  /*8710*/  LDL.LU.S16 R69, [R1+0x2a0] ;  /* 0x0002a00001457983 */ /* 0x001ea20000300600 */
[----:B------:R-:W-:Y:S02]  /*8720*/  @!P3 PRMT R68, R11, 0x7610, R68 ;  /* 0x000076100b44b816 */ /* 0x000fe40000000044 */
[----:B------:R-:W-:Y:S02]  /*8730*/  PRMT R64, R64, 0x5410, RZ ;  /* 0x0000541040407816 */ /* 0x000fe400000000ff */
[----:B---3--:R-:W-:Y:S01]  /*8740*/  @!P6 PRMT R16, R24, 0x7632, R16 ;  /* 0x000076321810e816 */ /* 0x008fe20000000010 */
[----:B------:R0:W-:Y:S01]  /*8750*/  @!P3 STL.S16 [R1+0x286], R68 ;  /* 0x000286440100b387 */ /* 0x0001e20000100600 */
[----:B------:R-:W-:-:S03]  /*8760*/  @!P3 PRMT R64, R64, 0x7610, R42 ;  /* 0x000076104040b816 */ /* 0x000fc6000000002a */
[----:B------:R1:W-:Y:S04]  /*8770*/  STL [R1+0x1c], R42 ;  /* 0x00001c2a01007387 */ /* 0x0003e80000100800 */
[----:B0-----:R-:W3:Y:S04]  /*8780*/  LDL.LU R68, [R1+0x6d8] ;  /* 0x0006d80001447983 */ /* 0x001ee80000300800 */
[----:B-1----:R-:W4:Y:S01]  /*8790*/  LDL.LU R42, [R1+0x3b4] ;  /* 0x0003b400012a7983 */ /* 0x002f220000300800 */
[----:B------:R-:W-:-:S03]  /*87a0*/  PRMT R25, RZ, 0x7610, R25 ;  /* 0x00007610ff197816 */ /* 0x000fc60000000019 */
[----:B------:R0:W-:Y:S01]  /*87b0*/  @!P6 STL.S16 [R1+0x274], R16 ;  /* 0x000274100100e387 */ /* 0x0001e20000100600 */
[----:B------:R-:W-:Y:S02]  /*87c0*/  @!P6 PRMT R66, R24, 0x7610, R66 ;  /* 0x000076101842e816 */ /* 0x000fe40000000042 */
[----:B------:R-:W-:Y:S01]  /*87d0*/  PRMT R10, R25, 0x7610, R10 ;  /* 0x00007610190a7816 */ /* 0x000fe2000000000a */
[----:B0-----:R-:W4:Y:S04]  /*87e0*/  LDL.LU R16, [R1+0x3bc] ;  /* 0x0003bc0001107983 */ /* 0x001f280000300800 */
[----:B------:R0:W-:Y:S04]  /*87f0*/  STL [R1+0x18], R24 ;  /* 0x0000181801007387 */ /* 0x0001e80000100800 */
[----:B------:R1:W-:Y:S04]  /*8800*/  STL.S16 [R1+0x214], R25 ;  /* 0x0002141901007387 */ /* 0x0003e80000100600 */
[----:B0-----:R-:W4:Y:S04]  /*8810*/  LDL.LU R24, [R1+0x3b8] ;  /* 0x0003b80001187983 */ /* 0x001f280000300800 */
[----:B-1----:R-:W4:Y:S01]  /*8820*/  LDL.LU.S16 R25, [R1+0x210] ;  /* 0x0002100001197983 */ /* 0x002f220000300600 */
[----:B--2---:R-:W-:-:S05]  /*8830*/  @!P3 PRMT R69, R11, 0x7632, R69 ;  /* 0x000076320b45b816 */ /* 0x004fca0000000045 */
[----:B------:R0:W-:Y:S04]  /*8840*/  @!P3 STL.S16 [R1+0x2a0], R69 ;  /* 0x0002a0450100b387 */ /* 0x0001e80000100600 */
[----:B0-----:R-:W2:Y:S01]  /*8850*/  LDL.LU R69, [R1+0x6d4] ;  /* 0x0006d40001457983 */ /* 0x001ea20000300800 */
[----:B------:R-:W-:Y:S02]  /*8860*/  LOP3.LUT P5, RZ, R0, 0x100000, RZ, 0xc0, !PT ;  /* 0x0010000000ff7812 */ /* 0x000fe400078ac0ff */
[----:B---3--:R-:W-:Y:S01]  /*8870*/  PRMT R68, RZ, 0x7610, R68 ;  /* 0x00007610ff447816 */ /* 0x008fe20000000044 */
[----:B------:R0:W-:Y:S04]  /*8880*/  @!P6 STL.S16 [R1+0x22e], R66 ;  /* 0x00022e420100e387 */ /* 0x0001e80000100600 */
[----:B----4-:R1:W-:Y:S04]  /*8890*/  STL [R1+0x24], R42 ;  /* 0x0000242a01007387 */ /* 0x0103e80000100800 */
[----:B------:R3:W-:Y:S02]  /*88a0*/  STL [R1+0x11c], R11 ;  /* 0x00011c0b01007387 */ /* 0x0007e40000100800 */
[----:B------:R-:W-:-:S02]  /*88b0*/  @!P5 PRMT R68, R42, 0x7610, R68 ;  /* 0x000076102a44d816 */ /* 0x000fc40000000044 */
[----:B0-----:R-:W4:Y:S01]  /*88c0*/  LDL.LU R66, [R1+0x6e8] ;  /* 0x0006e80001427983 */ /* 0x001f220000300800 */
[----:B------:R-:W-:Y:S02]  /*88d0*/  @!P5 PRMT R58, R58, 0x7610, R42 ;  /* 0x000076103a3ad816 */ /* 0x000fe4000000002a */
[----:B-1----:R-:W-:Y:S01]  /*88e0*/  MOV R42, R65 ;  /* 0x00000041002a7202 */ /* 0x002fe20000000f00 */
[----:B------:R-:W-:Y:S01]  /*88f0*/  STL.S16 [R1+0x216], RZ ;  /* 0x000216ff01007387 */ /* 0x000fe20000100600 */
[----:B------:R-:W-:-:S03]  /*8900*/  @!P1 PRMT R61, R61, 0x7610, R16 ;  /* 0x000076103d3d9816 */ /* 0x000fc60000000010 */
[----:B---3--:R-:W3:Y:S04]  /*8910*/  LDL.LU R11, [R1+0x3b0] ;  /* 0x0003b000010b7983 */ /* 0x008ee80000300800 */
[----:B------:R-:W-:Y:S04]  /*8920*/  STL [R1+0x20], R16 ;  /* 0x0000201001007387 */ /* 0x000fe80000100800 */
[----:B------:R-:W3:Y:S01]  /*8930*/  LDL.S16 R65, [R1+0x216] ;  /* 0x0002160001417983 */ /* 0x000ee20000100600 */
[----:B------:R-:W-:-:S03]  /*8940*/  @!P1 PRMT R10, R24, 0x7610, R10 ;  /* 0x00007610180a9816 */ /* 0x000fc6000000000a */
[----:B------:R0:W-:Y:S01]  /*8950*/  STL [R1+0x120], R24 ;  /* 0x0001201801007387 */ /* 0x0001e20000100800 */
[----:B------:R-:W-:-:S03]  /*8960*/  @!P1 PRMT R25, R24, 0x7632, R25 ;  /* 0x0000763218199816 */ /* 0x000fc60000000019 */
[----:B0-----:R-:W3:Y:S01]  /*8970*/  LDL.LU R24, [R1+0x3a4] ;  /* 0x0003a40001187983 */ /* 0x001ee20000300800 */
[----:B--2---:R-:W-:-:S04]  /*8980*/  PRMT R69, R69, 0x5410, RZ ;  /* 0x0000541045457816 */ /* 0x004fc800000000ff */
[----:B------:R-:W-:Y:S02]  /*8990*/  @!P1 PRMT R69, R69, 0x5410, R16 ;  /* 0x0000541045459816 */ /* 0x000fe40000000010 */
[----:B------:R-:W2:Y:S01]  /*89a0*/  LDL.LU R16, [R1+0x3ac] ;  /* 0x0003ac0001107983 */ /* 0x000ea20000300800 */
[C---:B------:R-:W-:Y:S02]  /*89b0*/  LOP3.LUT P6, RZ, R0.reuse, 0x80000, RZ, 0xc0, !PT ;  /* 0x0008000000ff7812 */ /* 0x040fe400078cc0ff */
[----:B------:R-:W-:Y:S02]  /*89c0*/  LOP3.LUT P3, RZ, R0, 0x40000, RZ, 0xc0, !PT ;  /* 0x0004000000ff7812 */ /* 0x000fe4000786c0ff */
[----:B------:R-:W-:Y:S02]  /*89d0*/  PRMT R55, R55, 0x5410, RZ ;  /* 0x0000541037377816 */ /* 0x000fe400000000ff */
[----:B----4-:R-:W-:Y:S02]  /*89e0*/  PRMT R66, RZ, 0x7610, R66 ;  /* 0x00007610ff427816 */ /* 0x010fe40000000042 */
[----:B------:R-:W-:-:S02]  /*89f0*/  PRMT R69, RZ, 0x7610, R69 ;  /* 0x00007610ff457816 */ /* 0x000fc40000000045 */
[----:B------:R-:W-:Y:S02]  /*8a00*/  PRMT R64, RZ, 0x7610, R64 ;  /* 0x00007610ff407816 */ /* 0x000fe40000000040 */
[----:B------:R-:W-:Y:S02]  /*8a10*/  PRMT R52, R52, 0x5410, RZ ;  /* 0x0000541034347816 */ /* 0x000fe400000000ff */
[C---:B---3--:R-:W-:Y:S01]  /*8a20*/  @!P5 PRMT R65, R11.reuse, 0x7632, R65 ;  /* 0x000076320b41d816 */ /* 0x048fe20000000041 */
[----:B------:R0:W-:Y:S04]  /*8a30*/  STL [R1+0x124], R11 ;  /* 0x0001240b01007387 */ /* 0x0001e80000100800 */
[----:B------:R1:W-:Y:S01]  /*8a40*/  @!P5 STL.S16 [R1+0x216], R65 ;  /* 0x000216410100d387 */ /* 0x0003e20000100600 */
[----:B------:R-:W-:-:S03]  /*8a50*/  @!P5 PRMT R69, R11, 0x7610, R69 ;  /* 0x000076100b45d816 */ /* 0x000fc60000000045 */
[----:B0-----:R-:W3:Y:S04]  /*8a60*/  LDL.LU R11, [R1+0x3a0] ;  /* 0x0003a000010b7983 */ /* 0x001ee80000300800 */
[----:B-1----:R-:W4:Y:S01]  /*8a70*/  LDL.LU R65, [R1+0x6cc] ;  /* 0x0006cc0001417983 */ /* 0x002f220000300800 */
[----:B------:R-:W-:Y:S02]  /*8a80*/  @!P3 PRMT R64, R24, 0x7610, R64 ;  /* 0x000076101840b816 */ /* 0x000fe40000000040 */
[----:B------:R-:W-:Y:S01]  /*8a90*/  @!P3 PRMT R52, R52, 0x7610, R24 ;  /* 0x000076103434b816 */ /* 0x000fe20000000018 */
[----:B------:R0:W-:Y:S04]  /*8aa0*/  STL [R1+0x2c], R24 ;  /* 0x00002c1801007387 */ /* 0x0001e80000100800 */
[----:B0-----:R-:W3:Y:S01]  /*8ab0*/  LDL.LU R24, [R1+0x394] ;  /* 0x0003940001187983 */ /* 0x001ee20000300800 */
[----:B--2---:R-:W-:-:S03]  /*8ac0*/  @!P6 PRMT R66, R16, 0x7610, R66 ;  /* 0x000076101042e816 */ /* 0x004fc60000000042 */
[----:B------:R0:W-:Y:S01]  /*8ad0*/  STL [R1+0x28], R16 ;  /* 0x0000281001007387 */ /* 0x0001e20000100800 */
[----:B------:R-:W-:-:S03]  /*8ae0*/  @!P6 PRMT R55, R55, 0x7610, R16 ;  /* 0x000076103737e816 */ /* 0x000fc60000000010 */
[----:B0-----:R-:W2:Y:S04]  /*8af0*/  LDL.LU R16, [R1+0x39c] ;  /* 0x00039c0001107983 */ /* 0x001ea80000300800 */
[----:B------:R0:W-:Y:S04]  /*8b00*/  @!P1 STL.S16 [R1+0x214], R10 ;  /* 0x0002140a01009387 */ /* 0x0001e80000100600 */
[----:B------:R1:W-:Y:S01]  /*8b10*/  @!P1 STL.S16 [R1+0x210], R25 ;  /* 0x0002101901009387 */ /* 0x0003e20000100600 */
[----:B0-----:R-:W-:-:S03]  /*8b20*/  MOV R10, R67 ;  /* 0x00000043000a7202 */ /* 0x001fc60000000f00 */
[----:B------:R-:W2:Y:S04]  /*8b30*/  LDL.LU R67, [R1+0x6d0] ;  /* 0x0006d00001437983 */ /* 0x000ea80000300800 */
[----:B-1----:R-:W2:Y:S01]  /*8b40*/  LDL.LU R25, [R1+0x3a8] ;  /* 0x0003a80001197983 */ /* 0x002ea20000300800 */
[C---:B------:R-:W-:Y:S02]  /*8b50*/  LOP3.LUT P1, RZ, R0.reuse, 0x20000, RZ, 0xc0, !PT ;  /* 0x0002000000ff7812 */ /* 0x040fe4000782c0ff */
[----:B------:R-:W-:Y:S02]  /*8b60*/  LOP3.LUT P5, RZ, R0, 0x10000, RZ, 0xc0, !PT ;  /* 0x0001000000ff7812 */ /* 0x000fe400078ac0ff */
[----:B------:R-:W-:Y:S02]  /*8b70*/  PRMT R62, R62, 0x5410, RZ ;  /* 0x000054103e3e7816 */ /* 0x000fe400000000ff */
[----:B------:R-:W-:Y:S01]  /*8b80*/  PRMT R45, R45, 0x5410, RZ ;  /* 0x000054102d2d7816 */ /* 0x000fe200000000ff */
[----:B------:R-:W-:Y:S04]  /*8b90*/  STL [R1+0x468], R29 ;  /* 0x0004681d01007387 */ /* 0x000fe80000100800 */
        /* <DEDUP_REMOVED lines=12> */
[----:B----4-:R-:W-:-:S02]  /*8c60*/  PRMT R65, R65, 0x5410, RZ ;  /* 0x0000541041417816 */ /* 0x010fc400000000ff */
[----:B------:R-:W-:Y:S01]  /*8c70*/  PRMT R61, RZ, 0x7610, R61 ;  /* 0x00007610ff3d7816 */ /* 0x000fe2000000003d */
[----:B------:R-:W-:Y:S01]  /*8c80*/  STL [R1+0x5a8], R17 ;  /* 0x0005a81101007387 */ /* 0x000fe20000100800 */
[----:B0-----:R-:W-:-:S03]  /*8c90*/  PRMT R29, RZ, 0x7610, R29 ;  /* 0x00007610ff1d7816 */ /* 0x001fc6000000001d */
        /* <DEDUP_REMOVED lines=8> */
[----:B---3--:R-:W-:-:S02]  /*8d20*/  @!P3 PRMT R65, R65, 0x5410, R11 ;  /* 0x000054104141b816 */ /* 0x008fc4000000000b */
[----:B------:R-:W-:Y:S01]  /*8d30*/  @!P5 PRMT R61, R24, 0x7610, R61 ;  /* 0x00007610183dd816 */ /* 0x000fe2000000003d */
[----:B------:R1:W-:Y:S01]  /*8d40*/  STL [R1+0x12c], R11 ;  /* 0x00012c0b01007387 */ /* 0x0003e20000100800 */
[----:B0-----:R-:W-:-:S03]  /*8d50*/  PRMT R17, R29, 0x7610, R17 ;  /* 0x000076101d117816 */ /* 0x001fc60000000011 */
[----:B------:R-:W-:Y:S01]  /*8d60*/  STL [R1+0x34], R24 ;  /* 0x0000341801007387 */ /* 0x000fe20000100800 */
[----:B------:R-:W-:-:S03]  /*8d70*/  @!P3 PRMT R17, R11, 0x7632, R17 ;  /* 0x000076320b11b816 */ /* 0x000fc60000000011 */
[----:B-1----:R-:W3:Y:S01]  /*8d80*/  LDL.LU R11, [R1+0x390] ;  /* 0x00039000010b7983 */ /* 0x002ee20000300800 */
[----:B--2---:R-:W-:-:S03]  /*8d90*/  @!P1 PRMT R62, R62, 0x5410, R16 ;  /* 0x000054103e3e9816 */ /* 0x004fc60000000010 */
[----:B------:R0:W-:Y:S01]  /*8da0*/  STL [R1+0x30], R16 ;  /* 0x0000301001007387 */ /* 0x0001e20000100800 */
[----:B------:R-:W-:-:S04]  /*8db0*/  @!P1 PRMT R45, R45, 0x7610, R16 ;  /* 0x000076102d2d9816 */ /* 0x000fc80000000010 */
[----:B------:R-:W-:Y:S01]  /*8dc0*/  PRMT R45, RZ, 0x7610, R45 ;  /* 0x00007610ff2d7816 */ /* 0x000fe2000000002d */
[----:B0-----:R-:W2:Y:S03]  /*8dd0*/  LDL.LU R16, [R1+0x38c] ;  /* 0x00038c0001107983 */ /* 0x001ea60000300800 */
[----:B------:R-:W-:Y:S02]  /*8de0*/  @!P5 PRMT R45, R24, 0x7632, R45 ;  /* 0x00007632182dd816 */ /* 0x000fe4000000002d */
[----:B------:R-:W4:Y:S01]  /*8df0*/  LDL.LU R24, [R1+0x384] ;  /* 0x0003840001187983 */ /* 0x000f220000300800 */
[----:B------:R-:W-:Y:S02]  /*8e00*/  PRMT R67, R67, 0x5410, RZ ;  /* 0x0000541043437816 */ /* 0x000fe400000000ff */
[----:B------:R-:W-:Y:S02]  /*8e10*/  PRMT R66, R66, 0x5410, RZ ;  /* 0x0000541042427816 */ /* 0x000fe400000000ff */
[--C-:B------:R-:W-:Y:S01]  /*8e20*/  @!P6 PRMT R67, R67, 0x5410, R25.reuse ;  /* 0x000054104343e816 */ /* 0x100fe20000000019 */
[----:B------:R0:W-:Y:S01]  /*8e30*/  STL [R1+0x128], R25 ;  /* 0x0001281901007387 */ /* 0x0001e20000100800 */
[----:B------:R-:W-:-:S03]  /*8e40*/  @!P6 PRMT R66, R66, 0x7610, R25 ;  /* 0x000076104242e816 */ /* 0x000fc60000000019 */
[----:B0-----:R-:W4:Y:S01]  /*8e50*/  LDL.LU R25, [R1+0x398] ;  /* 0x0003980001197983 */ /* 0x001f220000300800 */
[----:B------:R-:W-:-:S03]  /*8e60*/  LOP3.LUT P6, RZ, R0, 0x8000, RZ, 0xc0, !PT ;  /* 0x0000800000ff7812 */ /* 0x000fc600078cc0ff */
[----:B------:R-:W-:Y:S01]  /*8e70*/  STL.S16 [R1+0x212], R29 ;  /* 0x0002121d01007387 */ /* 0x000fe20000100600 */
[----:B------:R-:W-:-:S03]  /*8e80*/  PRMT R59, R59, 0x5410, RZ ;  /* 0x000054103b3b7816 */ /* 0x000fc600000000ff */
[----:B------:R-:W-:Y:S01]  /*8e90*/  @!P3 STL.S16 [R1+0x212], R17 ;  /* 0x000212110100b387 */ /* 0x000fe20000100600 */
[----:B------:R-:W-:Y:S02]  /*8ea0*/  LOP3.LUT P3, RZ, R0, 0x4000, RZ, 0xc0, !PT ;  /* 0x0000400000ff7812 */ /* 0x000fe4000786c0ff */
[----:B------:R-:W-:Y:S02]  /*8eb0*/  PRMT R44, R44, 0x5410, RZ ;  /* 0x000054102c2c7816 */ /* 0x000fe400000000ff */
[----:B------:R-:W-:Y:S02]  /*8ec0*/  PRMT R62, RZ, 0x7610, R62 ;  /* 0x00007610ff3e7816 */ /* 0x000fe4000000003e */
[----:B------:R-:W-:Y:S02]  /*8ed0*/  PRMT R63, RZ, 0x5410, RZ ;  /* 0x00005410ff3f7816 */ /* 0x000fe400000000ff */
[----:B------:R-:W-:Y:S02]  /*8ee0*/  PRMT R56, R56, 0x5410, RZ ;  /* 0x0000541038387816 */ /* 0x000fe400000000ff */
[----:B------:R-:W-:Y:S01]  /*8ef0*/  PRMT R60, RZ, 0x5410, RZ ;  /* 0x00005410ff3c7816 */ /* 0x000fe200000000ff */
[----:B------:R0:W-:Y:S01]  /*8f00*/  @!P0 STL.S16 [R1+0x228], R53 ;  /* 0x0002283501008387 */ /* 0x0001e20000100600 */
[----:B------:R-:W-:-:S02]  /*8f10*/  PRMT R68, R68, 0x5410, RZ ;  /* 0x0000541044447816 */ /* 0x000fc400000000ff */
[----:B------:R-:W-:Y:S01]  /*8f20*/  PRMT R58, RZ, 0x7610, R58 ;  /* 0x00007610ff3a7816 */ /* 0x000fe2000000003a */
[----:B------:R-:W-:Y:S04]  /*8f30*/  STL.S16 [R1+0x2a2], RZ ;  /* 0x0002a2ff01007387 */ /* 0x000fe80000100600 */
[----:B---3--:R1:W-:Y:S01]  /*8f40*/  STL [R1+0x134], R11 ;  /* 0x0001340b01007387 */ /* 0x0083e20000100800 */
[----:B------:R-:W-:Y:S02]  /*8f50*/  @!P5 PRMT R62, R11, 0x7610, R62 ;  /* 0x000076100b3ed816 */ /* 0x000fe4000000003e */
[----:B------:R-:W-:Y:S01]  /*8f60*/  @!P5 PRMT R68, R68, 0x7610, R11 ;  /* 0x000076104444d816 */ /* 0x000fe2000000000b */
[----:B0-----:R-:W3:Y:S04]  /*8f70*/  LDL.LU R53, [R1+0x700] ;  /* 0x0007000001357983 */ /* 0x001ee80000300800 */
[----:B--2---:R0:W-:Y:S01]  /*8f80*/  STL [R1+0x38], R16 ;  /* 0x0000381001007387 */ /* 0x0041e20000100800 */
[----:B------:R-:W-:-:S02]  /*8f90*/  @!P6 PRMT R59, R59, 0x5410, R16 ;  /* 0x000054103b3be816 */ /* 0x000fc40000000010 */
[----:B------:R-:W-:Y:S01]  /*8fa0*/  @!P6 PRMT R44, R44, 0x7610, R16 ;  /* 0x000076102c2ce816 */ /* 0x000fe20000000010 */
[----:B----4-:R2:W-:Y:S03]  /*8fb0*/  STL [R1+0x3c], R24 ;  /* 0x00003c1801007387 */ /* 0x0105e60000100800 */
[----:B------:R-:W-:Y:S01]  /*8fc0*/  PRMT R44, RZ, 0x7610, R44 ;  /* 0x00007610ff2c7816 */ /* 0x000fe2000000002c */
[----:B-1----:R-:W4:Y:S04]  /*8fd0*/  LDL.LU R11, [R1+0x380] ;  /* 0x00038000010b7983 */ /* 0x002f280000300800 */
[----:B0-----:R-:W3:Y:S01]  /*8fe0*/  LDL.LU R16, [R1+0x37c] ;  /* 0x00037c0001107983 */ /* 0x001ee20000300800 */
[----:B------:R-:W-:-:S02]  /*8ff0*/  @!P3 PRMT R58, R24, 0x7610, R58 ;  /* 0x00007610183ab816 */ /* 0x000fc4000000003a */
[----:B------:R-:W-:Y:S01]  /*9000*/  @!P3 PRMT R44, R24, 0x7632, R44 ;  /* 0x00007632182cb816 */ /* 0x000fe2000000002c */
[----:B------:R-:W4:Y:S04]  /*9010*/  LDL.LU R17, [R1+0x354] ;  /* 0x0003540001117983 */ /* 0x000f280000300800 */
[----:B--2---:R-:W2:Y:S01]  /*9020*/  LDL.LU R24, [R1+0x374] ;  /* 0x0003740001187983 */ /* 0x004ea20000300800 */
[----:B------:R-:W-:-:S03]  /*9030*/  @!P1 PRMT R63, R63, 0x5410, R25 ;  /* 0x000054103f3f9816 */ /* 0x000fc60000000019 */
[----:B------:R0:W-:Y:S01]  /*9040*/  STL [R1+0x130], R25 ;  /* 0x0001301901007387 */ /* 0x0001e20000100800 */
[----:B------:R-:W-:Y:S02]  /*9050*/  @!P1 PRMT R63, R25, 0x7632, R63 ;  /* 0x00007632193f9816 */ /* 0x000fe4000000003f */
[C---:B------:R-:W-:Y:S02]  /*9060*/  LOP3.LUT P1, RZ, R0.reuse, 0x2000, RZ, 0xc0, !PT ;  /* 0x0000200000ff7812 */ /* 0x040fe4000782c0ff */
[----:B------:R-:W-:Y:S02]  /*9070*/  PRMT R57, RZ, 0x5410, RZ ;  /* 0x00005410ff397816 */ /* 0x000fe400000000ff */
[----:B------:R-:W-:Y:S01]  /*9080*/  PRMT R54, RZ, 0x5410, RZ ;  /* 0x00005410ff367816 */ /* 0x000fe200000000ff */
[----:B------:R-:W-:Y:S04]  /*9090*/  STL [R1+0x46c], R28 ;  /* 0x00046c1c01007387 */ /* 0x000fe80000100800 */
[----:B0-----:R-:W2:Y:S01]  /*90a0*/  LDL.LU R25, [R1+0x388] ;  /* 0x0003880001197983 */ /* 0x001ea20000300800 */
[----:B------:R-:W-:-:S02]  /*90b0*/  LOP3.LUT P5, RZ, R0, 0x1000, RZ, 0xc0, !PT ;  /* 0x0000100000ff7812 */ /* 0x000fc400078ac0ff */
[----:B------:R-:W-:Y:S01]  /*90c0*/  PRMT R41, R41, 0x5410, RZ ;  /* 0x0000541029297816 */ /* 0x000fe200000000ff */
[----:B------:R-:W-:Y:S01]  /*90d0*/  STL [R1+0x5d0], R28 ;  /* 0x0005d01c01007387 */ /* 0x000fe20000100800 */
[----:B------:R-:W-:Y:S02]  /*90e0*/  PRMT R59, RZ, 0x7610, R59 ;  /* 0x00007610ff3b7816 */ /* 0x000fe4000000003b */
[----:B------:R-:W-:Y:S01]  /*90f0*/  PRMT R67, RZ, 0x7610, R67 ;  /* 0x00007610ff437816 */ /* 0x000fe20000000043 */
[----:B------:R-:W-:Y:S01]  /*9100*/  STL [R1+0x600], R28 ;  /* 0x0006001c01007387 */ /* 0x000fe20000100800 */
[----:B------:R-:W-:Y:S02]  /*9110*/  PRMT R55, RZ, 0x7610, R55 ;  /* 0x00007610ff377816 */ /* 0x000fe40000000037 */
[----:B------:R-:W-:Y:S01]  /*9120*/  PRMT R40, R40, 0x5410, RZ ;  /* 0x0000541028287816 */ /* 0x000fe200000000ff */
[----:B------:R-:W-:Y:S01]  /*9130*/  STL [R1+0x610], R28 ;  /* 0x0006101c01007387 */ /* 0x000fe20000100800 */
[----:B------:R-:W-:-:S02]  /*9140*/  PRMT R65, RZ, 0x7610, R65 ;  /* 0x00007610ff417816 */ /* 0x000fc40000000041 */
[----:B------:R-:W-:Y:S01]  /*9150*/  PRMT R52, RZ, 0x7610, R52 ;  /* 0x00007610ff347816 */ /* 0x000fe20000000034 */
        /* <DEDUP_REMOVED lines=19> */
[----:B------:R-:W-:Y:S04]  /*9290*/  STL.64 [R1+0x460], R46 ;  /* 0x0004602e01007387 */ /* 0x000fe80000100a00 */
[----:B------:R-:W-:Y:S04]  /*92a0*/  STL [R1+0x43c], R14 ;  /* 0x00043c0e01007387 */ /* 0x000fe80000100800 */
        /* <DEDUP_REMOVED lines=28> */
[----:B------:R-:W2:Y:S01]  /*9470*/  LDL.LU R29, [R1+0x6c8] ;  /* 0x0006c800011d7983 */ /* 0x000ea20000300800 */
[----:B---3--:R-:W-:-:S03]  /*9480*/  @!P1 PRMT R56, R56, 0x5410, R16 ;  /* 0x0000541038389816 */ /* 0x008fc60000000010 */
[----:B------:R0:W-:Y:S01]  /*9490*/  STL [R1+0x40], R16 ;  /* 0x0000401001007387 */ /* 0x0001e20000100800 */
[----:B------:R-:W-:-:S04]  /*94a0*/  @!P1 PRMT R41, R41, 0x7610, R16 ;  /* 0x0000761029299816 */ /* 0x000fc80000000010 */
[----:B------:R-:W-:Y:S01]  /*94b0*/  PRMT R41, RZ, 0x7610, R41 ;  /* 0x00007610ff297816 */ /* 0x000fe20000000029 */
[----:B0-----:R-:W3:Y:S01]  /*94c0*/  LDL.LU R16, [R1+0x368] ;  /* 0x0003680001107983 */ /* 0x001ee20000300800 */
[C---:B----4-:R-:W-:Y:S02]  /*94d0*/  @!P3 PRMT R59, R11.reuse, 0x7610, R59 ;  /* 0x000076100b3bb816 */ /* 0x050fe4000000003b */
[----:B------:R-:W-:Y:S01]  /*94e0*/  @!P3 PRMT R67, R11, 0x7632, R67 ;  /* 0x000076320b43b816 */ /* 0x000fe20000000043 */
[----:B------:R0:W-:Y:S01]  /*94f0*/  STL [R1+0x13c], R11 ;  /* 0x00013c0b01007387 */ /* 0x0001e20000100800 */
[C---:B--2---:R-:W-:Y:S02]  /*9500*/  @!P5 PRMT R55, R24.reuse, 0x7610, R55 ;  /* 0x000076101837d816 */ /* 0x044fe40000000037 */
[----:B------:R-:W-:Y:S01]  /*9510*/  @!P5 PRMT R41, R24, 0x7632, R41 ;  /* 0x000076321829d816 */ /* 0x000fe20000000029 */
[----:B------:R1:W-:Y:S04]  /*9520*/  STL [R1+0x44], R24 ;  /* 0x0000441801007387 */ /* 0x0003e80000100800 */
[----:B0-----:R-:W2:Y:S04]  /*9530*/  LDL.LU R11, [R1+0x370] ;  /* 0x00037000010b7983 */ /* 0x001ea80000300800 */
[----:B-1----:R-:W4:Y:S01]  /*9540*/  LDL.LU R24, [R1+0x35c] ;  /* 0x00035c0001187983 */ /* 0x002f220000300800 */
[----:B------:R-:W-:-:S04]  /*9550*/  @!P6 PRMT R60, R60, 0x5410, R25 ;  /* 0x000054103c3ce816 */ /* 0x000fc80000000019 */
[----:B------:R-:W-:Y:S02]  /*9560*/  @!P6 PRMT R60, R25, 0x7632, R60 ;  /* 0x00007632193ce816 */ /* 0x000fe4000000003c */
[C---:B------:R-:W-:Y:S02]  /*9570*/  LOP3.LUT P6, RZ, R0.reuse, 0x800, RZ, 0xc0, !PT ;  /* 0x0000080000ff7812 */ /* 0x040fe400078cc0ff */
[----:B------:R-:W-:Y:S01]  /*9580*/  LOP3.LUT P3, RZ, R0, 0x400, RZ, 0xc0, !PT ;  /* 0x0000040000ff7812 */ /* 0x000fe2000786c0ff */
[----:B------:R0:W-:Y:S01]  /*9590*/  STL [R1+0x138], R25 ;  /* 0x0001381901007387 */ /* 0x0001e20000100800 */
[----:B------:R-:W-:-:S03]  /*95a0*/  PRMT R56, RZ, 0x7610, R56 ;  /* 0x00007610ff387816 */ /* 0x000fc60000000038 */
[----:B0-----:R-:W4:Y:S06]  /*95b0*/  LDL.LU R25, [R1+0x378] ;  /* 0x0003780001197983 */ /* 0x001f2c0000300800 */
[----:B---3--:R-:W-:-:S04]  /*95c0*/  @!P6 PRMT R40, R40, 0x7610, R16 ;  /* 0x000076102828e816 */ /* 0x008fc80000000010 */
[----:B------:R-:W-:Y:S02]  /*95d0*/  PRMT R40, RZ, 0x7610, R40 ;  /* 0x00007610ff287816 */ /* 0x000fe40000000028 */
[C---:B--2---:R-:W-:Y:S01]  /*95e0*/  @!P5 PRMT R56, R11.reuse, 0x7610, R56 ;  /* 0x000076100b38d816 */ /* 0x044fe20000000038 */
[----:B------:R0:W-:Y:S01]  /*95f0*/  STL [R1+0x144], R11 ;  /* 0x0001440b01007387 */ /* 0x0001e20000100800 */
[----:B------:R-:W-:Y:S02]  /*9600*/  @!P5 PRMT R65, R11, 0x7632, R65 ;  /* 0x000076320b41d816 */ /* 0x000fe40000000041 */
[C---:B----4-:R-:W-:Y:S01]  /*9610*/  @!P3 PRMT R52, R24.reuse, 0x7610, R52 ;  /* 0x000076101834b816 */ /* 0x050fe20000000034 */
[----:B------:R1:W-:Y:S01]  /*9620*/  STL [R1+0x4c], R24 ;  /* 0x00004c1801007387 */ /* 0x0003e20000100800 */
[----:B------:R-:W-:-:S03]  /*9630*/  @!P3 PRMT R40, R24, 0x7632, R40 ;  /* 0x000076321828b816 */ /* 0x000fc60000000028 */
[----:B0-----:R-:W2:Y:S04]  /*9640*/  LDL.LU R11, [R1+0x358] ;  /* 0x00035800010b7983 */ /* 0x001ea80000300800 */
[----:B-1----:R-:W3:Y:S01]  /*9650*/  LDL.S16 R24, [R1+0x2a2] ;  /* 0x0002a20001187983 */ /* 0x002ee20000100600 */
[----:B------:R-:W-:-:S04]  /*9660*/  PRMT R53, R53, 0x5410, RZ ;  /* 0x0000541035357816 */ /* 0x000fc800000000ff */
[----:B------:R-:W-:Y:S02]  /*9670*/  @!P6 PRMT R53, R53, 0x5410, R16 ;  /* 0x000054103535e816 */ /* 0x000fe40000000010 */
[----:B------:R-:W-:Y:S02]  /*9680*/  @!P1 PRMT R57, R57, 0x5410, R25 ;  /* 0x0000541039399816 */ /* 0x000fe40000000019 */
[----:B------:R-:W-:Y:S01]  /*9690*/  PRMT R53, RZ, 0x7610, R53 ;  /* 0x00007610ff357816 */ /* 0x000fe20000000035 */
[----:B------:R0:W-:Y:S01]  /*96a0*/  STL [R1+0x140], R25 ;  /* 0x0001401901007387 */ /* 0x0001e20000100800 */
[----:B------:R-:W-:-:S03]  /*96b0*/  @!P1 PRMT R57, R25, 0x7632, R57 ;  /* 0x0000763219399816 */ /* 0x000fc60000000039 */
[----:B0-----:R-:W4:Y:S01]  /*96c0*/  LDL.LU R25, [R1+0x360] ;  /* 0x0003600001197983 */ /* 0x001f220000300800 */
[----:B--2---:R-:W-:-:S03]  /*96d0*/  @!P3 PRMT R53, R11, 0x7610, R53 ;  /* 0x000076100b35b816 */ /* 0x004fc60000000035 */
[----:B------:R0:W-:Y:S01]  /*96e0*/  STL [R1+0x14c], R11 ;  /* 0x00014c0b01007387 */ /* 0x0001e20000100800 */
[----:B---3--:R-:W-:-:S03]  /*96f0*/  @!P3 PRMT R24, R11, 0x7632, R24 ;  /* 0x000076320b18b816 */ /* 0x008fc60000000018 */
[----:B0-----:R-:W2:Y:S04]  /*9700*/  LDL.LU R11, [R1+0x6c4] ;  /* 0x0006c400010b7983 */ /* 0x001ea80000300800 */
[----:B------:R0:W-:Y:S04]  /*9710*/  STL [R1+0x48], R16 ;  /* 0x0000481001007387 */ /* 0x0001e80000100800 */
[----:B------:R1:W-:Y:S04]  /*9720*/  @!P3 STL.S16 [R1+0x2a2], R24 ;  /* 0x0002a2180100b387 */ /* 0x0003e80000100600 */
[----:B------:R-:W-:Y:S01]  /*9730*/  STL.S16 [R1+0x306], RZ ;  /* 0x000306ff01007387 */ /* 0x000fe20000100600 */
[----:B----4-:R-:W-:-:S03]  /*9740*/  @!P6 PRMT R54, R54, 0x5410, R25 ;  /* 0x000054103636e816 */ /* 0x010fc60000000019 */
[----:B------:R3:W-:Y:S01]  /*9750*/  STL [R1+0x148], R25 ;  /* 0x0001481901007387 */ /* 0x0007e20000100800 */
[----:B------:R-:W-:-:S03]  /*9760*/  @!P6 PRMT R54, R25, 0x7632, R54 ;  /* 0x000076321936e816 */ /* 0x000fc60000000036 */
[----:B0-----:R-:W4:Y:S04]  /*9770*/  LDL.LU R16, [R1+0x350] ;  /* 0x0003500001107983 */ /* 0x001f280000300800 */
[----:B-1----:R-:W4:Y:S04]  /*9780*/  LDL.LU R24, [R1+0x34c] ;  /* 0x00034c0001187983 */ /* 0x002f280000300800 */
[----:B---3--:R-:W3:Y:S01]  /*9790*/  LDL.LU R25, [R1+0x348] ;  /* 0x0003480001197983 */ /* 0x008ee20000300800 */
[----:B--2---:R-:W-:-:S04]  /*97a0*/  PRMT R11, RZ, 0x7610, R11 ;  /* 0x00007610ff0b7816 */ /* 0x004fc8000000000b */
[----:B------:R-:W-:Y:S01]  /*97b0*/  PRMT R28, R11, 0x7610, R28 ;  /* 0x000076100b1c7816 */ /* 0x000fe2000000001c */
[----:B------:R0:W-:Y:S04]  /*97c0*/  STL.S16 [R1+0x304], R11 ;  /* 0x0003040b01007387 */ /* 0x0001e80000100600 */
[----:B0-----:R-:W2:Y:S01]  /*97d0*/  LDL.S16 R11, [R1+0x306] ;  /* 0x00030600010b7983 */ /* 0x001ea20000100600 */
[----:B------:R-:W-:-:S03]  /*97e0*/  LOP3.LUT P1, RZ, R0, 0x200, RZ, 0xc0, !PT ;  /* 0x0000020000ff7812 */ /* 0x000fc6000782c0ff */
[----:B------:R-:W-:Y:S10]  /*97f0*/  STL [R1+0x50], R17 ;  /* 0x0000501101007387 */ /* 0x000ff40000100800 */
[----:B------:R-:W-:-:S05]  /*9800*/  @!P1 PRMT R28, R17, 0x7610, R28 ;  /* 0x00007610111c9816 */ /* 0x000fca000000001c */
[----:B------:R0:W-:Y:S04]  /*9810*/  @!P1 STL.S16 [R1+0x304], R28 ;  /* 0x0003041c01009387 */ /* 0x0001e80000100600 */
[----:B------:R-:W-:Y:S04]  /*9820*/  STL.S16 [R1+0x31c], RZ ;  /* 0x00031cff01007387 */ /* 0x000fe80000100600 */
[----:B0-----:R-:W3:Y:S01]  /*9830*/  LDL.LU R28, [R1+0x6c0] ;  /* 0x0006c000011c7983 */ /* 0x001ee20000300800 */
[----:B--2---:R-:W-:-:S03]  /*9840*/  @!P1 PRMT R11, R17, 0x7632, R11 ;  /* 0x00007632110b9816 */ /* 0x004fc6000000000b */
[----:B------:R-:W2:Y:S01]  /*9850*/  LDL.LU.S16 R17, [R1+0x31c] ;  /* 0x00031c0001117983 */ /* 0x000ea20000300600 */
[----:B------:R-:W-:-:S03]  /*9860*/  PRMT R29, RZ, 0x7610, R29 ;  /* 0x00007610ff1d7816 */ /* 0x000fc6000000001d */
[----:B----4-:R-:W-:Y:S04]  /*9870*/  STL [R1+0x150], R16 ;  /* 0x0001501001007387 */ /* 0x010fe80000100800 */
[----:B------:R0:W-:Y:S01]  /*9880*/  STL.S16 [R1+0x354], R29 ;  /* 0x0003541d01007387 */ /* 0x0001e20000100600 */
[----:B---3--:R-:W-:-:S03]  /*9890*/  PRMT R28, R29, 0x7610, R28 ;  /* 0x000076101d1c7816 */ /* 0x008fc6000000001c */
[----:B------:R-:W-:Y:S01]  /*98a0*/  STL.S16 [R1+0x350], RZ ;  /* 0x000350ff01007387 */ /* 0x000fe20000100600 */
[----:B------:R-:W-:-:S03]  /*98b0*/  @!P1 PRMT R28, R16, 0x7632, R28 ;  /* 0x00007632101c9816 */ /* 0x000fc6000000001c */
[----:B0-----:R-:W3:Y:S04]  /*98c0*/  LDL.LU R29, [R1+0x6bc] ;  /* 0x0006bc00011d7983 */ /* 0x001ee80000300800 */
[----:B------:R0:W-:Y:S04]  /*98d0*/  @!P1 STL.S16 [R1+0x354], R28 ;  /* 0x0003541c01009387 */ /* 0x0001e80000100600 */
[----:B0-----:R-:W4:Y:S01]  /*98e0*/  LDL.LU R28, [R1+0x6b8] ;  /* 0x0006b800011c7983 */ /* 0x001f220000300800 */
[----:B--2---:R-:W-:-:S03]  /*98f0*/  @!P1 PRMT R17, R16, 0x7610, R17 ;  /* 0x0000761010119816 */ /* 0x004fc60000000011 */
[----:B------:R-:W2:Y:S01]  /*9900*/  LDL.LU R16, [R1+0x6b4] ;  /* 0x0006b40001107983 */ /* 0x000ea20000300800 */
[----:B------:R-:W-:Y:S02]  /*9910*/  LOP3.LUT P5, RZ, R0, 0x100, RZ, 0xc0, !PT ;  /* 0x0000010000ff7812 */ /* 0x000fe400078ac0ff */
[----:B--2---:R-:W-:-:S04]  /*9920*/  PRMT R16, RZ, 0x7610, R16 ;  /* 0x00007610ff107816 */ /* 0x004fc80000000010 */
[----:B----4-:R-:W-:Y:S01]  /*9930*/  PRMT R28, R16, 0x7610, R28 ;  /* 0x00007610101c7816 */ /* 0x010fe2000000001c */
[----:B------:R0:W-:Y:S04]  /*9940*/  STL.S16 [R1+0x31e], R16 ;  /* 0x00031e1001007387 */ /* 0x0001e80000100600 */
[----:B0-----:R-:W2:Y:S02]  /*9950*/  LDL.LU.S16 R16, [R1+0x350] ;  /* 0x0003500001107983 */ /* 0x001ea40000300600 */
[----:B--2---:R-:W-:-:S05]  /*9960*/  @!P5 PRMT R16, R25, 0x7632, R16 ;  /* 0x000076321910d816 */ /* 0x004fca0000000010 */
[----:B------:R0:W-:Y:S04]  /*9970*/  @!P5 STL.S16 [R1+0x350], R16 ;  /* 0x000350100100d387 */ /* 0x0001e80000100600 */
[----:B0-----:R-:W2:Y:S04]  /*9980*/  LDL.LU R16, [R1+0x6ac] ;  /* 0x0006ac0001107983 */ /* 0x001ea80000300800 */
[----:B------:R-:W-:Y:S01]  /*9990*/  STL.S16 [R1+0x352], RZ ;  /* 0x000352ff01007387 */ /* 0x000fe20000100600 */
[----:B--2---:R-:W-:-:S04]  /*99a0*/  PRMT R16, RZ, 0x7610, R16 ;  /* 0x00007610ff107816 */ /* 0x004fc80000000010 */
[----:B---3--:R-:W-:Y:S01]  /*99b0*/  PRMT R29, R16, 0x7610, R29 ;  /* 0x00007610101d7816 */ /* 0x008fe2000000001d */
[----:B------:R0:W-:Y:S04]  /*99c0*/  STL.S16 [R1+0x348], R16 ;  /* 0x0003481001007387 */ /* 0x0001e80000100600 */
[----:B0-----:R-:W2:Y:S01]  /*99d0*/  LDL.S16 R16, [R1+0x352] ;  /* 0x0003520001107983 */ /* 0x001ea20000100600 */
[----:B------:R-:W-:Y:S02]  /*99e0*/  @!P5 PRMT R28, R25, 0x7610, R28 ;  /* 0x00007610191cd816 */ /* 0x000fe4000000001c */
[C---:B------:R-:W-:Y:S01]  /*99f0*/  @!P5 PRMT R29, R24.reuse, 0x7610, R29 ;  /* 0x00007610181dd816 */ /* 0x040fe2000000001d */
[----:B------:R-:W-:Y:S04]  /*9a00*/  STL [R1+0x154], R24 ;  /* 0x0001541801007387 */ /* 0x000fe80000100800 */
[----:B------:R0:W-:Y:S04]  /*9a10*/  @!P5 STL.S16 [R1+0x31e], R28 ;  /* 0x00031e1c0100d387 */ /* 0x0001e80000100600 */
[----:B0-----:R-:W3:Y:S01]  /*9a20*/  LDL.LU R28, [R1+0x6b0] ;  /* 0x0006b000011c7983 */ /* 0x001ee20000300800 */
[----:B--2---:R-:W-:-:S03]  /*9a30*/  @!P5 PRMT R16, R24, 0x7632, R16 ;  /* 0x000076321810d816 */ /* 0x004fc60000000010 */
[----:B------:R-:W2:Y:S04]  /*9a40*/  LDL.LU R24, [R1+0x6a4] ;  /* 0x0006a40001187983 */ /* 0x000ea80000300800 */
[----:B------:R0:W-:Y:S04]  /*9a50*/  @!P1 STL.S16 [R1+0x306], R11 ;  /* 0x0003060b01009387 */ /* 0x0001e80000100600 */
[----:B------:R-:W-:Y:S04]  /*9a60*/  STL.S16 [R1+0x34c], RZ ;  /* 0x00034cff01007387 */ /* 0x000fe80000100600 */
[----:B0-----:R-:W4:Y:S01]  /*9a70*/  LDL.LU R11, [R1+0x344] ;  /* 0x00034400010b7983 */ /* 0x001f220000300800 */
[----:B--2---:R-:W-:-:S04]  /*9a80*/  PRMT R24, RZ, 0x7610, R24 ;  /* 0x00007610ff187816 */ /* 0x004fc80000000018 */
[----:B---3--:R-:W-:Y:S01]  /*9a90*/  PRMT R28, R24, 0x7610, R28 ;  /* 0x00007610181c7816 */ /* 0x008fe2000000001c */
[----:B------:R0:W-:Y:S04]  /*9aa0*/  STL.S16 [R1+0x34a], R24 ;  /* 0x00034a1801007387 */ /* 0x0001e80000100600 */
[----:B0-----:R-:W2:Y:S01]  /*9ab0*/  LDL.LU.S16 R24, [R1+0x34c] ;  /* 0x00034c0001187983 */ /* 0x001ea20000300600 */
[----:B------:R-:W-:-:S13]  /*9ac0*/  LOP3.LUT P6, RZ, R0, 0x80, RZ, 0xc0, !PT ;  /* 0x0000008000ff7812 */ /* 0x000fda00078cc0ff */
[----:B----4-:R-:W-:-:S05]  /*9ad0*/  @!P6 PRMT R28, R11, 0x7610, R28 ;  /* 0x000076100b1ce816 */ /* 0x010fca000000001c */
[----:B------:R0:W-:Y:S04]  /*9ae0*/  @!P6 STL.S16 [R1+0x34a], R28 ;  /* 0x00034a1c0100e387 */ /* 0x0001e80000100600 */
[----:B0-----:R-:W3:Y:S01]  /*9af0*/  LDL.LU R28, [R1+0x6a0] ;  /* 0x0006a000011c7983 */ /* 0x001ee20000300800 */
[----:B--2---:R-:W-:-:S05]  /*9b00*/  @!P6 PRMT R24, R11, 0x7632, R24 ;  /* 0x000076320b18e816 */ /* 0x004fca0000000018 */
[----:B------:R0:W-:Y:S04]  /*9b10*/  @!P6 STL.S16 [R1+0x34c], R24 ;  /* 0x00034c180100e387 */ /* 0x0001e80000100600 */
[----:B0-----:R-:W2:Y:S04]  /*9b20*/  LDL.LU R24, [R1+0x69c] ;  /* 0x00069c0001187983 */ /* 0x001ea80000300800 */
[----:B------:R0:W-:Y:S04]  /*9b30*/  @!P1 STL.S16 [R1+0x31c], R17 ;  /* 0x00031c1101009387 */ /* 0x0001e80000100600 */
[----:B------:R-:W-:Y:S04]  /*9b40*/  STL.S16 [R1+0x346], RZ ;  /* 0x000346ff01007387 */ /* 0x000fe80000100600 */
[----:B0-----:R-:W4:Y:S01]  /*9b50*/  LDL.LU R17, [R1+0x340] ;  /* 0x0003400001117983 */ /* 0x001f220000300800 */
[----:B--2---:R-:W-:-:S04]  /*9b60*/  PRMT R24, RZ, 0x7610, R24 ;  /* 0x00007610ff187816 */ /* 0x004fc80000000018 */
[----:B---3--:R-:W-:Y:S01]  /*9b70*/  PRMT R28, R24, 0x7610, R28 ;  /* 0x00007610181c7816 */ /* 0x008fe2000000001c */
[----:B------:R0:W-:Y:S04]  /*9b80*/  STL.S16 [R1+0x344], R24 ;  /* 0x0003441801007387 */ /* 0x0001e80000100600 */
[----:B0-----:R-:W2:Y:S01]  /*9b90*/  LDL.S16 R24, [R1+0x346] ;  /* 0x0003460001187983 */ /* 0x001ea20000100600 */
[----:B----4-:R-:W-:-:S05]  /*9ba0*/  @!P6 PRMT R28, R17, 0x7610, R28 ;  /* 0x00007610111ce816 */ /* 0x010fca000000001c */
[----:B------:R0:W-:Y:S04]  /*9bb0*/  @!P6 STL.S16 [R1+0x344], R28 ;  /* 0x0003441c0100e387 */ /* 0x0001e80000100600 */
[----:B0-----:R-:W3:Y:S01]  /*9bc0*/  LDL.LU R28, [R1+0x698] ;  /* 0x00069800011c7983 */ /* 0x001ee20000300800 */
[----:B--2---:R-:W-:-:S05]  /*9bd0*/  @!P6 PRMT R24, R17, 0x7632, R24 ;  /* 0x000076321118e816 */ /* 0x004fca0000000018 */
[----:B------:R0:W-:Y:S04]  /*9be0*/  @!P6 STL.S16 [R1+0x346], R24 ;  /* 0x000346180100e387 */ /* 0x0001e80000100600 */
[----:B0-----:R-:W2:Y:S04]  /*9bf0*/  LDL.LU R24, [R1+0x694] ;  /* 0x0006940001187983 */ /* 0x001ea80000300800 */
[----:B------:R0:W-:Y:S04]  /*9c00*/  STL [R1+0x54], R25 ;  /* 0x0000541901007387 */ /* 0x0001e80000100800 */
[----:B------:R-:W-:Y:S04]  /*9c10*/  STL.S16 [R1+0x342], RZ ;  /* 0x000342ff01007387 */ /* 0x000fe80000100600 */
[----:B0-----:R-:W4:Y:S01]  /*9c20*/  LDL.LU R25, [R1+0x33c] ;  /* 0x00033c0001197983 */ /* 0x001f220000300800 */
[----:B--2---:R-:W-:-:S04]  /*9c30*/  PRMT R24, RZ, 0x7610, R24 ;  /* 0x00007610ff187816 */ /* 0x004fc80000000018 */
[----:B---3--:R-:W-:Y:S01]  /*9c40*/  PRMT R28, R24, 0x7610, R28 ;  /* 0x00007610181c7816 */ /* 0x008fe2000000001c */
[----:B------:R0:W-:Y:S04]  /*9c50*/  STL.S16 [R1+0x340], R24 ;  /* 0x0003401801007387 */ /* 0x0001e80000100600 */
[----:B0-----:R-:W2:Y:S01]  /*9c60*/  LDL.S16 R24, [R1+0x342] ;  /* 0x0003420001187983 */ /* 0x001ea20000100600 */
        /* <DEDUP_REMOVED lines=8> */
[----:B0-----:R-:W4:Y:S04]  /*9cf0*/  LDL.LU R16, [R1+0x338] ;  /* 0x0003380001107983 */ /* 0x001f280000300800 */
[----:B------:R-:W-:Y:S01]  /*9d00*/  STL.S16 [R1+0x33e], RZ ;  /* 0x00033eff01007387 */ /* 0x000fe20000100600 */
[----:B--2---:R-:W-:-:S04]  /*9d10*/  PRMT R24, RZ, 0x7610, R24 ;  /* 0x00007610ff187816 */ /* 0x004fc80000000018 */
[----:B---3--:R-:W-:Y:S01]  /*9d20*/  PRMT R28, R24, 0x7610, R28 ;  /* 0x00007610181c7816 */ /* 0x008fe2000000001c */
[----:B------:R0:W-:Y:S04]  /*9d30*/  STL.S16 [R1+0x33c], R24 ;  /* 0x00033c1801007387 */ /* 0x0001e80000100600 */
[----:B0-----:R-:W2:Y:S01]  /*9d40*/  LDL.S16 R24, [R1+0x33e] ;  /* 0x00033e0001187983 */ /* 0x001ea20000100600 */
[----:B----4-:R-:W-:-:S03]  /*9d50*/  @!P3 PRMT R28, R16, 0x7610, R28 ;  /* 0x00007610101cb816 */ /* 0x010fc6000000001c */
[----:B------:R0:W-:Y:S04]  /*9d60*/  @!P5 STL.S16 [R1+0x348], R29 ;  /* 0x0003481d0100d387 */ /* 0x0001e80000100600 */
[----:B------:R1:W-:Y:S04]  /*9d70*/  @!P3 STL.S16 [R1+0x33c], R28 ;  /* 0x00033c1c0100b387 */ /* 0x0003e80000100600 */
[----:B0-----:R-:W3:Y:S04]  /*9d80*/  LDL.LU R29, [R1+0x6a8] ;  /* 0x0006a800011d7983 */ /* 0x001ee80000300800 */
[----:B-1----:R-:W4:Y:S04]  /*9d90*/  LDL.LU R28, [R1+0x688] ;  /* 0x00068800011c7983 */ /* 0x002f280000300800 */
[----:B------:R0:W-:Y:S04]  /*9da0*/  STL [R1+0x58], R11 ;  /* 0x0000580b01007387 */ /* 0x0001e80000100800 */
[----:B------:R1:W-:Y:S04]  /*9db0*/  STL [R1+0x15c], R16 ;  /* 0x00015c1001007387 */ /* 0x0003e80000100800 */
[----:B------:R-:W-:Y:S04]  /*9dc0*/  STL.S16 [R1+0x338], RZ ;  /* 0x000338ff01007387 */ /* 0x000fe80000100600 */
[----:B0-----:R-:W4:Y:S01]  /*9dd0*/  LDL.LU R11, [R1+0x334] ;  /* 0x00033400010b7983 */ /* 0x001f220000300800 */
[----:B--2---:R-:W-:-:S03]  /*9de0*/  @!P3 PRMT R24, R16, 0x7632, R24 ;  /* 0x000076321018b816 */ /* 0x004fc60000000018 */
[----:B-1----:R-:W2:Y:S01]  /*9df0*/  LDL.LU.S16 R16, [R1+0x338] ;  /* 0x0003380001107983 */ /* 0x002ea20000300600 */
[----:B------:R-:W-:Y:S02]  /*9e00*/  LOP3.LUT P1, RZ, R0, 0x20, RZ, 0xc0, !PT ;  /* 0x0000002000ff7812 */ /* 0x000fe4000782c0ff */
[----:B---3--:R-:W-:-:S04]  /*9e10*/  PRMT R29, RZ, 0x7610, R29 ;  /* 0x00007610ff1d7816 */ /* 0x008fc8000000001d */
[----:B----4-:R-:W-:Y:S01]  /*9e20*/  PRMT R28, R29, 0x7610, R28 ;  /* 0x000076101d1c7816 */ /* 0x010fe2000000001c */
[----:B------:R0:W-:Y:S04]  /*9e30*/  STL.S16 [R1+0x33a], R29 ;  /* 0x00033a1d01007387 */ /* 0x0001e80000100600 */
[----:B------:R1:W-:Y:S04]  /*9e40*/  STL [R1+0x158], R17 ;  /* 0x0001581101007387 */ /* 0x0003e80000100800 */
[----:B------:R-:W-:Y:S04]  /*9e50*/  STL.S16 [R1+0x336], RZ ;  /* 0x000336ff01007387 */ /* 0x000fe80000100600 */
[----:B0-----:R-:W3:Y:S01]  /*9e60*/  LDL.LU R29, [R1+0x684] ;  /* 0x00068400011d7983 */ /* 0x001ee20000300800 */
[----:B------:R-:W-:-:S03]  /*9e70*/  @!P1 PRMT R28, R11, 0x7632, R28 ;  /* 0x000076320b1c9816 */ /* 0x000fc6000000001c */
[----:B------:R-:W-:Y:S04]  /*9e80*/  STL [R1+0x60], R11 ;  /* 0x0000600b01007387 */ /* 0x000fe80000100800 */
[----:B------:R0:W-:Y:S04]  /*9e90*/  @!P1 STL.S16 [R1+0x33a], R28 ;  /* 0x00033a1c01009387 */ /* 0x0001e80000100600 */
[----:B-1----:R-:W4:Y:S04]  /*9ea0*/  LDL.LU R17, [R1+0x330] ;  /* 0x0003300001117983 */ /* 0x002f280000300800 */
[----:B0-----:R-:W3:Y:S01]  /*9eb0*/  LDL.LU R28, [R1+0x680] ;  /* 0x00068000011c7983 */ /* 0x001ee20000300800 */
[----:B--2---:R-:W-:-:S03]  /*9ec0*/  @!P1 PRMT R16, R11, 0x7610, R16 ;  /* 0x000076100b109816 */ /* 0x004fc60000000010 */
[----:B------:R-:W2:Y:S02]  /*9ed0*/  LDL.LU R11, [R1+0x67c] ;  /* 0x00067c00010b7983 */ /* 0x000ea40000300800 */
[----:B--2---:R-:W-:-:S04]  /*9ee0*/  PRMT R11, RZ, 0x7610, R11 ;  /* 0x00007610ff0b7816 */ /* 0x004fc8000000000b */
[----:B---3--:R-:W-:Y:S01]  /*9ef0*/  PRMT R28, R11, 0x7610, R28 ;  /* 0x000076100b1c7816 */ /* 0x008fe2000000001c */
[----:B------:R0:W-:Y:S04]  /*9f00*/  STL.S16 [R1+0x334], R11 ;  /* 0x0003340b01007387 */ /* 0x0001e80000100600 */
[----:B0-----:R-:W2:Y:S01]  /*9f10*/  LDL.S16 R11, [R1+0x336] ;  /* 0x00033600010b7983 */ /* 0x001ea20000100600 */
[----:B----4-:R-:W-:-:S03]  /*9f20*/  @!P1 PRMT R28, R17, 0x7610, R28 ;  /* 0x00007610111c9816 */ /* 0x010fc6000000001c */
[----:B------:R0:W-:Y:S01]  /*9f30*/  STL [R1+0x160], R17 ;  /* 0x0001601101007387 */ /* 0x0001e20000100800 */
[----:B--2---:R-:W-:-:S03]  /*9f40*/  @!P1 PRMT R11, R17, 0x7632, R11 ;  /* 0x00007632110b9816 */ /* 0x004fc6000000000b */
[----:B0-----:R-:W2:Y:S04]  /*9f50*/  LDL.LU R17, [R1+0x674] ;  /* 0x0006740001117983 */ /* 0x001ea80000300800 */
[----:B------:R0:W-:Y:S04]  /*9f60*/  STL [R1+0x5c], R25 ;  /* 0x00005c1901007387 */ /* 0x0001e80000100800 */
[----:B------:R-:W-:Y:S04]  /*9f70*/  STL.S16 [R1+0x332], RZ ;  /* 0x000332ff01007387 */ /* 0x000fe80000100600 */
[----:B0-----:R-:W3:Y:S01]  /*9f80*/  LDL.LU R25, [R1+0x32c] ;  /* 0x00032c0001197983 */ /* 0x001ee20000300800 */
[----:B--2---:R-:W-:-:S04]  /*9f90*/  PRMT R17, RZ, 0x7610, R17 ;  /* 0x00007610ff117816 */ /* 0x004fc80000000011 */
[----:B------:R-:W-:Y:S01]  /*9fa0*/  PRMT R29, R17, 0x7610, R29 ;  /* 0x00007610111d7816 */ /* 0x000fe2000000001d */
[----:B------:R0:W-:Y:S04]  /*9fb0*/  STL.S16 [R1+0x330], R17 ;  /* 0x0003301101007387 */ /* 0x0001e80000100600 */
[----:B0-----:R-:W2:Y:S01]  /*9fc0*/  LDL.S16 R17, [R1+0x332] ;  /* 0x0003320001117983 */ /* 0x001ea20000100600 */
[----:B------:R-:W-:-:S03]  /*9fd0*/  LOP3.LUT P5, RZ, R0, 0x10, RZ, 0xc0, !PT ;  /* 0x0000001000ff7812 */ /* 0x000fc600078ac0ff */
[----:B---3--:R-:W-:Y:S04]  /*9fe0*/  STL [R1+0x64], R25 ;  /* 0x0000641901007387 */ /* 0x008fe80000100800 */
[----:B------:R0:W-:Y:S06]  /*9ff0*/  @!P1 STL.S16 [R1+0x334], R28 ;  /* 0x0003341c01009387 */ /* 0x0001ec0000100600 */
[C---:B------:R-:W-:Y:S01]  /*a000*/  @!P5 PRMT R29, R25.reuse, 0x7610, R29 ;  /* 0x00007610191dd816 */ /* 0x040fe2000000001d */
        /* <DEDUP_REMOVED lines=22> */
[----:B0-----:R-:W4:Y:S01]  /*a170*/  LDL.S16 R25, [R1+0x32a] ;  /* 0x00032a0001197983 */ /* 0x001f220000100600 */
[----:B------:R-:W-:-:S03]  /*a180*/  LOP3.LUT P6, RZ, R0, 0x8, RZ, 0xc0, !PT ;  /* 0x0000000800ff7812 */ /* 0x000fc600078cc0ff */
[----:B------:R0:W-:Y:S04]  /*a190*/  @!P5 STL.S16 [R1+0x330], R29 ;  /* 0x0003301d0100d387 */ /* 0x0001e80000100600 */
[----:B0-----:R-:W2:Y:S06]  /*a1a0*/  LDL.LU R29, [R1+0x670] ;  /* 0x00067000011d7983 */ /* 0x001eac0000300800 */
[----:B----4-:R-:W-:-:S05]  /*a1b0*/  @!P6 PRMT R25, R16, 0x7632, R25 ;  /* 0x000076321019e816 */ /* 0x010fca0000000019 */
[----:B------:R0:W-:Y:S04]  /*a1c0*/  @!P6 STL.S16 [R1+0x32a], R25 ;  /* 0x00032a190100e387 */ /* 0x0001e80000100600 */
[----:B0-----:R-:W3:Y:S04]  /*a1d0*/  LDL.LU R25, [R1+0x65c] ;  /* 0x00065c0001197983 */ /* 0x001ee80000300800 */
[----:B------:R0:W-:Y:S04]  /*a1e0*/  @!P1 STL.S16 [R1+0x336], R11 ;  /* 0x0003360b01009387 */ /* 0x0001e80000100600 */
[----:B------:R-:W-:Y:S04]  /*a1f0*/  STL.S16 [R1+0x326], RZ ;  /* 0x000326ff01007387 */ /* 0x000fe80000100600 */
[----:B0-----:R-:W4:Y:S01]  /*a200*/  LDL.LU R11, [R1+0x320] ;  /* 0x00032000010b7983 */ /* 0x001f220000300800 */
[----:B---3--:R-:W-:-:S04]  /*a210*/  PRMT R25, RZ, 0x7610, R25 ;  /* 0x00007610ff197816 */ /* 0x008fc80000000019 */
[----:B--2---:R-:W-:Y:S01]  /*a220*/  PRMT R29, R25, 0x7610, R29 ;  /* 0x00007610191d7816 */ /* 0x004fe2000000001d */
[----:B------:R0:W-:Y:S04]  /*a230*/  STL.S16 [R1+0x324], R25 ;  /* 0x0003241901007387 */ /* 0x0001e80000100600 */
[----:B0-----:R-:W2:Y:S01]  /*a240*/  LDL.S16 R25, [R1+0x326] ;  /* 0x0003260001197983 */ /* 0x001ea20000100600 */
[----:B------:R-:W-:Y:S02]  /*a250*/  @!P6 PRMT R28, R16, 0x7610, R28 ;  /* 0x00007610101ce816 */ /* 0x000fe4000000001c */
[C---:B----4-:R-:W-:Y:S01]  /*a260*/  @!P6 PRMT R29, R11.reuse, 0x7610, R29 ;  /* 0x000076100b1de816 */ /* 0x050fe2000000001d */
[----:B------:R-:W-:Y:S04]  /*a270*/  STL [R1+0x168], R11 ;  /* 0x0001680b01007387 */ /* 0x000fe80000100800 */
[----:B------:R0:W-:Y:S04]  /*a280*/  @!P6 STL.S16 [R1+0x328], R28 ;  /* 0x0003281c0100e387 */ /* 0x0001e80000100600 */
[----:B0-----:R-:W3:Y:S01]  /*a290*/  LDL.LU R28, [R1+0x660] ;  /* 0x00066000011c7983 */ /* 0x001ee20000300800 */
[----:B--2---:R-:W-:-:S03]  /*a2a0*/  @!P6 PRMT R25, R11, 0x7632, R25 ;  /* 0x000076320b19e816 */ /* 0x004fc60000000019 */
[----:B------:R-:W2:Y:S04]  /*a2b0*/  LDL.LU R11, [R1+0x654] ;  /* 0x00065400010b7983 */ /* 0x000ea80000300800 */
[----:B------:R0:W-:Y:S04]  /*a2c0*/  @!P5 STL.S16 [R1+0x332], R17 ;  /* 0x000332110100d387 */ /* 0x0001e80000100600 */
[----:B0-----:R-:W4:Y:S04]  /*a2d0*/  LDL.LU R17, [R1+0x318] ;  /* 0x0003180001117983 */ /* 0x001f280000300800 */
[----:B------:R-:W-:Y:S01]  /*a2e0*/  STL.S16 [R1+0x322], RZ ;  /* 0x000322ff01007387 */ /* 0x000fe20000100600 */
[----:B--2---:R-:W-:-:S04]  /*a2f0*/  PRMT R11, RZ, 0x7610, R11 ;  /* 0x00007610ff0b7816 */ /* 0x004fc8000000000b */
[----:B---3--:R-:W-:Y:S01]  /*a300*/  PRMT R28, R11, 0x7610, R28 ;  /* 0x000076100b1c7816 */ /* 0x008fe2000000001c */
[----:B------:R0:W-:Y:S04]  /*a310*/  STL.S16 [R1+0x320], R11 ;  /* 0x0003200b01007387 */ /* 0x0001e80000100600 */
[----:B0-----:R-:W2:Y:S01]  /*a320*/  LDL.S16 R11, [R1+0x322] ;  /* 0x00032200010b7983 */ /* 0x001ea20000100600 */
[----:B------:R-:W-:-:S03]  /*a330*/  LOP3.LUT P3, RZ, R0, 0x4, RZ, 0xc0, !PT ;  /* 0x0000000400ff7812 */ /* 0x000fc6000786c0ff */
[----:B------:R0:W-:Y:S10]  /*a340*/  @!P6 STL.S16 [R1+0x324], R29 ;  /* 0x0003241d0100e387 */ /* 0x0001f40000100600 */
[C---:B----4-:R-:W-:Y:S01]  /*a350*/  @!P3 PRMT R28, R17.reuse, 0x7610, R28 ;  /* 0x00007610111cb816 */ /* 0x050fe2000000001c */
[----:B0-----:R-:W3:Y:S04]  /*a360*/  LDL.LU R29, [R1+0x658] ;  /* 0x00065800011d7983 */ /* 0x001ee80000300800 */
[----:B------:R0:W-:Y:S04]  /*a370*/  @!P3 STL.S16 [R1+0x320], R28 ;  /* 0x0003201c0100b387 */ /* 0x0001e80000100600 */
[----:B------:R1:W-:Y:S04]  /*a380*/  STL [R1+0x164], R24 ;  /* 0x0001641801007387 */ /* 0x0003e80000100800 */
[----:B0-----:R-:W4:Y:S04]  /*a390*/  LDL.LU R28, [R1+0x650] ;  /* 0x00065000011c7983 */ /* 0x001f280000300800 */
[----:B------:R0:W-:Y:S04]  /*a3a0*/  STL [R1+0x6c], R17 ;  /* 0x00006c1101007387 */ /* 0x0001e80000100800 */
[----:B------:R-:W-:Y:S04]  /*a3b0*/  STL.S16 [R1+0x318], RZ ;  /* 0x000318ff01007387 */ /* 0x000fe80000100600 */
[----:B-1----:R-:W4:Y:S01]  /*a3c0*/  LDL.LU R24, [R1+0x314] ;  /* 0x0003140001187983 */ /* 0x002f220000300800 */
[----:B--2---:R-:W-:-:S03]  /*a3d0*/  @!P3 PRMT R11, R17, 0x7632, R11 ;  /* 0x00007632110bb816 */ /* 0x004fc6000000000b */
[----:B0-----:R-:W2:Y:S01]  /*a3e0*/  LDL.LU.S16 R17, [R1+0x318] ;  /* 0x0003180001117983 */ /* 0x001ea20000300600 */
[----:B---3--:R-:W-:-:S05]  /*a3f0*/  PRMT R29, RZ, 0x7610, R29 ;  /* 0x00007610ff1d7816 */ /* 0x008fca000000001d */
[----:B------:R0:W-:Y:S01]  /*a400*/  STL.S16 [R1+0x31a], R29 ;  /* 0x00031a1d01007387 */ /* 0x0001e20000100600 */
[----:B----4-:R-:W-:-:S03]  /*a410*/  PRMT R28, R29, 0x7610, R28 ;  /* 0x000076101d1c7816 */ /* 0x010fc6000000001c */
[----:B------:R1:W-:Y:S04]  /*a420*/  STL [R1+0x68], R16 ;  /* 0x0000681001007387 */ /* 0x0003e80000100800 */
[----:B------:R-:W-:Y:S01]  /*a430*/  STL.S16 [R1+0x316], RZ ;  /* 0x000316ff01007387 */ /* 0x000fe20000100600 */
[----:B------:R-:W-:-:S03]  /*a440*/  LOP3.LUT P1, RZ, R0, 0x2, RZ, 0xc0, !PT ;  /* 0x0000000200ff7812 */ /* 0x000fc6000782c0ff */
        /* <DEDUP_REMOVED lines=11> */
[----:B0-----:R-:W4:Y:S02]  /*a500*/  LDL.S16 R24, [R1+0x316] ;  /* 0x0003160001187983 */ /* 0x001f240000100600 */
[----:B----4-:R-:W-:-:S05]  /*a510*/  @!P1 PRMT R24, R16, 0x7632, R24 ;  /* 0x0000763210189816 */ /* 0x010fca0000000018 */
[----:B------:R0:W-:Y:S04]  /*a520*/  @!P1 STL.S16 [R1+0x316], R24 ;  /* 0x0003161801009387 */ /* 0x0001e80000100600 */
[----:B0-----:R-:W2:Y:S04]  /*a530*/  LDL.LU R24, [R1+0x63c] ;  /* 0x00063c0001187983 */ /* 0x001ea80000300800 */
[----:B------:R0:W-:Y:S04]  /*a540*/  @!P6 STL.S16 [R1+0x326], R25 ;  /* 0x000326190100e387 */ /* 0x0001e80000100600 */
[----:B------:R-:W-:Y:S04]  /*a550*/  STL.S16 [R1+0x312], RZ ;  /* 0x000312ff01007387 */ /* 0x000fe80000100600 */
[----:B0-----:R-:W3:Y:S01]  /*a560*/  LDL.LU R25, [R1+0x30c] ;  /* 0x00030c0001197983 */ /* 0x001ee20000300800 */
[----:B--2---:R-:W-:-:S04]  /*a570*/  PRMT R24, RZ, 0x7610, R24 ;  /* 0x00007610ff187816 */ /* 0x004fc80000000018 */
[----:B------:R-:W-:Y:S01]  /*a580*/  PRMT R29, R24, 0x7610, R29 ;  /* 0x00007610181d7816 */ /* 0x000fe2000000001d */
[----:B------:R0:W-:Y:S04]  /*a590*/  STL.S16 [R1+0x310], R24 ;  /* 0x0003101801007387 */ /* 0x0001e80000100600 */
[----:B0-----:R-:W2:Y:S01]  /*a5a0*/  LDL.S16 R24, [R1+0x312] ;  /* 0x0003120001187983 */ /* 0x001ea20000100600 */
[----:B------:R-:W-:Y:S02]  /*a5b0*/  @!P1 PRMT R28, R16, 0x7610, R28 ;  /* 0x00007610101c9816 */ /* 0x000fe4000000001c */
[C---:B---3--:R-:W-:Y:S01]  /*a5c0*/  @!P1 PRMT R29, R25.reuse, 0x7610, R29 ;  /* 0x00007610191d9816 */ /* 0x048fe2000000001d */
        /* <DEDUP_REMOVED lines=44> */
[----:B0-----:R-:W3:Y:S01]  /*a890*/  LDL.LU R25, [R1+0x61c] ;  /* 0x00061c0001197983 */ /* 0x001ee20000300800 */
[----:B--2---:R-:W-:-:S03]  /*a8a0*/  PRMT R29, RZ, 0x7610, R29 ;  /* 0x00007610ff1d7816 */ /* 0x004fc6000000001d */
[----:B------:R0:W-:Y:S04]  /*a8b0*/  @!P1 STL.S16 [R1+0x312], R24 ;  /* 0x0003121801009387 */ /* 0x0001e80000100600 */
[----:B------:R1:W-:Y:S04]  /*a8c0*/  STL.S16 [R1+0x2fc], R29 ;  /* 0x0002fc1d01007387 */ /* 0x0003e80000100600 */
[----:B------:R-:W-:Y:S04]  /*a8d0*/  STL.S16 [R1+0x2fe], RZ ;  /* 0x0002feff01007387 */ /* 0x000fe80000100600 */
[----:B0-----:R-:W2:Y:S01]  /*a8e0*/  LDL.LU R24, [R1+0x2f8] ;  /* 0x0002f80001187983 */ /* 0x001ea20000300800 */
[----:B---3--:R-:W-:-:S03]  /*a8f0*/  PRMT R25, R29, 0x7610, R25 ;  /* 0x000076101d197816 */ /* 0x008fc60000000019 */
[----:B-1----:R-:W3:Y:S01]  /*a900*/  LDL.S16 R29, [R1+0x2fe] ;  /* 0x0002fe00011d7983 */ /* 0x002ee20000100600 */
[----:B------:R-:W-:-:S05]  /*a910*/  @!P6 PRMT R28, R16, 0x7610, R28 ;  /* 0x00007610101ce816 */ /* 0x000fca000000001c */
[----:B------:R0:W-:Y:S01]  /*a920*/  @!P6 STL.S16 [R1+0x300], R28 ;  /* 0x0003001c0100e387 */ /* 0x0001e20000100600 */
[----:B--2---:R-:W-:-:S03]  /*a930*/  @!P6 PRMT R25, R24, 0x7610, R25 ;  /* 0x000076101819e816 */ /* 0x004fc60000000019 */
[----:B------:R1:W-:Y:S04]  /*a940*/  STL [R1+0x178], R24 ;  /* 0x0001781801007387 */ /* 0x0003e80000100800 */
[----:B0-----:R-:W2:Y:S01]  /*a950*/  LDL.LU R28, [R1+0x620] ;  /* 0x00062000011c7983 */ /* 0x001ea20000300800 */
[----:B---3--:R-:W-:-:S03]  /*a960*/  @!P6 PRMT R29, R24, 0x7632, R29 ;  /* 0x00007632181de816 */ /* 0x008fc6000000001d */
[----:B-1----:R-:W3:Y:S04]  /*a970*/  LDL.LU R24, [R1+0x614] ;  /* 0x0006140001187983 */ /* 0x002ee80000300800 */
[----:B------:R0:W-:Y:S04]  /*a980*/  STL [R1+0x74], R11 ;  /* 0x0000740b01007387 */ /* 0x0001e80000100800 */
[----:B------:R-:W-:Y:S04]  /*a990*/  STL.S16 [R1+0x2fa], RZ ;  /* 0x0002faff01007387 */ /* 0x000fe80000100600 */
[----:B0-----:R-:W4:Y:S01]  /*a9a0*/  LDL.LU R11, [R1+0x2f4] ;  /* 0x0002f400010b7983 */ /* 0x001f220000300800 */
[----:B---3--:R-:W-:-:S04]  /*a9b0*/  PRMT R24, RZ, 0x7610, R24 ;  /* 0x00007610ff187816 */ /* 0x008fc80000000018 */
[----:B--2---:R-:W-:Y:S01]  /*a9c0*/  PRMT R28, R24, 0x7610, R28 ;  /* 0x00007610181c7816 */ /* 0x004fe2000000001c */
[----:B------:R0:W-:Y:S04]  /*a9d0*/  STL.S16 [R1+0x2f8], R24 ;  /* 0x0002f81801007387 */ /* 0x0001e80000100600 */
[----:B0-----:R-:W2:Y:S01]  /*a9e0*/  LDL.S16 R24, [R1+0x2fa] ;  /* 0x0002fa0001187983 */ /* 0x001ea20000100600 */
[----:B------:R-:W-:-:S03]  /*a9f0*/  LOP3.LUT P3, RZ, R2, 0x40000000, RZ, 0xc0, !PT ;  /* 0x4000000002ff7812 */ /* 0x000fc6000786c0ff */
[----:B----4-:R-:W-:Y:S04]  /*aa00*/  STL [R1+0x7c], R11 ;  /* 0x00007c0b01007387 */ /* 0x010fe80000100800 */
[----:B------:R0:W-:Y:S06]  /*aa10*/  @!P6 STL.S16 [R1+0x2fe], R29 ;  /* 0x0002fe1d0100e387 */ /* 0x0001ec0000100600 */
[C---:B------:R-:W-:Y:S01]  /*aa20*/  @!P3 PRMT R28, R11.reuse, 0x7610, R28 ;  /* 0x000076100b1cb816 */ /* 0x040fe2000000001c */
[----:B0-----:R-:W3:Y:S01]  /*aa30*/  LDL.LU R29, [R1+0x618] ;  /* 0x00061800011d7983 */ /* 0x001ee20000300800 */
[----:B--2---:R-:W-:-:S03]  /*aa40*/  @!P3 PRMT R24, R11, 0x7632, R24 ;  /* 0x000076320b18b816 */ /* 0x004fc60000000018 */
[----:B------:R-:W2:Y:S04]  /*aa50*/  LDL.LU R11, [R1+0x60c] ;  /* 0x00060c00010b7983 */ /* 0x000ea80000300800 */
[----:B------:R0:W-:Y:S04]  /*aa60*/  STL [R1+0x174], R17 ;  /* 0x0001741101007387 */ /* 0x0001e80000100800 */
[----:B------:R-:W-:Y:S04]  /*aa70*/  STL.S16 [R1+0x2f6], RZ ;  /* 0x0002f6ff01007387 */ /* 0x000fe80000100600 */
[----:B0-----:R-:W4:Y:S01]  /*aa80*/  LDL.LU R17, [R1+0x2f0] ;  /* 0x0002f00001117983 */ /* 0x001f220000300800 */
[----:B--2---:R-:W-:-:S04]  /*aa90*/  PRMT R11, RZ, 0x7610, R11 ;  /* 0x00007610ff0b7816 */ /* 0x004fc8000000000b */
[----:B---3--:R-:W-:Y:S01]  /*aaa0*/  PRMT R29, R11, 0x7610, R29 ;  /* 0x000076100b1d7816 */ /* 0x008fe2000000001d */
[----:B------:R0:W-:Y:S04]  /*aab0*/  STL.S16 [R1+0x2f4], R11 ;  /* 0x0002f40b01007387 */ /* 0x0001e80000100600 */
[----:B0-----:R-:W2:Y:S01]  /*aac0*/  LDL.S16 R11, [R1+0x2f6] ;  /* 0x0002f600010b7983 */ /* 0x001ea20000100600 */
[----:B----4-:R-:W-:-:S03]  /*aad0*/  @!P3 PRMT R29, R17, 0x7610, R29 ;  /* 0x00007610111db816 */ /* 0x010fc6000000001d */
[----:B------:R-:W-:Y:S04]  /*aae0*/  STL [R1+0x17c], R17 ;  /* 0x00017c1101007387 */ /* 0x000fe80000100800 */
[----:B------:R0:W-:Y:S04]  /*aaf0*/  @!P3 STL.S16 [R1+0x2f8], R28 ;  /* 0x0002f81c0100b387 */ /* 0x0001e80000100600 */
        /* <DEDUP_REMOVED lines=10> */
[----:B------:R-:W-:-:S03]  /*aba0*/  LOP3.LUT P1, RZ, R2, 0x20000000, RZ, 0xc0, !PT ;  /* 0x2000000002ff7812 */ /* 0x000fc6000782c0ff */
[----:B----4-:R0:W-:Y:S10]  /*abb0*/  STL [R1+0x80], R16 ;  /* 0x0000801001007387 */ /* 0x0101f40000100800 */
[----:B------:R-:W-:-:S02]  /*abc0*/  @!P1 PRMT R28, R16, 0x7610, R28 ;  /* 0x00007610101c9816 */ /* 0x000fc4000000001c */
[----:B--2---:R-:W-:Y:S02]  /*abd0*/  @!P1 PRMT R17, R16, 0x7632, R17 ;  /* 0x0000763210119816 */ /* 0x004fe40000000011 */
[----:B0-----:R-:W2:Y:S04]  /*abe0*/  LDL.LU R16, [R1+0x5f8] ;  /* 0x0005f80001107983 */ /* 0x001ea80000300800 */
[----:B------:R0:W-:Y:S04]  /*abf0*/  @!P1 STL.S16 [R1+0x2f2], R17 ;  /* 0x0002f21101009387 */ /* 0x0001e80000100600 */
[----:B0-----:R-:W3:Y:S04]  /*ac00*/  LDL.LU R17, [R1+0x5fc] ;  /* 0x0005fc0001117983 */ /* 0x001ee80000300800 */
[----:B------:R0:W-:Y:S04]  /*ac10*/  @!P6 STL.S16 [R1+0x2fc], R25 ;  /* 0x0002fc190100e387 */ /* 0x0001e80000100600 */
[----:B------:R-:W-:Y:S01]  /*ac20*/  STL.S16 [R1+0x2ee], RZ ;  /* 0x0002eeff01007387 */ /* 0x000fe20000100600 */
[----:B0-----:R-:W-:-:S03]  /*ac30*/  MOV R25, R43 ;  /* 0x0000002b00197202 */ /* 0x001fc60000000f00 */
[----:B------:R-:W4:Y:S01]  /*ac40*/  LDL.LU R43, [R1+0x2e8] ;  /* 0x0002e800012b7983 */ /* 0x000f220000300800 */
[----:B--2---:R-:W-:-:S05]  /*ac50*/  PRMT R16, RZ, 0x7610, R16 ;  /* 0x00007610ff107816 */ /* 0x004fca0000000010 */
[----:B------:R0:W-:Y:S01]  /*ac60*/  STL.S16 [R1+0x2ec], R16 ;  /* 0x0002ec1001007387 */ /* 0x0001e20000100600 */
[----:B---3--:R-:W-:-:S03]  /*ac70*/  PRMT R17, R16, 0x7610, R17 ;  /* 0x0000761010117816 */ /* 0x008fc60000000011 */
[----:B0-----:R-:W2:Y:S01]  /*ac80*/  LDL.S16 R16, [R1+0x2ee] ;  /* 0x0002ee0001107983 */ /* 0x001ea20000100600 */
[----:B----4-:R-:W-:-:S03]  /*ac90*/  @!P1 PRMT R17, R43, 0x7610, R17 ;  /* 0x000076102b119816 */ /* 0x010fc60000000011 */
[----:B------:R0:W-:Y:S01]  /*aca0*/  STL [R1+0x180], R43 ;  /* 0x0001802b01007387 */ /* 0x0001e20000100800 */
[----:B--2---:R-:W-:-:S03]  /*acb0*/  @!P1 PRMT R16, R43, 0x7632, R16 ;  /* 0x000076322b109816 */ /* 0x004fc60000000010 */
[----:B0-----:R-:W2:Y:S04]  /*acc0*/  LDL.LU R43, [R1+0x5ec] ;  /* 0x0005ec00012b7983 */ /* 0x001ea80000300800 */
        /* <DEDUP_REMOVED lines=9> */
[----:B------:R-:W-:-:S03]  /*ad60*/  LOP3.LUT P5, RZ, R2, 0x10000000, RZ, 0xc0, !PT ;  /* 0x1000000002ff7812 */ /* 0x000fc600078ac0ff */
[----:B------:R0:W-:Y:S04]  /*ad70*/  @!P1 STL.S16 [R1+0x2ec], R17 ;  /* 0x0002ec1101009387 */ /* 0x0001e80000100600 */
[----:B----4-:R1:W-:Y:S04]  /*ad80*/  STL [R1+0x84], R24 ;  /* 0x0000841801007387 */ /* 0x0103e80000100800 */
[----:B0-----:R-:W3:Y:S02]  /*ad90*/  LDL.LU R17, [R1+0x5f4] ;  /* 0x0005f40001117983 */ /* 0x001ee40000300800 */
[----:B------:R-:W-:-:S02]  /*ada0*/  @!P5 PRMT R43, R24, 0x7610, R43 ;  /* 0x00007610182bd816 */ /* 0x000fc4000000002b */
[----:B--2---:R-:W-:Y:S02]  /*adb0*/  @!P5 PRMT R16, R24, 0x7632, R16 ;  /* 0x000076321810d816 */ /* 0x004fe40000000010 */
[----:B-1----:R-:W2:Y:S04]  /*adc0*/  LDL.LU R24, [R1+0x5e4] ;  /* 0x0005e40001187983 */ /* 0x002ea80000300800 */
[----:B------:R0:W-:Y:S01]  /*add0*/  @!P3 STL.S16 [R1+0x2f6], R11 ;  /* 0x0002f60b0100b387 */ /* 0x0001e20000100600 */
[----:B---3--:R-:W-:-:S03]  /*ade0*/  PRMT R17, RZ, 0x7610, R17 ;  /* 0x00007610ff117816 */ /* 0x008fc60000000011 */
[----:B------:R-:W-:Y:S04]  /*adf0*/  STL.S16 [R1+0x2e6], RZ ;  /* 0x0002e6ff01007387 */ /* 0x000fe80000100600 */
[----:B------:R1:W-:Y:S04]  /*ae00*/  STL.S16 [R1+0x2e4], R17 ;  /* 0x0002e41101007387 */ /* 0x0003e80000100600 */
[----:B0-----:R-:W3:Y:S01]  /*ae10*/  LDL.LU R11, [R1+0x2e0] ;  /* 0x0002e000010b7983 */ /* 0x001ee20000300800 */
[----:B--2---:R-:W-:-:S03]  /*ae20*/  PRMT R24, R17, 0x7610, R24 ;  /* 0x0000761011187816 */ /* 0x004fc60000000018 */
[----:B-1----:R-:W2:Y:S04]  /*ae30*/  LDL.S16 R17, [R1+0x2e6] ;  /* 0x0002e60001117983 */ /* 0x002ea80000100600 */
[----:B------:R0:W-:Y:S04]  /*ae40*/  @!P5 STL.S16 [R1+0x2ea], R16 ;  /* 0x0002ea100100d387 */ /* 0x0001e80000100600 */
[----:B0-----:R-:W4:Y:S01]  /*ae50*/  LDL.LU R16, [R1+0x5e8] ;  /* 0x0005e80001107983 */ /* 0x001f220000300800 */
[----:B---3--:R-:W-:-:S03]  /*ae60*/  @!P5 PRMT R24, R11, 0x7610, R24 ;  /* 0x000076100b18d816 */ /* 0x008fc60000000018 */
[----:B------:R0:W-:Y:S01]  /*ae70*/  STL [R1+0x184], R11 ;  /* 0x0001840b01007387 */ /* 0x0001e20000100800 */
[----:B--2---:R-:W-:-:S03]  /*ae80*/  @!P5 PRMT R17, R11, 0x7632, R17 ;  /* 0x000076320b11d816 */ /* 0x004fc60000000011 */
[----:B0-----:R-:W2:Y:S01]  /*ae90*/  LDL.LU R11, [R1+0x5dc] ;  /* 0x0005dc00010b7983 */ /* 0x001ea20000300800 */
[----:B------:R-:W-:-:S03]  /*aea0*/  LOP3.LUT P6, RZ, R2, 0x8000000, RZ, 0xc0, !PT ;  /* 0x0800000002ff7812 */ /* 0x000fc600078cc0ff */
[----:B------:R0:W-:Y:S04]  /*aeb0*/  @!P5 STL.S16 [R1+0x2e6], R17 ;  /* 0x0002e6110100d387 */ /* 0x0001e80000100600 */
[----:B0-----:R-:W3:Y:S04]  /*aec0*/  LDL.LU R17, [R1+0x5e0] ;  /* 0x0005e00001117983 */ /* 0x001ee80000300800 */
[----:B------:R0:W-:Y:S04]  /*aed0*/  @!P5 STL.S16 [R1+0x2e8], R43 ;  /* 0x0002e82b0100d387 */ /* 0x0001e80000100600 */
[----:B0-----:R-:W3:Y:S01]  /*aee0*/  LDL.LU R43, [R1+0x2d4] ;  /* 0x0002d400012b7983 */ /* 0x001ee20000300800 */
[----:B--2---:R-:W-:-:S04]  /*aef0*/  PRMT R11, RZ, 0x7610, R11 ;  /* 0x00007610ff0b7816 */ /* 0x004fc8000000000b */
[----:B----4-:R-:W-:-:S04]  /*af00*/  PRMT R16, R11, 0x7610, R16 ;  /* 0x000076100b107816 */ /* 0x010fc80000000010 */
[----:B------:R-:W-:Y:S01]  /*af10*/  @!P6 PRMT R16, R13, 0x7610, R16 ;  /* 0x000076100d10e816 */ /* 0x000fe20000000010 */
[----:B------:R-:W-:Y:S04]  /*af20*/  STL.S16 [R1+0x2e0], R11 ;  /* 0x0002e00b01007387 */ /* 0x000fe80000100600 */
[----:B------:R0:W-:Y:S04]  /*af30*/  @!P6 STL.S16 [R1+0x2e0], R16 ;  /* 0x0002e0100100e387 */ /* 0x0001e80000100600 */
[----:B0-----:R-:W2:Y:S04]  /*af40*/  LDL.LU R16, [R1+0x5d8] ;  /* 0x0005d80001107983 */ /* 0x001ea80000300800 */
[----:B------:R-:W-:Y:S01]  /*af50*/  @!P3 STL.S16 [R1+0x2f4], R29 ;  /* 0x0002f41d0100b387 */ /* 0x000fe20000100600 */
[----:B------:R-:W-:-:S02]  /*af60*/  LOP3.LUT P3, RZ, R2, 0x4000000, RZ, 0xc0, !PT ;  /* 0x0400000002ff7812 */ /* 0x000fc4000786c0ff */
[----:B---3--:R-:W-:-:S05]  /*af70*/  PRMT R17, RZ, 0x7610, R17 ;  /* 0x00007610ff117816 */ /* 0x008fca0000000011 */
[----:B------:R-:W-:Y:S04]  /*af80*/  STL.S16 [R1+0x2da], R17 ;  /* 0x0002da1101007387 */ /* 0x000fe80000100600 */
[----:B------:R0:W-:Y:S04]  /*af90*/  @!P5 STL.S16 [R1+0x2e4], R24 ;  /* 0x0002e4180100d387 */ /* 0x0001e80000100600 */
[----:B------:R-:W-:Y:S04]  /*afa0*/  STL.S16 [R1+0x2e2], RZ ;  /* 0x0002e2ff01007387 */ /* 0x000fe80000100600 */
[----:B------:R-:W3:Y:S04]  /*afb0*/  LDL.S16 R11, [R1+0x2e2] ;  /* 0x0002e200010b7983 */ /* 0x000ee80000100600 */
[----:B0-----:R-:W4:Y:S04]  /*afc0*/  LDL.LU R24, [R1+0x2d0] ;  /* 0x0002d00001187983 */ /* 0x001f280000300800 */
[----:B------:R-:W-:Y:S04]  /*afd0*/  STL [R1+0x88], R13 ;  /* 0x0000880d01007387 */ /* 0x000fe80000100800 */
[----:B------:R0:W-:Y:S04]  /*afe0*/  @!P1 STL.S16 [R1+0x2f0], R28 ;  /* 0x0002f01c01009387 */ /* 0x0001e80000100600 */
[----:B------:R-:W-:Y:S04]  /*aff0*/  STL.S16 [R1+0x2de], RZ ;  /* 0x0002deff01007387 */ /* 0x000fe80000100600 */
[----:B------:R-:W-:Y:S04]  /*b000*/  STL [R1+0x188], R10 ;  /* 0x0001880a01007387 */ /* 0x000fe80000100800 */
[----:B------:R-:W-:Y:S04]  /*b010*/  STL.S16 [R1+0x2d8], RZ ;  /* 0x0002d8ff01007387 */ /* 0x000fe80000100600 */
[----:B------:R-:W-:Y:S04]  /*b020*/  STL [R1+0x8c], R43 ;  /* 0x00008c2b01007387 */ /* 0x000fe80000100800 */
[----:B------:R-:W-:Y:S04]  /*b030*/  STL.S16 [R1+0x2d4], RZ ;  /* 0x0002d4ff01007387 */ /* 0x000fe80000100600 */
[----:B------:R-:W-:Y:S04]  /*b040*/  STL [R1+0x198], R25 ;  /* 0x0001981901007387 */ /* 0x000fe80000100800 */
[----:B------:R-:W-:Y:S04]  /*b050*/  STL.S16 [R1+0x2ba], RZ ;  /* 0x0002baff01007387 */ /* 0x000fe80000100600 */
[----:B------:R-:W3:Y:S01]  /*b060*/  LDL.LU R29, [R1+0x608] ;  /* 0x00060800011d7983 */ /* 0x000ee20000300800 */
[----:B--2---:R-:W-:-:S03]  /*b070*/  PRMT R16, R17, 0x7610, R16 ;  /* 0x0000761011107816 */ /* 0x004fc60000000010 */
[----:B------:R-:W-:Y:S01]  /*b080*/  STL.S16 [R1+0x2d2], RZ ;  /* 0x0002d2ff01007387 */ /* 0x000fe20000100600 */
[----:B------:R-:W-:-:S03]  /*b090*/  @!P3 PRMT R16, R43, 0x7632, R16 ;  /* 0x000076322b10b816 */ /* 0x000fc60000000010 */
[----:B------:R-:W2:Y:S04]  /*b0a0*/  LDL.LU R17, [R1+0x5cc] ;  /* 0x0005cc0001117983 */ /* 0x000ea80000300800 */
[----:B------:R1:W-:Y:S04]  /*b0b0*/  @!P3 STL.S16 [R1+0x2da], R16 ;  /* 0x0002da100100b387 */ /* 0x0003e80000100600 */
[----:B0-----:R-:W3:Y:S04]  /*b0c0*/  LDL.LU R28, [R1+0x600] ;  /* 0x00060000011c7983 */ /* 0x001ee80000300800 */
[----:B-1----:R-:W4:Y:S01]  /*b0d0*/  LDL.LU R16, [R1+0x5c8] ;  /* 0x0005c80001107983 */ /* 0x002f220000300800 */
[----:B--2---:R-:W-:-:S05]  /*b0e0*/  PRMT R17, RZ, 0x7610, R17 ;  /* 0x00007610ff117816 */ /* 0x004fca0000000011 */
[----:B------:R0:W-:Y:S01]  /*b0f0*/  STL.S16 [R1+0x2d6], R17 ;  /* 0x0002d61101007387 */ /* 0x0001e20000100600 */
[----:B----4-:R-:W-:-:S03]  /*b100*/  PRMT R16, R17, 0x7610, R16 ;  /* 0x0000761011107816 */ /* 0x010fc60000000010 */
[----:B0-----:R-:W2:Y:S01]  /*b110*/  LDL.LU R17, [R1+0x5c4] ;  /* 0x0005c40001117983 */ /* 0x001ea20000300800 */
[----:B------:R-:W-:-:S05]  /*b120*/  @!P3 PRMT R16, R24, 0x7632, R16 ;  /* 0x000076321810b816 */ /* 0x000fca0000000010 */
[----:B------:R0:W-:Y:S04]  /*b130*/  @!P3 STL.S16 [R1+0x2d6], R16 ;  /* 0x0002d6100100b387 */ /* 0x0001e80000100600 */
[----:B0-----:R-:W4:Y:S01]  /*b140*/  LDL.LU R16, [R1+0x5c0] ;  /* 0x0005c00001107983 */ /* 0x001f220000300800 */
[----:B---3--:R-:W-:-:S03]  /*b150*/  @!P6 PRMT R11, R13, 0x7632, R11 ;  /* 0x000076320d0be816 */ /* 0x008fc6000000000b */
[----:B------:R-:W3:Y:S04]  /*b160*/  LDL.LU R13, [R1+0x5d4] ;  /* 0x0005d400010d7983 */ /* 0x000ee80000300800 */
[----:B------:R0:W-:Y:S04]  /*b170*/  @!P6 STL.S16 [R1+0x2e2], R11 ;  /* 0x0002e20b0100e387 */ /* 0x0001e80000100600 */
[----:B0-----:R-:W3:Y:S01]  /*b180*/  LDL.LU R11, [R1+0x2cc] ;  /* 0x0002cc00010b7983 */ /* 0x001ee20000300800 */
[----:B----4-:R-:W-:-:S04]  /*b190*/  PRMT R16, RZ, 0x7610, R16 ;  /* 0x00007610ff107816 */ /* 0x010fc80000000010 */
[----:B--2---:R-:W-:Y:S01]  /*b1a0*/  PRMT R17, R16, 0x7610, R17 ;  /* 0x0000761010117816 */ /* 0x004fe20000000011 */
[----:B------:R0:W-:Y:S04]  /*b1b0*/  STL.S16 [R1+0x2d0], R16 ;  /* 0x0002d01001007387 */ /* 0x0001e80000100600 */
[----:B0-----:R-:W2:Y:S01]  /*b1c0*/  LDL.S16 R16, [R1+0x2d2] ;  /* 0x0002d20001107983 */ /* 0x001ea20000100600 */
[----:B------:R-:W-:Y:S02]  /*b1d0*/  LOP3.LUT P1, RZ, R2, 0x2000000, RZ, 0xc0, !PT ;  /* 0x0200000002ff7812 */ /* 0x000fe4000782c0ff */
[----:B---3--:R-:W-:Y:S01]  /*b1e0*/  PRMT R13, RZ, 0x7610, R13 ;  /* 0x00007610ff0d7816 */ /* 0x008fe2000000000d */
[----:B------:R-:W-:Y:S03]  /*b1f0*/  STL [R1+0x90], R11 ;  /* 0x0000900b01007387 */ /* 0x000fe60000100800 */
[----:B------:R-:W-:Y:S01]  /*b200*/  PRMT R28, R13, 0x7610, R28 ;  /* 0x000076100d1c7816 */ /* 0x000fe2000000001c */
[----:B------:R0:W-:Y:S06]  /*b210*/  STL.S16 [R1+0x2dc], R13 ;  /* 0x0002dc0d01007387 */ /* 0x0001ec0000100600 */
[C---:B------:R-:W-:Y:S01]  /*b220*/  @!P1 PRMT R17, R11.reuse, 0x7610, R17 ;  /* 0x000076100b119816 */ /* 0x040fe20000000011 */
[----:B0-----:R-:W3:Y:S01]  /*b230*/  LDL.S16 R13, [R1+0x2de] ;  /* 0x0002de00010d7983 */ /* 0x001ee20000100600 */
[----:B--2---:R-:W-:-:S03]  /*b240*/  @!P1 PRMT R16, R11, 0x7632, R16 ;  /* 0x000076320b109816 */ /* 0x004fc60000000010 */
[----:B------:R-:W2:Y:S04]  /*b250*/  LDL.LU R11, [R1+0x5b4] ;  /* 0x0005b400010b7983 */ /* 0x000ea80000300800 */
[----:B------:R0:W-:Y:S04]  /*b260*/  @!P1 STL.S16 [R1+0x2d2], R16 ;  /* 0x0002d21001009387 */ /* 0x0001e80000100600 */
[----:B0-----:R-:W4:Y:S01]  /*b270*/  LDL.LU R16, [R1+0x5b8] ;  /* 0x0005b80001107983 */ /* 0x001f220000300800 */
[----:B---3--:R-:W-:-:S03]  /*b280*/  @!P6 PRMT R13, R10, 0x7632, R13 ;  /* 0x000076320a0de816 */ /* 0x008fc6000000000d */
[----:B------:R-:W-:Y:S04]  /*b290*/  STL.S16 [R1+0x2ce], RZ ;  /* 0x0002ceff01007387 */ /* 0x000fe80000100600 */
[----:B------:R0:W-:Y:S04]  /*b2a0*/  @!P6 STL.S16 [R1+0x2de], R13 ;  /* 0x0002de0d0100e387 */ /* 0x0001e80000100600 */
[----:B0-----:R-:W3:Y:S01]  /*b2b0*/  LDL.LU R13, [R1+0x2c8] ;  /* 0x0002c800010d7983 */ /* 0x001ee20000300800 */
[----:B--2---:R-:W-:-:S05]  /*b2c0*/  PRMT R11, RZ, 0x7610, R11 ;  /* 0x00007610ff0b7816 */ /* 0x004fca000000000b */
[----:B------:R0:W-:Y:S01]  /*b2d0*/  STL.S16 [R1+0x2cc], R11 ;  /* 0x0002cc0b01007387 */ /* 0x0001e20000100600 */
[----:B----4-:R-:W-:-:S03]  /*b2e0*/  PRMT R16, R11, 0x7610, R16 ;  /* 0x000076100b107816 */ /* 0x010fc60000000010 */
[----:B0-----:R-:W3:Y:S01]  /*b2f0*/  LDL.S16 R11, [R1+0x2ce] ;  /* 0x0002ce00010b7983 */ /* 0x001ee20000100600 */
[----:B------:R-:W-:-:S03]  /*b300*/  @!P6 PRMT R28, R10, 0x7610, R28 ;  /* 0x000076100a1ce816 */ /* 0x000fc6000000001c */
[----:B------:R-:W2:Y:S04]  /*b310*/  LDL.LU.S16 R10, [R1+0x2d8] ;  /* 0x0002d800010a7983 */ /* 0x000ea80000300600 */
[----:B------:R0:W-:Y:S04]  /*b320*/  @!P1 STL.S16 [R1+0x2d0], R17 ;  /* 0x0002d01101009387 */ /* 0x0001e80000100600 */
[----:B0-----:R-:W4:Y:S01]  /*b330*/  LDL.LU R17, [R1+0x5bc] ;  /* 0x0005bc0001117983 */ /* 0x001f220000300800 */
[----:B---3--:R-:W-:-:S05]  /*b340*/  @!P1 PRMT R11, R13, 0x7632, R11 ;  /* 0x000076320d0b9816 */ /* 0x008fca000000000b */
[----:B------:R0:W-:Y:S04]  /*b350*/  @!P1 STL.S16 [R1+0x2ce], R11 ;  /* 0x0002ce0b01009387 */ /* 0x0001e80000100600 */
[----:B0-----:R-:W3:Y:S01]  /*b360*/  LDL.LU R11, [R1+0x5ac] ;  /* 0x0005ac00010b7983 */ /* 0x001ee20000300800 */
[----:B--2---:R-:W-:-:S03]  /*b370*/  @!P3 PRMT R10, R43, 0x7610, R10 ;  /* 0x000076102b0ab816 */ /* 0x004fc6000000000a */
[----:B------:R-:W-:Y:S04]  /*b380*/  STL.S16 [R1+0x2ca], RZ ;  /* 0x0002caff01007387 */ /* 0x000fe80000100600 */
[----:B------:R0:W-:Y:S04]  /*b390*/  @!P3 STL.S16 [R1+0x2d8], R10 ;  /* 0x0002d80a0100b387 */ /* 0x0001e80000100600 */
[----:B0-----:R-:W2:Y:S01]  /*b3a0*/  LDL.LU R10, [R1+0x2c4] ;  /* 0x0002c400010a7983 */ /* 0x001ea20000300800 */
[----:B---3--:R-:W-:-:S04]  /*b3b0*/  PRMT R11, RZ, 0x7610, R11 ;  /* 0x00007610ff0b7816 */ /* 0x008fc8000000000b */
[----:B----4-:R-:W-:Y:S01]  /*b3c0*/  PRMT R17, R11, 0x7610, R17 ;  /* 0x000076100b117816 */ /* 0x010fe20000000011 */
[----:B------:R0:W-:Y:S04]  /*b3d0*/  STL.S16 [R1+0x2c8], R11 ;  /* 0x0002c80b01007387 */ /* 0x0001e80000100600 */
[----:B0-----:R-:W3:Y:S01]  /*b3e0*/  LDL.S16 R11, [R1+0x2ca] ;  /* 0x0002ca00010b7983 */ /* 0x001ee20000100600 */
[----:B------:R-:W-:Y:S02]  /*b3f0*/  LOP3.LUT P5, RZ, R2, 0x1000000, RZ, 0xc0, !PT ;  /* 0x0100000002ff7812 */ /* 0x000fe400078ac0ff */
[----:B------:R-:W-:Y:S01]  /*b400*/  MOV R43, R12 ;  /* 0x0000000c002b7202 */ /* 0x000fe20000000f00 */
[----:B--2---:R0:W-:Y:S04]  /*b410*/  STL [R1+0x94], R10 ;  /* 0x0000940a01007387 */ /* 0x0041e80000100800 */
[----:B------:R-:W2:Y:S06]  /*b420*/  LDL.LU.S16 R12, [R1+0x2d4] ;  /* 0x0002d400010c7983 */ /* 0x000eac0000300600 */
[----:B------:R-:W-:-:S02]  /*b430*/  @!P5 PRMT R17, R10, 0x7610, R17 ;  /* 0x000076100a11d816 */ /* 0x000fc40000000011 */
[----:B---3--:R-:W-:Y:S02]  /*b440*/  @!P5 PRMT R11, R10, 0x7632, R11 ;  /* 0x000076320a0bd816 */ /* 0x008fe4000000000b */
[----:B0-----:R-:W3:Y:S04]  /*b450*/  LDL.LU R10, [R1+0x5a0] ;  /* 0x0005a000010a7983 */ /* 0x001ee80000300800 */
[----:B------:R0:W-:Y:S04]  /*b460*/  @!P5 STL.S16 [R1+0x2ca], R11 ;  /* 0x0002ca0b0100d387 */ /* 0x0001e80000100600 */
[----:B0-----:R-:W4:Y:S01]  /*b470*/  LDL.LU R11, [R1+0x5a4] ;  /* 0x0005a400010b7983 */ /* 0x001f220000300800 */
[----:B--2---:R-:W-:-:S03]  /*b480*/  @!P3 PRMT R12, R24, 0x7610, R12 ;  /* 0x00007610180cb816 */ /* 0x004fc6000000000c */
[----:B------:R-:W-:Y:S04]  /*b490*/  STL.S16 [R1+0x2c6], RZ ;  /* 0x0002c6ff01007387 */ /* 0x000fe80000100600 */
[----:B------:R0:W-:Y:S04]  /*b4a0*/  @!P3 STL.S16 [R1+0x2d4], R12 ;  /* 0x0002d40c0100b387 */ /* 0x0001e80000100600 */
[----:B0-----:R-:W2:Y:S01]  /*b4b0*/  LDL.LU R12, [R1+0x2c0] ;  /* 0x0002c000010c7983 */ /* 0x001ea20000300800 */
[----:B---3--:R-:W-:-:S05]  /*b4c0*/  PRMT R10, RZ, 0x7610, R10 ;  /* 0x00007610ff0a7816 */ /* 0x008fca000000000a */
[----:B------:R0:W-:Y:S01]  /*b4d0*/  STL.S16 [R1+0x2c4], R10 ;  /* 0x0002c40a01007387 */ /* 0x0001e20000100600 */
[----:B----4-:R-:W-:-:S03]  /*b4e0*/  PRMT R11, R10, 0x7610, R11 ;  /* 0x000076100a0b7816 */ /* 0x010fc6000000000b */
[----:B0-----:R-:W3:Y:S01]  /*b4f0*/  LDL.S16 R10, [R1+0x2c6] ;  /* 0x0002c600010a7983 */ /* 0x001ee20000100600 */
[----:B--2---:R-:W-:-:S03]  /*b500*/  @!P5 PRMT R11, R12, 0x7610, R11 ;  /* 0x000076100c0bd816 */ /* 0x004fc6000000000b */
[----:B------:R0:W-:Y:S01]  /*b510*/  STL [R1+0x194], R12 ;  /* 0x0001940c01007387 */ /* 0x0001e20000100800 */
[----:B---3--:R-:W-:-:S03]  /*b520*/  @!P5 PRMT R10, R12, 0x7632, R10 ;  /* 0x000076320c0ad816 */ /* 0x008fc6000000000a */
[----:B0-----:R-:W2:Y:S04]  /*b530*/  LDL.LU R12, [R1+0x594] ;  /* 0x00059400010c7983 */ /* 0x001ea80000300800 */
[----:B------:R0:W-:Y:S04]  /*b540*/  @!P5 STL.S16 [R1+0x2c6], R10 ;  /* 0x0002c60a0100d387 */ /* 0x0001e80000100600 */
[----:B0-----:R-:W3:Y:S04]  /*b550*/  LDL.LU R10, [R1+0x598] ;  /* 0x00059800010a7983 */ /* 0x001ee80000300800 */
[----:B------:R0:W-:Y:S04]  /*b560*/  STL [R1+0x18c], R24 ;  /* 0x00018c1801007387 */ /* 0x0001e80000100800 */
[----:B------:R-:W-:Y:S01]  /*b570*/  STL.S16 [R1+0x2c2], RZ ;  /* 0x0002c2ff01007387 */ /* 0x000fe20000100600 */
[----:B0-----:R-:W-:-:S03]  /*b580*/  MOV R24, R42 ;  /* 0x0000002a00187202 */ /* 0x001fc60000000f00 */
[----:B------:R-:W4:Y:S01]  /*b590*/  LDL.LU R42, [R1+0x2bc] ;  /* 0x0002bc00012a7983 */ /* 0x000f220000300800 */
[----:B--2---:R-:W-:-:S05]  /*b5a0*/  PRMT R12, RZ, 0x7610, R12 ;  /* 0x00007610ff0c7816 */ /* 0x004fca000000000c */
[----:B------:R0:W-:Y:S01]  /*b5b0*/  STL.S16 [R1+0x2c0], R12 ;  /* 0x0002c00c01007387 */ /* 0x0001e20000100600 */
[----:B---3--:R-:W-:-:S03]  /*b5c0*/  PRMT R10, R12, 0x7610, R10 ;  /* 0x000076100c0a7816 */ /* 0x008fc6000000000a */
[----:B0-----:R-:W2:Y:S04]  /*b5d0*/  LDL.S16 R12, [R1+0x2c2] ;  /* 0x0002c200010c7983 */ /* 0x001ea80000100600 */
[----:B------:R-:W-:Y:S01]  /*b5e0*/  @!P6 STL.S16 [R1+0x2dc], R28 ;  /* 0x0002dc1c0100e387 */ /* 0x000fe20000100600 */
[----:B------:R-:W-:-:S03]  /*b5f0*/  LOP3.LUT P6, RZ, R2, 0x800000, RZ, 0xc0, !PT ;  /* 0x0080000002ff7812 */ /* 0x000fc600078cc0ff */
[----:B------:R0:W-:Y:S04]  /*b600*/  @!P5 STL.S16 [R1+0x2c4], R11 ;  /* 0x0002c40b0100d387 */ /* 0x0001e80000100600 */
[----:B------:R-:W-:Y:S01]  /*b610*/  STL.S16 [R1+0x2be], RZ ;  /* 0x0002beff01007387 */ /* 0x000fe20000100600 */
[----:B------:R-:W-:-:S03]  /*b620*/  @!P1 PRMT R16, R13, 0x7610, R16 ;  /* 0x000076100d109816 */ /* 0x000fc60000000010 */
[----:B------:R-:W-:Y:S04]  /*b630*/  STL [R1+0x190], R13 ;  /* 0x0001900d01007387 */ /* 0x000fe80000100800 */
[----:B0-----:R-:W3:Y:S01]  /*b640*/  LDL.LU R11, [R1+0x59c] ;  /* 0x00059c00010b7983 */ /* 0x001ee20000300800 */
[----:B------:R-:W-:-:S03]  /*b650*/  LOP3.LUT P3, RZ, R2, 0x400000, RZ, 0xc0, !PT ;  /* 0x0040000002ff7812 */ /* 0x000fc6000786c0ff */
[----:B------:R-:W-:Y:S04]  /*b660*/  STL [R1+0x19c], R43 ;  /* 0x00019c2b01007387 */ /* 0x000fe80000100800 */
[----:B------:R-:W-:Y:S04]  /*b670*/  @!P5 STL.S16 [R1+0x2c8], R17 ;  /* 0x0002c8110100d387 */ /* 0x000fe80000100600 */
[----:B----4-:R-:W-:Y:S04]  /*b680*/  STL [R1+0x98], R42 ;  /* 0x0000982a01007387 */ /* 0x010fe80000100800 */
[----:B------:R-:W4:Y:S01]  /*b690*/  LDL.LU R28, [R1+0x5d0] ;  /* 0x0005d000011c7983 */ /* 0x000f220000300800 */
[----:B--2---:R-:W-:-:S02]  /*b6a0*/  @!P6 PRMT R12, R42, 0x7632, R12 ;  /* 0x000076322a0ce816 */ /* 0x004fc4000000000c */
[----:B------:R-:W-:Y:S01]  /*b6b0*/  @!P6 PRMT R10, R42, 0x7610, R10 ;  /* 0x000076102a0ae816 */ /* 0x000fe2000000000a */
[----:B------:R-:W-:Y:S04]  /*b6c0*/  @!P1 STL.S16 [R1+0x2cc], R16 ;  /* 0x0002cc1001009387 */ /* 0x000fe80000100600 */
[----:B------:R0:W-:Y:S01]  /*b6d0*/  @!P6 STL.S16 [R1+0x2c2], R12 ;  /* 0x0002c20c0100e387 */ /* 0x0001e20000100600 */
[----:B---3--:R-:W-:-:S03]  /*b6e0*/  PRMT R11, RZ, 0x7610, R11 ;  /* 0x00007610ff0b7816 */ /* 0x008fc6000000000b */
[----:B0-----:R-:W2:Y:S04]  /*b6f0*/  LDL.LU R12, [R1+0x58c] ;  /* 0x00058c00010c7983 */ /* 0x001ea80000300800 */
[----:B------:R-:W-:Y:S04]  /*b700*/  STL.S16 [R1+0x2bc], R11 ;  /* 0x0002bc0b01007387 */ /* 0x000fe80000100600 */
[----:B------:R0:W-:Y:S01]  /*b710*/  @!P6 STL.S16 [R1+0x2c0], R10 ;  /* 0x0002c00a0100e387 */ /* 0x0001e20000100600 */
[----:B------:R-:W-:-:S03]  /*b720*/  MOV R13, R5 ;  /* 0x00000005000d7202 */ /* 0x000fc60000000f00 */
[----:B------:R-:W3:Y:S04]  /*b730*/  LDL.LU R5, [R1+0x2b4] ;  /* 0x0002b40001057983 */ /* 0x000ee80000300800 */
[----:B------:R-:W4:Y:S04]  /*b740*/  LDL.LU R16, [R1+0x5b0] ;  /* 0x0005b00001107983 */ /* 0x000f280000300800 */
[----:B0-----:R-:W3:Y:S04]  /*b750*/  LDL.LU R10, [R1+0x590] ;  /* 0x00059000010a7983 */ /* 0x001ee80000300800 */
[----:B------:R-:W4:Y:S04]  /*b760*/  LDL.LU R17, [R1+0x5a8] ;  /* 0x0005a80001117983 */ /* 0x000f280000300800 */
[----:B------:R-:W4:Y:S01]  /*b770*/  LDL.LU R42, [R1+0x2a8] ;  /* 0x0002a800012a7983 */ /* 0x000f220000300800 */
[----:B--2---:R-:W-:-:S03]  /*b780*/  PRMT R12, R11, 0x7610, R12 ;  /* 0x000076100b0c7816 */ /* 0x004fc6000000000c */
[----:B------:R-:W2:Y:S01]  /*b790*/  LDL.S16 R11, [R1+0x2be] ;  /* 0x0002be00010b7983 */ /* 0x000ea20000100600 */
[C---:B------:R-:W-:Y:S02]  /*b7a0*/  @!P6 PRMT R12, R25.reuse, 0x7610, R12 ;  /* 0x00007610190ce816 */ /* 0x040fe4000000000c */
[----:B--2---:R-:W-:Y:S02]  /*b7b0*/  @!P6 PRMT R11, R25, 0x7632, R11 ;  /* 0x00007632190be816 */ /* 0x004fe4000000000b */
[----:B------:R-:W2:Y:S02]  /*b7c0*/  LDL.LU R25, [R1+0x584] ;  /* 0x0005840001197983 */ /* 0x000ea40000300800 */
[----:B--2---:R-:W-:-:S04]  /*b7d0*/  PRMT R25, RZ, 0x7610, R25 ;  /* 0x00007610ff197816 */ /* 0x004fc80000000019 */
[----:B---3--:R-:W-:Y:S01]  /*b7e0*/  PRMT R10, R25, 0x7610, R10 ;  /* 0x00007610190a7816 */ /* 0x008fe2000000000a */
[----:B------:R0:W-:Y:S04]  /*b7f0*/  STL.S16 [R1+0x2b8], R25 ;  /* 0x0002b81901007387 */ /* 0x0001e80000100600 */
[----:B0-----:R-:W2:Y:S01]  /*b800*/  LDL.S16 R25, [R1+0x2ba] ;  /* 0x0002ba0001197983 */ /* 0x001ea20000100600 */
[----:B------:R-:W-:-:S03]  /*b810*/  @!P3 PRMT R10, R5, 0x7610, R10 ;  /* 0x00007610050ab816 */ /* 0x000fc6000000000a */
[----:B------:R0:W-:Y:S01]  /*b820*/  STL [R1+0x9c], R5 ;  /* 0x00009c0501007387 */ /* 0x0001e20000100800 */
[----:B--2---:R-:W-:-:S03]  /*b830*/  @!P3 PRMT R25, R5, 0x7632, R25 ;  /* 0x000076320519b816 */ /* 0x004fc60000000019 */
[----:B0-----:R-:W2:Y:S04]  /*b840*/  LDL.LU R5, [R1+0x578] ;  /* 0x0005780001057983 */ /* 0x001ea80000300800 */
[----:B------:R0:W-:Y:S04]  /*b850*/  @!P3 STL.S16 [R1+0x2ba], R25 ;  /* 0x0002ba190100b387 */ /* 0x0001e80000100600 */
[----:B0-----:R-:W3:Y:S04]  /*b860*/  LDL.LU R25, [R1+0x57c] ;  /* 0x00057c0001197983 */ /* 0x001ee80000300800 */
[----:B------:R-:W-:Y:S01]  /*b870*/  STL.S16 [R1+0x2b6], RZ ;  /* 0x0002b6ff01007387 */ /* 0x000fe20000100600 */
[----:B--2---:R-:W-:-:S05]  /*b880*/  PRMT R5, RZ, 0x7610, R5 ;  /* 0x00007610ff057816 */ /* 0x004fca0000000005 */
[----:B------:R0:W-:Y:S01]  /*b890*/  STL.S16 [R1+0x2b4], R5 ;  /* 0x0002b40501007387 */ /* 0x0001e20000100600 */
[----:B---3--:R-:W-:-:S03]  /*b8a0*/  PRMT R25, R5, 0x7610, R25 ;  /* 0x0000761005197816 */ /* 0x008fc60000000019 */
[----:B0-----:R-:W2:Y:S04]  /*b8b0*/  LDL.S16 R5, [R1+0x2b6] ;  /* 0x0002b60001057983 */ /* 0x001ea80000100600 */
[----:B------:R0:W-:Y:S01]  /*b8c0*/  @!P6 STL.S16 [R1+0x2be], R11 ;  /* 0x0002be0b0100e387 */ /* 0x0001e20000100600 */
[----:B------:R-:W-:-:S03]  /*b8d0*/  @!P3 PRMT R25, R43, 0x7610, R25 ;  /* 0x000076102b19b816 */ /* 0x000fc60000000019 */
[----:B0-----:R-:W3:Y:S01]  /*b8e0*/  LDL.LU R11, [R1+0x588] ;  /* 0x00058800010b7983 */ /* 0x001ee20000300800 */
[----:B--2---:R-:W-:-:S03]  /*b8f0*/  @!P3 PRMT R5, R43, 0x7632, R5 ;  /* 0x000076322b05b816 */ /* 0x004fc60000000005 */
[----:B------:R-:W2:Y:S04]  /*b900*/  LDL.LU R43, [R1+0x570] ;  /* 0x00057000012b7983 */ /* 0x000ea80000300800 */
[----:B------:R0:W-:Y:S04]  /*b910*/  @!P6 STL.S16 [R1+0x2bc], R12 ;  /* 0x0002bc0c0100e387 */ /* 0x0001e80000100600 */
[----:B------:R1:W-:Y:S01]  /*b920*/  @!P3 STL.S16 [R1+0x2b8], R10 ;  /* 0x0002b80a0100b387 */ /* 0x0003e20000100600 */
[----:B---3--:R-:W-:-:S03]  /*b930*/  PRMT R11, RZ, 0x7610, R11 ;  /* 0x00007610ff0b7816 */ /* 0x008fc6000000000b */
[----:B------:R3:W-:Y:S04]  /*b940*/  @!P3 STL.S16 [R1+0x2b4], R25 ;  /* 0x0002b4190100b387 */ /* 0x0007e80000100600 */
[----:B------:R4:W-:Y:S04]  /*b950*/  @!P3 STL.S16 [R1+0x2b6], R5 ;  /* 0x0002b6050100b387 */ /* 0x0009e80000100600 */
[----:B0-----:R-:W2:Y:S04]  /*b960*/  LDL.LU R12, [R1+0x2a4] ;  /* 0x0002a400010c7983 */ /* 0x001ea80000300800 */
[----:B-1----:R-:W2:Y:S04]  /*b970*/  LDL.LU R10, [R1+0x580] ;  /* 0x00058000010a7983 */ /* 0x002ea80000300800 */
[----:B---3--:R-:W3:Y:S04]  /*b980*/  LDL.LU R25, [R1+0x574] ;  /* 0x0005740001197983 */ /* 0x008ee80000300800 */
[----:B----4-:R-:W4:Y:S04]  /*b990*/  LDL.LU R5, [R1+0x298] ;  /* 0x0002980001057983 */ /* 0x010f280000300800 */
[----:B------:R0:W-:Y:S04]  /*b9a0*/  STL.S16 [R1+0x2b0], R11 ;  /* 0x0002b00b01007387 */ /* 0x0001e80000100600 */
[----:B------:R-:W-:Y:S01]  /*b9b0*/  STL.S16 [R1+0x2b2], RZ ;  /* 0x0002b2ff01007387 */ /* 0x000fe20000100600 */
[----:B--2---:R-:W-:-:S03]  /*b9c0*/  PRMT R43, R11, 0x7610, R43 ;  /* 0x000076100b2b7816 */ /* 0x004fc6000000002b */
[----:B0-----:R-:W2:Y:S01]  /*b9d0*/  LDL.S16 R11, [R1+0x2b2] ;  /* 0x0002b200010b7983 */ /* 0x001ea20000100600 */
[----:B------:R-:W-:-:S03]  /*b9e0*/  LOP3.LUT P1, RZ, R2, 0x200000, RZ, 0xc0, !PT ;  /* 0x0020000002ff7812 */ /* 0x000fc6000782c0ff */
[----:B------:R0:W-:Y:S10]  /*b9f0*/  STL [R1+0xa0], R24 ;  /* 0x0000a01801007387 */ /* 0x0001f40000100800 */
[----:B------:R-:W-:-:S02]  /*ba00*/  @!P1 PRMT R43, R24, 0x7610, R43 ;  /* 0x00007610182b9816 */ /* 0x000fc4000000002b */
[----:B--2---:R-:W-:Y:S02]  /*ba10*/  @!P1 PRMT R11, R24, 0x7632, R11 ;  /* 0x00007632180b9816 */ /* 0x004fe4000000000b */
[----:B0-----:R-:W2:Y:S04]  /*ba20*/  LDL.LU R24, [R1+0x568] ;  /* 0x0005680001187983 */ /* 0x001ea80000300800 */
[----:B------:R-:W-:Y:S01]  /*ba30*/  STL.S16 [R1+0x2ae], RZ ;  /* 0x0002aeff01007387 */ /* 0x000fe20000100600 */
        /* <DEDUP_REMOVED lines=14> */
[----:B0-----:R-:W2:Y:S01]  /*bb20*/  LDL.S16 R42, [R1+0x2aa] ;  /* 0x0002aa00012a7983 */ /* 0x001ea20000100600 */
[----:B------:R-:W-:-:S03]  /*bb30*/  LOP3.LUT P5, RZ, R2, 0x100000, RZ, 0xc0, !PT ;  /* 0x0010000002ff7812 */ /* 0x000fc600078ac0ff */
[----:B------:R-:W-:Y:S10]  /*bb40*/  STL [R1+0xa4], R12 ;  /* 0x0000a40c01007387 */ /* 0x000ff40000100800 */
[----:B------:R-:W-:-:S05]  /*bb50*/  @!P5 PRMT R24, R12, 0x7610, R24 ;  /* 0x000076100c18d816 */ /* 0x000fca0000000018 */
[----:B------:R0:W-:Y:S04]  /*bb60*/  @!P5 STL.S16 [R1+0x2a8], R24 ;  /* 0x0002a8180100d387 */ /* 0x0001e80000100600 */
[----:B0-----:R-:W3:Y:S01]  /*bb70*/  LDL.LU R24, [R1+0x558] ;  /* 0x0005580001187983 */ /* 0x001ee20000300800 */
[----:B--2---:R-:W-:-:S03]  /*bb80*/  @!P5 PRMT R42, R12, 0x7632, R42 ;  /* 0x000076320c2ad816 */ /* 0x004fc6000000002a */
[----:B------:R-:W2:Y:S04]  /*bb90*/  LDL.LU R12, [R1+0x550] ;  /* 0x00055000010c7983 */ /* 0x000ea80000300800 */
[----:B------:R-:W-:Y:S01]  /*bba0*/  STL.S16 [R1+0x2a6], RZ ;  /* 0x0002a6ff01007387 */ /* 0x000fe20000100600 */
[----:B--2---:R-:W-:-:S04]  /*bbb0*/  PRMT R12, RZ, 0x7610, R12 ;  /* 0x00007610ff0c7816 */ /* 0x004fc8000000000c */
[----:B---3--:R-:W-:Y:S01]  /*bbc0*/  PRMT R24, R12, 0x7610, R24 ;  /* 0x000076100c187816 */ /* 0x008fe20000000018 */
[----:B------:R0:W-:Y:S04]  /*bbd0*/  STL.S16 [R1+0x2a4], R12 ;  /* 0x0002a40c01007387 */ /* 0x0001e80000100600 */
[----:B0-----:R-:W2:Y:S01]  /*bbe0*/  LDL.S16 R12, [R1+0x2a6] ;  /* 0x0002a600010c7983 */ /* 0x001ea20000100600 */
[----:B------:R-:W-:-:S03]  /*bbf0*/  @!P5 PRMT R24, R37, 0x7610, R24 ;  /* 0x000076102518d816 */ /* 0x000fc60000000018 */
[----:B------:R-:W-:Y:S04]  /*bc00*/  STL [R1+0x1a4], R37 ;  /* 0x0001a42501007387 */ /* 0x000fe80000100800 */
[----:B------:R0:W-:Y:S04]  /*bc10*/  @!P5 STL.S16 [R1+0x2aa], R42 ;  /* 0x0002aa2a0100d387 */ /* 0x0001e80000100600 */
[----:B0-----:R-:W3:Y:S01]  /*bc20*/  LDL.LU R42, [R1+0x554] ;  /* 0x00055400012a7983 */ /* 0x001ee20000300800 */
[----:B--2---:R-:W-:-:S03]  /*bc30*/  @!P5 PRMT R12, R37, 0x7632, R12 ;  /* 0x00007632250cd816 */ /* 0x004fc6000000000c */
[----:B------:R-:W2:Y:S04]  /*bc40*/  LDL.LU R37, [R1+0x548] ;  /* 0x0005480001257983 */ /* 0x000ea80000300800 */
[----:B------:R-:W-:Y:S01]  /*bc50*/  STL.S16 [R1+0x29e], RZ ;  /* 0x00029eff01007387 */ /* 0x000fe20000100600 */
[----:B------:R-:W-:Y:S02]  /*bc60*/  LOP3.LUT P6, RZ, R2, 0x80000, RZ, 0xc0, !PT ;  /* 0x0008000002ff7812 */ /* 0x000fe400078cc0ff */
[----:B--2---:R-:W-:-:S04]  /*bc70*/  PRMT R37, RZ, 0x7610, R37 ;  /* 0x00007610ff257816 */ /* 0x004fc80000000025 */
[----:B---3--:R-:W-:Y:S01]  /*bc80*/  PRMT R42, R37, 0x7610, R42 ;  /* 0x00007610252a7816 */ /* 0x008fe2000000002a */
[----:B------:R0:W-:Y:S04]  /*bc90*/  STL.S16 [R1+0x29c], R37 ;  /* 0x00029c2501007387 */ /* 0x0001e80000100600 */
[----:B0-----:R-:W2:Y:S02]  /*bca0*/  LDL.S16 R37, [R1+0x29e] ;  /* 0x00029e0001257983 */ /* 0x001ea40000100600 */
        /* <DEDUP_REMOVED lines=18> */
[----:B0-----:R-:W2:Y:S01]  /*bdd0*/  LDL.LU R37, [R1+0x538] ;  /* 0x0005380001257983 */ /* 0x001ea20000300800 */
[----:B------:R-:W-:-:S03]  /*bde0*/  LOP3.LUT P3, RZ, R2, 0x40000, RZ, 0xc0, !PT ;  /* 0x0004000002ff7812 */ /* 0x000fc6000786c0ff */
[----:B------:R0:W-:Y:S04]  /*bdf0*/  @!P5 STL.S16 [R1+0x2a4], R24 ;  /* 0x0002a4180100d387 */ /* 0x0001e80000100600 */
[----:B0-----:R-:W4:Y:S01]  /*be00*/  LDL.LU R24, [R1+0x54c] ;  /* 0x00054c0001187983 */ /* 0x001f220000300800 */
[----:B--2---:R-:W-:-:S04]  /*be10*/  PRMT R37, RZ, 0x7610, R37 ;  /* 0x00007610ff257816 */ /* 0x004fc80000000025 */
[----:B---3--:R-:W-:-:S04]  /*be20*/  PRMT R42, R37, 0x7610, R42 ;  /* 0x00007610252a7816 */ /* 0x008fc8000000002a */
[----:B------:R-:W-:Y:S01]  /*be30*/  @!P3 PRMT R42, R36, 0x7610, R42 ;  /* 0x00007610242ab816 */ /* 0x000fe2000000002a */
[----:B------:R-:W-:Y:S04]  /*be40*/  STL.S16 [R1+0x294], R37 ;  /* 0x0002942501007387 */ /* 0x000fe80000100600 */
[----:B------:R0:W-:Y:S04]  /*be50*/  @!P3 STL.S16 [R1+0x294], R42 ;  /* 0x0002942a0100b387 */ /* 0x0001e80000100600 */
[----:B0-----:R-:W2:Y:S04]  /*be60*/  LDL.LU R42, [R1+0x534] ;  /* 0x00053400012a7983 */ /* 0x001ea80000300800 */
[----:B------:R0:W-:Y:S04]  /*be70*/  @!P5 STL.S16 [R1+0x2a6], R12 ;  /* 0x0002a60c0100d387 */ /* 0x0001e80000100600 */
[----:B------:R-:W-:Y:S04]  /*be80*/  STL.S16 [R1+0x282], RZ ;  /* 0x000282ff01007387 */ /* 0x000fe80000100600 */
[----:B0-----:R-:W3:Y:S04]  /*be90*/  LDL.LU R12, [R1+0x27c] ;  /* 0x00027c00010c7983 */ /* 0x001ee80000300800 */
[----:B------:R-:W-:Y:S04]  /*bea0*/  STL.S16 [R1+0x296], RZ ;  /* 0x000296ff01007387 */ /* 0x000fe80000100600 */
[----:B------:R-:W3:Y:S01]  /*beb0*/  LDL.S16 R37, [R1+0x296] ;  /* 0x0002960001257983 */ /* 0x000ee20000100600 */
[----:B--2---:R-:W-:-:S04]  /*bec0*/  PRMT R42, RZ, 0x7610, R42 ;  /* 0x00007610ff2a7816 */ /* 0x004fc8000000002a */
[----:B----4-:R-:W-:Y:S01]  /*bed0*/  PRMT R24, R42, 0x7610, R24 ;  /* 0x000076102a187816 */ /* 0x010fe20000000018 */
[----:B------:R0:W-:Y:S04]  /*bee0*/  STL.S16 [R1+0x280], R42 ;  /* 0x0002802a01007387 */ /* 0x0001e80000100600 */
[----:B0-----:R-:W2:Y:S04]  /*bef0*/  LDL.S16 R42, [R1+0x282] ;  /* 0x00028200012a7983 */ /* 0x001ea80000100600 */
[----:B------:R-:W-:Y:S04]  /*bf00*/  @!P1 STL.S16 [R1+0x2b2], R11 ;  /* 0x0002b20b01009387 */ /* 0x000fe80000100600 */
[----:B------:R0:W-:Y:S01]  /*bf10*/  @!P1 STL.S16 [R1+0x2ac], R25 ;  /* 0x0002ac1901009387 */ /* 0x0001e20000100600 */
[----:B------:R-:W-:-:S02]  /*bf20*/  LOP3.LUT P1, RZ, R2, 0x20000, RZ, 0xc0, !PT ;  /* 0x0002000002ff7812 */ /* 0x000fc4000782c0ff */
[----:B---3--:R-:W-:Y:S01]  /*bf30*/  @!P3 PRMT R37, R36, 0x7632, R37 ;  /* 0x000076322425b816 */ /* 0x008fe20000000025 */
[----:B------:R1:W-:Y:S04]  /*bf40*/  STL [R1+0xac], R36 ;  /* 0x0000ac2401007387 */ /* 0x0003e80000100800 */
[----:B------:R3:W-:Y:S04]  /*bf50*/  STL [R1+0xa8], R5 ;  /* 0x0000a80501007387 */ /* 0x0007e80000100800 */
[----:B0-----:R-:W4:Y:S02]  /*bf60*/  LDL.LU R25, [R1+0x564] ;  /* 0x0005640001197983 */ /* 0x001f240000300800 */
[----:B------:R-:W-:-:S02]  /*bf70*/  @!P1 PRMT R24, R12, 0x7610, R24 ;  /* 0x000076100c189816 */ /* 0x000fc40000000018 */
[----:B-1----:R-:W4:Y:S04]  /*bf80*/  LDL.LU R36, [R1+0x530] ;  /* 0x0005300001247983 */ /* 0x002f280000300800 */
[----:B------:R0:W-:Y:S04]  /*bf90*/  @!P1 STL.S16 [R1+0x280], R24 ;  /* 0x0002801801009387 */ /* 0x0001e80000100600 */
[----:B------:R-:W-:Y:S04]  /*bfa0*/  STL.S16 [R1+0x27e], RZ ;  /* 0x00027eff01007387 */ /* 0x000fe80000100600 */
[----:B---3--:R-:W3:Y:S04]  /*bfb0*/  LDL.LU R5, [R1+0x278] ;  /* 0x0002780001057983 */ /* 0x008ee80000300800 */
[----:B0-----:R-:W3:Y:S04]  /*bfc0*/  LDL.LU R24, [R1+0x528] ;  /* 0x0005280001187983 */ /* 0x001ee80000300800 */
[----:B------:R-:W-:Y:S04]  /*bfd0*/  STL.S16 [R1+0x292], RZ ;  /* 0x000292ff01007387 */ /* 0x000fe80000100600 */
[----:B------:R0:W-:Y:S01]  /*bfe0*/  STL [R1+0x1a8], R43 ;  /* 0x0001a82b01007387 */ /* 0x0001e20000100800 */
[----:B------:R-:W-:-:S02]  /*bff0*/  LOP3.LUT P5, RZ, R2, 0x10000, RZ, 0xc0, !PT ;  /* 0x0001000002ff7812 */ /* 0x000fc400078ac0ff */
[C---:B------:R-:W-:Y:S01]  /*c000*/  LOP3.LUT P6, RZ, R2.reuse, 0x8000, RZ, 0xc0, !PT ;  /* 0x0000800002ff7812 */ /* 0x040fe200078cc0ff */
[----:B------:R-:W-:Y:S04]  /*c010*/  STL [R1+0x1ac], R13 ;  /* 0x0001ac0d01007387 */ /* 0x000fe80000100800 */
[----:B------:R-:W-:Y:S01]  /*c020*/  STL [R1+0xb0], R12 ;  /* 0x0000b00c01007387 */ /* 0x000fe20000100800 */
[----:B------:R-:W-:-:S03]  /*c030*/  LOP3.LUT P0, RZ, R2, 0x1, RZ, 0xc0, !PT ;  /* 0x0000000102ff7812 */ /* 0x000fc6000780c0ff */
[----:B------:R-:W3:Y:S01]  /*c040*/  LDL.LU R11, [R1+0x56c] ;  /* 0x00056c00010b7983 */ /* 0x000ee20000300800 */
[----:B--2---:R-:W-:Y:S02]  /*c050*/  @!P1 PRMT R42, R12, 0x7632, R42 ;  /* 0x000076320c2a9816 */ /* 0x004fe4000000002a */
[----:B----4-:R-:W-:-:S03]  /*c060*/  PRMT R25, RZ, 0x7610, R25 ;  /* 0x00007610ff197816 */ /* 0x010fc60000000019 */
[----:B------:R1:W-:Y:S04]  /*c070*/  @!P1 STL.S16 [R1+0x282], R42 ;  /* 0x0002822a01009387 */ /* 0x0003e80000100600 */
[----:B------:R-:W-:Y:S04]  /*c080*/  STL.S16 [R1+0x27a], RZ ;  /* 0x00027aff01007387 */ /* 0x000fe80000100600 */
[----:B0-----:R-:W2:Y:S04]  /*c090*/  LDL.LU R43, [R1+0x270] ;  /* 0x00027000012b7983 */ /* 0x001ea80000300800 */
[----:B-1----:R-:W4:Y:S01]  /*c0a0*/  LDL.LU R42, [R1+0x524] ;  /* 0x00052400012a7983 */ /* 0x002f220000300800 */
[----:B------:R-:W-:-:S03]  /*c0b0*/  PRMT R36, R25, 0x7610, R36 ;  /* 0x0000761019247816 */ /* 0x000fc60000000024 */
[----:B------:R0:W-:Y:S04]  /*c0c0*/  STL.S16 [R1+0x290], R25 ;  /* 0x0002901901007387 */ /* 0x0001e80000100600 */
[----:B------:R1:W-:Y:S04]  /*c0d0*/  @!P3 STL.S16 [R1+0x296], R37 ;  /* 0x000296250100b387 */ /* 0x0003e80000100600 */
[----:B------:R-:W2:Y:S04]  /*c0e0*/  LDL.LU R12, [R1+0x230] ;  /* 0x00023000010c7983 */ /* 0x000ea80000300800 */
[----:B0-----:R-:W2:Y:S04]  /*c0f0*/  LDL.S16 R25, [R1+0x292] ;  /* 0x0002920001197983 */ /* 0x001ea80000100600 */
[----:B------:R-:W-:Y:S04]  /*c100*/  STL.S16 [R1+0x272], RZ ;  /* 0x000272ff01007387 */ /* 0x000fe80000100600 */
[----:B-1----:R-:W2:Y:S01]  /*c110*/  LDL.LU R37, [R1+0x24c] ;  /* 0x00024c0001257983 */ /* 0x002ea20000300800 */
[----:B----4-:R-:W-:-:S04]  /*c120*/  PRMT R42, RZ, 0x7610, R42 ;  /* 0x00007610ff2a7816 */ /* 0x010fc8000000002a */
[----:B---3--:R-:W-:Y:S01]  /*c130*/  PRMT R24, R42, 0x7610, R24 ;  /* 0x000076102a187816 */ /* 0x008fe20000000018 */
[----:B------:R0:W-:Y:S04]  /*c140*/  STL.S16 [R1+0x27c], R42 ;  /* 0x00027c2a01007387 */ /* 0x0001e80000100600 */
[----:B0-----:R-:W3:Y:S01]  /*c150*/  LDL.S16 R42, [R1+0x27e] ;  /* 0x00027e00012a7983 */ /* 0x001ee20000100600 */
[----:B--2---:R-:W-:-:S05]  /*c160*/  @!P3 PRMT R25, R13, 0x7632, R25 ;  /* 0x000076320d19b816 */ /* 0x004fca0000000019 */
[----:B------:R0:W-:Y:S04]  /*c170*/  @!P3 STL.S16 [R1+0x292], R25 ;  /* 0x000292190100b387 */ /* 0x0001e80000100600 */
[----:B0-----:R-:W2:Y:S01]  /*c180*/  LDL.LU R25, [R1+0x52c] ;  /* 0x00052c0001197983 */ /* 0x001ea20000300800 */
[----:B---3--:R-:W-:-:S05]  /*c190*/  @!P1 PRMT R42, R5, 0x7632, R42 ;  /* 0x00007632052a9816 */ /* 0x008fca000000002a */
[----:B------:R0:W-:Y:S04]  /*c1a0*/  @!P1 STL.S16 [R1+0x27e], R42 ;  /* 0x00027e2a01009387 */ /* 0x0001e80000100600 */
[----:B0-----:R-:W3:Y:S02]  /*c1b0*/  LDL.LU R42, [R1+0x51c] ;  /* 0x00051c00012a7983 */ /* 0x001ee40000300800 */
[----:B---3--:R-:W-:-:S04]  /*c1c0*/  PRMT R42, RZ, 0x7610, R42 ;  /* 0x00007610ff2a7816 */ /* 0x008fc8000000002a */
[----:B--2---:R-:W-:Y:S01]  /*c1d0*/  PRMT R25, R42, 0x7610, R25 ;  /* 0x000076102a197816 */ /* 0x004fe20000000019 */
[----:B------:R0:W-:Y:S04]  /*c1e0*/  STL.S16 [R1+0x278], R42 ;  /* 0x0002782a01007387 */ /* 0x0001e80000100600 */
[----:B0-----:R-:W2:Y:S01]  /*c1f0*/  LDL.S16 R42, [R1+0x27a] ;  /* 0x00027a00012a7983 */ /* 0x001ea20000100600 */
[----:B------:R-:W-:-:S03]  /*c200*/  @!P5 PRMT R25, R43, 0x7610, R25 ;  /* 0x000076102b19d816 */ /* 0x000fc60000000019 */
[----:B------:R0:W-:Y:S01]  /*c210*/  STL [R1+0xb4], R43 ;  /* 0x0000b42b01007387 */ /* 0x0001e20000100800 */
[----:B--2---:R-:W-:-:S03]  /*c220*/  @!P5 PRMT R42, R43, 0x7632, R42 ;  /* 0x000076322b2ad816 */ /* 0x004fc6000000002a */
[----:B0-----:R-:W2:Y:S04]  /*c230*/  LDL.LU R43, [R1+0x510] ;  /* 0x00051000012b7983 */ /* 0x001ea80000300800 */
[----:B------:R0:W-:Y:S04]  /*c240*/  @!P5 STL.S16 [R1+0x27a], R42 ;  /* 0x00027a2a0100d387 */ /* 0x0001e80000100600 */
[----:B0-----:R-:W3:Y:S01]  /*c250*/  LDL.LU R42, [R1+0x514] ;  /* 0x00051400012a7983 */ /* 0x001ee20000300800 */
[----:B--2---:R-:W-:-:S05]  /*c260*/  PRMT R43, RZ, 0x7610, R43 ;  /* 0x00007610ff2b7816 */ /* 0x004fca000000002b */
[----:B------:R0:W-:Y:S01]  /*c270*/  STL.S16 [R1+0x270], R43 ;  /* 0x0002702b01007387 */ /* 0x0001e20000100600 */
[----:B---3--:R-:W-:-:S03]  /*c280*/  PRMT R42, R43, 0x7610, R42 ;  /* 0x000076102b2a7816 */ /* 0x008fc6000000002a */
[----:B0-----:R-:W2:Y:S01]  /*c290*/  LDL.S16 R43, [R1+0x272] ;  /* 0x00027200012b7983 */ /* 0x001ea20000100600 */
[----:B------:R-:W-:-:S03]  /*c2a0*/  @!P5 PRMT R42, R37, 0x7610, R42 ;  /* 0x00007610252ad816 */ /* 0x000fc6000000002a */
[----:B------:R0:W-:Y:S01]  /*c2b0*/  STL [R1+0x1b4], R37 ;  /* 0x0001b42501007387 */ /* 0x0001e20000100800 */
[----:B--2---:R-:W-:-:S03]  /*c2c0*/  @!P5 PRMT R43, R37, 0x7632, R43 ;  /* 0x00007632252bd816 */ /* 0x004fc6000000002b */
[----:B0-----:R-:W2:Y:S04]  /*c2d0*/  LDL.LU R37, [R1+0x504] ;  /* 0x0005040001257983 */ /* 0x001ea80000300800 */
[----:B------:R0:W-:Y:S04]  /*c2e0*/  @!P5 STL.S16 [R1+0x272], R43 ;  /* 0x0002722b0100d387 */ /* 0x0001e80000100600 */
[----:B0-----:R-:W3:Y:S01]  /*c2f0*/  LDL.LU R43, [R1+0x508] ;  /* 0x00050800012b7983 */ /* 0x001ee20000300800 */
[----:B------:R-:W-:-:S03]  /*c300*/  @!P3 PRMT R36, R13, 0x7610, R36 ;  /* 0x000076100d24b816 */ /* 0x000fc60000000024 */
[----:B------:R-:W-:Y:S04]  /*c310*/  STL.S16 [R1+0x24e], RZ ;  /* 0x00024eff01007387 */ /* 0x000fe80000100600 */
[----:B------:R0:W-:Y:S04]  /*c320*/  @!P3 STL.S16 [R1+0x290], R36 ;  /* 0x000290240100b387 */ /* 0x0001e80000100600 */
[----:B------:R-:W4:Y:S04]  /*c330*/  LDL.LU R13, [R1+0x234] ;  /* 0x00023400010d7983 */ /* 0x000f280000300800 */
[----:B0-----:R-:W4:Y:S01]  /*c340*/  LDL.LU R36, [R1+0x248] ;  /* 0x0002480001247983 */ /* 0x001f220000300800 */
        /* <DEDUP_REMOVED lines=27> */
[----:B------:R0:W-:Y:S10]  /*c500*/  STL [R1+0xbc], R12 ;  /* 0x0000bc0c01007387 */ /* 0x0001f40000100800 */
[----:B------:R-:W-:-:S02]  /*c510*/  @!P3 PRMT R36, R12, 0x7610, R36 ;  /* 0x000076100c24b816 */ /* 0x000fc40000000024 */
[----:B--2---:R-:W-:Y:S02]  /*c520*/  @!P3 PRMT R13, R12, 0x7632, R13 ;  /* 0x000076320c0db816 */ /* 0x004fe4000000000d */
[----:B0-----:R-:W2:Y:S04]  /*c530*/  LDL.LU R12, [R1+0x4e0] ;  /* 0x0004e000010c7983 */ /* 0x001ea80000300800 */
[----:B------:R0:W-:Y:S04]  /*c540*/  @!P3 STL.S16 [R1+0x236], R13 ;  /* 0x0002360d0100b387 */ /* 0x0001e80000100600 */
[----:B0-----:R-:W3:Y:S01]  /*c550*/  LDL.LU R13, [R1+0x4e4] ;  /* 0x0004e400010d7983 */ /* 0x001ee20000300800 */
[----:B------:R-:W-:-:S03]  /*c560*/  @!P1 PRMT R24, R5, 0x7610, R24 ;  /* 0x0000761005189816 */ /* 0x000fc60000000018 */
[----:B------:R0:W-:Y:S04]  /*c570*/  STL [R1+0x1b0], R5 ;  /* 0x0001b00501007387 */ /* 0x0001e80000100800 */
[----:B------:R-:W-:Y:S04]  /*c580*/  STL.S16 [R1+0x232], RZ ;  /* 0x000232ff01007387 */ /* 0x000fe80000100600 */
[----:B0-----:R-:W4:Y:S01]  /*c590*/  LDL.LU R5, [R1+0x220] ;  /* 0x0002200001057983 */ /* 0x001f220000300800 */
[----:B--2---:R-:W-:-:S05]  /*c5a0*/  PRMT R12, RZ, 0x7610, R12 ;  /* 0x00007610ff0c7816 */ /* 0x004fca000000000c */
[----:B------:R0:W-:Y:S01]  /*c5b0*/  STL.S16 [R1+0x230], R12 ;  /* 0x0002300c01007387 */ /* 0x0001e20000100600 */
[----:B---3--:R-:W-:-:S03]  /*c5c0*/  PRMT R13, R12, 0x7610, R13 ;  /* 0x000076100c0d7816 */ /* 0x008fc6000000000d */
[----:B0-----:R-:W4:Y:S04]  /*c5d0*/  LDL.S16 R12, [R1+0x232] ;  /* 0x00023200010c7983 */ /* 0x001f280000100600 */
[----:B------:R0:W-:Y:S04]  /*c5e0*/  @!P3 STL.S16 [R1+0x234], R36 ;  /* 0x000234240100b387 */ /* 0x0001e80000100600 */
[----:B0-----:R-:W2:Y:S01]  /*c5f0*/  LDL.LU R36, [R1+0x4e8] ;  /* 0x0004e80001247983 */ /* 0x001ea20000300800 */
[----:B----4-:R-:W-:-:S05]  /*c600*/  @!P3 PRMT R12, R5, 0x7632, R12 ;  /* 0x00007632050cb816 */ /* 0x010fca000000000c */
[----:B------:R0:W-:Y:S04]  /*c610*/  @!P3 STL.S16 [R1+0x232], R12 ;  /* 0x0002320c0100b387 */ /* 0x0001e80000100600 */
[----:B0-----:R-:W3:Y:S04]  /*c620*/  LDL.LU R12, [R1+0x4d8] ;  /* 0x0004d800010c7983 */ /* 0x001ee80000300800 */
[----:B------:R-:W-:Y:S01]  /*c630*/  @!P1 STL.S16 [R1+0x27c], R24 ;  /* 0x00027c1801009387 */ /* 0x000fe20000100600 */
[----:B------:R-:W-:Y:S02]  /*c640*/  LOP3.LUT P1, RZ, R2, 0x2000, RZ, 0xc0, !PT ;  /* 0x0000200002ff7812 */ /* 0x000fe4000782c0ff */
[----:B--2---:R-:W-:Y:S01]  /*c650*/  PRMT R36, RZ, 0x7610, R36 ;  /* 0x00007610ff247816 */ /* 0x004fe20000000024 */
[----:B------:R0:W-:Y:S04]  /*c660*/  @!P6 STL.S16 [R1+0x24c], R43 ;  /* 0x00024c2b0100e387 */ /* 0x0001e80000100600 */
[----:B------:R1:W-:Y:S04]  /*c670*/  @!P6 STL.S16 [R1+0x248], R37 ;  /* 0x000248250100e387 */ /* 0x0003e80000100600 */
[----:B------:R2:W-:Y:S04]  /*c680*/  @!P5 STL.S16 [R1+0x278], R25 ;  /* 0x000278190100d387 */ /* 0x0005e80000100600 */
[----:B0-----:R-:W4:Y:S04]  /*c690*/  LDL.LU R43, [R1+0x500] ;  /* 0x00050000012b7983 */ /* 0x001f280000300800 */
[----:B-1----:R-:W4:Y:S04]  /*c6a0*/  LDL.LU R37, [R1+0x4f4] ;  /* 0x0004f40001257983 */ /* 0x002f280000300800 */
[----:B------:R0:W-:Y:S01]  /*c6b0*/  @!P5 STL.S16 [R1+0x270], R42 ;  /* 0x0002702a0100d387 */ /* 0x0001e20000100600 */
[----:B------:R-:W-:-:S03]  /*c6c0*/  @!P3 PRMT R13, R5, 0x7610, R13 ;  /* 0x00007610050db816 */ /* 0x000fc6000000000d */
[----:B------:R-:W4:Y:S01]  /*c6d0*/  LDL.LU R24, [R1+0x520] ;  /* 0x0005200001187983 */ /* 0x000f220000300800 */
[----:B---3--:R-:W-:-:S03]  /*c6e0*/  @!P1 PRMT R36, R12, 0x7610, R36 ;  /* 0x000076100c249816 */ /* 0x008fc60000000024 */
[----:B--2---:R-:W2:Y:S04]  /*c6f0*/  LDL.LU R25, [R1+0x518] ;  /* 0x0005180001197983 */ /* 0x004ea80000300800 */
[----:B------:R1:W-:Y:S04]  /*c700*/  STL.S16 [R1+0x356], R36 ;  /* 0x0003562401007387 */ /* 0x0003e80000100600 */
[----:B------:R3:W-:Y:S01]  /*c710*/  STL [R1+0x1bc], R5 ;  /* 0x0001bc0501007387 */ /* 0x0007e20000100800 */
[----:B------:R-:W-:-:S03]  /*c720*/  LOP3.LUT P6, RZ, R2, 0x800, RZ, 0xc0, !PT ;  /* 0x0000080002ff7812 */ /* 0x000fc600078cc0ff */
[----:B0-----:R-:W2:Y:S04]  /*c730*/  LDL.LU R42, [R1+0x50c] ;  /* 0x00050c00012a7983 */ /* 0x001ea80000300800 */
[----:B-1----:R-:W2:Y:S01]  /*c740*/  LDL.LU R36, [R1+0x4d0] ;  /* 0x0004d00001247983 */ /* 0x002ea20000300800 */
[----:B------:R-:W-:Y:S02]  /*c750*/  LOP3.LUT P5, RZ, R2, 0x1000, RZ, 0xc0, !PT ;  /* 0x0000100002ff7812 */ /* 0x000fe400078ac0ff */
[----:B----4-:R-:W-:Y:S01]  /*c760*/  PRMT R43, RZ, 0x7610, R43 ;  /* 0x00007610ff2b7816 */ /* 0x010fe2000000002b */
[----:B---3--:R-:W3:Y:S01]  /*c770*/  LDL.LU R5, [R1+0x4d4] ;  /* 0x0004d40001057983 */ /* 0x008ee20000300800 */
[----:B------:R-:W-:-:S09]  /*c780*/  PRMT R37, RZ, 0x7610, R37 ;  /* 0x00007610ff257816 */ /* 0x000fd20000000025 */
[C---:B--2---:R-:W-:Y:S02]  /*c790*/  @!P5 PRMT R43, R36.reuse, 0x7610, R43 ;  /* 0x00007610242bd816 */ /* 0x044fe4000000002b */
[----:B------:R-:W-:-:S03]  /*c7a0*/  @!P5 PRMT R37, R36, 0x7632, R37 ;  /* 0x000076322425d816 */ /* 0x000fc60000000025 */
[----:B------:R0:W-:Y:S04]  /*c7b0*/  STL.S16 [R1+0x35e], R43 ;  /* 0x00035e2b01007387 */ /* 0x0001e80000100600 */
[----:B------:R1:W-:Y:S04]  /*c7c0*/  STL.S16 [R1+0x362], R37 ;  /* 0x0003622501007387 */ /* 0x0003e80000100600 */
[----:B0-----:R-:W2:Y:S04]  /*c7d0*/  LDL.LU R43, [R1+0x4c8] ;  /* 0x0004c800012b7983 */ /* 0x001ea80000300800 */
[----:B-1----:R-:W4:Y:S01]  /*c7e0*/  LDL.LU R37, [R1+0x4c4] ;  /* 0x0004c40001257983 */ /* 0x002f220000300800 */
[----:B------:R-:W-:-:S02]  /*c7f0*/  PRMT R25, RZ, 0x7610, R25 ;  /* 0x00007610ff197816 */ /* 0x000fc40000000019 */
[----:B------:R-:W-:Y:S02]  /*c800*/  PRMT R24, RZ, 0x7610, R24 ;  /* 0x00007610ff187816 */ /* 0x000fe40000000018 */
[C---:B---3--:R-:W-:Y:S02]  /*c810*/  @!P1 PRMT R25, R5.reuse, 0x7610, R25 ;  /* 0x0000761005199816 */ /* 0x048fe40000000019 */
[----:B------:R-:W-:-:S03]  /*c820*/  @!P1 PRMT R24, R5, 0x7632, R24 ;  /* 0x0000763205189816 */ /* 0x000fc60000000018 */
[----:B------:R-:W-:Y:S04]  /*c830*/  STL.S16 [R1+0x34e], R25 ;  /* 0x00034e1901007387 */ /* 0x000fe80000100600 */
[----:B------:R0:W-:Y:S04]  /*c840*/  STL.S16 [R1+0x358], R24 ;  /* 0x0003581801007387 */ /* 0x0001e80000100600 */
[----:B0-----:R-:W3:Y:S04]  /*c850*/  LDL.LU.64 R24, [R1+0x288] ;  /* 0x0002880001187983 */ /* 0x001ee80000300a00 */
[----:B------:R0:W-:Y:S04]  /*c860*/  @!P3 STL.S16 [R1+0x230], R13 ;  /* 0x0002300d0100b387 */ /* 0x0001e80000100600 */
[----:B0-----:R-:W3:Y:S01]  /*c870*/  LDL.LU R13, [R1+0x4dc] ;  /* 0x0004dc00010d7983 */ /* 0x001ee20000300800 */
[----:B--2---:R-:W-:-:S04]  /*c880*/  PRMT R43, RZ, 0x7610, R43 ;  /* 0x00007610ff2b7816 */ /* 0x004fc8000000002b */
[----:B----4-:R-:W-:-:S05]  /*c890*/  @!P6 PRMT R43, R37, 0x7610, R43 ;  /* 0x00007610252be816 */ /* 0x010fca000000002b */
[----:B------:R0:W-:Y:S04]  /*c8a0*/  STL.S16 [R1+0x364], R43 ;  /* 0x0003642b01007387 */ /* 0x0001e80000100600 */
[----:B0-----:R-:W2:Y:S04]  /*c8b0*/  LDL.LU R43, [R1+0x4c0] ;  /* 0x0004c000012b7983 */ /* 0x001ea80000300800 */
[----:B------:R0:W-:Y:S02]  /*c8c0*/  STL [R1+0xc0], R5 ;  /* 0x0000c00501007387 */ /* 0x0001e40000100800 */
[----:B0-----:R-:W-:-:S02]  /*c8d0*/  PRMT R5, RZ, 0x7610, R5 ;  /* 0x00007610ff057816 */ /* 0x001fc40000000005 */
[----:B---3--:R-:W-:-:S04]  /*c8e0*/  PRMT R13, RZ, 0x7610, R13 ;  /* 0x00007610ff0d7816 */ /* 0x008fc8000000000d */
[----:B------:R-:W-:-:S05]  /*c8f0*/  @!P1 PRMT R13, R12, 0x7632, R13 ;  /* 0x000076320c0d9816 */ /* 0x000fca000000000d */
[----:B------:R0:W-:Y:S04]  /*c900*/  STL.S16 [R1+0x35a], R13 ;  /* 0x00035a0d01007387 */ /* 0x0001e80000100600 */
[----:B0-----:R-:W3:Y:S01]  /*c910*/  LDL.LU R13, [R1+0x4cc] ;  /* 0x0004cc00010d7983 */ /* 0x001ee20000300800 */
[----:B--2---:R-:W-:-:S05]  /*c920*/  @!P6 PRMT R5, R43, 0x7632, R5 ;  /* 0x000076322b05e816 */ /* 0x004fca0000000005 */
[----:B------:R0:W-:Y:S02]  /*c930*/  STL.S16 [R1+0x36a], R5 ;  /* 0x00036a0501007387 */ /* 0x0001e40000100600 */
[----:B0-----:R-:W-:-:S06]  /*c940*/  HFMA2 R5, -RZ, RZ, 0, 0 ;  /* 0x00000000ff057431 */ /* 0x001fcc00000001ff */
[----:B------:R0:W2:Y:S04]  /*c950*/  @!P0 LDG.E R5, desc[UR10][R24.64] ;  /* 0x0000000a18058981 */ /* 0x0000a8000c1e1900 */
[----:B------:R-:W0:Y:S01]  /*c960*/  LDL.LU.64 R24, [R1+0x4b8] ;  /* 0x0004b80001187983 */ /* 0x000e220000300a00 */
[----:B------:R-:W-:Y:S02]  /*c970*/  LOP3.LUT P3, RZ, R2, 0x400, RZ, 0xc0, !PT ;  /* 0x0000040002ff7812 */ /* 0x000fe4000786c0ff */
[----:B------:R-:W-:Y:S02]  /*c980*/  PRMT R17, RZ, 0x7610, R17 ;  /* 0x00007610ff117816 */ /* 0x000fe40000000011 */
[----:B------:R-:W-:Y:S02]  /*c990*/  PRMT R16, RZ, 0x7610, R16 ;  /* 0x00007610ff107816 */ /* 0x000fe40000000010 */
[----:B------:R-:W-:-:S02]  /*c9a0*/  @!P6 PRMT R17, R37, 0x7632, R17 ;  /* 0x000076322511e816 */ /* 0x000fc40000000011 */
[----:B------:R-:W-:-:S03]  /*c9b0*/  @!P6 PRMT R16, R43, 0x7610, R16 ;  /* 0x000076102b10e816 */ /* 0x000fc60000000010 */
[----:B------:R-:W-:Y:S04]  /*c9c0*/  STL.S16 [R1+0x368], R17 ;  /* 0x0003681101007387 */ /* 0x000fe80000100600 */
[----:B------:R1:W-:Y:S01]  /*c9d0*/  STL.S16 [R1+0x366], R16 ;  /* 0x0003661001007387 */ /* 0x0003e20000100600 */
[----:B------:R-:W-:-:S03]  /*c9e0*/  PRMT R11, RZ, 0x7610, R11 ;  /* 0x00007610ff0b7816 */ /* 0x000fc6000000000b */
[----:B-1----:R-:W4:Y:S01]  /*c9f0*/  LDL.LU.64 R16, [R1+0x260] ;  /* 0x0002600001107983 */ /* 0x002f220000300a00 */
[----:B------:R-:W-:Y:S02]  /*ca00*/  PRMT R10, RZ, 0x7610, R10 ;  /* 0x00007610ff0a7816 */ /* 0x000fe4000000000a */
[C---:B---3--:R-:W-:Y:S02]  /*ca10*/  @!P5 PRMT R11, R13.reuse, 0x7610, R11 ;  /* 0x000076100d0bd816 */ /* 0x048fe4000000000b */
[----:B------:R-:W-:-:S03]  /*ca20*/  @!P5 PRMT R10, R13, 0x7632, R10 ;  /* 0x000076320d0ad816 */ /* 0x000fc6000000000a */
[----:B------:R-:W-:Y:S04]  /*ca30*/  STL.S16 [R1+0x35c], R11 ;  /* 0x00035c0b01007387 */ /* 0x000fe80000100600 */
[----:B------:R1:W-:Y:S04]  /*ca40*/  STL.S16 [R1+0x360], R10 ;  /* 0x0003600a01007387 */ /* 0x0003e80000100600 */
[----:B-1----:R-:W3:Y:S01]  /*ca50*/  LDL.LU.64 R10, [R1+0x268] ;  /* 0x00026800010a7983 */ /* 0x002ee20000300a00 */
[----:B0-----:R-:W-:-:S04]  /*ca60*/  PRMT R24, RZ, 0x7610, R24 ;  /* 0x00007610ff187816 */ /* 0x001fc80000000018 */
[----:B------:R-:W-:-:S05]  /*ca70*/  @!P3 PRMT R24, R42, 0x7632, R24 ;  /* 0x000076322a18b816 */ /* 0x000fca0000000018 */
[----:B------:R0:W-:Y:S04]  /*ca80*/  STL.S16 [R1+0x28c], R24 ;  /* 0x00028c1801007387 */ /* 0x0001e80000100600 */
[----:B0-----:R-:W2:Y:S01]  /*ca90*/  LDL.LU R24, [R1+0x4ac] ;  /* 0x0004ac0001187983 */ /* 0x001ea20000300800 */
[----:B------:R-:W-:Y:S02]  /*caa0*/  LOP3.LUT P1, RZ, R0, 0x80000000, RZ, 0xc0, !PT ;  /* 0x8000000000ff7812 */ /* 0x000fe4000782c0ff */
[----:B------:R-:W-:Y:S01]  /*cab0*/  PRMT R25, RZ, 0x7610, R25 ;  /* 0x00007610ff197816 */ /* 0x000fe20000000019 */
[----:B------:R0:W-:Y:S02]  /*cac0*/  STL [R1+0x1c0], R12 ;  /* 0x0001c00c01007387 */ /* 0x0001e40000100800 */
[----:B0-----:R-:W-:-:S02]  /*cad0*/  PRMT R12, RZ, 0x7610, R12 ;  /* 0x00007610ff0c7816 */ /* 0x001fc4000000000c */
[C---:B--2---:R-:W-:Y:S01]  /*cae0*/  @!P3 PRMT R25, R24.reuse, 0x7610, R25 ;  /* 0x000076101819b816 */ /* 0x044fe20000000019 */
[----:B------:R0:W-:Y:S01]  /*caf0*/  STL [R1+0x1cc], R24 ;  /* 0x0001cc1801007387 */ /* 0x0001e20000100800 */
[----:B------:R-:W-:Y:S01]  /*cb00*/  @!P3 PRMT R12, R24, 0x7632, R12 ;  /* 0x00007632180cb816 */ /* 0x000fe2000000000c */
[----:B0-----:R-:W-:-:S06]  /*cb10*/  HFMA2 R24, -RZ, RZ, 0, 0 ;  /* 0x00000000ff187431 */ /* 0x001fcc00000001ff */
[----:B----4-:R-:W2:Y:S04]  /*cb20*/  @!P1 LDG.E R24, desc[UR10][R16.64] ;  /* 0x0000000a10189981 */ /* 0x010ea8000c1e1900 */
[----:B------:R-:W4:Y:S04]  /*cb30*/  LDL.LU.64 R16, [R1+0x490] ;  /* 0x0004900001107983 */ /* 0x000f280000300a00 */
[----:B------:R0:W-:Y:S02]  /*cb40*/  STL.S16 [R1+0x28e], R12 ;  /* 0x00028e0c01007387 */ /* 0x0001e40000100600 */
[----:B0-----:R-:W-:-:S02]  /*cb50*/  MOV R12, RZ ;  /* 0x000000ff000c7202 */ /* 0x001fc40000000f00 */
[----:B------:R0:W-:Y:S04]  /*cb60*/  STL.S16 [R1+0x28a], R25 ;  /* 0x00028a1901007387 */ /* 0x0001e80000100600 */
[----:B---3--:R1:W3:Y:S04]  /*cb70*/  @!P1 LDG.E R12, desc[UR10][R10.64] ;  /* 0x0000000a0a0c9981 */ /* 0x0082e8000c1e1900 */
[----:B0-----:R-:W2:Y:S04]  /*cb80*/  LDL.LU R25, [R1+0x4a8] ;  /* 0x0004a80001197983 */ /* 0x001ea80000300800 */
[----:B------:R-:W1:Y:S01]  /*cb90*/  LDL.LU.64 R10, [R1+0x4a0] ;  /* 0x0004a000010a7983 */ /* 0x000e620000300a00 */
[----:B------:R-:W-:-:S03]  /*cba0*/  LOP3.LUT P6, RZ, R2, 0x100, RZ, 0xc0, !PT ;  /* 0x0000010002ff7812 */ /* 0x000fc600078cc0ff */
[----:B------:R0:W-:Y:S02]  /*cbb0*/  STL [R1+0xc4], R13 ;  /* 0x0000c40d01007387 */ /* 0x0001e40000100800 */
[----:B0-----:R-:W-:Y:S02]  /*cbc0*/  PRMT R13, RZ, 0x7610, R13 ;  /* 0x00007610ff0d7816 */ /* 0x001fe4000000000d */
[----:B------:R-:W-:Y:S02]  /*cbd0*/  LOP3.LUT P5, RZ, R2, 0x200, RZ, 0xc0, !PT ;  /* 0x0000020002ff7812 */ /* 0x000fe400078ac0ff */
[----:B------:R-:W-:-:S04]  /*cbe0*/  PRMT R29, RZ, 0x7610, R29 ;  /* 0x00007610ff1d7816 */ /* 0x000fc8000000001d */
[----:B------:R-:W-:-:S05]  /*cbf0*/  @!P3 PRMT R29, R42, 0x7610, R29 ;  /* 0x000076102a1db816 */ /* 0x000fca000000001d */
[----:B------:R0:W-:Y:S04]  /*cc00*/  STL.S16 [R1+0x288], R29 ;  /* 0x0002881d01007387 */ /* 0x0001e80000100600 */
[----:B0-----:R-:W3:Y:S01]  /*cc10*/  LDL.LU R29, [R1+0x4b0] ;  /* 0x0004b000011d7983 */ /* 0x001ee20000300800 */
[----:B----4-:R-:W-:-:S05]  /*cc20*/  @!P6 PRMT R13, R16, 0x7632, R13 ;  /* 0x00007632100de816 */ /* 0x010fca000000000d */
[----:B------:R0:W-:Y:S02]  /*cc30*/  STL.S16 [R1+0x372], R13 ;  /* 0x0003720d01007387 */ /* 0x0001e40000100600 */
[----:B0-----:R-:W-:-:S06]  /*cc40*/  MOV R13, RZ ;  /* 0x000000ff000d7202 */ /* 0x001fcc0000000f00 */
[----:B------:R0:W4:Y:S04]  /*cc50*/  @!P2 LDG.E R13, desc[UR10][R20.64] ;  /* 0x0000000a140da981 */ /* 0x000128000c1e1900 */
[----:B------:R-:W0:Y:S01]  /*cc60*/  LDL.LU.64 R20, [R1+0x488] ;  /* 0x0004880001147983 */ /* 0x000e220000300a00 */
[----:B-1----:R-:W-:-:S04]  /*cc70*/  PRMT R10, RZ, 0x7610, R10 ;  /* 0x00007610ff0a7816 */ /* 0x002fc8000000000a */
[----:B--2---:R-:W-:-:S05]  /*cc80*/  @!P5 PRMT R10, R25, 0x7610, R10 ;  /* 0x00007610190ad816 */ /* 0x004fca000000000a */
[----:B------:R1:W-:Y:S04]  /*cc90*/  STL.S16 [R1+0x268], R10 ;  /* 0x0002680a01007387 */ /* 0x0003e80000100600 */
[----:B-1----:R-:W2:Y:S01]  /*cca0*/  LDL.LU R10, [R1+0x49c] ;  /* 0x00049c00010a7983 */ /* 0x002ea20000300800 */
[----:B------:R-:W-:Y:S02]  /*ccb0*/  LOP3.LUT P3, RZ, R2, 0x80, RZ, 0xc0, !PT ;  /* 0x0000008002ff7812 */ /* 0x000fe4000786c0ff */
[----:B------:R-:W-:Y:S02]  /*ccc0*/  PRMT R28, RZ, 0x7610, R28 ;  /* 0x00007610ff1c7816 */ /* 0x000fe4000000001c */
[----:B---3--:R-:W-:-:S04]  /*ccd0*/  PRMT R29, RZ, 0x7610, R29 ;  /* 0x00007610ff1d7816 */ /* 0x008fc8000000001d */
[----:B------:R-:W-:-:S05]  /*cce0*/  @!P5 PRMT R29, R25, 0x7632, R29 ;  /* 0x00007632191dd816 */ /* 0x000fca000000001d */
[----:B------:R-:W-:Y:S01]  /*ccf0*/  STL.S16 [R1+0x36c], R29 ;  /* 0x00036c1d01007387 */ /* 0x000fe20000100600 */
[----:B0-----:R-:W-:-:S04]  /*cd00*/  PRMT R20, RZ, 0x7610, R20 ;  /* 0x00007610ff147816 */ /* 0x001fc80000000014 */
[----:B------:R-:W-:-:S05]  /*cd10*/  @!P3 PRMT R20, R17, 0x7632, R20 ;  /* 0x000076321114b816 */ /* 0x000fca0000000014 */
[----:B------:R0:W-:Y:S04]  /*cd20*/  STL.S16 [R1+0x374], R20 ;  /* 0x0003741401007387 */ /* 0x0001e80000100600 */
[----:B0-----:R-:W3:Y:S01]  /*cd30*/  LDL.LU R20, [R1+0x484] ;  /* 0x0004840001147983 */ /* 0x001ee20000300800 */
[----:B--2---:R-:W-:-:S05]  /*cd40*/  @!P5 PRMT R28, R10, 0x7610, R28 ;  /* 0x000076100a1cd816 */ /* 0x004fca000000001c */
[----:B------:R0:W-:Y:S04]  /*cd50*/  STL.S16 [R1+0x26a], R28 ;  /* 0x00026a1c01007387 */ /* 0x0001e80000100600 */
[----:B0-----:R-:W2:Y:S04]  /*cd60*/  LDL.LU.64 R28, [R1+0x250] ;  /* 0x00025000011c7983 */ /* 0x001ea80000300a00 */
[----:B------:R0:W-:Y:S02]  /*cd70*/  STL [R1+0xd0], R25 ;  /* 0x0000d01901007387 */ /* 0x0001e40000100800 */
[----:B0-----:R-:W-:-:S02]  /*cd80*/  PRMT R25, RZ, 0x7610, R25 ;  /* 0x00007610ff197816 */ /* 0x001fc40000000019 */
[----:B------:R-:W-:Y:S02]  /*cd90*/  PRMT R21, RZ, 0x7610, R21 ;  /* 0x00007610ff157816 */ /* 0x000fe40000000015 */
[----:B------:R-:W-:-:S04]  /*cda0*/  PRMT R11, RZ, 0x7610, R11 ;  /* 0x00007610ff0b7816 */ /* 0x000fc8000000000b */
[----:B------:R-:W-:-:S05]  /*cdb0*/  @!P5 PRMT R11, R10, 0x7632, R11 ;  /* 0x000076320a0bd816 */ /* 0x000fca000000000b */
[----:B------:R0:W-:Y:S04]  /*cdc0*/  STL.S16 [R1+0x36e], R11 ;  /* 0x00036e0b01007387 */ /* 0x0001e80000100600 */
[----:B0-----:R-:W4:Y:S01]  /*cdd0*/  LDL.LU R11, [R1+0x498] ;  /* 0x00049800010b7983 */ /* 0x001f220000300800 */
[----:B---3--:R-:W-:-:S05]  /*cde0*/  @!P3 PRMT R25, R20, 0x7632, R25 ;  /* 0x000076321419b816 */ /* 0x008fca0000000019 */
[----:B------:R0:W-:Y:S01]  /*cdf0*/  STL.S16 [R1+0x376], R25 ;  /* 0x0003761901007387 */ /* 0x0001e20000100600 */
[----:B------:R-:W-:Y:S01]  /*ce00*/  @!P3 PRMT R21, R20, 0x7610, R21 ;  /* 0x000076101415b816 */ /* 0x000fe20000000015 */
[----:B0-----:R-:W-:-:S04]  /*ce10*/  HFMA2 R25, -RZ, RZ, 0, 0 ;  /* 0x00000000ff197431 */ /* 0x001fc800000001ff */
[----:B------:R0:W-:Y:S04]  /*ce20*/  STL.S16 [R1+0x25e], R21 ;  /* 0x00025e1501007387 */ /* 0x0001e80000100600 */
[----:B--2---:R1:W2:Y:S04]  /*ce30*/  @!P2 LDG.E R25, desc[UR10][R28.64] ;  /* 0x0000000a1c19a981 */ /* 0x0042a8000c1e1900 */
[----:B0-----:R-:W3:Y:S04]  /*ce40*/  LDL.LU R21, [R1+0x480] ;  /* 0x0004800001157983 */ /* 0x001ee80000300800 */
[----:B------:R-:W1:Y:S01]  /*ce50*/  LDL.LU.64 R28, [R1+0x478] ;  /* 0x00047800011c7983 */ /* 0x000e620000300a00 */
[----:B------:R-:W-:-:S02]  /*ce60*/  LOP3.LUT P5, RZ, R2, 0x40, RZ, 0xc0, !PT ;  /* 0x0000004002ff7812 */ /* 0x000fc400078ac0ff */
[----:B------:R-:W-:Y:S02]  /*ce70*/  PRMT R47, RZ, 0x7610, R47 ;  /* 0x00007610ff2f7816 */ /* 0x000fe4000000002f */
[----:B------:R-:W-:Y:S02]  /*ce80*/  PRMT R46, RZ, 0x7610, R46 ;  /* 0x00007610ff2e7816 */ /* 0x000fe4000000002e */
[C---:B----4-:R-:W-:Y:S02]  /*ce90*/  @!P6 PRMT R47, R11.reuse, 0x7610, R47 ;  /* 0x000076100b2fe816 */ /* 0x050fe4000000002f */
[----:B------:R-:W-:-:S03]  /*cea0*/  @!P6 PRMT R46, R11, 0x7632, R46 ;  /* 0x000076320b2ee816 */ /* 0x000fc6000000002e */
[----:B------:R-:W-:Y:S04]  /*ceb0*/  STL.S16 [R1+0x264], R47 ;  /* 0x0002642f01007387 */ /* 0x000fe80000100600 */
[----:B------:R0:W-:Y:S04]  /*cec0*/  STL.S16 [R1+0x370], R46 ;  /* 0x0003702e01007387 */ /* 0x0001e80000100600 */
[----:B0-----:R-:W4:Y:S01]  /*ced0*/  LDL.LU.64 R46, [R1+0x240] ;  /* 0x00024000012e7983 */ /* 0x001f220000300a00 */
[----:B-1----:R-:W-:-:S04]  /*cee0*/  PRMT R28, RZ, 0x7610, R28 ;  /* 0x00007610ff1c7816 */ /* 0x002fc8000000001c */
[----:B---3--:R-:W-:-:S05]  /*cef0*/  @!P5 PRMT R28, R21, 0x7632, R28 ;  /* 0x00007632151cd816 */ /* 0x008fca000000001c */
[----:B------:R0:W-:Y:S04]  /*cf00*/  STL.S16 [R1+0x254], R28 ;  /* 0x0002541c01007387 */ /* 0x0001e80000100600 */
[----:B0-----:R-:W3:Y:S01]  /*cf10*/  LDL.LU R28, [R1+0x46c] ;  /* 0x00046c00011c7983 */ /* 0x001ee20000300800 */
[----:B------:R-:W-:-:S03]  /*cf20*/  PRMT R14, RZ, 0x7610, R14 ;  /* 0x00007610ff0e7816 */ /* 0x000fc6000000000e */
[----:B------:R0:W-:Y:S01]  /*cf30*/  STL [R1+0x1c4], R36 ;  /* 0x0001c42401007387 */ /* 0x0001e20000100800 */
[----:B------:R-:W-:Y:S02]  /*cf40*/  @!P3 PRMT R14, R17, 0x7610, R14 ;  /* 0x00007610110eb816 */ /* 0x000fe4000000000e */
[----:B------:R-:W-:Y:S02]  /*cf50*/  LOP3.LUT P3, RZ, R0, 0x40000000, RZ, 0xc0, !PT ;  /* 0x4000000000ff7812 */ /* 0x000fe4000786c0ff */
[----:B0-----:R-:W-:Y:S02]  /*cf60*/  PRMT R36, RZ, 0x7610, R36 ;  /* 0x00007610ff247816 */ /* 0x001fe40000000024 */
[----:B------:R-:W-:Y:S02]  /*cf70*/  PRMT R29, RZ, 0x7610, R29 ;  /* 0x00007610ff1d7816 */ /* 0x000fe4000000001d */
[----:B------:R-:W-:-:S04]  /*cf80*/  PRMT R4, RZ, 0x7610, R4 ;  /* 0x00007610ff047816 */ /* 0x000fc80000000004 */
[----:B------:R-:W-:-:S05]  /*cf90*/  @!P1 PRMT R4, R12, 0x7632, R4 ;  /* 0x000076320c049816 */ /* 0x000fca0000000004 */
[----:B------:R0:W-:Y:S04]  /*cfa0*/  STL.S16 [R1+0x3a2], R4 ;  /* 0x0003a20401007387 */ /* 0x0001e80000100600 */
[----:B0-----:R-:W2:Y:S01]  /*cfb0*/  LDL.LU R4, [R1+0x41c] ;  /* 0x00041c0001047983 */ /* 0x001ea20000300800 */
[----:B---3--:R-:W-:-:S05]  /*cfc0*/  @!P5 PRMT R36, R28, 0x7632, R36 ;  /* 0x000076321c24d816 */ /* 0x008fca0000000024 */
[----:B------:R0:W-:Y:S01]  /*cfd0*/  STL.S16 [R1+0x256], R36 ;  /* 0x0002562401007387 */ /* 0x0001e20000100600 */
[----:B------:R-:W-:Y:S02]  /*cfe0*/  @!P5 PRMT R29, R28, 0x7610, R29 ;  /* 0x000076101c1dd816 */ /* 0x000fe4000000001d */
[----:B0-----:R-:W-:-:S03]  /*cff0*/  MOV R36, RZ ;  /* 0x000000ff00247202 */ /* 0x001fc60000000f00 */
[----:B------:R0:W-:Y:S04]  /*d000*/  STL.S16 [R1+0x252], R29 ;  /* 0x0002521d01007387 */ /* 0x0001e80000100600 */
[----:B----4-:R1:W3:Y:S04]  /*d010*/  @!P3 LDG.E R36, desc[UR10][R46.64] ;  /* 0x0000000a2e24b981 */ /* 0x0102e8000c1e1900 */
[----:B0-----:R-:W4:Y:S04]  /*d020*/  LDL.LU R29, [R1+0x468] ;  /* 0x00046800011d7983 */ /* 0x001f280000300800 */
[----:B------:R-:W1:Y:S01]  /*d030*/  LDL.LU.64 R46, [R1+0x460] ;  /* 0x00046000012e7983 */ /* 0x000e620000300a00 */
[----:B------:R-:W-:-:S04]  /*d040*/  PRMT R15, RZ, 0x7610, R15 ;  /* 0x00007610ff0f7816 */ /* 0x000fc8000000000f */
[----:B------:R-:W-:Y:S02]  /*d050*/  @!P6 PRMT R15, R16, 0x7610, R15 ;  /* 0x00007610100fe816 */ /* 0x000fe4000000000f */
[----:B------:R-:W-:Y:S02]  /*d060*/  LOP3.LUT P6, RZ, R2, 0x20, RZ, 0xc0, !PT ;  /* 0x0000002002ff7812 */ /* 0x000fe400078cc0ff */
[----:B------:R-:W-:-:S04]  /*d070*/  PRMT R32, RZ, 0x7610, R32 ;  /* 0x00007610ff207816 */ /* 0x000fc80000000020 */
[----:B------:R-:W-:-:S05]  /*d080*/  @!P5 PRMT R32, R21, 0x7610, R32 ;  /* 0x000076101520d816 */ /* 0x000fca0000000020 */
[----:B------:R0:W-:Y:S04]  /*d090*/  STL.S16 [R1+0x250], R32 ;  /* 0x0002502001007387 */ /* 0x0001e80000100600 */
[----:B0-----:R-:W3:Y:S01]  /*d0a0*/  LDL.LU R32, [R1+0x470] ;  /* 0x0004700001207983 */ /* 0x001ee20000300800 */
[----:B--2---:R-:W-:-:S04]  /*d0b0*/  PRMT R4, RZ, 0x7610, R4 ;  /* 0x00007610ff047816 */ /* 0x004fc80000000004 */
[----:B------:R-:W-:-:S05]  /*d0c0*/  @!P1 PRMT R4, R24, 0x7610, R4 ;  /* 0x0000761018049816 */ /* 0x000fca0000000004 */
[----:B------:R0:W-:Y:S04]  /*d0d0*/  STL.S16 [R1+0x39e], R4 ;  /* 0x00039e0401007387 */ /* 0x0001e80000100600 */
[----:B0-----:R-:W2:Y:S01]  /*d0e0*/  LDL.LU R4, [R1+0x418] ;  /* 0x0004180001047983 */ /* 0x001ea20000300800 */
[----:B-1----:R-:W-:-:S04]  /*d0f0*/  PRMT R46, RZ, 0x7610, R46 ;  /* 0x00007610ff2e7816 */ /* 0x002fc8000000002e */
[----:B----4-:R-:W-:-:S05]  /*d100*/  @!P6 PRMT R46, R29, 0x7632, R46 ;  /* 0x000076321d2ee816 */ /* 0x010fca000000002e */
[----:B------:R0:W-:Y:S04]  /*d110*/  STL.S16 [R1+0x378], R46 ;  /* 0x0003782e01007387 */ /* 0x0001e80000100600 */
[----:B0-----:R-:W4:Y:S01]  /*d120*/  LDL.LU R46, [R1+0x458] ;  /* 0x00045800012e7983 */ /* 0x001f220000300800 */
[----:B------:R-:W-:Y:S02]  /*d130*/  PRMT R33, RZ, 0x7610, R33 ;  /* 0x00007610ff217816 */ /* 0x000fe40000000021 */
[----:B------:R-:W-:Y:S02]  /*d140*/  PRMT R47, RZ, 0x7610, R47 ;  /* 0x00007610ff2f7816 */ /* 0x000fe4000000002f */
[----:B------:R-:W-:Y:S02]  /*d150*/  @!P6 PRMT R33, R29, 0x7610, R33 ;  /* 0x000076101d21e816 */ /* 0x000fe40000000021 */
[----:B---3--:R-:W-:-:S03]  /*d160*/  PRMT R32, RZ, 0x7610, R32 ;  /* 0x00007610ff207816 */ /* 0x008fc60000000020 */
[----:B------:R0:W-:Y:S04]  /*d170*/  STL.S16 [R1+0x240], R33 ;  /* 0x0002402101007387 */ /* 0x0001e80000100600 */
[----:B------:R-:W-:Y:S04]  /*d180*/  STL.S16 [R1+0x266], R15 ;  /* 0x0002660f01007387 */ /* 0x000fe80000100600 */
[----:B0-----:R-:W3:Y:S04]  /*d190*/  LDL.LU R33, [R1+0x45c] ;  /* 0x00045c0001217983 */ /* 0x001ee80000300800 */
[----:B------:R0:W-:Y:S04]  /*d1a0*/  STL.S16 [R1+0x25c], R14 ;  /* 0x00025c0e01007387 */ /* 0x0001e80000100600 */
[----:B0-----:R-:W3:Y:S01]  /*d1b0*/  LDL.LU.64 R14, [R1+0x238] ;  /* 0x00023800010e7983 */ /* 0x001ee20000300a00 */
[----:B------:R-:W-:-:S02]  /*d1c0*/  PRMT R6, RZ, 0x7610, R6 ;  /* 0x00007610ff067816 */ /* 0x000fc40000000006 */
[----:B--2---:R-:W-:Y:S02]  /*d1d0*/  PRMT R4, RZ, 0x7610, R4 ;  /* 0x00007610ff047816 */ /* 0x004fe40000000004 */
[----:B------:R-:W-:Y:S02]  /*d1e0*/  @!P1 PRMT R6, R12, 0x7610, R6 ;  /* 0x000076100c069816 */ /* 0x000fe40000000006 */
[----:B------:R-:W-:-:S03]  /*d1f0*/  @!P2 PRMT R4, R13, 0x7632, R4 ;  /* 0x000076320d04a816 */ /* 0x000fc60000000004 */
[----:B------:R0:W-:Y:S04]  /*d200*/  STL.S16 [R1+0x398], R6 ;  /* 0x0003980601007387 */ /* 0x0001e80000100600 */
[----:B------:R1:W-:Y:S04]  /*d210*/  STL.S16 [R1+0x3ac], R4 ;  /* 0x0003ac0401007387 */ /* 0x0003e80000100600 */
[----:B0-----:R-:W2:Y:S04]  /*d220*/  LDL.LU R6, [R1+0x420] ;  /* 0x0004200001067983 */ /* 0x001ea80000300800 */
[----:B-1----:R-:W2:Y:S01]  /*d230*/  LDL.LU R4, [R1+0x410] ;  /* 0x0004100001047983 */ /* 0x002ea20000300800 */
[----:B----4-:R-:W-:-:S02]  /*d240*/  @!P6 PRMT R32, R46, 0x7610, R32 ;  /* 0x000076102e20e816 */ /* 0x010fc40000000020 */
[----:B------:R-:W-:-:S03]  /*d250*/  @!P6 PRMT R47, R46, 0x7632, R47 ;  /* 0x000076322e2fe816 */ /* 0x000fc6000000002f */
[----:B------:R0:W-:Y:S04]  /*d260*/  STL.S16 [R1+0x242], R32 ;  /* 0x0002422001007387 */ /* 0x0001e80000100600 */
[----:B------:R1:W-:Y:S04]  /*d270*/  STL.S16 [R1+0x37a], R47 ;  /* 0x00037a2f01007387 */ /* 0x0003e80000100600 */
[----:B0-----:R-:W4:Y:S04]  /*d280*/  LDL.LU R32, [R1+0x454] ;  /* 0x0004540001207983 */ /* 0x001f280000300800 */
[----:B-1----:R-:W4:Y:S01]  /*d290*/  LDL.LU R47, [R1+0x450] ;  /* 0x00045000012f7983 */ /* 0x002f220000300800 */
[----:B------:R-:W-:-:S03]  /*d2a0*/  LOP3.LUT P5, RZ, R2, 0x8, RZ, 0xc0, !PT ;  /* 0x0000000802ff7812 */ /* 0x000fc600078ac0ff */
[----:B------:R0:W-:Y:S01]  /*d2b0*/  STL [R1+0x1d4], R16 ;  /* 0x0001d41001007387 */ /* 0x0001e20000100800 */
[----:B---3--:R-:W-:Y:S02]  /*d2c0*/  PRMT R33, RZ, 0x7610, R33 ;  /* 0x00007610ff217816 */ /* 0x008fe40000000021 */
[----:B------:R-:W-:Y:S01]  /*d2d0*/  PRMT R49, RZ, 0x7610, R49 ;  /* 0x00007610ff317816 */ /* 0x000fe20000000031 */
[----:B0-----:R-:W-:-:S06]  /*d2e0*/  HFMA2 R16, -RZ, RZ, 0, 0 ;  /* 0x00000000ff107431 */ /* 0x001fcc00000001ff */
[----:B------:R-:W-:Y:S01]  /*d2f0*/  @!P5 PRMT R49, R50, 0x7632, R49 ;  /* 0x000076323231d816 */ /* 0x000fe20000000031 */
[----:B------:R0:W3:Y:S04]  /*d300*/  @!P3 LDG.E R16, desc[UR10][R14.64] ;  /* 0x0000000a0e10b981 */ /* 0x0000e8000c1e1900 */
[----:B------:R-:W0:Y:S04]  /*d310*/  LDL.LU.64 R14, [R1+0x448] ;  /* 0x00044800010e7983 */ /* 0x000e280000300a00 */
[----:B------:R1:W-:Y:S04]  /*d320*/  STL.S16 [R1+0x384], R49 ;  /* 0x0003843101007387 */ /* 0x0003e80000100600 */
[----:B-1----:R-:W3:Y:S01]  /*d330*/  LDL.LU R49, [R1+0x430] ;  /* 0x0004300001317983 */ /* 0x002ee20000300800 */
[----:B--2---:R-:W-:-:S02]  /*d340*/  PRMT R6, RZ, 0x7610, R6 ;  /* 0x00007610ff067816 */ /* 0x004fc40000000006 */
[----:B------:R-:W-:Y:S02]  /*d350*/  PRMT R4, RZ, 0x7610, R4 ;  /* 0x00007610ff047816 */ /* 0x000fe40000000004 */
[----:B------:R-:W-:Y:S02]  /*d360*/  @!P2 PRMT R6, R13, 0x7610, R6 ;  /* 0x000076100d06a816 */ /* 0x000fe40000000006 */
[----:B------:R-:W-:Y:S02]  /*d370*/  PRMT R34, RZ, 0x7610, R34 ;  /* 0x00007610ff227816 */ /* 0x000fe40000000022 */
[----:B------:R-:W-:Y:S01]  /*d380*/  @!P2 PRMT R4, R25, 0x7632, R4 ;  /* 0x000076321904a816 */ /* 0x000fe20000000004 */
[----:B------:R1:W-:Y:S01]  /*d390*/  STL.S16 [R1+0x3a8], R6 ;  /* 0x0003a80601007387 */ /* 0x0003e20000100600 */
[----:B------:R-:W-:-:S03]  /*d3a0*/  @!P5 PRMT R34, R50, 0x7610, R34 ;  /* 0x000076103222d816 */ /* 0x000fc60000000022 */
[----:B------:R2:W-:Y:S04]  /*d3b0*/  STL.S16 [R1+0x3ae], R4 ;  /* 0x0003ae0401007387 */ /* 0x0005e80000100600 */
[----:B-1----:R-:W3:Y:S04]  /*d3c0*/  LDL.LU R6, [R1+0x414] ;  /* 0x0004140001067983 */ /* 0x002ee80000300800 */
[----:B--2---:R-:W2:Y:S04]  /*d3d0*/  LDL.LU R4, [R1+0x408] ;  /* 0x0004080001047983 */ /* 0x004ea80000300800 */
[----:B------:R1:W-:Y:S04]  /*d3e0*/  STL.S16 [R1+0x380], R34 ;  /* 0x0003802201007387 */ /* 0x0003e80000100600 */
[----:B-1----:R-:W2:Y:S01]  /*d3f0*/  LDL.LU R34, [R1+0x434] ;  /* 0x0004340001227983 */ /* 0x002ea20000300800 */
[----:B----4-:R-:W-:-:S02]  /*d400*/  PRMT R32, RZ, 0x7610, R32 ;  /* 0x00007610ff207816 */ /* 0x010fc40000000020 */
[C---:B------:R-:W-:Y:S02]  /*d410*/  @!P4 PRMT R33, R47.reuse, 0x7610, R33 ;  /* 0x000076102f21c816 */ /* 0x040fe40000000021 */
[----:B------:R-:W-:-:S03]  /*d420*/  @!P4 PRMT R32, R47, 0x7632, R32 ;  /* 0x000076322f20c816 */ /* 0x000fc60000000020 */
[----:B------:R1:W-:Y:S04]  /*d430*/  STL.S16 [R1+0x238], R33 ;  /* 0x0002382101007387 */ /* 0x0003e80000100600 */
[----:B------:R4:W-:Y:S04]  /*d440*/  STL.S16 [R1+0x37c], R32 ;  /* 0x00037c2001007387 */ /* 0x0009e80000100600 */
[----:B-1----:R-:W2:Y:S04]  /*d450*/  LDL.LU R33, [R1+0x444] ;  /* 0x0004440001217983 */ /* 0x002ea80000300800 */
[----:B----4-:R-:W4:Y:S01]  /*d460*/  LDL.LU R32, [R1+0x440] ;  /* 0x0004400001207983 */ /* 0x010f220000300800 */
[----:B0-----:R-:W-:-:S02]  /*d470*/  PRMT R14, RZ, 0x7610, R14 ;  /* 0x00007610ff0e7816 */ /* 0x001fc4000000000e */
[----:B------:R-:W-:Y:S02]  /*d480*/  PRMT R15, RZ, 0x7610, R15 ;  /* 0x00007610ff0f7816 */ /* 0x000fe4000000000f */
[C---:B------:R-:W-:Y:S02]  /*d490*/  @!P4 PRMT R14, R48.reuse, 0x7610, R14 ;  /* 0x00007610300ec816 */ /* 0x040fe4000000000e */
[----:B------:R-:W-:-:S03]  /*d4a0*/  @!P4 PRMT R15, R48, 0x7632, R15 ;  /* 0x00007632300fc816 */ /* 0x000fc6000000000f */
[----:B------:R0:W-:Y:S04]  /*d4b0*/  STL.S16 [R1+0x23a], R14 ;  /* 0x00023a0e01007387 */ /* 0x0001e80000100600 */
[----:B------:R1:W-:Y:S04]  /*d4c0*/  STL.S16 [R1+0x37e], R15 ;  /* 0x00037e0f01007387 */ /* 0x0003e80000100600 */
[----:B0-----:R-:W4:Y:S04]  /*d4d0*/  LDL.LU R14, [R1+0x43c] ;  /* 0x00043c00010e7983 */ /* 0x001f280000300800 */
[----:B-1----:R-:W4:Y:S01]  /*d4e0*/  LDL.LU R15, [R1+0x438] ;  /* 0x00043800010f7983 */ /* 0x002f220000300800 */
[----:B------:R-:W-:-:S02]  /*d4f0*/  PRMT R19, RZ, 0x7610, R19 ;  /* 0x00007610ff137816 */ /* 0x000fc40000000013 */
[----:B---3--:R-:W-:Y:S02]  /*d500*/  PRMT R6, RZ, 0x7610, R6 ;  /* 0x00007610ff067816 */ /* 0x008fe40000000006 */
[----:B--2---:R-:W-:Y:S02]  /*d510*/  PRMT R4, RZ, 0x7610, R4 ;  /* 0x00007610ff047816 */ /* 0x004fe40000000004 */
[----:B------:R-:W-:Y:S02]  /*d520*/  @!P2 PRMT R6, R25, 0x7610, R6 ;  /* 0x000076101906a816 */ /* 0x000fe40000000006 */
[----:B------:R-:W-:-:S03]  /*d530*/  @!P3 PRMT R4, R36, 0x7632, R4 ;  /* 0x000076322404b816 */ /* 0x000fc60000000004 */
[----:B------:R0:W-:Y:S04]  /*d540*/  STL.S16 [R1+0x3aa], R6 ;  /* 0x0003aa0601007387 */ /* 0x0001e80000100600 */
[----:B------:R1:W-:Y:S04]  /*d550*/  STL.S16 [R1+0x3b4], R4 ;  /* 0x0003b40401007387 */ /* 0x0003e80000100600 */
[----:B0-----:R-:W2:Y:S04]  /*d560*/  LDL.LU R6, [R1+0x40c] ;  /* 0x00040c0001067983 */ /* 0x001ea80000300800 */
[----:B-1----:R-:W3:Y:S01]  /*d570*/  LDL.LU R4, [R1+0x400] ;  /* 0x0004000001047983 */ /* 0x002ee20000300800 */
[----:B------:R-:W-:-:S02]  /*d580*/  PRMT R33, RZ, 0x7610, R33 ;  /* 0x00007610ff217816 */ /* 0x000fc40000000021 */
[----:B----4-:R-:W-:Y:S02]  /*d590*/  PRMT R32, RZ, 0x7610, R32 ;  /* 0x00007610ff207816 */ /* 0x010fe40000000020 */
[C---:B------:R-:W-:Y:S02]  /*d5a0*/  @!P5 PRMT R33, R49.reuse, 0x7632, R33 ;  /* 0x000076323121d816 */ /* 0x040fe40000000021 */
[----:B------:R-:W-:-:S03]  /*d5b0*/  @!P5 PRMT R32, R49, 0x7610, R32 ;  /* 0x000076103120d816 */ /* 0x000fc60000000020 */
[----:B------:R0:W-:Y:S04]  /*d5c0*/  STL.S16 [R1+0x386], R33 ;  /* 0x0003862101007387 */ /* 0x0001e80000100600 */
[----:B------:R1:W-:Y:S04]  /*d5d0*/  STL.S16 [R1+0x382], R32 ;  /* 0x0003822001007387 */ /* 0x0003e80000100600 */
[----:B0-----:R-:W4:Y:S04]  /*d5e0*/  LDL.LU R33, [R1+0x428] ;  /* 0x0004280001217983 */ /* 0x001f280000300800 */
[----:B-1----:R-:W4:Y:S01]  /*d5f0*/  LDL.LU R32, [R1+0x42c] ;  /* 0x00042c0001207983 */ /* 0x002f220000300800 */
[----:B------:R-:W-:-:S13]  /*d600*/  LOP3.LUT P5, RZ, R0, 0x10000000, RZ, 0xc0, !PT ;  /* 0x1000000000ff7812 */ /* 0x000fda00078ac0ff */
[----:B------:R-:W-:-:S05]  /*d610*/  @!P5 PRMT R19, R34, 0x7610, R19 ;  /* 0x000076102213d816 */ /* 0x000fca0000000013 */
[----:B------:R0:W-:Y:S04]  /*d620*/  STL.S16 [R1+0x388], R19 ;  /* 0x0003881301007387 */ /* 0x0001e80000100600 */
[----:B0-----:R-:W4:Y:S01]  /*d630*/  LDL.LU R19, [R1+0x424] ;  /* 0x0004240001137983 */ /* 0x001f220000300800 */
[----:B------:R-:W-:Y:S02]  /*d640*/  LOP3.LUT P6, RZ, R2, 0x2, RZ, 0xc0, !PT ;  /* 0x0000000202ff7812 */ /* 0x000fe400078cc0ff */
[----:B------:R-:W-:-:S11]  /*d650*/  PRMT R3, RZ, 0x7610, R3 ;  /* 0x00007610ff037816 */ /* 0x000fd60000000003 */
[----:B------:R-:W-:-:S05]  /*d660*/  @!P6 PRMT R3, R38, 0x7610, R3 ;  /* 0x000076102603e816 */ /* 0x000fca0000000003 */
[----:B------:R0:W-:Y:S02]  /*d670*/  STL.S16 [R1+0x392], R3 ;  /* 0x0003920301007387 */ /* 0x0001e40000100600 */
[----:B0-----:R-:W0:Y:S01]  /*d680*/  S2R R3, SR_TID.X ;  /* 0x0000000000037919 */ /* 0x001e220000002100 */
[----:B------:R-:W-:Y:S02]  /*d690*/  PRMT R2, RZ, 0x7610, R2 ;  /* 0x00007610ff027816 */ /* 0x000fe40000000002 */
[----:B------:R-:W-:Y:S02]  /*d6a0*/  LOP3.LUT P4, RZ, R0, 0x20000000, RZ, 0xc0, !PT ;  /* 0x2000000000ff7812 */ /* 0x000fe4000788c0ff */
[----:B------:R-:W-:Y:S01]  /*d6b0*/  @!P6 PRMT R2, R38, 0x7632, R2 ;  /* 0x000076322602e816 */ /* 0x000fe20000000002 */
[----:B------:R1:W-:Y:S04]  /*d6c0*/  STL [R1+0xd8], R17 ;  /* 0x0000d81101007387 */ /* 0x0003e80000100800 */
[----:B------:R0:W-:Y:S01]  /*d6d0*/  STL.S16 [R1+0x39a], R2 ;  /* 0x00039a0201007387 */ /* 0x0001e20000100600 */
[----:B-1----:R-:W-:-:S03]  /*d6e0*/  MOV R17, RZ ;  /* 0x000000ff00117202 */ /* 0x002fc60000000f00 */
[----:B------:R1:W-:Y:S04]  /*d6f0*/  STL [R1+0x1d8], R20 ;  /* 0x0001d81401007387 */ /* 0x0003e80000100800 */
[----:B------:R-:W-:Y:S04]  /*d700*/  STL [R1+0xc8], R37 ;  /* 0x0000c82501007387 */ /* 0x000fe80000100800 */
[----:B------:R2:W-:Y:S01]  /*d710*/  STL [R1+0x1c8], R43 ;  /* 0x0001c82b01007387 */ /* 0x0005e20000100800 */
[----:B0-----:R-:W-:-:S03]  /*d720*/  LOP3.LUT R2, R3, 0xffff, RZ, 0xc0, !PT ;  /* 0x0000ffff03027812 */ /* 0x001fc600078ec0ff */
[----:B------:R0:W-:Y:S01]  /*d730*/  STL [R1+0xcc], R42 ;  /* 0x0000cc2a01007387 */ /* 0x0001e20000100800 */
[----:B-1----:R-:W-:Y:S01]  /*d740*/  HFMA2 R20, -RZ, RZ, 0, 0 ;  /* 0x00000000ff147431 */ /* 0x002fe200000001ff */
[----:B--2---:R-:W-:Y:S01]  /*d750*/  PRMT R43, RZ, 0x7610, R43 ;  /* 0x00007610ff2b7816 */ /* 0x004fe2000000002b */
[----:B------:R-:W-:Y:S01]  /*d760*/  IMAD R2, R2, 0x53a, RZ ;  /* 0x0000053a02027824 */ /* 0x000fe200078e02ff */
[----:B------:R1:W-:Y:S01]  /*d770*/  STL [R1+0x1d0], R10 ;  /* 0x0001d00a01007387 */ /* 0x0003e20000100800 */
[----:B------:R-:W-:-:S03]  /*d780*/  PRMT R37, RZ, 0x7610, R37 ;  /* 0x00007610ff257816 */ /* 0x000fc60000000025 */
[----:B------:R2:W-:Y:S01]  /*d790*/  STL [R1+0xd4], R11 ;  /* 0x0000d40b01007387 */ /* 0x0005e20000100800 */
[----:B0-----:R-:W-:-:S03]  /*d7a0*/  PRMT R42, RZ, 0x7610, R42 ;  /* 0x00007610ff2a7816 */ /* 0x001fc6000000002a */
[----:B------:R0:W4:Y:S01]  /*d7b0*/  @!P4 LDG.E R17, desc[UR10][R14.64] ;  /* 0x0000000a0e11c981 */ /* 0x000122000c1e1900 */
[----:B-1----:R-:W-:Y:S02]  /*d7c0*/  PRMT R10, RZ, 0x7610, R10 ;  /* 0x00007610ff0a7816 */ /* 0x002fe4000000000a */
[----:B------:R-:W-:Y:S02]  /*d7d0*/  SHF.R.U32.HI R2, RZ, 0x10, R2 ;  /* 0x00000010ff027819 */ /* 0x000fe40000011602 */
[----:B--2---:R-:W-:Y:S02]  /*d7e0*/  PRMT R11, RZ, 0x7610, R11 ;  /* 0x00007610ff0b7816 */ /* 0x004fe4000000000b */
[----:B0-----:R-:W-:Y:S02]  /*d7f0*/  PRMT R15, RZ, 0x7610, R15 ;  /* 0x00007610ff0f7816 */ /* 0x001fe4000000000f */
[----:B------:R-:W-:Y:S02]  /*d800*/  PRMT R14, RZ, 0x7610, R14 ;  /* 0x00007610ff0e7816 */ /* 0x000fe4000000000e */
[----:B------:R-:W-:-:S02]  /*d810*/  @!P5 PRMT R43, R34, 0x7632, R43 ;  /* 0x00007632222bd816 */ /* 0x000fc4000000002b */
[C---:B------:R-:W-:Y:S02]  /*d820*/  @!P5 PRMT R42, R35.reuse, 0x7610, R42 ;  /* 0x00007610232ad816 */ /* 0x040fe4000000002a */
[----:B------:R-:W-:Y:S02]  /*d830*/  @!P5 PRMT R37, R35, 0x7632, R37 ;  /* 0x000076322325d816 */ /* 0x000fe40000000025 */
[----:B------:R-:W-:Y:S02]  /*d840*/  LOP3.LUT P5, RZ, R0, 0x8000000, RZ, 0xc0, !PT ;  /* 0x0800000000ff7812 */ /* 0x000fe400078ac0ff */
[C---:B------:R-:W-:Y:S02]  /*d850*/  @!P0 PRMT R15, R39.reuse, 0x7610, R15 ;  /* 0x00007610270f8816 */ /* 0x040fe4000000000f */
[----:B------:R-:W-:Y:S02]  /*d860*/  @!P0 PRMT R14, R39, 0x7632, R14 ;  /* 0x00007632270e8816 */ /* 0x000fe4000000000e */
[----:B------:R-:W-:-:S02]  /*d870*/  @!P0 PRMT R11, R5, 0x7610, R11 ;  /* 0x00007610050b8816 */ /* 0x000fc4000000000b */
[----:B------:R-:W-:Y:S02]  /*d880*/  @!P0 PRMT R10, R5, 0x7632, R10 ;  /* 0x00007632050a8816 */ /* 0x000fe4000000000a */
[----:B------:R-:W-:Y:S02]  /*d890*/  ISETP.NE.AND P0, PT, RZ, UR9, PT ;  /* 0x00000009ff007c0c */ /* 0x000fe4000bf05270 */
[----:B------:R-:W-:-:S05]  /*d8a0*/  PRMT R2, R2, 0x9910, RZ ;  /* 0x0000991002027816 */ /* 0x000fca00000000ff */
[----:B------:R-:W-:Y:S01]  /*d8b0*/  IMAD R2, R2, 0x31, RZ ;  /* 0x0000003102027824 */ /* 0x000fe200078e02ff */
[----:B------:R-:W-:Y:S04]  /*d8c0*/  STL.S16 [R1+0x39c], R11 ;  /* 0x00039c0b01007387 */ /* 0x000fe80000100600 */
[----:B------:R-:W-:Y:S01]  /*d8d0*/  IADD3 R2, PT, PT, RZ, -R2, RZ ;  /* 0x80000002ff027210 */ /* 0x000fe20007ffe0ff */
[----:B------:R0:W-:Y:S03]  /*d8e0*/  STL.S16 [R1+0x3a4], R10 ;  /* 0x0003a40a01007387 */ /* 0x0001e60000100600 */
[----:B------:R-:W-:Y:S01]  /*d8f0*/  PRMT R2, R2, 0x7710, RZ ;  /* 0x0000771002027816 */ /* 0x000fe200000000ff */
[----:B0-----:R-:W0:Y:S03]  /*d900*/  LDC.64 R10, c[0x0][0x3a8] ;  /* 0x0000ea00ff0a7b82 */ /* 0x001e260000000a00 */
[----:B------:R-:W-:Y:S01]  /*d910*/  IADD3 R2, PT, PT, R2, R3, RZ ;  /* 0x0000000302027210 */ /* 0x000fe20007ffe0ff */
[----:B------:R1:W-:Y:S03]  /*d920*/  STL [R1+0xdc], R21 ;  /* 0x0000dc1501007387 */ /* 0x0003e60000100800 */
[----:B------:R-:W-:Y:S01]  /*d930*/  SHF.L.U32 R2, R2, 0x1, RZ ;  /* 0x0000000102027819 */ /* 0x000fe200000006ff */
[----:B------:R2:W-:Y:S01]  /*d940*/  STL.S16 [R1+0x396], R15 ;  /* 0x0003960f01007387 */ /* 0x0005e20000100600 */
[----:B------:R-:W-:-:S03]  /*d950*/  PRMT R6, RZ, 0x7610, R6 ;  /* 0x00007610ff067816 */ /* 0x000fc60000000006 */
[----:B------:R3:W-:Y:S01]  /*d960*/  STL.S16 [R1+0x3a0], R14 ;  /* 0x0003a00e01007387 */ /* 0x0007e20000100600 */
[----:B-1----:R-:W-:-:S03]  /*d970*/  MOV R21, RZ ;  /* 0x000000ff00157202 */ /* 0x002fc60000000f00 */
[----:B------:R1:W-:Y:S01]  /*d980*/  STL [R1+0x1f4], R5 ;  /* 0x0001f40501007387 */ /* 0x0003e20000100800 */
[----:B------:R-:W-:Y:S02]  /*d990*/  PRMT R7, RZ, 0x7610, R7 ;  /* 0x00007610ff077816 */ /* 0x000fe40000000007 */
[----:B--2---:R-:W-:Y:S02]  /*d9a0*/  LOP3.LUT R15, R2, 0xffff, RZ, 0xc0, !PT ;  /* 0x0000ffff020f7812 */ /* 0x004fe400078ec0ff */
[----:B---3--:R-:W-:Y:S02]  /*d9b0*/  MOV R14, UR13 ;  /* 0x0000000d000e7c02 */ /* 0x008fe40008000f00 */
[----:B------:R-:W-:Y:S02]  /*d9c0*/  PRMT R4, RZ, 0x7610, R4 ;  /* 0x00007610ff047816 */ /* 0x000fe40000000004 */
[----:B-1----:R-:W-:Y:S01]  /*d9d0*/  PRMT R5, RZ, 0x7610, R5 ;  /* 0x00007610ff057816 */ /* 0x002fe20000000005 */
[----:B------:R-:W-:Y:S01]  /*d9e0*/  IMAD R14, R14, 0x62, R15 ;  /* 0x000000620e0e7824 */ /* 0x000fe200078e020f */
[----:B------:R-:W-:-:S02]  /*d9f0*/  @!P3 PRMT R6, R36, 0x7610, R6 ;  /* 0x000076102406b816 */ /* 0x000fc40000000006 */
[----:B------:R-:W-:Y:S02]  /*da00*/  @!P3 PRMT R7, R16, 0x7610, R7 ;  /* 0x000076101007b816 */ /* 0x000fe40000000007 */
[----:B------:R-:W-:Y:S02]  /*da10*/  @!P1 PRMT R5, R24, 0x7632, R5 ;  /* 0x0000763218059816 */ /* 0x000fe40000000005 */
[----:B------:R-:W-:Y:S01]  /*da20*/  @!P3 PRMT R4, R16, 0x7632, R4 ;  /* 0x000076321004b816 */ /* 0x000fe20000000004 */
[----:B------:R-:W-:Y:S01]  /*da30*/  STL [R1+0x3d0], R15 ;  /* 0x0003d00f01007387 */ /* 0x000fe20000100800 */
[----:B0-----:R-:W-:-:S03]  /*da40*/  IMAD.WIDE R10, R14, 0x4, R10 ;  /* 0x000000040e0a7825 */ /* 0x001fc600078e020a */
[----:B------:R-:W-:Y:S04]  /*da50*/  STL.S16 [R1+0x38c], R43 ;  /* 0x00038c2b01007387 */ /* 0x000fe80000100600 */
[----:B------:R-:W-:Y:S04]  /*da60*/  STL.S16 [R1+0x38a], R42 ;  /* 0x00038a2a01007387 */ /* 0x000fe80000100600 */
[----:B------:R-:W-:Y:S04]  /*da70*/  STL.S16 [R1+0x38e], R37 ;  /* 0x00038e2501007387 */ /* 0x000fe80000100600 */
[----:B------:R0:W-:Y:S04]  /*da80*/  STL [R1+0xe0], R29 ;  /* 0x0000e01d01007387 */ /* 0x0001e80000100800 */
[----:B------:R1:W-:Y:S04]  /*da90*/  STL [R1+0x1e0], R46 ;  /* 0x0001e02e01007387 */ /* 0x0003e80000100800 */
[----:B------:R2:W-:Y:S04]  /*daa0*/  STL [R1+0xe4], R47 ;  /* 0x0000e42f01007387 */ /* 0x0005e80000100800 */
[----:B------:R3:W-:Y:S04]  /*dab0*/  STL [R1+0x1e4], R48 ;  /* 0x0001e43001007387 */ /* 0x0007e80000100800 */
[----:B------:R3:W-:Y:S04]  /*dac0*/  STL [R1+0xe8], R50 ;  /* 0x0000e83201007387 */ /* 0x0007e80000100800 */
[----:B------:R3:W-:Y:S04]  /*dad0*/  STL [R1+0x1e8], R49 ;  /* 0x0001e83101007387 */ /* 0x0007e80000100800 */
[----:B------:R4:W-:Y:S04]  /*dae0*/  STL [R1+0xec], R34 ;  /* 0x0000ec2201007387 */ /* 0x0009e80000100800 */
[----:B------:R4:W-:Y:S04]  /*daf0*/  STL [R1+0x1ec], R35 ;  /* 0x0001ec2301007387 */ /* 0x0009e80000100800 */
[----:B------:R-:W-:Y:S04]  /*db00*/  STL [R1+0xf0], R51 ;  /* 0x0000f03301007387 */ /* 0x000fe80000100800 */
[----:B------:R4:W-:Y:S04]  /*db10*/  STL [R1+0x1f0], R38 ;  /* 0x0001f02601007387 */ /* 0x0009e80000100800 */
[----:B------:R4:W-:Y:S04]  /*db20*/  STL [R1+0xf4], R39 ;  /* 0x0000f42701007387 */ /* 0x0009e80000100800 */
[----:B------:R-:W-:Y:S04]  /*db30*/  STL [R1+0x1fc], R25 ;  /* 0x0001fc1901007387 */ /* 0x000fe80000100800 */
[----:B------:R-:W-:Y:S04]  /*db40*/  STL.S16 [R1+0x3b0], R6 ;  /* 0x0003b00601007387 */ /* 0x000fe80000100600 */
[----:B------:R-:W-:Y:S04]  /*db50*/  STL [R1+0x100], R36 ;  /* 0x0001002401007387 */ /* 0x000fe80000100800 */
[----:B------:R-:W-:Y:S04]  /*db60*/  STL.S16 [R1+0x3b2], R7 ;  /* 0x0003b20701007387 */ /* 0x000fe80000100600 */
[----:B0-----:R-:W5:Y:S04]  /*db70*/  LDL.S16 R29, [R1+0x274] ;  /* 0x00027400011d7983 */ /* 0x001f680000100600 */
[----:B------:R-:W5:Y:S04]  /*db80*/  LDL.S16 R42, [R1+0x210] ;  /* 0x00021000012a7983 */ /* 0x000f680000100600 */
[----:B------:R-:W5:Y:S04]  /*db90*/  LDL.S16 R43, [R1+0x216] ;  /* 0x00021600012b7983 */ /* 0x000f680000100600 */
[----:B------:R-:W5:Y:S04]  /*dba0*/  LDL.S16 R37, [R1+0x212] ;  /* 0x0002120001257983 */ /* 0x000f680000100600 */
[----:B-1----:R-:W5:Y:S04]  /*dbb0*/  LDL.S16 R46, [R1+0x304] ;  /* 0x00030400012e7983 */ /* 0x002f680000100600 */
[----:B--2---:R-:W5:Y:S04]  /*dbc0*/  LDL.S16 R47, [R1+0x354] ;  /* 0x00035400012f7983 */ /* 0x004f680000100600 */
[----:B---3--:R-:W5:Y:S04]  /*dbd0*/  LDL.S16 R48, [R1+0x32e] ;  /* 0x00032e0001307983 */ /* 0x008f680000100600 */
[----:B------:R-:W5:Y:S04]  /*dbe0*/  LDL.S16 R50, [R1+0x332] ;  /* 0x0003320001327983 */ /* 0x000f680000100600 */
[----:B------:R-:W5:Y:S04]  /*dbf0*/  LDL.S16 R49, [R1+0x32c] ;  /* 0x00032c0001317983 */ /* 0x000f680000100600 */
[----:B----4-:R0:W2:Y:S04]  /*dc00*/  @!P4 LDG.E R20, desc[UR10][R32.64] ;  /* 0x0000000a2014c981 */ /* 0x0100a8000c1e1900 */
[----:B------:R-:W5:Y:S04]  /*dc10*/  LDL.S16 R34, [R1+0x22e] ;  /* 0x00022e0001227983 */ /* 0x000f680000100600 */
[----:B------:R-:W5:Y:S01]  /*dc20*/  LDL.S16 R35, [R1+0x21c] ;  /* 0x00021c0001237983 */ /* 0x000f620000100600 */
[----:B0-----:R-:W-:-:S02]  /*dc30*/  PRMT R33, RZ, 0x7610, R33 ;  /* 0x00007610ff217816 */ /* 0x001fc40000000021 */
[----:B------:R-:W-:Y:S01]  /*dc40*/  PRMT R32, RZ, 0x7610, R32 ;  /* 0x00007610ff207816 */ /* 0x000fe20000000020 */
[----:B------:R-:W5:Y:S01]  /*dc50*/  LDL.S16 R38, [R1+0x21a] ;  /* 0x00021a0001267983 */ /* 0x000f620000100600 */
[C---:B------:R-:W-:Y:S02]  /*dc60*/  @!P6 PRMT R33, R51.reuse, 0x7610, R33 ;  /* 0x000076103321e816 */ /* 0x040fe40000000021 */
[----:B------:R-:W-:Y:S01]  /*dc70*/  @!P6 PRMT R32, R51, 0x7632, R32 ;  /* 0x000076323320e816 */ /* 0x000fe20000000020 */
[----:B------:R-:W5:Y:S01]  /*dc80*/  LDL.S16 R39, [R1+0x21e] ;  /* 0x00021e0001277983 */ /* 0x000f620000100600 */
[----:B------:R-:W-:Y:S01]  /*dc90*/  LOP3.LUT P6, RZ, R0, 0x4000000, RZ, 0xc0, !PT ;  /* 0x0400000000ff7812 */ /* 0x000fe200078cc0ff */
[----:B------:R-:W-:Y:S02]  /*dca0*/  HFMA2 R0, -RZ, RZ, 0, 0 ;  /* 0x00000000ff007431 */ /* 0x000fe400000001ff */
[----:B------:R-:W3:Y:S04]  /*dcb0*/  @!P5 LDG.E R21, desc[UR10][R18.64] ;  /* 0x0000000a1215d981 */ /* 0x000ee8000c1e1900 */
[----:B------:R0:W4:Y:S04]  /*dcc0*/  @!P5 LDG.E R0, desc[UR10][R22.64] ;  /* 0x0000000a1600d981 */ /* 0x000128000c1e1900 */
[----:B------:R-:W-:Y:S04]  /*dcd0*/  STL.S16 [R1+0x390], R33 ;  /* 0x0003902101007387 */ /* 0x000fe80000100600 */
[----:B------:R-:W5:Y:S01]  /*dce0*/  LDL.S16 R51, [R1+0x330] ;  /* 0x0003300001337983 */ /* 0x000f620000100600 */
[----:B0-----:R-:W0:Y:S01]  /*dcf0*/  @P0 LDC.64 R22, c[0x0][0x3b0] ;  /* 0x0000ec00ff160b82 */ /* 0x001e220000000a00 */
[----:B------:R-:W-:Y:S01]  /*dd00*/  MOV R18, RZ ;  /* 0x000000ff00127202 */ /* 0x000fe20000000f00 */
[----:B------:R-:W-:Y:S01]  /*dd10*/  HFMA2 R19, -RZ, RZ, 0, 0 ;  /* 0x00000000ff137431 */ /* 0x000fe200000001ff */
[----:B------:R1:W-:Y:S04]  /*dd20*/  STL.S16 [R1+0x394], R32 ;  /* 0x0003942001007387 */ /* 0x0003e80000100600 */
[----:B------:R-:W4:Y:S04]  /*dd30*/  @!P6 LDG.E R18, desc[UR10][R26.64] ;  /* 0x0000000a1a12e981 */ /* 0x000f28000c1e1900 */
[----:B------:R-:W4:Y:S04]  /*dd40*/  @!P6 LDG.E R19, desc[UR10][R30.64] ;  /* 0x0000000a1e13e981 */ /* 0x000f28000c1e1900 */
[----:B-1----:R-:W5:Y:S04]  /*dd50*/  LDL.S16 R32, [R1+0x2a0] ;  /* 0x0002a00001207983 */ /* 0x002f680000100600 */
[----:B------:R-:W5:Y:S04]  /*dd60*/  LDL.S16 R27, [R1+0x286] ;  /* 0x00028600011b7983 */ /* 0x000f680000100600 */
[----:B------:R-:W5:Y:S01]  /*dd70*/  LDL.S16 R30, [R1+0x284] ;  /* 0x00028400011e7983 */ /* 0x000f620000100600 */
[----:B0-----:R-:W-:-:S03]  /*dd80*/  @P0 IMAD.WIDE R14, R14, 0x4, R22 ;  /* 0x000000040e0e0825 */ /* 0x001fc600078e0216 */
[----:B------:R-:W5:Y:S04]  /*dd90*/  LDL.S16 R31, [R1+0x218] ;  /* 0x00021800011f7983 */ /* 0x000f680000100600 */
[----:B------:R-:W5:Y:S04]  /*dda0*/  LDL.S16 R33, [R1+0x214] ;  /* 0x0002140001217983 */ /* 0x000f680000100600 */
[----:B------:R-:W5:Y:S04]  /*ddb0*/  LDL.S16 R23, [R1+0x276] ;  /* 0x0002760001177983 */ /* 0x000f680000100600 */
[----:B------:R-:W-:Y:S04]  /*ddc0*/  STL.S16 [R1+0x3a6], R5 ;  /* 0x0003a60501007387 */ /* 0x000fe80000100600 */
[----:B------:R-:W5:Y:S04]  /*ddd0*/  LDL.S16 R25, [R1+0x224] ;  /* 0x0002240001197983 */ /* 0x000f680000100600 */
[----:B------:R-:W5:Y:S04]  /*dde0*/  LDL.LU R6, [R1+0x404] ;  /* 0x0004040001067983 */ /* 0x000f680000300800 */
[----:B------:R-:W5:Y:S04]  /*ddf0*/  LDL.S16 R36, [R1+0x226] ;  /* 0x0002260001247983 */ /* 0x000f680000100600 */
[----:B------:R-:W5:Y:S04]  /*de00*/  LDL.LU R7, [R1+0x3fc] ;  /* 0x0003fc0001077983 */ /* 0x000f680000300800 */
[----:B------:R0:W-:Y:S01]  /*de10*/  STL.S16 [R1+0x3b6], R4 ;  /* 0x0003b60401007387 */ /* 0x0001e20000100600 */
[----:B------:R-:W-:Y:S01]  /*de20*/  CS2R R2, SRZ ;  /* 0x0000000000027805 */ /* 0x000fe2000001ff00 */
[----:B------:R-:W-:Y:S01]  /*de30*/  UIMAD.WIDE UR6, UR8, 0x8, UR6 ;  /* 0x00000008080678a5 */ /* 0x000fe2000f8e0206 */
[----:B------:R-:W-:Y:S01]  /*de40*/  PRMT R8, RZ, 0x7610, R8 ;  /* 0x00007610ff087816 */ /* 0x000fe20000000008 */
[----:B------:R-:W5:Y:S04]  /*de50*/  LDG.E.64 R10, desc[UR10][R10.64] ;  /* 0x0000000a0a0a7981 */ /* 0x000f68000c1e1b00 */
[----:B------:R1:W5:Y:S04]  /*de60*/  @P0 LDG.E.64 R2, desc[UR10][R14.64] ;  /* 0x0000000a0e020981 */ /* 0x000368000c1e1b00 */
[----:B0-----:R-:W2:Y:S02]  /*de70*/  LDL.LU R4, [R1+0x3f8] ;  /* 0x0003f80001047983 */ /* 0x001ea40000300800 */
[----:B--2---:R-:W-:-:S04]  /*de80*/  PRMT R4, RZ, 0x7610, R4 ;  /* 0x00007610ff047816 */ /* 0x004fc80000000004 */
[----:B------:R-:W-:-:S05]  /*de90*/  @!P4 PRMT R4, R17, 0x7632, R4 ;  /* 0x000076321104c816 */ /* 0x000fca0000000004 */
[----:B------:R0:W-:Y:S04]  /*dea0*/  STL.S16 [R1+0x3bc], R4 ;  /* 0x0003bc0401007387 */ /* 0x0001e80000100600 */
[----:B0-----:R-:W2:Y:S01]  /*deb0*/  LDL.LU R4, [R1+0x3f0] ;  /* 0x0003f00001047983 */ /* 0x001ea20000300800 */
[----:B-1----:R-:W-:Y:S02]  /*dec0*/  MOV R14, UR6 ;  /* 0x00000006000e7c02 */ /* 0x002fe40008000f00 */
[----:B------:R-:W-:-:S06]  /*ded0*/  MOV R15, UR7 ;  /* 0x00000007000f7c02 */ /* 0x000fcc0008000f00 */
[----:B------:R-:W3:Y:S01]  /*dee0*/  LDG.E.64 R14, desc[UR10][R14.64] ;  /* 0x0000000a0e0e7981 */ /* 0x000ee2000c1e1b00 */
[----:B--2---:R-:W-:-:S04]  /*def0*/  PRMT R4, RZ, 0x7610, R4 ;  /* 0x00007610ff047816 */ /* 0x004fc80000000004 */
[----:B------:R-:W-:-:S05]  /*df00*/  @!P4 PRMT R4, R20, 0x7632, R4 ;  /* 0x000076321404c816 */ /* 0x000fca0000000004 */
[----:B------:R0:W-:Y:S04]  /*df10*/  STL.S16 [R1+0x3be], R4 ;  /* 0x0003be0401007387 */ /* 0x0001e80000100600 */
[----:B0-----:R-:W2:Y:S01]  /*df20*/  LDL.LU R4, [R1+0x3e8] ;  /* 0x0003e80001047983 */ /* 0x001ea20000300800 */
[----:B------:R-:W-:Y:S02]  /*df30*/  PRMT R9, RZ, 0x7610, R9 ;  /* 0x00007610ff097816 */ /* 0x000fe40000000009 */
[----:B------:R-:W-:Y:S02]  /*df40*/  @!P4 PRMT R8, R17, 0x7610, R8 ;  /* 0x000076101108c816 */ /* 0x000fe40000000008 */
[----:B------:R-:W-:-:S03]  /*df50*/  @!P4 PRMT R9, R20, 0x7610, R9 ;  /* 0x000076101409c816 */ /* 0x000fc60000000009 */
[----:B------:R0:W-:Y:S04]  /*df60*/  STL.S16 [R1+0x3b8], R8 ;  /* 0x0003b80801007387 */ /* 0x0001e80000100600 */
[----:B------:R1:W-:Y:S04]  /*df70*/  STL.S16 [R1+0x3ba], R9 ;  /* 0x0003ba0901007387 */ /* 0x0003e80000100600 */
[----:B0-----:R0:W5:Y:S04]  /*df80*/  LDL.LU R8, [R1+0x3f4] ;  /* 0x0003f40001087983 */ /* 0x0011680000300800 */
[----:B-1----:R0:W5:Y:S01]  /*df90*/  LDL.LU R9, [R1+0x3ec] ;  /* 0x0003ec0001097983 */ /* 0x0021620000300800 */
[----:B---3--:R-:W-:-:S13]  /*dfa0*/  R2UR UR28, R14 ;  /* 0x000000000e1c72ca */ /* 0x008fda00000e0000 */
[----:B------:R-:W-:-:S05]  /*dfb0*/  MOV R5, UR28 ;  /* 0x0000001c00057c02 */ /* 0x000fca0008000f00 */
[----:B------:R-:W-:-:S05]  /*dfc0*/  FFMA.FTZ R5, -R5, UR28, R15 ;  /* 0x0000001c05057c23 */ /* 0x000fca000801010f */
[----:B------:R-:W-:Y:S02]  /*dfd0*/  FSETP.GTU.FTZ.AND P0, PT, R5, RZ, PT ;  /* 0x000000ff0500720b */ /* 0x000fe40003f1c000 */
[----:B--2---:R-:W-:-:S04]  /*dfe0*/  PRMT R4, RZ, 0x7610, R4 ;  /* 0x00007610ff047816 */ /* 0x004fc80000000004 */
[----:B------:R-:W-:-:S05]  /*dff0*/  @!P5 PRMT R4, R21, 0x7610, R4 ;  /* 0x000076101504d816 */ /* 0x000fca0000000004 */
[----:B------:R1:W-:Y:S04]  /*e000*/  STL.S16 [R1+0x3c0], R4 ;  /* 0x0003c00401007387 */ /* 0x0003e80000100600 */
[----:B-1----:R0:W5:Y:S01]  /*e010*/  LDL.LU R4, [R1+0x3e4] ;  /* 0x0003e40001047983 */ /* 0x0021620000300800 */
[----:B------:R-:W-:-:S05]  /*e020*/  VOTEU.ANY UP0, P0 ;  /* 0x0000000000ff7886 */ /* 0x000fca0000000100 */
[----:B------:R-:W1:Y:S01]  /*e030*/  @UP0 LDCU UR5, c[0x0][0x3c0] ;  /* 0x00007800ff0507ac */ /* 0x000e620008000800 */
[----:B------:R-:W-:Y:S01]  /*e040*/  PLOP3.LUT P0, PT, PT, PT, UP0, 0x80, 0x8 ;  /* 0x000000000008781c */ /* 0x000fe20003f0f008 */
[----:B------:R2:W-:Y:S04]  /*e050*/  STL [R1+0x104], R17 ;  /* 0x0001041101007387 */ /* 0x0005e80000100800 */
[----:B------:R3:W-:Y:S01]  /*e060*/  STL [R1+0x204], R20 ;  /* 0x0002041401007387 */ /* 0x0007e20000100800 */
[----:B------:R-:W-:Y:S02]  /*e070*/  PRMT R26, RZ, 0x7610, R26 ;  /* 0x00007610ff1a7816 */ /* 0x000fe4000000001a */
[----:B--2---:R-:W-:Y:S02]  /*e080*/  PRMT R17, RZ, 0x7610, R17 ;  /* 0x00007610ff117816 */ /* 0x004fe40000000011 */
[----:B---3--:R-:W-:-:S03]  /*e090*/  PRMT R20, RZ, 0x7610, R20 ;  /* 0x00007610ff147816 */ /* 0x008fc60000000014 */
[----:B-1----:R-:W-:Y:S01]  /*e0a0*/  @P0 FADD.FTZ R5, R5, UR5 ;  /* 0x0000000505050e21 */ /* 0x002fe20008010000 */
[----:B------:R1:W-:Y:S01]  /*e0b0*/  STL [R1+0x1dc], R28 ;  /* 0x0001dc1c01007387 */ /* 0x0003e20000100800 */
[C---:B----4-:R-:W-:Y:S02]  /*e0c0*/  @!P5 PRMT R20, R0.reuse, 0x7610, R20 ;  /* 0x000076100014d816 */ /* 0x050fe40000000014 */
[----:B------:R-:W-:Y:S01]  /*e0d0*/  @!P5 PRMT R17, R0, 0x7632, R17 ;  /* 0x000076320011d816 */ /* 0x000fe20000000011 */
[----:B------:R2:W-:Y:S01]  /*e0e0*/  STL [R1+0xf8], R12 ;  /* 0x0000f80c01007387 */ /* 0x0005e20000100800 */
[----:B------:R-:W3:Y:S03]  /*e0f0*/  @P0 MUFU.RSQ R5, R5 ;  /* 0x0000000500050308 */ /* 0x000ee60000001400 */
[----:B------:R4:W-:Y:S01]  /*e100*/  STL [R1+0x1f8], R24 ;  /* 0x0001f81801007387 */ /* 0x0009e20000100800 */
[----:B-1----:R-:W-:-:S03]  /*e110*/  PRMT R28, RZ, 0x7610, R28 ;  /* 0x00007610ff1c7816 */ /* 0x002fc6000000001c */
[----:B------:R1:W-:Y:S01]  /*e120*/  STL [R1+0x208], R0 ;  /* 0x0002080001007387 */ /* 0x0003e20000100800 */
[----:B--2---:R-:W-:Y:S02]  /*e130*/  PRMT R12, RZ, 0x7610, R12 ;  /* 0x00007610ff0c7816 */ /* 0x004fe4000000000c */
[----:B----4-:R-:W-:Y:S02]  /*e140*/  PRMT R24, RZ, 0x7610, R24 ;  /* 0x00007610ff187816 */ /* 0x010fe40000000018 */
[----:B-1----:R-:W-:Y:S02]  /*e150*/  PRMT R0, RZ, 0x7610, R0 ;  /* 0x00007610ff007816 */ /* 0x002fe40000000000 */
[----:B------:R-:W-:Y:S02]  /*e160*/  @!P5 PRMT R24, R21, 0x7632, R24 ;  /* 0x000076321518d816 */ /* 0x000fe40000000018 */
[C---:B------:R-:W-:Y:S02]  /*e170*/  @!P6 PRMT R12, R18.reuse, 0x7610, R12 ;  /* 0x00007610120ce816 */ /* 0x040fe4000000000c */
[----:B------:R-:W-:-:S02]  /*e180*/  @!P6 PRMT R28, R18, 0x7632, R28 ;  /* 0x00007632121ce816 */ /* 0x000fc4000000001c */
[C---:B------:R-:W-:Y:S02]  /*e190*/  @!P6 PRMT R0, R19.reuse, 0x7610, R0 ;  /* 0x000076101300e816 */ /* 0x040fe40000000000 */
[----:B------:R-:W-:Y:S01]  /*e1a0*/  @!P6 PRMT R26, R19, 0x7632, R26 ;  /* 0x00007632131ae816 */ /* 0x000fe2000000001a */
[----:B------:R0:W-:Y:S04]  /*e1b0*/  STL [R1+0xfc], R13 ;  /* 0x0000fc0d01007387 */ /* 0x0001e80000100800 */
[----:B------:R0:W-:Y:S04]  /*e1c0*/  STL [R1+0x200], R16 ;  /* 0x0002001001007387 */ /* 0x0001e80000100800 */
[----:B------:R0:W-:Y:S04]  /*e1d0*/  STL [R1+0x108], R21 ;  /* 0x0001081501007387 */ /* 0x0001e80000100800 */
[----:B------:R0:W-:Y:S04]  /*e1e0*/  STL.S16 [R1+0x3c4], R24 ;  /* 0x0003c41801007387 */ /* 0x0001e80000100600 */
[----:B------:R0:W-:Y:S04]  /*e1f0*/  STL [R1+0x10c], R18 ;  /* 0x00010c1201007387 */ /* 0x0001e80000100800 */
[----:B------:R0:W-:Y:S04]  /*e200*/  STL [R1+0x20c], R19 ;  /* 0x00020c1301007387 */ /* 0x0001e80000100800 */
[----:B------:R0:W-:Y:S04]  /*e210*/  STL.S16 [R1+0x3c2], R20 ;  /* 0x0003c21401007387 */ /* 0x0001e80000100600 */
[----:B------:R0:W-:Y:S04]  /*e220*/  STL.S16 [R1+0x3c6], R17 ;  /* 0x0003c61101007387 */ /* 0x0001e80000100600 */
[----:B------:R0:W-:Y:S04]  /*e230*/  STL.S16 [R1+0x3c8], R12 ;  /* 0x0003c80c01007387 */ /* 0x0001e80000100600 */
[----:B------:R0:W-:Y:S04]  /*e240*/  STL.S16 [R1+0x3cc], R28 ;  /* 0x0003cc1c01007387 */ /* 0x0001e80000100600 */
[----:B------:R0:W-:Y:S04]  /*e250*/  STL.S16 [R1+0x3ca], R0 ;  /* 0x0003ca0001007387 */ /* 0x0001e80000100600 */
[----:B------:R0:W-:Y:S01]  /*e260*/  STL.S16 [R1+0x3ce], R26 ;  /* 0x0003ce1a01007387 */ /* 0x0001e20000100600 */
[----:B------:R-:W-:Y:S01]  /*e270*/  UISETP.NE.AND UP1, UPT, UR9, URZ, UPT ;  /* 0x000000ff0900728c */ /* 0x000fe2000bf25270 */
[----:B---3--:R-:W-:Y:S01]  /*e280*/  @P0 R2UR UR5, R5 ;  /* 0x00000000050502ca */ /* 0x008fe200000e0000 */
[----:B------:R-:W-:-:S12]  /*e290*/  UMOV UR16, 0x3f800000 ;  /* 0x3f80000000107882 */ /* 0x000fd80000000000 */
[----:B------:R-:W-:Y:S01]  /*e2a0*/  @UP0 UMOV UR16, UR5 ;  /* 0x0000000500100c82 */ /* 0x000fe20008000000 */
[----:B0-----:R-:W-:Y:S05]  /*e2b0*/  BRA.U UP1, `(.L_x_744) ;  /* 0x0000005501047547 */ /* 0x001fea000b800000 */
[----:B------:R-:W2:Y:S01]  /*e2c0*/  LDL.S16 R12, [R1+0x22a] ;  /* 0x00022a00010c7983 */ /* 0x000ea20000100600 */
[----:B-----5:R-:W-:Y:S02]  /*e2d0*/  HADD2.F32 R17, -RZ, R39.H0_H0 ;  /* 0x20000027ff117230 */ /* 0x020fe40000004100 */
[----:B------:R-:W-:Y:S01]  /*e2e0*/  HADD2.F32 R18, -RZ, R35.H0_H0 ;  /* 0x20000023ff127230 */ /* 0x000fe20000004100 */
[----:B------:R-:W3:Y:S01]  /*e2f0*/  LDL.S16 R21, [R1+0x31e] ;  /* 0x00031e0001157983 */ /* 0x000ee20000100600 */
[----:B------:R-:W-:-:S03]  /*e300*/  HADD2.F32 R19, -RZ, R63.H1_H1 ;  /* 0x3000003fff137230 */ /* 0x000fc60000004100 */
[----:B------:R-:W4:Y:S01]  /*e310*/  LDL.S16 R20, [R1+0x348] ;  /* 0x0003480001147983 */ /* 0x000f220000100600 */
[----:B--2---:R-:W-:-:S03]  /*e320*/  PRMT R16, R12, 0x7610, R16 ;  /* 0x000076100c107816 */ /* 0x004fc60000000010 */
[----:B------:R-:W2:Y:S04]  /*e330*/  LDL.LU.S16 R39, [R1+0x352] ;  /* 0x0003520001277983 */ /* 0x000ea80000300600 */
[----:B------:R-:W3:Y:S01]  /*e340*/  LDL.LU.S16 R12, [R1+0x228] ;  /* 0x00022800010c7983 */ /* 0x000ee20000300600 */
[----:B------:R-:W-:-:S03]  /*e350*/  PRMT R13, R16, 0x7610, R13 ;  /* 0x00007610100d7816 */ /* 0x000fc6000000000d */
[----:B------:R-:W2:Y:S01]  /*e360*/  LDL.S16 R35, [R1+0x33c] ;  /* 0x00033c0001237983 */ /* 0x000ea20000100600 */
[----:B---3--:R-:W-:-:S03]  /*e370*/  PRMT R15, R12, 0x7610, R15 ;  /* 0x000076100c0f7816 */ /* 0x008fc6000000000f */
[----:B------:R-:W3:Y:S01]  /*e380*/  LDL.LU.S16 R12, [R1+0x22c] ;  /* 0x00022c00010c7983 */ /* 0x000ee20000300600 */
[----:B------:R-:W-:Y:S02]  /*e390*/  PRMT R14, R13, 0x7610, R14 ;  /* 0x000076100d0e7816 */ /* 0x000fe4000000000e */
[----:B------:R-:W-:-:S03]  /*e3a0*/  PRMT R22, R15, 0x7610, R22 ;  /* 0x000076100f167816 */ /* 0x000fc60000000016 */
[----:B------:R-:W-:Y:S02]  /*e3b0*/  HADD2.F32 R13, -RZ, R14.H0_H0 ;  /* 0x2000000eff0d7230 */ /* 0x000fe40000004100 */
[----:B------:R-:W-:Y:S02]  /*e3c0*/  HADD2.F32 R0, -RZ, R22.H0_H0 ;  /* 0x20000016ff007230 */ /* 0x000fe40000004100 */
[----:B------:R-:W4:Y:S01]  /*e3d0*/  LDL.LU.S16 R22, [R1+0x2a2] ;  /* 0x0002a20001167983 */ /* 0x000f220000300600 */
[----:B------:R-:W-:Y:S02]  /*e3e0*/  FADD.FTZ R13, R13, -UR28 ;  /* 0x8000001c0d0d7e21 */ /* 0x000fe40008010000 */
[----:B------:R-:W-:Y:S02]  /*e3f0*/  FMUL.FTZ R16, R10, R0 ;  /* 0x000000000a107220 */ /* 0x000fe40000410000 */
[----:B------:R-:W-:Y:S02]  /*e400*/  FMUL.FTZ R13, R13, UR16 ;  /* 0x000000100d0d7c20 */ /* 0x000fe40008410000 */
[----:B------:R-:W-:Y:S01]  /*e410*/  FADD.FTZ R15, RZ, R16 ;  /* 0x00000010ff0f7221 */ /* 0x000fe20000010000 */
[----:B------:R-:W-:-:S02]  /*e420*/  HADD2.F32 R63, -RZ, R63.H0_H0 ;  /* 0x2000003fff3f7230 */ /* 0x000fc40000004100 */
[----:B---3--:R-:W-:Y:S02]  /*e430*/  HADD2.F32 R5, -RZ, R12.H0_H0 ;  /* 0x2000000cff057230 */ /* 0x008fe40000004100 */
[----:B------:R-:W-:Y:S02]  /*e440*/  HADD2.F32 R12, -RZ, R36.H0_H0 ;  /* 0x20000024ff0c7230 */ /* 0x000fe40000004100 */
[----:B------:R-:W3:Y:S01]  /*e450*/  LDL.LU.S16 R36, [R1+0x306] ;  /* 0x0003060001247983 */ /* 0x000ee20000300600 */
[----:B------:R-:W-:-:S04]  /*e460*/  FADD.FTZ R5, R5, -UR28 ;  /* 0x8000001c05057e21 */ /* 0x000fc80008010000 */
[----:B------:R-:W-:Y:S01]  /*e470*/  FMUL.FTZ R5, R5, UR16 ;  /* 0x0000001005057c20 */ /* 0x000fe20008410000 */
[----:B------:R-:W-:-:S03]  /*e480*/  FMUL.FTZ R14, R11, R12 ;  /* 0x0000000c0b0e7220 */ /* 0x000fc60000410000 */
[----:B------:R-:W-:Y:S01]  /*e490*/  FFMA.FTZ R16, R5, R16, RZ ;  /* 0x0000001005107223 */ /* 0x000fe200000100ff */
[----:B------:R-:W-:-:S03]  /*e4a0*/  FADD.FTZ R15, R14, R15 ;  /* 0x0000000f0e0f7221 */ /* 0x000fc60000010000 */
[----:B------:R-:W-:Y:S01]  /*e4b0*/  FFMA.FTZ R16, R13, R14, R16 ;  /* 0x0000000e0d107223 */ /* 0x000fe20000010010 */
[----:B------:R-:W-:Y:S02]  /*e4c0*/  HADD2.F32 R14, -RZ, R25.H0_H0 ;  /* 0x20000019ff0e7230 */ /* 0x000fe40000004100 */
[----:B------:R-:W-:Y:S01]  /*e4d0*/  FFMA.FTZ R5, R0, R5, RZ ;  /* 0x0000000500057223 */ /* 0x000fe200000100ff */
[----:B------:R-:W-:Y:S01]  /*e4e0*/  FFMA.FTZ R13, R12, R13, RZ ;  /* 0x0000000d0c0d7223 */ /* 0x000fe200000100ff */
[----:B------:R-:W2:Y:S01]  /*e4f0*/  LDL.LU.S16 R25, [R1+0x31c] ;  /* 0x00031c0001197983 */ /* 0x000ea20000300600 */
[----:B------:R-:W-:Y:S01]  /*e500*/  FADD.FTZ R14, R14, -UR28 ;  /* 0x8000001c0e0e7e21 */ /* 0x000fe20008010000 */
[----:B------:R-:W-:-:S03]  /*e510*/  FADD.FTZ R0, RZ, R0 ;  /* 0x00000000ff007221 */ /* 0x000fc60000010000 */
[----:B------:R-:W-:Y:S01]  /*e520*/  FMUL.FTZ R14, R14, UR16 ;  /* 0x000000100e0e7c20 */ /* 0x000fe20008410000 */
[----:B------:R-:W-:-:S03]  /*e530*/  FADD.FTZ R0, R17, R0 ;  /* 0x0000000011007221 */ /* 0x000fc60000010000 */
[----:B------:R-:W-:Y:S01]  /*e540*/  FFMA.FTZ R5, R17, R14, R5 ;  /* 0x0000000e11057223 */ /* 0x000fe20000010005 */
[----:B------:R-:W-:-:S04]  /*e550*/  FMUL.FTZ R17, R10, R17 ;  /* 0x000000110a117220 */ /* 0x000fc80000410000 */
[----:B------:R-:W-:Y:S01]  /*e560*/  FFMA.FTZ R16, R14, R17, R16 ;  /* 0x000000110e107223 */ /* 0x000fe20000010010 */
[----:B------:R-:W-:Y:S02]  /*e570*/  HADD2.F32 R14, -RZ, R38.H0_H0 ;  /* 0x20000026ff0e7230 */ /* 0x000fe40000004100 */
[----:B------:R-:W-:Y:S01]  /*e580*/  FADD.FTZ R12, RZ, R12 ;  /* 0x0000000cff0c7221 */ /* 0x000fe20000010000 */
[----:B------:R-:W-:Y:S01]  /*e590*/  FADD.FTZ R15, R15, R17 ;  /* 0x000000110f0f7221 */ /* 0x000fe20000010000 */
[----:B------:R-:W2:Y:S01]  /*e5a0*/  LDL.LU.S16 R38, [R1+0x342] ;  /* 0x0003420001267983 */ /* 0x000ea20000300600 */
[----:B------:R-:W-:-:S04]  /*e5b0*/  FADD.FTZ R14, R14, -UR28 ;  /* 0x8000001c0e0e7e21 */ /* 0x000fc80008010000 */
[----:B------:R-:W-:Y:S01]  /*e5c0*/  FMUL.FTZ R14, R14, UR16 ;  /* 0x000000100e0e7c20 */ /* 0x000fe20008410000 */
[----:B------:R-:W-:-:S03]  /*e5d0*/  FADD.FTZ R12, R18, R12 ;  /* 0x0000000c120c7221 */ /* 0x000fc60000010000 */
[----:B------:R-:W-:Y:S01]  /*e5e0*/  FFMA.FTZ R13, R18, R14, R13 ;  /* 0x0000000e120d7223 */ /* 0x000fe2000001000d */
[----:B------:R-:W-:-:S04]  /*e5f0*/  FMUL.FTZ R18, R11, R18 ;  /* 0x000000120b127220 */ /* 0x000fc80000410000 */
[----:B------:R-:W-:Y:S01]  /*e600*/  FFMA.FTZ R16, R14, R18, R16 ;  /* 0x000000120e107223 */ /* 0x000fe20000010010 */
[----:B------:R-:W-:Y:S02]  /*e610*/  HADD2.F32 R14, -RZ, R34.H0_H0 ;  /* 0x20000022ff0e7230 */ /* 0x000fe40000004100 */
[----:B------:R-:W-:Y:S02]  /*e620*/  HADD2.F32 R17, -RZ, R23.H0_H0 ;  /* 0x20000017ff117230 */ /* 0x000fe40000004100 */
[----:B------:R-:W-:Y:S01]  /*e630*/  FADD.FTZ R15, R18, R15 ;  /* 0x0000000f120f7221 */ /* 0x000fe20000010000 */
[----:B------:R-:W2:Y:S01]  /*e640*/  LDL.LU.S16 R34, [R1+0x346] ;  /* 0x0003460001227983 */ /* 0x000ea20000300600 */
[----:B------:R-:W-:-:S03]  /*e650*/  FADD.FTZ R14, R14, -UR28 ;  /* 0x8000001c0e0e7e21 */ /* 0x000fc60008010000 */
[----:B------:R-:W2:Y:S01]  /*e660*/  LDL.S16 R23, [R1+0x3bc] ;  /* 0x0003bc0001177983 */ /* 0x000ea20000100600 */
[----:B------:R-:W-:Y:S01]  /*e670*/  FMUL.FTZ R14, R14, UR16 ;  /* 0x000000100e0e7c20 */ /* 0x000fe20008410000 */
[----:B------:R-:W-:-:S03]  /*e680*/  FADD.FTZ R0, R0, R17 ;  /* 0x0000001100007221 */ /* 0x000fc60000010000 */
[----:B------:R-:W-:Y:S01]  /*e690*/  FFMA.FTZ R5, R17, R14, R5 ;  /* 0x0000000e11057223 */ /* 0x000fe20000010005 */
[----:B------:R-:W-:-:S04]  /*e6a0*/  FMUL.FTZ R17, R10, R17 ;  /* 0x000000110a117220 */ /* 0x000fc80000410000 */
[----:B------:R-:W-:Y:S01]  /*e6b0*/  FFMA.FTZ R16, R14, R17, R16 ;  /* 0x000000110e107223 */ /* 0x000fe20000010010 */
[----:B------:R-:W-:Y:S02]  /*e6c0*/  HADD2.F32 R14, -RZ, R29.H0_H0 ;  /* 0x2000001dff0e7230 */ /* 0x000fe40000004100 */
[----:B------:R-:W-:-:S03]  /*e6d0*/  HADD2.F32 R18, -RZ, R30.H0_H0 ;  /* 0x2000001eff127230 */ /* 0x000fc60000004100 */
[----:B------:R-:W-:-:S04]  /*e6e0*/  FADD.FTZ R14, R14, -UR28 ;  /* 0x8000001c0e0e7e21 */ /* 0x000fc80008010000 */
[----:B------:R-:W-:Y:S01]  /*e6f0*/  FMUL.FTZ R14, R14, UR16 ;  /* 0x000000100e0e7c20 */ /* 0x000fe20008410000 */
[----:B------:R-:W-:-:S03]  /*e700*/  FADD.FTZ R12, R12, R18 ;  /* 0x000000120c0c7221 */ /* 0x000fc60000010000 */
[----:B------:R-:W-:Y:S01]  /*e710*/  FFMA.FTZ R13, R18, R14, R13 ;  /* 0x0000000e120d7223 */ /* 0x000fe2000001000d */
[----:B------:R-:W-:-:S04]  /*e720*/  FMUL.FTZ R18, R11, R18 ;  /* 0x000000120b127220 */ /* 0x000fc80000410000 */
[----:B------:R-:W-:Y:S01]  /*e730*/  FFMA.FTZ R16, R14, R18, R16 ;  /* 0x000000120e107223 */ /* 0x000fe20000010010 */
[----:B------:R-:W-:Y:S02]  /*e740*/  HADD2.F32 R14, -RZ, R31.H0_H0 ;  /* 0x2000001fff0e7230 */ /* 0x000fe40000004100 */
[----:B------:R-:W-:Y:S01]  /*e750*/  FADD.FTZ R15, R15, R17 ;  /* 0x000000110f0f7221 */ /* 0x000fe20000010000 */
[----:B------:R-:W-:Y:S02]  /*e760*/  HADD2.F32 R17, -RZ, R27.H0_H0 ;  /* 0x2000001bff117230 */ /* 0x000fe40000004100 */
[----:B------:R-:W-:-:S04]  /*e770*/  FADD.FTZ R14, R14, -UR28 ;  /* 0x8000001c0e0e7e21 */ /* 0x000fc80008010000 */
[----:B------:R-:W-:Y:S01]  /*e780*/  FMUL.FTZ R14, R14, UR16 ;  /* 0x000000100e0e7c20 */ /* 0x000fe20008410000 */
[----:B------:R-:W-:-:S03]  /*e790*/  FADD.FTZ R0, R0, R17 ;  /* 0x0000001100007221 */ /* 0x000fc60000010000 */
[----:B------:R-:W-:Y:S01]  /*e7a0*/  FFMA.FTZ R5, R17, R14, R5 ;  /* 0x0000000e11057223 */ /* 0x000fe20000010005 */
[----:B------:R-:W-:-:S04]  /*e7b0*/  FMUL.FTZ R17, R10, R17 ;  /* 0x000000110a117220 */ /* 0x000fc80000410000 */
[----:B------:R-:W-:Y:S01]  /*e7c0*/  FFMA.FTZ R16, R14, R17, R16 ;  /* 0x000000110e107223 */ /* 0x000fe20000010010 */
[----:B------:R-:W-:Y:S02]  /*e7d0*/  HADD2.F32 R14, -RZ, R64.H1_H1 ;  /* 0x30000040ff0e7230 */ /* 0x000fe40000004100 */
        /* <DEDUP_REMOVED lines=45> */
[----:B------:R-:W-:Y:S02]  /*eab0*/  HADD2.F32 R18, -RZ, R67.H1_H1 ;  /* 0x30000043ff127230 */ /* 0x000fe40000004100 */
[----:B------:R-:W-:-:S04]  /*eac0*/  FADD.FTZ R14, R14, -UR28 ;  /* 0x8000001c0e0e7e21 */ /* 0x000fc80008010000 */
[----:B------:R-:W-:Y:S01]  /*ead0*/  FMUL.FTZ R14, R14, UR16 ;  /* 0x000000100e0e7c20 */ /* 0x000fe20008410000 */
[----:B------:R-:W-:-:S03]  /*eae0*/  FADD.FTZ R0, R0, R18 ;  /* 0x0000001200007221 */ /* 0x000fc60000010000 */
[----:B------:R-:W-:Y:S01]  /*eaf0*/  FFMA.FTZ R5, R18, R14, R5 ;  /* 0x0000000e12057223 */ /* 0x000fe20000010005 */
[----:B------:R-:W-:-:S04]  /*eb00*/  FMUL.FTZ R18, R10, R18 ;  /* 0x000000120a127220 */ /* 0x000fc80000410000 */
[----:B------:R-:W-:Y:S01]  /*eb10*/  FFMA.FTZ R16, R14, R18, R16 ;  /* 0x000000120e107223 */ /* 0x000fe20000010010 */
[----:B------:R-:W-:Y:S02]  /*eb20*/  HADD2.F32 R14, -RZ, R55.H1_H1 ;  /* 0x30000037ff0e7230 */ /* 0x000fe40000004100 */
[----:B------:R-:W-:-:S03]  /*eb30*/  HADD2.F32 R66, -RZ, R66.H1_H1 ;  /* 0x30000042ff427230 */ /* 0x000fc60000004100 */
[----:B------:R-:W-:Y:S01]  /*eb40*/  FADD.FTZ R14, R14, -UR28 ;  /* 0x8000001c0e0e7e21 */ /* 0x000fe20008010000 */
[----:B------:R-:W-:Y:S01]  /*eb50*/  FADD.FTZ R15, R15, R69 ;  /* 0x000000450f0f7221 */ /* 0x000fe20000010000 */
[----:B------:R-:W-:Y:S02]  /*eb60*/  HADD2.F32 R64, -RZ, R64.H0_H0 ;  /* 0x20000040ff407230 */ /* 0x000fe40000004100 */
[----:B------:R-:W-:Y:S01]  /*eb70*/  FMUL.FTZ R14, R14, UR16 ;  /* 0x000000100e0e7c20 */ /* 0x000fe20008410000 */
[----:B------:R-:W-:Y:S01]  /*eb80*/  FADD.FTZ R12, R12, R66 ;  /* 0x000000420c0c7221 */ /* 0x000fe20000010000 */
[----:B------:R-:W-:Y:S02]  /*eb90*/  FADD.FTZ R15, R17, R15 ;  /* 0x0000000f110f7221 */ /* 0x000fe40000010000 */
[----:B------:R-:W-:Y:S01]  /*eba0*/  FFMA.FTZ R13, R66, R14, R13 ;  /* 0x0000000e420d7223 */ /* 0x000fe2000001000d */
[----:B------:R-:W-:Y:S01]  /*ebb0*/  FMUL.FTZ R66, R11, R66 ;  /* 0x000000420b427220 */ /* 0x000fe20000410000 */
[----:B------:R-:W-:Y:S01]  /*ebc0*/  FADD.FTZ R64, R64, -UR28 ;  /* 0x8000001c40407e21 */ /* 0x000fe20008010000 */
[----:B------:R-:W-:-:S02]  /*ebd0*/  HADD2.F32 R17, -RZ, R52.H1_H1 ;  /* 0x30000034ff117230 */ /* 0x000fc40000004100 */
[----:B------:R-:W-:Y:S01]  /*ebe0*/  FFMA.FTZ R16, R14, R66, R16 ;  /* 0x000000420e107223 */ /* 0x000fe20000010010 */
[----:B------:R-:W-:Y:S02]  /*ebf0*/  HADD2.F32 R14, -RZ, R65.H1_H1 ;  /* 0x30000041ff0e7230 */ /* 0x000fe40000004100 */
[----:B------:R-:W-:Y:S01]  /*ec00*/  FMUL.FTZ R64, R64, UR16 ;  /* 0x0000001040407c20 */ /* 0x000fe20008410000 */
[----:B------:R-:W-:Y:S01]  /*ec10*/  FADD.FTZ R15, R15, R18 ;  /* 0x000000120f0f7221 */ /* 0x000fe20000010000 */
[----:B------:R-:W-:Y:S01]  /*ec20*/  FADD.FTZ R17, R17, -UR28 ;  /* 0x8000001c11117e21 */ /* 0x000fe20008010000 */
[----:B------:R-:W-:Y:S02]  /*ec30*/  HADD2.F32 R18, -RZ, R37.H0_H0 ;  /* 0x20000025ff127230 */ /* 0x000fe40000004100 */
[----:B------:R-:W-:Y:S01]  /*ec40*/  FADD.FTZ R0, R0, R14 ;  /* 0x0000000e00007221 */ /* 0x000fe20000010000 */
[----:B------:R-:W-:Y:S01]  /*ec50*/  FFMA.FTZ R5, R14, R64, R5 ;  /* 0x000000400e057223 */ /* 0x000fe20000010005 */
[----:B------:R-:W-:Y:S01]  /*ec60*/  FADD.FTZ R15, R66, R15 ;  /* 0x0000000f420f7221 */ /* 0x000fe20000010000 */
[----:B------:R-:W-:Y:S01]  /*ec70*/  FMUL.FTZ R14, R10, R14 ;  /* 0x0000000e0a0e7220 */ /* 0x000fe20000410000 */
[----:B------:R-:W-:Y:S01]  /*ec80*/  FMUL.FTZ R17, R17, UR16 ;  /* 0x0000001011117c20 */ /* 0x000fe20008410000 */
[----:B------:R-:W-:-:S02]  /*ec90*/  FADD.FTZ R12, R12, R18 ;  /* 0x000000120c0c7221 */ /* 0x000fc40000010000 */
[----:B------:R-:W-:Y:S01]  /*eca0*/  FFMA.FTZ R16, R64, R14, R16 ;  /* 0x0000000e40107223 */ /* 0x000fe20000010010 */
[----:B------:R-:W-:Y:S01]  /*ecb0*/  FADD.FTZ R15, R15, R14 ;  /* 0x0000000e0f0f7221 */ /* 0x000fe20000010000 */
[----:B------:R-:W-:Y:S01]  /*ecc0*/  FFMA.FTZ R13, R18, R17, R13 ;  /* 0x00000011120d7223 */ /* 0x000fe2000001000d */
[----:B------:R-:W-:Y:S02]  /*ecd0*/  HADD2.F32 R14, -RZ, R62.H1_H1 ;  /* 0x3000003eff0e7230 */ /* 0x000fe40000004100 */
[----:B------:R-:W-:Y:S01]  /*ece0*/  FMUL.FTZ R18, R11, R18 ;  /* 0x000000120b127220 */ /* 0x000fe20000410000 */
[----:B------:R-:W-:-:S03]  /*ecf0*/  HADD2.F32 R61, -RZ, R61.H0_H0 ;  /* 0x2000003dff3d7230 */ /* 0x000fc60000004100 */
[----:B------:R-:W-:Y:S01]  /*ed00*/  FFMA.FTZ R16, R17, R18, R16 ;  /* 0x0000001211107223 */ /* 0x000fe20000010010 */
[----:B------:R-:W-:Y:S01]  /*ed10*/  FADD.FTZ R14, R14, -UR28 ;  /* 0x8000001c0e0e7e21 */ /* 0x000fe20008010000 */
[--C-:B------:R-:W-:Y:S02]  /*ed20*/  HADD2.F32 R17, -RZ, R45.reuse.H1_H1 ;  /* 0x3000002dff117230 */ /* 0x100fe40000004100 */
[----:B------:R-:W-:Y:S01]  /*ed30*/  FADD.FTZ R15, R18, R15 ;  /* 0x0000000f120f7221 */ /* 0x000fe20000010000 */
[----:B------:R-:W-:Y:S01]  /*ed40*/  FMUL.FTZ R18, R10, R19 ;  /* 0x000000130a127220 */ /* 0x000fe20000410000 */
[----:B------:R-:W-:Y:S01]  /*ed50*/  FMUL.FTZ R14, R14, UR16 ;  /* 0x000000100e0e7c20 */ /* 0x000fe20008410000 */
[----:B------:R-:W-:Y:S02]  /*ed60*/  HADD2.F32 R45, -RZ, R45.H0_H0 ;  /* 0x2000002dff2d7230 */ /* 0x000fe40000004100 */
[----:B------:R-:W-:Y:S01]  /*ed70*/  FADD.FTZ R17, R17, -UR28 ;  /* 0x8000001c11117e21 */ /* 0x000fe20008010000 */
[----:B------:R-:W-:Y:S01]  /*ed80*/  FADD.FTZ R61, R61, -UR28 ;  /* 0x8000001c3d3d7e21 */ /* 0x000fe20008010000 */
[----:B------:R-:W-:Y:S01]  /*ed90*/  FFMA.FTZ R5, R19, R14, R5 ;  /* 0x0000000e13057223 */ /* 0x000fe20000010005 */
[----:B------:R-:W-:Y:S01]  /*eda0*/  FFMA.FTZ R16, R14, R18, R16 ;  /* 0x000000120e107223 */ /* 0x000fe20000010010 */
[----:B------:R-:W-:Y:S01]  /*edb0*/  FADD.FTZ R15, R15, R18 ;  /* 0x000000120f0f7221 */ /* 0x000fe20000010000 */
[----:B------:R-:W-:Y:S01]  /*edc0*/  FMUL.FTZ R17, R17, UR16 ;  /* 0x0000001011117c20 */ /* 0x000fe20008410000 */
[----:B------:R-:W-:Y:S01]  /*edd0*/  FMUL.FTZ R14, R11, R63 ;  /* 0x0000003f0b0e7220 */ /* 0x000fe20000410000 */
[----:B------:R-:W-:-:S02]  /*ede0*/  HADD2.F32 R62, -RZ, R62.H0_H0 ;  /* 0x2000003eff3e7230 */ /* 0x000fc40000004100 */
[----:B------:R-:W-:Y:S01]  /*edf0*/  FADD.FTZ R0, R0, R19 ;  /* 0x0000001300007221 */ /* 0x000fe20000010000 */
[----:B------:R-:W-:Y:S01]  /*ee00*/  FADD.FTZ R45, R45, -UR28 ;  /* 0x8000001c2d2d7e21 */ /* 0x000fe20008010000 */
[----:B------:R-:W-:Y:S01]  /*ee10*/  FMUL.FTZ R61, R61, UR16 ;  /* 0x000000103d3d7c20 */ /* 0x000fe20008410000 */
[----:B------:R-:W-:Y:S01]  /*ee20*/  FADD.FTZ R15, R14, R15 ;  /* 0x0000000f0e0f7221 */ /* 0x000fe20000010000 */
[----:B------:R-:W-:Y:S01]  /*ee30*/  FFMA.FTZ R16, R17, R14, R16 ;  /* 0x0000000e11107223 */ /* 0x000fe20000010010 */
[----:B------:R-:W-:Y:S02]  /*ee40*/  HADD2.F32 R68, -RZ, R68.H1_H1 ;  /* 0x30000044ff447230 */ /* 0x000fe40000004100 */
[----:B------:R-:W-:Y:S01]  /*ee50*/  FADD.FTZ R12, R12, R63 ;  /* 0x0000003f0c0c7221 */ /* 0x000fe20000010000 */
[----:B------:R-:W-:Y:S02]  /*ee60*/  HADD2.F32 R14, -RZ, R59.H1_H1 ;  /* 0x3000003bff0e7230 */ /* 0x000fe40000004100 */
[----:B------:R-:W-:Y:S01]  /*ee70*/  FFMA.FTZ R13, R63, R17, R13 ;  /* 0x000000113f0d7223 */ /* 0x000fe2000001000d */
[----:B------:R-:W-:-:S02]  /*ee80*/  HADD2.F32 R18, -RZ, R44.H1_H1 ;  /* 0x3000002cff127230 */ /* 0x000fc40000004100 */
[----:B------:R-:W-:Y:S01]  /*ee90*/  FMUL.FTZ R45, R45, UR16 ;  /* 0x000000102d2d7c20 */ /* 0x000fe20008410000 */
[----:B------:R-:W-:Y:S01]  /*eea0*/  FADD.FTZ R0, R0, R62 ;  /* 0x0000003e00007221 */ /* 0x000fe20000010000 */
[----:B------:R-:W-:Y:S01]  /*eeb0*/  FFMA.FTZ R5, R62, R61, R5 ;  /* 0x0000003d3e057223 */ /* 0x000fe20000010005 */
[----:B------:R-:W-:Y:S01]  /*eec0*/  FMUL.FTZ R62, R10, R62 ;  /* 0x0000003e0a3e7220 */ /* 0x000fe20000410000 */
[----:B------:R-:W-:Y:S02]  /*eed0*/  HADD2.F32 R58, -RZ, R58.H0_H0 ;  /* 0x2000003aff3a7230 */ /* 0x000fe40000004100 */
[----:B------:R-:W-:Y:S01]  /*eee0*/  FADD.FTZ R12, R12, R68 ;  /* 0x000000440c0c7221 */ /* 0x000fe20000010000 */
[----:B------:R-:W-:Y:S01]  /*eef0*/  FFMA.FTZ R13, R68, R45, R13 ;  /* 0x0000002d440d7223 */ /* 0x000fe2000001000d */
[----:B------:R-:W-:Y:S01]  /*ef00*/  FADD.FTZ R14, R14, -UR28 ;  /* 0x8000001c0e0e7e21 */ /* 0x000fe20008010000 */
[--C-:B------:R-:W-:Y:S02]  /*ef10*/  HADD2.F32 R17, -RZ, R60.reuse.H1_H1 ;  /* 0x3000003cff117230 */ /* 0x100fe40000004100 */
[----:B------:R-:W-:Y:S01]  /*ef20*/  FADD.FTZ R18, R18, -UR28 ;  /* 0x8000001c12127e21 */ /* 0x000fe20008010000 */
[----:B------:R-:W-:Y:S01]  /*ef30*/  FMUL.FTZ R68, R11, R68 ;  /* 0x000000440b447220 */ /* 0x000fe20000410000 */
[----:B------:R-:W-:Y:S01]  /*ef40*/  FADD.FTZ R15, R15, R62 ;  /* 0x0000003e0f0f7221 */ /* 0x000fe20000010000 */
[----:B------:R-:W-:Y:S01]  /*ef50*/  FFMA.FTZ R16, R61, R62, R16 ;  /* 0x0000003e3d107223 */ /* 0x000fe20000010010 */
[----:B------:R-:W-:-:S02]  /*ef60*/  HADD2.F32 R60, -RZ, R60.H0_H0 ;  /* 0x2000003cff3c7230 */ /* 0x000fc40000004100 */
[----:B------:R-:W-:Y:S01]  /*ef70*/  FMUL.FTZ R14, R14, UR16 ;  /* 0x000000100e0e7c20 */ /* 0x000fe20008410000 */
[----:B------:R-:W-:Y:S01]  /*ef80*/  FADD.FTZ R58, R58, -UR28 ;  /* 0x8000001c3a3a7e21 */ /* 0x000fe20008010000 */
[----:B------:R-:W-:Y:S01]  /*ef90*/  FMUL.FTZ R18, R18, UR16 ;  /* 0x0000001012127c20 */ /* 0x000fe20008410000 */
[----:B------:R-:W-:Y:S01]  /*efa0*/  FADD.FTZ R15, R68, R15 ;  /* 0x0000000f440f7221 */ /* 0x000fe20000010000 */
[----:B------:R-:W-:Y:S01]  /*efb0*/  FFMA.FTZ R16, R45, R68, R16 ;  /* 0x000000442d107223 */ /* 0x000fe20000010010 */
[----:B------:R-:W-:Y:S01]  /*efc0*/  FMUL.FTZ R19, R10, R17 ;  /* 0x000000110a137220 */ /* 0x000fe20000410000 */
[----:B------:R-:W-:Y:S02]  /*efd0*/  HADD2.F32 R59, -RZ, R59.H0_H0 ;  /* 0x2000003bff3b7230 */ /* 0x000fe40000004100 */
[----:B------:R-:W-:Y:S01]  /*efe0*/  FADD.FTZ R0, R0, R17 ;  /* 0x0000001100007221 */ /* 0x000fe20000010000 */
[----:B------:R-:W-:Y:S01]  /*eff0*/  FFMA.FTZ R5, R17, R14, R5 ;  /* 0x0000000e11057223 */ /* 0x000fe20000010005 */
[----:B------:R-:W-:-:S02]  /*f000*/  HADD2.F32 R44, -RZ, R44.H0_H0 ;  /* 0x2000002cff2c7230 */ /* 0x000fc40000004100 */
        /* <DEDUP_REMOVED lines=8> */
[----:B------:R-:W-:Y:S02]  /*f090*/  HADD2.F32 R67, -RZ, R67.H0_H0 ;  /* 0x20000043ff437230 */ /* 0x000fe40000004100 */
[----:B------:R-:W-:Y:S01]  /*f0a0*/  FMUL.FTZ R59, R10, R59 ;  /* 0x0000003b0a3b7220 */ /* 0x000fe20000410000 */
[----:B------:R-:W-:Y:S01]  /*f0b0*/  FADD.FTZ R15, R60, R15 ;  /* 0x0000000f3c0f7221 */ /* 0x000fe20000010000 */
[----:B------:R-:W-:Y:S01]  /*f0c0*/  FFMA.FTZ R16, R18, R60, R16 ;  /* 0x0000003c12107223 */ /* 0x000fe20000010010 */
[----:B------:R-:W-:Y:S01]  /*f0d0*/  FADD.FTZ R44, R44, -UR28 ;  /* 0x8000001c2c2c7e21 */ /* 0x000fe20008010000 */
[----:B------:R-:W-:-:S02]  /*f0e0*/  HADD2.F32 R14, -RZ, R56.H1_H1 ;  /* 0x30000038ff0e7230 */ /* 0x000fc40000004100 */
[----:B------:R-:W-:Y:S01]  /*f0f0*/  FADD.FTZ R15, R15, R59 ;  /* 0x0000003b0f0f7221 */ /* 0x000fe20000010000 */
[----:B------:R-:W-:Y:S01]  /*f100*/  FFMA.FTZ R16, R58, R59, R16 ;  /* 0x0000003b3a107223 */ /* 0x000fe20000010010 */
[----:B------:R-:W-:Y:S01]  /*f110*/  FMUL.FTZ R44, R44, UR16 ;  /* 0x000000102c2c7c20 */ /* 0x000fe20008410000 */
[----:B------:R-:W-:Y:S01]  /*f120*/  FMUL.FTZ R17, R11, R67 ;  /* 0x000000430b117220 */ /* 0x000fe20000410000 */
[----:B------:R-:W-:Y:S02]  /*f130*/  HADD2.F32 R18, -RZ, R41.H1_H1 ;  /* 0x30000029ff127230 */ /* 0x000fe40000004100 */
[----:B------:R-:W-:Y:S01]  /*f140*/  FADD.FTZ R14, R14, -UR28 ;  /* 0x8000001c0e0e7e21 */ /* 0x000fe20008010000 */
[----:B------:R-:W-:Y:S01]  /*f150*/  FADD.FTZ R15, R17, R15 ;  /* 0x0000000f110f7221 */ /* 0x000fe20000010000 */
[----:B------:R-:W-:Y:S01]  /*f160*/  FFMA.FTZ R16, R44, R17, R16 ;  /* 0x000000112c107223 */ /* 0x000fe20000010010 */
[--C-:B------:R-:W-:Y:S02]  /*f170*/  HADD2.F32 R17, -RZ, R57.reuse.H1_H1 ;  /* 0x30000039ff117230 */ /* 0x100fe40000004100 */
[----:B------:R-:W-:Y:S01]  /*f180*/  FADD.FTZ R18, R18, -UR28 ;  /* 0x8000001c12127e21 */ /* 0x000fe20008010000 */
[----:B------:R-:W-:Y:S01]  /*f190*/  FMUL.FTZ R14, R14, UR16 ;  /* 0x000000100e0e7c20 */ /* 0x000fe20008410000 */
[----:B------:R-:W-:-:S02]  /*f1a0*/  HADD2.F32 R57, -RZ, R57.H0_H0 ;  /* 0x20000039ff397230 */ /* 0x000fc40000004100 */
[----:B------:R-:W-:Y:S01]  /*f1b0*/  FADD.FTZ R12, R12, R67 ;  /* 0x000000430c0c7221 */ /* 0x000fe20000010000 */
[----:B------:R-:W-:Y:S01]  /*f1c0*/  FFMA.FTZ R13, R67, R44, R13 ;  /* 0x0000002c430d7223 */ /* 0x000fe2000001000d */
[----:B------:R-:W-:Y:S02]  /*f1d0*/  HADD2.F32 R55, -RZ, R55.H0_H0 ;  /* 0x20000037ff377230 */ /* 0x000fe40000004100 */
        /* <DEDUP_REMOVED lines=8> */
[----:B------:R-:W-:Y:S01]  /*f260*/  FMUL.FTZ R57, R11, R57 ;  /* 0x000000390b397220 */ /* 0x000fe20000410000 */
[----:B------:R-:W-:Y:S01]  /*f270*/  FADD.FTZ R15, R15, R17 ;  /* 0x000000110f0f7221 */ /* 0x000fe20000010000 */
[----:B------:R-:W-:Y:S01]  /*f280*/  FFMA.FTZ R16, R14, R17, R16 ;  /* 0x000000110e107223 */ /* 0x000fe20000010010 */
[----:B------:R-:W-:Y:S01]  /*f290*/  FADD.FTZ R55, R55, -UR28 ;  /* 0x8000001c37377e21 */ /* 0x000fe20008010000 */
[----:B------:R-:W-:Y:S02]  /*f2a0*/  HADD2.F32 R17, -RZ, R53.H1_H1 ;  /* 0x30000035ff117230 */ /* 0x000fe40000004100 */
[----:B------:R-:W-:Y:S01]  /*f2b0*/  FADD.FTZ R41, R41, -UR28 ;  /* 0x8000001c29297e21 */ /* 0x000fe20008010000 */
[----:B------:R-:W-:Y:S01]  /*f2c0*/  FADD.FTZ R15, R57, R15 ;  /* 0x0000000f390f7221 */ /* 0x000fe20000010000 */
[----:B------:R-:W-:Y:S01]  /*f2d0*/  FFMA.FTZ R16, R18, R57, R16 ;  /* 0x0000003912107223 */ /* 0x000fe20000010010 */
[----:B------:R-:W-:Y:S01]  /*f2e0*/  FMUL.FTZ R55, R55, UR16 ;  /* 0x0000001037377c20 */ /* 0x000fe20008410000 */
[----:B------:R-:W-:Y:S01]  /*f2f0*/  FMUL.FTZ R14, R10, R56 ;  /* 0x000000380a0e7220 */ /* 0x000fe20000410000 */
[----:B------:R-:W-:-:S02]  /*f300*/  HADD2.F32 R65, -RZ, R65.H0_H0 ;  /* 0x20000041ff417230 */ /* 0x000fc40000004100 */
[----:B------:R-:W-:Y:S01]  /*f310*/  FADD.FTZ R17, R17, -UR28 ;  /* 0x8000001c11117e21 */ /* 0x000fe20008010000 */
[----:B------:R-:W-:Y:S01]  /*f320*/  FMUL.FTZ R41, R41, UR16 ;  /* 0x0000001029297c20 */ /* 0x000fe20008410000 */
[----:B------:R-:W-:Y:S01]  /*f330*/  FADD.FTZ R15, R15, R14 ;  /* 0x0000000e0f0f7221 */ /* 0x000fe20000010000 */
[----:B------:R-:W-:Y:S01]  /*f340*/  FFMA.FTZ R16, R55, R14, R16 ;  /* 0x0000000e37107223 */ /* 0x000fe20000010010 */
[----:B------:R-:W-:Y:S02]  /*f350*/  HADD2.F32 R14, -RZ, R54.H1_H1 ;  /* 0x30000036ff0e7230 */ /* 0x000fe40000004100 */
[----:B------:R-:W-:Y:S01]  /*f360*/  FADD.FTZ R0, R0, R56 ;  /* 0x0000003800007221 */ /* 0x000fe20000010000 */
[----:B------:R-:W-:Y:S01]  /*f370*/  FFMA.FTZ R5, R56, R55, R5 ;  /* 0x0000003738057223 */ /* 0x000fe20000010005 */
[----:B------:R-:W-:Y:S01]  /*f380*/  FMUL.FTZ R17, R17, UR16 ;  /* 0x0000001011117c20 */ /* 0x000fe20008410000 */
[----:B------:R-:W-:Y:S01]  /*f390*/  FADD.FTZ R12, R12, R65 ;  /* 0x000000410c0c7221 */ /* 0x000fe20000010000 */
[----:B------:R-:W-:Y:S01]  /*f3a0*/  FFMA.FTZ R13, R65, R41, R13 ;  /* 0x00000029410d7223 */ /* 0x000fe2000001000d */
[----:B------:R-:W-:-:S02]  /*f3b0*/  HADD2.F32 R18, -RZ, R40.H1_H1 ;  /* 0x30000028ff127230 */ /* 0x000fc40000004100 */
[----:B------:R-:W-:Y:S01]  /*f3c0*/  FMUL.FTZ R65, R11, R65 ;  /* 0x000000410b417220 */ /* 0x000fe20000410000 */
        /* <DEDUP_REMOVED lines=8> */
[----:B------:R-:W-:-:S02]  /*f450*/  FFMA.FTZ R16, R17, R14, R16 ;  /* 0x0000000e11107223 */ /* 0x000fc40000010010 */
[----:B------:R-:W-:Y:S01]  /*f460*/  FMUL.FTZ R18, R18, UR16 ;  /* 0x0000001012127c20 */ /* 0x000fe20008410000 */
[----:B------:R-:W-:Y:S01]  /*f470*/  FMUL.FTZ R14, R11, R54 ;  /* 0x000000360b0e7220 */ /* 0x000fe20000410000 */
[----:B------:R-:W-:-:S03]  /*f480*/  HADD2.F32 R52, -RZ, R52.H0_H0 ;  /* 0x20000034ff347230 */ /* 0x000fc60000004100 */
[----:B------:R-:W-:Y:S01]  /*f490*/  FADD.FTZ R15, R14, R15 ;  /* 0x0000000f0e0f7221 */ /* 0x000fe20000010000 */
[----:B------:R-:W-:Y:S01]  /*f4a0*/  FFMA.FTZ R16, R18, R14, R16 ;  /* 0x0000000e12107223 */ /* 0x000fe20000010010 */
[----:B----4-:R-:W-:Y:S02]  /*f4b0*/  HADD2.F32 R14, -RZ, R22.H0_H0 ;  /* 0x20000016ff0e7230 */ /* 0x010fe40000004100 */
[----:B------:R-:W4:Y:S01]  /*f4c0*/  LDL.S16 R22, [R1+0x350] ;  /* 0x0003500001167983 */ /* 0x000f220000100600 */
[----:B------:R-:W-:Y:S02]  /*f4d0*/  HADD2.F32 R40, -RZ, R40.H0_H0 ;  /* 0x20000028ff287230 */ /* 0x000fe40000004100 */
[----:B------:R-:W-:Y:S01]  /*f4e0*/  FADD.FTZ R52, R52, -UR28 ;  /* 0x8000001c34347e21 */ /* 0x000fe20008010000 */
[----:B------:R-:W-:Y:S02]  /*f4f0*/  HADD2.F32 R53, -RZ, R53.H0_H0 ;  /* 0x20000035ff357230 */ /* 0x000fe40000004100 */
[----:B------:R-:W-:Y:S01]  /*f500*/  FADD.FTZ R40, R40, -UR28 ;  /* 0x8000001c28287e21 */ /* 0x000fe20008010000 */
[----:B------:R-:W-:Y:S01]  /*f510*/  FMUL.FTZ R52, R52, UR16 ;  /* 0x0000001034347c20 */ /* 0x000fe20008410000 */
        /* <DEDUP_REMOVED lines=13> */
[----:B---3--:R-:W-:Y:S02]  /*f5f0*/  HADD2.F32 R14, -RZ, R36.H0_H0 ;  /* 0x20000024ff0e7230 */ /* 0x008fe40000004100 */
[----:B------:R-:W3:Y:S01]  /*f600*/  LDL.S16 R36, [R1+0x34c] ;  /* 0x00034c0001247983 */ /* 0x000ee20000100600 */
[----:B------:R-:W-:Y:S02]  /*f610*/  HADD2.F32 R17, -RZ, R46.H0_H0 ;  /* 0x2000002eff117230 */ /* 0x000fe40000004100 */
[----:B--2---:R-:W-:Y:S02]  /*f620*/  HADD2.F32 R18, -RZ, R25.H0_H0 ;  /* 0x20000019ff127230 */ /* 0x004fe40000004100 */
[----:B------:R-:W2:Y:S01]  /*f630*/  LDL.LU.S16 R25, [R1+0x34a] ;  /* 0x00034a0001197983 */ /* 0x000ea20000300600 */
[----:B------:R-:W-:-:S04]  /*f640*/  FADD.FTZ R17, R17, -UR28 ;  /* 0x8000001c11117e21 */ /* 0x000fc80008010000 */
[----:B------:R-:W-:Y:S01]  /*f650*/  FMUL.FTZ R17, R17, UR16 ;  /* 0x0000001011117c20 */ /* 0x000fe20008410000 */
[----:B------:R-:W-:Y:S01]  /*f660*/  FMUL.FTZ R19, R10, R18 ;  /* 0x000000120a137220 */ /* 0x000fe20000410000 */
[----:B------:R-:W-:Y:S02]  /*f670*/  FADD.FTZ R0, R0, R18 ;  /* 0x0000001200007221 */ /* 0x000fe40000010000 */
[----:B------:R-:W-:Y:S01]  /*f680*/  FFMA.FTZ R5, R18, R17, R5 ;  /* 0x0000001112057223 */ /* 0x000fe20000010005 */
[----:B------:R-:W-:Y:S02]  /*f690*/  HADD2.F32 R18, -RZ, R21.H0_H0 ;  /* 0x20000015ff127230 */ /* 0x000fe40000004100 */
[----:B------:R-:W2:Y:S01]  /*f6a0*/  LDL.S16 R21, [R1+0x344] ;  /* 0x0003440001157983 */ /* 0x000ea20000100600 */
[----:B------:R-:W-:Y:S01]  /*f6b0*/  FADD.FTZ R15, R15, R19 ;  /* 0x000000130f0f7221 */ /* 0x000fe20000010000 */
[----:B------:R-:W-:Y:S01]  /*f6c0*/  FFMA.FTZ R16, R17, R19, R16 ;  /* 0x0000001311107223 */ /* 0x000fe20000010010 */
[----:B------:R-:W-:-:S02]  /*f6d0*/  HADD2.F32 R19, -RZ, R20.H0_H0 ;  /* 0x20000014ff137230 */ /* 0x000fc40000004100 */
[----:B------:R-:W-:Y:S01]  /*f6e0*/  FADD.FTZ R14, R14, -UR28 ;  /* 0x8000001c0e0e7e21 */ /* 0x000fe20008010000 */
[----:B------:R-:W-:Y:S02]  /*f6f0*/  HADD2.F32 R17, -RZ, R47.H0_H0 ;  /* 0x2000002fff117230 */ /* 0x000fe40000004100 */
[----:B------:R-:W-:Y:S01]  /*f700*/  FADD.FTZ R18, R18, -UR28 ;  /* 0x8000001c12127e21 */ /* 0x000fe20008010000 */
[----:B------:R-:W-:Y:S02]  /*f710*/  FMUL.FTZ R14, R14, UR16 ;  /* 0x000000100e0e7c20 */ /* 0x000fe40008410000 */
        /* <DEDUP_REMOVED lines=8> */
[----:B------:R-:W-:-:S02]  /*f7a0*/  HADD2.F32 R14, -RZ, R39.H0_H0 ;  /* 0x20000027ff0e7230 */ /* 0x000fc40000004100 */
[----:B----4-:R-:W-:Y:S02]  /*f7b0*/  HADD2.F32 R20, -RZ, R22.H0_H0 ;  /* 0x20000016ff147230 */ /* 0x010fe40000004100 */
[----:B------:R-:W-:Y:S01]  /*f7c0*/  FFMA.FTZ R16, R18, R19, R16 ;  /* 0x0000001312107223 */ /* 0x000fe20000010010 */
[----:B------:R-:W4:Y:S02]  /*f7d0*/  LDL.S16 R22, [R1+0x340] ;  /* 0x0003400001167983 */ /* 0x000f240000100600 */
[----:B------:R-:W-:Y:S01]  /*f7e0*/  FADD.FTZ R20, R20, -UR28 ;  /* 0x8000001c14147e21 */ /* 0x000fe20008010000 */
[----:B------:R-:W-:Y:S01]  /*f7f0*/  FADD.FTZ R15, R17, R15 ;  /* 0x0000000f110f7221 */ /* 0x000fe20000010000 */
[----:B------:R-:W4:Y:S02]  /*f800*/  LDL.S16 R39, [R1+0x338] ;  /* 0x0003380001277983 */ /* 0x000f240000100600 */
[----:B------:R-:W-:Y:S01]  /*f810*/  FMUL.FTZ R20, R20, UR16 ;  /* 0x0000001014147c20 */ /* 0x000fe20008410000 */
[----:B------:R-:W-:Y:S01]  /*f820*/  FMUL.FTZ R18, R11, R14 ;  /* 0x0000000e0b127220 */ /* 0x000fe20000410000 */
[----:B------:R-:W-:-:S02]  /*f830*/  FADD.FTZ R12, R12, R14 ;  /* 0x0000000e0c0c7221 */ /* 0x000fc40000010000 */
[----:B------:R-:W-:Y:S01]  /*f840*/  FFMA.FTZ R13, R14, R20, R13 ;  /* 0x000000140e0d7223 */ /* 0x000fe2000001000d */
[----:B---3--:R-:W-:Y:S02]  /*f850*/  HADD2.F32 R14, -RZ, R36.H0_H0 ;  /* 0x20000024ff0e7230 */ /* 0x008fe40000004100 */
[----:B------:R-:W3:Y:S01]  /*f860*/  LDL.S16 R36, [R1+0x334] ;  /* 0x0003340001247983 */ /* 0x000ee20000100600 */
[----:B------:R-:W-:Y:S01]  /*f870*/  FADD.FTZ R15, R15, R19 ;  /* 0x000000130f0f7221 */ /* 0x000fe20000010000 */
[----:B--2---:R-:W-:Y:S02]  /*f880*/  HADD2.F32 R17, -RZ, R25.H0_H0 ;  /* 0x20000019ff117230 */ /* 0x004fe40000004100 */
[----:B------:R-:W2:Y:S01]  /*f890*/  LDL.LU.S16 R25, [R1+0x33e] ;  /* 0x00033e0001197983 */ /* 0x000ea20000300600 */
[----:B------:R-:W-:Y:S01]  /*f8a0*/  FADD.FTZ R15, R18, R15 ;  /* 0x0000000f120f7221 */ /* 0x000fe20000010000 */
[----:B------:R-:W-:Y:S01]  /*f8b0*/  FFMA.FTZ R16, R20, R18, R16 ;  /* 0x0000001214107223 */ /* 0x000fe20000010010 */
[----:B------:R-:W-:-:S02]  /*f8c0*/  HADD2.F32 R18, -RZ, R21.H0_H0 ;  /* 0x20000015ff127230 */ /* 0x000fc40000004100 */
[----:B------:R-:W2:Y:S01]  /*f8d0*/  LDL.LU.S16 R21, [R1+0x33a] ;  /* 0x00033a0001157983 */ /* 0x000ea20000300600 */
[----:B------:R-:W-:Y:S01]  /*f8e0*/  FADD.FTZ R17, R17, -UR28 ;  /* 0x8000001c11117e21 */ /* 0x000fe20008010000 */
[----:B------:R-:W-:-:S03]  /*f8f0*/  FADD.FTZ R14, R14, -UR28 ;  /* 0x8000001c0e0e7e21 */ /* 0x000fc60008010000 */
        /* <DEDUP_REMOVED lines=11> */
[----:B------:R-:W2:Y:S02]  /*f9b0*/  LDL.S16 R34, [R1+0x380] ;  /* 0x0003800001227983 */ /* 0x000ea40000100600 */
[----:B------:R-:W-:Y:S01]  /*f9c0*/  FADD.FTZ R15, R19, R15 ;  /* 0x0000000f130f7221 */ /* 0x000fe20000010000 */
[----:B------:R-:W-:Y:S01]  /*f9d0*/  FFMA.FTZ R16, R14, R19, R16 ;  /* 0x000000130e107223 */ /* 0x000fe20000010010 */
[----:B----4-:R-:W-:-:S02]  /*f9e0*/  HADD2.F32 R20, -RZ, R22.H0_H0 ;  /* 0x20000016ff147230 */ /* 0x010fc40000004100 */
[----:B------:R-:W4:Y:S01]  /*f9f0*/  LDL.LU.S16 R22, [R1+0x336] ;  /* 0x0003360001167983 */ /* 0x000f220000300600 */
[----:B---3--:R-:W-:-:S03]  /*fa00*/  HADD2.F32 R19, -RZ, R36.H0_H0 ;  /* 0x20000024ff137230 */ /* 0x008fc60000004100 */
[----:B------:R-:W3:Y:S01]  /*fa10*/  LDL.S16 R36, [R1+0x324] ;  /* 0x0003240001247983 */ /* 0x000ee20000100600 */
[----:B------:R-:W-:Y:S01]  /*fa20*/  FADD.FTZ R20, R20, -UR28 ;  /* 0x8000001c14147e21 */ /* 0x000fe20008010000 */
[----:B------:R-:W-:Y:S02]  /*fa30*/  HADD2.F32 R17, -RZ, R35.H0_H0 ;  /* 0x20000023ff117230 */ /* 0x000fe40000004100 */
[----:B------:R-:W-:Y:S02]  /*fa40*/  HADD2.F32 R14, -RZ, R38.H0_H0 ;  /* 0x20000026ff0e7230 */ /* 0x000fe40000004100 */
[----:B------:R-:W-:Y:S01]  /*fa50*/  FMUL.FTZ R20, R20, UR16 ;  /* 0x0000001014147c20 */ /* 0x000fe20008410000 */
[----:B------:R-:W3:Y:S01]  /*fa60*/  LDL.LU.S16 R38, [R1+0x32a] ;  /* 0x00032a0001267983 */ /* 0x000ee20000300600 */
[----:B------:R-:W-:Y:S01]  /*fa70*/  FMUL.FTZ R18, R10, R17 ;  /* 0x000000110a127220 */ /* 0x000fe20000410000 */
[----:B------:R-:W-:Y:S01]  /*fa80*/  FADD.FTZ R0, R0, R17 ;  /* 0x0000001100007221 */ /* 0x000fe20000010000 */
[----:B------:R-:W-:Y:S01]  /*fa90*/  FFMA.FTZ R5, R17, R20, R5 ;  /* 0x0000001411057223 */ /* 0x000fe20000010005 */
[----:B------:R-:W-:-:S02]  /*faa0*/  HADD2.F32 R17, -RZ, R39.H0_H0 ;  /* 0x20000027ff117230 */ /* 0x000fc40000004100 */
[----:B------:R-:W-:Y:S01]  /*fab0*/  FADD.FTZ R14, R14, -UR28 ;  /* 0x8000001c0e0e7e21 */ /* 0x000fe20008010000 */
[----:B------:R-:W-:Y:S01]  /*fac0*/  FADD.FTZ R15, R15, R18 ;  /* 0x000000120f0f7221 */ /* 0x000fe20000010000 */
[----:B------:R-:W-:Y:S01]  /*fad0*/  FFMA.FTZ R16, R20, R18, R16 ;  /* 0x0000001214107223 */ /* 0x000fe20000010010 */
[----:B--2---:R-:W-:Y:S02]  /*fae0*/  HADD2.F32 R18, -RZ, R25.H0_H0 ;  /* 0x20000019ff127230 */ /* 0x004fe40000004100 */
[----:B------:R-:W-:Y:S01]  /*faf0*/  FADD.FTZ R17, R17, -UR28 ;  /* 0x8000001c11117e21 */ /* 0x000fe20008010000 */
[----:B------:R-:W-:Y:S01]  /*fb00*/  FMUL.FTZ R14, R14, UR16 ;  /* 0x000000100e0e7c20 */ /* 0x000fe20008410000 */
[----:B------:R-:W-:Y:S02]  /*fb10*/  HADD2.F32 R20, -RZ, R21.H0_H0 ;  /* 0x20000015ff147230 */ /* 0x000fe40000004100 */
[----:B------:R-:W-:Y:S01]  /*fb20*/  FADD.FTZ R0, R0, R19 ;  /* 0x0000001300007221 */ /* 0x000fe20000010000 */
[----:B------:R-:W-:Y:S01]  /*fb30*/  FMUL.FTZ R17, R17, UR16 ;  /* 0x0000001011117c20 */ /* 0x000fe20008410000 */
[----:B------:R-:W-:Y:S01]  /*fb40*/  FADD.FTZ R12, R12, R18 ;  /* 0x000000120c0c7221 */ /* 0x000fe20000010000 */
[----:B------:R-:W-:Y:S01]  /*fb50*/  FFMA.FTZ R13, R18, R14, R13 ;  /* 0x0000000e120d7223 */ /* 0x000fe2000001000d */
[----:B------:R-:W-:Y:S01]  /*fb60*/  FMUL.FTZ R18, R11, R18 ;  /* 0x000000120b127220 */ /* 0x000fe20000410000 */
[----:B------:R-:W2:Y:S01]  /*fb70*/  LDL.S16 R21, [R1+0x328] ;  /* 0x0003280001157983 */ /* 0x000ea20000100600 */
[----:B------:R-:W-:Y:S01]  /*fb80*/  FFMA.FTZ R5, R19, R17, R5 ;  /* 0x0000001113057223 */ /* 0x000fe20000010005 */
[----:B------:R-:W-:Y:S01]  /*fb90*/  FMUL.FTZ R19, R10, R19 ;  /* 0x000000130a137220 */ /* 0x000fe20000410000 */
[----:B------:R-:W-:Y:S01]  /*fba0*/  FFMA.FTZ R16, R14, R18, R16 ;  /* 0x000000120e107223 */ /* 0x000fe20000010010 */
[----:B------:R-:W-:Y:S01]  /*fbb0*/  FADD.FTZ R15, R18, R15 ;  /* 0x0000000f120f7221 */ /* 0x000fe20000010000 */
[----:B------:R-:W-:Y:S01]  /*fbc0*/  FADD.FTZ R20, R20, -UR28 ;  /* 0x8000001c14147e21 */ /* 0x000fe20008010000 */
[----:B------:R-:W2:Y:S01]  /*fbd0*/  LDL.S16 R39, [R1+0x320] ;  /* 0x0003200001277983 */ /* 0x000ea20000100600 */
[----:B------:R-:W-:Y:S01]  /*fbe0*/  FFMA.FTZ R16, R17, R19, R16 ;  /* 0x0000001311107223 */ /* 0x000fe20000010010 */
[----:B------:R-:W-:-:S02]  /*fbf0*/  HADD2.F32 R17, -RZ, R51.H0_H0 ;  /* 0x20000033ff117230 */ /* 0x000fc40000004100 */
[----:B------:R-:W-:Y:S01]  /*fc00*/  FADD.FTZ R15, R15, R19 ;  /* 0x000000130f0f7221 */ /* 0x000fe20000010000 */
[----:B------:R-:W-:Y:S01]  /*fc10*/  FMUL.FTZ R20, R20, UR16 ;  /* 0x0000001014147c20 */ /* 0x000fe20008410000 */
[----:B------:R-:W2:Y:S01]  /*fc20*/  LDL.S16 R25, [R1+0x318] ;  /* 0x0003180001197983 */ /* 0x000ea20000100600 */
[----:B------:R-:W-:-:S03]  /*fc30*/  FADD.FTZ R17, R17, -UR28 ;  /* 0x8000001c11117e21 */ /* 0x000fc60008010000 */
[----:B------:R-:W2:Y:S01]  /*fc40*/  LDL.S16 R35, [R1+0x378] ;  /* 0x0003780001237983 */ /* 0x000ea20000100600 */
[----:B------:R-:W-:Y:S01]  /*fc50*/  FMUL.FTZ R17, R17, UR16 ;  /* 0x0000001011117c20 */ /* 0x000fe20008410000 */
[----:B----4-:R-:W-:Y:S02]  /*fc60*/  HADD2.F32 R14, -RZ, R22.H0_H0 ;  /* 0x20000016ff0e7230 */ /* 0x010fe40000004100 */
[----:B------:R-:W4:Y:S03]  /*fc70*/  LDL.LU.S16 R22, [R1+0x326] ;  /* 0x0003260001167983 */ /* 0x000f260000300600 */
[----:B------:R-:W-:-:S04]  /*fc80*/  FMUL.FTZ R18, R11, R14 ;  /* 0x0000000e0b127220 */ /* 0x000fc80000410000 */
[----:B------:R-:W-:Y:S01]  /*fc90*/  FADD.FTZ R15, R18, R15 ;  /* 0x0000000f120f7221 */ /* 0x000fe20000010000 */
[----:B------:R-:W-:Y:S01]  /*fca0*/  FFMA.FTZ R16, R20, R18, R16 ;  /* 0x0000001214107223 */ /* 0x000fe20000010010 */
[----:B------:R-:W-:-:S05]  /*fcb0*/  HADD2.F32 R18, -RZ, R49.H0_H0 ;  /* 0x20000031ff127230 */ /* 0x000fca0000004100 */
[----:B------:R-:W-:Y:S01]  /*fcc0*/  FADD.FTZ R0, R0, R18 ;  /* 0x0000001200007221 */ /* 0x000fe20000010000 */
[----:B------:R-:W-:Y:S01]  /*fcd0*/  FFMA.FTZ R5, R18, R17, R5 ;  /* 0x0000001112057223 */ /* 0x000fe20000010005 */
[----:B------:R-:W-:-:S04]  /*fce0*/  FMUL.FTZ R18, R10, R18 ;  /* 0x000000120a127220 */ /* 0x000fc80000410000 */
[----:B------:R-:W-:Y:S01]  /*fcf0*/  FFMA.FTZ R16, R17, R18, R16 ;  /* 0x0000001211107223 */ /* 0x000fe20000010010 */
[----:B---3--:R-:W-:Y:S02]  /*fd00*/  HADD2.F32 R17, -RZ, R36.H0_H0 ;  /* 0x20000024ff117230 */ /* 0x008fe40000004100 */
[----:B------:R-:W3:Y:S01]  /*fd10*/  LDL.LU.S16 R36, [R1+0x31a] ;  /* 0x00031a0001247983 */ /* 0x000ee20000300600 */
[----:B------:R-:W-:Y:S01]  /*fd20*/  FADD.FTZ R12, R12, R14 ;  /* 0x0000000e0c0c7221 */ /* 0x000fe20000010000 */
[----:B------:R-:W-:Y:S01]  /*fd30*/  FFMA.FTZ R13, R14, R20, R13 ;  /* 0x000000140e0d7223 */ /* 0x000fe2000001000d */
[----:B------:R-:W-:Y:S02]  /*fd40*/  HADD2.F32 R14, -RZ, R50.H0_H0 ;  /* 0x20000032ff0e7230 */ /* 0x000fe40000004100 */
[----:B------:R-:W-:-:S03]  /*fd50*/  HADD2.F32 R19, -RZ, R48.H0_H0 ;  /* 0x20000030ff137230 */ /* 0x000fc60000004100 */
[----:B------:R-:W-:-:S04]  /*fd60*/  FADD.FTZ R14, R14, -UR28 ;  /* 0x8000001c0e0e7e21 */ /* 0x000fc80008010000 */
[----:B------:R-:W-:Y:S01]  /*fd70*/  FMUL.FTZ R14, R14, UR16 ;  /* 0x000000100e0e7c20 */ /* 0x000fe20008410000 */
[----:B------:R-:W-:-:S03]  /*fd80*/  FADD.FTZ R12, R12, R19 ;  /* 0x000000130c0c7221 */ /* 0x000fc60000010000 */
[----:B------:R-:W-:Y:S01]  /*fd90*/  FFMA.FTZ R13, R19, R14, R13 ;  /* 0x0000000e130d7223 */ /* 0x000fe2000001000d */
[----:B------:R-:W-:Y:S01]  /*fda0*/  FMUL.FTZ R19, R11, R19 ;  /* 0x000000130b137220 */ /* 0x000fe20000410000 */
[----:B--2---:R-:W-:Y:S02]  /*fdb0*/  HADD2.F32 R20, -RZ, R21.H0_H0 ;  /* 0x20000015ff147230 */ /* 0x004fe40000004100 */
[----:B------:R-:W2:Y:S01]  /*fdc0*/  LDL.LU.S16 R21, [R1+0x322] ;  /* 0x0003220001157983 */ /* 0x000ea20000300600 */
[----:B------:R-:W-:Y:S01]  /*fdd0*/  FADD.FTZ R15, R15, R18 ;  /* 0x000000120f0f7221 */ /* 0x000fe20000010000 */
[----:B------:R-:W-:Y:S01]  /*fde0*/  FFMA.FTZ R16, R14, R19, R16 ;  /* 0x000000130e107223 */ /* 0x000fe20000010010 */
[----:B------:R-:W-:Y:S01]  /*fdf0*/  FADD.FTZ R20, R20, -UR28 ;  /* 0x8000001c14147e21 */ /* 0x000fe20008010000 */
[----:B------:R-:W-:Y:S02]  /*fe00*/  HADD2.F32 R14, -RZ, R38.H0_H0 ;  /* 0x20000026ff0e7230 */ /* 0x000fe40000004100 */
[----:B------:R-:W2:Y:S01]  /*fe10*/  LDL.S16 R38, [R1+0x314] ;  /* 0x0003140001267983 */ /* 0x000ea20000100600 */
[----:B------:R-:W-:Y:S01]  /*fe20*/  FADD.FTZ R15, R19, R15 ;  /* 0x0000000f130f7221 */ /* 0x000fe20000010000 */
[----:B------:R-:W-:Y:S01]  /*fe30*/  FMUL.FTZ R20, R20, UR16 ;  /* 0x0000001014147c20 */ /* 0x000fe20008410000 */
[----:B------:R-:W-:Y:S01]  /*fe40*/  FMUL.FTZ R18, R10, R17 ;  /* 0x000000110a127220 */ /* 0x000fe20000410000 */
[----:B------:R-:W-:-:S03]  /*fe50*/  FADD.FTZ R14, R14, -UR28 ;  /* 0x8000001c0e0e7e21 */ /* 0x000fc60008010000 */
[----:B------:R-:W-:Y:S01]  /*fe60*/  FADD.FTZ R15, R15, R18 ;  /* 0x000000120f0f7221 */ /* 0x000fe20000010000 */
[----:B------:R-:W-:Y:S01]  /*fe70*/  FFMA.FTZ R16, R20, R18, R16 ;  /* 0x0000001214107223 */ /* 0x000fe20000010010 */
[----:B------:R-:W-:Y:S01]  /*fe80*/  FMUL.FTZ R14, R14, UR16 ;  /* 0x000000100e0e7c20 */ /* 0x000fe20008410000 */
[----:B------:R-:W-:Y:S01]  /*fe90*/  FADD.FTZ R0, R0, R17 ;  /* 0x0000001100007221 */ /* 0x000fe20000010000 */
[----:B------:R-:W-:Y:S01]  /*fea0*/  FFMA.FTZ R5, R17, R20, R5 ;  /* 0x0000001411057223 */ /* 0x000fe20000010005 */
[----:B------:R-:W-:Y:S02]  /*feb0*/  HADD2.F32 R17, -RZ, R39.H0_H0 ;  /* 0x20000027ff117230 */ /* 0x000fe40000004100 */
[----:B------:R-:W2:Y:S01]  /*fec0*/  LDL.LU.S16 R39, [R1+0x316] ;  /* 0x0003160001277983 */ /* 0x000ea20000300600 */
[----:B------:R-:W-:-:S03]  /*fed0*/  HADD2.F32 R19, -RZ, R25.H0_H0 ;  /* 0x20000019ff137230 */ /* 0x000fc60000004100 */
[----:B------:R-:W2:Y:S01]  /*fee0*/  LDL.LU.S16 R25, [R1+0x312] ;  /* 0x0003120001197983 */ /* 0x000ea20000300600 */
[----:B----4-:R-:W-:-:S03]  /*fef0*/  HADD2.F32 R18, -RZ, R22.H0_H0 ;  /* 0x20000016ff127230 */ /* 0x010fc60000004100 */
[----:B------:R-:W4:Y:S02]  /*ff00*/  LDL.S16 R22, [R1+0x310] ;  /* 0x0003100001167983 */ /* 0x000f240000100600 */
[----:B------:R-:W-:Y:S01]  /*ff10*/  FADD.FTZ R12, R12, R18 ;  /* 0x000000120c0c7221 */ /* 0x000fe20000010000 */
[----:B------:R-:W-:Y:S01]  /*ff20*/  FFMA.FTZ R13, R18, R14, R13 ;  /* 0x0000000e120d7223 */ /* 0x000fe2000001000d */
[----:B------:R-:W-:-:S04]  /*ff30*/  FMUL.FTZ R18, R11, R18 ;  /* 0x000000120b127220 */ /* 0x000fc80000410000 */
[----:B------:R-:W-:Y:S01]  /*ff40*/  FFMA.FTZ R16, R14, R18, R16 ;  /* 0x000000120e107223 */ /* 0x000fe20000010010 */
[----:B---3--:R-:W-:Y:S02]  /*ff50*/  HADD2.F32 R14, -RZ, R36.H0_H0 ;  /* 0x20000024ff0e7230 */ /* 0x008fe40000004100 */
[----:B------:R-:W3:Y:S01]  /*ff60*/  LDL.S16 R36, [R1+0x308] ;  /* 0x0003080001247983 */ /* 0x000ee20000100600 */
[----:B------:R-:W-:-:S04]  /*ff70*/  FADD.FTZ R17, R17, -UR28 ;  /* 0x8000001c11117e21 */ /* 0x000fc80008010000 */
[----:B------:R-:W-:Y:S01]  /*ff80*/  FMUL.FTZ R17, R17, UR16 ;  /* 0x0000001011117c20 */ /* 0x000fe20008410000 */
[----:B------:R-:W-:-:S03]  /*ff90*/  FADD.FTZ R0, R0, R19 ;  /* 0x0000001300007221 */ /* 0x000fc60000010000 */
[----:B------:R-:W-:Y:S01]  /*ffa0*/  FFMA.FTZ R5, R19, R17, R5 ;  /* 0x0000001113057223 */ /* 0x000fe20000010005 */
[----:B------:R-:W-:Y:S01]  /*ffb0*/  FMUL.FTZ R19, R10, R19 ;  /* 0x000000130a137220 */ /* 0x000fe20000410000 */
[----:B------:R-:W-:Y:S01]  /*ffc0*/  FADD.FTZ R15, R18, R15 ;  /* 0x0000000f120f7221 */ /* 0x000fe20000010000 */
[----:B--2---:R-:W-:Y:S02]  /*ffd0*/  HADD2.F32 R20, -RZ, R21.H0_H0 ;  /* 0x20000015ff147230 */ /* 0x004fe40000004100 */
[----:B------:R-:W2:Y:S01]  /*ffe0*/  LDL.S16 R21, [R1+0x30c] ;  /* 0x00030c0001157983 */ /* 0x000ea20000100600 */
[----:B------:R-:W-:Y:S02]  /*fff0*/  FFMA.FTZ R16, R17, R19, R16 ;  /* 0x0000001311107223 */ /* 0x000fe40000010010 */
[----:B------:R-:W-:Y:S01]  /*10000*/  FADD.FTZ R20, R20, -UR28 ;  /* 0x8000001c14147e21 */ /* 0x000fe20008010000 */
[----:B------:R-:W-:Y:S02]  /*10010*/  HADD2.F32 R17, -RZ, R38.H0_H0 ;  /* 0x20000026ff117230 */ /* 0x000fe40000004100 */
[----:B------:R-:W2:Y:S01]  /*10020*/  LDL.LU.S16 R38, [R1+0x30e] ;  /* 0x00030e0001267983 */ /* 0x000ea20000300600 */
        /* <DEDUP_REMOVED lines=10> */
[----:B------:R-:W2:Y:S01]  /*100d0*/  LDL.S16 R39, [R1+0x300] ;  /* 0x0003000001277983 */ /* 0x000ea20000100600 */
[----:B------:R-:W-:-:S03]  /*100e0*/  HADD2.F32 R19, -RZ, R25.H0_H0 ;  /* 0x20000019ff137230 */ /* 0x000fc60000004100 */
[----:B------:R-:W2:Y:S01]  /*100f0*/  LDL.S16 R25, [R1+0x2fc] ;  /* 0x0002fc0001197983 */ /* 0x000ea20000100600 */
[----:B----4-:R-:W-:-:S03]  /*10100*/  HADD2.F32 R18, -RZ, R22.H0_H0 ;  /* 0x20000016ff127230 */ /* 0x010fc60000004100 */
[----:B------:R-:W4:Y:S02]  /*10110*/  LDL.LU.S16 R22, [R1+0x30a] ;  /* 0x00030a0001167983 */ /* 0x000f240000300600 */
[----:B------:R-:W-:Y:S01]  /*10120*/  FADD.FTZ R0, R0, R18 ;  /* 0x0000001200007221 */ /* 0x000fe20000010000 */
[----:B------:R-:W-:Y:S01]  /*10130*/  FFMA.FTZ R5, R18, R17, R5 ;  /* 0x0000001112057223 */ /* 0x000fe20000010005 */
[----:B------:R-:W-:-:S04]  /*10140*/  FMUL.FTZ R18, R10, R18 ;  /* 0x000000120a127220 */ /* 0x000fc80000410000 */
[----:B------:R-:W-:Y:S01]  /*10150*/  FFMA.FTZ R16, R17, R18, R16 ;  /* 0x0000001211107223 */ /* 0x000fe20000010010 */
[----:B---3--:R-:W-:Y:S02]  /*10160*/  HADD2.F32 R17, -RZ, R36.H0_H0 ;  /* 0x20000024ff117230 */ /* 0x008fe40000004100 */
[----:B------:R-:W3:Y:S01]  /*10170*/  LDL.LU.S16 R36, [R1+0x2fe] ;  /* 0x0002fe0001247983 */ /* 0x000ee20000300600 */
[----:B------:R-:W-:-:S04]  /*10180*/  FADD.FTZ R14, R14, -UR28 ;  /* 0x8000001c0e0e7e21 */ /* 0x000fc80008010000 */
[----:B------:R-:W-:Y:S01]  /*10190*/  FMUL.FTZ R14, R14, UR16 ;  /* 0x000000100e0e7c20 */ /* 0x000fe20008410000 */
[----:B------:R-:W-:-:S03]  /*101a0*/  FADD.FTZ R12, R12, R19 ;  /* 0x000000130c0c7221 */ /* 0x000fc60000010000 */
[----:B------:R-:W-:Y:S01]  /*101b0*/  FFMA.FTZ R13, R19, R14, R13 ;  /* 0x0000000e130d7223 */ /* 0x000fe2000001000d */
[----:B------:R-:W-:Y:S01]  /*101c0*/  FMUL.FTZ R19, R11, R19 ;  /* 0x000000130b137220 */ /* 0x000fe20000410000 */
[----:B------:R-:W-:Y:S01]  /*101d0*/  FADD.FTZ R15, R15, R18 ;  /* 0x000000120f0f7221 */ /* 0x000fe20000010000 */
[----:B--2---:R-:W-:Y:S02]  /*101e0*/  HADD2.F32 R20, -RZ, R21.H0_H0 ;  /* 0x20000015ff147230 */ /* 0x004fe40000004100 */
[----:B------:R-:W2:Y:S01]  /*101f0*/  LDL.LU.S16 R21, [R1+0x302] ;  /* 0x0003020001157983 */ /* 0x000ea20000300600 */
[----:B------:R-:W-:Y:S02]  /*10200*/  FFMA.FTZ R16, R14, R19, R16 ;  /* 0x000000130e107223 */ /* 0x000fe40000010010 */
        /* <DEDUP_REMOVED lines=563> */
[----:B------:R-:W-:Y:S01]  /*12540*/  FADD.FTZ R15, R15, R19 ;  /* 0x000000130f0f7221 */ /* 0x000fe20000010000 */
[----:B------:R-:W-:Y:S01]  /*12550*/  FMUL.FTZ R18, R11, R14 ;  /* 0x0000000e0b127220 */ /* 0x000fe20000410000 */
[----:B------:R-:W-:Y:S01]  /*12560*/  FMUL.FTZ R20, R20, UR16 ;  /* 0x0000001014147c20 */ /* 0x000fe20008410000 */
[----:B------:R-:W2:Y:S01]  /*12570*/  LDL.S16 R38, [R1+0x238] ;  /* 0x0002380001267983 */ /* 0x000ea20000100600 */
[----:B------:R-:W-:Y:S01]  /*12580*/  FADD.FTZ R17, R17, -UR28 ;  /* 0x8000001c11117e21 */ /* 0x000fe20008010000 */
[----:B------:R-:W-:Y:S01]  /*12590*/  FADD.FTZ R15, R18, R15 ;  /* 0x0000000f120f7221 */ /* 0x000fe20000010000 */
[----:B------:R-:W-:Y:S01]  /*125a0*/  FFMA.FTZ R16, R20, R18, R16 ;  /* 0x0000001214107223 */ /* 0x000fe20000010010 */
[----:B------:R-:W-:Y:S01]  /*125b0*/  FADD.FTZ R12, R12, R14 ;  /* 0x0000000e0c0c7221 */ /* 0x000fe20000010000 */
[----:B------:R-:W-:Y:S01]  /*125c0*/  FMUL.FTZ R17, R17, UR16 ;  /* 0x0000001011117c20 */ /* 0x000fe20008410000 */
[----:B------:R-:W-:Y:S01]  /*125d0*/  FFMA.FTZ R13, R14, R20, R13 ;  /* 0x000000140e0d7223 */ /* 0x000fe2000001000d */
[----:B------:R-:W-:-:S02]  /*125e0*/  HADD2.F32 R14, -RZ, R39.H0_H0 ;  /* 0x20000027ff0e7230 */ /* 0x000fc40000004100 */
[----:B------:R-:W2:Y:S01]  /*125f0*/  LDL.LU.S16 R39, [R1+0x23a] ;  /* 0x00023a0001277983 */ /* 0x000ea20000300600 */
        /* <DEDUP_REMOVED lines=14> */
[----:B--2---:R-:W-:Y:S02]  /*126e0*/  HADD2.F32 R19, -RZ, R21.H0_H0 ;  /* 0x20000015ff137230 */ /* 0x004fe40000004100 */
[----:B------:R-:W-:Y:S01]  /*126f0*/  FMUL.FTZ R21, R11, R20 ;  /* 0x000000140b157220 */ /* 0x000fe20000410000 */
[----:B------:R-:W-:Y:S02]  /*12700*/  FADD.FTZ R20, R15, R18 ;  /* 0x000000120f147221 */ /* 0x000fe40000010000 */
[----:B------:R-:W-:Y:S01]  /*12710*/  FADD.FTZ R19, R19, -UR28 ;  /* 0x8000001c13137e21 */ /* 0x000fe20008010000 */
[----:B------:R-:W-:-:S03]  /*12720*/  FFMA.FTZ R17, R14, R21, R17 ;  /* 0x000000150e117223 */ /* 0x000fc60000010011 */
[----:B------:R-:W-:Y:S01]  /*12730*/  FMUL.FTZ R18, R19, UR16 ;  /* 0x0000001013127c20 */ /* 0x000fe20008410000 */
[----:B------:R-:W-:Y:S02]  /*12740*/  HADD2.F32 R14, -RZ, R35.H0_H0 ;  /* 0x20000023ff0e7230 */ /* 0x000fe40000004100 */
[----:B------:R-:W-:Y:S01]  /*12750*/  FMUL.FTZ R15, R10, R16 ;  /* 0x000000100a0f7220 */ /* 0x000fe20000410000 */
[----:B------:R-:W-:Y:S01]  /*12760*/  FADD.FTZ R0, R0, R16 ;  /* 0x0000001000007221 */ /* 0x000fe20000010000 */
[----:B------:R-:W-:Y:S01]  /*12770*/  FFMA.FTZ R5, R16, R18, R5 ;  /* 0x0000001210057223 */ /* 0x000fe20000010005 */
[----:B------:R-:W2:Y:S01]  /*12780*/  LDL.S16 R35, [R1+0x384] ;  /* 0x0003840001237983 */ /* 0x000ea20000100600 */
[----:B------:R-:W-:Y:S02]  /*12790*/  HADD2.F32 R16, -RZ, R38.H0_H0 ;  /* 0x20000026ff107230 */ /* 0x000fe40000004100 */
[----:B------:R-:W-:Y:S01]  /*127a0*/  FADD.FTZ R20, R21, R20 ;  /* 0x0000001415147221 */ /* 0x000fe20000010000 */
[----:B------:R-:W-:Y:S01]  /*127b0*/  FFMA.FTZ R17, R18, R15, R17 ;  /* 0x0000000f12117223 */ /* 0x000fe20000010011 */
[----:B------:R-:W2:Y:S01]  /*127c0*/  LDL.LU.S16 R38, [R1+0x382] ;  /* 0x0003820001267983 */ /* 0x000ea20000300600 */
[----:B------:R-:W-:Y:S01]  /*127d0*/  FADD.FTZ R18, R14, -UR28 ;  /* 0x8000001c0e127e21 */ /* 0x000fe20008010000 */
[----:B------:R-:W-:Y:S01]  /*127e0*/  FADD.FTZ R16, R16, -UR28 ;  /* 0x8000001c10107e21 */ /* 0x000fe20008010000 */
[----:B------:R-:W-:-:S02]  /*127f0*/  HADD2.F32 R14, -RZ, R39.H0_H0 ;  /* 0x20000027ff0e7230 */ /* 0x000fc40000004100 */
[----:B------:R-:W-:Y:S01]  /*12800*/  FADD.FTZ R20, R20, R15 ;  /* 0x0000000f14147221 */ /* 0x000fe20000010000 */
[----:B------:R-:W2:Y:S01]  /*12810*/  LDL.LU.S16 R39, [R1+0x386] ;  /* 0x0003860001277983 */ /* 0x000ea20000300600 */
[----:B------:R-:W-:Y:S02]  /*12820*/  HADD2.F32 R15, -RZ, R25.H0_H0 ;  /* 0x20000019ff0f7230 */ /* 0x000fe40000004100 */
[----:B------:R-:W-:Y:S01]  /*12830*/  FMUL.FTZ R16, R16, UR16 ;  /* 0x0000001010107c20 */ /* 0x000fe20008410000 */
[----:B------:R-:W2:Y:S01]  /*12840*/  LDL.S16 R25, [R1+0x388] ;  /* 0x0003880001197983 */ /* 0x000ea20000100600 */
[----:B------:R-:W-:Y:S02]  /*12850*/  FADD.FTZ R0, R0, R14 ;  /* 0x0000000e00007221 */ /* 0x000fe40000010000 */
[----:B------:R-:W-:Y:S01]  /*12860*/  FFMA.FTZ R5, R14, R16, R5 ;  /* 0x000000100e057223 */ /* 0x000fe20000010005 */
[----:B------:R-:W-:Y:S01]  /*12870*/  FMUL.FTZ R21, R10, R14 ;  /* 0x0000000e0a157220 */ /* 0x000fe20000410000 */
[----:B---3--:R-:W-:-:S02]  /*12880*/  HADD2.F32 R14, -RZ, R36.H0_H0 ;  /* 0x20000024ff0e7230 */ /* 0x008fc40000004100 */
[----:B------:R-:W3:Y:S01]  /*12890*/  LDL.LU.S16 R36, [R1+0x38a] ;  /* 0x00038a0001247983 */ /* 0x000ee20000300600 */
[----:B----4-:R-:W-:Y:S02]  /*128a0*/  HADD2.F32 R22, -RZ, R22.H0_H0 ;  /* 0x20000016ff167230 */ /* 0x010fe40000004100 */
[----:B------:R-:W-:-:S03]  /*128b0*/  FMUL.FTZ R18, R18, UR16 ;  /* 0x0000001012127c20 */ /* 0x000fc60008410000 */
[----:B------:R-:W-:Y:S01]  /*128c0*/  FMUL.FTZ R19, R11, R22 ;  /* 0x000000160b137220 */ /* 0x000fe20000410000 */
[----:B------:R-:W-:-:S03]  /*128d0*/  FFMA.FTZ R13, R22, R18, R13 ;  /* 0x00000012160d7223 */ /* 0x000fc6000001000d */
[----:B------:R-:W-:Y:S01]  /*128e0*/  FFMA.FTZ R17, R18, R19, R17 ;  /* 0x0000001312117223 */ /* 0x000fe20000010011 */
[----:B------:R-:W-:Y:S01]  /*128f0*/  FADD.FTZ R15, R15, -UR28 ;  /* 0x8000001c0f0f7e21 */ /* 0x000fe20008010000 */
[----:B------:R-:W-:Y:S02]  /*12900*/  FADD.FTZ R20, R19, R20 ;  /* 0x0000001413147221 */ /* 0x000fe40000010000 */
[----:B------:R-:W-:Y:S01]  /*12910*/  FFMA.FTZ R18, R16, R21, R17 ;  /* 0x0000001510127223 */ /* 0x000fe20000010011 */
[----:B------:R-:W-:Y:S02]  /*12920*/  HADD2.F32 R17, -RZ, R34.H0_H0 ;  /* 0x20000022ff117230 */ /* 0x000fe40000004100 */
[----:B------:R-:W-:Y:S01]  /*12930*/  FADD.FTZ R12, R12, R22 ;  /* 0x000000160c0c7221 */ /* 0x000fe20000010000 */
[----:B------:R-:W4:Y:S01]  /*12940*/  LDL.S16 R34, [R1+0x38c] ;  /* 0x00038c0001227983 */ /* 0x000f220000100600 */
[----:B------:R-:W-:Y:S01]  /*12950*/  FMUL.FTZ R15, R15, UR16 ;  /* 0x000000100f0f7c20 */ /* 0x000fe20008410000 */
[----:B------:R-:W-:Y:S01]  /*12960*/  FADD.FTZ R19, R20, R21 ;  /* 0x0000001514137221 */ /* 0x000fe20000010000 */
[----:B------:R-:W-:Y:S01]  /*12970*/  FMUL.FTZ R16, R11, R14 ;  /* 0x0000000e0b107220 */ /* 0x000fe20000410000 */
[----:B------:R-:W-:Y:S01]  /*12980*/  FADD.FTZ R12, R12, R14 ;  /* 0x0000000e0c0c7221 */ /* 0x000fe20000010000 */
[----:B------:R-:W-:-:S02]  /*12990*/  FFMA.FTZ R13, R14, R15, R13 ;  /* 0x0000000f0e0d7223 */ /* 0x000fc4000001000d */
[----:B------:R-:W-:Y:S01]  /*129a0*/  FADD.FTZ R14, R16, R19 ;  /* 0x00000013100e7221 */ /* 0x000fe20000010000 */
[----:B------:R-:W-:Y:S01]  /*129b0*/  FFMA.FTZ R15, R15, R16, R18 ;  /* 0x000000100f0f7223 */ /* 0x000fe20000010012 */
[----:B--2---:R-:W-:Y:S02]  /*129c0*/  HADD2.F32 R20, -RZ, R35.H0_H0 ;  /* 0x20000023ff147230 */ /* 0x004fe40000004100 */
[----:B------:R-:W2:Y:S01]  /*129d0*/  LDL.S16 R35, [R1+0x390] ;  /* 0x0003900001237983 */ /* 0x000ea20000100600 */
[----:B------:R-:W-:-:S03]  /*129e0*/  HADD2.F32 R16, -RZ, R38.H0_H0 ;  /* 0x20000026ff107230 */ /* 0x000fc60000004100 */
[----:B------:R-:W2:Y:S01]  /*129f0*/  LDL.LU.S16 R38, [R1+0x38e] ;  /* 0x00038e0001267983 */ /* 0x000ea20000300600 */
[----:B------:R-:W-:Y:S01]  /*12a00*/  FADD.FTZ R20, R20, -UR28 ;  /* 0x8000001c14147e21 */ /* 0x000fe20008010000 */
[----:B------:R-:W-:Y:S02]  /*12a10*/  HADD2.F32 R18, -RZ, R39.H0_H0 ;  /* 0x20000027ff127230 */ /* 0x000fe40000004100 */
[----:B------:R-:W2:Y:S01]  /*12a20*/  LDL.LU.S16 R39, [R1+0x392] ;  /* 0x0003920001277983 */ /* 0x000ea20000300600 */
[----:B------:R-:W-:Y:S01]  /*12a30*/  FMUL.FTZ R20, R20, UR16 ;  /* 0x0000001014147c20 */ /* 0x000fe20008410000 */
[----:B------:R-:W-:Y:S02]  /*12a40*/  HADD2.F32 R21, -RZ, R25.H0_H0 ;  /* 0x20000019ff157230 */ /* 0x000fe40000004100 */
[----:B------:R-:W2:Y:S01]  /*12a50*/  LDL.S16 R25, [R1+0x394] ;  /* 0x0003940001197983 */ /* 0x000ea20000100600 */
[----:B------:R-:W-:Y:S01]  /*12a60*/  FADD.FTZ R12, R12, R18 ;  /* 0x000000120c0c7221 */ /* 0x000fe20000010000 */
[----:B------:R-:W-:Y:S01]  /*12a70*/  FFMA.FTZ R13, R18, R20, R13 ;  /* 0x00000014120d7223 */ /* 0x000fe2000001000d */
[----:B------:R-:W-:Y:S01]  /*12a80*/  FMUL.FTZ R19, R11, R18 ;  /* 0x000000120b137220 */ /* 0x000fe20000410000 */
[----:B---3--:R-:W-:-:S02]  /*12a90*/  HADD2.F32 R18, -RZ, R36.H0_H0 ;  /* 0x20000024ff127230 */ /* 0x008fc40000004100 */
[----:B------:R-:W3:Y:S01]  /*12aa0*/  LDL.S16 R36, [R1+0x39a] ;  /* 0x00039a0001247983 */ /* 0x000ee20000100600 */
[----:B------:R-:W-:-:S04]  /*12ab0*/  FADD.FTZ R17, R17, -UR28 ;  /* 0x8000001c11117e21 */ /* 0x000fc80008010000 */
[----:B------:R-:W-:Y:S01]  /*12ac0*/  FMUL.FTZ R22, R17, UR16 ;  /* 0x0000001011167c20 */ /* 0x000fe20008410000 */
[----:B------:R-:W-:Y:S01]  /*12ad0*/  FMUL.FTZ R17, R10, R16 ;  /* 0x000000100a117220 */ /* 0x000fe20000410000 */
[----:B------:R-:W-:-:S03]  /*12ae0*/  FADD.FTZ R21, R21, -UR28 ;  /* 0x8000001c15157e21 */ /* 0x000fc60008010000 */
[----:B------:R-:W-:Y:S01]  /*12af0*/  FFMA.FTZ R15, R22, R17, R15 ;  /* 0x00000011160f7223 */ /* 0x000fe2000001000f */
[----:B------:R-:W-:Y:S01]  /*12b00*/  FADD.FTZ R14, R14, R17 ;  /* 0x000000110e0e7221 */ /* 0x000fe20000010000 */
[----:B------:R-:W-:Y:S01]  /*12b10*/  FADD.FTZ R0, R0, R16 ;  /* 0x0000001000007221 */ /* 0x000fe20000010000 */
[----:B------:R-:W-:Y:S01]  /*12b20*/  FFMA.FTZ R5, R16, R22, R5 ;  /* 0x0000001610057223 */ /* 0x000fe20000010005 */
[----:B------:R-:W-:Y:S01]  /*12b30*/  FFMA.FTZ R15, R20, R19, R15 ;  /* 0x00000013140f7223 */ /* 0x000fe2000001000f */
[----:B------:R-:W-:Y:S01]  /*12b40*/  FMUL.FTZ R20, R21, UR16 ;  /* 0x0000001015147c20 */ /* 0x000fe20008410000 */
[----:B----4-:R-:W-:Y:S02]  /*12b50*/  HADD2.F32 R16, -RZ, R34.H0_H0 ;  /* 0x20000022ff107230 */ /* 0x010fe40000004100 */
[----:B------:R-:W-:Y:S01]  /*12b60*/  FADD.FTZ R14, R19, R14 ;  /* 0x0000000e130e7221 */ /* 0x000fe20000010000 */
[----:B------:R-:W4:Y:S01]  /*12b70*/  LDL.LU.S16 R34, [R1+0x396] ;  /* 0x0003960001227983 */ /* 0x000f220000300600 */
[----:B------:R-:W-:Y:S01]  /*12b80*/  FMUL.FTZ R19, R10, R18 ;  /* 0x000000120a137220 */ /* 0x000fe20000410000 */
[----:B------:R-:W-:Y:S01]  /*12b90*/  FADD.FTZ R17, R0, R18 ;  /* 0x0000001200117221 */ /* 0x000fe20000010000 */
[----:B------:R-:W-:-:S02]  /*12ba0*/  FFMA.FTZ R5, R18, R20, R5 ;  /* 0x0000001412057223 */ /* 0x000fc40000010005 */
[----:B------:R-:W-:Y:S01]  /*12bb0*/  FADD.FTZ R14, R14, R19 ;  /* 0x000000130e0e7221 */ /* 0x000fe20000010000 */
[----:B------:R-:W-:Y:S01]  /*12bc0*/  FFMA.FTZ R19, R20, R19, R15 ;  /* 0x0000001314137223 */ /* 0x000fe2000001000f */
[----:B------:R-:W-:Y:S01]  /*12bd0*/  FADD.FTZ R16, R16, -UR28 ;  /* 0x8000001c10107e21 */ /* 0x000fe20008010000 */
[----:B--2---:R-:W-:Y:S02]  /*12be0*/  HADD2.F32 R18, -RZ, R35.H0_H0 ;  /* 0x20000023ff127230 */ /* 0x004fe40000004100 */
[----:B------:R-:W2:Y:S01]  /*12bf0*/  LDL.S16 R35, [R1+0x3a0] ;  /* 0x0003a00001237983 */ /* 0x000ea20000100600 */
[----:B------:R-:W-:Y:S02]  /*12c00*/  HADD2.F32 R0, -RZ, R38.H0_H0 ;  /* 0x20000026ff007230 */ /* 0x000fe40000004100 */
[----:B------:R-:W-:Y:S01]  /*12c10*/  FADD.FTZ R15, R18, -UR28 ;  /* 0x8000001c120f7e21 */ /* 0x000fe20008010000 */
[----:B------:R-:W2:Y:S01]  /*12c20*/  LDL.S16 R38, [R1+0x39c] ;  /* 0x00039c0001267983 */ /* 0x000ea20000100600 */
[----:B------:R-:W-:-:S02]  /*12c30*/  HADD2.F32 R20, -RZ, R39.H0_H0 ;  /* 0x20000027ff147230 */ /* 0x000fc40000004100 */
[----:B------:R-:W-:Y:S01]  /*12c40*/  FMUL.FTZ R22, R15, UR16 ;  /* 0x000000100f167c20 */ /* 0x000fe20008410000 */
[----:B------:R-:W2:Y:S01]  /*12c50*/  LDL.S16 R39, [R1+0x3a4] ;  /* 0x0003a40001277983 */ /* 0x000ea20000100600 */
[----:B------:R-:W-:Y:S01]  /*12c60*/  FMUL.FTZ R16, R16, UR16 ;  /* 0x0000001010107c20 */ /* 0x000fe20008410000 */
[----:B------:R-:W-:Y:S02]  /*12c70*/  HADD2.F32 R18, -RZ, R25.H0_H0 ;  /* 0x20000019ff127230 */ /* 0x000fe40000004100 */
[----:B------:R-:W-:Y:S01]  /*12c80*/  FMUL.FTZ R15, R11, R0 ;  /* 0x000000000b0f7220 */ /* 0x000fe20000410000 */
[----:B------:R-:W2:Y:S01]  /*12c90*/  LDL.LU.S16 R25, [R1+0x398] ;  /* 0x0003980001197983 */ /* 0x000ea20000300600 */
[----:B------:R-:W-:Y:S02]  /*12ca0*/  FFMA.FTZ R13, R0, R16, R13 ;  /* 0x00000010000d7223 */ /* 0x000fe4000001000d */
[----:B------:R-:W-:Y:S01]  /*12cb0*/  FFMA.FTZ R19, R16, R15, R19 ;  /* 0x0000000f10137223 */ /* 0x000fe20000010013 */
[----:B---3--:R-:W-:-:S02]  /*12cc0*/  HADD2.F32 R16, -RZ, R36.H0_H0 ;  /* 0x20000024ff107230 */ /* 0x008fc40000004100 */
[----:B------:R-:W3:Y:S01]  /*12cd0*/  LDL.LU.S16 R36, [R1+0x39e] ;  /* 0x00039e0001247983 */ /* 0x000ee20000300600 */
[----:B------:R-:W-:Y:S01]  /*12ce0*/  FADD.FTZ R12, R12, R0 ;  /* 0x000000000c0c7221 */ /* 0x000fe20000010000 */
[----:B------:R-:W-:Y:S01]  /*12cf0*/  FADD.FTZ R0, R17, R20 ;  /* 0x0000001411007221 */ /* 0x000fe20000010000 */
[----:B------:R-:W-:Y:S01]  /*12d00*/  FMUL.FTZ R17, R10, R20 ;  /* 0x000000140a117220 */ /* 0x000fe20000410000 */
[----:B------:R-:W-:Y:S01]  /*12d10*/  FADD.FTZ R14, R15, R14 ;  /* 0x0000000e0f0e7221 */ /* 0x000fe20000010000 */
[----:B------:R-:W-:Y:S02]  /*12d20*/  FADD.FTZ R18, R18, -UR28 ;  /* 0x8000001c12127e21 */ /* 0x000fe40008010000 */
[----:B------:R-:W-:Y:S01]  /*12d30*/  FFMA.FTZ R19, R22, R17, R19 ;  /* 0x0000001116137223 */ /* 0x000fe20000010013 */
[----:B------:R-:W-:Y:S01]  /*12d40*/  FADD.FTZ R14, R14, R17 ;  /* 0x000000110e0e7221 */ /* 0x000fe20000010000 */
[----:B------:R-:W-:Y:S01]  /*12d50*/  FMUL.FTZ R18, R18, UR16 ;  /* 0x0000001012127c20 */ /* 0x000fe20008410000 */
[----:B------:R-:W-:Y:S01]  /*12d60*/  FMUL.FTZ R15, R11, R16 ;  /* 0x000000100b0f7220 */ /* 0x000fe20000410000 */
[----:B------:R-:W-:-:S02]  /*12d70*/  FADD.FTZ R12, R12, R16 ;  /* 0x000000100c0c7221 */ /* 0x000fc40000010000 */
[----:B------:R-:W-:Y:S01]  /*12d80*/  FFMA.FTZ R13, R16, R18, R13 ;  /* 0x00000012100d7223 */ /* 0x000fe2000001000d */
[----:B----4-:R-:W-:Y:S02]  /*12d90*/  HADD2.F32 R17, -RZ, R34.H0_H0 ;  /* 0x20000022ff117230 */ /* 0x010fe40000004100 */
[----:B------:R-:W4:Y:S01]  /*12da0*/  LDL.LU.S16 R34, [R1+0x3a2] ;  /* 0x0003a20001227983 */ /* 0x000f220000300600 */
[----:B------:R-:W-:Y:S01]  /*12db0*/  FFMA.FTZ R19, R18, R15, R19 ;  /* 0x0000000f12137223 */ /* 0x000fe20000010013 */
[----:B------:R-:W-:Y:S01]  /*12dc0*/  FADD.FTZ R14, R15, R14 ;  /* 0x0000000e0f0e7221 */ /* 0x000fe20000010000 */
[----:B------:R-:W-:Y:S01]  /*12dd0*/  FADD.FTZ R17, R17, -UR28 ;  /* 0x8000001c11117e21 */ /* 0x000fe20008010000 */
        /* <DEDUP_REMOVED lines=15> */
[----:B------:R-:W3:Y:S01]  /*12ed0*/  LDL.LU.S16 R36, [R1+0x3ae] ;  /* 0x0003ae0001247983 */ /* 0x000ee20000300600 */
[----:B------:R-:W-:Y:S01]  /*12ee0*/  FMUL.FTZ R15, R15, UR16 ;  /* 0x000000100f0f7c20 */ /* 0x000fe20008410000 */
[----:B------:R-:W-:Y:S01]  /*12ef0*/  FADD.FTZ R21, R14, R17 ;  /* 0x000000110e157221 */ /* 0x000fe20000010000 */
[----:B------:R-:W-:Y:S01]  /*12f00*/  FADD.FTZ R12, R12, R16 ;  /* 0x000000100c0c7221 */ /* 0x000fe20000010000 */
[----:B------:R-:W-:Y:S01]  /*12f10*/  FFMA.FTZ R20, R20, R17, R19 ;  /* 0x0000001114147223 */ /* 0x000fe20000010013 */
[----:B------:R-:W-:Y:S01]  /*12f20*/  FFMA.FTZ R13, R16, R15, R13 ;  /* 0x0000000f100d7223 */ /* 0x000fe2000001000d */
[----:B------:R-:W-:Y:S01]  /*12f30*/  FMUL.FTZ R16, R11, R16 ;  /* 0x000000100b107220 */ /* 0x000fe20000410000 */
[----:B------:R-:W-:-:S03]  /*12f40*/  FADD.FTZ R22, R22, -UR28 ;  /* 0x8000001c16167e21 */ /* 0x000fc60008010000 */
[----:B------:R-:W-:Y:S01]  /*12f50*/  FFMA.FTZ R20, R15, R16, R20 ;  /* 0x000000100f147223 */ /* 0x000fe20000010014 */
[----:B----4-:R-:W-:Y:S02]  /*12f60*/  HADD2.F32 R14, -RZ, R34.H0_H0 ;  /* 0x20000022ff0e7230 */ /* 0x010fe40000004100 */
[----:B------:R-:W4:Y:S01]  /*12f70*/  LDL.S16 R34, [R1+0x3b0] ;  /* 0x0003b00001227983 */ /* 0x000f220000100600 */
[----:B------:R-:W-:Y:S01]  /*12f80*/  FADD.FTZ R21, R16, R21 ;  /* 0x0000001510157221 */ /* 0x000fe20000010000 */
[----:B------:R-:W-:Y:S01]  /*12f90*/  FMUL.FTZ R15, R22, UR16 ;  /* 0x00000010160f7c20 */ /* 0x000fe20008410000 */
[----:B------:R-:W-:Y:S01]  /*12fa0*/  FMUL.FTZ R22, R10, R18 ;  /* 0x000000120a167220 */ /* 0x000fe20000410000 */
[----:B------:R-:W-:Y:S01]  /*12fb0*/  FADD.FTZ R16, R0, R18 ;  /* 0x0000001200107221 */ /* 0x000fe20000010000 */
[----:B------:R-:W-:Y:S01]  /*12fc0*/  FADD.FTZ R14, R14, -UR28 ;  /* 0x8000001c0e0e7e21 */ /* 0x000fe20008010000 */
[----:B------:R-:W-:Y:S01]  /*12fd0*/  FFMA.FTZ R5, R18, R15, R5 ;  /* 0x0000000f12057223 */ /* 0x000fe20000010005 */
[----:B------:R-:W-:Y:S01]  /*12fe0*/  FFMA.FTZ R17, R15, R22, R20 ;  /* 0x000000160f117223 */ /* 0x000fe20000010014 */
[----:B--2---:R-:W-:-:S02]  /*12ff0*/  HADD2.F32 R19, -RZ, R35.H0_H0 ;  /* 0x20000023ff137230 */ /* 0x004fc40000004100 */
        /* <DEDUP_REMOVED lines=10> */
[----:B------:R-:W-:Y:S01]  /*130a0*/  FMUL.FTZ R22, R15, UR16 ;  /* 0x000000100f167c20 */ /* 0x000fe20008410000 */
[----:B------:R-:W-:Y:S01]  /*130b0*/  FADD.FTZ R12, R12, R0 ;  /* 0x000000000c0c7221 */ /* 0x000fe20000010000 */
[----:B------:R-:W-:Y:S01]  /*130c0*/  FFMA.FTZ R13, R0, R14, R13 ;  /* 0x0000000e000d7223 */ /* 0x000fe2000001000d */
[----:B------:R-:W-:Y:S01]  /*130d0*/  FMUL.FTZ R15, R11, R0 ;  /* 0x000000000b0f7220 */ /* 0x000fe20000410000 */
[----:B---3--:R-:W-:-:S02]  /*130e0*/  HADD2.F32 R0, -RZ, R36.H0_H0 ;  /* 0x20000024ff007230 */ /* 0x008fc40000004100 */
[----:B------:R-:W3:Y:S01]  /*130f0*/  LDL.LU.S16 R36, [R1+0x3ba] ;  /* 0x0003ba0001247983 */ /* 0x000ee20000300600 */
[----:B------:R-:W-:Y:S01]  /*13100*/  FMUL.FTZ R21, R10, R20 ;  /* 0x000000140a157220 */ /* 0x000fe20000410000 */
[----:B------:R-:W-:Y:S01]  /*13110*/  FFMA.FTZ R17, R14, R15, R17 ;  /* 0x0000000f0e117223 */ /* 0x000fe20000010011 */
[----:B------:R-:W-:Y:S01]  /*13120*/  FADD.FTZ R19, R19, -UR28 ;  /* 0x8000001c13137e21 */ /* 0x000fe20008010000 */
[----:B------:R-:W-:Y:S01]  /*13130*/  FFMA.FTZ R5, R20, R22, R5 ;  /* 0x0000001614057223 */ /* 0x000fe20000010005 */
[----:B------:R-:W-:Y:S01]  /*13140*/  FADD.FTZ R18, R15, R18 ;  /* 0x000000120f127221 */ /* 0x000fe20000010000 */
[----:B------:R-:W-:Y:S01]  /*13150*/  FFMA.FTZ R22, R22, R21, R17 ;  /* 0x0000001516167223 */ /* 0x000fe20000010011 */
[----:B------:R-:W-:Y:S01]  /*13160*/  FMUL.FTZ R19, R19, UR16 ;  /* 0x0000001013137c20 */ /* 0x000fe20008410000 */
[----:B------:R-:W-:Y:S01]  /*13170*/  FMUL.FTZ R14, R11, R0 ;  /* 0x000000000b0e7220 */ /* 0x000fe20000410000 */
[----:B------:R-:W-:Y:S01]  /*13180*/  FADD.FTZ R15, R18, R21 ;  /* 0x00000015120f7221 */ /* 0x000fe20000010000 */
[----:B------:R-:W-:Y:S01]  /*13190*/  FADD.FTZ R12, R12, R0 ;  /* 0x000000000c0c7221 */ /* 0x000fe20000010000 */
[----:B------:R-:W-:Y:S01]  /*131a0*/  FFMA.FTZ R13, R0, R19, R13 ;  /* 0x00000013000d7223 */ /* 0x000fe2000001000d */
[----:B----4-:R-:W-:-:S02]  /*131b0*/  HADD2.F32 R17, -RZ, R34.H0_H0 ;  /* 0x20000022ff117230 */ /* 0x010fc40000004100 */
[----:B------:R-:W-:Y:S01]  /*131c0*/  FADD.FTZ R15, R14, R15 ;  /* 0x0000000f0e0f7221 */ /* 0x000fe20000010000 */
[----:B------:R-:W4:Y:S01]  /*131d0*/  LDL.LU.S16 R34, [R1+0x3be] ;  /* 0x0003be0001227983 */ /* 0x000f220000300600 */
[----:B------:R-:W-:Y:S01]  /*131e0*/  FFMA.FTZ R22, R19, R14, R22 ;  /* 0x0000000e13167223 */ /* 0x000fe20000010016 */
[----:B------:R-:W-:Y:S01]  /*131f0*/  FADD.FTZ R17, R17, -UR28 ;  /* 0x8000001c11117e21 */ /* 0x000fe20008010000 */
[----:B------:R-:W-:-:S03]  /*13200*/  FADD.FTZ R16, R16, R20 ;  /* 0x0000001410107221 */ /* 0x000fc60000010000 */
[----:B------:R-:W-:Y:S01]  /*13210*/  FMUL.FTZ R17, R17, UR16 ;  /* 0x0000001011117c20 */ /* 0x000fe20008410000 */
[----:B--2---:R-:W-:Y:S02]  /*13220*/  HADD2.F32 R0, -RZ, R35.H0_H0 ;  /* 0x20000023ff007230 */ /* 0x004fe40000004100 */
[----:B------:R-:W2:Y:S01]  /*13230*/  LDL.S16 R35, [R1+0x3c0] ;  /* 0x0003c00001237983 */ /* 0x000ea20000100600 */
[----:B------:R-:W-:Y:S02]  /*13240*/  HADD2.F32 R14, -RZ, R38.H0_H0 ;  /* 0x20000026ff0e7230 */ /* 0x000fe40000004100 */
[----:B------:R-:W-:Y:S01]  /*13250*/  FADD.FTZ R18, R0, -UR28 ;  /* 0x8000001c00127e21 */ /* 0x000fe20008010000 */
[----:B------:R-:W2:Y:S01]  /*13260*/  LDL.LU.S16 R38, [R1+0x3c2] ;  /* 0x0003c20001267983 */ /* 0x000ea20000300600 */
[----:B------:R-:W-:Y:S02]  /*13270*/  HADD2.F32 R0, -RZ, R39.H0_H0 ;  /* 0x20000027ff007230 */ /* 0x000fe40000004100 */
[----:B------:R-:W-:Y:S01]  /*13280*/  FMUL.FTZ R18, R18, UR16 ;  /* 0x0000001012127c20 */ /* 0x000fe20008410000 */
[----:B------:R-:W-:Y:S01]  /*13290*/  FADD.FTZ R16, R16, R14 ;  /* 0x0000000e10107221 */ /* 0x000fe20000010000 */
[----:B------:R-:W-:Y:S01]  /*132a0*/  FFMA.FTZ R5, R14, R17, R5 ;  /* 0x000000110e057223 */ /* 0x000fe20000010005 */
[----:B------:R-:W-:-:S02]  /*132b0*/  HADD2.F32 R20, -RZ, R25.H0_H0 ;  /* 0x20000019ff147230 */ /* 0x000fc40000004100 */
[----:B------:R-:W-:Y:S01]  /*132c0*/  FMUL.FTZ R14, R10, R14 ;  /* 0x0000000e0a0e7220 */ /* 0x000fe20000410000 */
[----:B------:R-:W2:Y:S01]  /*132d0*/  LDL.LU.S16 R39, [R1+0x3c6] ;  /* 0x0003c60001277983 */ /* 0x000ea20000300600 */
[----:B------:R-:W-:Y:S01]  /*132e0*/  FADD.FTZ R12, R12, R0 ;  /* 0x000000000c0c7221 */ /* 0x000fe20000010000 */
[----:B------:R-:W-:Y:S01]  /*132f0*/  FFMA.FTZ R13, R0, R18, R13 ;  /* 0x00000012000d7223 */ /* 0x000fe2000001000d */
[----:B------:R-:W-:Y:S01]  /*13300*/  FMUL.FTZ R19, R11, R0 ;  /* 0x000000000b137220 */ /* 0x000fe20000410000 */
[----:B------:R-:W2:Y:S01]  /*13310*/  LDL.S16 R25, [R1+0x3c8] ;  /* 0x0003c80001197983 */ /* 0x000ea20000100600 */
[----:B------:R-:W-:Y:S01]  /*13320*/  FADD.FTZ R0, R15, R14 ;  /* 0x0000000e0f007221 */ /* 0x000fe20000010000 */
[----:B------:R-:W-:Y:S01]  /*13330*/  FFMA.FTZ R17, R17, R14, R22 ;  /* 0x0000000e11117223 */ /* 0x000fe20000010016 */
[----:B------:R-:W-:Y:S01]  /*13340*/  FADD.FTZ R14, R20, -UR28 ;  /* 0x8000001c140e7e21 */ /* 0x000fe20008010000 */
[----:B---3--:R-:W-:Y:S02]  /*13350*/  HADD2.F32 R20, -RZ, R36.H0_H0 ;  /* 0x20000024ff147230 */ /* 0x008fe40000004100 */
[----:B------:R-:W3:Y:S01]  /*13360*/  LDL.LU.S16 R36, [R1+0x3ca] ;  /* 0x0003ca0001247983 */ /* 0x000ee20000300600 */
[----:B------:R-:W-:Y:S01]  /*13370*/  FADD.FTZ R0, R19, R0 ;  /* 0x0000000013007221 */ /* 0x000fe20000010000 */
[----:B------:R-:W-:Y:S01]  /*13380*/  FFMA.FTZ R17, R18, R19, R17 ;  /* 0x0000001312117223 */ /* 0x000fe20000010011 */
[----:B------:R-:W-:Y:S01]  /*13390*/  FMUL.FTZ R19, R10, R20 ;  /* 0x000000140a137220 */ /* 0x000fe20000410000 */
[----:B------:R-:W-:Y:S01]  /*133a0*/  FMUL.FTZ R18, R14, UR16 ;  /* 0x000000100e127c20 */ /* 0x000fe20008410000 */
[----:B------:R-:W-:-:S02]  /*133b0*/  HADD2.F32 R14, -RZ, R23.H0_H0 ;  /* 0x20000017ff0e7230 */ /* 0x000fc40000004100 */
[----:B------:R-:W-:Y:S01]  /*133c0*/  FADD.FTZ R15, R16, R20 ;  /* 0x00000014100f7221 */ /* 0x000fe20000010000 */
[----:B------:R-:W-:Y:S01]  /*133d0*/  FADD.FTZ R0, R0, R19 ;  /* 0x0000001300007221 */ /* 0x000fe20000010000 */
[----:B------:R-:W-:Y:S01]  /*133e0*/  FFMA.FTZ R5, R20, R18, R5 ;  /* 0x0000001214057223 */ /* 0x000fe20000010005 */
[----:B------:R-:W-:Y:S01]  /*133f0*/  FFMA.FTZ R19, R18, R19, R17 ;  /* 0x0000001312137223 */ /* 0x000fe20000010011 */
[----:B------:R-:W-:Y:S01]  /*13400*/  FADD.FTZ R14, R14, -UR28 ;  /* 0x8000001c0e0e7e21 */ /* 0x000fe20008010000 */
[----:B----4-:R-:W-:-:S03]  /*13410*/  HADD2.F32 R16, -RZ, R34.H0_H0 ;  /* 0x20000022ff107230 */ /* 0x010fc60000004100 */
[----:B------:R-:W-:Y:S01]  /*13420*/  FMUL.FTZ R14, R14, UR16 ;  /* 0x000000100e0e7c20 */ /* 0x000fe20008410000 */
[----:B------:R-:W-:Y:S02]  /*13430*/  HADD2.F32 R20, -RZ, R24.H0_H0 ;  /* 0x20000018ff147230 */ /* 0x000fe40000004100 */
[----:B------:R-:W-:Y:S01]  /*13440*/  FMUL.FTZ R17, R11, R16 ;  /* 0x000000100b117220 */ /* 0x000fe20000410000 */
[----:B--2---:R-:W-:Y:S02]  /*13450*/  HADD2.F32 R18, -RZ, R35.H0_H0 ;  /* 0x20000023ff127230 */ /* 0x004fe40000004100 */
[----:B------:R-:W-:-:S03]  /*13460*/  HADD2.F32 R22, -RZ, R38.H0_H0 ;  /* 0x20000026ff167230 */ /* 0x000fc60000004100 */
[----:B------:R-:W-:Y:S01]  /*13470*/  FADD.FTZ R18, R18, -UR28 ;  /* 0x8000001c12127e21 */ /* 0x000fe20008010000 */
[----:B------:R-:W-:Y:S01]  /*13480*/  FADD.FTZ R0, R17, R0 ;  /* 0x0000000011007221 */ /* 0x000fe20000010000 */
[----:B------:R-:W-:Y:S02]  /*13490*/  FFMA.FTZ R19, R14, R17, R19 ;  /* 0x000000110e137223 */ /* 0x000fe40000010013 */
[----:B------:R-:W-:Y:S01]  /*134a0*/  FMUL.FTZ R24, R18, UR16 ;  /* 0x0000001012187c20 */ /* 0x000fe20008410000 */
[----:B------:R-:W-:Y:S01]  /*134b0*/  FMUL.FTZ R17, R10, R22 ;  /* 0x000000160a117220 */ /* 0x000fe20000410000 */
[----:B------:R-:W-:Y:S01]  /*134c0*/  FADD.FTZ R20, R20, -UR28 ;  /* 0x8000001c14147e21 */ /* 0x000fe20008010000 */
[----:B------:R-:W-:Y:S02]  /*134d0*/  HADD2.F32 R18, -RZ, R39.H0_H0 ;  /* 0x20000027ff127230 */ /* 0x000fe40000004100 */
[----:B------:R-:W-:Y:S01]  /*134e0*/  FADD.FTZ R0, R0, R17 ;  /* 0x0000001100007221 */ /* 0x000fe20000010000 */
[----:B------:R-:W-:-:S02]  /*134f0*/  HADD2.F32 R21, -RZ, R25.H0_H0 ;  /* 0x20000019ff157230 */ /* 0x000fc40000004100 */
[----:B------:R-:W-:Y:S01]  /*13500*/  FFMA.FTZ R19, R24, R17, R19 ;  /* 0x0000001118137223 */ /* 0x000fe20000010013 */
[----:B------:R-:W-:Y:S01]  /*13510*/  FADD.FTZ R12, R12, R16 ;  /* 0x000000100c0c7221 */ /* 0x000fe20000010000 */
[----:B------:R-:W-:Y:S01]  /*13520*/  FFMA.FTZ R13, R16, R14, R13 ;  /* 0x0000000e100d7223 */ /* 0x000fe2000001000d */
[----:B------:R-:W-:Y:S01]  /*13530*/  FMUL.FTZ R17, R11, R18 ;  /* 0x000000120b117220 */ /* 0x000fe20000410000 */
[----:B------:R-:W-:Y:S01]  /*13540*/  FMUL.FTZ R20, R20, UR16 ;  /* 0x0000001014147c20 */ /* 0x000fe20008410000 */
[----:B------:R-:W-:Y:S01]  /*13550*/  FADD.FTZ R21, R21, -UR28 ;  /* 0x8000001c15157e21 */ /* 0x000fe20008010000 */
[----:B------:R-:W-:Y:S02]  /*13560*/  HADD2.F32 R14, -RZ, R28.H0_H0 ;  /* 0x2000001cff0e7230 */ /* 0x000fe40000004100 */
[----:B------:R-:W-:Y:S01]  /*13570*/  FADD.FTZ R0, R17, R0 ;  /* 0x0000000011007221 */ /* 0x000fe20000010000 */
[----:B------:R-:W-:Y:S01]  /*13580*/  FFMA.FTZ R19, R20, R17, R19 ;  /* 0x0000001114137223 */ /* 0x000fe20000010013 */
[----:B------:R-:W-:-:S02]  /*13590*/  HADD2.F32 R26, -RZ, R26.H0_H0 ;  /* 0x2000001aff1a7230 */ /* 0x000fc40000004100 */
[----:B------:R-:W-:Y:S01]  /*135a0*/  FMUL.FTZ R28, R21, UR16 ;  /* 0x00000010151c7c20 */ /* 0x000fe20008410000 */
[----:B------:R-:W-:Y:S01]  /*135b0*/  FADD.FTZ R14, R14, -UR28 ;  /* 0x8000001c0e0e7e21 */ /* 0x000fe20008010000 */
[----:B------:R-:W-:Y:S01]  /*135c0*/  FADD.FTZ R15, R15, R22 ;  /* 0x000000160f0f7221 */ /* 0x000fe20000010000 */
[----:B------:R-:W-:Y:S01]  /*135d0*/  FFMA.FTZ R5, R22, R24, R5 ;  /* 0x0000001816057223 */ /* 0x000fe20000010005 */
[----:B------:R-:W-:Y:S01]  /*135e0*/  FMUL.FTZ R22, R11, R26 ;  /* 0x0000001a0b167220 */ /* 0x000fe20000410000 */
[----:B------:R-:W-:Y:S01]  /*135f0*/  FFMA.FTZ R13, R18, R20, R13 ;  /* 0x00000014120d7223 */ /* 0x000fe2000001000d */
[----:B---3--:R-:W-:-:S05]  /*13600*/  HADD2.F32 R16, -RZ, R36.H0_H0 ;  /* 0x20000024ff107230 */ /* 0x008fca0000004100 */
[----:B------:R-:W-:-:S04]  /*13610*/  FMUL.FTZ R17, R10, R16 ;  /* 0x000000100a117220 */ /* 0x000fc80000410000 */
[----:B------:R-:W-:Y:S01]  /*13620*/  FADD.FTZ R21, R0, R17 ;  /* 0x0000001100157221 */ /* 0x000fe20000010000 */
[----:B------:R-:W-:Y:S01]  /*13630*/  FFMA.FTZ R24, R28, R17, R19 ;  /* 0x000000111c187223 */ /* 0x000fe20000010013 */
[----:B------:R-:W-:Y:S01]  /*13640*/  FMUL.FTZ R17, R14, UR16 ;  /* 0x000000100e117c20 */ /* 0x000fe20008410000 */
[----:B------:R-:W-:Y:S01]  /*13650*/  FADD.FTZ R0, R12, R18 ;  /* 0x000000120c007221 */ /* 0x000fe20000010000 */
[----:B------:R-:W-:Y:S01]  /*13660*/  FADD.FTZ R21, R22, R21 ;  /* 0x0000001516157221 */ /* 0x000fe20000010000 */
[----:B------:R-:W-:Y:S01]  /*13670*/  FADD.FTZ R14, R15, R16 ;  /* 0x000000100f0e7221 */ /* 0x000fe20000010000 */
[----:B------:R-:W-:Y:S01]  /*13680*/  FFMA.FTZ R22, R17, R22, R24 ;  /* 0x0000001611167223 */ /* 0x000fe20000010018 */
[----:B------:R-:W-:Y:S01]  /*13690*/  FFMA.FTZ R12, R16, R28, R5 ;  /* 0x0000001c100c7223 */ /* 0x000fe20000010005 */
[----:B------:R-:W-:Y:S01]  /*136a0*/  FADD.FTZ R15, R0, R26 ;  /* 0x0000001a000f7221 */ /* 0x000fe20000010000 */
[----:B------:R-:W-:Y:S01]  /*136b0*/  FFMA.FTZ R13, R26, R17, R13 ;  /* 0x000000111a0d7223 */ /* 0x000fe2000001000d */
[----:B------:R-:W-:Y:S06]  /*136c0*/  BRA `(.L_x_745) ;  /* 0x000000a400b07947 */ /* 0x000fec0003800000 */
.L_x_744:
[----:B------:R-:W2:Y:S04]  /*136d0*/  LDL.LU.S16 R0, [R1+0x22c] ;  /* 0x00022c0001007983 */ /* 0x000ea80000300600 */
[----:B------:R-:W3:Y:S04]  /*136e0*/  LDL.S16 R17, [R1+0x228] ;  /* 0x0002280001117983 */ /* 0x000ee80000100600 */
[----:B------:R-:W4:Y:S01]  /*136f0*/  LDL.LU.S16 R16, [R1+0x22a] ;  /* 0x00022a0001107983 */ /* 0x000f220000300600 */
[----:B-----5:R-:W-:Y:S02]  /*13700*/  HADD2.F32 R15, -RZ, R36.H0_H0 ;  /* 0x20000024ff0f7230 */ /* 0x020fe40000004100 */
[----:B------:R-:W-:Y:S01]  /*13710*/  HADD2.F32 R19, -RZ, R39.H0_H0 ;  /* 0x20000027ff137230 */ /* 0x000fe20000004100 */
[----:B------:R0:W-:Y:S01]  /*13720*/  STL [R1+0x3ec], R7 ;  /* 0x0003ec0701007387 */ /* 0x0001e20000100800 */
[----:B------:R-:W-:-:S02]  /*13730*/  HADD2.F32 R20, -RZ, R35.H0_H0 ;  /* 0x20000023ff147230 */ /* 0x000fc40000004100 */
[----:B------:R-:W-:Y:S01]  /*13740*/  HADD2.F32 R21, -RZ, R32.H0_H0 ;  /* 0x20000020ff157230 */ /* 0x000fe20000004100 */
[----:B------:R1:W-:Y:S01]  /*13750*/  STL [R1+0x3f0], R8 ;  /* 0x0003f00801007387 */ /* 0x0003e20000100800 */
[----:B------:R-:W-:Y:S02]  /*13760*/  HADD2.F32 R22, -RZ, R33.H0_H0 ;  /* 0x20000021ff167230 */ /* 0x000fe40000004100 */
[----:B------:R-:W-:Y:S01]  /*13770*/  HADD2.F32 R24, -RZ, R69.H0_H0 ;  /* 0x20000045ff187230 */ /* 0x000fe20000004100 */
[----:B------:R1:W-:Y:S04]  /*13780*/  STL [R1+0x3f4], R9 ;  /* 0x0003f40901007387 */ /* 0x0003e80000100800 */
[----:B------:R1:W-:Y:S04]  /*13790*/  STL [R1+0x3e8], R6 ;  /* 0x0003e80601007387 */ /* 0x0003e80000100800 */
[----:B------:R1:W-:Y:S01]  /*137a0*/  STL [R1+0x3e4], R4 ;  /* 0x0003e40401007387 */ /* 0x0003e20000100800 */
[----:B--2---:R-:W-:-:S03]  /*137b0*/  HADD2.F32 R0, -RZ, R0.H0_H0 ;  /* 0x20000000ff007230 */ /* 0x004fc60000004100 */
[----:B0-----:R-:W2:Y:S01]  /*137c0*/  LDL.LU.S16 R7, [R1+0x2a2] ;  /* 0x0002a20001077983 */ /* 0x001ea20000300600 */
[----:B---3--:R-:W-:Y:S02]  /*137d0*/  HADD2.F32 R13, -RZ, R17.H0_H0 ;  /* 0x20000011ff0d7230 */ /* 0x008fe40000004100 */
[----:B------:R-:W-:Y:S01]  /*137e0*/  FADD.FTZ R0, R0, -UR28 ;  /* 0x8000001c00007e21 */ /* 0x000fe20008010000 */
[----:B----4-:R-:W-:-:S03]  /*137f0*/  HADD2.F32 R14, -RZ, R16.H0_H0 ;  /* 0x20000010ff0e7230 */ /* 0x010fc60000004100 */
[----:B------:R-:W-:Y:S01]  /*13800*/  FMUL.FTZ R0, R0, UR16 ;  /* 0x0000001000007c20 */ /* 0x000fe20008410000 */
[----:B------:R-:W-:Y:S01]  /*13810*/  HADD2.F32 R32, -RZ, R62.H0_H0 ;  /* 0x2000003eff207230 */ /* 0x000fe20000004100 */
[----:B-1----:R-:W3:Y:S02]  /*13820*/  LDL.S16 R8, [R1+0x31c] ;  /* 0x00031c0001087983 */ /* 0x002ee40000100600 */
[----:B------:R-:W-:Y:S01]  /*13830*/  FFMA.FTZ R12, R10, R0, R2 ;  /* 0x000000000a0c7223 */ /* 0x000fe20000010002 */
[----:B------:R-:W-:Y:S01]  /*13840*/  FADD.FTZ R14, R14, -UR28 ;  /* 0x8000001c0e0e7e21 */ /* 0x000fe20008010000 */
[----:B------:R-:W-:Y:S01]  /*13850*/  HADD2.F32 R39, -RZ, R68.H1_H1 ;  /* 0x30000044ff277230 */ /* 0x000fe20000004100 */
[----:B------:R-:W4:Y:S01]  /*13860*/  LDL.LU.S16 R9, [R1+0x306] ;  /* 0x0003060001097983 */ /* 0x000f220000300600 */
[----:B------:R-:W-:Y:S01]  /*13870*/  FMUL.FTZ R5, R12, -1.4426950216293334961 ;  /* 0xbfb8aa3b0c057820 */ /* 0x000fe20000410000 */
[----:B------:R-:W-:Y:S02]  /*13880*/  HADD2.F32 R35, -RZ, R59.H1_H1 ;  /* 0x3000003bff237230 */ /* 0x000fe40000004100 */
[----:B------:R-:W-:Y:S01]  /*13890*/  HADD2.F32 R33, -RZ, R44.H1_H1 ;  /* 0x3000002cff217230 */ /* 0x000fe20000004100 */
[----:B------:R-:W4:Y:S02]  /*138a0*/  LDL.LU.S16 R6, [R1+0x31e] ;  /* 0x00031e0001067983 */ /* 0x000f240000300600 */
        /* <DEDUP_REMOVED lines=17> */
[----:B------:R-:W-:-:S03]  /*139c0*/  FMUL.FTZ R15, R10, R12 ;  /* 0x0000000c0a0f7220 */ /* 0x000fc60000410000 */
[----:B------:R-:W-:Y:S01]  /*139d0*/  FMUL.FTZ R16, R11, R13 ;  /* 0x0000000d0b107220 */ /* 0x000fe20000410000 */
[----:B------:R-:W-:Y:S01]  /*139e0*/  FFMA.FTZ R14, R0, R15, RZ ;  /* 0x0000000f000e7223 */ /* 0x000fe200000100ff */
[----:B------:R-:W-:-:S03]  /*139f0*/  FADD.FTZ R15, RZ, R15 ;  /* 0x0000000fff0f7221 */ /* 0x000fc60000010000 */
[C---:B------:R-:W-:Y:S01]  /*13a00*/  FFMA.FTZ R14, R5.reuse, R16, R14 ;  /* 0x00000010050e7223 */ /* 0x040fe2000001000e */
[----:B------:R-:W-:Y:S01]  /*13a10*/  FADD.FTZ R15, R16, R15 ;  /* 0x0000000f100f7221 */ /* 0x000fe20000010000 */
[----:B------:R-:W-:Y:S02]  /*13a20*/  HADD2.F32 R16, -RZ, R25.H0_H0 ;  /* 0x20000019ff107230 */ /* 0x000fe40000004100 */
[----:B------:R-:W-:Y:S01]  /*13a30*/  FFMA.FTZ R5, R5, R13, RZ ;  /* 0x0000000d05057223 */ /* 0x000fe200000100ff */
[----:B------:R-:W-:Y:S01]  /*13a40*/  FADD.FTZ R13, RZ, R13 ;  /* 0x0000000dff0d7221 */ /* 0x000fe20000010000 */
[----:B------:R-:W-:Y:S02]  /*13a50*/  HADD2.F32 R25, -RZ, R43.H0_H0 ;  /* 0x2000002bff197230 */ /* 0x000fe40000004100 */
        /* <DEDUP_REMOVED lines=11> */
[----:B------:R-:W-:Y:S01]  /*13b10*/  FFMA.FTZ R17, R0, R12, RZ ;  /* 0x0000000c00117223 */ /* 0x000fe200000100ff */
[----:B------:R-:W-:-:S03]  /*13b20*/  FADD.FTZ R0, RZ, R12 ;  /* 0x0000000cff007221 */ /* 0x000fc60000010000 */
[-C--:B------:R-:W-:Y:S01]  /*13b30*/  FFMA.FTZ R12, R16, R19.reuse, R17 ;  /* 0x00000013100c7223 */ /* 0x080fe20000010011 */
[----:B------:R-:W-:Y:S01]  /*13b40*/  FADD.FTZ R0, R0, R19 ;  /* 0x0000001300007221 */ /* 0x000fe20000010000 */
[----:B------:R-:W-:-:S04]  /*13b50*/  FMUL.FTZ R19, R10, R19 ;  /* 0x000000130a137220 */ /* 0x000fc80000410000 */
[----:B------:R-:W-:Y:S01]  /*13b60*/  FFMA.FTZ R14, R16, R19, R14 ;  /* 0x00000013100e7223 */ /* 0x000fe2000001000e */
[----:B------:R-:W-:Y:S02]  /*13b70*/  HADD2.F32 R16, -RZ, R38.H0_H0 ;  /* 0x20000026ff107230 */ /* 0x000fe40000004100 */
[----:B------:R-:W-:Y:S01]  /*13b80*/  FADD.FTZ R15, R15, R19 ;  /* 0x000000130f0f7221 */ /* 0x000fe20000010000 */
[----:B------:R-:W-:Y:S02]  /*13b90*/  HADD2.F32 R19, -RZ, R23.H0_H0 ;  /* 0x20000017ff137230 */ /* 0x000fe40000004100 */
        /* <DEDUP_REMOVED lines=12> */
[----:B------:R-:W-:-:S03]  /*13c60*/  HADD2.F32 R20, -RZ, R30.H0_H0 ;  /* 0x2000001eff147230 */ /* 0x000fc60000004100 */
[----:B------:R-:W-:Y:S01]  /*13c70*/  FADD.FTZ R13, R13, R18 ;  /* 0x000000120d0d7221 */ /* 0x000fe20000010000 */
[-C--:B------:R-:W-:Y:S01]  /*13c80*/  FFMA.FTZ R5, R16, R18.reuse, R5 ;  /* 0x0000001210057223 */ /* 0x080fe20000010005 */
[----:B------:R-:W-:-:S04]  /*13c90*/  FMUL.FTZ R18, R11, R18 ;  /* 0x000000120b127220 */ /* 0x000fc80000410000 */
[----:B------:R-:W-:Y:S01]  /*13ca0*/  FFMA.FTZ R14, R16, R18, R14 ;  /* 0x00000012100e7223 */ /* 0x000fe2000001000e */
[----:B------:R-:W-:Y:S02]  /*13cb0*/  HADD2.F32 R16, -RZ, R34.H0_H0 ;  /* 0x20000022ff107230 */ /* 0x000fe40000004100 */
[----:B------:R-:W-:-:S03]  /*13cc0*/  FADD.FTZ R15, R18, R15 ;  /* 0x0000000f120f7221 */ /* 0x000fc60000010000 */
        /* <DEDUP_REMOVED lines=11> */
[----:B------:R-:W-:Y:S02]  /*13d80*/  FMUL.FTZ R19, R19, R18 ;  /* 0x0000001213137220 */ /* 0x000fe40000410000 */
[----:B------:R-:W-:Y:S02]  /*13d90*/  FADD.FTZ R17, R17, -UR28 ;  /* 0x8000001c11117e21 */ /* 0x000fe40008010000 */
[----:B------:R-:W-:Y:S01]  /*13da0*/  FADD.FTZ R0, R0, R19 ;  /* 0x0000001300007221 */ /* 0x000fe20000010000 */
[-C--:B------:R-:W-:Y:S01]  /*13db0*/  FFMA.FTZ R12, R16, R19.reuse, R12 ;  /* 0x00000013100c7223 */ /* 0x080fe2000001000c */
[----:B------:R-:W-:Y:S01]  /*13dc0*/  FMUL.FTZ R19, R10, R19 ;  /* 0x000000130a137220 */ /* 0x000fe20000410000 */
[----:B------:R-:W-:-:S03]  /*13dd0*/  FMUL.FTZ R17, R17, UR16 ;  /* 0x0000001011117c20 */ /* 0x000fc60008410000 */
[----:B------:R-:W-:Y:S01]  /*13de0*/  FFMA.FTZ R14, R16, R19, R14 ;  /* 0x00000013100e7223 */ /* 0x000fe2000001000e */
[----:B------:R-:W-:Y:S01]  /*13df0*/  FFMA.FTZ R16, R11, R17, R3 ;  /* 0x000000110b107223 */ /* 0x000fe20000010003 */
[----:B------:R-:W-:-:S03]  /*13e00*/  FADD.FTZ R15, R15, R19 ;  /* 0x000000130f0f7221 */ /* 0x000fc60000010000 */
        /* <DEDUP_REMOVED lines=9> */
[----:B------:R-:W-:Y:S02]  /*13ea0*/  HADD2.F32 R20, -RZ, R27.H0_H0 ;  /* 0x2000001bff147230 */ /* 0x000fe40000004100 */
[----:B------:R-:W-:Y:S01]  /*13eb0*/  FADD.FTZ R16, R16, -UR28 ;  /* 0x8000001c10107e21 */ /* 0x000fe20008010000 */
        /* <DEDUP_REMOVED lines=16> */
[----:B------:R-:W-:Y:S02]  /*13fc0*/  FADD.FTZ R17, R17, -UR28 ;  /* 0x8000001c11117e21 */ /* 0x000fe40008010000 */
[----:B------:R-:W-:Y:S01]  /*13fd0*/  FADD.FTZ R0, R0, R20 ;  /* 0x0000001400007221 */ /* 0x000fe20000010000 */
[-C--:B------:R-:W-:Y:S01]  /*13fe0*/  FFMA.FTZ R12, R16, R20.reuse, R12 ;  /* 0x00000014100c7223 */ /* 0x080fe2000001000c */
[----:B------:R-:W-:Y:S01]  /*13ff0*/  FMUL.FTZ R17, R17, UR16 ;  /* 0x0000001011117c20 */ /* 0x000fe20008410000 */
[----:B------:R-:W-:-:S03]  /*14000*/  FMUL.FTZ R20, R10, R20 ;  /* 0x000000140a147220 */ /* 0x000fc60000410000 */
[----:B------:R-:W-:Y:S01]  /*14010*/  FFMA.FTZ R18, R11, R17, R3 ;  /* 0x000000110b127223 */ /* 0x000fe20000010003 */
[----:B------:R-:W-:Y:S01]  /*14020*/  FFMA.FTZ R14, R16, R20, R14 ;  /* 0x00000014100e7223 */ /* 0x000fe2000001000e */
[----:B------:R-:W-:Y:S02]  /*14030*/  FADD.FTZ R15, R15, R20 ;  /* 0x000000140f0f7221 */ /* 0x000fe40000010000 */
        /* <DEDUP_REMOVED lines=11> */
[----:B------:R-:W-:Y:S01]  /*140f0*/  FFMA.FTZ R5, R17, R18, R5 ;  /* 0x0000001211057223 */ /* 0x000fe20000010005 */
        /* <DEDUP_REMOVED lines=26> */
[----:B------:R-:W-:Y:S02]  /*142a0*/  HADD2.F32 R23, -RZ, R68.H0_H0 ;  /* 0x20000044ff177230 */ /* 0x000fe40000004100 */
[----:B------:R-:W-:Y:S01]  /*142b0*/  FADD.FTZ R15, R22, R15 ;  /* 0x0000000f160f7221 */ /* 0x000fe20000010000 */
[----:B------:R-:W-:Y:S01]  /*142c0*/  FADD.FTZ R26, R13, R20 ;  /* 0x000000140d1a7221 */ /* 0x000fe20000010000 */
[-C--:B------:R-:W-:Y:S01]  /*142d0*/  FFMA.FTZ R28, R21, R20.reuse, R5 ;  /* 0x00000014151c7223 */ /* 0x080fe20000010005 */
[----:B------:R-:W-:Y:S01]  /*142e0*/  FADD.FTZ R23, R23, -UR28 ;  /* 0x8000001c17177e21 */ /* 0x000fe20008010000 */
[----:B------:R-:W-:-:S03]  /*142f0*/  FMUL.FTZ R13, R11, R20 ;  /* 0x000000140b0d7220 */ /* 0x000fc60000410000 */
[----:B------:R-:W-:Y:S01]  /*14300*/  FMUL.FTZ R18, R23, UR16 ;  /* 0x0000001017127c20 */ /* 0x000fe20008410000 */
[----:B------:R-:W-:-:S03]  /*14310*/  FFMA.FTZ R23, R17, R22, R14 ;  /* 0x0000001611177223 */ /* 0x000fc6000001000e */
[----:B------:R-:W-:Y:S01]  /*14320*/  FFMA.FTZ R14, R10, R18, R2 ;  /* 0x000000120a0e7223 */ /* 0x000fe20000010002 */
[----:B------:R-:W-:Y:S01]  /*14330*/  FFMA.FTZ R27, R19, R29, R23 ;  /* 0x0000001d131b7223 */ /* 0x000fe20000010017 */
[----:B------:R-:W-:Y:S01]  /*14340*/  FADD.FTZ R29, R15, R29 ;  /* 0x0000001d0f1d7221 */ /* 0x000fe20000010000 */
[----:B------:R-:W-:Y:S02]  /*14350*/  HADD2.F32 R23, -RZ, R66.H1_H1 ;  /* 0x30000042ff177230 */ /* 0x000fe40000004100 */
[----:B------:R-:W-:Y:S01]  /*14360*/  FMUL.FTZ R17, R14, -1.4426950216293334961 ;  /* 0xbfb8aa3b0e117820 */ /* 0x000fe20000410000 */
[----:B------:R-:W-:Y:S01]  /*14370*/  FFMA.FTZ R5, R21, R13, R27 ;  /* 0x0000000d15057223 */ /* 0x000fe2000001001b */
[----:B------:R-:W-:Y:S02]  /*14380*/  HADD2.F32 R21, -RZ, R65.H1_H1 ;  /* 0x30000041ff157230 */ /* 0x000fe40000004100 */
[----:B------:R-:W-:Y:S01]  /*14390*/  FADD.FTZ R13, R13, R29 ;  /* 0x0000001d0d0d7221 */ /* 0x000fe20000010000 */
[----:B------:R-:W-:Y:S01]  /*143a0*/  HADD2.F32 R29, -RZ, R37.H0_H0 ;  /* 0x20000025ff1d7230 */ /* 0x000fe20000004100 */
        /* <DEDUP_REMOVED lines=20> */
[----:B------:R-:W-:Y:S02]  /*144f0*/  HADD2.F32 R25, -RZ, R67.H1_H1 ;  /* 0x30000043ff197230 */ /* 0x000fe40000004100 */
        /* <DEDUP_REMOVED lines=42> */
[----:B------:R-:W0:Y:S01]  /*147a0*/  MUFU.RCP R27, R27 ;  /* 0x0000001b001b7308 */ /* 0x000e220000001000 */
[----:B------:R-:W-:-:S05]  /*147b0*/  HADD2.F32 R31, -RZ, R62.H1_H1 ;  /* 0x3000003eff1f7230 */ /* 0x000fca0000004100 */
[----:B------:R-:W-:Y:S01]  /*147c0*/  FADD.FTZ R31, R31, -UR28 ;  /* 0x8000001c1f1f7e21 */ /* 0x000fe20008010000 */
[----:B0-----:R-:W-:Y:S01]  /*147d0*/  FMUL.FTZ R29, R29, R27 ;  /* 0x0000001b1d1d7220 */ /* 0x001fe20000410000 */
[----:B------:R-:W-:-:S04]  /*147e0*/  FADD.FTZ R27, -R27, 1 ;  /* 0x3f8000001b1b7421 */ /* 0x000fc80000010100 */
[----:B------:R-:W-:-:S04]  /*147f0*/  FFMA.FTZ R20, R20, R27, 1 ;  /* 0x3f80000014147423 */ /* 0x000fc8000001001b */
[----:B------:R-:W-:Y:S01]  /*14800*/  FMUL.FTZ R20, R29, R20 ;  /* 0x000000141d147220 */ /* 0x000fe20000410000 */
[-C--:B------:R-:W-:Y:S01]  /*14810*/  FFMA.FTZ R29, R18, R24.reuse, R12 ;  /* 0x00000018121d7223 */ /* 0x080fe2000001000c */
[----:B------:R-:W-:Y:S01]  /*14820*/  FMUL.FTZ R12, R31, UR16 ;  /* 0x000000101f0c7c20 */ /* 0x000fe20008410000 */
[----:B------:R-:W-:Y:S01]  /*14830*/  FADD.FTZ R27, R0, R24 ;  /* 0x00000018001b7221 */ /* 0x000fe20000010000 */
[C---:B------:R-:W-:Y:S02]  /*14840*/  FMUL.FTZ R30, R10.reuse, R24 ;  /* 0x000000180a1e7220 */ /* 0x040fe40000410000 */
[----:B------:R-:W-:Y:S02]  /*14850*/  FFMA.FTZ R0, R10, R12, R2 ;  /* 0x0000000c0a007223 */ /* 0x000fe40000010002 */
[----:B------:R-:W-:Y:S02]  /*14860*/  FFMA.FTZ R24, R18, R30, R5 ;  /* 0x0000001e12187223 */ /* 0x000fe40000010005 */
[----:B------:R-:W-:-:S06]  /*14870*/  FMUL.FTZ R5, R0, -1.4426950216293334961 ;  /* 0xbfb8aa3b00057820 */ /* 0x000fcc0000410000 */
[----:B------:R-:W0:Y:S02]  /*14880*/  MUFU.EX2 R5, R5 ;  /* 0x0000000500057308 */ /* 0x000e240000000800 */
[----:B0-----:R-:W-:-:S06]  /*14890*/  FADD.FTZ R5, R5, 1 ;  /* 0x3f80000005057421 */ /* 0x001fcc0000010000 */
[----:B------:R-:W0:Y:S01]  /*148a0*/  MUFU.RCP R5, R5 ;  /* 0x0000000500057308 */ /* 0x000e220000001000 */
[----:B------:R-:W-:-:S05]  /*148b0*/  HADD2.F32 R18, -RZ, R63.H1_H1 ;  /* 0x3000003fff127230 */ /* 0x000fca0000004100 */
[----:B0-----:R-:W-:Y:S01]  /*148c0*/  FMUL.FTZ R18, R18, R5 ;  /* 0x0000000512127220 */ /* 0x001fe20000410000 */
[----:B------:R-:W-:-:S04]  /*148d0*/  FADD.FTZ R5, -R5, 1 ;  /* 0x3f80000005057421 */ /* 0x000fc80000010100 */
[----:B------:R-:W-:Y:S01]  /*148e0*/  FFMA.FTZ R5, R0, R5, 1 ;  /* 0x3f80000000057423 */ /* 0x000fe20000010005 */
[----:B------:R-:W-:-:S05]  /*148f0*/  HADD2.F32 R0, -RZ, R45.H1_H1 ;  /* 0x3000002dff007230 */ /* 0x000fca0000004100 */
[----:B------:R-:W-:Y:S01]  /*14900*/  FADD.FTZ R0, R0, -UR28 ;  /* 0x8000001c00007e21 */ /* 0x000fe20008010000 */
[----:B------:R-:W-:-:S03]  /*14910*/  FMUL.FTZ R18, R18, R5 ;  /* 0x0000000512127220 */ /* 0x000fc60000410000 */
[----:B------:R-:W-:Y:S01]  /*14920*/  FMUL.FTZ R5, R0, UR16 ;  /* 0x0000001000057c20 */ /* 0x000fe20008410000 */
[----:B------:R-:W-:-:S03]  /*14930*/  FADD.FTZ R30, R13, R30 ;  /* 0x0000001e0d1e7221 */ /* 0x000fc60000010000 */
[----:B------:R-:W-:-:S04]  /*14940*/  FFMA.FTZ R0, R11, R5, R3 ;  /* 0x000000050b007223 */ /* 0x000fc80000010003 */
[----:B------:R-:W-:-:S06]  /*14950*/  FMUL.FTZ R13, R0, -1.4426950216293334961 ;  /* 0xbfb8aa3b000d7820 */ /* 0x000fcc0000410000 */
[----:B------:R-:W0:Y:S02]  /*14960*/  MUFU.EX2 R13, R13 ;  /* 0x0000000d000d7308 */ /* 0x000e240000000800 */
[----:B0-----:R-:W-:-:S06]  /*14970*/  FADD.FTZ R13, R13, 1 ;  /* 0x3f8000000d0d7421 */ /* 0x001fcc0000010000 */
[----:B------:R-:W0:Y:S01]  /*14980*/  MUFU.RCP R13, R13 ;  /* 0x0000000d000d7308 */ /* 0x000e220000001000 */
[----:B------:R-:W-:-:S05]  /*14990*/  HADD2.F32 R31, -RZ, R63.H0_H0 ;  /* 0x2000003fff1f7230 */ /* 0x000fca0000004100 */
[----:B0-----:R-:W-:Y:S01]  /*149a0*/  FMUL.FTZ R31, R31, R13 ;  /* 0x0000000d1f1f7220 */ /* 0x001fe20000410000 */
[----:B------:R-:W-:-:S04]  /*149b0*/  FADD.FTZ R13, -R13, 1 ;  /* 0x3f8000000d0d7421 */ /* 0x000fc80000010100 */
[----:B------:R-:W-:Y:S01]  /*149c0*/  FFMA.FTZ R13, R0, R13, 1 ;  /* 0x3f800000000d7423 */ /* 0x000fe2000001000d */
[----:B------:R-:W-:-:S03]  /*149d0*/  HADD2.F32 R0, -RZ, R61.H0_H0 ;  /* 0x2000003dff007230 */ /* 0x000fc60000004100 */
[----:B------:R-:W-:Y:S02]  /*149e0*/  FMUL.FTZ R13, R31, R13 ;  /* 0x0000000d1f0d7220 */ /* 0x000fe40000410000 */
[----:B------:R-:W-:Y:S01]  /*149f0*/  FADD.FTZ R0, R0, -UR28 ;  /* 0x8000001c00007e21 */ /* 0x000fe20008010000 */
[----:B------:R-:W-:-:S03]  /*14a00*/  FMUL.FTZ R31, R11, R17 ;  /* 0x000000110b1f7220 */ /* 0x000fc60000410000 */
[----:B------:R-:W-:Y:S01]  /*14a10*/  FMUL.FTZ R0, R0, UR16 ;  /* 0x0000001000007c20 */ /* 0x000fe20008410000 */
[C---:B------:R-:W-:Y:S01]  /*14a20*/  FFMA.FTZ R28, R14.reuse, R17, R28 ;  /* 0x000000110e1c7223 */ /* 0x040fe2000001001c */
[----:B------:R-:W-:Y:S02]  /*14a30*/  FFMA.FTZ R24, R14, R31, R24 ;  /* 0x0000001f0e187223 */ /* 0x000fe40000010018 */
[----:B------:R-:W-:Y:S01]  /*14a40*/  FFMA.FTZ R14, R10, R0, R2 ;  /* 0x000000000a0e7223 */ /* 0x000fe20000010002 */
[----:B------:R-:W-:-:S03]  /*14a50*/  FADD.FTZ R26, R26, R17 ;  /* 0x000000111a1a7221 */ /* 0x000fc60000010000 */
[----:B------:R-:W-:-:S06]  /*14a60*/  FMUL.FTZ R17, R14, -1.4426950216293334961 ;  /* 0xbfb8aa3b0e117820 */ /* 0x000fcc0000410000 */
[----:B------:R-:W0:Y:S02]  /*14a70*/  MUFU.EX2 R17, R17 ;  /* 0x0000001100117308 */ /* 0x000e240000000800 */
[----:B0-----:R-:W-:-:S06]  /*14a80*/  FADD.FTZ R17, R17, 1 ;  /* 0x3f80000011117421 */ /* 0x001fcc0000010000 */
[----:B------:R-:W0:Y:S01]  /*14a90*/  MUFU.RCP R17, R17 ;  /* 0x0000001100117308 */ /* 0x000e220000001000 */
[----:B------:R-:W-:-:S05]  /*14aa0*/  HADD2.F32 R37, -RZ, R45.H0_H0 ;  /* 0x2000002dff257230 */ /* 0x000fca0000004100 */
[----:B------:R-:W-:-:S04]  /*14ab0*/  FADD.FTZ R37, R37, -UR28 ;  /* 0x8000001c25257e21 */ /* 0x000fc80008010000 */
[----:B------:R-:W-:Y:S01]  /*14ac0*/  FMUL.FTZ R37, R37, UR16 ;  /* 0x0000001025257c20 */ /* 0x000fe20008410000 */
[----:B0-----:R-:W-:Y:S01]  /*14ad0*/  FMUL.FTZ R32, R32, R17 ;  /* 0x0000001120207220 */ /* 0x001fe20000410000 */
[----:B------:R-:W-:-:S04]  /*14ae0*/  FADD.FTZ R17, -R17, 1 ;  /* 0x3f80000011117421 */ /* 0x000fc80000010100 */
[----:B------:R-:W-:Y:S01]  /*14af0*/  FFMA.FTZ R17, R14, R17, 1 ;  /* 0x3f8000000e117423 */ /* 0x000fe20000010011 */
[----:B------:R-:W-:Y:S01]  /*14b00*/  FFMA.FTZ R14, R11, R37, R3 ;  /* 0x000000250b0e7223 */ /* 0x000fe20000010003 */
[----:B------:R-:W-:-:S03]  /*14b10*/  FADD.FTZ R30, R31, R30 ;  /* 0x0000001e1f1e7221 */ /* 0x000fc60000010000 */
[----:B------:R-:W-:-:S06]  /*14b20*/  FMUL.FTZ R31, R14, -1.4426950216293334961 ;  /* 0xbfb8aa3b0e1f7820 */ /* 0x000fcc0000410000 */
[----:B------:R-:W0:Y:S02]  /*14b30*/  MUFU.EX2 R31, R31 ;  /* 0x0000001f001f7308 */ /* 0x000e240000000800 */
[----:B0-----:R-:W-:-:S06]  /*14b40*/  FADD.FTZ R31, R31, 1 ;  /* 0x3f8000001f1f7421 */ /* 0x001fcc0000010000 */
[----:B------:R-:W0:Y:S01]  /*14b50*/  MUFU.RCP R31, R31 ;  /* 0x0000001f001f7308 */ /* 0x000e220000001000 */
[----:B------:R-:W-:Y:S01]  /*14b60*/  FADD.FTZ R35, R35, -UR28 ;  /* 0x8000001c23237e21 */ /* 0x000fe20008010000 */
[----:B------:R-:W-:-:S03]  /*14b70*/  FADD.FTZ R27, R27, R25 ;  /* 0x000000191b1b7221 */ /* 0x000fc60000010000 */
[----:B------:R-:W-:Y:S01]  /*14b80*/  FMUL.FTZ R35, R35, UR16 ;  /* 0x0000001023237c20 */ /* 0x000fe20008410000 */
[----:B0-----:R-:W-:Y:S01]  /*14b90*/  FMUL.FTZ R39, R39, R31 ;  /* 0x0000001f27277220 */ /* 0x001fe20000410000 */
[----:B------:R-:W-:-:S04]  /*14ba0*/  FADD.FTZ R31, -R31, 1 ;  /* 0x3f8000001f1f7421 */ /* 0x000fc80000010100 */
[----:B------:R-:W-:Y:S01]  /*14bb0*/  FFMA.FTZ R31, R14, R31, 1 ;  /* 0x3f8000000e1f7423 */ /* 0x000fe2000001001f */
[-C--:B------:R-:W-:Y:S01]  /*14bc0*/  FFMA.FTZ R14, R22, R25.reuse, R29 ;  /* 0x00000019160e7223 */ /* 0x080fe2000001001d */
[----:B------:R-:W-:-:S04]  /*14bd0*/  FMUL.FTZ R25, R10, R25 ;  /* 0x000000190a197220 */ /* 0x000fc80000410000 */
[----:B------:R-:W-:Y:S01]  /*14be0*/  FFMA.FTZ R24, R22, R25, R24 ;  /* 0x0000001916187223 */ /* 0x000fe20000010018 */
[----:B------:R-:W-:-:S04]  /*14bf0*/  FFMA.FTZ R22, R10, R35, R2 ;  /* 0x000000230a167223 */ /* 0x000fc80000010002 */
[----:B------:R-:W-:-:S06]  /*14c00*/  FMUL.FTZ R29, R22, -1.4426950216293334961 ;  /* 0xbfb8aa3b161d7820 */ /* 0x000fcc0000410000 */
[----:B------:R-:W0:Y:S02]  /*14c10*/  MUFU.EX2 R29, R29 ;  /* 0x0000001d001d7308 */ /* 0x000e240000000800 */
[----:B0-----:R-:W-:-:S06]  /*14c20*/  FADD.FTZ R29, R29, 1 ;  /* 0x3f8000001d1d7421 */ /* 0x001fcc0000010000 */
[----:B------:R-:W0:Y:S01]  /*14c30*/  MUFU.RCP R29, R29 ;  /* 0x0000001d001d7308 */ /* 0x000e220000001000 */
[----:B------:R-:W-:Y:S02]  /*14c40*/  HADD2.F32 R38, -RZ, R60.H1_H1 ;  /* 0x3000003cff267230 */ /* 0x000fe40000004100 */
[----:B------:R-:W-:-:S04]  /*14c50*/  FADD.FTZ R33, R33, -UR28 ;  /* 0x8000001c21217e21 */ /* 0x000fc80008010000 */
[----:B------:R-:W-:Y:S01]  /*14c60*/  FMUL.FTZ R33, R33, UR16 ;  /* 0x0000001021217c20 */ /* 0x000fe20008410000 */
[----:B------:R-:W-:Y:S01]  /*14c70*/  FADD.FTZ R30, R30, R25 ;  /* 0x000000191e1e7221 */ /* 0x000fe20000010000 */
        /* <DEDUP_REMOVED lines=8> */
[----:B------:R-:W-:Y:S02]  /*14d00*/  HADD2.F32 R36, -RZ, R60.H0_H0 ;  /* 0x2000003cff247230 */ /* 0x000fe40000004100 */
[----:B------:R-:W-:Y:S01]  /*14d10*/  FMUL.FTZ R39, R39, R31 ;  /* 0x0000001f27277220 */ /* 0x000fe20000410000 */
[----:B------:R-:W-:Y:S02]  /*14d20*/  HADD2.F32 R31, -RZ, R58.H0_H0 ;  /* 0x2000003aff1f7230 */ /* 0x000fe40000004100 */
[----:B------:R-:W-:-:S03]  /*14d30*/  FADD.FTZ R26, R26, R23 ;  /* 0x000000171a1a7221 */ /* 0x000fc60000010000 */
[----:B------:R-:W-:Y:S01]  /*14d40*/  FADD.FTZ R31, R31, -UR28 ;  /* 0x8000001c1f1f7e21 */ /* 0x000fe20008010000 */
[----:B0-----:R-:W-:Y:S01]  /*14d50*/  FMUL.FTZ R36, R36, R25 ;  /* 0x0000001924247220 */ /* 0x001fe20000410000 */
[----:B------:R-:W-:Y:S02]  /*14d60*/  FADD.FTZ R25, -R25, 1 ;  /* 0x3f80000019197421 */ /* 0x000fe40000010100 */
[----:B------:R-:W-:Y:S02]  /*14d70*/  FMUL.FTZ R31, R31, UR16 ;  /* 0x000000101f1f7c20 */ /* 0x000fe40008410000 */
[----:B------:R-:W-:Y:S01]  /*14d80*/  FFMA.FTZ R25, R22, R25, 1 ;  /* 0x3f80000016197423 */ /* 0x000fe20000010019 */
[-C--:B------:R-:W-:Y:S01]  /*14d90*/  FFMA.FTZ R22, R16, R23.reuse, R28 ;  /* 0x0000001710167223 */ /* 0x080fe2000001001c */
[----:B------:R-:W-:-:S04]  /*14da0*/  FMUL.FTZ R23, R11, R23 ;  /* 0x000000170b177220 */ /* 0x000fc80000410000 */
[----:B------:R-:W-:Y:S01]  /*14db0*/  FFMA.FTZ R24, R16, R23, R24 ;  /* 0x0000001710187223 */ /* 0x000fe20000010018 */
[----:B------:R-:W-:Y:S01]  /*14dc0*/  FFMA.FTZ R16, R10, R31, R2 ;  /* 0x0000001f0a107223 */ /* 0x000fe20000010002 */
[----:B------:R-:W-:-:S03]  /*14dd0*/  FMUL.FTZ R36, R36, R25 ;  /* 0x0000001924247220 */ /* 0x000fc60000410000 */
[----:B------:R-:W-:-:S06]  /*14de0*/  FMUL.FTZ R25, R16, -1.4426950216293334961 ;  /* 0xbfb8aa3b10197820 */ /* 0x000fcc0000410000 */
[----:B------:R-:W0:Y:S02]  /*14df0*/  MUFU.EX2 R25, R25 ;  /* 0x0000001900197308 */ /* 0x000e240000000800 */
[----:B0-----:R-:W-:-:S06]  /*14e00*/  FADD.FTZ R25, R25, 1 ;  /* 0x3f80000019197421 */ /* 0x001fcc0000010000 */
[----:B------:R-:W0:Y:S01]  /*14e10*/  MUFU.RCP R25, R25 ;  /* 0x0000001900197308 */ /* 0x000e220000001000 */
[----:B------:R-:W-:Y:S01]  /*14e20*/  FMUL.FTZ R38, R38, R29 ;  /* 0x0000001d26267220 */ /* 0x000fe20000410000 */
[----:B------:R-:W-:Y:S02]  /*14e30*/  HADD2.F32 R29, -RZ, R44.H0_H0 ;  /* 0x2000002cff1d7230 */ /* 0x000fe40000004100 */
[----:B------:R-:W-:-:S03]  /*14e40*/  HADD2.F32 R34, -RZ, R59.H0_H0 ;  /* 0x2000003bff227230 */ /* 0x000fc60000004100 */
        /* <DEDUP_REMOVED lines=11> */
[----:B------:R-:W-:Y:S01]  /*14f00*/  FMUL.FTZ R17, R32, R17 ;  /* 0x0000001120117220 */ /* 0x000fe20000410000 */
[----:B------:R-:W-:-:S05]  /*14f10*/  HADD2.F32 R32, -RZ, R67.H0_H0 ;  /* 0x20000043ff207230 */ /* 0x000fca0000004100 */
[----:B0-----:R-:W-:Y:S01]  /*14f20*/  FMUL.FTZ R32, R32, R25 ;  /* 0x0000001920207220 */ /* 0x001fe20000410000 */
[----:B------:R-:W-:-:S04]  /*14f30*/  FADD.FTZ R25, -R25, 1 ;  /* 0x3f80000019197421 */ /* 0x000fc80000010100 */
[----:B------:R-:W-:-:S04]  /*14f40*/  FFMA.FTZ R25, R16, R25, 1 ;  /* 0x3f80000010197423 */ /* 0x000fc80000010019 */
[----:B------:R-:W-:Y:S01]  /*14f50*/  FMUL.FTZ R32, R32, R25 ;  /* 0x0000001920207220 */ /* 0x000fe20000410000 */
[----:B------:R-:W-:Y:S02]  /*14f60*/  HADD2.F32 R25, -RZ, R56.H1_H1 ;  /* 0x30000038ff197230 */ /* 0x000fe40000004100 */
[----:B------:R-:W-:Y:S01]  /*14f70*/  FADD.FTZ R16, R27, R21 ;  /* 0x000000151b107221 */ /* 0x000fe20000010000 */
[-C--:B------:R-:W-:Y:S02]  /*14f80*/  FFMA.FTZ R14, R19, R21.reuse, R14 ;  /* 0x00000015130e7223 */ /* 0x080fe4000001000e */
[----:B------:R-:W-:Y:S01]  /*14f90*/  FADD.FTZ R25, R25, -UR28 ;  /* 0x8000001c19197e21 */ /* 0x000fe20008010000 */
[----:B------:R-:W-:-:S03]  /*14fa0*/  FMUL.FTZ R21, R10, R21 ;  /* 0x000000150a157220 */ /* 0x000fc60000410000 */
[----:B------:R-:W-:Y:S01]  /*14fb0*/  FMUL.FTZ R27, R25, UR16 ;  /* 0x00000010191b7c20 */ /* 0x000fe20008410000 */
[----:B------:R-:W-:-:S03]  /*14fc0*/  FFMA.FTZ R24, R19, R21, R24 ;  /* 0x0000001513187223 */ /* 0x000fc60000010018 */
[----:B------:R-:W-:-:S04]  /*14fd0*/  FFMA.FTZ R19, R10, R27, R2 ;  /* 0x0000001b0a137223 */ /* 0x000fc80000010002 */
[----:B------:R-:W-:-:S06]  /*14fe0*/  FMUL.FTZ R25, R19, -1.4426950216293334961 ;  /* 0xbfb8aa3b13197820 */ /* 0x000fcc0000410000 */
[----:B------:R-:W0:Y:S02]  /*14ff0*/  MUFU.EX2 R25, R25 ;  /* 0x0000001900197308 */ /* 0x000e240000000800 */
[----:B0-----:R-:W-:-:S06]  /*15000*/  FADD.FTZ R25, R25, 1 ;  /* 0x3f80000019197421 */ /* 0x001fcc0000010000 */
[----:B------:R-:W0:Y:S01]  /*15010*/  MUFU.RCP R25, R25 ;  /* 0x0000001900197308 */ /* 0x000e220000001000 */
[----:B------:R-:W-:Y:S01]  /*15020*/  FADD.FTZ R23, R23, R30 ;  /* 0x0000001e17177221 */ /* 0x000fe20000010000 */
        /* <DEDUP_REMOVED lines=17> */
[----:B------:R-:W-:-:S04]  /*15140*/  FFMA.FTZ R23, R21, R23, 1 ;  /* 0x3f80000015177423 */ /* 0x000fc80000010017 */
[----:B------:R-:W-:Y:S01]  /*15150*/  FMUL.FTZ R28, R28, R23 ;  /* 0x000000171c1c7220 */ /* 0x000fe20000410000 */
[----:B------:R-:W-:-:S05]  /*15160*/  HADD2.F32 R23, -RZ, R55.H0_H0 ;  /* 0x20000037ff177230 */ /* 0x000fca0000004100 */
[----:B------:R-:W-:-:S04]  /*15170*/  FADD.FTZ R23, R23, -UR28 ;  /* 0x8000001c17177e21 */ /* 0x000fc80008010000 */
        /* <DEDUP_REMOVED lines=8> */
[----:B------:R-:W-:Y:S02]  /*15200*/  HADD2.F32 R26, -RZ, R56.H0_H0 ;  /* 0x20000038ff1a7230 */ /* 0x000fe40000004100 */
[----:B------:R-:W-:-:S03]  /*15210*/  FMUL.FTZ R20, R11, R20 ;  /* 0x000000140b147220 */ /* 0x000fc60000410000 */
[----:B0-----:R-:W-:Y:S01]  /*15220*/  FMUL.FTZ R26, R26, R22 ;  /* 0x000000161a1a7220 */ /* 0x001fe20000410000 */
[----:B------:R-:W-:-:S04]  /*15230*/  FADD.FTZ R22, -R22, 1 ;  /* 0x3f80000016167421 */ /* 0x000fc80000010100 */
[----:B------:R-:W-:Y:S01]  /*15240*/  FFMA.FTZ R22, R21, R22, 1 ;  /* 0x3f80000015167423 */ /* 0x000fe20000010016 */
[----:B------:R-:W-:-:S05]  /*15250*/  HADD2.F32 R21, -RZ, R41.H0_H0 ;  /* 0x20000029ff157230 */ /* 0x000fca0000004100 */
[----:B------:R-:W-:Y:S01]  /*15260*/  FADD.FTZ R21, R21, -UR28 ;  /* 0x8000001c15157e21 */ /* 0x000fe20008010000 */
[----:B------:R-:W-:Y:S01]  /*15270*/  FMUL.FTZ R26, R26, R22 ;  /* 0x000000161a1a7220 */ /* 0x000fe20000410000 */
[----:B------:R-:W-:Y:S02]  /*15280*/  FFMA.FTZ R15, R15, R20, R24 ;  /* 0x000000140f0f7223 */ /* 0x000fe40000010018 */
        /* <DEDUP_REMOVED lines=11> */
[----:B------:R-:W-:-:S05]  /*15340*/  HADD2.F32 R19, -RZ, R53.H1_H1 ;  /* 0x30000035ff137230 */ /* 0x000fca0000004100 */
[----:B------:R-:W-:Y:S01]  /*15350*/  FADD.FTZ R19, R19, -UR28 ;  /* 0x8000001c13137e21 */ /* 0x000fe20008010000 */
[----:B------:R-:W-:Y:S01]  /*15360*/  FADD.FTZ R41, R16, R18 ;  /* 0x0000001210297221 */ /* 0x000fe20000010000 */
[-C--:B------:R-:W-:Y:S02]  /*15370*/  FFMA.FTZ R44, R12, R18.reuse, R14 ;  /* 0x000000120c2c7223 */ /* 0x080fe4000001000e */
[----:B------:R-:W-:Y:S01]  /*15380*/  FMUL.FTZ R19, R19, UR16 ;  /* 0x0000001013137c20 */ /* 0x000fe20008410000 */
[----:B------:R-:W-:-:S03]  /*15390*/  FMUL.FTZ R18, R10, R18 ;  /* 0x000000120a127220 */ /* 0x000fc60000410000 */
[----:B------:R-:W-:Y:S01]  /*153a0*/  FFMA.FTZ R14, R10, R19, R2 ;  /* 0x000000130a0e7223 */ /* 0x000fe20000010002 */
[----:B------:R-:W-:-:S03]  /*153b0*/  FFMA.FTZ R12, R12, R18, R15 ;  /* 0x000000120c0c7223 */ /* 0x000fc6000001000f */
[----:B------:R-:W-:-:S06]  /*153c0*/  FMUL.FTZ R15, R14, -1.4426950216293334961 ;  /* 0xbfb8aa3b0e0f7820 */ /* 0x000fcc0000410000 */
[----:B------:R-:W0:Y:S02]  /*153d0*/  MUFU.EX2 R15, R15 ;  /* 0x0000000f000f7308 */ /* 0x000e240000000800 */
[----:B0-----:R-:W-:-:S06]  /*153e0*/  FADD.FTZ R15, R15, 1 ;  /* 0x3f8000000f0f7421 */ /* 0x001fcc0000010000 */
[----:B------:R-:W0:Y:S01]  /*153f0*/  MUFU.RCP R15, R15 ;  /* 0x0000000f000f7308 */ /* 0x000e220000001000 */
[----:B------:R-:W-:Y:S01]  /*15400*/  FMUL.FTZ R24, R24, R21 ;  /* 0x0000001518187220 */ /* 0x000fe20000410000 */
[----:B------:R-:W-:-:S05]  /*15410*/  HADD2.F32 R21, -RZ, R54.H1_H1 ;  /* 0x30000036ff157230 */ /* 0x000fca0000004100 */
[----:B0-----:R-:W-:Y:S01]  /*15420*/  FMUL.FTZ R21, R21, R15 ;  /* 0x0000000f15157220 */ /* 0x001fe20000410000 */
[----:B------:R-:W-:-:S04]  /*15430*/  FADD.FTZ R15, -R15, 1 ;  /* 0x3f8000000f0f7421 */ /* 0x000fc80000010100 */
[----:B------:R-:W-:Y:S01]  /*15440*/  FFMA.FTZ R15, R14, R15, 1 ;  /* 0x3f8000000e0f7423 */ /* 0x000fe2000001000f */
[----:B------:R-:W-:-:S05]  /*15450*/  HADD2.F32 R14, -RZ, R40.H1_H1 ;  /* 0x30000028ff0e7230 */ /* 0x000fca0000004100 */
[----:B------:R-:W-:Y:S01]  /*15460*/  FADD.FTZ R14, R14, -UR28 ;  /* 0x8000001c0e0e7e21 */ /* 0x000fe20008010000 */
[----:B------:R-:W-:-:S03]  /*15470*/  FMUL.FTZ R21, R21, R15 ;  /* 0x0000000f15157220 */ /* 0x000fc60000410000 */
[----:B------:R-:W-:-:S04]  /*15480*/  FMUL.FTZ R15, R14, UR16 ;  /* 0x000000100e0f7c20 */ /* 0x000fc80008410000 */
        /* <DEDUP_REMOVED lines=13> */
[----:B------:R-:W-:-:S03]  /*15560*/  FFMA.FTZ R43, R5, R13, R43 ;  /* 0x0000000d052b7223 */ /* 0x000fc6000001002b */
[----:B------:R-:W-:Y:S01]  /*15570*/  FMUL.FTZ R14, R14, UR16 ;  /* 0x000000100e0e7c20 */ /* 0x000fe20008410000 */
[----:B------:R-:W-:-:S03]  /*15580*/  FFMA.FTZ R12, R5, R45, R12 ;  /* 0x0000002d050c7223 */ /* 0x000fc6000001000c */
[----:B------:R-:W-:Y:S01]  /*15590*/  FFMA.FTZ R5, R10, R14, R2 ;  /* 0x0000000e0a057223 */ /* 0x000fe20000010002 */
[----:B------:R-:W-:-:S03]  /*155a0*/  FADD.FTZ R42, R42, R13 ;  /* 0x0000000d2a2a7221 */ /* 0x000fc60000010000 */
        /* <DEDUP_REMOVED lines=8> */
[----:B------:R-:W-:Y:S01]  /*15630*/  FFMA.FTZ R13, R5, R13, 1 ;  /* 0x3f800000050d7423 */ /* 0x000fe2000001000d */
[----:B------:R-:W-:-:S05]  /*15640*/  HADD2.F32 R5, -RZ, R40.H0_H0 ;  /* 0x20000028ff057230 */ /* 0x000fca0000004100 */
        /* <DEDUP_REMOVED lines=9> */
[----:B--2---:R-:W-:Y:S02]  /*156e0*/  HADD2.F32 R45, -RZ, R7.H0_H0 ;  /* 0x20000007ff2d7230 */ /* 0x004fe40000004100 */
[----:B------:R-:W-:Y:S01]  /*156f0*/  FADD.FTZ R41, R41, R17 ;  /* 0x0000001129297221 */ /* 0x000fe20000010000 */
[----:B------:R-:W-:Y:S01]  /*15700*/  FFMA.FTZ R44, R0, R17, R44 ;  /* 0x00000011002c7223 */ /* 0x000fe2000001002c */
[----:B------:R-:W2:Y:S01]  /*15710*/  LDL.S16 R7, [R1+0x348] ;  /* 0x0003480001077983 */ /* 0x000ea20000100600 */
[----:B0-----:R-:W-:Y:S01]  /*15720*/  FMUL.FTZ R45, R45, R20 ;  /* 0x000000142d2d7220 */ /* 0x001fe20000410000 */
[----:B------:R-:W-:-:S04]  /*15730*/  FADD.FTZ R20, -R20, 1 ;  /* 0x3f80000014147421 */ /* 0x000fc80000010100 */
[----:B------:R-:W-:Y:S01]  /*15740*/  FFMA.FTZ R20, R5, R20, 1 ;  /* 0x3f80000005147423 */ /* 0x000fe20000010014 */
[----:B------:R-:W-:Y:S02]  /*15750*/  HADD2.F32 R5, -RZ, R46.H0_H0 ;  /* 0x2000002eff057230 */ /* 0x000fe40000004100 */
[----:B------:R-:W-:Y:S01]  /*15760*/  FMUL.FTZ R46, R10, R17 ;  /* 0x000000110a2e7220 */ /* 0x000fe20000410000 */
[----:B------:R-:W-:-:S03]  /*15770*/  FMUL.FTZ R20, R45, R20 ;  /* 0x000000142d147220 */ /* 0x000fc60000410000 */
[----:B------:R-:W-:Y:S01]  /*15780*/  FFMA.FTZ R45, R0, R46, R12 ;  /* 0x0000002e002d7223 */ /* 0x000fe2000001000c */
[----:B---3--:R-:W-:Y:S02]  /*15790*/  HADD2.F32 R12, -RZ, R8.H0_H0 ;  /* 0x20000008ff0c7230 */ /* 0x008fe40000004100 */
[----:B------:R-:W3:Y:S01]  /*157a0*/  LDL.S16 R8, [R1+0x350] ;  /* 0x0003500001087983 */ /* 0x000ee20000100600 */
        /* <DEDUP_REMOVED lines=10> */
[----:B----4-:R-:W-:Y:S02]  /*15850*/  HADD2.F32 R0, -RZ, R9.H0_H0 ;  /* 0x20000009ff007230 */ /* 0x010fe40000004100 */
[----:B------:R-:W4:Y:S01]  /*15860*/  LDL.LU.S16 R9, [R1+0x352] ;  /* 0x0003520001097983 */ /* 0x000f220000300600 */
[----:B------:R-:W-:-:S03]  /*15870*/  HADD2.F32 R61, -RZ, R6.H0_H0 ;  /* 0x20000006ff3d7230 */ /* 0x000fc60000004100 */
[----:B------:R-:W4:Y:S01]  /*15880*/  LDL.LU.S16 R6, [R1+0x34a] ;  /* 0x00034a0001067983 */ /* 0x000f220000300600 */
[----:B---3--:R-:W-:-:S03]  /*15890*/  HADD2.F32 R59, -RZ, R8.H0_H0 ;  /* 0x20000008ff3b7230 */ /* 0x008fc60000004100 */
[----:B------:R-:W3:Y:S01]  /*158a0*/  LDL.S16 R8, [R1+0x34c] ;  /* 0x00034c0001087983 */ /* 0x000ee20000100600 */
[----:B--2---:R-:W-:-:S03]  /*158b0*/  HADD2.F32 R67, -RZ, R7.H0_H0 ;  /* 0x20000007ff437230 */ /* 0x004fc60000004100 */
[----:B------:R-:W2:Y:S01]  /*158c0*/  LDL.S16 R7, [R1+0x344] ;  /* 0x0003440001077983 */ /* 0x000ea20000100600 */
[----:B----4-:R-:W-:-:S03]  /*158d0*/  HADD2.F32 R65, -RZ, R9.H0_H0 ;  /* 0x20000009ff417230 */ /* 0x010fc60000004100 */
[----:B------:R-:W4:Y:S01]  /*158e0*/  LDL.LU.S16 R9, [R1+0x346] ;  /* 0x0003460001097983 */ /* 0x000f220000300600 */
[----:B------:R-:W-:-:S03]  /*158f0*/  HADD2.F32 R66, -RZ, R6.H0_H0 ;  /* 0x20000006ff427230 */ /* 0x000fc60000004100 */
[----:B------:R-:W4:Y:S01]  /*15900*/  LDL.S16 R6, [R1+0x340] ;  /* 0x0003400001067983 */ /* 0x000f220000100600 */
[----:B---3--:R-:W-:-:S03]  /*15910*/  HADD2.F32 R64, -RZ, R8.H0_H0 ;  /* 0x20000008ff407230 */ /* 0x008fc60000004100 */
[----:B------:R-:W3:Y:S01]  /*15920*/  LDL.LU.S16 R8, [R1+0x342] ;  /* 0x0003420001087983 */ /* 0x000ee20000300600 */
[----:B--2---:R-:W-:-:S03]  /*15930*/  HADD2.F32 R63, -RZ, R7.H0_H0 ;  /* 0x20000007ff3f7230 */ /* 0x004fc60000004100 */
[----:B------:R-:W2:Y:S01]  /*15940*/  LDL.S16 R7, [R1+0x33c] ;  /* 0x00033c0001077983 */ /* 0x000ea20000100600 */
[----:B----4-:R-:W-:-:S03]  /*15950*/  HADD2.F32 R57, -RZ, R9.H0_H0 ;  /* 0x20000009ff397230 */ /* 0x010fc60000004100 */
[----:B------:R-:W4:Y:S01]  /*15960*/  LDL.LU.S16 R9, [R1+0x33e] ;  /* 0x00033e0001097983 */ /* 0x000f220000300600 */
        /* <DEDUP_REMOVED lines=9> */
[----:B------:R-:W-:Y:S01]  /*15a00*/  FADD.FTZ R61, R61, -UR28 ;  /* 0x8000001c3d3d7e21 */ /* 0x000fe20008010000 */
[----:B------:R-:W-:Y:S02]  /*15a10*/  HADD2.F32 R47, -RZ, R47.H0_H0 ;  /* 0x2000002fff2f7230 */ /* 0x000fe40000004100 */
[----:B------:R-:W-:Y:S01]  /*15a20*/  FADD.FTZ R42, R42, R39 ;  /* 0x000000272a2a7221 */ /* 0x000fe20000010000 */
[-C--:B------:R-:W-:Y:S01]  /*15a30*/  FFMA.FTZ R43, R37, R39.reuse, R43 ;  /* 0x00000027252b7223 */ /* 0x080fe2000001002b */
[----:B------:R-:W-:Y:S01]  /*15a40*/  FMUL.FTZ R39, R11, R39 ;  /* 0x000000270b277220 */ /* 0x000fe20000410000 */
[----:B------:R-:W-:Y:S01]  /*15a50*/  FMUL.FTZ R61, R61, UR16 ;  /* 0x000000103d3d7c20 */ /* 0x000fe20008410000 */
[----:B------:R-:W-:Y:S02]  /*15a60*/  HADD2.F32 R62, -RZ, R6.H0_H0 ;  /* 0x20000006ff3e7230 */ /* 0x000fe40000004100 */
[----:B------:R-:W-:Y:S01]  /*15a70*/  FFMA.FTZ R45, R37, R39, R45 ;  /* 0x00000027252d7223 */ /* 0x000fe2000001002d */
[----:B------:R-:W4:Y:S01]  /*15a80*/  LDL.S16 R6, [R1+0x338] ;  /* 0x0003380001067983 */ /* 0x000f220000100600 */
        /* <DEDUP_REMOVED lines=8> */
[----:B------:R-:W-:-:S04]  /*15b10*/  FADD.FTZ R59, R59, -UR28 ;  /* 0x8000001c3b3b7e21 */ /* 0x000fc80008010000 */
[----:B------:R-:W-:Y:S01]  /*15b20*/  FMUL.FTZ R59, R59, UR16 ;  /* 0x000000103b3b7c20 */ /* 0x000fe20008410000 */
[----:B------:R-:W-:Y:S01]  /*15b30*/  FADD.FTZ R40, R39, R40 ;  /* 0x0000002827287221 */ /* 0x000fe20000010000 */
[----:B0-----:R-:W-:Y:S01]  /*15b40*/  FMUL.FTZ R67, R67, R46 ;  /* 0x0000002e43437220 */ /* 0x001fe20000410000 */
[----:B------:R-:W-:-:S04]  /*15b50*/  FADD.FTZ R46, -R46, 1 ;  /* 0x3f8000002e2e7421 */ /* 0x000fc80000010100 */
[----:B------:R-:W-:Y:S01]  /*15b60*/  FFMA.FTZ R46, R37, R46, 1 ;  /* 0x3f800000252e7423 */ /* 0x000fe2000001002e */
[----:B------:R-:W-:Y:S01]  /*15b70*/  FFMA.FTZ R37, R11, R59, R3 ;  /* 0x0000003b0b257223 */ /* 0x000fe20000010003 */
[----:B---3--:R-:W-:Y:S02]  /*15b80*/  HADD2.F32 R60, -RZ, R8.H0_H0 ;  /* 0x20000008ff3c7230 */ /* 0x008fe40000004100 */
[----:B------:R-:W3:Y:S01]  /*15b90*/  LDL.LU.S16 R8, [R1+0x33a] ;  /* 0x00033a0001087983 */ /* 0x000ee20000300600 */
[----:B--2---:R-:W-:-:S03]  /*15ba0*/  HADD2.F32 R55, -RZ, R7.H0_H0 ;  /* 0x20000007ff377230 */ /* 0x004fc60000004100 */
[----:B------:R-:W2:Y:S01]  /*15bb0*/  LDL.S16 R7, [R1+0x334] ;  /* 0x0003340001077983 */ /* 0x000ea20000100600 */
[----:B------:R-:W-:-:S06]  /*15bc0*/  FMUL.FTZ R39, R37, -1.4426950216293334961 ;  /* 0xbfb8aa3b25277820 */ /* 0x000fcc0000410000 */
[----:B------:R-:W0:Y:S02]  /*15bd0*/  MUFU.EX2 R39, R39 ;  /* 0x0000002700277308 */ /* 0x000e240000000800 */
[----:B0-----:R-:W-:-:S06]  /*15be0*/  FADD.FTZ R39, R39, 1 ;  /* 0x3f80000027277421 */ /* 0x001fcc0000010000 */
[----:B------:R-:W0:Y:S01]  /*15bf0*/  MUFU.RCP R39, R39 ;  /* 0x0000002700277308 */ /* 0x000e220000001000 */
[----:B------:R-:W-:Y:S01]  /*15c00*/  FADD.FTZ R66, R66, -UR28 ;  /* 0x8000001c42427e21 */ /* 0x000fe20008010000 */
[----:B------:R-:W-:Y:S01]  /*15c10*/  FADD.FTZ R41, R41, R38 ;  /* 0x0000002629297221 */ /* 0x000fe20000010000 */
[-C--:B------:R-:W-:Y:S01]  /*15c20*/  FFMA.FTZ R44, R35, R38.reuse, R44 ;  /* 0x00000026232c7223 */ /* 0x080fe2000001002c */
[----:B------:R-:W-:Y:S01]  /*15c30*/  FMUL.FTZ R38, R10, R38 ;  /* 0x000000260a267220 */ /* 0x000fe20000410000 */
[----:B------:R-:W-:-:S03]  /*15c40*/  FMUL.FTZ R66, R66, UR16 ;  /* 0x0000001042427c20 */ /* 0x000fc60008410000 */
[----:B------:R-:W-:Y:S01]  /*15c50*/  FFMA.FTZ R45, R35, R38, R45 ;  /* 0x00000026232d7223 */ /* 0x000fe2000001002d */
[----:B------:R-:W-:Y:S01]  /*15c60*/  FFMA.FTZ R35, R10, R66, R2 ;  /* 0x000000420a237223 */ /* 0x000fe20000010002 */
[----:B0-----:R-:W-:Y:S01]  /*15c70*/  FMUL.FTZ R65, R65, R39 ;  /* 0x0000002741417220 */ /* 0x001fe20000410000 */
[----:B------:R-:W-:-:S04]  /*15c80*/  FADD.FTZ R39, -R39, 1 ;  /* 0x3f80000027277421 */ /* 0x000fc80000010100 */
[----:B------:R-:W-:Y:S01]  /*15c90*/  FFMA.FTZ R39, R37, R39, 1 ;  /* 0x3f80000025277423 */ /* 0x000fe20000010027 */
[----:B------:R-:W-:Y:S01]  /*15ca0*/  FMUL.FTZ R37, R35, -1.4426950216293334961 ;  /* 0xbfb8aa3b23257820 */ /* 0x000fe20000410000 */
[----:B----4-:R-:W-:Y:S02]  /*15cb0*/  HADD2.F32 R53, -RZ, R9.H0_H0 ;  /* 0x20000009ff357230 */ /* 0x010fe40000004100 */
[----:B------:R-:W4:Y:S03]  /*15cc0*/  LDL.LU.S16 R9, [R1+0x336] ;  /* 0x0003360001097983 */ /* 0x000f260000300600 */
        /* <DEDUP_REMOVED lines=36> */
[----:B------:R-:W0:Y:S01]  /*15f10*/  MUFU.EX2 R35, R35 ;  /* 0x0000002300237308 */ /* 0x000e220000000800 */
[----:B------:R-:W-:Y:S02]  /*15f20*/  HADD2.F32 R56, -RZ, R6.H0_H0 ;  /* 0x20000006ff387230 */ /* 0x000fe40000004100 */
[----:B------:R-:W-:Y:S01]  /*15f30*/  FADD.FTZ R41, R41, R34 ;  /* 0x0000002229297221 */ /* 0x000fe20000010000 */
[-C--:B------:R-:W-:Y:S01]  /*15f40*/  FFMA.FTZ R44, R31, R34.reuse, R44 ;  /* 0x000000221f2c7223 */ /* 0x080fe2000001002c */
[----:B---3--:R-:W-:Y:S02]  /*15f50*/  HADD2.F32 R52, -RZ, R8.H0_H0 ;  /* 0x20000008ff347230 */ /* 0x008fe40000004100 */
[----:B0-----:R-:W-:Y:S01]  /*15f60*/  FADD.FTZ R35, R35, 1 ;  /* 0x3f80000023237421 */ /* 0x001fe20000010000 */
[----:B------:R-:W3:Y:S01]  /*15f70*/  LDL.S16 R8, [R1+0x328] ;  /* 0x0003280001087983 */ /* 0x000ee20000100600 */
[----:B--2---:R-:W-:Y:S02]  /*15f80*/  HADD2.F32 R58, -RZ, R7.H0_H0 ;  /* 0x20000007ff3a7230 */ /* 0x004fe40000004100 */
[----:B------:R-:W-:Y:S01]  /*15f90*/  FADD.FTZ R56, R56, -UR28 ;  /* 0x8000001c38387e21 */ /* 0x000fe20008010000 */
[----:B------:R-:W-:Y:S01]  /*15fa0*/  FMUL.FTZ R34, R10, R34 ;  /* 0x000000220a227220 */ /* 0x000fe20000410000 */
[----:B------:R-:W0:Y:S01]  /*15fb0*/  MUFU.RCP R35, R35 ;  /* 0x0000002300237308 */ /* 0x000e220000001000 */
[----:B------:R-:W-:Y:S01]  /*15fc0*/  FADD.FTZ R52, R52, -UR28 ;  /* 0x8000001c34347e21 */ /* 0x000fe20008010000 */
[----:B------:R-:W-:Y:S01]  /*15fd0*/  FMUL.FTZ R56, R56, UR16 ;  /* 0x0000001038387c20 */ /* 0x000fe20008410000 */
[----:B------:R-:W-:Y:S01]  /*15fe0*/  FFMA.FTZ R45, R31, R34, R45 ;  /* 0x000000221f2d7223 */ /* 0x000fe2000001002d */
[----:B------:R-:W-:-:S02]  /*15ff0*/  HADD2.F32 R51, -RZ, R51.H0_H0 ;  /* 0x20000033ff337230 */ /* 0x000fc40000004100 */
[----:B------:R-:W-:Y:S01]  /*16000*/  FADD.FTZ R42, R42, R32 ;  /* 0x000000202a2a7221 */ /* 0x000fe20000010000 */
[----:B------:R-:W-:Y:S01]  /*16010*/  FFMA.FTZ R31, R10, R56, R2 ;  /* 0x000000380a1f7223 */ /* 0x000fe20000010002 */
[----:B------:R-:W2:Y:S01]  /*16020*/  LDL.S16 R7, [R1+0x324] ;  /* 0x0003240001077983 */ /* 0x000ea20000100600 */
[----:B------:R-:W-:Y:S02]  /*16030*/  HADD2.F32 R50, -RZ, R50.H0_H0 ;  /* 0x20000032ff327230 */ /* 0x000fe40000004100 */
[----:B------:R-:W-:Y:S01]  /*16040*/  HADD2.F32 R49, -RZ, R49.H0_H0 ;  /* 0x20000031ff317230 */ /* 0x000fe20000004100 */
[----:B------:R-:W2:Y:S01]  /*16050*/  LDL.LU.S16 R6, [R1+0x326] ;  /* 0x0003260001067983 */ /* 0x000ea20000300600 */
[----:B0-----:R-:W-:Y:S01]  /*16060*/  FMUL.FTZ R53, R53, R35 ;  /* 0x0000002335357220 */ /* 0x001fe20000410000 */
[----:B------:R-:W-:-:S04]  /*16070*/  FADD.FTZ R35, -R35, 1 ;  /* 0x3f80000023237421 */ /* 0x000fc80000010100 */
[----:B------:R-:W-:Y:S01]  /*16080*/  FFMA.FTZ R35, R33, R35, 1 ;  /* 0x3f80000021237423 */ /* 0x000fe20000010023 */
        /* <DEDUP_REMOVED lines=14> */
[----:B----4-:R-:W-:Y:S02]  /*16170*/  HADD2.F32 R54, -RZ, R9.H0_H0 ;  /* 0x20000009ff367230 */ /* 0x010fe40000004100 */
[----:B------:R-:W-:Y:S01]  /*16180*/  FADD.FTZ R51, R51, -UR28 ;  /* 0x8000001c33337e21 */ /* 0x000fe20008010000 */
[----:B------:R-:W4:Y:S03]  /*16190*/  LDL.LU.S16 R9, [R1+0x32a] ;  /* 0x00032a0001097983 */ /* 0x000f260000300600 */
[----:B------:R-:W-:Y:S01]  /*161a0*/  FMUL.FTZ R51, R51, UR16 ;  /* 0x0000001033337c20 */ /* 0x000fe20008410000 */
[----:B0-----:R-:W-:Y:S01]  /*161b0*/  FMUL.FTZ R54, R54, R33 ;  /* 0x0000002136367220 */ /* 0x001fe20000410000 */
[----:B------:R-:W-:-:S04]  /*161c0*/  FADD.FTZ R33, -R33, 1 ;  /* 0x3f80000021217421 */ /* 0x000fc80000010100 */
        /* <DEDUP_REMOVED lines=26> */
[----:B---3--:R-:W-:Y:S02]  /*16370*/  HADD2.F32 R33, -RZ, R8.H0_H0 ;  /* 0x20000008ff217230 */ /* 0x008fe40000004100 */
[----:B------:R-:W3:Y:S01]  /*16380*/  LDL.S16 R8, [R1+0x320] ;  /* 0x0003200001087983 */ /* 0x000ee20000100600 */
[----:B------:R-:W-:-:S04]  /*16390*/  FADD.FTZ R40, R40, R38 ;  /* 0x0000002628287221 */ /* 0x000fc80000010000 */
[----:B------:R-:W-:Y:S01]  /*163a0*/  FADD.FTZ R40, R36, R40 ;  /* 0x0000002824287221 */ /* 0x000fe20000010000 */
[----:B--2---:R-:W-:Y:S02]  /*163b0*/  HADD2.F32 R43, -RZ, R7.H0_H0 ;  /* 0x20000007ff2b7230 */ /* 0x004fe40000004100 */
[----:B------:R-:W2:Y:S01]  /*163c0*/  LDL.S16 R7, [R1+0x318] ;  /* 0x0003180001077983 */ /* 0x000ea20000100600 */
[----:B------:R-:W-:-:S04]  /*163d0*/  FADD.FTZ R40, R40, R34 ;  /* 0x0000002228287221 */ /* 0x000fc80000010000 */
[----:B------:R-:W-:Y:S01]  /*163e0*/  FADD.FTZ R32, R32, R40 ;  /* 0x0000002820207221 */ /* 0x000fe20000010000 */
[----:B------:R-:W-:Y:S01]  /*163f0*/  FMUL.FTZ R65, R65, R39 ;  /* 0x0000002741417220 */ /* 0x000fe20000410000 */
[----:B------:R-:W-:Y:S02]  /*16400*/  HADD2.F32 R39, -RZ, R6.H0_H0 ;  /* 0x20000006ff277230 */ /* 0x000fe40000004100 */
[----:B------:R-:W2:Y:S01]  /*16410*/  LDL.LU.S16 R6, [R1+0x31a] ;  /* 0x00031a0001067983 */ /* 0x000ea20000300600 */
[----:B----4-:R-:W-:-:S03]  /*16420*/  HADD2.F32 R40, -RZ, R9.H0_H0 ;  /* 0x20000009ff287230 */ /* 0x010fc60000004100 */
[----:B------:R-:W4:Y:S01]  /*16430*/  LDL.LU.S16 R9, [R1+0x322] ;  /* 0x0003220001097983 */ /* 0x000f220000300600 */
[----:B------:R-:W-:Y:S01]  /*16440*/  FMUL.FTZ R57, R57, R37 ;  /* 0x0000002539397220 */ /* 0x000fe20000410000 */
[----:B---3--:R-:W-:Y:S02]  /*16450*/  HADD2.F32 R37, -RZ, R8.H0_H0 ;  /* 0x20000008ff257230 */ /* 0x008fe40000004100 */
[----:B------:R-:W3:Y:S01]  /*16460*/  LDL.S16 R8, [R1+0x314] ;  /* 0x0003140001087983 */ /* 0x000ee20000100600 */
[----:B--2---:R-:W-:-:S03]  /*16470*/  HADD2.F32 R38, -RZ, R7.H0_H0 ;  /* 0x20000007ff267230 */ /* 0x004fc60000004100 */
[----:B------:R-:W2:Y:S01]  /*16480*/  LDL.S16 R7, [R1+0x310] ;  /* 0x0003100001077983 */ /* 0x000ea20000100600 */
[----:B------:R-:W-:Y:S01]  /*16490*/  FMUL.FTZ R53, R53, R35 ;  /* 0x0000002335357220 */ /* 0x000fe20000410000 */
[----:B------:R-:W-:Y:S02]  /*164a0*/  HADD2.F32 R36, -RZ, R6.H0_H0 ;  /* 0x20000006ff247230 */ /* 0x000fe40000004100 */
[----:B------:R-:W2:Y:S01]  /*164b0*/  LDL.LU.S16 R6, [R1+0x312] ;  /* 0x0003120001067983 */ /* 0x000ea20000300600 */
[----:B------:R-:W-:Y:S01]  /*164c0*/  FADD.FTZ R33, R33, -UR28 ;  /* 0x8000001c21217e21 */ /* 0x000fe20008010000 */
[----:B------:R-:W-:Y:S01]  /*164d0*/  FADD.FTZ R41, R41, R30 ;  /* 0x0000001e29297221 */ /* 0x000fe20000010000 */
[-C--:B------:R-:W-:Y:S01]  /*164e0*/  FFMA.FTZ R29, R27, R30.reuse, R44 ;  /* 0x0000001e1b1d7223 */ /* 0x080fe2000001002c */
[----:B------:R-:W-:Y:S01]  /*164f0*/  FMUL.FTZ R30, R10, R30 ;  /* 0x0000001e0a1e7220 */ /* 0x000fe20000410000 */
[----:B----4-:R-:W-:Y:S02]  /*16500*/  HADD2.F32 R35, -RZ, R9.H0_H0 ;  /* 0x20000009ff237230 */ /* 0x010fe40000004100 */
[----:B------:R-:W4:Y:S01]  /*16510*/  LDL.LU.S16 R9, [R1+0x316] ;  /* 0x0003160001097983 */ /* 0x000f220000300600 */
[----:B------:R-:W-:Y:S01]  /*16520*/  FMUL.FTZ R44, R33, UR16 ;  /* 0x00000010212c7c20 */ /* 0x000fe20008410000 */
[----:B------:R-:W-:-:S03]  /*16530*/  FFMA.FTZ R45, R27, R30, R45 ;  /* 0x0000001e1b2d7223 */ /* 0x000fc6000001002d */
[----:B------:R-:W-:-:S04]  /*16540*/  FFMA.FTZ R27, R10, R44, R2 ;  /* 0x0000002c0a1b7223 */ /* 0x000fc80000010002 */
        /* <DEDUP_REMOVED lines=15> */
[----:B---3--:R-:W-:Y:S02]  /*16640*/  HADD2.F32 R34, -RZ, R8.H0_H0 ;  /* 0x20000008ff227230 */ /* 0x008fe40000004100 */
[----:B------:R-:W3:Y:S01]  /*16650*/  LDL.S16 R8, [R1+0x30c] ;  /* 0x00030c0001087983 */ /* 0x000ee20000100600 */
[----:B0-----:R-:W-:Y:S01]  /*16660*/  FMUL.FTZ R39, R39, R30 ;  /* 0x0000001e27277220 */ /* 0x001fe20000410000 */
[----:B------:R-:W-:Y:S01]  /*16670*/  FADD.FTZ R30, -R30, 1 ;  /* 0x3f8000001e1e7421 */ /* 0x000fe20000010100 */
[----:B------:R-:W-:-:S03]  /*16680*/  FADD.FTZ R37, R37, -UR28 ;  /* 0x8000001c25257e21 */ /* 0x000fc60008010000 */
[----:B------:R-:W-:Y:S01]  /*16690*/  FFMA.FTZ R30, R27, R30, 1 ;  /* 0x3f8000001b1e7423 */ /* 0x000fe2000001001e */
[----:B------:R-:W-:-:S03]  /*166a0*/  FMUL.FTZ R37, R37, UR16 ;  /* 0x0000001025257c20 */ /* 0x000fc60008410000 */
[----:B------:R-:W-:Y:S01]  /*166b0*/  FMUL.FTZ R39, R39, R30 ;  /* 0x0000001e27277220 */ /* 0x000fe20000410000 */
[----:B------:R-:W-:Y:S01]  /*166c0*/  FFMA.FTZ R30, R10, R37, R2 ;  /* 0x000000250a1e7223 */ /* 0x000fe20000010002 */
[----:B------:R-:W-:-:S03]  /*166d0*/  FFMA.FTZ R27, R25, R28, R31 ;  /* 0x0000001c191b7223 */ /* 0x000fc6000001001f */
[----:B------:R-:W-:-:S06]  /*166e0*/  FMUL.FTZ R31, R30, -1.4426950216293334961 ;  /* 0xbfb8aa3b1e1f7820 */ /* 0x000fcc0000410000 */
[----:B------:R-:W0:Y:S02]  /*166f0*/  MUFU.EX2 R31, R31 ;  /* 0x0000001f001f7308 */ /* 0x000e240000000800 */
[----:B0-----:R-:W-:-:S06]  /*16700*/  FADD.FTZ R31, R31, 1 ;  /* 0x3f8000001f1f7421 */ /* 0x001fcc0000010000 */
[----:B------:R-:W0:Y:S01]  /*16710*/  MUFU.RCP R31, R31 ;  /* 0x0000001f001f7308 */ /* 0x000e220000001000 */
[----:B------:R-:W-:Y:S01]  /*16720*/  FADD.FTZ R35, R35, -UR28 ;  /* 0x8000001c23237e21 */ /* 0x000fe20008010000 */
[----:B------:R-:W-:Y:S01]  /*16730*/  FADD.FTZ R42, R42, R28 ;  /* 0x0000001c2a2a7221 */ /* 0x000fe20000010000 */
[----:B------:R-:W-:Y:S02]  /*16740*/  FMUL.FTZ R28, R11, R28 ;  /* 0x0000001c0b1c7220 */ /* 0x000fe40000410000 */
[----:B------:R-:W-:Y:S02]  /*16750*/  FMUL.FTZ R35, R35, UR16 ;  /* 0x0000001023237c20 */ /* 0x000fe40008410000 */
[----:B------:R-:W-:Y:S01]  /*16760*/  FFMA.FTZ R25, R25, R28, R45 ;  /* 0x0000001c19197223 */ /* 0x000fe2000001002d */
[----:B------:R-:W-:Y:S01]  /*16770*/  FADD.FTZ R32, R28, R32 ;  /* 0x000000201c207221 */ /* 0x000fe20000010000 */
[----:B------:R-:W-:Y:S01]  /*16780*/  FFMA.FTZ R28, R11, R35, R3 ;  /* 0x000000230b1c7223 */ /* 0x000fe20000010003 */
[----:B0-----:R-:W-:Y:S01]  /*16790*/  FMUL.FTZ R38, R38, R31 ;  /* 0x0000001f26267220 */ /* 0x001fe20000410000 */
[----:B------:R-:W-:-:S04]  /*167a0*/  FADD.FTZ R31, -R31, 1 ;  /* 0x3f8000001f1f7421 */ /* 0x000fc80000010100 */
[----:B------:R-:W-:Y:S01]  /*167b0*/  FFMA.FTZ R31, R30, R31, 1 ;  /* 0x3f8000001e1f7423 */ /* 0x000fe2000001001f */
[----:B------:R-:W-:-:S06]  /*167c0*/  FMUL.FTZ R30, R28, -1.4426950216293334961 ;  /* 0xbfb8aa3b1c1e7820 */ /* 0x000fcc0000410000 */
[----:B------:R-:W0:Y:S01]  /*167d0*/  MUFU.EX2 R30, R30 ;  /* 0x0000001e001e7308 */ /* 0x000e220000000800 */
[----:B------:R-:W-:Y:S01]  /*167e0*/  FMUL.FTZ R43, R43, R33 ;  /* 0x000000212b2b7220 */ /* 0x000fe20000410000 */
[----:B0-----:R-:W-:-:S06]  /*167f0*/  FADD.FTZ R30, R30, 1 ;  /* 0x3f8000001e1e7421 */ /* 0x001fcc0000010000 */
[----:B------:R-:W0:Y:S01]  /*16800*/  MUFU.RCP R30, R30 ;  /* 0x0000001e001e7308 */ /* 0x000e220000001000 */
[----:B--2---:R-:W-:Y:S02]  /*16810*/  HADD2.F32 R33, -RZ, R7.H0_H0 ;  /* 0x20000007ff217230 */ /* 0x004fe40000004100 */
[----:B------:R-:W2:Y:S01]  /*16820*/  LDL.S16 R7, [R1+0x308] ;  /* 0x0003080001077983 */ /* 0x000ea20000100600 */
[----:B------:R-:W-:Y:S01]  /*16830*/  FADD.FTZ R34, R34, -UR28 ;  /* 0x8000001c22227e21 */ /* 0x000fe20008010000 */
[----:B------:R-:W-:Y:S01]  /*16840*/  FMUL.FTZ R67, R67, R46 ;  /* 0x0000002e43437220 */ /* 0x000fe20000410000 */
[----:B------:R-:W-:Y:S01]  /*16850*/  FADD.FTZ R45, R41, R26 ;  /* 0x0000001a292d7221 */ /* 0x000fe20000010000 */
[-C--:B------:R-:W-:Y:S01]  /*16860*/  FFMA.FTZ R46, R23, R26.reuse, R29 ;  /* 0x0000001a172e7223 */ /* 0x080fe2000001001d */
[----:B------:R-:W-:Y:S01]  /*16870*/  FMUL.FTZ R26, R10, R26 ;  /* 0x0000001a0a1a7220 */ /* 0x000fe20000410000 */
[----:B------:R-:W-:Y:S01]  /*16880*/  FMUL.FTZ R34, R34, UR16 ;  /* 0x0000001022227c20 */ /* 0x000fe20008410000 */
[----:B------:R-:W-:-:S02]  /*16890*/  FMUL.FTZ R38, R38, R31 ;  /* 0x0000001f26267220 */ /* 0x000fc40000410000 */
[----:B------:R-:W-:Y:S01]  /*168a0*/  FFMA.FTZ R25, R23, R26, R25 ;  /* 0x0000001a17197223 */ /* 0x000fe20000010019 */
[----:B------:R-:W-:Y:S01]  /*168b0*/  FFMA.FTZ R23, R10, R34, R2 ;  /* 0x000000220a177223 */ /* 0x000fe20000010002 */
[----:B0-----:R-:W-:Y:S01]  /*168c0*/  FMUL.FTZ R36, R36, R30 ;  /* 0x0000001e24247220 */ /* 0x001fe20000410000 */
[----:B------:R-:W-:Y:S01]  /*168d0*/  FADD.FTZ R30, -R30, 1 ;  /* 0x3f8000001e1e7421 */ /* 0x000fe20000010100 */
[----:B----4-:R-:W-:Y:S02]  /*168e0*/  HADD2.F32 R31, -RZ, R9.H0_H0 ;  /* 0x20000009ff1f7230 */ /* 0x010fe40000004100 */
[----:B------:R-:W4:Y:S01]  /*168f0*/  LDL.LU.S16 R9, [R1+0x30e] ;  /* 0x00030e0001097983 */ /* 0x000f220000300600 */
[----:B------:R-:W-:Y:S01]  /*16900*/  FFMA.FTZ R30, R28, R30, 1 ;  /* 0x3f8000001c1e7423 */ /* 0x000fe2000001001e */
[----:B------:R-:W-:-:S06]  /*16910*/  FMUL.FTZ R28, R23, -1.4426950216293334961 ;  /* 0xbfb8aa3b171c7820 */ /* 0x000fcc0000410000 */
[----:B------:R-:W0:Y:S02]  /*16920*/  MUFU.EX2 R28, R28 ;  /* 0x0000001c001c7308 */ /* 0x000e240000000800 */
[----:B0-----:R-:W-:-:S06]  /*16930*/  FADD.FTZ R28, R28, 1 ;  /* 0x3f8000001c1c7421 */ /* 0x001fcc0000010000 */
[----:B------:R-:W0:Y:S02]  /*16940*/  MUFU.RCP R28, R28 ;  /* 0x0000001c001c7308 */ /* 0x000e240000001000 */
[----:B0-----:R-:W-:Y:S01]  /*16950*/  FMUL.FTZ R33, R33, R28 ;  /* 0x0000001c21217220 */ /* 0x001fe20000410000 */
[----:B------:R-:W-:-:S04]  /*16960*/  FADD.FTZ R28, -R28, 1 ;  /* 0x3f8000001c1c7421 */ /* 0x000fc80000010100 */
[----:B------:R-:W-:Y:S01]  /*16970*/  FFMA.FTZ R28, R23, R28, 1 ;  /* 0x3f800000171c7423 */ /* 0x000fe2000001001c */
[----:B------:R-:W-:Y:S01]  /*16980*/  FADD.FTZ R23, R32, R26 ;  /* 0x0000001a20177221 */ /* 0x000fe20000010000 */
[----:B------:R-:W-:Y:S02]  /*16990*/  HADD2.F32 R32, -RZ, R6.H0_H0 ;  /* 0x20000006ff207230 */ /* 0x000fe40000004100 */
[----:B------:R-:W4:Y:S01]  /*169a0*/  LDL.LU.S16 R6, [R1+0x30a] ;  /* 0x00030a0001067983 */ /* 0x000f220000300600 */
[----:B------:R-:W-:Y:S01]  /*169b0*/  FMUL.FTZ R36, R36, R30 ;  /* 0x0000001e24247220 */ /* 0x000fe20000410000 */
[----:B---3--:R-:W-:Y:S02]  /*169c0*/  HADD2.F32 R30, -RZ, R8.H0_H0 ;  /* 0x20000008ff1e7230 */ /* 0x008fe40000004100 */
[----:B------:R-:W3:Y:S01]  /*169d0*/  LDL.S16 R8, [R1+0x300] ;  /* 0x0003000001087983 */ /* 0x000ee20000100600 */
[----:B------:R-:W-:-:S04]  /*169e0*/  FADD.FTZ R31, R31, -UR28 ;  /* 0x8000001c1f1f7e21 */ /* 0x000fc80008010000 */
[----:B------:R-:W-:Y:S01]  /*169f0*/  FMUL.FTZ R31, R31, UR16 ;  /* 0x000000101f1f7c20 */ /* 0x000fe20008410000 */
[----:B------:R-:W-:-:S03]  /*16a00*/  FMUL.FTZ R33, R33, R28 ;  /* 0x0000001c21217220 */ /* 0x000fc60000410000 */
[----:B------:R-:W-:Y:S01]  /*16a10*/  FFMA.FTZ R26, R11, R31, R3 ;  /* 0x0000001f0b1a7223 */ /* 0x000fe20000010003 */
[----:B------:R-:W-:-:S03]  /*16a20*/  FADD.FTZ R41, R42, R24 ;  /* 0x000000182a297221 */ /* 0x000fc60000010000 */
[----:B------:R-:W-:Y:S01]  /*16a30*/  FMUL.FTZ R28, R26, -1.4426950216293334961 ;  /* 0xbfb8aa3b1a1c7820 */ /* 0x000fe20000410000 */
[----:B------:R-:W-:-:S05]  /*16a40*/  FFMA.FTZ R42, R22, R24, R27 ;  /* 0x00000018162a7223 */ /* 0x000fca000001001b */
[----:B------:R-:W0:Y:S02]  /*16a50*/  MUFU.EX2 R28, R28 ;  /* 0x0000001c001c7308 */ /* 0x000e240000000800 */
[----:B0-----:R-:W-:-:S06]  /*16a60*/  FADD.FTZ R28, R28, 1 ;  /* 0x3f8000001c1c7421 */ /* 0x001fcc0000010000 */
[----:B------:R-:W0:Y:S01]  /*16a70*/  MUFU.RCP R28, R28 ;  /* 0x0000001c001c7308 */ /* 0x000e220000001000 */
[----:B------:R-:W-:Y:S01]  /*16a80*/  FADD.FTZ R30, R30, -UR28 ;  /* 0x8000001c1e1e7e21 */ /* 0x000fe20008010000 */
[----:B------:R-:W-:-:S03]  /*16a90*/  FMUL.FTZ R24, R11, R24 ;  /* 0x000000180b187220 */ /* 0x000fc60000410000 */
[----:B------:R-:W-:Y:S01]  /*16aa0*/  FMUL.FTZ R30, R30, UR16 ;  /* 0x000000101e1e7c20 */ /* 0x000fe20008410000 */
[----:B--2---:R-:W-:Y:S02]  /*16ab0*/  HADD2.F32 R29, -RZ, R7.H0_H0 ;  /* 0x20000007ff1d7230 */ /* 0x004fe40000004100 */
[----:B------:R-:W2:Y:S01]  /*16ac0*/  LDL.S16 R7, [R1+0x2fc] ;  /* 0x0002fc0001077983 */ /* 0x000ea20000100600 */
[----:B----4-:R-:W-:-:S03]  /*16ad0*/  HADD2.F32 R27, -RZ, R9.H0_H0 ;  /* 0x20000009ff1b7230 */ /* 0x010fc60000004100 */
[----:B------:R-:W4:Y:S01]  /*16ae0*/  LDL.LU.S16 R9, [R1+0x302] ;  /* 0x0003020001097983 */ /* 0x000f220000300600 */
[----:B0-----:R-:W-:Y:S01]  /*16af0*/  FMUL.FTZ R32, R32, R28 ;  /* 0x0000001c20207220 */ /* 0x001fe20000410000 */
[----:B------:R-:W-:Y:S01]  /*16b00*/  FADD.FTZ R28, -R28, 1 ;  /* 0x3f8000001c1c7421 */ /* 0x000fe20000010100 */
[----:B------:R-:W-:Y:S01]  /*16b10*/  FFMA.FTZ R22, R22, R24, R25 ;  /* 0x0000001816167223 */ /* 0x000fe20000010019 */
[----:B------:R-:W-:Y:S02]  /*16b20*/  FFMA.FTZ R25, R10, R30, R2 ;  /* 0x0000001e0a197223 */ /* 0x000fe40000010002 */
[----:B------:R-:W-:Y:S02]  /*16b30*/  FFMA.FTZ R28, R26, R28, 1 ;  /* 0x3f8000001a1c7423 */ /* 0x000fe4000001001c */
[----:B------:R-:W-:Y:S02]  /*16b40*/  FMUL.FTZ R26, R25, -1.4426950216293334961 ;  /* 0xbfb8aa3b191a7820 */ /* 0x000fe40000410000 */
[----:B------:R-:W-:-:S04]  /*16b50*/  FMUL.FTZ R32, R32, R28 ;  /* 0x0000001c20207220 */ /* 0x000fc80000410000 */
[----:B------:R-:W0:Y:S02]  /*16b60*/  MUFU.EX2 R26, R26 ;  /* 0x0000001a001a7308 */ /* 0x000e240000000800 */
[----:B0-----:R-:W-:-:S06]  /*16b70*/  FADD.FTZ R26, R26, 1 ;  /* 0x3f8000001a1a7421 */ /* 0x001fcc0000010000 */
[----:B------:R-:W0:Y:S01]  /*16b80*/  MUFU.RCP R26, R26 ;  /* 0x0000001a001a7308 */ /* 0x000e220000001000 */
[----:B------:R-:W-:Y:S02]  /*16b90*/  HADD2.F32 R28, -RZ, R6.H0_H0 ;  /* 0x20000006ff1c7230 */ /* 0x000fe40000004100 */
[----:B------:R-:W4:Y:S01]  /*16ba0*/  LDL.LU.S16 R6, [R1+0x2fe] ;  /* 0x0002fe0001067983 */ /* 0x000f220000300600 */
[----:B0-----:R-:W-:Y:S01]  /*16bb0*/  FMUL.FTZ R29, R29, R26 ;  /* 0x0000001a1d1d7220 */ /* 0x001fe20000410000 */
[----:B------:R-:W-:-:S04]  /*16bc0*/  FADD.FTZ R26, -R26, 1 ;  /* 0x3f8000001a1a7421 */ /* 0x000fc80000010100 */
[----:B------:R-:W-:Y:S01]  /*16bd0*/  FFMA.FTZ R26, R25, R26, 1 ;  /* 0x3f800000191a7423 */ /* 0x000fe2000001001a */
[----:B------:R-:W-:Y:S01]  /*16be0*/  FADD.FTZ R27, R27, -UR28 ;  /* 0x8000001c1b1b7e21 */ /* 0x000fe20008010000 */
[----:B------:R-:W-:-:S03]  /*16bf0*/  FMUL.FTZ R0, R47, R0 ;  /* 0x000000002f007220 */ /* 0x000fc60000410000 */
[----:B------:R-:W-:Y:S01]  /*16c00*/  FMUL.FTZ R27, R27, UR16 ;  /* 0x000000101b1b7c20 */ /* 0x000fe20008410000 */
[----:B------:R-:W-:-:S03]  /*16c10*/  FADD.FTZ R47, R24, R23 ;  /* 0x00000017182f7221 */ /* 0x000fc60000010000 */
[----:B------:R-:W-:-:S04]  /*16c20*/  FFMA.FTZ R23, R11, R27, R3 ;  /* 0x0000001b0b177223 */ /* 0x000fc80000010003 */
[----:B------:R-:W-:Y:S01]  /*16c30*/  FMUL.FTZ R24, R23, -1.4426950216293334961 ;  /* 0xbfb8aa3b17187820 */ /* 0x000fe20000410000 */
[----:B---3--:R-:W-:Y:S02]  /*16c40*/  HADD2.F32 R25, -RZ, R8.H0_H0 ;  /* 0x20000008ff197230 */ /* 0x008fe40000004100 */
[----:B------:R-:W3:Y:S03]  /*16c50*/  LDL.S16 R8, [R1+0x2f8] ;  /* 0x0002f80001087983 */ /* 0x000ee60000100600 */
        /* <DEDUP_REMOVED lines=18> */
[----:B--2---:R-:W-:Y:S02]  /*16d80*/  HADD2.F32 R26, -RZ, R7.H0_H0 ;  /* 0x20000007ff1a7230 */ /* 0x004fe40000004100 */
[----:B------:R-:W2:Y:S03]  /*16d90*/  LDL.S16 R7, [R1+0x2f4] ;  /* 0x0002f40001077983 */ /* 0x000ea60000100600 */
[----:B0-----:R-:W-:Y:S01]  /*16da0*/  FMUL.FTZ R26, R26, R23 ;  /* 0x000000171a1a7220 */ /* 0x001fe20000410000 */
[----:B------:R-:W-:-:S04]  /*16db0*/  FADD.FTZ R23, -R23, 1 ;  /* 0x3f80000017177421 */ /* 0x000fc80000010100 */
[----:B------:R-:W-:Y:S01]  /*16dc0*/  FFMA.FTZ R23, R19, R23, 1 ;  /* 0x3f80000013177423 */ /* 0x000fe20000010017 */
[----:B----4-:R-:W-:Y:S02]  /*16dd0*/  HADD2.F32 R19, -RZ, R9.H0_H0 ;  /* 0x20000009ff137230 */ /* 0x010fe40000004100 */
[----:B------:R-:W4:Y:S03]  /*16de0*/  LDL.LU.S16 R9, [R1+0x2fa] ;  /* 0x0002fa0001097983 */ /* 0x000f260000300600 */
[----:B------:R-:W-:Y:S01]  /*16df0*/  FADD.FTZ R19, R19, -UR28 ;  /* 0x8000001c13137e21 */ /* 0x000fe20008010000 */
[----:B------:R-:W-:-:S03]  /*16e00*/  FMUL.FTZ R26, R26, R23 ;  /* 0x000000171a1a7220 */ /* 0x000fc60000410000 */
[----:B------:R-:W-:Y:S01]  /*16e10*/  FMUL.FTZ R23, R19, UR16 ;  /* 0x0000001013177c20 */ /* 0x000fe20008410000 */
[----:B------:R-:W-:-:S03]  /*16e20*/  FADD.FTZ R47, R47, R21 ;  /* 0x000000152f2f7221 */ /* 0x000fc60000010000 */
[----:B------:R-:W-:-:S04]  /*16e30*/  FFMA.FTZ R19, R11, R23, R3 ;  /* 0x000000170b137223 */ /* 0x000fc80000010003 */
[----:B------:R-:W-:-:S06]  /*16e40*/  FMUL.FTZ R21, R19, -1.4426950216293334961 ;  /* 0xbfb8aa3b13157820 */ /* 0x000fcc0000410000 */
[----:B------:R-:W0:Y:S01]  /*16e50*/  MUFU.EX2 R21, R21 ;  /* 0x0000001500157308 */ /* 0x000e220000000800 */
[----:B------:R-:W-:Y:S01]  /*16e60*/  FMUL.FTZ R28, R28, R24 ;  /* 0x000000181c1c7220 */ /* 0x000fe20000410000 */
[----:B0-----:R-:W-:-:S06]  /*16e70*/  FADD.FTZ R21, R21, 1 ;  /* 0x3f80000015157421 */ /* 0x001fcc0000010000 */
[----:B------:R-:W0:Y:S01]  /*16e80*/  MUFU.RCP R21, R21 ;  /* 0x0000001500157308 */ /* 0x000e220000001000 */
[----:B------:R-:W-:Y:S02]  /*16e90*/  HADD2.F32 R24, -RZ, R6.H0_H0 ;  /* 0x20000006ff187230 */ /* 0x000fe40000004100 */
[----:B------:R-:W4:Y:S03]  /*16ea0*/  LDL.LU.S16 R6, [R1+0x2f6] ;  /* 0x0002f60001067983 */ /* 0x000f260000300600 */
[----:B0-----:R-:W-:Y:S01]  /*16eb0*/  FMUL.FTZ R24, R24, R21 ;  /* 0x0000001518187220 */ /* 0x001fe20000410000 */
[----:B------:R-:W-:-:S04]  /*16ec0*/  FADD.FTZ R21, -R21, 1 ;  /* 0x3f80000015157421 */ /* 0x000fc80000010100 */
[----:B------:R-:W-:-:S04]  /*16ed0*/  FFMA.FTZ R21, R19, R21, 1 ;  /* 0x3f80000013157423 */ /* 0x000fc80000010015 */
[----:B------:R-:W-:Y:S01]  /*16ee0*/  FMUL.FTZ R24, R24, R21 ;  /* 0x0000001518187220 */ /* 0x000fe20000410000 */
[----:B---3--:R-:W-:Y:S02]  /*16ef0*/  HADD2.F32 R21, -RZ, R8.H0_H0 ;  /* 0x20000008ff157230 */ /* 0x008fe40000004100 */
[----:B------:R-:W3:Y:S03]  /*16f00*/  LDL.S16 R8, [R1+0x2f0] ;  /* 0x0002f00001087983 */ /* 0x000ee60000100600 */
[----:B------:R-:W-:Y:S01]  /*16f10*/  FADD.FTZ R21, R21, -UR28 ;  /* 0x8000001c15157e21 */ /* 0x000fe20008010000 */
[----:B------:R-:W-:-:S03]  /*16f20*/  FADD.FTZ R41, R41, R18 ;  /* 0x0000001229297221 */ /* 0x000fc60000010000 */
[----:B------:R-:W-:Y:S01]  /*16f30*/  FMUL.FTZ R21, R21, UR16 ;  /* 0x0000001015157c20 */ /* 0x000fe20008410000 */
[-C--:B------:R-:W-:Y:S01]  /*16f40*/  FFMA.FTZ R42, R15, R18.reuse, R42 ;  /* 0x000000120f2a7223 */ /* 0x080fe2000001002a */
[----:B------:R-:W-:Y:S02]  /*16f50*/  FMUL.FTZ R19, R11, R18 ;  /* 0x000000120b137220 */ /* 0x000fe40000410000 */
[----:B------:R-:W-:Y:S02]  /*16f60*/  FFMA.FTZ R18, R10, R21, R2 ;  /* 0x000000150a127223 */ /* 0x000fe40000010002 */
[----:B------:R-:W-:Y:S02]  /*16f70*/  FFMA.FTZ R15, R15, R19, R22 ;  /* 0x000000130f0f7223 */ /* 0x000fe40000010016 */
[----:B------:R-:W-:-:S06]  /*16f80*/  FMUL.FTZ R22, R18, -1.4426950216293334961 ;  /* 0xbfb8aa3b12167820 */ /* 0x000fcc0000410000 */
[----:B------:R-:W0:Y:S02]  /*16f90*/  MUFU.EX2 R22, R22 ;  /* 0x0000001600167308 */ /* 0x000e240000000800 */
[----:B0-----:R-:W-:-:S06]  /*16fa0*/  FADD.FTZ R22, R22, 1 ;  /* 0x3f80000016167421 */ /* 0x001fcc0000010000 */
[----:B------:R-:W0:Y:S01]  /*16fb0*/  MUFU.RCP R22, R22 ;  /* 0x0000001600167308 */ /* 0x000e220000001000 */
        /* <DEDUP_REMOVED lines=8> */
[----:B------:R-:W-:-:S03]  /*17040*/  FADD.FTZ R47, R19, R47 ;  /* 0x0000002f132f7221 */ /* 0x000fc60000010000 */
[----:B------:R-:W-:Y:S01]  /*17050*/  FMUL.FTZ R18, R18, UR16 ;  /* 0x0000001012127c20 */ /* 0x000fe20008410000 */
[----:B------:R-:W-:-:S03]  /*17060*/  FMUL.FTZ R22, R68, R22 ;  /* 0x0000001644167220 */ /* 0x000fc60000410000 */
[----:B------:R-:W-:-:S04]  /*17070*/  FFMA.FTZ R19, R11, R18, R3 ;  /* 0x000000120b137223 */ /* 0x000fc80000010003 */
[----:B------:R-:W-:-:S06]  /*17080*/  FMUL.FTZ R68, R19, -1.4426950216293334961 ;  /* 0xbfb8aa3b13447820 */ /* 0x000fcc0000410000 */
[----:B------:R-:W0:Y:S02]  /*17090*/  MUFU.EX2 R68, R68 ;  /* 0x0000004400447308 */ /* 0x000e240000000800 */
[----:B0-----:R-:W-:Y:S01]  /*170a0*/  FADD.FTZ R68, R68, 1 ;  /* 0x3f80000044447421 */ /* 0x001fe20000010000 */
[----:B------:R-:W-:Y:S02]  /*170b0*/  HADD2.F32 R69, -RZ, R6.H0_H0 ;  /* 0x20000006ff457230 */ /* 0x000fe40000004100 */
[----:B------:R-:W4:Y:S03]  /*170c0*/  LDL.LU.S16 R6, [R1+0x2ee] ;  /* 0x0002ee0001067983 */ /* 0x000f260000300600 */
[----:B------:R-:W0:Y:S02]  /*170d0*/  MUFU.RCP R68, R68 ;  /* 0x0000004400447308 */ /* 0x000e240000001000 */
[----:B0-----:R-:W-:Y:S01]  /*170e0*/  FMUL.FTZ R69, R69, R68 ;  /* 0x0000004445457220 */ /* 0x001fe20000410000 */
[----:B------:R-:W-:-:S04]  /*170f0*/  FADD.FTZ R68, -R68, 1 ;  /* 0x3f80000044447421 */ /* 0x000fc80000010100 */
[----:B------:R-:W-:Y:S01]  /*17100*/  FFMA.FTZ R19, R19, R68, 1 ;  /* 0x3f80000013137423 */ /* 0x000fe20000010044 */
[----:B---3--:R-:W-:Y:S02]  /*17110*/  HADD2.F32 R68, -RZ, R8.H0_H0 ;  /* 0x20000008ff447230 */ /* 0x008fe40000004100 */
[----:B------:R-:W3:Y:S03]  /*17120*/  LDL.S16 R8, [R1+0x2e8] ;  /* 0x0002e80001087983 */ /* 0x000ee60000100600 */
[----:B------:R-:W-:Y:S01]  /*17130*/  FADD.FTZ R68, R68, -UR28 ;  /* 0x8000001c44447e21 */ /* 0x000fe20008010000 */
[----:B------:R-:W-:Y:S01]  /*17140*/  FADD.FTZ R45, R45, R13 ;  /* 0x0000000d2d2d7221 */ /* 0x000fe20000010000 */
[----:B------:R-:W-:Y:S02]  /*17150*/  FFMA.FTZ R46, R14, R13, R46 ;  /* 0x0000000d0e2e7223 */ /* 0x000fe4000001002e */
[----:B------:R-:W-:Y:S01]  /*17160*/  FMUL.FTZ R4, R68, UR16 ;  /* 0x0000001044047c20 */ /* 0x000fe20008410000 */
[----:B------:R-:W-:Y:S01]  /*17170*/  FMUL.FTZ R19, R69, R19 ;  /* 0x0000001345137220 */ /* 0x000fe20000410000 */
[----:B------:R-:W-:-:S02]  /*17180*/  FMUL.FTZ R13, R10, R13 ;  /* 0x0000000d0a0d7220 */ /* 0x000fc40000410000 */
[----:B------:R-:W-:Y:S02]  /*17190*/  FFMA.FTZ R69, R10, R4, R2 ;  /* 0x000000040a457223 */ /* 0x000fe40000010002 */
[----:B------:R-:W-:Y:S02]  /*171a0*/  FFMA.FTZ R14, R14, R13, R15 ;  /* 0x0000000d0e0e7223 */ /* 0x000fe4000001000f */
[----:B------:R-:W-:-:S06]  /*171b0*/  FMUL.FTZ R15, R69, -1.4426950216293334961 ;  /* 0xbfb8aa3b450f7820 */ /* 0x000fcc0000410000 */
[----:B------:R-:W0:Y:S02]  /*171c0*/  MUFU.EX2 R15, R15 ;  /* 0x0000000f000f7308 */ /* 0x000e240000000800 */
[----:B0-----:R-:W-:-:S04]  /*171d0*/  FADD.FTZ R15, R15, 1 ;  /* 0x3f8000000f0f7421 */ /* 0x001fc80000010000 */
[----:B------:R2:W0:Y:S01]  /*171e0*/  MUFU.RCP R68, R15 ;  /* 0x0000000f00447308 */ /* 0x0004220000001000 */
[----:B------:R1:W-:Y:S01]  /*171f0*/  STL [R1+0x210], R4 ;  /* 0x0002100401007387 */ /* 0x0003e20000100800 */
[----:B--2---:R-:W-:-:S03]  /*17200*/  HADD2.F32 R15, -RZ, R7.H0_H0 ;  /* 0x20000007ff0f7230 */ /* 0x004fc60000004100 */
[----:B------:R-:W2:Y:S02]  /*17210*/  LDL.S16 R7, [R1+0x2e4] ;  /* 0x0002e40001077983 */ /* 0x000ea40000100600 */
[----:B0-----:R-:W-:Y:S01]  /*17220*/  FMUL.FTZ R15, R15, R68 ;  /* 0x000000440f0f7220 */ /* 0x001fe20000410000 */
[----:B------:R-:W-:-:S04]  /*17230*/  FADD.FTZ R68, -R68, 1 ;  /* 0x3f80000044447421 */ /* 0x000fc80000010100 */
[----:B------:R-:W-:Y:S01]  /*17240*/  FFMA.FTZ R69, R69, R68, 1 ;  /* 0x3f80000045457423 */ /* 0x000fe20000010044 */
[----:B----4-:R-:W-:Y:S02]  /*17250*/  HADD2.F32 R68, -RZ, R9.H0_H0 ;  /* 0x20000009ff447230 */ /* 0x010fe40000004100 */
[----:B------:R-:W4:Y:S03]  /*17260*/  LDL.LU.S16 R9, [R1+0x2ea] ;  /* 0x0002ea0001097983 */ /* 0x000f260000300600 */
[----:B------:R-:W-:-:S04]  /*17270*/  FADD.FTZ R68, R68, -UR28 ;  /* 0x8000001c44447e21 */ /* 0x000fc80008010000 */
[----:B-1----:R-:W-:Y:S01]  /*17280*/  FMUL.FTZ R4, R68, UR16 ;  /* 0x0000001044047c20 */ /* 0x002fe20008410000 */
[----:B------:R-:W-:-:S03]  /*17290*/  FADD.FTZ R47, R47, R13 ;  /* 0x0000000d2f2f7221 */ /* 0x000fc60000010000 */
[----:B------:R-:W-:-:S04]  /*172a0*/  FFMA.FTZ R68, R11, R4, R3 ;  /* 0x000000040b447223 */ /* 0x000fc80000010003 */
[----:B------:R-:W-:Y:S01]  /*172b0*/  FMUL.FTZ R13, R68, -1.4426950216293334961 ;  /* 0xbfb8aa3b440d7820 */ /* 0x000fe20000410000 */
[----:B------:R-:W-:-:S05]  /*172c0*/  FMUL.FTZ R15, R15, R69 ;  /* 0x000000450f0f7220 */ /* 0x000fca0000410000 */
        /* <DEDUP_REMOVED lines=11> */
[----:B------:R0:W-:Y:S01]  /*17380*/  STL [R1+0x214], R4 ;  /* 0x0002140401007387 */ /* 0x0001e20000100800 */
[----:B------:R-:W-:Y:S01]  /*17390*/  FADD.FTZ R41, R41, R20 ;  /* 0x0000001429297221 */ /* 0x000fe20000010000 */
[-C--:B------:R-:W-:Y:S01]  /*173a0*/  FFMA.FTZ R42, R16, R20.reuse, R42 ;  /* 0x00000014102a7223 */ /* 0x080fe2000001002a */
[----:B------:R-:W-:Y:S01]  /*173b0*/  FMUL.FTZ R13, R69, R13 ;  /* 0x0000000d450d7220 */ /* 0x000fe20000410000 */
[----:B------:R-:W-:Y:S01]  /*173c0*/  FMUL.FTZ R20, R11, R20 ;  /* 0x000000140b147220 */ /* 0x000fe20000410000 */
[----:B0-----:R-:W-:-:S03]  /*173d0*/  FMUL.FTZ R4, R68, UR16 ;  /* 0x0000001044047c20 */ /* 0x001fc60008410000 */
[----:B------:R-:W-:Y:S01]  /*173e0*/  FFMA.FTZ R16, R16, R20, R14 ;  /* 0x0000001410107223 */ /* 0x000fe2000001000e */
[----:B------:R-:W-:-:S04]  /*173f0*/  FFMA.FTZ R69, R10, R4, R2 ;  /* 0x000000040a457223 */ /* 0x000fc80000010002 */
[----:B------:R-:W-:-:S06]  /*17400*/  FMUL.FTZ R14, R69, -1.4426950216293334961 ;  /* 0xbfb8aa3b450e7820 */ /* 0x000fcc0000410000 */
[----:B------:R-:W0:Y:S02]  /*17410*/  MUFU.EX2 R14, R14 ;  /* 0x0000000e000e7308 */ /* 0x000e240000000800 */
[----:B0-----:R-:W-:-:S04]  /*17420*/  FADD.FTZ R14, R14, 1 ;  /* 0x3f8000000e0e7421 */ /* 0x001fc80000010000 */
[----:B------:R2:W0:Y:S02]  /*17430*/  MUFU.RCP R68, R14 ;  /* 0x0000000e00447308 */ /* 0x0004240000001000 */
        /* <DEDUP_REMOVED lines=8> */
[----:B------:R0:W-:Y:S01]  /*174c0*/  STL [R1+0x218], R4 ;  /* 0x0002180401007387 */ /* 0x0001e20000100800 */
[----:B------:R-:W-:Y:S02]  /*174d0*/  FADD.FTZ R47, R20, R47 ;  /* 0x0000002f142f7221 */ /* 0x000fe40000010000 */
[----:B0-----:R-:W-:-:S04]  /*174e0*/  FMUL.FTZ R4, R68, UR16 ;  /* 0x0000001044047c20 */ /* 0x001fc80008410000 */
        /* <DEDUP_REMOVED lines=164> */
[----:B------:R-:W-:Y:S01]  /*17f30*/  FFMA.FTZ R46, R66, R63, R46 ;  /* 0x0000003f422e7223 */ /* 0x000fe2000001002e */
        /* <DEDUP_REMOVED lines=177> */
[----:B------:R-:W-:Y:S01]  /*18a50*/  FADD.FTZ R58, -R58, 1 ;  /* 0x3f8000003a3a7421 */ /* 0x000fe20000010100 */
[----:B------:R0:W-:Y:S03]  /*18a60*/  STL [R1+0x300], R4 ;  /* 0x0003000401007387 */ /* 0x0001e60000100800 */
[----:B------:R-:W-:-:S04]  /*18a70*/  FFMA.FTZ R58, R60, R58, 1 ;  /* 0x3f8000003c3a7423 */ /* 0x000fc8000001003a */
[----:B0-----:R-:W-:Y:S01]  /*18a80*/  FMUL.FTZ R4, R69, R58 ;  /* 0x0000003a45047220 */ /* 0x001fe20000410000 */
[----:B---3--:R-:W-:Y:S02]  /*18a90*/  HADD2.F32 R58, -RZ, R8.H0_H0 ;  /* 0x20000008ff3a7230 */ /* 0x008fe40000004100 */
[----:B------:R-:W3:Y:S03]  /*18aa0*/  LDL.S16 R8, [R1+0x280] ;  /* 0x0002800001087983 */ /* 0x000ee60000100600 */
[----:B------:R-:W-:Y:S01]  /*18ab0*/  FADD.FTZ R58, R58, -UR28 ;  /* 0x8000001c3a3a7e21 */ /* 0x000fe20008010000 */
[----:B------:R0:W-:Y:S01]  /*18ac0*/  STL [R1+0x23c], R4 ;  /* 0x00023c0401007387 */ /* 0x0001e20000100800 */
[----:B------:R-:W-:Y:S01]  /*18ad0*/  FADD.FTZ R41, R41, R54 ;  /* 0x0000003629297221 */ /* 0x000fe20000010000 */
[-C--:B------:R-:W-:Y:S01]  /*18ae0*/  FFMA.FTZ R42, R52, R54.reuse, R42 ;  /* 0x00000036342a7223 */ /* 0x080fe2000001002a */
        /* <DEDUP_REMOVED lines=105> */
[----:B------:R-:W3:Y:S04]  /*19180*/  LDL.S16 R8, [R1+0x234] ;  /* 0x0002340001087983 */ /* 0x000ee80000100600 */
[----:B------:R0:W-:Y:S01]  /*19190*/  STL [R1+0x2e8], R4 ;  /* 0x0002e80401007387 */ /* 0x0001e20000100800 */
[----:B------:R-:W-:Y:S01]  /*191a0*/  FADD.FTZ R50, R50, -UR28 ;  /* 0x8000001c32327e21 */ /* 0x000fe20008010000 */
[----:B------:R-:W-:Y:S01]  /*191b0*/  FFMA.FTZ R46, R44, R43, R46 ;  /* 0x0000002b2c2e7223 */ /* 0x000fe2000001002e */
[----:B0-----:R-:W-:Y:S01]  /*191c0*/  FMUL.FTZ R4, R52, R47 ;  /* 0x0000002f34047220 */ /* 0x001fe20000410000 */
[----:B------:R-:W-:-:S04]  /*191d0*/  FADD.FTZ R47, R45, R43 ;  /* 0x0000002b2d2f7221 */ /* 0x000fc80000010000 */
[----:B------:R0:W-:Y:S01]  /*191e0*/  STL [R1+0x258], R4 ;  /* 0x0002580401007387 */ /* 0x0001e20000100800 */
        /* <DEDUP_REMOVED lines=21> */
[----:B------:R-:W-:-:S06]  /*19340*/  FMUL.FTZ R43, R44, -1.4426950216293334961 ;  /* 0xbfb8aa3b2c2b7820 */ /* 0x000fcc0000410000 */
[----:B------:R-:W0:Y:S01]  /*19350*/  MUFU.EX2 R43, R43 ;  /* 0x0000002b002b7308 */ /* 0x000e220000000800 */
[----:B------:R-:W-:Y:S01]  /*19360*/  FMUL.FTZ R54, R54, R45 ;  /* 0x0000002d36367220 */ /* 0x000fe20000410000 */
[----:B0-----:R-:W-:Y:S01]  /*19370*/  FADD.FTZ R43, R43, 1 ;  /* 0x3f8000002b2b7421 */ /* 0x001fe20000010000 */
[----:B------:R-:W-:Y:S02]  /*19380*/  HADD2.F32 R45, -RZ, R6.H0_H0 ;  /* 0x20000006ff2d7230 */ /* 0x000fe40000004100 */
[----:B------:R-:W4:Y:S03]  /*19390*/  LDL.LU.S16 R6, [R1+0x232] ;  /* 0x0002320001067983 */ /* 0x000f260000300600 */
[----:B------:R-:W0:Y:S01]  /*193a0*/  MUFU.RCP R43, R43 ;  /* 0x0000002b002b7308 */ /* 0x000e220000001000 */
[----:B------:R1:W-:Y:S01]  /*193b0*/  STL [R1+0x2e0], R4 ;  /* 0x0002e00401007387 */ /* 0x0003e20000100800 */
[----:B0-----:R-:W-:Y:S01]  /*193c0*/  FMUL.FTZ R45, R45, R43 ;  /* 0x0000002b2d2d7220 */ /* 0x001fe20000410000 */
[----:B------:R-:W-:-:S04]  /*193d0*/  FADD.FTZ R43, -R43, 1 ;  /* 0x3f8000002b2b7421 */ /* 0x000fc80000010100 */
[----:B------:R-:W-:-:S04]  /*193e0*/  FFMA.FTZ R43, R44, R43, 1 ;  /* 0x3f8000002c2b7423 */ /* 0x000fc8000001002b */
[----:B-1----:R-:W-:Y:S01]  /*193f0*/  FMUL.FTZ R4, R45, R43 ;  /* 0x0000002b2d047220 */ /* 0x002fe20000410000 */
[----:B---3--:R-:W-:Y:S02]  /*19400*/  HADD2.F32 R43, -RZ, R8.H0_H0 ;  /* 0x20000008ff2b7230 */ /* 0x008fe40000004100 */
[----:B------:R-:W3:Y:S03]  /*19410*/  LDL.LU.S16 R8, [R1+0x34e] ;  /* 0x00034e0001087983 */ /* 0x000ee60000300600 */
        /* <DEDUP_REMOVED lines=14> */
[----:B------:R-:W2:Y:S02]  /*19500*/  LDL.LU.S16 R7, [R1+0x356] ;  /* 0x0003560001077983 */ /* 0x000ea40000300600 */
[----:B0-----:R-:W-:Y:S01]  /*19510*/  FMUL.FTZ R52, R52, R40 ;  /* 0x0000002834347220 */ /* 0x001fe20000410000 */
[----:B------:R-:W-:-:S04]  /*19520*/  FADD.FTZ R40, -R40, 1 ;  /* 0x3f80000028287421 */ /* 0x000fc80000010100 */
[----:B------:R-:W-:Y:S01]  /*19530*/  FFMA.FTZ R43, R43, R40, 1 ;  /* 0x3f8000002b2b7423 */ /* 0x000fe20000010028 */
[----:B----4-:R-:W-:Y:S02]  /*19540*/  HADD2.F32 R40, -RZ, R9.H0_H0 ;  /* 0x20000009ff287230 */ /* 0x010fe40000004100 */
[----:B------:R-:W4:Y:S03]  /*19550*/  LDL.S16 R9, [R1+0x358] ;  /* 0x0003580001097983 */ /* 0x000f260000100600 */
[----:B------:R-:W-:-:S04]  /*19560*/  FADD.FTZ R40, R40, -UR28 ;  /* 0x8000001c28287e21 */ /* 0x000fc80008010000 */
[----:B-1----:R-:W-:Y:S01]  /*19570*/  FMUL.FTZ R4, R40, UR16 ;  /* 0x0000001028047c20 */ /* 0x002fe20008410000 */
[----:B------:R-:W-:-:S03]  /*19580*/  FADD.FTZ R48, R39, R48 ;  /* 0x0000003027307221 */ /* 0x000fc60000010000 */
[----:B------:R-:W-:-:S04]  /*19590*/  FFMA.FTZ R40, R11, R4, R3 ;  /* 0x000000040b287223 */ /* 0x000fc80000010003 */
[----:B------:R-:W-:-:S06]  /*195a0*/  FMUL.FTZ R39, R40, -1.4426950216293334961 ;  /* 0xbfb8aa3b28277820 */ /* 0x000fcc0000410000 */
[----:B------:R-:W0:Y:S02]  /*195b0*/  MUFU.EX2 R39, R39 ;  /* 0x0000002700277308 */ /* 0x000e240000000800 */
        /* <DEDUP_REMOVED lines=23> */
[----:B------:R-:W2:Y:S03]  /*19730*/  LDL.LU.S16 R7, [R1+0x35e] ;  /* 0x00035e0001077983 */ /* 0x000ea60000300600 */
[----:B0-----:R-:W-:Y:S01]  /*19740*/  FMUL.FTZ R51, R51, R37 ;  /* 0x0000002533337220 */ /* 0x001fe20000410000 */
[----:B------:R-:W-:-:S04]  /*19750*/  FADD.FTZ R37, -R37, 1 ;  /* 0x3f80000025257421 */ /* 0x000fc80000010100 */
[----:B------:R-:W-:Y:S01]  /*19760*/  FFMA.FTZ R40, R40, R37, 1 ;  /* 0x3f80000028287423 */ /* 0x000fe20000010025 */
[----:B----4-:R-:W-:Y:S02]  /*19770*/  HADD2.F32 R37, -RZ, R9.H0_H0 ;  /* 0x20000009ff257230 */ /* 0x010fe40000004100 */
[----:B------:R-:W4:Y:S03]  /*19780*/  LDL.S16 R9, [R1+0x360] ;  /* 0x0003600001097983 */ /* 0x000f260000100600 */
        /* <DEDUP_REMOVED lines=19> */
[----:B------:R-:W-:Y:S01]  /*198c0*/  FADD.FTZ R41, R41, R36 ;  /* 0x0000002429297221 */ /* 0x000fe20000010000 */
[----:B0-----:R-:W-:Y:S01]  /*198d0*/  FMUL.FTZ R4, R40, R37 ;  /* 0x0000002528047220 */ /* 0x001fe20000410000 */
[----:B------:R-:W-:-:S04]  /*198e0*/  FFMA.FTZ R37, R35, R36, R42 ;  /* 0x0000002423257223 */ /* 0x000fc8000001002a */
        /* <DEDUP_REMOVED lines=18> */
[----:B------:R-:W-:Y:S02]  /*19a10*/  FMUL.FTZ R50, R50, R38 ;  /* 0x0000002632327220 */ /* 0x000fe40000410000 */
[----:B0-----:R-:W-:-:S04]  /*19a20*/  FMUL.FTZ R4, R35, UR16 ;  /* 0x0000001023047c20 */ /* 0x001fc80008410000 */
        /* <DEDUP_REMOVED lines=14> */
[----:B------:R-:W-:Y:S01]  /*19b10*/  FMUL.FTZ R42, R42, R35 ;  /* 0x000000232a2a7220 */ /* 0x000fe20000410000 */
        /* <DEDUP_REMOVED lines=10> */
[----:B------:R-:W-:Y:S01]  /*19bc0*/  FADD.FTZ R36, R36, R48 ;  /* 0x0000003024247221 */ /* 0x000fe20000010000 */
        /* <DEDUP_REMOVED lines=81> */
[----:B------:R-:W-:Y:S01]  /*1a0e0*/  FADD.FTZ R30, R30, -UR28 ;  /* 0x8000001c1e1e7e21 */ /* 0x000fe20008010000 */
[----:B------:R-:W-:-:S03]  /*1a0f0*/  FMUL.FTZ R46, R46, R32 ;  /* 0x000000202e2e7220 */ /* 0x000fc60000410000 */
[----:B-1----:R-:W-:-:S04]  /*1a100*/  FMUL.FTZ R4, R30, UR16 ;  /* 0x000000101e047c20 */ /* 0x002fc80008410000 */
[----:B------:R-:W-:-:S04]  /*1a110*/  FFMA.FTZ R32, R11, R4, R3 ;  /* 0x000000040b207223 */ /* 0x000fc80000010003 */
[----:B------:R-:W-:-:S06]  /*1a120*/  FMUL.FTZ R30, R32, -1.4426950216293334961 ;  /* 0xbfb8aa3b201e7820 */ /* 0x000fcc0000410000 */
[----:B------:R-:W0:Y:S01]  /*1a130*/  MUFU.EX2 R30, R30 ;  /* 0x0000001e001e7308 */ /* 0x000e220000000800 */
[----:B------:R-:W-:Y:S01]  /*1a140*/  FADD.FTZ R29, R36, R29 ;  /* 0x0000001d241d7221 */ /* 0x000fe20000010000 */
        /* <DEDUP_REMOVED lines=31> */
[----:B------:R-:W-:-:S03]  /*1a340*/  FADD.FTZ R29, R28, R29 ;  /* 0x0000001d1c1d7221 */ /* 0x000fc60000010000 */
[----:B-1----:R-:W-:-:S04]  /*1a350*/  FMUL.FTZ R4, R27, UR16 ;  /* 0x000000101b047c20 */ /* 0x002fc80008410000 */
        /* <DEDUP_REMOVED lines=89> */
[-C--:B------:R-:W-:Y:S01]  /*1a8f0*/  FMUL.FTZ R27, R10, R22.reuse ;  /* 0x000000160a1b7220 */ /* 0x080fe20000410000 */
[----:B------:R-:W-:Y:S01]  /*1a900*/  FMUL.FTZ R30, R30, R23 ;  /* 0x000000171e1e7220 */ /* 0x000fe20000410000 */
[----:B------:R-:W-:Y:S01]  /*1a910*/  FADD.FTZ R23, R35, R22 ;  /* 0x0000001623177221 */ /* 0x000fe20000010000 */
[----:B0-----:R-:W-:Y:S01]  /*1a920*/  FMUL.FTZ R4, R26, UR16 ;  /* 0x000000101a047c20 */ /* 0x001fe20008410000 */
[----:B------:R-:W-:-:S03]  /*1a930*/  FFMA.FTZ R31, R21, R22, R31 ;  /* 0x00000016151f7223 */ /* 0x000fc6000001001f */
[----:B------:R-:W-:Y:S01]  /*1a940*/  FFMA.FTZ R26, R10, R4, R2 ;  /* 0x000000040a1a7223 */ /* 0x000fe20000010002 */
[----:B------:R-:W-:-:S03]  /*1a950*/  FFMA.FTZ R22, R21, R27, R39 ;  /* 0x0000001b15167223 */ /* 0x000fc60000010027 */
        /* <DEDUP_REMOVED lines=17> */
[----:B------:R-:W0:Y:S01]  /*1aa70*/  MUFU.EX2 R21, R21 ;  /* 0x0000001500157308 */ /* 0x000e220000000800 */
[----:B------:R1:W-:Y:S04]  /*1aa80*/  STL [R1+0x418], R59 ;  /* 0x0004183b01007387 */ /* 0x0003e80000100800 */
[----:B-1----:R-:W4:Y:S01]  /*1aa90*/  LDL.LU R59, [R1+0x210] ;  /* 0x00021000013b7983 */ /* 0x002f220000300800 */
        /* <DEDUP_REMOVED lines=23> */
[----:B------:R1:W-:Y:S03]  /*1ac10*/  STL [R1+0x28c], R4 ;  /* 0x00028c0401007387 */ /* 0x0003e60000100800 */
        /* <DEDUP_REMOVED lines=16> */
[----:B------:R-:W-:Y:S01]  /*1ad20*/  FMUL.FTZ R37, R37, R26 ;  /* 0x0000001a25257220 */ /* 0x000fe20000410000 */
[----:B------:R-:W-:Y:S02]  /*1ad30*/  HADD2.F32 R26, -RZ, R6.H0_H0 ;  /* 0x20000006ff1a7230 */ /* 0x000fe40000004100 */
[----:B------:R-:W4:Y:S03]  /*1ad40*/  LDL.LU.S16 R6, [R1+0x386] ;  /* 0x0003860001067983 */ /* 0x000f260000300600 */
[----:B0-----:R-:W-:Y:S01]  /*1ad50*/  FMUL.FTZ R26, R26, R19 ;  /* 0x000000131a1a7220 */ /* 0x001fe20000410000 */
[----:B------:R-:W-:-:S04]  /*1ad60*/  FADD.FTZ R19, -R19, 1 ;  /* 0x3f80000013137421 */ /* 0x000fc80000010100 */
[----:B------:R-:W-:Y:S01]  /*1ad70*/  FFMA.FTZ R19, R24, R19, 1 ;  /* 0x3f80000018137423 */ /* 0x000fe20000010013 */
[----:B------:R-:W-:-:S03]  /*1ad80*/  FADD.FTZ R23, R23, R15 ;  /* 0x0000000f17177221 */ /* 0x000fc60000010000 */
[----:B------:R-:W-:Y:S01]  /*1ad90*/  FMUL.FTZ R26, R26, R19 ;  /* 0x000000131a1a7220 */ /* 0x000fe20000410000 */
[-C--:B------:R-:W-:Y:S01]  /*1ada0*/  FFMA.FTZ R19, R59, R15.reuse, R31 ;  /* 0x0000000f3b137223 */ /* 0x080fe2000001001f */
[----:B------:R-:W-:-:S04]  /*1adb0*/  FMUL.FTZ R15, R10, R15 ;  /* 0x0000000f0a0f7220 */ /* 0x000fc80000410000 */
[----:B------:R-:W-:Y:S02]  /*1adc0*/  FFMA.FTZ R22, R59, R15, R22 ;  /* 0x0000000f3b167223 */ /* 0x000fe40000010016 */
[----:B------:R-:W4:Y:S01]  /*1add0*/  LDL.LU R59, [R1+0x214] ;  /* 0x00021400013b7983 */ /* 0x000f220000300800 */
[----:B---3--:R-:W-:-:S03]  /*1ade0*/  HADD2.F32 R24, -RZ, R8.H0_H0 ;  /* 0x20000008ff187230 */ /* 0x008fc60000004100 */
[----:B------:R-:W3:Y:S02]  /*1adf0*/  LDL.S16 R8, [R1+0x388] ;  /* 0x0003880001087983 */ /* 0x000ee40000100600 */
[----:B------:R-:W-:Y:S02]  /*1ae00*/  FADD.FTZ R24, R24, -UR28 ;  /* 0x8000001c18187e21 */ /* 0x000fe40008010000 */
[----:B------:R0:W-:Y:S02]  /*1ae10*/  STL [R1+0x288], R4 ;  /* 0x0002880401007387 */ /* 0x0001e40000100800 */
[----:B0-----:R-:W-:-:S04]  /*1ae20*/  FMUL.FTZ R4, R24, UR16 ;  /* 0x0000001018047c20 */ /* 0x001fc80008410000 */
[----:B------:R-:W-:-:S04]  /*1ae30*/  FFMA.FTZ R27, R10, R4, R2 ;  /* 0x000000040a1b7223 */ /* 0x000fc80000010002 */
[----:B------:R-:W-:-:S06]  /*1ae40*/  FMUL.FTZ R24, R27, -1.4426950216293334961 ;  /* 0xbfb8aa3b1b187820 */ /* 0x000fcc0000410000 */
[----:B------:R-:W0:Y:S02]  /*1ae50*/  MUFU.EX2 R24, R24 ;  /* 0x0000001800187308 */ /* 0x000e240000000800 */
[----:B0-----:R-:W-:-:S06]  /*1ae60*/  FADD.FTZ R24, R24, 1 ;  /* 0x3f80000018187421 */ /* 0x001fcc0000010000 */
[----:B------:R-:W0:Y:S01]  /*1ae70*/  MUFU.RCP R24, R24 ;  /* 0x0000001800187308 */ /* 0x000e220000001000 */
[----:B------:R1:W-:Y:S01]  /*1ae80*/  STL [R1+0x284], R4 ;  /* 0x0002840401007387 */ /* 0x0003e20000100800 */
        /* <DEDUP_REMOVED lines=9> */
[----:B-1----:R-:W-:-:S04]  /*1af20*/  FMUL.FTZ R4, R24, UR16 ;  /* 0x0000001018047c20 */ /* 0x002fc80008410000 */
        /* <DEDUP_REMOVED lines=9> */
[----:B------:R-:W-:Y:S01]  /*1afc0*/  FADD.FTZ R15, -R15, 1 ;  /* 0x3f8000000f0f7421 */ /* 0x000fe20000010100 */
[----:B------:R-:W-:-:S03]  /*1afd0*/  FADD.FTZ R25, R25, R13 ;  /* 0x0000000d19197221 */ /* 0x000fc60000010000 */
[----:B------:R-:W-:Y:S01]  /*1afe0*/  FFMA.FTZ R24, R24, R15, 1 ;  /* 0x3f80000018187423 */ /* 0x000fe2000001000f */
[-C--:B------:R-:W-:Y:S01]  /*1aff0*/  FFMA.FTZ R15, R59, R13.reuse, R21 ;  /* 0x0000000d3b0f7223 */ /* 0x080fe20000010015 */
[----:B------:R-:W-:-:S04]  /*1b000*/  FMUL.FTZ R13, R11, R13 ;  /* 0x0000000d0b0d7220 */ /* 0x000fc80000410000 */
[----:B------:R-:W-:Y:S02]  /*1b010*/  FFMA.FTZ R21, R59, R13, R22 ;  /* 0x0000000d3b157223 */ /* 0x000fe40000010016 */
[----:B------:R-:W4:Y:S01]  /*1b020*/  LDL.LU R59, [R1+0x218] ;  /* 0x00021800013b7983 */ /* 0x000f220000300800 */
[----:B------:R-:W-:Y:S01]  /*1b030*/  FMUL.FTZ R24, R27, R24 ;  /* 0x000000181b187220 */ /* 0x000fe20000410000 */
[----:B---3--:R-:W-:Y:S02]  /*1b040*/  HADD2.F32 R27, -RZ, R8.H0_H0 ;  /* 0x20000008ff1b7230 */ /* 0x008fe40000004100 */
[----:B------:R-:W3:Y:S03]  /*1b050*/  LDL.S16 R8, [R1+0x390] ;  /* 0x0003900001087983 */ /* 0x000ee60000100600 */
[----:B------:R-:W-:Y:S01]  /*1b060*/  FADD.FTZ R27, R27, -UR28 ;  /* 0x8000001c1b1b7e21 */ /* 0x000fe20008010000 */
[----:B------:R0:W-:Y:S03]  /*1b070*/  STL [R1+0x280], R4 ;  /* 0x0002800401007387 */ /* 0x0001e60000100800 */
[----:B0-----:R-:W-:-:S04]  /*1b080*/  FMUL.FTZ R4, R27, UR16 ;  /* 0x000000101b047c20 */ /* 0x001fc80008410000 */
[----:B------:R-:W-:-:S04]  /*1b090*/  FFMA.FTZ R27, R10, R4, R2 ;  /* 0x000000040a1b7223 */ /* 0x000fc80000010002 */
[----:B------:R-:W-:-:S06]  /*1b0a0*/  FMUL.FTZ R22, R27, -1.4426950216293334961 ;  /* 0xbfb8aa3b1b167820 */ /* 0x000fcc0000410000 */
[----:B------:R-:W0:Y:S02]  /*1b0b0*/  MUFU.EX2 R22, R22 ;  /* 0x0000001600167308 */ /* 0x000e240000000800 */
[----:B0-----:R-:W-:-:S06]  /*1b0c0*/  FADD.FTZ R22, R22, 1 ;  /* 0x3f80000016167421 */ /* 0x001fcc0000010000 */
[----:B------:R-:W0:Y:S01]  /*1b0d0*/  MUFU.RCP R22, R22 ;  /* 0x0000001600167308 */ /* 0x000e220000001000 */
[----:B------:R-:W-:Y:S01]  /*1b0e0*/  FMUL.FTZ R47, R47, R33 ;  /* 0x000000212f2f7220 */ /* 0x000fe20000410000 */
        /* <DEDUP_REMOVED lines=18> */
[----:B------:R-:W-:Y:S01]  /*1b210*/  FADD.FTZ R23, R23, R14 ;  /* 0x0000000e17177221 */ /* 0x000fe20000010000 */
[----:B------:R-:W4:Y:S02]  /*1b220*/  LDL.S16 R6, [R1+0x39a] ;  /* 0x00039a0001067983 */ /* 0x000f240000100600 */
[----:B0-----:R-:W-:Y:S01]  /*1b230*/  FMUL.FTZ R27, R27, R13 ;  /* 0x0000000d1b1b7220 */ /* 0x001fe20000410000 */
[----:B------:R-:W-:-:S04]  /*1b240*/  FADD.FTZ R13, -R13, 1 ;  /* 0x3f8000000d0d7421 */ /* 0x000fc80000010100 */
[----:B------:R-:W-:Y:S01]  /*1b250*/  FFMA.FTZ R22, R22, R13, 1 ;  /* 0x3f80000016167423 */ /* 0x000fe2000001000d */
[-C--:B------:R-:W-:Y:S01]  /*1b260*/  FFMA.FTZ R13, R59, R14.reuse, R19 ;  /* 0x0000000e3b0d7223 */ /* 0x080fe20000010013 */
[----:B------:R-:W-:-:S04]  /*1b270*/  FMUL.FTZ R14, R10, R14 ;  /* 0x0000000e0a0e7220 */ /* 0x000fc80000410000 */
[----:B------:R-:W-:Y:S02]  /*1b280*/  FFMA.FTZ R19, R59, R14, R21 ;  /* 0x0000000e3b137223 */ /* 0x000fe40000010015 */
[----:B------:R-:W4:Y:S01]  /*1b290*/  LDL.LU R59, [R1+0x21c] ;  /* 0x00021c00013b7983 */ /* 0x000f220000300800 */
[----:B------:R-:W-:Y:S01]  /*1b2a0*/  FMUL.FTZ R22, R27, R22 ;  /* 0x000000161b167220 */ /* 0x000fe20000410000 */
[----:B---3--:R-:W-:Y:S02]  /*1b2b0*/  HADD2.F32 R27, -RZ, R8.H0_H0 ;  /* 0x20000008ff1b7230 */ /* 0x008fe40000004100 */
[----:B------:R-:W3:Y:S03]  /*1b2c0*/  LDL.LU.S16 R8, [R1+0x396] ;  /* 0x0003960001087983 */ /* 0x000ee60000300600 */
        /* <DEDUP_REMOVED lines=11> */
[----:B------:R-:W2:Y:S03]  /*1b380*/  LDL.S16 R7, [R1+0x39c] ;  /* 0x00039c0001077983 */ /* 0x000ea60000100600 */
        /* <DEDUP_REMOVED lines=13> */
[----:B------:R-:W-:Y:S01]  /*1b460*/  FADD.FTZ R25, R25, R20 ;  /* 0x0000001419197221 */ /* 0x000fe20000010000 */
[----:B------:R-:W-:Y:S02]  /*1b470*/  HADD2.F32 R27, -RZ, R6.H0_H0 ;  /* 0x20000006ff1b7230 */ /* 0x000fe40000004100 */
[----:B------:R-:W4:Y:S03]  /*1b480*/  LDL.S16 R6, [R1+0x3a4] ;  /* 0x0003a40001067983 */ /* 0x000f260000100600 */
[----:B0-----:R-:W-:Y:S01]  /*1b490*/  FMUL.FTZ R27, R27, R18 ;  /* 0x000000121b1b7220 */ /* 0x001fe20000410000 */
[----:B------:R-:W-:-:S04]  /*1b4a0*/  FADD.FTZ R18, -R18, 1 ;  /* 0x3f80000012127421 */ /* 0x000fc80000010100 */
[----:B------:R-:W-:Y:S01]  /*1b4b0*/  FFMA.FTZ R18, R21, R18, 1 ;  /* 0x3f80000015127423 */ /* 0x000fe20000010012 */
[-C--:B------:R-:W-:Y:S01]  /*1b4c0*/  FFMA.FTZ R15, R59, R20.reuse, R15 ;  /* 0x000000143b0f7223 */ /* 0x080fe2000001000f */
[----:B------:R-:W-:-:S04]  /*1b4d0*/  FMUL.FTZ R20, R11, R20 ;  /* 0x000000140b147220 */ /* 0x000fc80000410000 */
[----:B------:R-:W-:Y:S02]  /*1b4e0*/  FFMA.FTZ R19, R59, R20, R19 ;  /* 0x000000143b137223 */ /* 0x000fe40000010013 */
[----:B------:R-:W4:Y:S01]  /*1b4f0*/  LDL.LU R59, [R1+0x220] ;  /* 0x00022000013b7983 */ /* 0x000f220000300800 */
[----:B---3--:R-:W-:-:S03]  /*1b500*/  HADD2.F32 R21, -RZ, R8.H0_H0 ;  /* 0x20000008ff157230 */ /* 0x008fc60000004100 */
[----:B------:R-:W3:Y:S02]  /*1b510*/  LDL.LU.S16 R8, [R1+0x398] ;  /* 0x0003980001087983 */ /* 0x000ee40000300600 */
[----:B------:R-:W-:Y:S02]  /*1b520*/  FADD.FTZ R21, R21, -UR28 ;  /* 0x8000001c15157e21 */ /* 0x000fe40008010000 */
[----:B------:R0:W-:Y:S01]  /*1b530*/  STL [R1+0x270], R4 ;  /* 0x0002700401007387 */ /* 0x0001e20000100800 */
[----:B------:R-:W-:Y:S01]  /*1b540*/  FMUL.FTZ R18, R27, R18 ;  /* 0x000000121b127220 */ /* 0x000fe20000410000 */
        /* <DEDUP_REMOVED lines=14> */
[----:B------:R-:W4:Y:S03]  /*1b630*/  LDL.LU.S16 R9, [R1+0x3a2] ;  /* 0x0003a20001097983 */ /* 0x000f260000300600 */
        /* <DEDUP_REMOVED lines=10> */
[----:B------:R-:W4:Y:S03]  /*1b6e0*/  LDL.LU.S16 R6, [R1+0x3a6] ;  /* 0x0003a60001067983 */ /* 0x000f260000300600 */
        /* <DEDUP_REMOVED lines=35> */
[----:B------:R1:W-:Y:S01]  /*1b920*/  STL [R1+0x254], R4 ;  /* 0x0002540401007387 */ /* 0x0003e20000100800 */
[----:B------:R-:W-:-:S03]  /*1b930*/  HADD2.F32 R69, -RZ, R6.H0_H0 ;  /* 0x20000006ff457230 */ /* 0x000fc60000004100 */
[----:B-1----:R-:W4:Y:S04]  /*1b940*/  LDL.LU.S16 R4, [R1+0x3ae] ;  /* 0x0003ae0001047983 */ /* 0x002f280000300600 */
[----:B------:R-:W4:Y:S01]  /*1b950*/  LDL.S16 R6, [R1+0x3b0] ;  /* 0x0003b00001067983 */ /* 0x000f220000100600 */
[----:B0-----:R-:W-:Y:S01]  /*1b960*/  FMUL.FTZ R69, R69, R14 ;  /* 0x0000000e45457220 */ /* 0x001fe20000410000 */
[----:B------:R-:W-:-:S04]  /*1b970*/  FADD.FTZ R14, -R14, 1 ;  /* 0x3f8000000e0e7421 */ /* 0x000fc80000010100 */
[----:B------:R-:W-:Y:S01]  /*1b980*/  FFMA.FTZ R14, R20, R14, 1 ;  /* 0x3f800000140e7423 */ /* 0x000fe2000001000e */
[-C--:B------:R-:W-:Y:S01]  /*1b990*/  FFMA.FTZ R15, R59, R5.reuse, R15 ;  /* 0x000000053b0f7223 */ /* 0x080fe2000001000f */
[----:B---3--:R-:W-:Y:S02]  /*1b9a0*/  HADD2.F32 R20, -RZ, R8.H0_H0 ;  /* 0x20000008ff147230 */ /* 0x008fe40000004100 */
[----:B------:R-:W-:Y:S01]  /*1b9b0*/  FADD.FTZ R8, R25, R5 ;  /* 0x0000000519087221 */ /* 0x000fe20000010000 */
[----:B------:R-:W-:-:S04]  /*1b9c0*/  FMUL.FTZ R5, R11, R5 ;  /* 0x000000050b057220 */ /* 0x000fc80000410000 */
[----:B------:R-:W-:Y:S02]  /*1b9d0*/  FFMA.FTZ R19, R59, R5, R19 ;  /* 0x000000053b137223 */ /* 0x000fe40000010013 */
[----:B------:R-:W3:Y:S01]  /*1b9e0*/  LDL.LU R59, [R1+0x228] ;  /* 0x00022800013b7983 */ /* 0x000ee20000300800 */
[----:B------:R-:W-:-:S03]  /*1b9f0*/  FADD.FTZ R20, R20, -UR28 ;  /* 0x8000001c14147e21 */ /* 0x000fc60008010000 */
        /* <DEDUP_REMOVED lines=27> */
[----:B-1----:R-:W4:Y:S02]  /*1bbb0*/  LDL.LU.S16 R67, [R1+0x3b6] ;  /* 0x0003b60001437983 */ /* 0x002f240000300600 */
[----:B0-----:R-:W-:Y:S01]  /*1bbc0*/  FMUL.FTZ R69, R69, R5 ;  /* 0x0000000545457220 */ /* 0x001fe20000410000 */
[----:B------:R-:W-:Y:S01]  /*1bbd0*/  FADD.FTZ R5, -R5, 1 ;  /* 0x3f80000005057421 */ /* 0x000fe20000010100 */
[----:B------:R0:W-:Y:S03]  /*1bbe0*/  STL [R1+0x41c], R63 ;  /* 0x00041c3f01007387 */ /* 0x0001e60000100800 */
[----:B------:R-:W-:Y:S01]  /*1bbf0*/  FFMA.FTZ R5, R20, R5, 1 ;  /* 0x3f80000014057423 */ /* 0x000fe20000010005 */
[----:B------:R-:W-:Y:S02]  /*1bc00*/  HADD2.F32 R20, -RZ, R6.H0_H0 ;  /* 0x20000006ff147230 */ /* 0x000fe40000004100 */
[----:B------:R-:W-:Y:S01]  /*1bc10*/  FADD.FTZ R6, R23, R17 ;  /* 0x0000001117067221 */ /* 0x000fe20000010000 */
[----:B0-----:R-:W4:Y:S01]  /*1bc20*/  LDL.S16 R63, [R1+0x3b8] ;  /* 0x0003b800013f7983 */ /* 0x001f220000100600 */
[-C--:B---3--:R-:W-:Y:S01]  /*1bc30*/  FFMA.FTZ R13, R59, R17.reuse, R13 ;  /* 0x000000113b0d7223 */ /* 0x088fe2000001000d */
[----:B------:R-:W-:-:S04]  /*1bc40*/  FMUL.FTZ R17, R10, R17 ;  /* 0x000000110a117220 */ /* 0x000fc80000410000 */
[----:B------:R-:W-:Y:S02]  /*1bc50*/  FFMA.FTZ R19, R59, R17, R19 ;  /* 0x000000113b137223 */ /* 0x000fe40000010013 */
[----:B------:R-:W3:Y:S01]  /*1bc60*/  LDL.LU R59, [R1+0x22c] ;  /* 0x00022c00013b7983 */ /* 0x000ee20000300800 */
        /* <DEDUP_REMOVED lines=8> */
[----:B------:R1:W-:Y:S01]  /*1bcf0*/  STL [R1+0x248], R4 ;  /* 0x0002480401007387 */ /* 0x0003e20000100800 */
[----:B------:R-:W-:-:S03]  /*1bd00*/  FADD.FTZ R16, R16, R17 ;  /* 0x0000001110107221 */ /* 0x000fc60000010000 */
[----:B-1----:R-:W3:Y:S01]  /*1bd10*/  LDL.LU.S16 R4, [R1+0x3ba] ;  /* 0x0003ba0001047983 */ /* 0x002ee20000300600 */
[----:B--2---:R-:W-:-:S03]  /*1bd20*/  HADD2.F32 R23, -RZ, R7.H0_H0 ;  /* 0x20000007ff177230 */ /* 0x004fc60000004100 */
[----:B------:R-:W2:Y:S02]  /*1bd30*/  LDL.S16 R7, [R1+0x3bc] ;  /* 0x0003bc0001077983 */ /* 0x000ea40000100600 */
[----:B0-----:R-:W-:Y:S01]  /*1bd40*/  FMUL.FTZ R23, R23, R20 ;  /* 0x0000001417177220 */ /* 0x001fe20000410000 */
[----:B------:R-:W-:-:S04]  /*1bd50*/  FADD.FTZ R20, -R20, 1 ;  /* 0x3f80000014147421 */ /* 0x000fc80000010100 */
[----:B------:R-:W-:Y:S01]  /*1bd60*/  FFMA.FTZ R69, R69, R20, 1 ;  /* 0x3f80000045457423 */ /* 0x000fe20000010014 */
[----:B----4-:R-:W-:-:S05]  /*1bd70*/  HADD2.F32 R20, -RZ, R9.H0_H0 ;  /* 0x20000009ff147230 */ /* 0x010fca0000004100 */
[----:B------:R-:W-:-:S04]  /*1bd80*/  FADD.FTZ R20, R20, -UR28 ;  /* 0x8000001c14147e21 */ /* 0x000fc80008010000 */
[----:B------:R-:W-:-:S04]  /*1bd90*/  FMUL.FTZ R9, R20, UR16 ;  /* 0x0000001014097c20 */ /* 0x000fc80008410000 */
[----:B------:R-:W-:-:S04]  /*1bda0*/  FFMA.FTZ R20, R11, R9, R3 ;  /* 0x000000090b147223 */ /* 0x000fc80000010003 */
[----:B------:R-:W-:-:S06]  /*1bdb0*/  FMUL.FTZ R17, R20, -1.4426950216293334961 ;  /* 0xbfb8aa3b14117820 */ /* 0x000fcc0000410000 */
[----:B------:R-:W0:Y:S02]  /*1bdc0*/  MUFU.EX2 R17, R17 ;  /* 0x0000001100117308 */ /* 0x000e240000000800 */
[----:B0-----:R-:W-:-:S06]  /*1bdd0*/  FADD.FTZ R17, R17, 1 ;  /* 0x3f80000011117421 */ /* 0x001fcc0000010000 */
[----:B------:R-:W0:Y:S01]  /*1bde0*/  MUFU.RCP R17, R17 ;  /* 0x0000001100117308 */ /* 0x000e220000001000 */
[----:B------:R-:W-:Y:S01]  /*1bdf0*/  FMUL.FTZ R23, R23, R69 ;  /* 0x0000004517177220 */ /* 0x000fe20000410000 */
[----:B------:R-:W-:Y:S01]  /*1be00*/  HADD2.F32 R69, -RZ, R67.H0_H0 ;  /* 0x20000043ff457230 */ /* 0x000fe20000004100 */
[----:B------:R1:W-:Y:S04]  /*1be10*/  STL [R1+0x410], R57 ;  /* 0x0004103901007387 */ /* 0x0003e80000100800 */
[----:B------:R-:W-:Y:S01]  /*1be20*/  STL [R1+0x24c], R49 ;  /* 0x00024c3101007387 */ /* 0x000fe20000100800 */
[----:B0-----:R-:W-:Y:S01]  /*1be30*/  FMUL.FTZ R69, R69, R17 ;  /* 0x0000001145457220 */ /* 0x001fe20000410000 */
[----:B------:R-:W-:Y:S02]  /*1be40*/  FADD.FTZ R17, -R17, 1 ;  /* 0x3f80000011117421 */ /* 0x000fe40000010100 */
[----:B------:R0:W-:Y:S02]  /*1be50*/  STL [R1+0x3f8], R52 ;  /* 0x0003f83401007387 */ /* 0x0001e40000100800 */
[----:B------:R-:W-:-:S02]  /*1be60*/  FFMA.FTZ R20, R20, R17, 1 ;  /* 0x3f80000014147423 */ /* 0x000fc40000010011 */
[----:B-1----:R-:W4:Y:S01]  /*1be70*/  LDL.LU.S16 R57, [R1+0x3be] ;  /* 0x0003be0001397983 */ /* 0x002f220000300600 */
[----:B------:R-:W-:-:S03]  /*1be80*/  HADD2.F32 R17, -RZ, R63.H0_H0 ;  /* 0x2000003fff117230 */ /* 0x000fc60000004100 */
[----:B------:R-:W4:Y:S01]  /*1be90*/  LDL.S16 R67, [R1+0x3c0] ;  /* 0x0003c00001437983 */ /* 0x000f220000100600 */
[----:B0-----:R-:W-:Y:S01]  /*1bea0*/  FADD.FTZ R52, R8, R0 ;  /* 0x0000000008347221 */ /* 0x001fe20000010000 */
[----:B------:R-:W-:Y:S01]  /*1beb0*/  FADD.FTZ R17, R17, -UR28 ;  /* 0x8000001c11117e21 */ /* 0x000fe20008010000 */
[-C--:B---3--:R-:W-:Y:S01]  /*1bec0*/  FFMA.FTZ R49, R59, R0.reuse, R15 ;  /* 0x000000003b317223 */ /* 0x088fe2000001000f */
[----:B------:R-:W-:Y:S02]  /*1bed0*/  FMUL.FTZ R15, R11, R0 ;  /* 0x000000000b0f7220 */ /* 0x000fe40000410000 */
[----:B------:R-:W-:Y:S01]  /*1bee0*/  FMUL.FTZ R8, R17, UR16 ;  /* 0x0000001011087c20 */ /* 0x000fe20008410000 */
[----:B------:R-:W-:Y:S01]  /*1bef0*/  FMUL.FTZ R20, R69, R20 ;  /* 0x0000001445147220 */ /* 0x000fe20000410000 */
[----:B------:R-:W3:Y:S01]  /*1bf00*/  LDL.LU.S16 R63, [R1+0x3c2] ;  /* 0x0003c200013f7983 */ /* 0x000ee20000300600 */
[----:B------:R-:W-:-:S03]  /*1bf10*/  FFMA.FTZ R17, R59, R15, R19 ;  /* 0x0000000f3b117223 */ /* 0x000fc60000010013 */
[----:B------:R-:W3:Y:S01]  /*1bf20*/  LDL.LU R59, [R1+0x320] ;  /* 0x00032000013b7983 */ /* 0x000ee20000300800 */
[----:B------:R-:W-:-:S04]  /*1bf30*/  FFMA.FTZ R69, R10, R8, R2 ;  /* 0x000000080a457223 */ /* 0x000fc80000010002 */
[----:B------:R-:W-:-:S06]  /*1bf40*/  FMUL.FTZ R0, R69, -1.4426950216293334961 ;  /* 0xbfb8aa3b45007820 */ /* 0x000fcc0000410000 */
[----:B------:R-:W0:Y:S02]  /*1bf50*/  MUFU.EX2 R0, R0 ;  /* 0x0000000000007308 */ /* 0x000e240000000800 */
[----:B0-----:R-:W-:-:S04]  /*1bf60*/  FADD.FTZ R0, R0, 1 ;  /* 0x3f80000000007421 */ /* 0x001fc80000010000 */
[----:B------:R0:W1:Y:S02]  /*1bf70*/  MUFU.RCP R19, R0 ;  /* 0x0000000000137308 */ /* 0x0000640000001000 */
[----:B0-----:R-:W-:Y:S02]  /*1bf80*/  HADD2.F32 R0, -RZ, R4.H0_H0 ;  /* 0x20000004ff007230 */ /* 0x001fe40000004100 */
[----:B------:R-:W3:Y:S03]  /*1bf90*/  LDL.S16 R4, [R1+0x3c4] ;  /* 0x0003c40001047983 */ /* 0x000ee60000100600 */
[----:B-1----:R-:W-:Y:S01]  /*1bfa0*/  FMUL.FTZ R0, R0, R19 ;  /* 0x0000001300007220 */ /* 0x002fe20000410000 */
[----:B------:R-:W-:-:S04]  /*1bfb0*/  FADD.FTZ R19, -R19, 1 ;  /* 0x3f80000013137421 */ /* 0x000fc80000010100 */
[----:B------:R-:W-:Y:S01]  /*1bfc0*/  FFMA.FTZ R69, R69, R19, 1 ;  /* 0x3f80000045457423 */ /* 0x000fe20000010013 */
[----:B------:R-:W-:Y:S01]  /*1bfd0*/  FADD.FTZ R15, R15, R16 ;  /* 0x000000100f0f7221 */ /* 0x000fe20000010000 */
[----:B--2---:R-:W-:-:S05]  /*1bfe0*/  HADD2.F32 R19, -RZ, R7.H0_H0 ;  /* 0x20000007ff137230 */ /* 0x004fca0000004100 */
        /* <DEDUP_REMOVED lines=8> */
[----:B------:R1:W-:Y:S04]  /*1c070*/  STL [R1+0x400], R64 ;  /* 0x0004004001007387 */ /* 0x0003e80000100800 */
[----:B------:R3:W-:Y:S01]  /*1c080*/  STL [R1+0x408], R53 ;  /* 0x0004083501007387 */ /* 0x0007e20000100800 */
[----:B-1----:R-:W-:Y:S01]  /*1c090*/  FADD.FTZ R64, R6, R12 ;  /* 0x0000000c06407221 */ /* 0x002fe20000010000 */
[----:B----4-:R-:W-:Y:S02]  /*1c0a0*/  HADD2.F32 R69, -RZ, R57.H0_H0 ;  /* 0x20000039ff457230 */ /* 0x010fe40000004100 */
[----:B------:R-:W2:Y:S03]  /*1c0b0*/  LDL.LU.S16 R57, [R1+0x3c6] ;  /* 0x0003c60001397983 */ /* 0x000ea60000300600 */
[----:B0-----:R-:W-:Y:S01]  /*1c0c0*/  FMUL.FTZ R69, R69, R16 ;  /* 0x0000001045457220 */ /* 0x001fe20000410000 */
[----:B------:R-:W-:-:S04]  /*1c0d0*/  FADD.FTZ R16, -R16, 1 ;  /* 0x3f80000010107421 */ /* 0x000fc80000010100 */
[----:B------:R-:W-:Y:S01]  /*1c0e0*/  FFMA.FTZ R19, R19, R16, 1 ;  /* 0x3f80000013137423 */ /* 0x000fe20000010010 */
[----:B------:R-:W-:Y:S02]  /*1c0f0*/  HADD2.F32 R16, -RZ, R67.H0_H0 ;  /* 0x20000043ff107230 */ /* 0x000fe40000004100 */
[----:B------:R-:W4:Y:S01]  /*1c100*/  LDL.S16 R67, [R1+0x3c8] ;  /* 0x0003c80001437983 */ /* 0x000f220000100600 */
        /* <DEDUP_REMOVED lines=10> */
[----:B0-----:R-:W-:-:S04]  /*1c1b0*/  FADD.FTZ R16, R16, 1 ;  /* 0x3f80000010107421 */ /* 0x001fc80000010000 */
[----:B------:R0:W1:Y:S01]  /*1c1c0*/  MUFU.RCP R17, R16 ;  /* 0x0000001000117308 */ /* 0x0000620000001000 */
[----:B------:R0:W-:Y:S02]  /*1c1d0*/  STL [R1+0x40c], R66 ;  /* 0x00040c4201007387 */ /* 0x0001e40000100800 */
[----:B0-----:R-:W-:Y:S02]  /*1c1e0*/  HADD2.F32 R16, -RZ, R63.H0_H0 ;  /* 0x2000003fff107230 */ /* 0x001fe40000004100 */
[----:B------:R-:W3:Y:S04]  /*1c1f0*/  LDL.LU.S16 R66, [R1+0x3ca] ;  /* 0x0003ca0001427983 */ /* 0x000ee80000300600 */
[----:B------:R-:W3:Y:S01]  /*1c200*/  LDL.S16 R63, [R1+0x3cc] ;  /* 0x0003cc00013f7983 */ /* 0x000ee20000100600 */
[----:B-1----:R-:W-:Y:S01]  /*1c210*/  FMUL.FTZ R16, R16, R17 ;  /* 0x0000001110107220 */ /* 0x002fe20000410000 */
[----:B------:R-:W-:-:S04]  /*1c220*/  FADD.FTZ R17, -R17, 1 ;  /* 0x3f80000011117421 */ /* 0x000fc80000010100 */
[----:B------:R-:W-:Y:S01]  /*1c230*/  FFMA.FTZ R69, R69, R17, 1 ;  /* 0x3f80000045457423 */ /* 0x000fe20000010011 */
[----:B------:R-:W-:-:S05]  /*1c240*/  HADD2.F32 R17, -RZ, R4.H0_H0 ;  /* 0x20000004ff117230 */ /* 0x000fca0000004100 */
[----:B------:R-:W-:Y:S01]  /*1c250*/  FADD.FTZ R17, R17, -UR28 ;  /* 0x8000001c11117e21 */ /* 0x000fe20008010000 */
[----:B------:R0:W-:Y:S03]  /*1c260*/  STL [R1+0x404], R55 ;  /* 0x0004043701007387 */ /* 0x0001e60000100800 */
[----:B------:R-:W-:Y:S01]  /*1c270*/  FMUL.FTZ R4, R17, UR16 ;  /* 0x0000001011047c20 */ /* 0x000fe20008410000 */
[----:B0-----:R-:W-:-:S03]  /*1c280*/  FADD.FTZ R55, R15, R12 ;  /* 0x0000000c0f377221 */ /* 0x001fc60000010000 */
        /* <DEDUP_REMOVED lines=9> */
[----:B------:R-:W2:Y:S02]  /*1c320*/  LDL.LU R57, [R1+0x334] ;  /* 0x0003340001397983 */ /* 0x000ea40000300800 */
[----:B0-----:R-:W-:Y:S01]  /*1c330*/  FMUL.FTZ R17, R17, R12 ;  /* 0x0000000c11117220 */ /* 0x001fe20000410000 */
[----:B------:R-:W-:-:S04]  /*1c340*/  FADD.FTZ R12, -R12, 1 ;  /* 0x3f8000000c0c7421 */ /* 0x000fc80000010100 */
[----:B------:R-:W-:-:S04]  /*1c350*/  FFMA.FTZ R12, R15, R12, 1 ;  /* 0x3f8000000f0c7423 */ /* 0x000fc8000001000c */
[----:B------:R-:W-:Y:S01]  /*1c360*/  FMUL.FTZ R12, R17, R12 ;  /* 0x0000000c110c7220 */ /* 0x000fe20000410000 */
[----:B----4-:R-:W-:Y:S02]  /*1c370*/  HADD2.F32 R17, -RZ, R67.H0_H0 ;  /* 0x20000043ff117230 */ /* 0x010fe40000004100 */
        /* <DEDUP_REMOVED lines=11> */
[----:B------:R0:W1:Y:S02]  /*1c430*/  MUFU.RCP R15, R13 ;  /* 0x0000000d000f7308 */ /* 0x0000640000001000 */
[----:B0-----:R-:W-:Y:S02]  /*1c440*/  HADD2.F32 R13, -RZ, R66.H0_H0 ;  /* 0x20000042ff0d7230 */ /* 0x001fe40000004100 */
[----:B------:R-:W-:Y:S01]  /*1c450*/  FADD.FTZ R64, R64, R61 ;  /* 0x0000003d40407221 */ /* 0x000fe20000010000 */
[----:B------:R-:W-:Y:S01]  /*1c460*/  FADD.FTZ R52, R52, R65 ;  /* 0x0000004134347221 */ /* 0x000fe20000010000 */
[----:B------:R0:W-:Y:S04]  /*1c470*/  STL [R1+0x414], R62 ;  /* 0x0004143e01007387 */ /* 0x0001e80000100800 */
[----:B------:R-:W4:Y:S01]  /*1c480*/  LDL.LU R66, [R1+0x324] ;  /* 0x0003240001427983 */ /* 0x000f220000300800 */
[----:B-1----:R-:W-:Y:S01]  /*1c490*/  FMUL.FTZ R13, R13, R15 ;  /* 0x0000000f0d0d7220 */ /* 0x002fe20000410000 */
[----:B------:R-:W-:-:S02]  /*1c4a0*/  FADD.FTZ R15, -R15, 1 ;  /* 0x3f8000000f0f7421 */ /* 0x000fc40000010100 */
[----:B0-----:R-:W4:Y:S02]  /*1c4b0*/  LDL.LU R62, [R1+0x328] ;  /* 0x00032800013e7983 */ /* 0x001f240000300800 */
[----:B------:R-:W-:Y:S01]  /*1c4c0*/  FFMA.FTZ R69, R69, R15, 1 ;  /* 0x3f80000045457423 */ /* 0x000fe2000001000f */
[----:B------:R-:W-:-:S05]  /*1c4d0*/  HADD2.F32 R15, -RZ, R63.H0_H0 ;  /* 0x2000003fff0f7230 */ /* 0x000fca0000004100 */
[----:B------:R-:W-:Y:S01]  /*1c4e0*/  FADD.FTZ R15, R15, -UR28 ;  /* 0x8000001c0f0f7e21 */ /* 0x000fe20008010000 */
[----:B------:R-:W-:-:S03]  /*1c4f0*/  FMUL.FTZ R13, R13, R69 ;  /* 0x000000450d0d7220 */ /* 0x000fc60000410000 */
[----:B------:R-:W-:Y:S01]  /*1c500*/  FMUL.FTZ R15, R15, UR16 ;  /* 0x000000100f0f7c20 */ /* 0x000fe20008410000 */
[----:B------:R-:W-:Y:S02]  /*1c510*/  FADD.FTZ R63, R68, R55 ;  /* 0x00000037443f7221 */ /* 0x000fe40000010000 */
[----:B------:R-:W4:Y:S01]  /*1c520*/  LDL.LU R55, [R1+0x31c] ;  /* 0x00031c0001377983 */ /* 0x000f220000300800 */
        /* <DEDUP_REMOVED lines=9> */
[-C--:B--2---:R-:W-:Y:S01]  /*1c5c0*/  FFMA.FTZ R53, R57, R61.reuse, R53 ;  /* 0x0000003d39357223 */ /* 0x084fe20000010035 */
[----:B------:R-:W-:-:S04]  /*1c5d0*/  FMUL.FTZ R61, R10, R61 ;  /* 0x0000003d0a3d7220 */ /* 0x000fc80000410000 */
[----:B------:R-:W-:Y:S01]  /*1c5e0*/  FFMA.FTZ R69, R57, R61, R67 ;  /* 0x0000003d39457223 */ /* 0x000fe20000010043 */
[----:B------:R-:W-:Y:S01]  /*1c5f0*/  FADD.FTZ R61, R63, R61 ;  /* 0x0000003d3f3d7221 */ /* 0x000fe20000010000 */
[----:B------:R-:W2:Y:S04]  /*1c600*/  LDL.LU R67, [R1+0x420] ;  /* 0x0004200001437983 */ /* 0x000ea80000300800 */
[----:B------:R-:W4:Y:S01]  /*1c610*/  LDL.LU R63, [R1+0x41c] ;  /* 0x00041c00013f7983 */ /* 0x000f220000300800 */
[-C--:B---3--:R-:W-:Y:S01]  /*1c620*/  FFMA.FTZ R57, R59, R65.reuse, R49 ;  /* 0x000000413b397223 */ /* 0x088fe20000010031 */
[----:B------:R-:W-:Y:S02]  /*1c630*/  FMUL.FTZ R65, R11, R65 ;  /* 0x000000410b417220 */ /* 0x000fe40000410000 */
[----:B------:R-:W3:Y:S02]  /*1c640*/  LDL.LU R49, [R1+0x310] ;  /* 0x0003100001317983 */ /* 0x000ee40000300800 */
[----:B------:R-:W-:-:S02]  /*1c650*/  FFMA.FTZ R69, R59, R65, R69 ;  /* 0x000000413b457223 */ /* 0x000fc40000010045 */
[----:B------:R-:W2:Y:S01]  /*1c660*/  LDL.LU R59, [R1+0x418] ;  /* 0x00041800013b7983 */ /* 0x000ea20000300800 */
[----:B------:R-:W-:Y:S01]  /*1c670*/  FADD.FTZ R61, R65, R61 ;  /* 0x0000003d413d7221 */ /* 0x000fe20000010000 */
[----:B----4-:R-:W-:Y:S01]  /*1c680*/  FADD.FTZ R52, R52, R63 ;  /* 0x0000003f34347221 */ /* 0x010fe20000010000 */
[-C--:B------:R-:W-:Y:S01]  /*1c690*/  FFMA.FTZ R65, R66, R63.reuse, R57 ;  /* 0x0000003f42417223 */ /* 0x080fe20000010039 */
[----:B------:R-:W-:Y:S01]  /*1c6a0*/  FMUL.FTZ R63, R11, R63 ;  /* 0x0000003f0b3f7220 */ /* 0x000fe20000410000 */
[----:B------:R-:W4:Y:S01]  /*1c6b0*/  LDL.LU R57, [R1+0x410] ;  /* 0x0004100001397983 */ /* 0x000f220000300800 */
[----:B--2---:R-:W-:Y:S01]  /*1c6c0*/  FADD.FTZ R64, R64, R59 ;  /* 0x0000003b40407221 */ /* 0x004fe20000010000 */
[-C--:B------:R-:W-:Y:S01]  /*1c6d0*/  FFMA.FTZ R53, R62, R59.reuse, R53 ;  /* 0x0000003b3e357223 */ /* 0x080fe20000010035 */
[----:B------:R-:W-:Y:S02]  /*1c6e0*/  FMUL.FTZ R59, R10, R59 ;  /* 0x0000003b0a3b7220 */ /* 0x000fe40000410000 */
[----:B------:R-:W-:-:S02]  /*1c6f0*/  FADD.FTZ R64, R64, R67 ;  /* 0x0000004340407221 */ /* 0x000fc40000010000 */
[----:B------:R-:W-:Y:S01]  /*1c700*/  FFMA.FTZ R69, R62, R59, R69 ;  /* 0x0000003b3e457223 */ /* 0x000fe20000010045 */
[----:B------:R-:W-:Y:S01]  /*1c710*/  FADD.FTZ R61, R61, R59 ;  /* 0x0000003b3d3d7221 */ /* 0x000fe20000010000 */
[-C--:B------:R-:W-:Y:S01]  /*1c720*/  FFMA.FTZ R59, R55, R67.reuse, R53 ;  /* 0x00000043373b7223 */ /* 0x080fe20000010035 */
[----:B------:R-:W-:Y:S01]  /*1c730*/  FMUL.FTZ R67, R10, R67 ;  /* 0x000000430a437220 */ /* 0x000fe20000410000 */
[----:B------:R-:W-:Y:S01]  /*1c740*/  FFMA.FTZ R69, R66, R63, R69 ;  /* 0x0000003f42457223 */ /* 0x000fe20000010045 */
[----:B------:R-:W-:Y:S01]  /*1c750*/  FADD.FTZ R61, R63, R61 ;  /* 0x0000003d3f3d7221 */ /* 0x000fe20000010000 */
[----:B------:R-:W2:Y:S02]  /*1c760*/  LDL.LU R66, [R1+0x40c] ;  /* 0x00040c0001427983 */ /* 0x000ea40000300800 */
[----:B------:R-:W-:Y:S01]  /*1c770*/  FFMA.FTZ R69, R55, R67, R69 ;  /* 0x0000004337457223 */ /* 0x000fe20000010045 */
[----:B------:R-:W-:Y:S01]  /*1c780*/  FADD.FTZ R61, R61, R67 ;  /* 0x000000433d3d7221 */ /* 0x000fe20000010000 */
[----:B------:R-:W3:Y:S04]  /*1c790*/  LDL.LU R55, [R1+0x404] ;  /* 0x0004040001377983 */ /* 0x000ee80000300800 */
[----:B------:R-:W2:Y:S04]  /*1c7a0*/  LDL.LU R67, [R1+0x318] ;  /* 0x0003180001437983 */ /* 0x000ea80000300800 */
[----:B------:R-:W3:Y:S04]  /*1c7b0*/  LDL.LU R53, [R1+0x408] ;  /* 0x0004080001357983 */ /* 0x000ee80000300800 */
[----:B------:R-:W3:Y:S01]  /*1c7c0*/  LDL.LU R62, [R1+0x414] ;  /* 0x00041400013e7983 */ /* 0x000ee20000300800 */
[----:B----4-:R-:W-:-:S04]  /*1c7d0*/  FMUL.FTZ R63, R11, R57 ;  /* 0x000000390b3f7220 */ /* 0x010fc80000410000 */
[----:B------:R-:W-:Y:S01]  /*1c7e0*/  FADD.FTZ R61, R63, R61 ;  /* 0x0000003d3f3d7221 */ /* 0x000fe20000010000 */
[C---:B--2---:R-:W-:Y:S02]  /*1c7f0*/  FFMA.FTZ R69, R67.reuse, R63, R69 ;  /* 0x0000003f43457223 */ /* 0x044fe40000010045 */
[----:B------:R-:W2:Y:S01]  /*1c800*/  LDL.LU R63, [R1+0x314] ;  /* 0x00031400013f7983 */ /* 0x000ea20000300800 */
[----:B------:R-:W-:Y:S01]  /*1c810*/  FFMA.FTZ R65, R67, R57, R65 ;  /* 0x0000003943417223 */ /* 0x000fe20000010041 */
[-C--:B------:R-:W-:Y:S01]  /*1c820*/  FMUL.FTZ R67, R10, R66.reuse ;  /* 0x000000420a437220 */ /* 0x080fe20000410000 */
[----:B------:R-:W-:Y:S02]  /*1c830*/  FADD.FTZ R57, R52, R57 ;  /* 0x0000003934397221 */ /* 0x000fe40000010000 */
[----:B---3--:R-:W-:Y:S01]  /*1c840*/  FFMA.FTZ R65, R49, R55, R65 ;  /* 0x0000003731417223 */ /* 0x008fe20000010041 */
[C---:B--2---:R-:W-:Y:S01]  /*1c850*/  FFMA.FTZ R59, R63.reuse, R66, R59 ;  /* 0x000000423f3b7223 */ /* 0x044fe2000001003b */
[----:B------:R-:W-:Y:S01]  /*1c860*/  FADD.FTZ R66, R64, R66 ;  /* 0x0000004240427221 */ /* 0x000fe20000010000 */
[----:B------:R-:W-:Y:S01]  /*1c870*/  FFMA.FTZ R69, R63, R67, R69 ;  /* 0x000000433f457223 */ /* 0x000fe20000010045 */
[----:B------:R-:W2:Y:S01]  /*1c880*/  LDL.LU R64, [R1+0x400] ;  /* 0x0004000001407983 */ /* 0x000ea20000300800 */
[----:B------:R-:W-:Y:S01]  /*1c890*/  FMUL.FTZ R63, R11, R55 ;  /* 0x000000370b3f7220 */ /* 0x000fe20000410000 */
[----:B------:R-:W-:-:S02]  /*1c8a0*/  FADD.FTZ R57, R57, R55 ;  /* 0x0000003739397221 */ /* 0x000fc40000010000 */
[----:B------:R-:W3:Y:S01]  /*1c8b0*/  LDL.LU R55, [R1+0x30c] ;  /* 0x00030c0001377983 */ /* 0x000ee20000300800 */
[----:B------:R-:W-:Y:S01]  /*1c8c0*/  FADD.FTZ R61, R61, R67 ;  /* 0x000000433d3d7221 */ /* 0x000fe20000010000 */
[----:B------:R-:W-:Y:S02]  /*1c8d0*/  FFMA.FTZ R69, R49, R63, R69 ;  /* 0x0000003f31457223 */ /* 0x000fe40000010045 */
[----:B------:R-:W4:Y:S01]  /*1c8e0*/  LDL.LU R52, [R1+0x300] ;  /* 0x0003000001347983 */ /* 0x000f220000300800 */
[----:B------:R-:W-:-:S03]  /*1c8f0*/  FADD.FTZ R61, R63, R61 ;  /* 0x0000003d3f3d7221 */ /* 0x000fc60000010000 */
[----:B------:R-:W4:Y:S01]  /*1c900*/  LDL.LU R63, [R1+0x308] ;  /* 0x00030800013f7983 */ /* 0x000f220000300800 */
[----:B--2---:R-:W-:Y:S01]  /*1c910*/  FADD.FTZ R66, R66, R64 ;  /* 0x0000004042427221 */ /* 0x004fe20000010000 */
[----:B------:R-:W-:Y:S01]  /*1c920*/  FMUL.FTZ R67, R10, R64 ;  /* 0x000000400a437220 */ /* 0x000fe20000410000 */
[----:B------:R-:W-:Y:S01]  /*1c930*/  FADD.FTZ R57, R57, R53 ;  /* 0x0000003539397221 */ /* 0x000fe20000010000 */
[----:B------:R-:W-:Y:S01]  /*1c940*/  FMUL.FTZ R68, R60, R68 ;  /* 0x000000443c447220 */ /* 0x000fe20000410000 */
[C---:B---3--:R-:W-:Y:S01]  /*1c950*/  FFMA.FTZ R59, R55.reuse, R64, R59 ;  /* 0x00000040373b7223 */ /* 0x048fe2000001003b */
[----:B------:R-:W-:Y:S01]  /*1c960*/  FFMA.FTZ R69, R55, R67, R69 ;  /* 0x0000004337457223 */ /* 0x000fe20000010045 */
[----:B------:R-:W2:Y:S01]  /*1c970*/  LDL.LU R64, [R1+0x23c] ;  /* 0x00023c0001407983 */ /* 0x000ea20000300800 */
[----:B------:R-:W-:-:S03]  /*1c980*/  FADD.FTZ R61, R61, R67 ;  /* 0x000000433d3d7221 */ /* 0x000fc60000010000 */
[----:B------:R-:W3:Y:S01]  /*1c990*/  LDL.LU R67, [R1+0x304] ;  /* 0x0003040001437983 */ /* 0x000ee20000300800 */
[-C--:B------:R-:W-:Y:S01]  /*1c9a0*/  FMUL.FTZ R55, R11, R53.reuse ;  /* 0x000000350b377220 */ /* 0x080fe20000410000 */
[C---:B----4-:R-:W-:Y:S02]  /*1c9b0*/  FFMA.FTZ R65, R63.reuse, R53, R65 ;  /* 0x000000353f417223 */ /* 0x050fe40000010041 */
[----:B------:R-:W4:Y:S01]  /*1c9c0*/  LDL.LU R60, [R1+0x424] ;  /* 0x00042400013c7983 */ /* 0x000f220000300800 */
[----:B------:R-:W-:Y:S01]  /*1c9d0*/  FFMA.FTZ R69, R63, R55, R69 ;  /* 0x000000373f457223 */ /* 0x000fe20000010045 */
[----:B------:R-:W-:Y:S01]  /*1c9e0*/  FMUL.FTZ R63, R10, R62 ;  /* 0x0000003e0a3f7220 */ /* 0x000fe20000410000 */
[----:B------:R-:W-:Y:S01]  /*1c9f0*/  FADD.FTZ R61, R55, R61 ;  /* 0x0000003d373d7221 */ /* 0x000fe20000010000 */
[----:B------:R-:W4:Y:S03]  /*1ca00*/  LDL.LU R49, [R1+0x244] ;  /* 0x0002440001317983 */ /* 0x000f260000300800 */
[----:B------:R-:W-:Y:S01]  /*1ca10*/  FADD.FTZ R61, R61, R63 ;  /* 0x0000003f3d3d7221 */ /* 0x000fe20000010000 */
[----:B--2---:R-:W-:Y:S01]  /*1ca20*/  FMUL.FTZ R53, R11, R64 ;  /* 0x000000400b357220 */ /* 0x004fe20000410000 */
[----:B---3--:R-:W-:-:S03]  /*1ca30*/  FFMA.FTZ R69, R67, R63, R69 ;  /* 0x0000003f43457223 */ /* 0x008fc60000010045 */
[----:B------:R-:W-:Y:S01]  /*1ca40*/  FADD.FTZ R61, R53, R61 ;  /* 0x0000003d353d7221 */ /* 0x000fe20000010000 */
[----:B------:R-:W-:Y:S01]  /*1ca50*/  FFMA.FTZ R59, R67, R62, R59 ;  /* 0x0000003e433b7223 */ /* 0x000fe2000001003b */
[----:B------:R-:W-:Y:S01]  /*1ca60*/  FADD.FTZ R66, R66, R62 ;  /* 0x0000003e42427221 */ /* 0x000fe20000010000 */
[----:B------:R-:W-:Y:S01]  /*1ca70*/  FFMA.FTZ R69, R52, R53, R69 ;  /* 0x0000003534457223 */ /* 0x000fe20000010045 */
[----:B----4-:R-:W-:Y:S01]  /*1ca80*/  FMUL.FTZ R55, R10, R60 ;  /* 0x0000003c0a377220 */ /* 0x010fe20000410000 */
[----:B------:R-:W2:Y:S01]  /*1ca90*/  LDL.LU R53, [R1+0x2fc] ;  /* 0x0002fc0001357983 */ /* 0x000ea20000300800 */
[----:B------:R-:W-:Y:S01]  /*1caa0*/  FADD.FTZ R66, R66, R60 ;  /* 0x0000003c42427221 */ /* 0x000fe20000010000 */
[----:B------:R-:W-:Y:S01]  /*1cab0*/  FFMA.FTZ R65, R52, R64, R65 ;  /* 0x0000004034417223 */ /* 0x000fe20000010041 */
[----:B------:R-:W-:Y:S01]  /*1cac0*/  FADD.FTZ R57, R57, R64 ;  /* 0x0000004039397221 */ /* 0x000fe20000010000 */
[----:B------:R-:W3:Y:S04]  /*1cad0*/  LDL.LU R63, [R1+0x2f4] ;  /* 0x0002f400013f7983 */ /* 0x000ee80000300800 */
[----:B------:R-:W4:Y:S04]  /*1cae0*/  LDL.LU R62, [R1+0x2f0] ;  /* 0x0002f000013e7983 */ /* 0x000f280000300800 */
[----:B------:R-:W4:Y:S01]  /*1caf0*/  LDL.LU R67, [R1+0x2ec] ;  /* 0x0002ec0001437983 */ /* 0x000f220000300800 */
[C---:B--2---:R-:W-:Y:S01]  /*1cb00*/  FFMA.FTZ R59, R53.reuse, R60, R59 ;  /* 0x0000003c353b7223 */ /* 0x044fe2000001003b */
[----:B------:R-:W-:-:S02]  /*1cb10*/  FFMA.FTZ R69, R53, R55, R69 ;  /* 0x0000003735457223 */ /* 0x000fc40000010045 */
[----:B------:R-:W2:Y:S01]  /*1cb20*/  LDL.LU R60, [R1+0x2f8] ;  /* 0x0002f800013c7983 */ /* 0x000ea20000300800 */
[-C--:B------:R-:W-:Y:S01]  /*1cb30*/  FMUL.FTZ R53, R11, R49.reuse ;  /* 0x000000310b357220 */ /* 0x080fe20000410000 */
[----:B------:R-:W-:Y:S02]  /*1cb40*/  FADD.FTZ R57, R57, R49 ;  /* 0x0000003139397221 */ /* 0x000fe40000010000 */
[----:B------:R-:W4:Y:S04]  /*1cb50*/  LDL.LU R52, [R1+0x258] ;  /* 0x0002580001347983 */ /* 0x000f280000300800 */
[----:B------:R-:W4:Y:S01]  /*1cb60*/  LDL.LU R64, [R1+0x2e8] ;  /* 0x0002e80001407983 */ /* 0x000f220000300800 */
[----:B--2---:R-:W-:-:S03]  /*1cb70*/  FFMA.FTZ R65, R60, R49, R65 ;  /* 0x000000313c417223 */ /* 0x004fc60000010041 */
[----:B------:R-:W2:Y:S01]  /*1cb80*/  LDL.LU R49, [R1+0x3fc] ;  /* 0x0003fc0001317983 */ /* 0x000ea20000300800 */
[----:B------:R-:W-:Y:S01]  /*1cb90*/  FADD.FTZ R61, R61, R55 ;  /* 0x000000373d3d7221 */ /* 0x000fe20000010000 */
[----:B------:R-:W-:Y:S01]  /*1cba0*/  FFMA.FTZ R69, R60, R53, R69 ;  /* 0x000000353c457223 */ /* 0x000fe20000010045 */
[-C--:B------:R-:W-:Y:S01]  /*1cbb0*/  FMUL.FTZ R55, R10, R58.reuse ;  /* 0x0000003a0a377220 */ /* 0x080fe20000410000 */
[----:B---3--:R-:W-:Y:S01]  /*1cbc0*/  FFMA.FTZ R59, R63, R58, R59 ;  /* 0x0000003a3f3b7223 */ /* 0x008fe2000001003b */
[----:B------:R-:W-:Y:S01]  /*1cbd0*/  FADD.FTZ R61, R53, R61 ;  /* 0x0000003d353d7221 */ /* 0x000fe20000010000 */
[----:B------:R-:W-:Y:S01]  /*1cbe0*/  FADD.FTZ R66, R66, R58 ;  /* 0x0000003a42427221 */ /* 0x000fe20000010000 */
[----:B------:R-:W-:Y:S01]  /*1cbf0*/  FFMA.FTZ R69, R63, R55, R69 ;  /* 0x000000373f457223 */ /* 0x000fe20000010045 */
[----:B------:R-:W3:Y:S01]  /*1cc00*/  LDL.LU R60, [R1+0x260] ;  /* 0x00026000013c7983 */ /* 0x000ee20000300800 */
[----:B------:R-:W-:Y:S01]  /*1cc10*/  FADD.FTZ R61, R61, R55 ;  /* 0x000000373d3d7221 */ /* 0x000fe20000010000 */
[----:B------:R-:W-:-:S02]  /*1cc20*/  FMUL.FTZ R55, R10, R56 ;  /* 0x000000380a377220 */ /* 0x000fc40000410000 */
[----:B------:R-:W3:Y:S04]  /*1cc30*/  LDL.LU R58, [R1+0x2e4] ;  /* 0x0002e400013a7983 */ /* 0x000ee80000300800 */
[----:B------:R-:W3:Y:S01]  /*1cc40*/  LDL.LU R63, [R1+0x2dc] ;  /* 0x0002dc00013f7983 */ /* 0x000ee20000300800 */
[----:B----4-:R-:W-:Y:S01]  /*1cc50*/  FFMA.FTZ R59, R67, R56, R59 ;  /* 0x00000038433b7223 */ /* 0x010fe2000001003b */
[----:B------:R-:W-:Y:S02]  /*1cc60*/  FADD.FTZ R66, R66, R56 ;  /* 0x0000003842427221 */ /* 0x000fe40000010000 */
[----:B------:R-:W4:Y:S01]  /*1cc70*/  LDL.LU R56, [R1+0x2d0] ;  /* 0x0002d00001387983 */ /* 0x000f220000300800 */
[-C--:B--2---:R-:W-:Y:S01]  /*1cc80*/  FMUL.FTZ R53, R11, R49.reuse ;  /* 0x000000310b357220 */ /* 0x084fe20000410000 */
[----:B------:R-:W-:Y:S01]  /*1cc90*/  FFMA.FTZ R65, R62, R49, R65 ;  /* 0x000000313e417223 */ /* 0x000fe20000010041 */
[----:B------:R-:W-:-:S02]  /*1cca0*/  FADD.FTZ R57, R57, R49 ;  /* 0x0000003139397221 */ /* 0x000fc40000010000 */
[----:B------:R-:W-:Y:S01]  /*1ccb0*/  FFMA.FTZ R69, R62, R53, R69 ;  /* 0x000000353e457223 */ /* 0x000fe20000010045 */
[----:B------:R-:W-:Y:S01]  /*1ccc0*/  FADD.FTZ R61, R53, R61 ;  /* 0x0000003d353d7221 */ /* 0x000fe20000010000 */
[-C--:B------:R-:W-:Y:S01]  /*1ccd0*/  FMUL.FTZ R49, R11, R52.reuse ;  /* 0x000000340b317220 */ /* 0x080fe20000410000 */
[C---:B------:R-:W-:Y:S01]  /*1cce0*/  FFMA.FTZ R65, R64.reuse, R52, R65 ;  /* 0x0000003440417223 */ /* 0x040fe20000010041 */
[----:B------:R-:W-:Y:S01]  /*1ccf0*/  FFMA.FTZ R69, R67, R55, R69 ;  /* 0x0000003743457223 */ /* 0x000fe20000010045 */
[----:B------:R-:W-:Y:S01]  /*1cd00*/  FADD.FTZ R61, R61, R55 ;  /* 0x000000373d3d7221 */ /* 0x000fe20000010000 */
[----:B------:R-:W-:Y:S01]  /*1cd10*/  FADD.FTZ R57, R57, R52 ;  /* 0x0000003439397221 */ /* 0x000fe20000010000 */
[----:B------:R-:W2:Y:S04]  /*1cd20*/  LDL.LU R55, [R1+0x2e0] ;  /* 0x0002e00001377983 */ /* 0x000ea80000300800 */
[----:B------:R-:W4:Y:S04]  /*1cd30*/  LDL.LU R52, [R1+0x3f8] ;  /* 0x0003f80001347983 */ /* 0x000f280000300800 */
[----:B------:R-:W4:Y:S04]  /*1cd40*/  LDL.LU R62, [R1+0x2d8] ;  /* 0x0002d800013e7983 */ /* 0x000f280000300800 */
[----:B------:R-:W4:Y:S01]  /*1cd50*/  LDL.LU R67, [R1+0x2d4] ;  /* 0x0002d40001437983 */ /* 0x000f220000300800 */
[----:B------:R-:W-:-:S03]  /*1cd60*/  FFMA.FTZ R69, R64, R49, R69 ;  /* 0x0000003140457223 */ /* 0x000fc60000010045 */
[----:B------:R-:W4:Y:S01]  /*1cd70*/  LDL.LU R64, [R1+0x26c] ;  /* 0x00026c0001407983 */ /* 0x000f220000300800 */
[-C--:B------:R-:W-:Y:S01]  /*1cd80*/  FMUL.FTZ R53, R10, R54.reuse ;  /* 0x000000360a357220 */ /* 0x080fe20000410000 */
[----:B------:R-:W-:Y:S01]  /*1cd90*/  FADD.FTZ R61, R49, R61 ;  /* 0x0000003d313d7221 */ /* 0x000fe20000010000 */
[C---:B---3--:R-:W-:Y:S01]  /*1cda0*/  FFMA.FTZ R59, R58.reuse, R54, R59 ;  /* 0x000000363a3b7223 */ /* 0x048fe2000001003b */
[----:B------:R-:W-:Y:S01]  /*1cdb0*/  FMUL.FTZ R49, R11, R60 ;  /* 0x0000003c0b317220 */ /* 0x000fe20000410000 */
[----:B------:R-:W-:Y:S02]  /*1cdc0*/  FFMA.FTZ R69, R58, R53, R69 ;  /* 0x000000353a457223 */ /* 0x000fe40000010045 */
[----:B------:R-:W3:Y:S01]  /*1cdd0*/  LDL.LU R58, [R1+0x2cc] ;  /* 0x0002cc00013a7983 */ /* 0x000ee20000300800 */
[----:B------:R-:W-:Y:S01]  /*1cde0*/  FADD.FTZ R61, R61, R53 ;  /* 0x000000353d3d7221 */ /* 0x000fe20000010000 */
[----:B------:R-:W-:Y:S01]  /*1cdf0*/  FADD.FTZ R57, R57, R60 ;  /* 0x0000003c39397221 */ /* 0x000fe20000010000 */
[----:B------:R-:W-:-:S02]  /*1ce00*/  FADD.FTZ R66, R66, R54 ;  /* 0x0000003642427221 */ /* 0x000fc40000010000 */
[----:B------:R-:W-:Y:S01]  /*1ce10*/  FADD.FTZ R61, R49, R61 ;  /* 0x0000003d313d7221 */ /* 0x000fe20000010000 */
[----:B------:R-:W-:Y:S01]  /*1ce20*/  FADD.FTZ R57, R57, R45 ;  /* 0x0000002d39397221 */ /* 0x000fe20000010000 */
[C---:B--2---:R-:W-:Y:S01]  /*1ce30*/  FFMA.FTZ R65, R55.reuse, R60, R65 ;  /* 0x0000003c37417223 */ /* 0x044fe20000010041 */
[----:B------:R-:W-:Y:S01]  /*1ce40*/  FFMA.FTZ R69, R55, R49, R69 ;  /* 0x0000003137457223 */ /* 0x000fe20000010045 */
[----:B------:R-:W2:Y:S01]  /*1ce50*/  LDL.LU R60, [R1+0x2c8] ;  /* 0x0002c800013c7983 */ /* 0x000ea20000300800 */
[-C--:B----4-:R-:W-:Y:S01]  /*1ce60*/  FMUL.FTZ R53, R10, R52.reuse ;  /* 0x000000340a357220 */ /* 0x090fe20000410000 */
[----:B------:R-:W-:Y:S01]  /*1ce70*/  FFMA.FTZ R59, R63, R52, R59 ;  /* 0x000000343f3b7223 */ /* 0x000fe2000001003b */
[----:B------:R-:W-:Y:S02]  /*1ce80*/  FMUL.FTZ R49, R11, R45 ;  /* 0x0000002d0b317220 */ /* 0x000fe40000410000 */
[----:B------:R-:W-:Y:S02]  /*1ce90*/  FFMA.FTZ R69, R63, R53, R69 ;  /* 0x000000353f457223 */ /* 0x000fe40000010045 */
[----:B------:R-:W4:Y:S01]  /*1cea0*/  LDL.LU R63, [R1+0x2c4] ;  /* 0x0002c400013f7983 */ /* 0x000f220000300800 */
[----:B------:R-:W-:Y:S01]  /*1ceb0*/  FADD.FTZ R66, R66, R52 ;  /* 0x0000003442427221 */ /* 0x000fe20000010000 */
[C---:B------:R-:W-:Y:S01]  /*1cec0*/  FFMA.FTZ R65, R62.reuse, R45, R65 ;  /* 0x0000002d3e417223 */ /* 0x040fe20000010041 */
[----:B------:R-:W-:Y:S01]  /*1ced0*/  FFMA.FTZ R69, R62, R49, R69 ;  /* 0x000000313e457223 */ /* 0x000fe20000010045 */
[-C--:B------:R-:W-:Y:S01]  /*1cee0*/  FMUL.FTZ R52, R10, R51.reuse ;  /* 0x000000330a347220 */ /* 0x080fe20000410000 */
[----:B------:R-:W4:Y:S01]  /*1cef0*/  LDL.LU R62, [R1+0x2c0] ;  /* 0x0002c000013e7983 */ /* 0x000f220000300800 */
[----:B------:R-:W-:-:S02]  /*1cf00*/  FFMA.FTZ R59, R67, R51, R59 ;  /* 0x00000033433b7223 */ /* 0x000fc4000001003b */
[----:B------:R-:W-:Y:S02]  /*1cf10*/  FFMA.FTZ R69, R67, R52, R69 ;  /* 0x0000003443457223 */ /* 0x000fe40000010045 */
[----:B------:R-:W4:Y:S01]  /*1cf20*/  LDL.LU R67, [R1+0x2bc] ;  /* 0x0002bc0001437983 */ /* 0x000f220000300800 */
[-C--:B------:R-:W-:Y:S01]  /*1cf30*/  FMUL.FTZ R45, R11, R64.reuse ;  /* 0x000000400b2d7220 */ /* 0x080fe20000410000 */
[----:B------:R-:W-:Y:S01]  /*1cf40*/  FFMA.FTZ R65, R56, R64, R65 ;  /* 0x0000004038417223 */ /* 0x000fe20000010041 */
[----:B------:R-:W-:Y:S02]  /*1cf50*/  FADD.FTZ R57, R57, R64 ;  /* 0x0000004039397221 */ /* 0x000fe40000010000 */
[----:B------:R-:W4:Y:S01]  /*1cf60*/  LDL.LU R64, [R1+0x2b8] ;  /* 0x0002b80001407983 */ /* 0x000f220000300800 */
[----:B------:R-:W-:-:S04]  /*1cf70*/  FADD.FTZ R61, R61, R53 ;  /* 0x000000353d3d7221 */ /* 0x000fc80000010000 */
[----:B------:R-:W-:Y:S01]  /*1cf80*/  FADD.FTZ R61, R49, R61 ;  /* 0x0000003d313d7221 */ /* 0x000fe20000010000 */
[----:B------:R-:W-:Y:S01]  /*1cf90*/  FFMA.FTZ R69, R56, R45, R69 ;  /* 0x0000002d38457223 */ /* 0x000fe20000010045 */
[-C--:B------:R-:W-:Y:S01]  /*1cfa0*/  FMUL.FTZ R49, R10, R50.reuse ;  /* 0x000000320a317220 */ /* 0x080fe20000410000 */
[C---:B---3--:R-:W-:Y:S01]  /*1cfb0*/  FFMA.FTZ R59, R58.reuse, R50, R59 ;  /* 0x000000323a3b7223 */ /* 0x048fe2000001003b */
[----:B------:R-:W-:Y:S01]  /*1cfc0*/  FADD.FTZ R61, R61, R52 ;  /* 0x000000343d3d7221 */ /* 0x000fe20000010000 */
[----:B------:R-:W-:Y:S01]  /*1cfd0*/  FADD.FTZ R57, R57, R42 ;  /* 0x0000002a39397221 */ /* 0x000fe20000010000 */
[----:B------:R-:W-:Y:S01]  /*1cfe0*/  FFMA.FTZ R69, R58, R49, R69 ;  /* 0x000000313a457223 */ /* 0x000fe20000010045 */
[----:B------:R-:W3:Y:S01]  /*1cff0*/  LDL.LU R56, [R1+0x268] ;  /* 0x0002680001387983 */ /* 0x000ee20000300800 */
[----:B------:R-:W-:Y:S01]  /*1d000*/  FADD.FTZ R61, R45, R61 ;  /* 0x0000003d2d3d7221 */ /* 0x000fe20000010000 */
[----:B------:R-:W-:Y:S02]  /*1d010*/  FMUL.FTZ R45, R11, R42 ;  /* 0x0000002a0b2d7220 */ /* 0x000fe40000410000 */
[----:B------:R-:W3:Y:S01]  /*1d020*/  LDL.LU R58, [R1+0x2b4] ;  /* 0x0002b400013a7983 */ /* 0x000ee20000300800 */
[----:B------:R-:W-:Y:S01]  /*1d030*/  FADD.FTZ R61, R61, R49 ;  /* 0x000000313d3d7221 */ /* 0x000fe20000010000 */
[----:B------:R-:W-:-:S03]  /*1d040*/  FMUL.FTZ R49, R10, R48 ;  /* 0x000000300a317220 */ /* 0x000fc60000410000 */
[----:B------:R-:W-:Y:S01]  /*1d050*/  FADD.FTZ R61, R45, R61 ;  /* 0x0000003d2d3d7221 */ /* 0x000fe20000010000 */
[----:B------:R-:W-:Y:S01]  /*1d060*/  FADD.FTZ R57, R57, R40 ;  /* 0x0000002839397221 */ /* 0x000fe20000010000 */
[C---:B--2---:R-:W-:Y:S01]  /*1d070*/  FFMA.FTZ R65, R60.reuse, R42, R65 ;  /* 0x0000002a3c417223 */ /* 0x044fe20000010041 */
[----:B------:R-:W-:Y:S02]  /*1d080*/  FFMA.FTZ R69, R60, R45, R69 ;  /* 0x0000002d3c457223 */ /* 0x000fe40000010045 */
[----:B------:R-:W2:Y:S01]  /*1d090*/  LDL.LU R60, [R1+0x2b0] ;  /* 0x0002b000013c7983 */ /* 0x000ea20000300800 */
[----:B------:R-:W-:Y:S01]  /*1d0a0*/  FMUL.FTZ R42, R11, R40 ;  /* 0x000000280b2a7220 */ /* 0x000fe20000410000 */
[C---:B----4-:R-:W-:Y:S01]  /*1d0b0*/  FFMA.FTZ R59, R63.reuse, R48, R59 ;  /* 0x000000303f3b7223 */ /* 0x050fe2000001003b */
[----:B------:R-:W-:Y:S02]  /*1d0c0*/  FFMA.FTZ R69, R63, R49, R69 ;  /* 0x000000313f457223 */ /* 0x000fe40000010045 */
[----:B------:R-:W4:Y:S01]  /*1d0d0*/  LDL.LU R63, [R1+0x2ac] ;  /* 0x0002ac00013f7983 */ /* 0x000f220000300800 */
[----:B------:R-:W-:Y:S01]  /*1d0e0*/  FMUL.FTZ R45, R10, R47 ;  /* 0x0000002f0a2d7220 */ /* 0x000fe20000410000 */
[C---:B------:R-:W-:Y:S01]  /*1d0f0*/  FFMA.FTZ R65, R62.reuse, R40, R65 ;  /* 0x000000283e417223 */ /* 0x040fe20000010041 */
[----:B------:R-:W-:-:S02]  /*1d100*/  FFMA.FTZ R69, R62, R42, R69 ;  /* 0x0000002a3e457223 */ /* 0x000fc40000010045 */
[----:B------:R-:W4:Y:S01]  /*1d110*/  LDL.LU R62, [R1+0x2a8] ;  /* 0x0002a800013e7983 */ /* 0x000f220000300800 */
[-C--:B------:R-:W-:Y:S01]  /*1d120*/  FMUL.FTZ R40, R11, R38.reuse ;  /* 0x000000260b287220 */ /* 0x080fe20000410000 */
[C---:B------:R-:W-:Y:S01]  /*1d130*/  FFMA.FTZ R59, R67.reuse, R47, R59 ;  /* 0x0000002f433b7223 */ /* 0x040fe2000001003b */
[----:B------:R-:W-:Y:S02]  /*1d140*/  FFMA.FTZ R69, R67, R45, R69 ;  /* 0x0000002d43457223 */ /* 0x000fe40000010045 */
[----:B------:R-:W4:Y:S01]  /*1d150*/  LDL.LU R67, [R1+0x2a4] ;  /* 0x0002a40001437983 */ /* 0x000f220000300800 */
[C---:B------:R-:W-:Y:S01]  /*1d160*/  FFMA.FTZ R65, R64.reuse, R38, R65 ;  /* 0x0000002640417223 */ /* 0x040fe20000010041 */
[----:B------:R-:W-:Y:S02]  /*1d170*/  FFMA.FTZ R69, R64, R40, R69 ;  /* 0x0000002840457223 */ /* 0x000fe40000010045 */
[----:B------:R-:W4:Y:S01]  /*1d180*/  LDL.LU R64, [R1+0x2a0] ;  /* 0x0002a00001407983 */ /* 0x000f220000300800 */
[----:B------:R-:W-:-:S04]  /*1d190*/  FADD.FTZ R61, R61, R49 ;  /* 0x000000313d3d7221 */ /* 0x000fc80000010000 */
[----:B------:R-:W-:Y:S01]  /*1d1a0*/  FADD.FTZ R61, R42, R61 ;  /* 0x0000003d2a3d7221 */ /* 0x000fe20000010000 */
[----:B------:R-:W-:Y:S01]  /*1d1b0*/  FMUL.FTZ R42, R10, R46 ;  /* 0x0000002e0a2a7220 */ /* 0x000fe20000410000 */
[----:B------:R-:W-:Y:S01]  /*1d1c0*/  FADD.FTZ R57, R57, R38 ;  /* 0x0000002639397221 */ /* 0x000fe20000010000 */
[----:B------:R-:W-:Y:S01]  /*1d1d0*/  FMUL.FTZ R38, R11, R36 ;  /* 0x000000240b267220 */ /* 0x000fe20000410000 */
[----:B------:R-:W-:Y:S01]  /*1d1e0*/  FADD.FTZ R61, R61, R45 ;  /* 0x0000002d3d3d7221 */ /* 0x000fe20000010000 */
[C---:B---3--:R-:W-:Y:S01]  /*1d1f0*/  FFMA.FTZ R59, R58.reuse, R46, R59 ;  /* 0x0000002e3a3b7223 */ /* 0x048fe2000001003b */
[----:B------:R-:W-:Y:S02]  /*1d200*/  FFMA.FTZ R69, R58, R42, R69 ;  /* 0x0000002a3a457223 */ /* 0x000fe40000010045 */
[----:B------:R-:W3:Y:S01]  /*1d210*/  LDL.LU R58, [R1+0x29c] ;  /* 0x00029c00013a7983 */ /* 0x000ee20000300800 */
[----:B------:R-:W-:Y:S01]  /*1d220*/  FADD.FTZ R61, R40, R61 ;  /* 0x0000003d283d7221 */ /* 0x000fe20000010000 */
[----:B------:R-:W-:Y:S01]  /*1d230*/  FMUL.FTZ R40, R10, R44 ;  /* 0x0000002c0a287220 */ /* 0x000fe20000410000 */
[----:B------:R-:W-:-:S02]  /*1d240*/  FADD.FTZ R57, R57, R36 ;  /* 0x0000002439397221 */ /* 0x000fc40000010000 */
[----:B------:R-:W-:-:S04]  /*1d250*/  FADD.FTZ R61, R61, R42 ;  /* 0x0000002a3d3d7221 */ /* 0x000fc80000010000 */
        /* <DEDUP_REMOVED lines=13> */
[----:B------:R-:W-:Y:S01]  /*1d330*/  FMUL.FTZ R34, R11, R32 ;  /* 0x000000200b227220 */ /* 0x000fe20000410000 */
        /* <DEDUP_REMOVED lines=8> */
[----:B------:R-:W-:-:S03]  /*1d3c0*/  FMUL.FTZ R36, R10, R41 ;  /* 0x000000290a247220 */ /* 0x000fc60000410000 */
[----:B------:R-:W-:Y:S01]  /*1d3d0*/  FADD.FTZ R61, R61, R38 ;  /* 0x000000263d3d7221 */ /* 0x000fe20000010000 */
[----:B------:R-:W-:Y:S01]  /*1d3e0*/  FADD.FTZ R57, R57, R32 ;  /* 0x0000002039397221 */ /* 0x000fe20000010000 */
[----:B------:R-:W-:Y:S02]  /*1d3f0*/  FMUL.FTZ R32, R11, R30 ;  /* 0x0000001e0b207220 */ /* 0x000fe40000410000 */
        /* <DEDUP_REMOVED lines=28> */
[----:B------:R-:W-:Y:S01]  /*1d5c0*/  FADD.FTZ R61, R32, R61 ;  /* 0x0000003d203d7221 */ /* 0x000fe20000010000 */
[----:B------:R-:W-:-:S03]  /*1d5d0*/  FMUL.FTZ R32, R10, R35 ;  /* 0x000000230a207220 */ /* 0x000fc60000410000 */
[----:B------:R-:W-:Y:S01]  /*1d5e0*/  FADD.FTZ R61, R61, R34 ;  /* 0x000000223d3d7221 */ /* 0x000fe20000010000 */
[----:B------:R-:W-:Y:S01]  /*1d5f0*/  FADD.FTZ R57, R57, R26 ;  /* 0x0000001a39397221 */ /* 0x000fe20000010000 */
[----:B------:R-:W-:Y:S02]  /*1d600*/  FMUL.FTZ R26, R11, R24 ;  /* 0x000000180b1a7220 */ /* 0x000fe40000410000 */
[----:B------:R-:W-:Y:S01]  /*1d610*/  FADD.FTZ R61, R28, R61 ;  /* 0x0000003d1c3d7221 */ /* 0x000fe20000010000 */
[----:B------:R-:W-:Y:S01]  /*1d620*/  FMUL.FTZ R28, R10, R33 ;  /* 0x000000210a1c7220 */ /* 0x000fe20000410000 */
[C---:B---3--:R-:W-:Y:S01]  /*1d630*/  FFMA.FTZ R30, R58.reuse, R35, R30 ;  /* 0x000000233a1e7223 */ /* 0x048fe2000001001e */
[----:B------:R-:W-:Y:S02]  /*1d640*/  FFMA.FTZ R69, R58, R32, R69 ;  /* 0x000000203a457223 */ /* 0x000fe40000010045 */
[----:B------:R-:W3:Y:S01]  /*1d650*/  LDL.LU R58, [R1+0x264] ;  /* 0x00026400013a7983 */ /* 0x000ee20000300800 */
[----:B------:R-:W-:Y:S01]  /*1d660*/  FADD.FTZ R61, R61, R32 ;  /* 0x000000203d3d7221 */ /* 0x000fe20000010000 */
[----:B------:R-:W-:-:S03]  /*1d670*/  FADD.FTZ R57, R57, R24 ;  /* 0x0000001839397221 */ /* 0x000fc60000010000 */
[----:B------:R-:W-:-:S04]  /*1d680*/  FADD.FTZ R61, R26, R61 ;  /* 0x0000003d1a3d7221 */ /* 0x000fc80000010000 */
[----:B------:R-:W-:Y:S01]  /*1d690*/  FADD.FTZ R61, R61, R28 ;  /* 0x0000001c3d3d7221 */ /* 0x000fe20000010000 */
        /* <DEDUP_REMOVED lines=13> */
[----:B------:R-:W-:Y:S01]  /*1d770*/  FADD.FTZ R61, R24, R61 ;  /* 0x0000003d183d7221 */ /* 0x000fe20000010000 */
[C---:B------:R-:W-:Y:S01]  /*1d780*/  FFMA.FTZ R30, R67.reuse, R31, R30 ;  /* 0x0000001f431e7223 */ /* 0x040fe2000001001e */
[----:B------:R-:W-:Y:S01]  /*1d790*/  FFMA.FTZ R69, R67, R26, R69 ;  /* 0x0000001a43457223 */ /* 0x000fe20000010045 */
[-C--:B------:R-:W-:Y:S01]  /*1d7a0*/  FMUL.FTZ R24, R11, R18.reuse ;  /* 0x000000120b187220 */ /* 0x080fe20000410000 */
[----:B------:R-:W4:Y:S01]  /*1d7b0*/  LDL.LU R67, [R1+0x24c] ;  /* 0x00024c0001437983 */ /* 0x000f220000300800 */
[C---:B------:R-:W-:Y:S02]  /*1d7c0*/  FFMA.FTZ R22, R64.reuse, R18, R65 ;  /* 0x0000001240167223 */ /* 0x040fe40000010041 */
[----:B------:R-:W-:Y:S02]  /*1d7d0*/  FFMA.FTZ R69, R64, R24, R69 ;  /* 0x0000001840457223 */ /* 0x000fe40000010045 */
[----:B------:R-:W4:Y:S01]  /*1d7e0*/  LDL.LU R64, [R1+0x248] ;  /* 0x0002480001407983 */ /* 0x000f220000300800 */
        /* <DEDUP_REMOVED lines=11> */
[----:B------:R-:W-:-:S03]  /*1d8a0*/  FMUL.FTZ R26, R10, R29 ;  /* 0x0000001d0a1a7220 */ /* 0x000fc60000410000 */
[----:B------:R-:W-:Y:S01]  /*1d8b0*/  FADD.FTZ R66, R66, R33 ;  /* 0x0000002142427221 */ /* 0x000fe20000010000 */
[----:B------:R-:W-:Y:S01]  /*1d8c0*/  FADD.FTZ R61, R24, R61 ;  /* 0x0000003d183d7221 */ /* 0x000fe20000010000 */
[----:B------:R-:W-:Y:S02]  /*1d8d0*/  FFMA.FTZ R69, R56, R26, R69 ;  /* 0x0000001a38457223 */ /* 0x000fe40000010045 */
[----:B------:R-:W-:Y:S01]  /*1d8e0*/  FADD.FTZ R66, R66, R31 ;  /* 0x0000001f42427221 */ /* 0x000fe20000010000 */
[----:B------:R-:W-:Y:S01]  /*1d8f0*/  FMUL.FTZ R24, R11, R21 ;  /* 0x000000150b187220 */ /* 0x000fe20000410000 */
[----:B------:R-:W-:Y:S01]  /*1d900*/  FADD.FTZ R61, R61, R26 ;  /* 0x0000001a3d3d7221 */ /* 0x000fe20000010000 */
[----:B------:R-:W-:Y:S01]  /*1d910*/  FFMA.FTZ R30, R56, R29, R30 ;  /* 0x0000001d381e7223 */ /* 0x000fe2000001001e */
[----:B------:R-:W-:Y:S01]  /*1d920*/  FADD.FTZ R66, R66, R29 ;  /* 0x0000001d42427221 */ /* 0x000fe20000010000 */
[C---:B---3--:R-:W-:Y:S01]  /*1d930*/  FFMA.FTZ R29, R58.reuse, R21, R22 ;  /* 0x000000153a1d7223 */ /* 0x048fe20000010016 */
[----:B------:R-:W-:Y:S01]  /*1d940*/  FFMA.FTZ R69, R58, R24, R69 ;  /* 0x000000183a457223 */ /* 0x000fe20000010045 */
[----:B------:R-:W-:Y:S01]  /*1d950*/  FMUL.FTZ R22, R10, R27 ;  /* 0x0000001b0a167220 */ /* 0x000fe20000410000 */
[----:B------:R-:W-:Y:S01]  /*1d960*/  FADD.FTZ R61, R24, R61 ;  /* 0x0000003d183d7221 */ /* 0x000fe20000010000 */
[----:B------:R-:W-:Y:S01]  /*1d970*/  FMUL.FTZ R24, R11, R14 ;  /* 0x0000000e0b187220 */ /* 0x000fe20000410000 */
[----:B------:R-:W-:-:S02]  /*1d980*/  FADD.FTZ R18, R57, R18 ;  /* 0x0000001239127221 */ /* 0x000fc40000010000 */
[----:B------:R-:W-:Y:S02]  /*1d990*/  FADD.FTZ R61, R61, R22 ;  /* 0x000000163d3d7221 */ /* 0x000fe40000010000 */
[----:B------:R-:W-:Y:S02]  /*1d9a0*/  FADD.FTZ R21, R18, R21 ;  /* 0x0000001512157221 */ /* 0x000fe40000010000 */
[----:B------:R-:W-:Y:S01]  /*1d9b0*/  FADD.FTZ R61, R24, R61 ;  /* 0x0000003d183d7221 */ /* 0x000fe20000010000 */
[----:B------:R-:W-:-:S04]  /*1d9c0*/  FADD.FTZ R66, R66, R27 ;  /* 0x0000001b42427221 */ /* 0x000fc80000010000 */
[----:B------:R-:W-:Y:S01]  /*1d9d0*/  FADD.FTZ R66, R66, R25 ;  /* 0x0000001942427221 */ /* 0x000fe20000010000 */
[----:B--2---:R-:W-:Y:S01]  /*1d9e0*/  FFMA.FTZ R69, R60, R22, R69 ;  /* 0x000000163c457223 */ /* 0x004fe20000010045 */
[----:B------:R-:W-:-:S03]  /*1d9f0*/  FMUL.FTZ R22, R10, R25 ;  /* 0x000000190a167220 */ /* 0x000fc60000410000 */
[C---:B----4-:R-:W-:Y:S01]  /*1da00*/  FFMA.FTZ R69, R63.reuse, R24, R69 ;  /* 0x000000183f457223 */ /* 0x050fe20000010045 */
[----:B------:R-:W-:Y:S01]  /*1da10*/  FFMA.FTZ R18, R63, R14, R29 ;  /* 0x0000000e3f127223 */ /* 0x000fe2000001001d */
[-C--:B------:R-:W-:Y:S01]  /*1da20*/  FMUL.FTZ R24, R11, R5.reuse ;  /* 0x000000050b187220 */ /* 0x080fe20000410000 */
[----:B------:R-:W-:Y:S01]  /*1da30*/  FADD.FTZ R61, R61, R22 ;  /* 0x000000163d3d7221 */ /* 0x000fe20000010000 */
[----:B------:R-:W-:Y:S01]  /*1da40*/  FFMA.FTZ R69, R62, R22, R69 ;  /* 0x000000163e457223 */ /* 0x000fe20000010045 */
[----:B------:R-:W-:Y:S02]  /*1da50*/  FADD.FTZ R14, R21, R14 ;  /* 0x0000000e150e7221 */ /* 0x000fe40000010000 */
[----:B------:R-:W-:Y:S01]  /*1da60*/  FADD.FTZ R61, R24, R61 ;  /* 0x0000003d183d7221 */ /* 0x000fe20000010000 */
[C---:B------:R-:W-:Y:S01]  /*1da70*/  FFMA.FTZ R21, R67.reuse, R5, R18 ;  /* 0x0000000543157223 */ /* 0x040fe20000010012 */
[----:B------:R-:W-:Y:S01]  /*1da80*/  FFMA.FTZ R69, R67, R24, R69 ;  /* 0x0000001843457223 */ /* 0x000fe20000010045 */
[----:B------:R-:W-:Y:S01]  /*1da90*/  FMUL.FTZ R18, R10, R23 ;  /* 0x000000170a127220 */ /* 0x000fe20000410000 */
[----:B------:R-:W-:-:S03]  /*1daa0*/  FMUL.FTZ R22, R11, R20 ;  /* 0x000000140b167220 */ /* 0x000fc60000410000 */
[----:B------:R-:W-:Y:S01]  /*1dab0*/  FFMA.FTZ R69, R64, R18, R69 ;  /* 0x0000001240457223 */ /* 0x000fe20000010045 */
[----:B------:R-:W-:Y:S01]  /*1dac0*/  FADD.FTZ R61, R61, R18 ;  /* 0x000000123d3d7221 */ /* 0x000fe20000010000 */
[----:B------:R-:W-:Y:S01]  /*1dad0*/  FMUL.FTZ R18, R10, R0 ;  /* 0x000000000a127220 */ /* 0x000fe20000410000 */
[----:B------:R-:W-:Y:S01]  /*1dae0*/  FFMA.FTZ R30, R60, R27, R30 ;  /* 0x0000001b3c1e7223 */ /* 0x000fe2000001001e */
[C---:B------:R-:W-:Y:S01]  /*1daf0*/  FFMA.FTZ R69, R9.reuse, R22, R69 ;  /* 0x0000001609457223 */ /* 0x040fe20000010045 */
[----:B------:R-:W-:Y:S01]  /*1db00*/  FADD.FTZ R61, R22, R61 ;  /* 0x0000003d163d7221 */ /* 0x000fe20000010000 */
[----:B------:R-:W-:Y:S01]  /*1db10*/  FADD.FTZ R5, R14, R5 ;  /* 0x000000050e057221 */ /* 0x000fe20000010000 */
[----:B------:R-:W-:Y:S01]  /*1db20*/  FFMA.FTZ R14, R9, R20, R21 ;  /* 0x00000014090e7223 */ /* 0x000fe20000010015 */
[----:B------:R-:W-:Y:S01]  /*1db30*/  FFMA.FTZ R22, R8, R18, R69 ;  /* 0x0000001208167223 */ /* 0x000fe20000010045 */
[----:B------:R-:W-:Y:S01]  /*1db40*/  FMUL.FTZ R21, R11, R19 ;  /* 0x000000130b157220 */ /* 0x000fe20000410000 */
[----:B------:R-:W-:Y:S01]  /*1db50*/  FFMA.FTZ R30, R62, R25, R30 ;  /* 0x000000193e1e7223 */ /* 0x000fe2000001001e */
[----:B------:R-:W-:Y:S01]  /*1db60*/  FADD.FTZ R18, R61, R18 ;  /* 0x000000123d127221 */ /* 0x000fe20000010000 */
        /* <DEDUP_REMOVED lines=24> */
[----:B------:R-:W-:-:S02]  /*1dcf0*/  FMUL.FTZ R24, R11, R68 ;  /* 0x000000440b187220 */ /* 0x000fc40000410000 */
[----:B------:R-:W-:Y:S01]  /*1dd00*/  FADD.FTZ R19, R19, R12 ;  /* 0x0000000c13137221 */ /* 0x000fe20000010000 */
[----:B------:R-:W-:Y:S01]  /*1dd10*/  FFMA.FTZ R18, R17, R20, R18 ;  /* 0x0000001411127223 */ /* 0x000fe20000010012 */
[----:B------:R-:W-:Y:S01]  /*1dd20*/  FADD.FTZ R27, R27, R20 ;  /* 0x000000141b1b7221 */ /* 0x000fe20000010000 */
[----:B------:R-:W-:Y:S01]  /*1dd30*/  FFMA.FTZ R12, R17, R13, R0 ;  /* 0x0000000d110c7223 */ /* 0x000fe20000010000 */
[----:B------:R-:W-:Y:S01]  /*1dd40*/  FADD.FTZ R14, R14, R13 ;  /* 0x0000000d0e0e7221 */ /* 0x000fe20000010000 */
[C---:B------:R-:W-:Y:S01]  /*1dd50*/  FFMA.FTZ R22, R15.reuse, R24, R18 ;  /* 0x000000180f167223 */ /* 0x040fe20000010012 */
[----:B------:R-:W-:Y:S01]  /*1dd60*/  FFMA.FTZ R13, R15, R68, R16 ;  /* 0x000000440f0d7223 */ /* 0x000fe20000010010 */
[----:B------:R-:W-:Y:S01]  /*1dd70*/  FADD.FTZ R21, R24, R27 ;  /* 0x0000001b18157221 */ /* 0x000fe20000010000 */
[----:B0-----:R-:W-:-:S07]  /*1dd80*/  FADD.FTZ R15, R19, R68 ;  /* 0x00000044130f7221 */ /* 0x001fce0000010000 */
.L_x_745:
[----:B------:R-:W0:Y:S01]  /*1dd90*/  S2R R5, SR_TID.X ;  /* 0x0000000000057919 */ /* 0x000e220000002100 */
[----:B------:R-:W1:Y:S01]  /*1dda0*/  S2UR UR14, SR_CgaCtaId ;  /* 0x00000000000e79c3 */ /* 0x000e620000008800 */
[----:B------:R-:W-:Y:S01]  /*1ddb0*/  UMOV UR6, 0x400 ;  /* 0x0000040000067882 */ /* 0x000fe20000000000 */
[----:B------:R-:W2:Y:S01]  /*1ddc0*/  LDCU UR9, c[0x0][0x374] ;  /* 0x00006e80ff0977ac */ /* 0x000ea20008000800 */
[----:B------:R-:W3:Y:S01]  /*1ddd0*/  S2R R20, SR_LANEID ;  /* 0x0000000000147919 */ /* 0x000ee20000000000 */
        /* <DEDUP_REMOVED lines=8> */
[----:B---3--:R-:W-:Y:S02]  /*1de60*/  ISETP.NE.AND P1, PT, R20, RZ, PT ;  /* 0x000000ff1400720c */ /* 0x008fe40003f25270 */
        /* <DEDUP_REMOVED lines=33> */
[----:B------:R-:W-:Y:S01]  /*1e080*/  LEA R0, R5, UR5, 0x4 ;  /* 0x0000000505007c11 */ /* 0x000fe2000f8e20ff */
[----:B-1----:R-:W-:Y:S01]  /*1e090*/  @!P0 FADD.FTZ R21, R21, R18 ;  /* 0x0000001215158221 */ /* 0x002fe20000010000 */
[----:B------:R-:W-:Y:S02]  /*1e0a0*/  ISETP.NE.AND P0, PT, R5, RZ, PT ;  /* 0x000000ff0500720c */ /* 0x000fe40003f05270 */
[----:B------:R-:W-:Y:S01]  /*1e0b0*/  MOV R44, R22 ;  /* 0x00000016002c7202 */ /* 0x000fe20000000f00 */
[----:B------:R0:W-:Y:S01]  /*1e0c0*/  STS.128 [R0], R12 ;  /* 0x0000000c00007388 */ /* 0x0001e20000000c00 */
[----:B------:R-:W-:-:S05]  /*1e0d0*/  MOV R45, R21 ;  /* 0x00000015002d7202 */ /* 0x000fca0000000f00 */
[----:B------:R0:W-:Y:S01]  /*1e0e0*/  @!P1 STS.64 [R16+UR7+0x10], R44 ;  /* 0x0000102c10009988 */ /* 0x0001e20008000a07 */
[----:B------:R-:W-:Y:S06]  /*1e0f0*/  BAR.SYNC.DEFER_BLOCKING 0x0 ;  /* 0x0000000000007b1d */ /* 0x000fec0000010000 */
[----:B--2-4-:R-:W-:Y:S05]  /*1e100*/  @P0 BRA `(.L_x_747) ;  /* 0x0000000000800947 */ /* 0x014fea0003800000 */
        /* <DEDUP_REMOVED lines=32> */
.L_x_747:
[----:B------:R-:W-:Y:S05]  /*1e310*/  BSYNC.RECONVERGENT B0 ;  /* 0x0000000000007941 */ /* 0x000fea0003800200 */
.L_x_746:
        /* <DEDUP_REMOVED lines=38> */
.L_x_749:
[----:B------:R-:W-:Y:S05]  /*1e580*/  BSYNC.RECONVERGENT B0 ;  /* 0x0000000000007941 */ /* 0x000fea0003800200 */
.L_x_748:
        /* <DEDUP_REMOVED lines=30> */
.L_x_751:
[----:B------:R-:W-:Y:S05]  /*1e770*/  BSYNC.RECONVERGENT B0 ;  /* 0x0000000000007941 */ /* 0x000fea0003800200 */
.L_x_750:
        /* <DEDUP_REMOVED lines=34> */
.L_x_755:
[----:B------:R-:W2:Y:S04]  /*1e9a0*/  LDG.E.STRONG.GPU R0, desc[UR10][R16.64] ;  /* 0x0000000a10007981 */ /* 0x000ea8000c1ef900 */
[----:B--2---:R-:W-:Y:S04]  /*1e9b0*/  CCTL.IVALL ;  /* 0x00000000ff00798f */ /* 0x004fe80002000000 */
[----:B------:R0:W-:Y:S01]  /*1e9c0*/  STL [R1], R0 ;  /* 0x0000000001007387 */ /* 0x0001e20000100800 */
[----:B------:R-:W-:-:S13]  /*1e9d0*/  ISETP.NE.AND P0, PT, R0, UR5, PT ;  /* 0x0000000500007c0c */ /* 0x000fda000bf05270 */
[----:B0-----:R-:W-:Y:S05]  /*1e9e0*/  @P0 BRA `(.L_x_755) ;  /* 0xfffffffc00ec0947 */ /* 0x001fea000383ffff */
.L_x_754:
[----:B------:R-:W-:Y:S05]  /*1e9f0*/  BSYNC.RECONVERGENT B0 ;  /* 0x0000000000007941 */ /* 0x000fea0003800200 */
.L_x_753:
        /* <DEDUP_REMOVED lines=15> */
.L_x_757:
        /* <DEDUP_REMOVED lines=77> */
.L_x_756:
        /* <DEDUP_REMOVED lines=52> */
.L_x_758:
        /* <DEDUP_REMOVED lines=27> */
.L_x_759:
        /* <DEDUP_REMOVED lines=12> */
.L_x_760:
[----:B------:R-:W-:Y:S05]  /*1f570*/  BSYNC.RECONVERGENT B0 ;  /* 0x0000000000007941 */ /* 0x000fea0003800200 */
.L_x_752:
        /* <DEDUP_REMOVED lines=17> */
.L_x_766:
[----:B------:R-:W-:-:S05]  /*1f690*/  LEA R19, R17, UR15, 0x2 ;  /* 0x0000000f11137c11 */ /* 0x000fca000f8e10ff */
[----:B0-----:R-:W2:Y:S04]  /*1f6a0*/  LDL.64 R14, [R19+0x10] ;  /* 0x00001000130e7983 */ /* 0x001ea80000100a00 */
[----:B------:R-:W3:Y:S01]  /*1f6b0*/  LDL.64 R12, [R19+0x110] ;  /* 0x00011000130c7983 */ /* 0x000ee20000100a00 */
[----:B------:R-:W-:Y:S01]  /*1f6c0*/  BSSY.RECONVERGENT B0, `(.L_x_761) ;  /* 0x000003b000007945 */ /* 0x000fe20003800200 */
[--C-:B--2---:R-:W-:Y:S02]  /*1f6d0*/  HADD2.F32 R16, -RZ, R14.reuse.H0_H0 ;  /* 0x2000000eff107230 */ /* 0x104fe40000004100 */
[----:B------:R-:W-:Y:S02]  /*1f6e0*/  HADD2.F32 R14, -RZ, R14.H1_H1 ;  /* 0x3000000eff0e7230 */ /* 0x000fe40000004100 */
[----:B---3--:R-:W-:-:S02]  /*1f6f0*/  HADD2.F32 R19, -RZ, R12.H0_H0 ;  /* 0x2000000cff137230 */ /* 0x008fc40000004100 */
[----:B------:R-:W-:Y:S01]  /*1f700*/  FADD.FTZ R16, R16, -UR28 ;  /* 0x8000001c10107e21 */ /* 0x000fe20008010000 */
[----:B------:R-:W-:-:S03]  /*1f710*/  FADD.FTZ R14, R14, -UR28 ;  /* 0x8000001c0e0e7e21 */ /* 0x000fc60008010000 */
[----:B------:R-:W-:Y:S01]  /*1f720*/  FMUL.FTZ R31, R16, UR16 ;  /* 0x00000010101f7c20 */ /* 0x000fe20008410000 */
[----:B------:R-:W-:Y:S01]  /*1f730*/  FMUL.FTZ R26, R14, UR16 ;  /* 0x000000100e1a7c20 */ /* 0x000fe20008410000 */
[----:B------:R-:W-:Y:S02]  /*1f740*/  HADD2.F32 R14, -RZ, R12.H1_H1 ;  /* 0x3000000cff0e7230 */ /* 0x000fe40000004100 */
[----:B------:R-:W-:Y:S01]  /*1f750*/  @P2 FFMA.FTZ R16, R10, R31, R2 ;  /* 0x0000001f0a102223 */ /* 0x000fe20000010002 */
[----:B------:R-:W-:-:S03]  /*1f760*/  @P2 FFMA.FTZ R18, R11, R26, R3 ;  /* 0x0000001a0b122223 */ /* 0x000fc60000010003 */
[----:B------:R-:W-:Y:S01]  /*1f770*/  @P2 FMUL.FTZ R20, R16, -1.4426950216293334961 ;  /* 0xbfb8aa3b10142820 */ /* 0x000fe20000410000 */
[----:B------:R-:W-:-:S05]  /*1f780*/  @P2 FMUL.FTZ R23, R18, -1.4426950216293334961 ;  /* 0xbfb8aa3b12172820 */ /* 0x000fca0000410000 */
[----:B------:R-:W0:Y:S04]  /*1f790*/  @P2 MUFU.EX2 R20, R20 ;  /* 0x0000001400142308 */ /* 0x000e280000000800 */
[----:B------:R-:W1:Y:S01]  /*1f7a0*/  @P2 MUFU.EX2 R23, R23 ;  /* 0x0000001700172308 */ /* 0x000e620000000800 */
[----:B0-----:R-:W-:Y:S01]  /*1f7b0*/  @P2 FADD.FTZ R21, R20, 1 ;  /* 0x3f80000014152421 */ /* 0x001fe20000010000 */
[----:B-1----:R-:W-:-:S03]  /*1f7c0*/  @P2 FADD.FTZ R24, R23, 1 ;  /* 0x3f80000017182421 */ /* 0x002fc60000010000 */
[----:B------:R0:W1:Y:S01]  /*1f7d0*/  @P2 MUFU.RCP R22, R21 ;  /* 0x0000001500162308 */ /* 0x0000620000001000 */
[----:B-----5:R-:W-:-:S04]  /*1f7e0*/  LEA R23, R17, R4, 0x3 ;  /* 0x0000000411177211 */ /* 0x020fc800078e18ff */
[C---:B------:R-:W-:Y:S02]  /*1f7f0*/  ISETP.GE.U32.AND P0, PT, R23.reuse, UR18, PT ;  /* 0x0000001217007c0c */ /* 0x040fe4000bf06070 */
[----:B------:R-:W-:Y:S01]  /*1f800*/  IADD3 R12, PT, PT, R23, 0x8, RZ ;  /* 0x00000008170c7810 */ /* 0x000fe20007ffe0ff */
[----:B------:R-:W2:Y:S01]  /*1f810*/  @P2 MUFU.RCP R25, R24 ;  /* 0x0000001800192308 */ /* 0x000ea20000001000 */
[----:B0-----:R-:W-:Y:S02]  /*1f820*/  SHF.R.S32.HI R21, RZ, 0x1f, R23 ;  /* 0x0000001fff157819 */ /* 0x001fe40000011417 */
[----:B------:R-:W-:Y:S02]  /*1f830*/  ISETP.GE.U32.AND P1, PT, R12, UR18, PT ;  /* 0x000000120c007c0c */ /* 0x000fe4000bf26070 */
[----:B------:R-:W-:Y:S02]  /*1f840*/  ISETP.GE.AND.EX P0, PT, R21, UR19, PT, P0 ;  /* 0x0000001315007c0c */ /* 0x000fe4000bf06300 */
[----:B------:R-:W-:Y:S01]  /*1f850*/  SHF.R.S32.HI R28, RZ, 0x1f, R12 ;  /* 0x0000001fff1c7819 */ /* 0x000fe2000001140c */
[----:B-1----:R-:W-:Y:S01]  /*1f860*/  @P2 FADD.FTZ R27, -R22, 1 ;  /* 0x3f800000161b2421 */ /* 0x002fe20000010100 */
[----:B------:R-:W-:-:S02]  /*1f870*/  @P2 FMUL.FTZ R22, R19, R22 ;  /* 0x0000001613162220 */ /* 0x000fc40000410000 */
[----:B------:R-:W-:Y:S01]  /*1f880*/  ISETP.GE.AND.EX P1, PT, R28, UR19, PT, P1 ;  /* 0x000000131c007c0c */ /* 0x000fe2000bf26310 */
[----:B------:R-:W-:Y:S01]  /*1f890*/  @P2 FFMA.FTZ R27, R16, R27, 1 ;  /* 0x3f800000101b2423 */ /* 0x000fe2000001001b */
[----:B------:R-:W-:Y:S02]  /*1f8a0*/  HADD2.F32 R16, -RZ, R15.H0_H0 ;  /* 0x2000000fff107230 */ /* 0x000fe40000004100 */
[----:B--2---:R-:W-:Y:S01]  /*1f8b0*/  @P2 FADD.FTZ R29, -R25, 1 ;  /* 0x3f800000191d2421 */ /* 0x004fe20000010100 */
[----:B------:R-:W-:Y:S02]  /*1f8c0*/  @P2 FMUL.FTZ R25, R14, R25 ;  /* 0x000000190e192220 */ /* 0x000fe40000410000 */
[----:B------:R-:W-:Y:S01]  /*1f8d0*/  FADD.FTZ R20, R16, -UR28 ;  /* 0x8000001c10147e21 */ /* 0x000fe20008010000 */
[----:B------:R-:W-:Y:S01]  /*1f8e0*/  @P2 FMUL.FTZ R19, R22, R27 ;  /* 0x0000001b16132220 */ /* 0x000fe20000410000 */
[----:B------:R-:W-:Y:S01]  /*1f8f0*/  @P2 FFMA.FTZ R18, R18, R29, 1 ;  /* 0x3f80000012122423 */ /* 0x000fe2000001001d */
[----:B------:R-:W-:-:S03]  /*1f900*/  FFMA.FTZ R16, R0, R26, R5 ;  /* 0x0000001a00107223 */ /* 0x000fc60000010005 */
[----:B------:R-:W-:Y:S01]  /*1f910*/  @P2 FMUL.FTZ R14, R25, R18 ;  /* 0x00000012190e2220 */ /* 0x000fe20000410000 */
[----:B------:R-:W-:Y:S02]  /*1f920*/  HADD2.F32 R18, -RZ, R15.H1_H1 ;  /* 0x3000000fff127230 */ /* 0x000fe40000004100 */
[----:B------:R-:W-:Y:S01]  /*1f930*/  FFMA.FTZ R15, R0, R31, R5 ;  /* 0x0000001f000f7223 */ /* 0x000fe20000010005 */
[----:B------:R-:W-:Y:S01]  /*1f940*/  FMUL.FTZ R25, R20, UR16 ;  /* 0x0000001014197c20 */ /* 0x000fe20008410000 */
[----:B------:R-:W-:Y:S01]  /*1f950*/  ISETP.NE.AND P2, PT, RZ, UR12, PT ;  /* 0x0000000cff007c0c */ /* 0x000fe2000bf45270 */
[----:B------:R-:W-:Y:S01]  /*1f960*/  FADD.FTZ R18, R18, -UR28 ;  /* 0x8000001c12127e21 */ /* 0x000fe20008010000 */
[----:B------:R-:W-:-:S03]  /*1f970*/  FFMA.FTZ R19, R10, R19, -R15 ;  /* 0x000000130a137223 */ /* 0x000fc6000001080f */
[----:B------:R-:W-:Y:S01]  /*1f980*/  FMUL.FTZ R20, R18, UR16 ;  /* 0x0000001012147c20 */ /* 0x000fe20008410000 */
[----:B------:R-:W-:Y:S01]  /*1f990*/  FFMA.FTZ R18, R11, R14, -R16 ;  /* 0x0000000e0b127223 */ /* 0x000fe20000010810 */
[----:B------:R-:W-:Y:S06]  /*1f9a0*/  @P0 BRA `(.L_x_762) ;  /* 0x0000000000300947 */ /* 0x000fec0003800000 */
[----:B------:R-:W-:Y:S01]  /*1f9b0*/  MOV R14, R6 ;  /* 0x00000006000e7202 */ /* 0x000fe20000000f00 */
[----:B------:R-:W-:Y:S01]  /*1f9c0*/  IMAD R16, R21, UR20, RZ ;  /* 0x0000001415107c24 */ /* 0x000fe2000f8e02ff */
[----:B------:R-:W-:-:S03]  /*1f9d0*/  MOV R15, R9 ;  /* 0x00000009000f7202 */ /* 0x000fc60000000f00 */
[C---:B------:R-:W-:Y:S02]  /*1f9e0*/  IMAD R21, R23.reuse, UR21, R16 ;  /* 0x0000001517157c24 */ /* 0x040fe4000f8e0210 */
[----:B------:R-:W-:Y:S01]  /*1f9f0*/  FMUL.FTZ R16, R18, UR16 ;  /* 0x0000001012107c20 */ /* 0x000fe20008410000 */
[----:B------:R-:W-:-:S04]  /*1fa00*/  IMAD.WIDE.U32 R14, R23, UR20, R14 ;  /* 0x00000014170e7c25 */ /* 0x000fc8000f8e000e */
[----:B------:R-:W-:Y:S01]  /*1fa10*/  FMUL.FTZ R23, R19, UR16 ;  /* 0x0000001013177c20 */ /* 0x000fe20008410000 */
[----:B------:R-:W-:Y:S02]  /*1fa20*/  IADD3 R15, PT, PT, R15, R21, RZ ;  /* 0x000000150f0f7210 */ /* 0x000fe40007ffe0ff */
[----:B------:R-:W-:-:S04]  /*1fa30*/  LEA R18, P0, R14, UR6, 0x1 ;  /* 0x000000060e127c11 */ /* 0x000fc8000f8008ff */
[----:B------:R-:W-:Y:S02]  /*1fa40*/  LEA.HI.X R19, R14, UR7, R15, 0x1, P0 ;  /* 0x000000070e137c11 */ /* 0x000fe400080f0c0f */
[----:B------:R-:W-:-:S05]  /*1fa50*/  F2FP.F16.F32.PACK_AB R15, R16, R23 ;  /* 0x00000017100f723e */ /* 0x000fca00000000ff */
[----:B------:R0:W-:Y:S02]  /*1fa60*/  STG.E desc[UR10][R18.64], R15 ;  /* 0x0000000f12007986 */ /* 0x0001e4000c10190a */
.L_x_762:
[----:B------:R-:W-:Y:S05]  /*1fa70*/  BSYNC.RECONVERGENT B0 ;  /* 0x0000000000007941 */ /* 0x000fea0003800200 */
.L_x_761:
        /* <DEDUP_REMOVED lines=23> */
.L_x_763:
[----:B------:R-:W-:Y:S01]  /*1fbf0*/  BSSY.RECONVERGENT B0, `(.L_x_764) ;  /* 0x0000010000007945 */ /* 0x000fe20003800200 */
[----:B------:R-:W-:Y:S01]  /*1fc00*/  FFMA.FTZ R27, R10, R15, -R27 ;  /* 0x0000000f0a1b7223 */ /* 0x000fe2000001081b */
[----:B------:R-:W-:Y:S02]  /*1fc10*/  FFMA.FTZ R16, R11, R14, -R26 ;  /* 0x0000000e0b107223 */ /* 0x000fe4000001081a */
[----:B------:R-:W-:Y:S05]  /*1fc20*/  @P1 BRA `(.L_x_765) ;  /* 0x0000000000301947 */ /* 0x000fea0003800000 */
[----:B------:R-:W-:Y:S01]  /*1fc30*/  IMAD R13, R28, UR20, RZ ;  /* 0x000000141c0d7c24 */ /* 0x000fe2000f8e02ff */
[----:B------:R-:W-:Y:S01]  /*1fc40*/  MOV R14, R6 ;  /* 0x00000006000e7202 */ /* 0x000fe20000000f00 */
[----:B------:R-:W-:Y:S01]  /*1fc50*/  FMUL.FTZ R27, R27, UR16 ;  /* 0x000000101b1b7c20 */ /* 0x000fe20008410000 */
[----:B------:R-:W-:Y:S01]  /*1fc60*/  MOV R15, R9 ;  /* 0x00000009000f7202 */ /* 0x000fe20000000f00 */
[----:B------:R-:W-:Y:S02]  /*1fc70*/  IMAD R19, R12, UR21, R13 ;  /* 0x000000150c137c24 */ /* 0x000fe4000f8e020d */
[----:B------:R-:W-:Y:S01]  /*1fc80*/  FMUL.FTZ R16, R16, UR16 ;  /* 0x0000001010107c20 */ /* 0x000fe20008410000 */
[----:B------:R-:W-:-:S05]  /*1fc90*/  IMAD.WIDE.U32 R12, R12, UR20, R14 ;  /* 0x000000140c0c7c25 */ /* 0x000fca000f8e000e */
[----:B------:R-:W-:Y:S02]  /*1fca0*/  IADD3 R13, PT, PT, R13, R19, RZ ;  /* 0x000000130d0d7210 */ /* 0x000fe40007ffe0ff */
[----:B------:R-:W-:-:S04]  /*1fcb0*/  LEA R14, P0, R12, UR6, 0x1 ;  /* 0x000000060c0e7c11 */ /* 0x000fc8000f8008ff */
[----:B------:R-:W-:Y:S02]  /*1fcc0*/  LEA.HI.X R15, R12, UR7, R13, 0x1, P0 ;  /* 0x000000070c0f7c11 */ /* 0x000fe400080f0c0d */
[----:B------:R-:W-:-:S05]  /*1fcd0*/  F2FP.F16.F32.PACK_AB R13, R16, R27 ;  /* 0x0000001b100d723e */ /* 0x000fca00000000ff */
[----:B------:R0:W-:Y:S02]  /*1fce0*/  STG.E desc[UR10][R14.64], R13 ;  /* 0x0000000d0e007986 */ /* 0x0001e4000c10190a */
.L_x_765:
[----:B------:R-:W-:Y:S05]  /*1fcf0*/  BSYNC.RECONVERGENT B0 ;  /* 0x0000000000007941 */ /* 0x000fea0003800200 */
.L_x_764:
        /* <DEDUP_REMOVED lines=10> */
.L_x_743:
[----:B------:R-:W1:Y:S01]  /*1fda0*/  S2R R9, SR_TID.X ;  /* 0x0000000000097919 */ /* 0x000e620000002100 */
[----:B------:R-:W2:Y:S01]  /*1fdb0*/  LDC R4, c[0x0][0x370] ;  /* 0x0000dc00ff047b82 */ /* 0x000ea20000000800 */
[----:B------:R-:W-:Y:S07]  /*1fdc0*/  BSSY.RECONVERGENT B0, `(.L_x_768) ;  /* 0x000000e000007945 */ /* 0x000fee0003800200 */
[----:B------:R-:W3:Y:S08]  /*1fdd0*/  LDC R7, c[0x0][0x374] ;  /* 0x0000dd00ff077b82 */ /* 0x000ef00000000800 */
[----:B------:R-:W4:Y:S01]  /*1fde0*/  LDC.64 R2, c[0x0][0x3c8] ;  /* 0x0000f200ff027b82 */ /* 0x000f220000000a00 */
[----:B--2---:R-:W-:-:S02]  /*1fdf0*/  ISETP.NE.AND P0, PT, R4, 0x1, PT ;  /* 0x000000010400780c */ /* 0x004fc40003f05270 */
[----:B-1----:R-:W-:Y:S02]  /*1fe00*/  ISETP.NE.AND P1, PT, R9, RZ, PT ;  /* 0x000000ff0900720c */ /* 0x002fe40003f25270 */
[----:B---3--:R-:W-:-:S04]  /*1fe10*/  SHF.L.U32 R0, R7, 0x1, RZ ;  /* 0x0000000107007819 */ /* 0x008fc800000006ff */
        /* <DEDUP_REMOVED lines=8> */
.L_x_769:
[----:B------:R-:W-:Y:S05]  /*1fea0*/  BSYNC.RECONVERGENT B0 ;  /* 0x0000000000007941 */ /* 0x000fea0003800200 */
.L_x_768:
        /* <DEDUP_REMOVED lines=11> */
.L_x_771:
[----:B------:R-:W2:Y:S04]  /*1ff60*/  LDG.E.STRONG.GPU R5, desc[UR10][R2.64] ;  /* 0x0000000a02057981 */ /* 0x000ea8000c1ef900 */
[----:B--2---:R-:W-:Y:S01]  /*1ff70*/  CCTL.IVALL ;  /* 0x00000000ff00798f */ /* 0x004fe20002000000 */
[----:B------:R-:W-:Y:S05]  /*1ff80*/  YIELD ;  /* 0x0000000000007946 */ /* 0x000fea0003800000 */
[----:B------:R-:W-:-:S13]  /*1ff90*/  ISETP.NE.AND P0, PT, R5, R0, PT ;  /* 0x000000000500720c */ /* 0x000fda0003f05270 */
[----:B------:R-:W-:Y:S05]  /*1ffa0*/  @P0 BRA `(.L_x_771) ;  /* 0xfffffffc00ec0947 */ /* 0x000fea000383ffff */
.L_x_770:
        /* <DEDUP_REMOVED lines=13> */
[----:B0-----:R-:W-:-:S04]  /*20080*/  IADD3 R13, P1, PT, R2, 0x188, RZ ;  /* 0x00000188020d7810 */ /* 0x001fc80007f3e0ff */
        /* <DEDUP_REMOVED lines=62> */
.L_x_774:
        /* <DEDUP_REMOVED lines=29> */
.L_x_773:
[----:B------:R-:W-:Y:S05]  /*20640*/  BSYNC.RECONVERGENT B0 ;  /* 0x0000000000007941 */ /* 0x000fea0003800200 */
.L_x_772:
        /* <DEDUP_REMOVED lines=10> */
.L_x_775:
        /* <DEDUP_REMOVED lines=82> */
.L_x_776:
        /* <DEDUP_REMOVED lines=15> */
.L_x_4751:


//--------------------- .text._Z35group_norm_nhwc_bwd_one_pass_kernelI11Fp16IOBf16WLi64ELi98ELi392EEv26Group_norm_nhwc_bwd_params --------------------------
	.section	.text._Z35group_norm_nhwc_bwd_one_pass_kernelI11Fp16IOBf16WLi64ELi98ELi392EEv26Group_norm_nhwc_bwd_params,"ax",@progbits
	.align	128
        .global         _Z35group_norm_nhwc_bwd_one_pass_kernelI11Fp16IOBf16WLi64ELi98ELi392EEv26Group_norm_nhwc_bwd_params
        .type           _Z35group_norm_nhwc_bwd_one_pass_kernelI11Fp16IOBf16WLi64ELi98ELi392EEv26Group_norm_nhwc_bwd_params,@function
        .size           _Z35group_norm_nhwc_bwd_one_pass_kernelI11Fp16IOBf16WLi64ELi98ELi392EEv26Group_norm_nhwc_bwd_params,(.L_x_4752 - _Z35group_norm_nhwc_bwd_one_pass_kernelI11Fp16IOBf16WLi64ELi98ELi392EEv26Group_norm_nhwc_bwd_params)
        .other          _Z35group_norm_nhwc_bwd_one_pass_kernelI11Fp16IOBf16WLi64ELi98ELi392EEv26Group_norm_nhwc_bwd_params,@"STO_CUDA_ENTRY STV_DEFAULT"
_Z35group_norm_nhwc_bwd_one_pass_kernelI11Fp16IOBf16WLi64ELi98ELi392EEv26Group_norm_nhwc_bwd_params:
.text._Z35group_norm_nhwc_bwd_one_pass_kernelI11Fp16IOBf16WLi64ELi98ELi392EEv26Group_norm_nhwc_bwd_params:
        /* <DEDUP_REMOVED lines=31> */
[C---:B------:R-:W-:Y:S01]  /*01f0*/  IADD3 R42, PT, PT, R47.reuse, 0x18, RZ ;  /* 0x000000182f2a7810 */ /* 0x040fe20007ffe0ff */
[----:B------:R-:W-:Y:S01]  /*0200*/  IMAD R0, R0, 0x31, RZ ;  /* 0x0000003100007824 */ /* 0x000fe200078e02ff */
[C---:B------:R-:W-:Y:S01]  /*0210*/  IADD3 R41, PT, PT, R47.reuse, 0x20, RZ ;  /* 0x000000202f297810 */ /* 0x040fe20007ffe0ff */
[----:B--2---:R-:W-:Y:S01]  /*0220*/  ULEA UR6, UR7, UR6, 0x18 ;  /* 0x0000000607067291 */ /* 0x004fe2000f8ec0ff */
[C---:B------:R-:W-:Y:S01]  /*0230*/  IADD3 R40, PT, PT, R47.reuse, 0x28, RZ ;  /* 0x000000282f287810 */ /* 0x040fe20007ffe0ff */
[----:B------:R-:W-:Y:S01]  /*0240*/  ULEA UR5, UR7, UR5, 0x18 ;  /* 0x0000000507057291 */ /* 0x000fe2000f8ec0ff */
[----:B------:R-:W-:Y:S02]  /*0250*/  IADD3 R0, PT, PT, RZ, -R0, RZ ;  /* 0x80000000ff007210 */ /* 0x000fe40007ffe0ff */
[----:B------:R-:W-:Y:S02]  /*0260*/  IADD3 R39, PT, PT, R47, 0x30, RZ ;  /* 0x000000302f277810 */ /* 0x000fe40007ffe0ff */
[----:B------:R-:W-:-:S02]  /*0270*/  PRMT R3, R0, 0x7710, RZ ;  /* 0x0000771000037816 */ /* 0x000fc400000000ff */
[----:B------:R-:W-:Y:S02]  /*0280*/  IADD3 R38, PT, PT, R47, 0x38, RZ ;  /* 0x000000382f267810 */ /* 0x000fe40007ffe0ff */
[----:B------:R-:W-:Y:S02]  /*0290*/  IADD3 R0, PT, PT, R3, R10, RZ ;  /* 0x0000000a03007210 */ /* 0x000fe40007ffe0ff */
[----:B------:R-:W-:Y:S02]  /*02a0*/  LEA R46, R10, UR6, 0x4 ;  /* 0x000000060a2e7c11 */ /* 0x000fe4000f8e20ff */
[----:B------:R-:W-:Y:S02]  /*02b0*/  SHF.L.U32 R0, R0, 0x1, RZ ;  /* 0x0000000100007819 */ /* 0x000fe400000006ff */
[----:B------:R-:W-:Y:S02]  /*02c0*/  IADD3 R43, PT, PT, R47, 0x10, RZ ;  /* 0x000000102f2b7810 */ /* 0x000fe40007ffe0ff */
[----:B------:R-:W-:-:S02]  /*02d0*/  SHF.R.S32.HI R6, RZ, 0x1f, R42 ;  /* 0x0000001fff067819 */ /* 0x000fc4000001142a */
[----:B------:R-:W-:Y:S02]  /*02e0*/  SHF.R.S32.HI R5, RZ, 0x1f, R41 ;  /* 0x0000001fff057819 */ /* 0x000fe40000011429 */
[----:B------:R-:W-:Y:S02]  /*02f0*/  SHF.R.S32.HI R4, RZ, 0x1f, R40 ;  /* 0x0000001fff047819 */ /* 0x000fe40000011428 */
[----:B------:R-:W-:Y:S02]  /*0300*/  SHF.R.S32.HI R3, RZ, 0x1f, R39 ;  /* 0x0000001fff037819 */ /* 0x000fe40000011427 */
[----:B------:R-:W-:Y:S02]  /*0310*/  SHF.R.S32.HI R2, RZ, 0x1f, R38 ;  /* 0x0000001fff027819 */ /* 0x000fe40000011426 */
[----:B-1-34-:R-:W-:-:S07]  /*0320*/  LOP3.LUT R0, R0, 0xffff, RZ, 0xc0, !PT ;  /* 0x0000ffff00007812 */ /* 0x01afce00078ec0ff */
.L_x_818:
[----:B------:R-:W1:Y:S01]  /*0330*/  LDC R19, c[0x0][0x410] ;  /* 0x00010400ff137b82 */ /* 0x000e620000000800 */
[----:B------:R-:W2:Y:S01]  /*0340*/  LDCU.128 UR16, c[0x0][0x400] ;  /* 0x00008000ff1077ac */ /* 0x000ea20008000c00 */
[----:B------:R-:W-:Y:S02]  /*0350*/  SHF.R.S32.HI R21, RZ, 0x1f, R47 ;  /* 0x0000001fff157819 */ /* 0x000fe4000001142f */
[----:B------:R-:W-:Y:S02]  /*0360*/  CS2R R34, SRZ ;  /* 0x0000000000227805 */ /* 0x000fe4000001ff00 */
[----:B------:R-:W-:Y:S02]  /*0370*/  ISETP.GE.AND P2, PT, R36, RZ, PT ;  /* 0x000000ff2400720c */ /* 0x000fe40003f46270 */
[----:B------:R-:W-:Y:S02]  /*0380*/  SHF.R.S32.HI R33, RZ, 0x1f, R43 ;  /* 0x0000001fff217819 */ /* 0x000fe4000001142b */
[----:B------:R-:W-:-:S04]  /*0390*/  IADD3 R29, PT, PT, R47, 0x8, RZ ;  /* 0x000000082f1d7810 */ /* 0x000fc80007ffe0ff */
[----:B------:R-:W-:Y:S02]  /*03a0*/  SHF.R.S32.HI R27, RZ, 0x1f, R29 ;  /* 0x0000001fff1b7819 */ /* 0x000fe4000001141d */
[----:B--2---:R-:W-:-:S04]  /*03b0*/  ISETP.GE.U32.AND P0, PT, R47, UR16, PT ;  /* 0x000000102f007c0c */ /* 0x004fc8000bf06070 */
[----:B------:R-:W-:Y:S02]  /*03c0*/  ISETP.GE.AND.EX P0, PT, R21, UR17, PT, P0 ;  /* 0x0000001115007c0c */ /* 0x000fe4000bf06300 */
[----:B01----:R-:W-:-:S04]  /*03d0*/  IABS R15, R19 ;  /* 0x00000013000f7213 */ /* 0x003fc80000000000 */
[----:B------:R-:W1:Y:S08]  /*03e0*/  I2F.RP R14, R15 ;  /* 0x0000000f000e7306 */ /* 0x000e700000209400 */
[----:B-1----:R-:W1:Y:S02]  /*03f0*/  MUFU.RCP R14, R14 ;  /* 0x0000000e000e7308 */ /* 0x002e640000001000 */
[----:B-1----:R-:W-:-:S06]  /*0400*/  IADD3 R12, PT, PT, R14, 0xffffffe, RZ ;  /* 0x0ffffffe0e0c7810 */ /* 0x002fcc0007ffe0ff */
[----:B------:R1:W2:Y:S02]  /*0410*/  F2I.FTZ.U32.TRUNC.NTZ R13, R12 ;  /* 0x0000000c000d7305 */ /* 0x0002a4000021f000 */
[----:B-1----:R-:W-:Y:S02]  /*0420*/  MOV R12, RZ ;  /* 0x000000ff000c7202 */ /* 0x002fe40000000f00 */
[----:B--2---:R-:W-:-:S05]  /*0430*/  IADD3 R16, PT, PT, RZ, -R13, RZ ;  /* 0x8000000dff107210 */ /* 0x004fca0007ffe0ff */
        /* <DEDUP_REMOVED lines=8> */
[----:B------:R-:W1:Y:S03]  /*04c0*/  @!P0 LDC.64 R16, c[0x0][0x3a0] ;  /* 0x0000e800ff108b82 */ /* 0x000e660000000a00 */
        /* <DEDUP_REMOVED lines=9> */
[----:B------:R-:W-:Y:S01]  /*0560*/  @!P2 IADD3 R14, PT, PT, -R14, RZ, RZ ;  /* 0x000000ff0e0ea210 */ /* 0x000fe20007ffe1ff */
[----:B------:R-:W2:Y:S01]  /*0570*/  @!P0 LDC.64 R18, c[0x0][0x3f8] ;  /* 0x0000fe00ff128b82 */ /* 0x000ea20000000a00 */
        /* <DEDUP_REMOVED lines=13> */
[----:B------:R-:W3:Y:S02]  /*0650*/  @!P3 LDC.64 R14, c[0x0][0x3f8] ;  /* 0x0000fe00ff0ebb82 */ /* 0x000ee40000000a00 */
[C---:B------:R-:W-:Y:S02]  /*0660*/  IMAD R67, R13.reuse, UR19, R12 ;  /* 0x000000130d437c24 */ /* 0x040fe4000f8e020c */
[----:B------:R-:W-:-:S04]  /*0670*/  IMAD.WIDE.U32 R64, R13, UR18, R64 ;  /* 0x000000120d407c25 */ /* 0x000fc8000f8e0040 */
[----:B--2---:R-:W-:Y:S01]  /*0680*/  @!P0 IMAD R12, R21, R18, RZ ;  /* 0x00000012150c8224 */ /* 0x004fe200078e02ff */
[----:B------:R-:W-:Y:S01]  /*0690*/  IADD3 R67, PT, PT, R65, R67, RZ ;  /* 0x0000004341437210 */ /* 0x000fe20007ffe0ff */
[----:B------:R-:W2:Y:S01]  /*06a0*/  @!P3 LDC.64 R24, c[0x0][0x3a0] ;  /* 0x0000e800ff18bb82 */ /* 0x000ea20000000a00 */
[----:B------:R-:W-:Y:S01]  /*06b0*/  @!P0 MOV R66, R64 ;  /* 0x0000004000428202 */ /* 0x000fe20000000f00 */
[----:B------:R-:W-:-:S04]  /*06c0*/  @!P0 IMAD R21, R47, R19, R12 ;  /* 0x000000132f158224 */ /* 0x000fc800078e020c */
[----:B------:R-:W-:Y:S02]  /*06d0*/  @!P0 IMAD.WIDE.U32 R18, R47, R18, R66 ;  /* 0x000000122f128225 */ /* 0x000fe400078e0042 */
[----:B------:R-:W4:Y:S03]  /*06e0*/  @!P0 LDC.64 R12, c[0x0][0x398] ;  /* 0x0000e600ff0c8b82 */ /* 0x000f260000000a00 */
[----:B------:R-:W-:Y:S02]  /*06f0*/  @!P0 IADD3 R19, PT, PT, R19, R21, RZ ;  /* 0x0000001513138210 */ /* 0x000fe40007ffe0ff */
[C---:B------:R-:W-:Y:S02]  /*0700*/  @!P0 SHF.L.U32 R31, R18.reuse, 0x1, RZ ;  /* 0x00000001121f8819 */ /* 0x040fe400000006ff */
[----:B------:R-:W-:Y:S01]  /*0710*/  @!P0 SHF.L.U64.HI R26, R18, 0x1, R19 ;  /* 0x00000001121a8819 */ /* 0x000fe20000010213 */
[----:B------:R-:W0:Y:S01]  /*0720*/  @!P3 LDC.64 R22, c[0x0][0x398] ;  /* 0x0000e600ff16bb82 */ /* 0x000e220000000a00 */
[----:B---3--:R-:W-:Y:S01]  /*0730*/  @!P3 IMAD R18, R33, R14, RZ ;  /* 0x0000000e2112b224 */ /* 0x008fe200078e02ff */
[----:B-1----:R-:W-:-:S02]  /*0740*/  @!P0 IADD3 R16, P1, PT, R31, R16, RZ ;  /* 0x000000101f108210 */ /* 0x002fc40007f3e0ff */
[----:B------:R-:W-:Y:S01]  /*0750*/  @!P3 MOV R19, R67 ;  /* 0x000000430013b202 */ /* 0x000fe20000000f00 */
[C---:B------:R-:W-:Y:S01]  /*0760*/  @!P3 IMAD R33, R43.reuse, R15, R18 ;  /* 0x0000000f2b21b224 */ /* 0x040fe200078e0212 */
[----:B------:R-:W-:Y:S02]  /*0770*/  @!P3 MOV R18, R64 ;  /* 0x000000400012b202 */ /* 0x000fe40000000f00 */
[----:B------:R-:W1:Y:S01]  /*0780*/  @!P2 LDC.64 R20, c[0x0][0x3f8] ;  /* 0x0000fe00ff14ab82 */ /* 0x000e620000000a00 */
[----:B------:R-:W-:Y:S02]  /*0790*/  @!P0 IADD3.X R17, PT, PT, R26, R17, RZ, P1, !PT ;  /* 0x000000111a118210 */ /* 0x000fe40000ffe4ff */
[----:B------:R-:W-:Y:S01]  /*07a0*/  ISETP.GE.U32.AND P1, PT, R42, UR16, PT ;  /* 0x000000102a007c0c */ /* 0x000fe2000bf26070 */
[----:B------:R-:W-:Y:S02]  /*07b0*/  @!P3 IMAD.WIDE.U32 R14, R43, R14, R18 ;  /* 0x0000000e2b0eb225 */ /* 0x000fe400078e0012 */
[----:B------:R3:W5:Y:S01]  /*07c0*/  @!P0 LDG.E R35, desc[UR8][R16.64] ;  /* 0x0000000810238981 */ /* 0x000762000c1e1900 */
[----:B------:R-:W-:-:S02]  /*07d0*/  ISETP.GE.AND.EX P1, PT, R6, UR17, PT, P1 ;  /* 0x0000001106007c0c */ /* 0x000fc4000bf26310 */
[----:B----4-:R-:W-:Y:S02]  /*07e0*/  @!P0 IADD3 R12, P4, PT, R31, R12, RZ ;  /* 0x0000000c1f0c8210 */ /* 0x010fe40007f9e0ff */
[----:B------:R-:W-:Y:S02]  /*07f0*/  @!P3 IADD3 R19, PT, PT, R15, R33, RZ ;  /* 0x000000210f13b210 */ /* 0x000fe40007ffe0ff */
[----:B------:R-:W-:Y:S02]  /*0800*/  @!P3 SHF.L.U32 R15, R14, 0x1, RZ ;  /* 0x000000010e0fb819 */ /* 0x000fe400000006ff */
[----:B------:R-:W-:Y:S01]  /*0810*/  @!P0 IADD3.X R13, PT, PT, R26, R13, RZ, P4, !PT ;  /* 0x0000000d1a0d8210 */ /* 0x000fe200027fe4ff */
[----:B---3--:R-:W3:Y:S01]  /*0820*/  @!P2 LDC.64 R16, c[0x0][0x3a0] ;  /* 0x0000e800ff10ab82 */ /* 0x008ee20000000a00 */
[----:B------:R-:W-:Y:S02]  /*0830*/  @!P3 SHF.L.U64.HI R14, R14, 0x1, R19 ;  /* 0x000000010e0eb819 */ /* 0x000fe40000010213 */
[C---:B--2---:R-:W-:Y:S01]  /*0840*/  @!P3 IADD3 R24, P4, PT, R15.reuse, R24, RZ ;  /* 0x000000180f18b210 */ /* 0x044fe20007f9e0ff */
[----:B------:R2:W5:Y:S01]  /*0850*/  @!P0 LDG.E R34, desc[UR8][R12.64] ;  /* 0x000000080c228981 */ /* 0x000562000c1e1900 */
[----:B0-----:R-:W-:-:S02]  /*0860*/  @!P3 IADD3 R22, P5, PT, R15, R22, RZ ;  /* 0x000000160f16b210 */ /* 0x001fc40007fbe0ff */
[----:B------:R-:W-:Y:S01]  /*0870*/  @!P2 MOV R26, R64 ;  /* 0x00000040001aa202 */ /* 0x000fe20000000f00 */
[-C--:B-1----:R-:W-:Y:S01]  /*0880*/  @!P2 IMAD R18, R27, R20.reuse, RZ ;  /* 0x000000141b12a224 */ /* 0x082fe200078e02ff */
[----:B------:R-:W-:Y:S02]  /*0890*/  @!P2 MOV R27, R67 ;  /* 0x00000043001ba202 */ /* 0x000fe40000000f00 */
[C---:B------:R-:W-:Y:S02]  /*08a0*/  @!P3 IADD3.X R25, PT, PT, R14.reuse, R25, RZ, P4, !PT ;  /* 0x000000190e19b210 */ /* 0x040fe400027fe4ff */
[----:B------:R-:W-:Y:S02]  /*08b0*/  @!P3 IADD3.X R23, PT, PT, R14, R23, RZ, P5, !PT ;  /* 0x000000170e17b210 */ /* 0x000fe40002ffe4ff */
[----:B------:R-:W0:Y:S01]  /*08c0*/  @!P1 LDC.64 R14, c[0x0][0x3f8] ;  /* 0x0000fe00ff0e9b82 */ /* 0x000e220000000a00 */
[C---:B------:R-:W-:Y:S02]  /*08d0*/  @!P2 IMAD R21, R29.reuse, R21, R18 ;  /* 0x000000151d15a224 */ /* 0x040fe400078e0212 */
[----:B------:R-:W-:Y:S01]  /*08e0*/  @!P2 IMAD.WIDE.U32 R26, R29, R20, R26 ;  /* 0x000000141d1aa225 */ /* 0x000fe200078e001a */
[----:B------:R-:W-:-:S04]  /*08f0*/  ISETP.GE.U32.AND P0, PT, R41, UR16, PT ;  /* 0x0000001029007c0c */ /* 0x000fc8000bf06070 */
[----:B------:R-:W-:Y:S02]  /*0900*/  @!P2 IADD3 R27, PT, PT, R27, R21, RZ ;  /* 0x000000151b1ba210 */ /* 0x000fe40007ffe0ff */
[----:B--2---:R-:W-:Y:S01]  /*0910*/  CS2R R12, SRZ ;  /* 0x00000000000c7805 */ /* 0x004fe2000001ff00 */
[----:B------:R-:W1:Y:S01]  /*0920*/  LDC.64 R20, c[0x0][0x3b8] ;  /* 0x0000ee00ff147b82 */ /* 0x000e620000000a00 */
[----:B------:R-:W-:Y:S02]  /*0930*/  ISETP.GE.AND.EX P0, PT, R5, UR17, PT, P0 ;  /* 0x0000001105007c0c */ /* 0x000fe4000bf06300 */
[----:B------:R-:W-:Y:S02]  /*0940*/  ISETP.GE.U32.AND P4, PT, R40, UR16, PT ;  /* 0x0000001028007c0c */ /* 0x000fe4000bf86070 */
[C---:B------:R-:W-:Y:S01]  /*0950*/  @!P2 SHF.L.U32 R31, R26.reuse, 0x1, RZ ;  /* 0x000000011a1fa819 */ /* 0x040fe200000006ff */
[----:B------:R2:W5:Y:S02]  /*0960*/  @!P3 LDG.E R12, desc[UR8][R24.64] ;  /* 0x00000008180cb981 */ /* 0x000564000c1e1900 */
[----:B------:R-:W4:Y:S01]  /*0970*/  @!P2 LDC.64 R18, c[0x0][0x398] ;  /* 0x0000e600ff12ab82 */ /* 0x000f220000000a00 */
[----:B------:R-:W-:Y:S01]  /*0980*/  @!P2 SHF.L.U64.HI R48, R26, 0x1, R27 ;  /* 0x000000011a30a819 */ /* 0x000fe2000001021b */
[----:B------:R2:W5:Y:S01]  /*0990*/  @!P3 LDG.E R13, desc[UR8][R22.64] ;  /* 0x00000008160db981 */ /* 0x000562000c1e1900 */
[----:B------:R-:W-:Y:S01]  /*09a0*/  ISETP.GE.AND.EX P4, PT, R4, UR17, PT, P4 ;  /* 0x0000001104007c0c */ /* 0x000fe2000bf86340 */
[----:B0-----:R-:W-:Y:S01]  /*09b0*/  @!P1 IMAD R26, R6, R14, RZ ;  /* 0x0000000e061a9224 */ /* 0x001fe200078e02ff */
[----:B---3--:R-:W-:-:S03]  /*09c0*/  @!P2 IADD3 R16, P6, PT, R31, R16, RZ ;  /* 0x000000101f10a210 */ /* 0x008fc60007fde0ff */
[----:B--2---:R-:W0:Y:S01]  /*09d0*/  @!P0 LDC.64 R24, c[0x0][0x3f8] ;  /* 0x0000fe00ff188b82 */ /* 0x004e220000000a00 */
[----:B------:R-:W-:Y:S01]  /*09e0*/  CS2R R32, SRZ ;  /* 0x0000000000207805 */ /* 0x000fe2000001ff00 */
[----:B------:R-:W-:Y:S01]  /*09f0*/  @!P1 IMAD R29, R42, R15, R26 ;  /* 0x0000000f2a1d9224 */ /* 0x000fe200078e021a */
[----:B------:R-:W-:Y:S02]  /*0a00*/  @!P1 MOV R26, R64 ;  /* 0x00000040001a9202 */ /* 0x000fe40000000f00 */
[----:B------:R-:W-:-:S03]  /*0a10*/  @!P1 MOV R27, R67 ;  /* 0x00000043001b9202 */ /* 0x000fc60000000f00 */
[----:B------:R-:W2:Y:S01]  /*0a20*/  @!P1 LDC.64 R22, c[0x0][0x3a0] ;  /* 0x0000e800ff169b82 */ /* 0x000ea20000000a00 */
[----:B------:R-:W-:Y:S01]  /*0a30*/  @!P2 IADD3.X R17, PT, PT, R48, R17, RZ, P6, !PT ;  /* 0x000000113011a210 */ /* 0x000fe200037fe4ff */
[----:B-1----:R-:W-:-:S04]  /*0a40*/  IMAD.WIDE R20, R36, 0x8, R20 ;  /* 0x0000000824147825 */ /* 0x002fc800078e0214 */
[----:B------:R-:W-:Y:S01]  /*0a50*/  @!P1 IMAD.WIDE.U32 R26, R42, R14, R26 ;  /* 0x0000000e2a1a9225 */ /* 0x000fe200078e001a */
[----:B------:R1:W5:Y:S01]  /*0a60*/  @!P2 LDG.E R32, desc[UR8][R16.64] ;  /* 0x000000081020a981 */ /* 0x000362000c1e1900 */
[----:B------:R-:W3:Y:S03]  /*0a70*/  @!P1 LDC.64 R14, c[0x0][0x398] ;  /* 0x0000e600ff0e9b82 */ /* 0x000ee60000000a00 */
[----:B------:R-:W3:Y:S05]  /*0a80*/  LDG.E.64 R20, desc[UR8][R20.64] ;  /* 0x0000000814147981 */ /* 0x000eea000c1e1b00 */
[----:B-1----:R-:W1:Y:S01]  /*0a90*/  @!P4 LDC.64 R16, c[0x0][0x3f8] ;  /* 0x0000fe00ff10cb82 */ /* 0x002e620000000a00 */
[----:B----4-:R-:W-:-:S02]  /*0aa0*/  @!P2 IADD3 R30, P6, PT, R31, R18, RZ ;  /* 0x000000121f1ea210 */ /* 0x010fc40007fde0ff */
[----:B------:R-:W-:Y:S02]  /*0ab0*/  ISETP.GE.U32.AND P5, PT, R39, UR16, PT ;  /* 0x0000001027007c0c */ /* 0x000fe4000bfa6070 */
[----:B------:R-:W-:Y:S02]  /*0ac0*/  @!P1 IADD3 R27, PT, PT, R27, R29, RZ ;  /* 0x0000001d1b1b9210 */ /* 0x000fe40007ffe0ff */
[----:B------:R-:W-:Y:S02]  /*0ad0*/  @!P1 SHF.L.U32 R29, R26, 0x1, RZ ;  /* 0x000000011a1d9819 */ /* 0x000fe400000006ff */
[----:B------:R-:W-:Y:S01]  /*0ae0*/  @!P2 IADD3.X R31, PT, PT, R48, R19, RZ, P6, !PT ;  /* 0x00000013301fa210 */ /* 0x000fe200037fe4ff */
[----:B0-----:R-:W-:Y:S01]  /*0af0*/  @!P0 IMAD R48, R5, R24, RZ ;  /* 0x0000001805308224 */ /* 0x001fe200078e02ff */
[----:B------:R-:W-:Y:S01]  /*0b00*/  ISETP.GE.AND.EX P5, PT, R3, UR17, PT, P5 ;  /* 0x0000001103007c0c */ /* 0x000fe2000bfa6350 */
[----:B------:R-:W0:Y:S01]  /*0b10*/  @!P0 LDC.64 R18, c[0x0][0x3a0] ;  /* 0x0000e800ff128b82 */ /* 0x000e220000000a00 */
[----:B------:R-:W-:Y:S01]  /*0b20*/  @!P1 SHF.L.U64.HI R52, R26, 0x1, R27 ;  /* 0x000000011a349819 */ /* 0x000fe2000001021b */
[----:B------:R3:W5:Y:S01]  /*0b30*/  @!P2 LDG.E R33, desc[UR8][R30.64] ;  /* 0x000000081e21a981 */ /* 0x000762000c1e1900 */
[----:B--2---:R-:W-:Y:S01]  /*0b40*/  @!P1 IADD3 R26, P6, PT, R29, R22, RZ ;  /* 0x000000161d1a9210 */ /* 0x004fe20007fde0ff */
[----:B------:R-:W-:Y:S01]  /*0b50*/  @!P0 IMAD R49, R41, R25, R48 ;  /* 0x0000001929318224 */ /* 0x000fe200078e0230 */
[----:B------:R-:W-:-:S02]  /*0b60*/  @!P0 MOV R50, R64 ;  /* 0x0000004000328202 */ /* 0x000fc40000000f00 */
[----:B------:R-:W-:Y:S02]  /*0b70*/  @!P0 MOV R51, R67 ;  /* 0x0000004300338202 */ /* 0x000fe40000000f00 */
[----:B------:R-:W-:Y:S02]  /*0b80*/  MOV R48, RZ ;  /* 0x000000ff00307202 */ /* 0x000fe40000000f00 */
[----:B------:R-:W-:Y:S02]  /*0b90*/  @!P1 IADD3.X R27, PT, PT, R52, R23, RZ, P6, !PT ;  /* 0x00000017341b9210 */ /* 0x000fe400037fe4ff */
[----:B------:R-:W2:Y:S01]  /*0ba0*/  @!P0 LDC.64 R22, c[0x0][0x398] ;  /* 0x0000e600ff168b82 */ /* 0x000ea20000000a00 */
[----:B------:R-:W-:Y:S01]  /*0bb0*/  @!P0 IMAD.WIDE.U32 R50, R41, R24, R50 ;  /* 0x0000001829328225 */ /* 0x000fe200078e0032 */
[----:B---3--:R-:W-:Y:S01]  /*0bc0*/  @!P1 IADD3 R30, P2, PT, R29, R14, RZ ;  /* 0x0000000e1d1e9210 */ /* 0x008fe20007f5e0ff */
[----:B------:R3:W5:Y:S02]  /*0bd0*/  @!P1 LDG.E R48, desc[UR8][R26.64] ;  /* 0x000000081a309981 */ /* 0x000764000c1e1900 */
[----:B-1----:R-:W-:Y:S01]  /*0be0*/  @!P4 IMAD R14, R4, R16, RZ ;  /* 0x00000010040ec224 */ /* 0x002fe200078e02ff */
[----:B------:R-:W-:-:S02]  /*0bf0*/  @!P0 IADD3 R49, PT, PT, R51, R49, RZ ;  /* 0x0000003133318210 */ /* 0x000fc40007ffe0ff */
[----:B------:R-:W1:Y:S01]  /*0c00*/  @!P5 LDC.64 R24, c[0x0][0x3f8] ;  /* 0x0000fe00ff18db82 */ /* 0x000e620000000a00 */
[----:B------:R-:W-:Y:S01]  /*0c10*/  ISETP.GE.U32.AND P3, PT, R38, UR16, PT ;  /* 0x0000001026007c0c */ /* 0x000fe2000bf66070 */
[----:B------:R-:W-:Y:S01]  /*0c20*/  @!P4 IMAD R51, R40, R17, R14 ;  /* 0x000000112833c224 */ /* 0x000fe200078e020e */
[----:B------:R-:W-:-:S05]  /*0c30*/  @!P1 IADD3.X R31, PT, PT, R52, R15, RZ, P2, !PT ;  /* 0x0000000f341f9210 */ /* 0x000fca00017fe4ff */
[----:B---3--:R-:W3:Y:S01]  /*0c40*/  @!P4 LDC.64 R26, c[0x0][0x3a0] ;  /* 0x0000e800ff1acb82 */ /* 0x008ee20000000a00 */
[----:B------:R-:W-:Y:S02]  /*0c50*/  @!P4 MOV R14, R64 ;  /* 0x00000040000ec202 */ /* 0x000fe40000000f00 */
[----:B------:R-:W-:Y:S02]  /*0c60*/  @!P4 MOV R15, R67 ;  /* 0x00000043000fc202 */ /* 0x000fe40000000f00 */
[----:B------:R-:W-:Y:S01]  /*0c70*/  ISETP.GE.AND.EX P3, PT, R2, UR17, PT, P3 ;  /* 0x0000001102007c0c */ /* 0x000fe2000bf66330 */
[----:B------:R-:W-:Y:S01]  /*0c80*/  @!P4 IMAD.WIDE.U32 R16, R40, R16, R14 ;  /* 0x000000102810c225 */ /* 0x000fe200078e000e */
[----:B------:R-:W-:Y:S02]  /*0c90*/  @!P0 SHF.L.U64.HI R52, R50, 0x1, R49 ;  /* 0x0000000132348819 */ /* 0x000fe40000010231 */
[----:B------:R-:W4:Y:S01]  /*0ca0*/  @!P4 LDC.64 R14, c[0x0][0x398] ;  /* 0x0000e600ff0ecb82 */ /* 0x000f220000000a00 */
[----:B------:R-:W-:-:S02]  /*0cb0*/  MOV R49, RZ ;  /* 0x000000ff00317202 */ /* 0x000fc40000000f00 */
[----:B------:R-:W-:Y:S02]  /*0cc0*/  @!P4 IADD3 R17, PT, PT, R17, R51, RZ ;  /* 0x000000331111c210 */ /* 0x000fe40007ffe0ff */
[----:B------:R-:W-:Y:S02]  /*0cd0*/  @!P0 SHF.L.U32 R29, R50, 0x1, RZ ;  /* 0x00000001321d8819 */ /* 0x000fe400000006ff */
[----:B------:R0:W5:Y:S01]  /*0ce0*/  @!P1 LDG.E R49, desc[UR8][R30.64] ;  /* 0x000000081e319981 */ /* 0x000162000c1e1900 */
[C---:B------:R-:W-:Y:S02]  /*0cf0*/  @!P4 SHF.L.U32 R55, R16.reuse, 0x1, RZ ;  /* 0x000000011037c819 */ /* 0x040fe400000006ff */
[----:B--2---:R-:W-:Y:S02]  /*0d00*/  @!P0 IADD3 R22, P1, PT, R29, R22, RZ ;  /* 0x000000161d168210 */ /* 0x004fe40007f3e0ff */
[----:B------:R-:W-:Y:S02]  /*0d10*/  @!P4 SHF.L.U64.HI R56, R16, 0x1, R17 ;  /* 0x000000011038c819 */ /* 0x000fe40000010211 */
[----:B------:R-:W2:Y:S01]  /*0d20*/  @!P3 LDC.64 R16, c[0x0][0x3f8] ;  /* 0x0000fe00ff10bb82 */ /* 0x000ea20000000a00 */
[----:B------:R-:W-:Y:S01]  /*0d30*/  @!P0 IADD3.X R23, PT, PT, R52, R23, RZ, P1, !PT ;  /* 0x0000001734178210 */ /* 0x000fe20000ffe4ff */
[----:B-1----:R-:W-:Y:S01]  /*0d40*/  @!P5 IMAD R54, R3, R24, RZ ;  /* 0x000000180336d224 */ /* 0x002fe200078e02ff */
[----:B---3--:R-:W-:-:S02]  /*0d50*/  @!P4 IADD3 R26, P1, PT, R55, R26, RZ ;  /* 0x0000001a371ac210 */ /* 0x008fc40007f3e0ff */
[----:B0-----:R-:W-:Y:S02]  /*0d60*/  @!P5 MOV R30, R64 ;  /* 0x00000040001ed202 */ /* 0x001fe40000000f00 */
[----:B------:R-:W-:Y:S02]  /*0d70*/  @!P5 MOV R31, R67 ;  /* 0x00000043001fd202 */ /* 0x000fe40000000f00 */
[----:B------:R-:W-:Y:S01]  /*0d80*/  @!P0 IADD3 R18, P2, PT, R29, R18, RZ ;  /* 0x000000121d128210 */ /* 0x000fe20007f5e0ff */
[C---:B------:R-:W-:Y:S01]  /*0d90*/  @!P5 IMAD R29, R39.reuse, R25, R54 ;  /* 0x00000019271dd224 */ /* 0x040fe200078e0236 */
[----:B------:R-:W-:Y:S01]  /*0da0*/  @!P4 IADD3.X R27, PT, PT, R56, R27, RZ, P1, !PT ;  /* 0x0000001b381bc210 */ /* 0x000fe20000ffe4ff */
[----:B------:R-:W-:Y:S01]  /*0db0*/  @!P5 IMAD.WIDE.U32 R24, R39, R24, R30 ;  /* 0x000000182718d225 */ /* 0x000fe200078e001e */
[----:B------:R-:W-:Y:S01]  /*0dc0*/  ISETP.NE.AND P1, PT, RZ, UR12, PT ;  /* 0x0000000cff007c0c */ /* 0x000fe2000bf25270 */
[----:B------:R-:W0:Y:S01]  /*0dd0*/  LDC.64 R30, c[0x0][0x3a8] ;  /* 0x0000ea00ff1e7b82 */ /* 0x000e220000000a00 */
[----:B------:R-:W-:-:S02]  /*0de0*/  MOV R50, RZ ;  /* 0x000000ff00327202 */ /* 0x000fc40000000f00 */
[----:B------:R-:W-:Y:S02]  /*0df0*/  MOV R51, RZ ;  /* 0x000000ff00337202 */ /* 0x000fe40000000f00 */
[----:B------:R-:W-:Y:S02]  /*0e00*/  @!P0 IADD3.X R19, PT, PT, R52, R19, RZ, P2, !PT ;  /* 0x0000001334138210 */ /* 0x000fe400017fe4ff */
[----:B------:R-:W-:Y:S02]  /*0e10*/  CS2R R52, SRZ ;  /* 0x0000000000347805 */ /* 0x000fe4000001ff00 */
[----:B------:R-:W-:Y:S01]  /*0e20*/  @!P5 IADD3 R29, PT, PT, R25, R29, RZ ;  /* 0x0000001d191dd210 */ /* 0x000fe20007ffe0ff */
[----:B------:R-:W5:Y:S01]  /*0e30*/  @!P0 LDG.E R51, desc[UR8][R22.64] ;  /* 0x0000000816338981 */ /* 0x000f62000c1e1900 */
[----:B------:R-:W-:-:S03]  /*0e40*/  @!P5 SHF.L.U32 R58, R24, 0x1, RZ ;  /* 0x00000001183ad819 */ /* 0x000fc600000006ff */
[----:B------:R1:W5:Y:S01]  /*0e50*/  @!P0 LDG.E R50, desc[UR8][R18.64] ;  /* 0x0000000812328981 */ /* 0x000362000c1e1900 */
[----:B----4-:R-:W-:Y:S02]  /*0e60*/  @!P4 IADD3 R54, P0, PT, R55, R14, RZ ;  /* 0x0000000e3736c210 */ /* 0x010fe40007f1e0ff */
[----:B------:R-:W-:Y:S01]  /*0e70*/  @!P5 SHF.L.U64.HI R29, R24, 0x1, R29 ;  /* 0x00000001181dd819 */ /* 0x000fe2000001021d */
[----:B------:R3:W5:Y:S01]  /*0e80*/  @!P4 LDG.E R52, desc[UR8][R26.64] ;  /* 0x000000081a34c981 */ /* 0x000762000c1e1900 */
[----:B------:R-:W4:Y:S01]  /*0e90*/  @!P3 LDC.64 R24, c[0x0][0x398] ;  /* 0x0000e600ff18bb82 */ /* 0x000f220000000a00 */
[----:B------:R-:W-:-:S07]  /*0ea0*/  @!P4 IADD3.X R55, PT, PT, R56, R15, RZ, P0, !PT ;  /* 0x0000000f3837c210 */ /* 0x000fce00007fe4ff */
[----:B-1----:R-:W1:Y:S01]  /*0eb0*/  @!P5 LDC.64 R18, c[0x0][0x3a0] ;  /* 0x0000e800ff12db82 */ /* 0x002e620000000a00 */
[----:B--2---:R-:W-:Y:S01]  /*0ec0*/  @!P3 IMAD R56, R2, R16, RZ ;  /* 0x000000100238b224 */ /* 0x004fe200078e02ff */
[----:B------:R-:W-:Y:S01]  /*0ed0*/  @!P3 MOV R57, R67 ;  /* 0x000000430039b202 */ /* 0x000fe20000000f00 */
[----:B------:R2:W5:Y:S05]  /*0ee0*/  @!P4 LDG.E R53, desc[UR8][R54.64] ;  /* 0x000000083635c981 */ /* 0x00056a000c1e1900 */
[----:B------:R-:W0:Y:S01]  /*0ef0*/  @!P3 LDC.64 R22, c[0x0][0x3a0] ;  /* 0x0000e800ff16bb82 */ /* 0x000e220000000a00 */
[----:B------:R-:W-:-:S07]  /*0f00*/  @!P3 IMAD R17, R38, R17, R56 ;  /* 0x000000112611b224 */ /* 0x000fce00078e0238 */
[----:B------:R-:W4:Y:S01]  /*0f10*/  @!P5 LDC.64 R14, c[0x0][0x398] ;  /* 0x0000e600ff0edb82 */ /* 0x000f220000000a00 */
[----:B------:R-:W-:-:S07]  /*0f20*/  @!P3 MOV R56, R64 ;  /* 0x000000400038b202 */ /* 0x000fce0000000f00 */
[----:B---3--:R-:W3:Y:S01]  /*0f30*/  @P1 LDC.64 R26, c[0x0][0x3b0] ;  /* 0x0000ec00ff1a1b82 */ /* 0x008ee20000000a00 */
[----:B------:R-:W-:Y:S01]  /*0f40*/  @!P3 IMAD.WIDE.U32 R56, R38, R16, R56 ;  /* 0x000000102638b225 */ /* 0x000fe200078e0038 */
[----:B-1----:R-:W-:Y:S02]  /*0f50*/  @!P5 IADD3 R18, P0, PT, R58, R18, RZ ;  /* 0x000000123a12d210 */ /* 0x002fe40007f1e0ff */
[----:B------:R-:W-:Y:S02]  /*0f60*/  IADD3 R59, PT, PT, R28, R0, RZ ;  /* 0x000000001c3b7210 */ /* 0x000fe40007ffe0ff */
[----:B------:R-:W-:Y:S02]  /*0f70*/  @!P3 IADD3 R57, PT, PT, R57, R17, RZ ;  /* 0x000000113939b210 */ /* 0x000fe40007ffe0ff */
[----:B------:R-:W-:Y:S02]  /*0f80*/  @!P3 SHF.L.U32 R17, R56, 0x1, RZ ;  /* 0x000000013811b819 */ /* 0x000fe400000006ff */
[----:B--2---:R-:W-:-:S02]  /*0f90*/  CS2R R54, SRZ ;  /* 0x0000000000367805 */ /* 0x004fc4000001ff00 */
[----:B------:R-:W-:Y:S02]  /*0fa0*/  @!P3 SHF.L.U64.HI R56, R56, 0x1, R57 ;  /* 0x000000013838b819 */ /* 0x000fe40000010239 */
[C---:B0-----:R-:W-:Y:S02]  /*0fb0*/  @!P3 IADD3 R22, P2, PT, R17.reuse, R22, RZ ;  /* 0x000000161116b210 */ /* 0x041fe40007f5e0ff */
[----:B----4-:R-:W-:Y:S01]  /*0fc0*/  @!P3 IADD3 R24, P4, PT, R17, R24, RZ ;  /* 0x000000181118b210 */ /* 0x010fe20007f9e0ff */
[----:B------:R-:W-:Y:S01]  /*0fd0*/  IMAD.WIDE R30, R59, 0x2, R30 ;  /* 0x000000023b1e7825 */ /* 0x000fe200078e021e */
[----:B------:R-:W-:Y:S02]  /*0fe0*/  @!P5 IADD3.X R19, PT, PT, R29, R19, RZ, P0, !PT ;  /* 0x000000131d13d210 */ /* 0x000fe400007fe4ff */
[----:B------:R-:W-:Y:S02]  /*0ff0*/  @!P5 IADD3 R14, P0, PT, R58, R14, RZ ;  /* 0x0000000e3a0ed210 */ /* 0x000fe40007f1e0ff */
[C---:B------:R-:W-:Y:S01]  /*1000*/  @!P3 IADD3.X R23, PT, PT, R56.reuse, R23, RZ, P2, !PT ;  /* 0x000000173817b210 */ /* 0x040fe200017fe4ff */
[----:B------:R0:W5:Y:S01]  /*1010*/  @!P5 LDG.E R54, desc[UR8][R18.64] ;  /* 0x000000081236d981 */ /* 0x000162000c1e1900 */
[----:B------:R-:W-:Y:S01]  /*1020*/  @!P3 IADD3.X R25, PT, PT, R56, R25, RZ, P4, !PT ;  /* 0x000000193819b210 */ /* 0x000fe200027fe4ff */
[----:B---3--:R-:W-:Y:S01]  /*1030*/  @P1 IMAD.WIDE R26, R59, 0x2, R26 ;  /* 0x000000023b1a1825 */ /* 0x008fe200078e021a */
[----:B------:R-:W-:-:S02]  /*1040*/  CS2R R56, SRZ ;  /* 0x0000000000387805 */ /* 0x000fc4000001ff00 */
[----:B------:R-:W-:Y:S01]  /*1050*/  @!P5 IADD3.X R15, PT, PT, R29, R15, RZ, P0, !PT ;  /* 0x0000000f1d0fd210 */ /* 0x000fe200007fe4ff */
[----:B------:R-:W2:Y:S04]  /*1060*/  LDG.E.U16 R59, desc[UR8][R30.64] ;  /* 0x000000081e3b7981 */ /* 0x000ea8000c1e1500 */
[----:B------:R-:W3:Y:S04]  /*1070*/  @P1 LDG.E.U16 R18, desc[UR8][R26.64] ;  /* 0x000000081a121981 */ /* 0x000ee8000c1e1500 */
[----:B------:R-:W4:Y:S04]  /*1080*/  @P1 LDG.E.U16 R17, desc[UR8][R26.64+0x2] ;  /* 0x000002081a111981 */ /* 0x000f28000c1e1500 */
[----:B------:R-:W4:Y:S04]  /*1090*/  LDG.E.U16 R58, desc[UR8][R30.64+0x2] ;  /* 0x000002081e3a7981 */ /* 0x000f28000c1e1500 */
[----:B------:R0:W5:Y:S04]  /*10a0*/  @!P5 LDG.E R57, desc[UR8][R14.64] ;  /* 0x000000080e39d981 */ /* 0x000168000c1e1900 */
[----:B------:R0:W5:Y:S04]  /*10b0*/  @!P3 LDG.E R56, desc[UR8][R22.64] ;  /* 0x000000081638b981 */ /* 0x000168000c1e1900 */
[----:B------:R0:W5:Y:S01]  /*10c0*/  @!P3 LDG.E R55, desc[UR8][R24.64] ;  /* 0x000000081837b981 */ /* 0x000162000c1e1900 */
[----:B------:R-:W-:Y:S01]  /*10d0*/  UISETP.NE.AND UP1, UPT, UR12, URZ, UPT ;  /* 0x000000ff0c00728c */ /* 0x000fe2000bf25270 */
[----:B------:R-:W-:Y:S01]  /*10e0*/  CS2R R60, SRZ ;  /* 0x00000000003c7805 */ /* 0x000fe2000001ff00 */
[----:B------:R-:W-:Y:S01]  /*10f0*/  UMOV UR10, 0x3f800000 ;  /* 0x3f800000000a7882 */ /* 0x000fe20000000000 */
[----:B------:R-:W-:-:S13]  /*1100*/  R2UR UR13, R20 ;  /* 0x00000000140d72ca */ /* 0x000fda00000e0000 */
        /* <DEDUP_REMOVED lines=10> */
[----:B--2---:R-:W-:Y:S02]  /*11b0*/  SHF.L.U32 R59, R59, 0x10, RZ ;  /* 0x000000103b3b7819 */ /* 0x004fe400000006ff */
[----:B---3--:R-:W-:Y:S02]  /*11c0*/  @P1 SHF.L.U32 R61, R18, 0x10, RZ ;  /* 0x00000010123d1819 */ /* 0x008fe400000006ff */
[----:B----4-:R-:W-:Y:S02]  /*11d0*/  @P1 SHF.L.U32 R60, R17, 0x10, RZ ;  /* 0x00000010113c1819 */ /* 0x010fe400000006ff */
[----:B------:R-:W-:Y:S01]  /*11e0*/  SHF.L.U32 R58, R58, 0x10, RZ ;  /* 0x000000103a3a7819 */ /* 0x000fe200000006ff */
[----:B0-----:R-:W-:Y:S06]  /*11f0*/  BRA.U UP1, `(.L_x_778) ;  /* 0x0000000901447547 */ /* 0x001fec000b800000 */
[--C-:B-----5:R-:W-:Y:S02]  /*1200*/  HADD2.F32 R16, -RZ, R35.reuse.H0_H0 ;  /* 0x20000023ff107230 */ /* 0x120fe40000004100 */
[----:B------:R-:W-:Y:S02]  /*1210*/  HADD2.F32 R20, -RZ, R32.H0_H0 ;  /* 0x20000020ff147230 */ /* 0x000fe40000004100 */
[----:B------:R-:W-:Y:S02]  /*1220*/  HADD2.F32 R17, -RZ, R35.H1_H1 ;  /* 0x30000023ff117230 */ /* 0x000fe40000004100 */
[----:B------:R-:W-:Y:S01]  /*1230*/  FADD.FTZ R16, R16, -UR13 ;  /* 0x8000000d10107e21 */ /* 0x000fe20008010000 */
[--C-:B------:R-:W-:Y:S02]  /*1240*/  HADD2.F32 R14, -RZ, R34.reuse.H0_H0 ;  /* 0x20000022ff0e7230 */ /* 0x100fe40000004100 */
[----:B------:R-:W-:Y:S01]  /*1250*/  FADD.FTZ R23, R20, -UR13 ;  /* 0x8000000d14177e21 */ /* 0x000fe20008010000 */
[----:B------:R-:W-:-:S02]  /*1260*/  HADD2.F32 R15, -RZ, R34.H1_H1 ;  /* 0x30000022ff0f7230 */ /* 0x000fc40000004100 */
[----:B------:R-:W-:Y:S01]  /*1270*/  FADD.FTZ R19, R17, -UR13 ;  /* 0x8000000d11137e21 */ /* 0x000fe20008010000 */
[----:B------:R-:W-:Y:S01]  /*1280*/  FMUL.FTZ R17, R16, UR10 ;  /* 0x0000000a10117c20 */ /* 0x000fe20008410000 */
[----:B------:R-:W-:Y:S01]  /*1290*/  FMUL.FTZ R20, R59, R14 ;  /* 0x0000000e3b147220 */ /* 0x000fe20000410000 */
[----:B------:R-:W-:Y:S02]  /*12a0*/  HADD2.F32 R18, -RZ, R33.H0_H0 ;  /* 0x20000021ff127230 */ /* 0x000fe40000004100 */
[----:B------:R-:W-:Y:S01]  /*12b0*/  FMUL.FTZ R21, R58, R15 ;  /* 0x0000000f3a157220 */ /* 0x000fe20000410000 */
[----:B------:R-:W-:Y:S01]  /*12c0*/  FMUL.FTZ R16, R19, UR10 ;  /* 0x0000000a13107c20 */ /* 0x000fe20008410000 */
[----:B------:R-:W-:Y:S01]  /*12d0*/  FADD.FTZ R22, RZ, R20 ;  /* 0x00000014ff167221 */ /* 0x000fe20000010000 */
[----:B------:R-:W-:Y:S01]  /*12e0*/  FFMA.FTZ R19, R17, R20, RZ ;  /* 0x0000001411137223 */ /* 0x000fe200000100ff */
[----:B------:R-:W-:Y:S01]  /*12f0*/  FFMA.FTZ R25, R14, R17, RZ ;  /* 0x000000110e197223 */ /* 0x000fe200000100ff */
[----:B------:R-:W-:Y:S01]  /*1300*/  FADD.FTZ R27, RZ, R14 ;  /* 0x0000000eff1b7221 */ /* 0x000fe20000010000 */
[----:B------:R-:W-:Y:S01]  /*1310*/  FADD.FTZ R17, R21, R22 ;  /* 0x0000001615117221 */ /* 0x000fe20000010000 */
[----:B------:R-:W-:Y:S01]  /*1320*/  FMUL.FTZ R24, R23, UR10 ;  /* 0x0000000a17187c20 */ /* 0x000fe20008410000 */
[----:B------:R-:W-:Y:S01]  /*1330*/  FFMA.FTZ R19, R16, R21, R19 ;  /* 0x0000001510137223 */ /* 0x000fe20000010013 */
[----:B------:R-:W-:Y:S01]  /*1340*/  FMUL.FTZ R22, R59, R18 ;  /* 0x000000123b167220 */ /* 0x000fe20000410000 */
[C---:B------:R-:W-:Y:S01]  /*1350*/  FADD.FTZ R14, R18.reuse, R27 ;  /* 0x0000001b120e7221 */ /* 0x040fe20000010000 */
[----:B------:R-:W-:Y:S01]  /*1360*/  FFMA.FTZ R18, R18, R24, R25 ;  /* 0x0000001812127223 */ /* 0x000fe20000010019 */
[----:B------:R-:W-:-:S02]  /*1370*/  HADD2.F32 R20, -RZ, R32.H1_H1 ;  /* 0x30000020ff147230 */ /* 0x000fc40000004100 */
[----:B------:R-:W-:Y:S01]  /*1380*/  FFMA.FTZ R19, R24, R22, R19 ;  /* 0x0000001618137223 */ /* 0x000fe20000010013 */
[--C-:B------:R-:W-:Y:S02]  /*1390*/  HADD2.F32 R24, -RZ, R12.reuse.H0_H0 ;  /* 0x2000000cff187230 */ /* 0x100fe40000004100 */
[----:B------:R-:W-:Y:S01]  /*13a0*/  FADD.FTZ R17, R17, R22 ;  /* 0x0000001611117221 */ /* 0x000fe20000010000 */
[----:B------:R-:W-:Y:S02]  /*13b0*/  HADD2.F32 R23, -RZ, R33.H1_H1 ;  /* 0x30000021ff177230 */ /* 0x000fe40000004100 */
[----:B------:R-:W-:Y:S01]  /*13c0*/  FADD.FTZ R22, RZ, R15 ;  /* 0x0000000fff167221 */ /* 0x000fe20000010000 */
[----:B------:R-:W-:Y:S01]  /*13d0*/  FADD.FTZ R20, R20, -UR13 ;  /* 0x8000000d14147e21 */ /* 0x000fe20008010000 */
[----:B------:R-:W-:Y:S01]  /*13e0*/  FADD.FTZ R25, R24, -UR13 ;  /* 0x8000000d18197e21 */ /* 0x000fe20008010000 */
[----:B------:R-:W-:Y:S02]  /*13f0*/  HADD2.F32 R21, -RZ, R13.H0_H0 ;  /* 0x2000000dff157230 */ /* 0x000fe40000004100 */
[----:B------:R-:W-:Y:S01]  /*1400*/  FFMA.FTZ R16, R15, R16, RZ ;  /* 0x000000100f107223 */ /* 0x000fe200000100ff */
[----:B------:R-:W-:Y:S01]  /*1410*/  FADD.FTZ R15, R23, R22 ;  /* 0x00000016170f7221 */ /* 0x000fe20000010000 */
[----:B------:R-:W-:Y:S01]  /*1420*/  FMUL.FTZ R26, R25, UR10 ;  /* 0x0000000a191a7c20 */ /* 0x000fe20008410000 */
[----:B------:R-:W-:Y:S01]  /*1430*/  FMUL.FTZ R20, R20, UR10 ;  /* 0x0000000a14147c20 */ /* 0x000fe20008410000 */
[----:B------:R-:W-:Y:S01]  /*1440*/  FMUL.FTZ R22, R58, R23 ;  /* 0x000000173a167220 */ /* 0x000fe20000410000 */
[----:B------:R-:W-:-:S02]  /*1450*/  HADD2.F32 R24, -RZ, R12.H1_H1 ;  /* 0x3000000cff187230 */ /* 0x000fc40000004100 */
[----:B------:R-:W-:Y:S01]  /*1460*/  FADD.FTZ R14, R14, R21 ;  /* 0x000000150e0e7221 */ /* 0x000fe20000010000 */
[----:B------:R-:W-:Y:S01]  /*1470*/  FFMA.FTZ R18, R21, R26, R18 ;  /* 0x0000001a15127223 */ /* 0x000fe20000010012 */
[----:B------:R-:W-:Y:S01]  /*1480*/  FMUL.FTZ R28, R59, R21 ;  /* 0x000000153b1c7220 */ /* 0x000fe20000410000 */
[----:B------:R-:W-:Y:S01]  /*1490*/  FFMA.FTZ R19, R20, R22, R19 ;  /* 0x0000001614137223 */ /* 0x000fe20000010013 */
[----:B------:R-:W-:Y:S02]  /*14a0*/  HADD2.F32 R21, -RZ, R13.H1_H1 ;  /* 0x3000000dff157230 */ /* 0x000fe40000004100 */
[----:B------:R-:W-:Y:S01]  /*14b0*/  FADD.FTZ R17, R22, R17 ;  /* 0x0000001116117221 */ /* 0x000fe20000010000 */
[----:B------:R-:W-:Y:S01]  /*14c0*/  FADD.FTZ R24, R24, -UR13 ;  /* 0x8000000d18187e21 */ /* 0x000fe20008010000 */
[----:B------:R-:W-:Y:S01]  /*14d0*/  FFMA.FTZ R16, R23, R20, R16 ;  /* 0x0000001417107223 */ /* 0x000fe20000010010 */
[----:B------:R-:W-:Y:S01]  /*14e0*/  FFMA.FTZ R23, R26, R28, R19 ;  /* 0x0000001c1a177223 */ /* 0x000fe20000010013 */
[----:B------:R-:W-:Y:S01]  /*14f0*/  FADD.FTZ R20, R17, R28 ;  /* 0x0000001c11147221 */ /* 0x000fe20000010000 */
[----:B------:R-:W-:Y:S01]  /*1500*/  FMUL.FTZ R19, R58, R21 ;  /* 0x000000153a137220 */ /* 0x000fe20000410000 */
[----:B------:R-:W-:Y:S01]  /*1510*/  FMUL.FTZ R24, R24, UR10 ;  /* 0x0000000a18187c20 */ /* 0x000fe20008410000 */
[----:B------:R-:W-:-:S02]  /*1520*/  HADD2.F32 R22, -RZ, R48.H0_H0 ;  /* 0x20000030ff167230 */ /* 0x000fc40000004100 */
[----:B------:R-:W-:Y:S01]  /*1530*/  FADD.FTZ R15, R15, R21 ;  /* 0x000000150f0f7221 */ /* 0x000fe20000010000 */
[----:B------:R-:W-:Y:S01]  /*1540*/  FADD.FTZ R17, R19, R20 ;  /* 0x0000001413117221 */ /* 0x000fe20000010000 */
[----:B------:R-:W-:Y:S01]  /*1550*/  FFMA.FTZ R19, R24, R19, R23 ;  /* 0x0000001318137223 */ /* 0x000fe20000010017 */
[----:B------:R-:W-:Y:S01]  /*1560*/  FFMA.FTZ R16, R21, R24, R16 ;  /* 0x0000001815107223 */ /* 0x000fe20000010010 */
[--C-:B------:R-:W-:Y:S02]  /*1570*/  HADD2.F32 R23, -RZ, R49.reuse.H0_H0 ;  /* 0x20000031ff177230 */ /* 0x100fe40000004100 */
[----:B------:R-:W-:Y:S01]  /*1580*/  FADD.FTZ R22, R22, -UR13 ;  /* 0x8000000d16167e21 */ /* 0x000fe20008010000 */
[----:B------:R-:W-:Y:S02]  /*1590*/  HADD2.F32 R21, -RZ, R48.H1_H1 ;  /* 0x30000030ff157230 */ /* 0x000fe40000004100 */
[----:B------:R-:W-:Y:S02]  /*15a0*/  HADD2.F32 R25, -RZ, R49.H1_H1 ;  /* 0x30000031ff197230 */ /* 0x000fe40000004100 */
[----:B------:R-:W-:Y:S01]  /*15b0*/  FMUL.FTZ R20, R59, R23 ;  /* 0x000000173b147220 */ /* 0x000fe20000410000 */
[----:B------:R-:W-:Y:S01]  /*15c0*/  FMUL.FTZ R22, R22, UR10 ;  /* 0x0000000a16167c20 */ /* 0x000fe20008410000 */
[----:B------:R-:W-:Y:S01]  /*15d0*/  FADD.FTZ R21, R21, -UR13 ;  /* 0x8000000d15157e21 */ /* 0x000fe20008010000 */
[----:B------:R-:W-:-:S02]  /*15e0*/  HADD2.F32 R26, -RZ, R50.H0_H0 ;  /* 0x20000032ff1a7230 */ /* 0x000fc40000004100 */
[----:B------:R-:W-:Y:S01]  /*15f0*/  FADD.FTZ R17, R17, R20 ;  /* 0x0000001411117221 */ /* 0x000fe20000010000 */
[----:B------:R-:W-:Y:S01]  /*1600*/  FMUL.FTZ R24, R58, R25 ;  /* 0x000000193a187220 */ /* 0x000fe20000410000 */
[----:B------:R-:W-:Y:S01]  /*1610*/  FMUL.FTZ R21, R21, UR10 ;  /* 0x0000000a15157c20 */ /* 0x000fe20008410000 */
[----:B------:R-:W-:Y:S01]  /*1620*/  FFMA.FTZ R20, R22, R20, R19 ;  /* 0x0000001416147223 */ /* 0x000fe20000010013 */
[----:B------:R-:W-:Y:S01]  /*1630*/  FADD.FTZ R26, R26, -UR13 ;  /* 0x8000000d1a1a7e21 */ /* 0x000fe20008010000 */
[----:B------:R-:W-:Y:S01]  /*1640*/  FADD.FTZ R14, R14, R23 ;  /* 0x000000170e0e7221 */ /* 0x000fe20000010000 */
[----:B------:R-:W-:Y:S01]  /*1650*/  FFMA.FTZ R18, R23, R22, R18 ;  /* 0x0000001617127223 */ /* 0x000fe20000010012 */
[----:B------:R-:W-:Y:S02]  /*1660*/  HADD2.F32 R23, -RZ, R51.H0_H0 ;  /* 0x20000033ff177230 */ /* 0x000fe40000004100 */
[----:B------:R-:W-:Y:S01]  /*1670*/  FFMA.FTZ R19, R21, R24, R20 ;  /* 0x0000001815137223 */ /* 0x000fe20000010014 */
[----:B------:R-:W-:Y:S01]  /*1680*/  FMUL.FTZ R26, R26, UR10 ;  /* 0x0000000a1a1a7c20 */ /* 0x000fe20008410000 */
[----:B------:R-:W-:-:S02]  /*1690*/  HADD2.F32 R20, -RZ, R50.H1_H1 ;  /* 0x30000032ff147230 */ /* 0x000fc40000004100 */
[----:B------:R-:W-:Y:S01]  /*16a0*/  FFMA.FTZ R16, R25, R21, R16 ;  /* 0x0000001519107223 */ /* 0x000fe20000010010 */
[----:B------:R-:W-:Y:S01]  /*16b0*/  FMUL.FTZ R22, R59, R23 ;  /* 0x000000173b167220 */ /* 0x000fe20000410000 */
[----:B------:R-:W-:Y:S01]  /*16c0*/  FADD.FTZ R14, R14, R23 ;  /* 0x000000170e0e7221 */ /* 0x000fe20000010000 */
[----:B------:R-:W-:Y:S01]  /*16d0*/  FFMA.FTZ R18, R23, R26, R18 ;  /* 0x0000001a17127223 */ /* 0x000fe20000010012 */
[----:B------:R-:W-:Y:S02]  /*16e0*/  HADD2.F32 R21, -RZ, R52.H0_H0 ;  /* 0x20000034ff157230 */ /* 0x000fe40000004100 */
[----:B------:R-:W-:Y:S01]  /*16f0*/  FADD.FTZ R17, R24, R17 ;  /* 0x0000001118117221 */ /* 0x000fe20000010000 */
[----:B------:R-:W-:Y:S01]  /*1700*/  FADD.FTZ R20, R20, -UR13 ;  /* 0x8000000d14147e21 */ /* 0x000fe20008010000 */
[----:B------:R-:W-:Y:S02]  /*1710*/  HADD2.F32 R23, -RZ, R51.H1_H1 ;  /* 0x30000033ff177230 */ /* 0x000fe40000004100 */
[----:B------:R-:W-:Y:S01]  /*1720*/  FADD.FTZ R15, R15, R25 ;  /* 0x000000190f0f7221 */ /* 0x000fe20000010000 */
[----:B------:R-:W-:Y:S01]  /*1730*/  FADD.FTZ R17, R17, R22 ;  /* 0x0000001611117221 */ /* 0x000fe20000010000 */
[----:B------:R-:W-:Y:S01]  /*1740*/  FFMA.FTZ R19, R26, R22, R19 ;  /* 0x000000161a137223 */ /* 0x000fe20000010013 */
[----:B------:R-:W-:Y:S01]  /*1750*/  FADD.FTZ R21, R21, -UR13 ;  /* 0x8000000d15157e21 */ /* 0x000fe20008010000 */
[----:B------:R-:W-:-:S02]  /*1760*/  HADD2.F32 R25, -RZ, R53.H0_H0 ;  /* 0x20000035ff197230 */ /* 0x000fc40000004100 */
[----:B------:R-:W-:Y:S01]  /*1770*/  FMUL.FTZ R20, R20, UR10 ;  /* 0x0000000a14147c20 */ /* 0x000fe20008410000 */
[----:B------:R-:W-:Y:S02]  /*1780*/  HADD2.F32 R24, -RZ, R52.H1_H1 ;  /* 0x30000034ff187230 */ /* 0x000fe40000004100 */
[----:B------:R-:W-:Y:S01]  /*1790*/  FMUL.FTZ R22, R58, R23 ;  /* 0x000000173a167220 */ /* 0x000fe20000410000 */
[----:B------:R-:W-:Y:S01]  /*17a0*/  FMUL.FTZ R21, R21, UR10 ;  /* 0x0000000a15157c20 */ /* 0x000fe20008410000 */
[----:B------:R-:W-:Y:S01]  /*17b0*/  FFMA.FTZ R16, R23, R20, R16 ;  /* 0x0000001417107223 */ /* 0x000fe20000010010 */
[----:B------:R-:W-:Y:S01]  /*17c0*/  FMUL.FTZ R26, R59, R25 ;  /* 0x000000193b1a7220 */ /* 0x000fe20000410000 */
[----:B------:R-:W-:Y:S01]  /*17d0*/  FADD.FTZ R24, R24, -UR13 ;  /* 0x8000000d18187e21 */ /* 0x000fe20008010000 */
[----:B------:R-:W-:Y:S01]  /*17e0*/  FFMA.FTZ R20, R20, R22, R19 ;  /* 0x0000001614147223 */ /* 0x000fe20000010013 */
[----:B------:R-:W-:Y:S01]  /*17f0*/  FFMA.FTZ R18, R25, R21, R18 ;  /* 0x0000001519127223 */ /* 0x000fe20000010012 */
[----:B------:R-:W-:-:S02]  /*1800*/  HADD2.F32 R19, -RZ, R53.H1_H1 ;  /* 0x30000035ff137230 */ /* 0x000fc40000004100 */
[----:B------:R-:W-:Y:S01]  /*1810*/  FADD.FTZ R15, R15, R23 ;  /* 0x000000170f0f7221 */ /* 0x000fe20000010000 */
[----:B------:R-:W-:Y:S01]  /*1820*/  FADD.FTZ R17, R22, R17 ;  /* 0x0000001116117221 */ /* 0x000fe20000010000 */
[----:B------:R-:W-:Y:S01]  /*1830*/  FMUL.FTZ R24, R24, UR10 ;  /* 0x0000000a18187c20 */ /* 0x000fe20008410000 */
[----:B------:R-:W-:Y:S01]  /*1840*/  FFMA.FTZ R21, R21, R26, R20 ;  /* 0x0000001a15157223 */ /* 0x000fe20000010014 */
[----:B------:R-:W-:Y:S02]  /*1850*/  HADD2.F32 R20, -RZ, R54.H0_H0 ;  /* 0x20000036ff147230 */ /* 0x000fe40000004100 */
[----:B------:R-:W-:Y:S01]  /*1860*/  FADD.FTZ R22, R17, R26 ;  /* 0x0000001a11167221 */ /* 0x000fe20000010000 */
[----:B------:R-:W-:Y:S01]  /*1870*/  FADD.FTZ R15, R15, R19 ;  /* 0x000000130f0f7221 */ /* 0x000fe20000010000 */
[----:B------:R-:W-:Y:S01]  /*1880*/  FFMA.FTZ R16, R19, R24, R16 ;  /* 0x0000001813107223 */ /* 0x000fe20000010010 */
[----:B------:R-:W-:Y:S01]  /*1890*/  FMUL.FTZ R19, R58, R19 ;  /* 0x000000133a137220 */ /* 0x000fe20000410000 */
[----:B------:R-:W-:-:S02]  /*18a0*/  HADD2.F32 R17, -RZ, R57.H0_H0 ;  /* 0x20000039ff117230 */ /* 0x000fc40000004100 */
[----:B------:R-:W-:Y:S01]  /*18b0*/  FADD.FTZ R20, R20, -UR13 ;  /* 0x8000000d14147e21 */ /* 0x000fe20008010000 */
[----:B------:R-:W-:Y:S02]  /*18c0*/  HADD2.F32 R23, -RZ, R54.H1_H1 ;  /* 0x30000036ff177230 */ /* 0x000fe40000004100 */
[----:B------:R-:W-:Y:S01]  /*18d0*/  FADD.FTZ R14, R14, R25 ;  /* 0x000000190e0e7221 */ /* 0x000fe20000010000 */
[----:B------:R-:W-:Y:S01]  /*18e0*/  FFMA.FTZ R21, R24, R19, R21 ;  /* 0x0000001318157223 */ /* 0x000fe20000010015 */
[----:B------:R-:W-:Y:S01]  /*18f0*/  FADD.FTZ R22, R19, R22 ;  /* 0x0000001613167221 */ /* 0x000fe20000010000 */
[----:B------:R-:W-:Y:S01]  /*1900*/  FMUL.FTZ R25, R59, R17 ;  /* 0x000000113b197220 */ /* 0x000fe20000410000 */
[----:B------:R-:W-:Y:S01]  /*1910*/  FMUL.FTZ R24, R20, UR10 ;  /* 0x0000000a14187c20 */ /* 0x000fe20008410000 */
[----:B------:R-:W-:Y:S02]  /*1920*/  HADD2.F32 R19, -RZ, R57.H1_H1 ;  /* 0x30000039ff137230 */ /* 0x000fe40000004100 */
[----:B------:R-:W-:Y:S01]  /*1930*/  FADD.FTZ R20, R23, -UR13 ;  /* 0x8000000d17147e21 */ /* 0x000fe20008010000 */
[----:B------:R-:W-:-:S02]  /*1940*/  HADD2.F32 R23, -RZ, R56.H0_H0 ;  /* 0x20000038ff177230 */ /* 0x000fc40000004100 */
[----:B------:R-:W-:Y:S01]  /*1950*/  FADD.FTZ R26, R22, R25 ;  /* 0x00000019161a7221 */ /* 0x000fe20000010000 */
[----:B------:R-:W-:Y:S01]  /*1960*/  FFMA.FTZ R25, R24, R25, R21 ;  /* 0x0000001918197223 */ /* 0x000fe20000010015 */
[----:B------:R-:W-:Y:S01]  /*1970*/  FADD.FTZ R14, R14, R17 ;  /* 0x000000110e0e7221 */ /* 0x000fe20000010000 */
[----:B------:R-:W-:Y:S01]  /*1980*/  FMUL.FTZ R21, R58, R19 ;  /* 0x000000133a157220 */ /* 0x000fe20000410000 */
[----:B------:R-:W-:Y:S01]  /*1990*/  FMUL.FTZ R20, R20, UR10 ;  /* 0x0000000a14147c20 */ /* 0x000fe20008410000 */
[----:B------:R-:W-:Y:S01]  /*19a0*/  FFMA.FTZ R17, R17, R24, R18 ;  /* 0x0000001811117223 */ /* 0x000fe20000010012 */
[--C-:B------:R-:W-:Y:S02]  /*19b0*/  HADD2.F32 R22, -RZ, R55.reuse.H0_H0 ;  /* 0x20000037ff167230 */ /* 0x100fe40000004100 */
[----:B------:R-:W-:Y:S01]  /*19c0*/  FADD.FTZ R23, R23, -UR13 ;  /* 0x8000000d17177e21 */ /* 0x000fe20008010000 */
[----:B------:R-:W-:Y:S02]  /*19d0*/  HADD2.F32 R24, -RZ, R56.H1_H1 ;  /* 0x30000038ff187230 */ /* 0x000fe40000004100 */
[----:B------:R-:W-:Y:S01]  /*19e0*/  FADD.FTZ R26, R21, R26 ;  /* 0x0000001a151a7221 */ /* 0x000fe20000010000 */
[----:B------:R-:W-:Y:S01]  /*19f0*/  FFMA.FTZ R18, R20, R21, R25 ;  /* 0x0000001514127223 */ /* 0x000fe20000010019 */
[----:B------:R-:W-:-:S02]  /*1a00*/  HADD2.F32 R21, -RZ, R55.H1_H1 ;  /* 0x30000037ff157230 */ /* 0x000fc40000004100 */
[----:B------:R-:W-:Y:S01]  /*1a10*/  FMUL.FTZ R25, R59, R22 ;  /* 0x000000163b197220 */ /* 0x000fe20000410000 */
[----:B------:R-:W-:Y:S01]  /*1a20*/  FMUL.FTZ R23, R23, UR10 ;  /* 0x0000000a17177c20 */ /* 0x000fe20008410000 */
[----:B------:R-:W-:Y:S01]  /*1a30*/  FADD.FTZ R24, R24, -UR13 ;  /* 0x8000000d18187e21 */ /* 0x000fe20008010000 */
[----:B------:R-:W-:Y:S01]  /*1a40*/  FFMA.FTZ R20, R19, R20, R16 ;  /* 0x0000001413147223 */ /* 0x000fe20000010010 */
[----:B------:R-:W-:Y:S01]  /*1a50*/  FADD.FTZ R27, R26, R25 ;  /* 0x000000191a1b7221 */ /* 0x000fe20000010000 */
[----:B------:R-:W-:Y:S01]  /*1a60*/  FFMA.FTZ R28, R23, R25, R18 ;  /* 0x00000019171c7223 */ /* 0x000fe20000010012 */
[----:B------:R-:W-:Y:S01]  /*1a70*/  FMUL.FTZ R18, R58, R21 ;  /* 0x000000153a127220 */ /* 0x000fe20000410000 */
[----:B------:R-:W-:Y:S01]  /*1a80*/  FMUL.FTZ R25, R24, UR10 ;  /* 0x0000000a18197c20 */ /* 0x000fe20008410000 */
[----:B------:R-:W-:Y:S01]  /*1a90*/  FADD.FTZ R26, R15, R19 ;  /* 0x000000130f1a7221 */ /* 0x000fe20000010000 */
[----:B------:R-:W-:Y:S01]  /*1aa0*/  FFMA.FTZ R16, R22, R23, R17 ;  /* 0x0000001716107223 */ /* 0x000fe20000010011 */
[----:B------:R-:W-:Y:S01]  /*1ab0*/  FADD.FTZ R15, R18, R27 ;  /* 0x0000001b120f7221 */ /* 0x000fe20000010000 */
[----:B------:R-:W-:Y:S01]  /*1ac0*/  FFMA.FTZ R24, R25, R18, R28 ;  /* 0x0000001219187223 */ /* 0x000fe2000001001c */
[----:B------:R-:W-:Y:S01]  /*1ad0*/  FADD.FTZ R18, R14, R22 ;  /* 0x000000160e127221 */ /* 0x000fe20000010000 */
[----:B------:R-:W-:Y:S01]  /*1ae0*/  FADD.FTZ R19, R26, R21 ;  /* 0x000000151a137221 */ /* 0x000fe20000010000 */
[----:B------:R-:W-:Y:S01]  /*1af0*/  FFMA.FTZ R17, R21, R25, R20 ;  /* 0x0000001915117223 */ /* 0x000fe20000010014 */
[----:B------:R-:W-:Y:S06]  /*1b00*/  BRA `(.L_x_779) ;  /* 0x0000001000807947 */ /* 0x000fec0003800000 */
.L_x_778:
[--C-:B-----5:R-:W-:Y:S02]  /*1b10*/  HADD2.F32 R14, -RZ, R35.reuse.H0_H0 ;  /* 0x20000023ff0e7230 */ /* 0x120fe40000004100 */
[----:B------:R-:W-:Y:S02]  /*1b20*/  HADD2.F32 R15, -RZ, R35.H1_H1 ;  /* 0x30000023ff0f7230 */ /* 0x000fe40000004100 */
[----:B------:R-:W-:Y:S02]  /*1b30*/  HADD2.F32 R19, -RZ, R32.H0_H0 ;  /* 0x20000020ff137230 */ /* 0x000fe40000004100 */
[----:B------:R-:W-:Y:S01]  /*1b40*/  FADD.FTZ R14, R14, -UR13 ;  /* 0x8000000d0e0e7e21 */ /* 0x000fe20008010000 */
[----:B------:R-:W-:Y:S02]  /*1b50*/  HADD2.F32 R22, -RZ, R12.H0_H0 ;  /* 0x2000000cff167230 */ /* 0x000fe40000004100 */
[----:B------:R-:W-:Y:S01]  /*1b60*/  FADD.FTZ R15, R15, -UR13 ;  /* 0x8000000d0f0f7e21 */ /* 0x000fe20008010000 */
[----:B------:R-:W-:-:S02]  /*1b70*/  HADD2.F32 R24, -RZ, R34.H0_H0 ;  /* 0x20000022ff187230 */ /* 0x000fc40000004100 */
[----:B------:R-:W-:Y:S01]  /*1b80*/  FMUL.FTZ R14, R14, UR10 ;  /* 0x0000000a0e0e7c20 */ /* 0x000fe20008410000 */
[----:B------:R-:W-:Y:S01]  /*1b90*/  FADD.FTZ R19, R19, -UR13 ;  /* 0x8000000d13137e21 */ /* 0x000fe20008010000 */
[----:B------:R-:W-:Y:S01]  /*1ba0*/  FMUL.FTZ R15, R15, UR10 ;  /* 0x0000000a0f0f7c20 */ /* 0x000fe20008410000 */
[----:B------:R-:W-:Y:S01]  /*1bb0*/  FADD.FTZ R22, R22, -UR13 ;  /* 0x8000000d16167e21 */ /* 0x000fe20008010000 */
[--C-:B------:R-:W-:Y:S01]  /*1bc0*/  FFMA.FTZ R16, R59, R14, R61.reuse ;  /* 0x0000000e3b107223 */ /* 0x100fe2000001003d */
[----:B------:R-:W-:Y:S01]  /*1bd0*/  FMUL.FTZ R28, R19, UR10 ;  /* 0x0000000a131c7c20 */ /* 0x000fe20008410000 */
[----:B------:R-:W-:Y:S01]  /*1be0*/  FFMA.FTZ R17, R58, R15, R60 ;  /* 0x0000000f3a117223 */ /* 0x000fe2000001003c */
[----:B------:R-:W-:Y:S01]  /*1bf0*/  FMUL.FTZ R22, R22, UR10 ;  /* 0x0000000a16167c20 */ /* 0x000fe20008410000 */
[----:B------:R-:W-:Y:S01]  /*1c00*/  FMUL.FTZ R18, R16, -1.4426950216293334961 ;  /* 0xbfb8aa3b10127820 */ /* 0x000fe20000410000 */
[----:B------:R-:W-:Y:S01]  /*1c10*/  FFMA.FTZ R19, R59, R28, R61 ;  /* 0x0000001c3b137223 */ /* 0x000fe2000001003d */
[----:B------:R-:W-:Y:S01]  /*1c20*/  FMUL.FTZ R20, R17, -1.4426950216293334961 ;  /* 0xbfb8aa3b11147820 */ /* 0x000fe20000410000 */
[----:B------:R-:W-:-:S02]  /*1c30*/  HADD2.F32 R68, -RZ, R33.H0_H0 ;  /* 0x20000021ff447230 */ /* 0x000fc40000004100 */
[----:B------:R-:W-:Y:S01]  /*1c40*/  FMUL.FTZ R23, R19, -1.4426950216293334961 ;  /* 0xbfb8aa3b13177820 */ /* 0x000fe20000410000 */
[----:B------:R-:W0:Y:S01]  /*1c50*/  MUFU.EX2 R18, R18 ;  /* 0x0000001200127308 */ /* 0x000e220000000800 */
[----:B------:R-:W-:-:S03]  /*1c60*/  HADD2.F32 R31, -RZ, R13.H0_H0 ;  /* 0x2000000dff1f7230 */ /* 0x000fc60000004100 */
[----:B------:R-:W1:Y:S04]  /*1c70*/  MUFU.EX2 R20, R20 ;  /* 0x0000001400147308 */ /* 0x000e680000000800 */
[----:B------:R-:W2:Y:S01]  /*1c80*/  MUFU.EX2 R23, R23 ;  /* 0x0000001700177308 */ /* 0x000ea20000000800 */
[----:B0-----:R-:W-:Y:S01]  /*1c90*/  FADD.FTZ R21, R18, 1 ;  /* 0x3f80000012157421 */ /* 0x001fe20000010000 */
[----:B------:R-:W-:Y:S02]  /*1ca0*/  HADD2.F32 R18, -RZ, R32.H1_H1 ;  /* 0x30000020ff127230 */ /* 0x000fe40000004100 */
[----:B-1----:R-:W-:-:S03]  /*1cb0*/  FADD.FTZ R27, R20, 1 ;  /* 0x3f800000141b7421 */ /* 0x002fc60000010000 */
[----:B------:R-:W0:Y:S01]  /*1cc0*/  MUFU.RCP R21, R21 ;  /* 0x0000001500157308 */ /* 0x000e220000001000 */
[----:B------:R-:W-:Y:S01]  /*1cd0*/  FADD.FTZ R18, R18, -UR13 ;  /* 0x8000000d12127e21 */ /* 0x000fe20008010000 */
[----:B--2---:R-:W-:-:S03]  /*1ce0*/  FADD.FTZ R23, R23, 1 ;  /* 0x3f80000017177421 */ /* 0x004fc60000010000 */
[----:B------:R-:W-:-:S03]  /*1cf0*/  FMUL.FTZ R25, R18, UR10 ;  /* 0x0000000a12197c20 */ /* 0x000fc60008410000 */
[----:B------:R-:W1:Y:S01]  /*1d00*/  MUFU.RCP R20, R27 ;  /* 0x0000001b00147308 */ /* 0x000e620000001000 */
[----:B------:R-:W-:-:S04]  /*1d10*/  FFMA.FTZ R18, R58, R25, R60 ;  /* 0x000000193a127223 */ /* 0x000fc8000001003c */
[----:B------:R-:W-:-:S03]  /*1d20*/  FMUL.FTZ R26, R18, -1.4426950216293334961 ;  /* 0xbfb8aa3b121a7820 */ /* 0x000fc60000410000 */
[----:B------:R-:W2:Y:S01]  /*1d30*/  MUFU.RCP R23, R23 ;  /* 0x0000001700177308 */ /* 0x000ea20000001000 */
[----:B0-----:R-:W-:Y:S01]  /*1d40*/  FADD.FTZ R29, -R21, 1 ;  /* 0x3f800000151d7421 */ /* 0x001fe20000010100 */
[----:B------:R-:W-:-:S03]  /*1d50*/  FMUL.FTZ R24, R24, R21 ;  /* 0x0000001518187220 */ /* 0x000fc60000410000 */
[----:B------:R-:W-:Y:S01]  /*1d60*/  FFMA.FTZ R29, R16, R29, 1 ;  /* 0x3f800000101d7423 */ /* 0x000fe2000001001d */
[----:B------:R-:W-:Y:S02]  /*1d70*/  FFMA.FTZ R16, R59, R22, R61 ;  /* 0x000000163b107223 */ /* 0x000fe4000001003d */
[----:B------:R-:W0:Y:S01]  /*1d80*/  MUFU.EX2 R26, R26 ;  /* 0x0000001a001a7308 */ /* 0x000e220000000800 */
[----:B-1----:R-:W-:Y:S01]  /*1d90*/  FADD.FTZ R30, -R20, 1 ;  /* 0x3f800000141e7421 */ /* 0x002fe20000010100 */
[----:B------:R-:W-:Y:S01]  /*1da0*/  FMUL.FTZ R21, R16, -1.4426950216293334961 ;  /* 0xbfb8aa3b10157820 */ /* 0x000fe20000410000 */
[----:B------:R-:W-:Y:S01]  /*1db0*/  FMUL.FTZ R24, R24, R29 ;  /* 0x0000001d18187220 */ /* 0x000fe20000410000 */
[----:B------:R-:W-:Y:S02]  /*1dc0*/  HADD2.F32 R29, -RZ, R34.H1_H1 ;  /* 0x30000022ff1d7230 */ /* 0x000fe40000004100 */
[----:B------:R-:W-:Y:S02]  /*1dd0*/  FFMA.FTZ R17, R17, R30, 1 ;  /* 0x3f80000011117423 */ /* 0x000fe4000001001e */
[----:B------:R-:W1:Y:S01]  /*1de0*/  MUFU.EX2 R21, R21 ;  /* 0x0000001500157308 */ /* 0x000e620000000800 */
[----:B--2---:R-:W-:Y:S01]  /*1df0*/  FADD.FTZ R30, -R23, 1 ;  /* 0x3f800000171e7421 */ /* 0x004fe20000010100 */
[----:B0-----:R-:W-:Y:S01]  /*1e00*/  FADD.FTZ R27, R26, 1 ;  /* 0x3f8000001a1b7421 */ /* 0x001fe20000010000 */
[----:B------:R-:W-:-:S02]  /*1e10*/  FMUL.FTZ R26, R29, R20 ;  /* 0x000000141d1a7220 */ /* 0x000fc40000410000 */
[----:B------:R-:W-:Y:S01]  /*1e20*/  FFMA.FTZ R30, R19, R30, 1 ;  /* 0x3f800000131e7423 */ /* 0x000fe2000001001e */
[----:B------:R-:W-:Y:S01]  /*1e30*/  HADD2.F32 R19, -RZ, R12.H1_H1 ;  /* 0x3000000cff137230 */ /* 0x000fe20000004100 */
[----:B------:R0:W2:Y:S01]  /*1e40*/  MUFU.RCP R20, R27 ;  /* 0x0000001b00147308 */ /* 0x0000a20000001000 */
[----:B------:R-:W-:Y:S01]  /*1e50*/  FMUL.FTZ R26, R26, R17 ;  /* 0x000000111a1a7220 */ /* 0x000fe20000410000 */
[----:B------:R-:W-:Y:S02]  /*1e60*/  FMUL.FTZ R17, R68, R23 ;  /* 0x0000001744117220 */ /* 0x000fe40000410000 */
[----:B------:R-:W-:Y:S01]  /*1e70*/  FADD.FTZ R19, R19, -UR13 ;  /* 0x8000000d13137e21 */ /* 0x000fe20008010000 */
[----:B-1----:R-:W-:Y:S01]  /*1e80*/  FADD.FTZ R68, R21, 1 ;  /* 0x3f80000015447421 */ /* 0x002fe20000010000 */
[----:B------:R-:W-:Y:S02]  /*1e90*/  FMUL.FTZ R17, R17, R30 ;  /* 0x0000001e11117220 */ /* 0x000fe40000410000 */
[----:B------:R-:W-:Y:S01]  /*1ea0*/  FMUL.FTZ R19, R19, UR10 ;  /* 0x0000000a13137c20 */ /* 0x000fe20008410000 */
[----:B0-----:R-:W-:-:S02]  /*1eb0*/  HADD2.F32 R27, -RZ, R33.H1_H1 ;  /* 0x30000021ff1b7230 */ /* 0x001fc40000004100 */
[----:B------:R-:W0:Y:S01]  /*1ec0*/  MUFU.RCP R68, R68 ;  /* 0x0000004400447308 */ /* 0x000e220000001000 */
[----:B------:R-:W-:-:S04]  /*1ed0*/  FFMA.FTZ R21, R58, R19, R60 ;  /* 0x000000133a157223 */ /* 0x000fc8000001003c */
[----:B------:R-:W-:Y:S01]  /*1ee0*/  FMUL.FTZ R29, R21, -1.4426950216293334961 ;  /* 0xbfb8aa3b151d7820 */ /* 0x000fe20000410000 */
[----:B--2---:R-:W-:Y:S01]  /*1ef0*/  FADD.FTZ R23, -R20, 1 ;  /* 0x3f80000014177421 */ /* 0x004fe20000010100 */
[----:B------:R-:W-:-:S04]  /*1f00*/  FMUL.FTZ R20, R27, R20 ;  /* 0x000000141b147220 */ /* 0x000fc80000410000 */
[----:B------:R-:W1:Y:S01]  /*1f10*/  MUFU.EX2 R29, R29 ;  /* 0x0000001d001d7308 */ /* 0x000e620000000800 */
[----:B------:R-:W-:-:S04]  /*1f20*/  FFMA.FTZ R23, R18, R23, 1 ;  /* 0x3f80000012177423 */ /* 0x000fc80000010017 */
[----:B------:R-:W-:Y:S01]  /*1f30*/  FMUL.FTZ R20, R20, R23 ;  /* 0x0000001714147220 */ /* 0x000fe20000410000 */
[----:B0-----:R-:W-:Y:S01]  /*1f40*/  FADD.FTZ R27, -R68, 1 ;  /* 0x3f800000441b7421 */ /* 0x001fe20000010100 */
[----:B------:R-:W-:-:S03]  /*1f50*/  FMUL.FTZ R68, R31, R68 ;  /* 0x000000441f447220 */ /* 0x000fc60000410000 */
[----:B------:R-:W-:Y:S01]  /*1f60*/  FFMA.FTZ R27, R16, R27, 1 ;  /* 0x3f800000101b7423 */ /* 0x000fe2000001001b */
[----:B------:R-:W-:Y:S02]  /*1f70*/  HADD2.F32 R16, -RZ, R48.H0_H0 ;  /* 0x20000030ff107230 */ /* 0x000fe40000004100 */
[----:B-1----:R-:W-:Y:S01]  /*1f80*/  FADD.FTZ R30, R29, 1 ;  /* 0x3f8000001d1e7421 */ /* 0x002fe20000010000 */
[----:B------:R-:W-:Y:S01]  /*1f90*/  FMUL.FTZ R23, R68, R27 ;  /* 0x0000001b44177220 */ /* 0x000fe20000410000 */
[----:B------:R-:W-:Y:S02]  /*1fa0*/  HADD2.F32 R27, -RZ, R13.H1_H1 ;  /* 0x3000000dff1b7230 */ /* 0x000fe40000004100 */
[----:B------:R-:W-:Y:S02]  /*1fb0*/  FADD.FTZ R16, R16, -UR13 ;  /* 0x8000000d10107e21 */ /* 0x000fe40008010000 */
[----:B------:R-:W0:Y:S02]  /*1fc0*/  MUFU.RCP R30, R30 ;  /* 0x0000001e001e7308 */ /* 0x000e240000001000 */
[----:B------:R-:W-:-:S04]  /*1fd0*/  FMUL.FTZ R16, R16, UR10 ;  /* 0x0000000a10107c20 */ /* 0x000fc80008410000 */
[----:B------:R-:W-:-:S04]  /*1fe0*/  FFMA.FTZ R18, R59, R16, R61 ;  /* 0x000000103b127223 */ /* 0x000fc8000001003d */
[----:B------:R-:W-:-:S04]  /*1ff0*/  FMUL.FTZ R31, R18, -1.4426950216293334961 ;  /* 0xbfb8aa3b121f7820 */ /* 0x000fc80000410000 */
[----:B------:R-:W1:Y:S01]  /*2000*/  MUFU.EX2 R29, R31 ;  /* 0x0000001f001d7308 */ /* 0x000e620000000800 */
[----:B0-----:R-:W-:-:S04]  /*2010*/  FADD.FTZ R68, -R30, 1 ;  /* 0x3f8000001e447421 */ /* 0x001fc80000010100 */
[----:B------:R-:W-:Y:S01]  /*2020*/  FFMA.FTZ R68, R21, R68, 1 ;  /* 0x3f80000015447423 */ /* 0x000fe20000010044 */
[----:B------:R-:W-:Y:S01]  /*2030*/  FMUL.FTZ R21, R27, R30 ;  /* 0x0000001e1b157220 */ /* 0x000fe20000410000 */
[----:B------:R-:W-:Y:S01]  /*2040*/  FMUL.FTZ R30, R58, R26 ;  /* 0x0000001a3a1e7220 */ /* 0x000fe20000410000 */
[----:B-1----:R-:W-:Y:S01]  /*2050*/  FADD.FTZ R27, R29, 1 ;  /* 0x3f8000001d1b7421 */ /* 0x002fe20000010000 */
[----:B------:R-:W-:Y:S01]  /*2060*/  FMUL.FTZ R29, R59, R24 ;  /* 0x000000183b1d7220 */ /* 0x000fe20000410000 */
[----:B------:R-:W-:-:S03]  /*2070*/  FMUL.FTZ R21, R21, R68 ;  /* 0x0000004415157220 */ /* 0x000fc60000410000 */
[----:B------:R-:W-:Y:S01]  /*2080*/  FFMA.FTZ R68, R14, R29, RZ ;  /* 0x0000001d0e447223 */ /* 0x000fe200000100ff */
[----:B------:R-:W0:Y:S01]  /*2090*/  MUFU.RCP R27, R27 ;  /* 0x0000001b001b7308 */ /* 0x000e220000001000 */
[----:B------:R-:W-:Y:S02]  /*20a0*/  FADD.FTZ R29, RZ, R29 ;  /* 0x0000001dff1d7221 */ /* 0x000fe40000010000 */
[C---:B------:R-:W-:Y:S01]  /*20b0*/  FFMA.FTZ R31, R15.reuse, R30, R68 ;  /* 0x0000001e0f1f7223 */ /* 0x040fe20000010044 */
[----:B------:R-:W-:Y:S01]  /*20c0*/  FFMA.FTZ R68, R15, R26, RZ ;  /* 0x0000001a0f447223 */ /* 0x000fe200000100ff */
[----:B------:R-:W-:Y:S01]  /*20d0*/  FADD.FTZ R29, R30, R29 ;  /* 0x0000001d1e1d7221 */ /* 0x000fe20000010000 */
[----:B------:R-:W-:Y:S02]  /*20e0*/  HADD2.F32 R30, -RZ, R49.H0_H0 ;  /* 0x20000031ff1e7230 */ /* 0x000fe40000004100 */
[----:B------:R-:W-:Y:S01]  /*20f0*/  FADD.FTZ R15, RZ, R26 ;  /* 0x0000001aff0f7221 */ /* 0x000fe20000010000 */
[----:B------:R-:W-:Y:S01]  /*2100*/  FFMA.FTZ R26, R25, R20, R68 ;  /* 0x00000014191a7223 */ /* 0x000fe20000010044 */
[----:B------:R-:W-:-:S03]  /*2110*/  HADD2.F32 R68, -RZ, R51.H0_H0 ;  /* 0x20000033ff447230 */ /* 0x000fc60000004100 */
[----:B------:R-:W-:Y:S01]  /*2120*/  FFMA.FTZ R26, R19, R21, R26 ;  /* 0x00000015131a7223 */ /* 0x000fe2000001001a */
[----:B0-----:R-:W-:Y:S01]  /*2130*/  FADD.FTZ R63, -R27, 1 ;  /* 0x3f8000001b3f7421 */ /* 0x001fe20000010100 */
[----:B------:R-:W-:Y:S01]  /*2140*/  FMUL.FTZ R30, R30, R27 ;  /* 0x0000001b1e1e7220 */ /* 0x000fe20000410000 */
[----:B------:R-:W-:Y:S01]  /*2150*/  FFMA.FTZ R27, R14, R24, RZ ;  /* 0x000000180e1b7223 */ /* 0x000fe200000100ff */
[----:B------:R-:W-:Y:S02]  /*2160*/  HADD2.F32 R14, -RZ, R48.H1_H1 ;  /* 0x30000030ff0e7230 */ /* 0x000fe40000004100 */
[----:B------:R-:W-:Y:S01]  /*2170*/  FFMA.FTZ R63, R18, R63, 1 ;  /* 0x3f800000123f7423 */ /* 0x000fe2000001003f */
[----:B------:R-:W-:Y:S01]  /*2180*/  FADD.FTZ R24, RZ, R24 ;  /* 0x00000018ff187221 */ /* 0x000fe20000010000 */
[----:B------:R-:W-:Y:S02]  /*2190*/  FFMA.FTZ R27, R28, R17, R27 ;  /* 0x000000111c1b7223 */ /* 0x000fe4000001001b */
[----:B------:R-:W-:Y:S01]  /*21a0*/  FMUL.FTZ R18, R30, R63 ;  /* 0x0000003f1e127220 */ /* 0x000fe20000410000 */
[----:B------:R-:W-:Y:S01]  /*21b0*/  FADD.FTZ R30, R14, -UR13 ;  /* 0x8000000d0e1e7e21 */ /* 0x000fe20008010000 */
[----:B------:R-:W-:Y:S01]  /*21c0*/  FADD.FTZ R24, R24, R17 ;  /* 0x0000001118187221 */ /* 0x000fe20000010000 */
[----:B------:R-:W-:Y:S01]  /*21d0*/  FMUL.FTZ R14, R59, R17 ;  /* 0x000000113b0e7220 */ /* 0x000fe20000410000 */
[----:B------:R-:W-:Y:S01]  /*21e0*/  FFMA.FTZ R27, R22, R23, R27 ;  /* 0x00000017161b7223 */ /* 0x000fe2000001001b */
[----:B------:R-:W-:-:S02]  /*21f0*/  FMUL.FTZ R17, R30, UR10 ;  /* 0x0000000a1e117c20 */ /* 0x000fc40008410000 */
[----:B------:R-:W-:Y:S01]  /*2200*/  FFMA.FTZ R30, R28, R14, R31 ;  /* 0x0000000e1c1e7223 */ /* 0x000fe2000001001f */
[----:B------:R-:W-:Y:S01]  /*2210*/  FADD.FTZ R29, R29, R14 ;  /* 0x0000000e1d1d7221 */ /* 0x000fe20000010000 */
[----:B------:R-:W-:Y:S01]  /*2220*/  FFMA.FTZ R28, R58, R17, R60 ;  /* 0x000000113a1c7223 */ /* 0x000fe2000001003c */
[----:B------:R-:W-:Y:S02]  /*2230*/  HADD2.F32 R14, -RZ, R49.H1_H1 ;  /* 0x30000031ff0e7230 */ /* 0x000fe40000004100 */
[----:B------:R-:W-:Y:S01]  /*2240*/  FFMA.FTZ R27, R16, R18, R27 ;  /* 0x00000012101b7223 */ /* 0x000fe2000001001b */
        /* <DEDUP_REMOVED lines=8> */
[----:B------:R-:W-:Y:S02]  /*22d0*/  FMUL.FTZ R14, R14, R69 ;  /* 0x000000450e0e7220 */ /* 0x000fe40000410000 */
[----:B------:R-:W-:Y:S01]  /*22e0*/  FADD.FTZ R31, R28, -UR13 ;  /* 0x8000000d1c1f7e21 */ /* 0x000fe20008010000 */
[----:B------:R-:W-:Y:S01]  /*22f0*/  FADD.FTZ R28, R15, R20 ;  /* 0x000000140f1c7221 */ /* 0x000fe20000010000 */
[----:B------:R-:W-:Y:S01]  /*2300*/  FMUL.FTZ R15, R58, R20 ;  /* 0x000000143a0f7220 */ /* 0x000fe20000410000 */
[----:B------:R-:W-:Y:S01]  /*2310*/  FFMA.FTZ R26, R17, R14, R26 ;  /* 0x0000000e111a7223 */ /* 0x000fe2000001001a */
[----:B------:R-:W-:Y:S02]  /*2320*/  FMUL.FTZ R20, R31, UR10 ;  /* 0x0000000a1f147c20 */ /* 0x000fe40008410000 */
        /* <DEDUP_REMOVED lines=19> */
[----:B------:R-:W-:Y:S01]  /*2460*/  FFMA.FTZ R22, R58, R23, R60 ;  /* 0x000000173a167223 */ /* 0x000fe2000001003c */
[----:B------:R-:W-:-:S03]  /*2470*/  HADD2.F32 R29, -RZ, R51.H1_H1 ;  /* 0x30000033ff1d7230 */ /* 0x000fc60000004100 */
        /* <DEDUP_REMOVED lines=8> */
[----:B------:R-:W-:Y:S02]  /*2500*/  HADD2.F32 R24, -RZ, R52.H0_H0 ;  /* 0x20000034ff187230 */ /* 0x000fe40000004100 */
[----:B------:R-:W-:Y:S01]  /*2510*/  FADD.FTZ R29, R28, R21 ;  /* 0x000000151c1d7221 */ /* 0x000fe20000010000 */
[----:B------:R-:W-:Y:S01]  /*2520*/  FMUL.FTZ R21, R58, R21 ;  /* 0x000000153a157220 */ /* 0x000fe20000410000 */
[----:B------:R-:W-:Y:S01]  /*2530*/  FFMA.FTZ R26, R23, R22, R26 ;  /* 0x00000016171a7223 */ /* 0x000fe2000001001a */
[----:B------:R-:W-:Y:S02]  /*2540*/  FADD.FTZ R24, R24, -UR13 ;  /* 0x8000000d18187e21 */ /* 0x000fe40008010000 */
[----:B------:R-:W-:Y:S01]  /*2550*/  FFMA.FTZ R63, R19, R21, R30 ;  /* 0x00000015133f7223 */ /* 0x000fe2000001001e */
[----:B------:R-:W-:Y:S01]  /*2560*/  FADD.FTZ R31, R21, R31 ;  /* 0x0000001f151f7221 */ /* 0x000fe20000010000 */
[----:B------:R-:W-:-:S02]  /*2570*/  HADD2.F32 R21, -RZ, R53.H0_H0 ;  /* 0x20000035ff157230 */ /* 0x000fc40000004100 */
[----:B------:R-:W-:Y:S01]  /*2580*/  FMUL.FTZ R24, R24, UR10 ;  /* 0x0000000a18187c20 */ /* 0x000fe20008410000 */
[----:B------:R-:W-:-:S03]  /*2590*/  FADD.FTZ R29, R29, R14 ;  /* 0x0000000e1d1d7221 */ /* 0x000fc60000010000 */
[----:B------:R-:W-:Y:S01]  /*25a0*/  FFMA.FTZ R19, R59, R24, R61 ;  /* 0x000000183b137223 */ /* 0x000fe2000001003d */
[----:B------:R-:W-:-:S03]  /*25b0*/  FADD.FTZ R29, R29, R22 ;  /* 0x000000161d1d7221 */ /* 0x000fc60000010000 */
[----:B------:R-:W-:-:S06]  /*25c0*/  FMUL.FTZ R28, R19, -1.4426950216293334961 ;  /* 0xbfb8aa3b131c7820 */ /* 0x000fcc0000410000 */
[----:B------:R-:W0:Y:S02]  /*25d0*/  MUFU.EX2 R28, R28 ;  /* 0x0000001c001c7308 */ /* 0x000e240000000800 */
[----:B0-----:R-:W-:Y:S01]  /*25e0*/  FADD.FTZ R30, R28, 1 ;  /* 0x3f8000001c1e7421 */ /* 0x001fe20000010000 */
[----:B------:R-:W-:-:S04]  /*25f0*/  FADD.FTZ R28, R25, R18 ;  /* 0x00000012191c7221 */ /* 0x000fc80000010000 */
[----:B------:R-:W-:Y:S01]  /*2600*/  FADD.FTZ R28, R28, R15 ;  /* 0x0000000f1c1c7221 */ /* 0x000fe20000010000 */
        /* <DEDUP_REMOVED lines=37> */
[----:B------:R-:W-:Y:S01]  /*2860*/  FADD.FTZ R31, R31, R18 ;  /* 0x000000121f1f7221 */ /* 0x000fe20000010000 */
[----:B------:R-:W0:Y:S02]  /*2870*/  MUFU.RCP R30, R30 ;  /* 0x0000001e001e7308 */ /* 0x000e240000001000 */
[----:B0-----:R-:W-:Y:S01]  /*2880*/  FADD.FTZ R68, -R30, 1 ;  /* 0x3f8000001e447421 */ /* 0x001fe20000010100 */
[----:B------:R-:W-:Y:S01]  /*2890*/  FMUL.FTZ R63, R63, R30 ;  /* 0x0000001e3f3f7220 */ /* 0x000fe20000410000 */
[----:B------:R-:W-:Y:S01]  /*28a0*/  FFMA.FTZ R30, R20, R18, R25 ;  /* 0x00000012141e7223 */ /* 0x000fe20000010019 */
[----:B------:R-:W-:Y:S02]  /*28b0*/  HADD2.F32 R18, -RZ, R57.H1_H1 ;  /* 0x30000039ff127230 */ /* 0x000fe40000004100 */
[----:B------:R-:W-:-:S04]  /*28c0*/  FFMA.FTZ R68, R17, R68, 1 ;  /* 0x3f80000011447423 */ /* 0x000fc80000010044 */
[----:B------:R-:W-:Y:S01]  /*28d0*/  FMUL.FTZ R17, R63, R68 ;  /* 0x000000443f117220 */ /* 0x000fe20000410000 */
[----:B------:R-:W-:Y:S02]  /*28e0*/  HADD2.F32 R63, -RZ, R54.H1_H1 ;  /* 0x30000036ff3f7230 */ /* 0x000fe40000004100 */
[----:B------:R-:W-:Y:S02]  /*28f0*/  HADD2.F32 R68, -RZ, R55.H0_H0 ;  /* 0x20000037ff447230 */ /* 0x000fe40000004100 */
        /* <DEDUP_REMOVED lines=12> */
[----:B------:R-:W-:-:S03]  /*29c0*/  FMUL.FTZ R18, R18, R63 ;  /* 0x0000003f12127220 */ /* 0x000fc60000410000 */
[----:B------:R-:W-:Y:S01]  /*29d0*/  FFMA.FTZ R69, R20, R69, 1 ;  /* 0x3f80000014457423 */ /* 0x000fe20000010045 */
[----:B------:R-:W-:-:S03]  /*29e0*/  HADD2.F32 R20, -RZ, R56.H0_H0 ;  /* 0x20000038ff147230 */ /* 0x000fc60000004100 */
[----:B------:R-:W-:Y:S02]  /*29f0*/  FMUL.FTZ R18, R18, R69 ;  /* 0x0000004512127220 */ /* 0x000fe40000410000 */
[----:B------:R-:W-:Y:S02]  /*2a00*/  FADD.FTZ R20, R20, -UR13 ;  /* 0x8000000d14147e21 */ /* 0x000fe40008010000 */
[----:B------:R-:W-:Y:S02]  /*2a10*/  FFMA.FTZ R26, R15, R18, R26 ;  /* 0x000000120f1a7223 */ /* 0x000fe4000001001a */
        /* <DEDUP_REMOVED lines=11> */
[----:B------:R-:W-:Y:S01]  /*2ad0*/  FMUL.FTZ R25, R68, R63 ;  /* 0x0000003f44197220 */ /* 0x000fe20000410000 */
[----:B------:R-:W-:Y:S01]  /*2ae0*/  FMUL.FTZ R63, R58, R16 ;  /* 0x000000103a3f7220 */ /* 0x000fe20000410000 */
[----:B------:R-:W-:Y:S01]  /*2af0*/  FMUL.FTZ R16, R59, R17 ;  /* 0x000000113b107220 */ /* 0x000fe20000410000 */
[----:B------:R-:W-:Y:S01]  /*2b00*/  FFMA.FTZ R22, R22, R69, 1 ;  /* 0x3f80000016167423 */ /* 0x000fe20000010045 */
[----:B------:R-:W-:Y:S01]  /*2b10*/  FADD.FTZ R17, R28, R17 ;  /* 0x000000111c117221 */ /* 0x000fe20000010000 */
[----:B------:R-:W-:Y:S01]  /*2b20*/  FFMA.FTZ R21, R21, R63, R24 ;  /* 0x0000003f15157223 */ /* 0x000fe20000010018 */
[----:B------:R-:W-:Y:S01]  /*2b30*/  FADD.FTZ R31, R63, R31 ;  /* 0x0000001f3f1f7221 */ /* 0x000fe20000010000 */
[----:B------:R-:W-:Y:S01]  /*2b40*/  FMUL.FTZ R22, R25, R22 ;  /* 0x0000001619167220 */ /* 0x000fe20000410000 */
[----:B------:R-:W-:-:S02]  /*2b50*/  HADD2.F32 R25, -RZ, R56.H1_H1 ;  /* 0x30000038ff197230 */ /* 0x000fc40000004100 */
[----:B------:R-:W-:Y:S01]  /*2b60*/  FFMA.FTZ R24, R14, R16, R21 ;  /* 0x000000100e187223 */ /* 0x000fe20000010015 */
[----:B------:R-:W-:Y:S01]  /*2b70*/  FADD.FTZ R31, R31, R16 ;  /* 0x000000101f1f7221 */ /* 0x000fe20000010000 */
[----:B------:R-:W-:Y:S01]  /*2b80*/  FMUL.FTZ R14, R58, R18 ;  /* 0x000000123a0e7220 */ /* 0x000fe20000410000 */
[----:B------:R-:W-:-:S03]  /*2b90*/  FADD.FTZ R25, R25, -UR13 ;  /* 0x8000000d19197e21 */ /* 0x000fc60008010000 */
[----:B------:R-:W-:Y:S01]  /*2ba0*/  FFMA.FTZ R21, R15, R14, R24 ;  /* 0x0000000e0f157223 */ /* 0x000fe20000010018 */
[----:B------:R-:W-:Y:S01]  /*2bb0*/  FADD.FTZ R31, R14, R31 ;  /* 0x0000001f0e1f7221 */ /* 0x000fe20000010000 */
[----:B------:R-:W-:Y:S01]  /*2bc0*/  FMUL.FTZ R19, R25, UR10 ;  /* 0x0000000a19137c20 */ /* 0x000fe20008410000 */
[----:B------:R-:W-:-:S03]  /*2bd0*/  FMUL.FTZ R14, R59, R22 ;  /* 0x000000163b0e7220 */ /* 0x000fc60000410000 */
[----:B------:R-:W-:Y:S01]  /*2be0*/  FFMA.FTZ R23, R58, R19, R60 ;  /* 0x000000133a177223 */ /* 0x000fe2000001003c */
[----:B------:R-:W-:Y:S01]  /*2bf0*/  FFMA.FTZ R24, R20, R14, R21 ;  /* 0x0000000e14187223 */ /* 0x000fe20000010015 */
[----:B------:R-:W-:Y:S01]  /*2c00*/  FADD.FTZ R31, R31, R14 ;  /* 0x0000000e1f1f7221 */ /* 0x000fe20000010000 */
[----:B------:R-:W-:Y:S01]  /*2c10*/  FADD.FTZ R14, R29, R18 ;  /* 0x000000121d0e7221 */ /* 0x000fe20000010000 */
[----:B------:R-:W-:Y:S01]  /*2c20*/  FMUL.FTZ R68, R23, -1.4426950216293334961 ;  /* 0xbfb8aa3b17447820 */ /* 0x000fe20000410000 */
[----:B------:R-:W-:-:S05]  /*2c30*/  FADD.FTZ R18, R17, R22 ;  /* 0x0000001611127221 */ /* 0x000fca0000010000 */
[----:B------:R-:W0:Y:S02]  /*2c40*/  MUFU.EX2 R68, R68 ;  /* 0x0000004400447308 */ /* 0x000e240000000800 */
[----:B0-----:R-:W-:-:S06]  /*2c50*/  FADD.FTZ R69, R68, 1 ;  /* 0x3f80000044457421 */ /* 0x001fcc0000010000 */
[----:B------:R-:W0:Y:S02]  /*2c60*/  MUFU.RCP R69, R69 ;  /* 0x0000004500457308 */ /* 0x000e240000001000 */
[----:B0-----:R-:W-:Y:S01]  /*2c70*/  FMUL.FTZ R25, R30, R69 ;  /* 0x000000451e197220 */ /* 0x001fe20000410000 */
[----:B------:R-:W-:-:S04]  /*2c80*/  FADD.FTZ R30, -R69, 1 ;  /* 0x3f800000451e7421 */ /* 0x000fc80000010100 */
[----:B------:R-:W-:-:S04]  /*2c90*/  FFMA.FTZ R30, R23, R30, 1 ;  /* 0x3f800000171e7423 */ /* 0x000fc8000001001e */
[----:B------:R-:W-:-:S04]  /*2ca0*/  FMUL.FTZ R23, R25, R30 ;  /* 0x0000001e19177220 */ /* 0x000fc80000410000 */
[-C--:B------:R-:W-:Y:S01]  /*2cb0*/  FMUL.FTZ R16, R58, R23.reuse ;  /* 0x000000173a107220 */ /* 0x080fe20000410000 */
[----:B------:R-:W-:-:S03]  /*2cc0*/  FFMA.FTZ R17, R19, R23, R26 ;  /* 0x0000001713117223 */ /* 0x000fc6000001001a */
[----:B------:R-:W-:Y:S01]  /*2cd0*/  FFMA.FTZ R24, R19, R16, R24 ;  /* 0x0000001013187223 */ /* 0x000fe20000010018 */
[----:B------:R-:W-:Y:S01]  /*2ce0*/  FADD.FTZ R15, R16, R31 ;  /* 0x0000001f100f7221 */ /* 0x000fe20000010000 */
[----:B------:R-:W-:Y:S01]  /*2cf0*/  FFMA.FTZ R16, R20, R22, R27 ;  /* 0x0000001614107223 */ /* 0x000fe2000001001b */
[----:B------:R-:W-:-:S07]  /*2d00*/  FADD.FTZ R19, R14, R23 ;  /* 0x000000170e137221 */ /* 0x000fce0000010000 */
.L_x_779:
        /* <DEDUP_REMOVED lines=75> */
.L_x_781:
[----:B------:R-:W-:Y:S05]  /*31c0*/  BSYNC.RECONVERGENT B0 ;  /* 0x0000000000007941 */ /* 0x000fea0003800200 */
.L_x_780:
[----:B------:R-:W-:Y:S06]  /*31d0*/  BAR.SYNC.DEFER_BLOCKING 0x0 ;  /* 0x0000000000007b1d */ /* 0x000fec0000010000 */
[----:B------:R-:W-:Y:S04]  /*31e0*/  BSSY.RECONVERGENT B0, `(.L_x_782) ;  /* 0x0000025000007945 */ /* 0x000fe80003800200 */
[----:B------:R-:W-:Y:S05]  /*31f0*/  @P4 BRA `(.L_x_783) ;  /* 0x00000000008c4947 */ /* 0x000fea0003800000 */
[----:B------:R-:W1:Y:S04]  /*3200*/  LDS.128 R24, [R46+0x310] ;  /* 0x000310002e187984 */ /* 0x000e680000000c00 */
[----:B------:R-:W2:Y:S01]  /*3210*/  LDS.128 R20, [R46+0x620] ;  /* 0x000620002e147984 */ /* 0x000ea20000000c00 */
        /* <DEDUP_REMOVED lines=9> */
[----:B------:R-:W2:Y:S04]  /*32b0*/  LDS.128 R16, [R46+0xc40] ;  /* 0x000c40002e107984 */ /* 0x000ea80000000c00 */
[----:B------:R-:W3:Y:S01]  /*32c0*/  LDS.128 R20, [R46+0xf50] ;  /* 0x000f50002e147984 */ /* 0x000ee20000000c00 */
        /* <DEDUP_REMOVED lines=8> */
[----:B------:R-:W-:Y:S01]  /*3350*/  LDS.128 R24, [R46+0x1570] ;  /* 0x001570002e187984 */ /* 0x000fe20000000c00 */
[----:B---3--:R-:W-:Y:S01]  /*3360*/  FADD.FTZ R29, R29, R20 ;  /* 0x000000141d1d7221 */ /* 0x008fe20000010000 */
[----:B------:R-:W-:Y:S01]  /*3370*/  FADD.FTZ R28, R28, R21 ;  /* 0x000000151c1c7221 */ /* 0x000fe20000010000 */
[----:B------:R-:W-:Y:S01]  /*3380*/  FADD.FTZ R31, R31, R22 ;  /* 0x000000161f1f7221 */ /* 0x000fe20000010000 */
[----:B------:R-:W1:Y:S01]  /*3390*/  LDS.128 R16, [R46+0x1260] ;  /* 0x001260002e107984 */ /* 0x000e620000000c00 */
[----:B------:R-:W-:Y:S01]  /*33a0*/  FADD.FTZ R30, R30, R23 ;  /* 0x000000171e1e7221 */ /* 0x000fe20000010000 */
[----:B-1----:R-:W-:Y:S01]  /*33b0*/  FADD.FTZ R29, R29, R16 ;  /* 0x000000101d1d7221 */ /* 0x002fe20000010000 */
[----:B------:R-:W-:Y:S01]  /*33c0*/  FADD.FTZ R28, R28, R17 ;  /* 0x000000111c1c7221 */ /* 0x000fe20000010000 */
[----:B------:R-:W-:Y:S01]  /*33d0*/  FADD.FTZ R31, R31, R18 ;  /* 0x000000121f1f7221 */ /* 0x000fe20000010000 */
[----:B------:R-:W-:Y:S01]  /*33e0*/  FADD.FTZ R30, R30, R19 ;  /* 0x000000131e1e7221 */ /* 0x000fe20000010000 */
[----:B------:R-:W-:Y:S01]  /*33f0*/  FADD.FTZ R16, R29, R24 ;  /* 0x000000181d107221 */ /* 0x000fe20000010000 */
[----:B------:R-:W-:Y:S01]  /*3400*/  FADD.FTZ R17, R28, R25 ;  /* 0x000000191c117221 */ /* 0x000fe20000010000 */
[----:B------:R-:W-:Y:S01]  /*3410*/  FADD.FTZ R18, R31, R26 ;  /* 0x0000001a1f127221 */ /* 0x000fe20000010000 */
[----:B------:R-:W-:-:S07]  /*3420*/  FADD.FTZ R19, R30, R27 ;  /* 0x0000001b1e137221 */ /* 0x000fce0000010000 */
.L_x_783:
[----:B------:R-:W-:Y:S05]  /*3430*/  BSYNC.RECONVERGENT B0 ;  /* 0x0000000000007941 */ /* 0x000fea0003800200 */
.L_x_782:
[----:B------:R-:W-:Y:S04]  /*3440*/  BSSY.RECONVERGENT B0, `(.L_x_784) ;  /* 0x000001d000007945 */ /* 0x000fe80003800200 */
[----:B------:R-:W-:Y:S05]  /*3450*/  @P4 BRA `(.L_x_785) ;  /* 0x00000000006c4947 */ /* 0x000fea0003800000 */
[----:B------:R-:W1:Y:S08]  /*3460*/  LDC.64 R20, c[0x0][0x3f8] ;  /* 0x0000fe00ff147b82 */ /* 0x000e700000000a00 */
[----:B------:R-:W2:Y:S01]  /*3470*/  LDC.64 R26, c[0x0][0x3d8] ;  /* 0x0000f600ff1a7b82 */ /* 0x000ea20000000a00 */
[----:B-1----:R-:W-:Y:S01]  /*3480*/  IMAD.WIDE.U32 R22, R20, 0x3, RZ ;  /* 0x0000000314167825 */ /* 0x002fe200078e00ff */
[----:B------:R-:W-:-:S02]  /*3490*/  LEA R29, R21, R21, 0x1 ;  /* 0x00000015151d7211 */ /* 0x000fc400078e08ff */
[----:B------:R-:W-:Y:S02]  /*34a0*/  LEA.HI R31, P3, R21, R20, RZ, 0x1 ;  /* 0x00000014151f7211 */ /* 0x000fe400078708ff */
[----:B------:R-:W-:Y:S01]  /*34b0*/  IADD3 R29, PT, PT, R23, R29, RZ ;  /* 0x0000001d171d7210 */ /* 0x000fe20007ffe0ff */
[----:B------:R-:W-:Y:S01]  /*34c0*/  IMAD R23, R62, 0x31, R10 ;  /* 0x000000313e177824 */ /* 0x000fe200078e020a */
[----:B------:R-:W-:Y:S02]  /*34d0*/  IADD3.X R24, PT, PT, RZ, R21, RZ, P3, !PT ;  /* 0x00000015ff187210 */ /* 0x000fe40001ffe4ff */
[----:B------:R-:W-:Y:S01]  /*34e0*/  LEA.HI R22, P4, R29, R22, RZ, 0x1 ;  /* 0x000000161d167211 */ /* 0x000fe200078908ff */
[----:B--2---:R-:W-:Y:S01]  /*34f0*/  IMAD.WIDE R26, R23, 0x4, R26 ;  /* 0x00000004171a7825 */ /* 0x004fe200078e021a */
[----:B------:R-:W-:Y:S02]  /*3500*/  SHF.L.U32 R23, R31, 0x1, RZ ;  /* 0x000000011f177819 */ /* 0x000fe400000006ff */
[----:B------:R-:W-:-:S02]  /*3510*/  IADD3.X R29, PT, PT, RZ, R29, RZ, P4, !PT ;  /* 0x0000001dff1d7210 */ /* 0x000fc400027fe4ff */
[C---:B------:R-:W-:Y:S01]  /*3520*/  SHF.L.U32 R25, R22.reuse, 0x1, RZ ;  /* 0x0000000116197819 */ /* 0x040fe200000006ff */
[----:B------:R1:W-:Y:S01]  /*3530*/  REDG.E.ADD.F32.FTZ.RN.STRONG.GPU desc[UR8][R26.64], R16 ;  /* 0x000000101a0079a6 */ /* 0x0003e2000c12f308 */
[----:B------:R-:W-:Y:S02]  /*3540*/  SHF.L.U64.HI R29, R22, 0x1, R29 ;  /* 0x00000001161d7819 */ /* 0x000fe4000001021d */
[----:B------:R-:W-:Y:S02]  /*3550*/  LOP3.LUT R23, R23, 0xfffffffc, RZ, 0xc0, !PT ;  /* 0xfffffffc17177812 */ /* 0x000fe400078ec0ff */
[----:B------:R-:W-:Y:S02]  /*3560*/  LEA R22, P4, R20, R26, 0x2 ;  /* 0x0000001a14167211 */ /* 0x000fe400078810ff */
[----:B------:R-:W-:Y:S02]  /*3570*/  LOP3.LUT R25, R25, 0xfffffffc, RZ, 0xc0, !PT ;  /* 0xfffffffc19197812 */ /* 0x000fe400078ec0ff */
[----:B------:R-:W-:-:S02]  /*3580*/  SHF.L.U64.HI R31, R31, 0x1, R24 ;  /* 0x000000011f1f7819 */ /* 0x000fc40000010218 */
[----:B------:R-:W-:Y:S02]  /*3590*/  IADD3 R24, P3, PT, R26, R23, RZ ;  /* 0x000000171a187210 */ /* 0x000fe40007f7e0ff */
[----:B------:R-:W-:Y:S02]  /*35a0*/  LEA.HI.X R23, R20, R27, R21, 0x2, P4 ;  /* 0x0000001b14177211 */ /* 0x000fe400020f1415 */
[----:B------:R-:W-:Y:S02]  /*35b0*/  IADD3 R20, P4, PT, R26, R25, RZ ;  /* 0x000000191a147210 */ /* 0x000fe40007f9e0ff */
[C---:B------:R-:W-:Y:S02]  /*35c0*/  IADD3.X R25, PT, PT, R27.reuse, R31, RZ, P3, !PT ;  /* 0x0000001f1b197210 */ /* 0x040fe40001ffe4ff */
[----:B------:R-:W-:-:S03]  /*35d0*/  IADD3.X R21, PT, PT, R27, R29, RZ, P4, !PT ;  /* 0x0000001d1b157210 */ /* 0x000fc600027fe4ff */
[----:B------:R1:W-:Y:S04]  /*35e0*/  REDG.E.ADD.F32.FTZ.RN.STRONG.GPU desc[UR8][R24.64], R17 ;  /* 0x00000011180079a6 */ /* 0x0003e8000c12f308 */
[----:B------:R1:W-:Y:S04]  /*35f0*/  REDG.E.ADD.F32.FTZ.RN.STRONG.GPU desc[UR8][R22.64], R18 ;  /* 0x00000012160079a6 */ /* 0x0003e8000c12f308 */
[----:B------:R1:W-:Y:S02]  /*3600*/  REDG.E.ADD.F32.FTZ.RN.STRONG.GPU desc[UR8][R20.64], R19 ;  /* 0x00000013140079a6 */ /* 0x0003e4000c12f308 */
.L_x_785:
[----:B------:R-:W-:Y:S05]  /*3610*/  BSYNC.RECONVERGENT B0 ;  /* 0x0000000000007941 */ /* 0x000fea0003800200 */
.L_x_784:
        /* <DEDUP_REMOVED lines=11> */
[----:B------:R-:W-:Y:S01]  /*36d0*/  IMAD R21, R9, UR11, R11 ;  /* 0x0000000b09157c24 */ /* 0x000fe2000f8e020b */
        /* <DEDUP_REMOVED lines=12> */
.L_x_788:
[----:B-1----:R-:W2:Y:S04]  /*37a0*/  LDG.E.STRONG.GPU R18, desc[UR8][R16.64] ;  /* 0x0000000810127981 */ /* 0x002ea8000c1ef900 */
[----:B--2---:R-:W-:Y:S01]  /*37b0*/  CCTL.IVALL ;  /* 0x00000000ff00798f */ /* 0x004fe20002000000 */
[----:B------:R-:W-:Y:S05]  /*37c0*/  YIELD ;  /* 0x0000000000007946 */ /* 0x000fea0003800000 */
[----:B------:R-:W-:-:S13]  /*37d0*/  ISETP.NE.AND P0, PT, R18, R23, PT ;  /* 0x000000171200720c */ /* 0x000fda0003f05270 */
[----:B------:R-:W-:Y:S05]  /*37e0*/  @P0 BRA `(.L_x_788) ;  /* 0xfffffffc00ec0947 */ /* 0x000fea000383ffff */
.L_x_787:
[----:B------:R-:W-:Y:S05]  /*37f0*/  WARPSYNC.ALL ;  /* 0x0000000000007948 */ /* 0x000fea0003800000 */
[----:B------:R-:W-:Y:S01]  /*3800*/  BAR.SYNC.DEFER_BLOCKING 0x0 ;  /* 0x0000000000007b1d */ /* 0x000fe20000010000 */
[----:B------:R-:W-:-:S05]  /*3810*/  HFMA2 R25, -RZ, RZ, 0, 0 ;  /* 0x00000000ff197431 */ /* 0x000fca00000001ff */
[----:B------:R-:W-:Y:S05]  /*3820*/  @!P3 BRA `(.L_x_789) ;  /* 0x000000040018b947 */ /* 0x000fea0003800000 */
[CC--:B------:R-:W-:Y:S01]  /*3830*/  LEA R26, R9.reuse, R11.reuse, 0x2 ;  /* 0x0000000b091a7211 */ /* 0x0c0fe200078e10ff */
[C-C-:B------:R-:W-:Y:S01]  /*3840*/  IMAD R27, R9.reuse, 0x3, R11.reuse ;  /* 0x00000003091b7824 */ /* 0x140fe200078e020b */
[C---:B------:R-:W-:Y:S01]  /*3850*/  LEA R28, R9.reuse, R11, 0x1 ;  /* 0x0000000b091c7211 */ /* 0x040fe200078e08ff */
[--C-:B------:R-:W-:Y:S01]  /*3860*/  IMAD R22, R9, 0x7, R11.reuse ;  /* 0x0000000709167824 */ /* 0x100fe200078e020b */
[----:B------:R-:W-:Y:S01]  /*3870*/  IADD3 R31, PT, PT, R11, R9, RZ ;  /* 0x000000090b1f7210 */ /* 0x000fe20007ffe0ff */
[C-C-:B------:R-:W-:Y:S01]  /*3880*/  IMAD R23, R9.reuse, 0x6, R11.reuse ;  /* 0x0000000609177824 */ /* 0x140fe200078e020b */
[----:B------:R-:W-:Y:S01]  /*3890*/  MOV R30, RZ ;  /* 0x000000ff001e7202 */ /* 0x000fe20000000f00 */
[----:B------:R-:W-:Y:S01]  /*38a0*/  IMAD R24, R9, 0x5, R11 ;  /* 0x0000000509187824 */ /* 0x000fe200078e020b */
[----:B------:R-:W-:Y:S01]  /*38b0*/  MOV R29, R11 ;  /* 0x0000000b001d7202 */ /* 0x000fe20000000f00 */
[----:B------:R-:W-:Y:S01]  /*38c0*/  UIADD3 UR6, UPT, UPT, -UR11, URZ, URZ ;  /* 0x000000ff0b067290 */ /* 0x000fe2000fffe1ff */
[----:B------:R-:W-:-:S11]  /*38d0*/  LOP3.LUT R25, R7, 0x7ffffff8, RZ, 0xc0, !PT ;  /* 0x7ffffff807197812 */ /* 0x000fd600078ec0ff */
.L_x_790:
[----:B------:R-:W-:Y:S02]  /*38e0*/  ISETP.EQ.OR P4, PT, RZ, UR6, P2 ;  /* 0x00000006ff007c0c */ /* 0x000fe40009782670 */
[----:B-1----:R-:W-:-:S04]  /*38f0*/  IADD3 R16, PT, PT, R30, 0x1, RZ ;  /* 0x000000011e107810 */ /* 0x002fc80007ffe0ff */
        /* <DEDUP_REMOVED lines=57> */
.L_x_789:
[----:B-1----:R-:W-:-:S04]  /*3c90*/  LOP3.LUT R16, R7, 0x7, RZ, 0xc0, !PT ;  /* 0x0000000707107812 */ /* 0x002fc800078ec0ff */
[----:B------:R-:W-:-:S13]  /*3ca0*/  ISETP.NE.AND P0, PT, R16, RZ, PT ;  /* 0x000000ff1000720c */ /* 0x000fda0003f05270 */
[----:B------:R-:W-:Y:S05]  /*3cb0*/  @!P0 BRA `(.L_x_786) ;  /* 0x0000000000f08947 */ /* 0x000fea0003800000 */
[----:B------:R-:W-:Y:S02]  /*3cc0*/  IADD3 R16, PT, PT, R16, -0x1, RZ ;  /* 0xffffffff10107810 */ /* 0x000fe40007ffe0ff */
        /* <DEDUP_REMOVED lines=31> */
.L_x_791:
        /* <DEDUP_REMOVED lines=18> */
.L_x_792:
        /* <DEDUP_REMOVED lines=9> */
.L_x_793:
[----:B------:R-:W-:Y:S05]  /*4070*/  BSYNC.RECONVERGENT B0 ;  /* 0x0000000000007941 */ /* 0x000fea0003800200 */
.L_x_786:
[----:B------:R-:W2:Y:S01]  /*4080*/  S2UR UR7, SR_CgaCtaId ;  /* 0x00000000000779c3 */ /* 0x000ea20000008800 */
[----:B------:R-:W-:Y:S01]  /*4090*/  UMOV UR6, 0x400 ;  /* 0x0000040000067882 */ /* 0x000fe20000000000 */
[----:B------:R-:W3:Y:S01]  /*40a0*/  LDCU.64 UR14, c[0x0][0x400] ;  /* 0x00008000ff0e77ac */ /* 0x000ee20008000a00 */
[--C-:B-1----:R-:W-:Y:S01]  /*40b0*/  HADD2.F32 R17, -RZ, R35.reuse.H0_H0 ;  /* 0x20000023ff117230 */ /* 0x102fe20000004100 */
[----:B------:R-:W-:Y:S01]  /*40c0*/  SHF.R.S32.HI R16, RZ, 0x1f, R47 ;  /* 0x0000001fff107819 */ /* 0x000fe2000001142f */
[----:B------:R-:W-:Y:S01]  /*40d0*/  HADD2.F32 R35, -RZ, R35.H1_H1 ;  /* 0x30000023ff237230 */ /* 0x000fe20000004100 */
[----:B------:R-:W-:Y:S01]  /*40e0*/  IADD3 R21, PT, PT, R47, 0x8, RZ ;  /* 0x000000082f157810 */ /* 0x000fe20007ffe0ff */
[----:B------:R-:W-:Y:S02]  /*40f0*/  HADD2.F32 R20, -RZ, R34.H0_H0 ;  /* 0x20000022ff147230 */ /* 0x000fe40000004100 */
[----:B------:R-:W-:-:S04]  /*4100*/  FADD.FTZ R17, R17, -UR13 ;  /* 0x8000000d11117e21 */ /* 0x000fc80008010000 */
[----:B------:R-:W-:Y:S01]  /*4110*/  FMUL.FTZ R22, R17, UR10 ;  /* 0x0000000a11167c20 */ /* 0x000fe20008410000 */
[----:B------:R-:W-:Y:S01]  /*4120*/  HADD2.F32 R17, -RZ, R34.H1_H1 ;  /* 0x30000022ff117230 */ /* 0x000fe20000004100 */
[----:B---3--:R-:W-:Y:S01]  /*4130*/  ISETP.GE.U32.AND P0, PT, R47, UR14, PT ;  /* 0x0000000e2f007c0c */ /* 0x008fe2000bf06070 */
[----:B--2---:R-:W-:-:S03]  /*4140*/  ULEA UR6, UR7, UR6, 0x18 ;  /* 0x0000000607067291 */ /* 0x004fc6000f8ec0ff */
[----:B------:R-:W-:-:S06]  /*4150*/  ISETP.GE.AND.EX P0, PT, R16, UR15, PT, P0 ;  /* 0x0000000f10007c0c */ /* 0x000fcc000bf06300 */
[----:B------:R-:W-:Y:S01]  /*4160*/  @!P2 STS.64 [UR6+0x80], R14 ;  /* 0x0000800eff00a988 */ /* 0x000fe20008000a06 */
[----:B------:R-:W-:Y:S01]  /*4170*/  BAR.SYNC.DEFER_BLOCKING 0x0 ;  /* 0x0000000000007b1d */ /* 0x000fe20000010000 */
[----:B------:R-:W-:-:S05]  /*4180*/  ISETP.GE.U32.AND P2, PT, R21, UR14, PT ;  /* 0x0000000e15007c0c */ /* 0x000fca000bf46070 */
[----:B0-----:R-:W0:Y:S01]  /*4190*/  LDS.64 R14, [UR6+0x80] ;  /* 0x00008006ff0e7984 */ /* 0x001e220008000a00 */
[----:B------:R-:W0:Y:S02]  /*41a0*/  LDCU UR6, c[0x0][0x42c] ;  /* 0x00008580ff0677ac */ /* 0x000e240008000800 */
[----:B0-----:R-:W-:Y:S01]  /*41b0*/  FMUL.FTZ R24, R15, UR6 ;  /* 0x000000060f187c20 */ /* 0x001fe20008410000 */
[----:B------:R-:W-:Y:S01]  /*41c0*/  FMUL.FTZ R19, R14, UR6 ;  /* 0x000000060e137c20 */ /* 0x000fe20008410000 */
[----:B------:R-:W-:Y:S01]  /*41d0*/  FADD.FTZ R15, R35, -UR13 ;  /* 0x8000000d230f7e21 */ /* 0x000fe20008010000 */
[----:B------:R-:W-:Y:S02]  /*41e0*/  HADD2.F32 R14, -RZ, R32.H0_H0 ;  /* 0x20000020ff0e7230 */ /* 0x000fe40000004100 */
[----:B------:R-:W-:Y:S01]  /*41f0*/  FFMA.FTZ R18, R19, R22, R24 ;  /* 0x0000001613127223 */ /* 0x000fe20000010018 */
[----:B------:R-:W-:Y:S01]  /*4200*/  FMUL.FTZ R15, R15, UR10 ;  /* 0x0000000a0f0f7c20 */ /* 0x000fe20008410000 */
        /* <DEDUP_REMOVED lines=19> */
.L_x_794:
[----:B------:R-:W-:Y:S01]  /*4340*/  FFMA.FTZ R15, R19, R15, R24 ;  /* 0x0000000f130f7223 */ /* 0x000fe20000010018 */
[----:B------:R-:W-:Y:S01]  /*4350*/  BSSY.RECONVERGENT B0, `(.L_x_795) ;  /* 0x0000015000007945 */ /* 0x000fe20003800200 */
[----:B------:R-:W-:Y:S01]  /*4360*/  FFMA.FTZ R20, R59, R20, -R18 ;  /* 0x000000143b147223 */ /* 0x000fe20000010812 */
[----:B------:R-:W-:Y:S02]  /*4370*/  HADD2.F32 R32, -RZ, R32.H1_H1 ;  /* 0x30000020ff207230 */ /* 0x000fe40000004100 */
[----:B------:R-:W-:Y:S01]  /*4380*/  FADD.FTZ R22, R14, -UR13 ;  /* 0x8000000d0e167e21 */ /* 0x000fe20008010000 */
[----:B------:R-:W-:Y:S01]  /*4390*/  SHF.R.S32.HI R18, RZ, 0x1f, R21 ;  /* 0x0000001fff127819 */ /* 0x000fe20000011415 */
        /* <DEDUP_REMOVED lines=16> */
.L_x_796:
[----:B------:R-:W-:Y:S05]  /*44a0*/  BSYNC.RECONVERGENT B0 ;  /* 0x0000000000007941 */ /* 0x000fea0003800200 */
.L_x_795:
[----:B------:R-:W-:Y:S01]  /*44b0*/  UISETP.NE.AND UP0, UPT, UR12, URZ, UPT ;  /* 0x000000ff0c00728c */ /* 0x000fe2000bf05270 */
[----:B------:R-:W-:Y:S01]  /*44c0*/  FADD.FTZ R32, R32, -UR13 ;  /* 0x8000000d20207e21 */ /* 0x000fe20008010000 */
[----:B------:R-:W-:Y:S01]  /*44d0*/  FMUL.FTZ R22, R22, UR10 ;  /* 0x0000000a16167c20 */ /* 0x000fe20008410000 */
[--C-:B0-----:R-:W-:Y:S01]  /*44e0*/  HADD2.F32 R15, -RZ, R33.reuse.H0_H0 ;  /* 0x20000021ff0f7230 */ /* 0x101fe20000004100 */
[----:B------:R-:W-:Y:S01]  /*44f0*/  ISETP.GE.AND.EX P2, PT, R18, UR15, PT, P2 ;  /* 0x0000000f12007c0c */ /* 0x000fe2000bf46320 */
[----:B------:R-:W-:Y:S02]  /*4500*/  HADD2.F32 R33, -RZ, R33.H1_H1 ;  /* 0x30000021ff217230 */ /* 0x000fe40000004100 */
[----:B------:R-:W-:Y:S01]  /*4510*/  FFMA.FTZ R14, R19, R22, R24 ;  /* 0x00000016130e7223 */ /* 0x000fe20000010018 */
        /* <DEDUP_REMOVED lines=20> */
.L_x_797:
        /* <DEDUP_REMOVED lines=21> */
.L_x_799:
[----:B------:R-:W-:Y:S05]  /*47b0*/  BSYNC.RECONVERGENT B0 ;  /* 0x0000000000007941 */ /* 0x000fea0003800200 */
.L_x_798:
[----:B0-----:R-:W-:Y:S02]  /*47c0*/  HADD2.F32 R16, -RZ, R48.H0_H0 ;  /* 0x20000030ff107230 */ /* 0x001fe40000004100 */
[----:B------:R-:W-:Y:S01]  /*47d0*/  FADD.FTZ R18, R20, -UR13 ;  /* 0x8000000d14127e21 */ /* 0x000fe20008010000 */
[----:B------:R-:W-:Y:S02]  /*47e0*/  HADD2.F32 R17, -RZ, R50.H0_H0 ;  /* 0x20000032ff117230 */ /* 0x000fe40000004100 */
[----:B------:R-:W-:Y:S01]  /*47f0*/  FADD.FTZ R15, R22, -UR13 ;  /* 0x8000000d160f7e21 */ /* 0x000fe20008010000 */
[----:B------:R-:W-:Y:S02]  /*4800*/  HADD2.F32 R21, -RZ, R52.H0_H0 ;  /* 0x20000034ff157230 */ /* 0x000fe40000004100 */
[----:B------:R-:W-:Y:S01]  /*4810*/  FADD.FTZ R16, R16, -UR13 ;  /* 0x8000000d10107e21 */ /* 0x000fe20008010000 */
[----:B------:R-:W-:Y:S02]  /*4820*/  HADD2.F32 R23, -RZ, R54.H0_H0 ;  /* 0x20000036ff177230 */ /* 0x000fe40000004100 */
[----:B------:R-:W-:Y:S01]  /*4830*/  FADD.FTZ R17, R17, -UR13 ;  /* 0x8000000d11117e21 */ /* 0x000fe20008010000 */
[----:B------:R-:W-:-:S02]  /*4840*/  HADD2.F32 R25, -RZ, R56.H0_H0 ;  /* 0x20000038ff197230 */ /* 0x000fc40000004100 */
[----:B------:R-:W-:Y:S01]  /*4850*/  FADD.FTZ R21, R21, -UR13 ;  /* 0x8000000d15157e21 */ /* 0x000fe20008010000 */
[----:B------:R-:W-:Y:S01]  /*4860*/  HADD2.F32 R48, -RZ, R48.H1_H1 ;  /* 0x30000030ff307230 */ /* 0x000fe20000004100 */
[----:B------:R-:W-:Y:S01]  /*4870*/  SHF.R.S32.HI R14, RZ, 0x1f, R43 ;  /* 0x0000001fff0e7819 */ /* 0x000fe2000001142b */
[----:B------:R-:W-:Y:S01]  /*4880*/  HADD2.F32 R50, -RZ, R50.H1_H1 ;  /* 0x30000032ff327230 */ /* 0x000fe20000004100 */
[----:B------:R-:W-:Y:S01]  /*4890*/  ISETP.GE.U32.AND P1, PT, R43, UR14, PT ;  /* 0x0000000e2b007c0c */ /* 0x000fe2000bf26070 */
[----:B------:R-:W-:Y:S02]  /*48a0*/  HADD2.F32 R52, -RZ, R52.H1_H1 ;  /* 0x30000034ff347230 */ /* 0x000fe40000004100 */
[----:B------:R-:W-:Y:S01]  /*48b0*/  FADD.FTZ R35, R48, -UR13 ;  /* 0x8000000d30237e21 */ /* 0x000fe20008010000 */
[----:B------:R-:W-:Y:S01]  /*48c0*/  HADD2.F32 R54, -RZ, R54.H1_H1 ;  /* 0x30000036ff367230 */ /* 0x000fe20000004100 */
[----:B------:R-:W-:Y:S01]  /*48d0*/  ISETP.GE.U32.AND P0, PT, R42, UR14, PT ;  /* 0x0000000e2a007c0c */ /* 0x000fe2000bf06070 */
[----:B------:R-:W-:-:S02]  /*48e0*/  HADD2.F32 R56, -RZ, R56.H1_H1 ;  /* 0x30000038ff387230 */ /* 0x000fc40000004100 */
[----:B------:R-:W-:Y:S01]  /*48f0*/  FADD.FTZ R31, R50, -UR13 ;  /* 0x8000000d321f7e21 */ /* 0x000fe20008010000 */
[----:B------:R-:W-:Y:S01]  /*4900*/  ISETP.GE.U32.AND P4, PT, R41, UR14, PT ;  /* 0x0000000e29007c0c */ /* 0x000fe2000bf86070 */
[----:B------:R-:W-:Y:S01]  /*4910*/  FADD.FTZ R27, R52, -UR13 ;  /* 0x8000000d341b7e21 */ /* 0x000fe20008010000 */
[----:B------:R-:W-:Y:S01]  /*4920*/  ISETP.GE.U32.AND P5, PT, R40, UR14, PT ;  /* 0x0000000e28007c0c */ /* 0x000fe2000bfa6070 */
[----:B------:R-:W-:Y:S01]  /*4930*/  FADD.FTZ R20, R23, -UR13 ;  /* 0x8000000d17147e21 */ /* 0x000fe20008010000 */
[----:B------:R-:W-:Y:S01]  /*4940*/  FADD.FTZ R54, R54, -UR13 ;  /* 0x8000000d36367e21 */ /* 0x000fe20008010000 */
[----:B------:R-:W-:Y:S01]  /*4950*/  ISETP.GE.U32.AND P3, PT, R39, UR14, PT ;  /* 0x0000000e27007c0c */ /* 0x000fe2000bf66070 */
[----:B------:R-:W-:Y:S01]  /*4960*/  FADD.FTZ R22, R25, -UR13 ;  /* 0x8000000d19167e21 */ /* 0x000fe20008010000 */
[----:B------:R-:W-:Y:S01]  /*4970*/  FADD.FTZ R56, R56, -UR13 ;  /* 0x8000000d38387e21 */ /* 0x000fe20008010000 */
[--C-:B------:R-:W-:Y:S02]  /*4980*/  HADD2.F32 R12, -RZ, R13.reuse.H0_H0 ;  /* 0x2000000dff0c7230 */ /* 0x100fe40000004100 */
[----:B------:R-:W-:Y:S01]  /*4990*/  FMUL.FTZ R32, R16, UR10 ;  /* 0x0000000a10207c20 */ /* 0x000fe20008410000 */
[----:B------:R-:W-:Y:S01]  /*49a0*/  FMUL.FTZ R28, R17, UR10 ;  /* 0x0000000a111c7c20 */ /* 0x000fe20008410000 */
[----:B------:R-:W-:Y:S01]  /*49b0*/  FMUL.FTZ R25, R21, UR10 ;  /* 0x0000000a15197c20 */ /* 0x000fe20008410000 */
[----:B------:R-:W-:Y:S01]  /*49c0*/  HADD2.F32 R13, -RZ, R13.H1_H1 ;  /* 0x3000000dff0d7230 */ /* 0x000fe20000004100 */
[----:B------:R-:W-:Y:S01]  /*49d0*/  ISETP.GE.U32.AND P2, PT, R38, UR14, PT ;  /* 0x0000000e26007c0c */ /* 0x000fe2000bf46070 */
[----:B------:R-:W-:Y:S01]  /*49e0*/  FMUL.FTZ R18, R18, UR10 ;  /* 0x0000000a12127c20 */ /* 0x000fe20008410000 */
[----:B------:R-:W-:Y:S01]  /*49f0*/  ISETP.GE.AND.EX P1, PT, R14, UR15, PT, P1 ;  /* 0x0000000f0e007c0c */ /* 0x000fe2000bf26310 */
        /* <DEDUP_REMOVED lines=9> */
[----:B------:R-:W-:Y:S01]  /*4a90*/  FMUL.FTZ R16, R22, UR10 ;  /* 0x0000000a16107c20 */ /* 0x000fe20008410000 */
[----:B------:R-:W-:Y:S01]  /*4aa0*/  FMUL.FTZ R17, R56, UR10 ;  /* 0x0000000a38117c20 */ /* 0x000fe20008410000 */
        /* <DEDUP_REMOVED lines=20> */
.L_x_800:
[C-C-:B------:R-:W-:Y:S01]  /*4bf0*/  FFMA.FTZ R48, R19.reuse, R18, R24.reuse ;  /* 0x0000001213307223 */ /* 0x140fe20000010018 */
[C-C-:B------:R-:W-:Y:S01]  /*4c00*/  FFMA.FTZ R15, R19.reuse, R15, R24.reuse ;  /* 0x0000000f130f7223 */ /* 0x140fe20000010018 */
[----:B------:R-:W-:Y:S01]  /*4c10*/  BSSY.RECONVERGENT B0, `(.L_x_801) ;  /* 0x000001c000007945 */ /* 0x000fe20003800200 */
        /* <DEDUP_REMOVED lines=9> */
[----:B------:R-:W-:Y:S01]  /*4cb0*/  FFMA.FTZ R19, R19, R17, R24 ;  /* 0x0000001113137223 */ /* 0x000fe20000010018 */
[----:B------:R-:W-:Y:S01]  /*4cc0*/  FFMA.FTZ R48, R59, R12, -R48 ;  /* 0x0000000c3b307223 */ /* 0x000fe20000010830 */
        /* <DEDUP_REMOVED lines=10> */
[----:B------:R-:W-:-:S05]  /*4d70*/  IMAD R14, R43, UR7, R14 ;  /* 0x000000072b0e7c24 */ /* 0x000fca000f8e020e */
[----:B------:R-:W-:Y:S02]  /*4d80*/  IADD3 R13, PT, PT, R13, R14, RZ ;  /* 0x0000000e0d0d7210 */ /* 0x000fe40007ffe0ff */
[----:B-1----:R-:W-:-:S04]  /*4d90*/  LEA R14, P1, R12, UR16, 0x1 ;  /* 0x000000100c0e7c11 */ /* 0x002fc8000f8208ff */
[----:B------:R-:W-:Y:S02]  /*4da0*/  LEA.HI.X R15, R12, UR17, R13, 0x1, P1 ;  /* 0x000000110c0f7c11 */ /* 0x000fe400088f0c0d */
[----:B------:R-:W-:-:S05]  /*4db0*/  F2FP.F16.F32.PACK_AB R13, R24, R69 ;  /* 0x00000045180d723e */ /* 0x000fca00000000ff */
[----:B------:R0:W-:Y:S02]  /*4dc0*/  STG.E desc[UR8][R14.64], R13 ;  /* 0x0000000d0e007986 */ /* 0x0001e4000c101908 */
.L_x_802:
[----:B------:R-:W-:Y:S05]  /*4dd0*/  BSYNC.RECONVERGENT B0 ;  /* 0x0000000000007941 */ /* 0x000fea0003800200 */
.L_x_801:
[--C-:B------:R-:W-:Y:S02]  /*4de0*/  HADD2.F32 R12, -RZ, R49.reuse.H0_H0 ;  /* 0x20000031ff0c7230 */ /* 0x100fe40000004100 */
        /* <DEDUP_REMOVED lines=20> */
.L_x_803:
[----:B------:R-:W-:Y:S01]  /*4f30*/  BSSY.RECONVERGENT B0, `(.L_x_804) ;  /* 0x0000012000007945 */ /* 0x000fe20003800200 */
[----:B------:R-:W-:Y:S01]  /*4f40*/  FFMA.FTZ R34, R59, R12, -R34 ;  /* 0x0000000c3b227223 */ /* 0x000fe20000010822 */
[----:B------:R-:W-:Y:S02]  /*4f50*/  FFMA.FTZ R24, R58, R49, -R63 ;  /* 0x000000313a187223 */ /* 0x000fe4000001083f */
[----:B------:R-:W-:Y:S05]  /*4f60*/  @P0 BRA `(.L_x_805) ;  /* 0x0000000000380947 */ /* 0x000fea0003800000 */
[----:B------:R-:W1:Y:S01]  /*4f70*/  LDCU.64 UR6, c[0x0][0x3f8] ;  /* 0x00007f00ff0677ac */ /* 0x000e620008000a00 */
[----:B------:R-:W-:Y:S01]  /*4f80*/  MOV R12, R64 ;  /* 0x00000040000c7202 */ /* 0x000fe20000000f00 */
[----:B------:R-:W-:Y:S01]  /*4f90*/  FMUL.FTZ R35, R34, UR10 ;  /* 0x0000000a22237c20 */ /* 0x000fe20008410000 */
[----:B0-----:R-:W-:Y:S01]  /*4fa0*/  MOV R13, R67 ;  /* 0x00000043000d7202 */ /* 0x001fe20000000f00 */
[----:B------:R-:W0:Y:S01]  /*4fb0*/  LDCU.64 UR16, c[0x0][0x380] ;  /* 0x00007000ff1077ac */ /* 0x000e220008000a00 */
[----:B------:R-:W-:Y:S01]  /*4fc0*/  FMUL.FTZ R24, R24, UR10 ;  /* 0x0000000a18187c20 */ /* 0x000fe20008410000 */
[----:B-1----:R-:W-:Y:S02]  /*4fd0*/  IMAD R15, R6, UR6, RZ ;  /* 0x00000006060f7c24 */ /* 0x002fe4000f8e02ff */
[----:B------:R-:W-:-:S04]  /*4fe0*/  IMAD.WIDE.U32 R12, R42, UR6, R12 ;  /* 0x000000062a0c7c25 */ /* 0x000fc8000f8e000c */
[----:B------:R-:W-:Y:S01]  /*4ff0*/  IMAD R15, R42, UR7, R15 ;  /* 0x000000072a0f7c24 */ /* 0x000fe2000f8e020f */
[----:B0-----:R-:W-:-:S04]  /*5000*/  LEA R14, P0, R12, UR16, 0x1 ;  /* 0x000000100c0e7c11 */ /* 0x001fc8000f8008ff */
[----:B------:R-:W-:Y:S02]  /*5010*/  IADD3 R15, PT, PT, R13, R15, RZ ;  /* 0x0000000f0d0f7210 */ /* 0x000fe40007ffe0ff */
[----:B------:R-:W-:Y:S02]  /*5020*/  F2FP.F16.F32.PACK_AB R13, R24, R35 ;  /* 0x00000023180d723e */ /* 0x000fe400000000ff */
[----:B------:R-:W-:-:S05]  /*5030*/  LEA.HI.X R15, R12, UR17, R15, 0x1, P0 ;  /* 0x000000110c0f7c11 */ /* 0x000fca00080f0c0f */
[----:B------:R1:W-:Y:S02]  /*5040*/  STG.E desc[UR8][R14.64], R13 ;  /* 0x0000000d0e007986 */ /* 0x0003e4000c101908 */
.L_x_805:
[----:B------:R-:W-:Y:S05]  /*5050*/  BSYNC.RECONVERGENT B0 ;  /* 0x0000000000007941 */ /* 0x000fea0003800200 */
.L_x_804:
[--C-:B------:R-:W-:Y:S02]  /*5060*/  HADD2.F32 R12, -RZ, R51.reuse.H0_H0 ;  /* 0x20000033ff0c7230 */ /* 0x100fe40000004100 */
[----:B------:R-:W-:Y:S01]  /*5070*/  HADD2.F32 R51, -RZ, R51.H1_H1 ;  /* 0x30000033ff337230 */ /* 0x000fe20000004100 */
[----:B------:R-:W-:Y:S06]  /*5080*/  BRA.U !UP0, `(.L_x_806) ;  /* 0x0000000108487547 */ /* 0x000fec000b800000 */
[----:B------:R-:W-:Y:S01]  /*5090*/  FFMA.FTZ R31, R58, R31, R60 ;  /* 0x0000001f3a1f7223 */ /* 0x000fe2000001003c */
[----:B------:R-:W-:-:S03]  /*50a0*/  FFMA.FTZ R28, R59, R28, R61 ;  /* 0x0000001c3b1c7223 */ /* 0x000fc6000001003d */
[----:B------:R-:W-:Y:S01]  /*50b0*/  FMUL.FTZ R24, R31, -1.4426950216293334961 ;  /* 0xbfb8aa3b1f187820 */ /* 0x000fe20000410000 */
[----:B01----:R-:W-:-:S05]  /*50c0*/  FMUL.FTZ R13, R28, -1.4426950216293334961 ;  /* 0xbfb8aa3b1c0d7820 */ /* 0x003fca0000410000 */
        /* <DEDUP_REMOVED lines=14> */
.L_x_806:
[----:B------:R-:W-:Y:S01]  /*51b0*/  BSSY.RECONVERGENT B0, `(.L_x_807) ;  /* 0x0000012000007945 */ /* 0x000fe20003800200 */
[----:B------:R-:W-:Y:S01]  /*51c0*/  FFMA.FTZ R30, R59, R12, -R30 ;  /* 0x0000000c3b1e7223 */ /* 0x000fe2000001081e */
[----:B------:R-:W-:Y:S02]  /*51d0*/  FFMA.FTZ R24, R58, R51, -R33 ;  /* 0x000000333a187223 */ /* 0x000fe40000010821 */
[----:B------:R-:W-:Y:S05]  /*51e0*/  @P4 BRA `(.L_x_808) ;  /* 0x0000000000384947 */ /* 0x000fea0003800000 */
[----:B------:R-:W2:Y:S01]  /*51f0*/  LDCU.64 UR6, c[0x0][0x3f8] ;  /* 0x00007f00ff0677ac */ /* 0x000ea20008000a00 */
[----:B------:R-:W-:Y:S01]  /*5200*/  MOV R12, R64 ;  /* 0x00000040000c7202 */ /* 0x000fe20000000f00 */
[----:B------:R-:W-:Y:S01]  /*5210*/  FMUL.FTZ R31, R30, UR10 ;  /* 0x0000000a1e1f7c20 */ /* 0x000fe20008410000 */
[----:B01----:R-:W-:Y:S01]  /*5220*/  MOV R13, R67 ;  /* 0x00000043000d7202 */ /* 0x003fe20000000f00 */
[----:B------:R-:W0:Y:S01]  /*5230*/  LDCU.64 UR16, c[0x0][0x380] ;  /* 0x00007000ff1077ac */ /* 0x000e220008000a00 */
[----:B------:R-:W-:Y:S01]  /*5240*/  FMUL.FTZ R24, R24, UR10 ;  /* 0x0000000a18187c20 */ /* 0x000fe20008410000 */
[----:B--2---:R-:W-:Y:S02]  /*5250*/  IMAD R14, R5, UR6, RZ ;  /* 0x00000006050e7c24 */ /* 0x004fe4000f8e02ff */
[----:B------:R-:W-:-:S04]  /*5260*/  IMAD.WIDE.U32 R12, R41, UR6, R12 ;  /* 0x00000006290c7c25 */ /* 0x000fc8000f8e000c */
[----:B------:R-:W-:Y:S01]  /*5270*/  IMAD R15, R41, UR7, R14 ;  /* 0x00000007290f7c24 */ /* 0x000fe2000f8e020e */
[----:B0-----:R-:W-:-:S04]  /*5280*/  LEA R14, P0, R12, UR16, 0x1 ;  /* 0x000000100c0e7c11 */ /* 0x001fc8000f8008ff */
[----:B------:R-:W-:Y:S02]  /*5290*/  IADD3 R15, PT, PT, R13, R15, RZ ;  /* 0x0000000f0d0f7210 */ /* 0x000fe40007ffe0ff */
[----:B------:R-:W-:Y:S02]  /*52a0*/  F2FP.F16.F32.PACK_AB R13, R24, R31 ;  /* 0x0000001f180d723e */ /* 0x000fe400000000ff */
[----:B------:R-:W-:-:S05]  /*52b0*/  LEA.HI.X R15, R12, UR17, R15, 0x1, P0 ;  /* 0x000000110c0f7c11 */ /* 0x000fca00080f0c0f */
[----:B------:R2:W-:Y:S02]  /*52c0*/  STG.E desc[UR8][R14.64], R13 ;  /* 0x0000000d0e007986 */ /* 0x0005e4000c101908 */
.L_x_808:
[----:B------:R-:W-:Y:S05]  /*52d0*/  BSYNC.RECONVERGENT B0 ;  /* 0x0000000000007941 */ /* 0x000fea0003800200 */
.L_x_807:
[--C-:B------:R-:W-:Y:S02]  /*52e0*/  HADD2.F32 R12, -RZ, R53.reuse.H0_H0 ;  /* 0x20000035ff0c7230 */ /* 0x100fe40000004100 */
[----:B------:R-:W-:Y:S01]  /*52f0*/  HADD2.F32 R53, -RZ, R53.H1_H1 ;  /* 0x30000035ff357230 */ /* 0x000fe20000004100 */
[----:B------:R-:W-:Y:S06]  /*5300*/  BRA.U !UP0, `(.L_x_809) ;  /* 0x0000000108487547 */ /* 0x000fec000b800000 */
[----:B------:R-:W-:Y:S01]  /*5310*/  FFMA.FTZ R27, R58, R27, R60 ;  /* 0x0000001b3a1b7223 */ /* 0x000fe2000001003c */
[----:B------:R-:W-:-:S03]  /*5320*/  FFMA.FTZ R25, R59, R25, R61 ;  /* 0x000000193b197223 */ /* 0x000fc6000001003d */
[----:B------:R-:W-:Y:S01]  /*5330*/  FMUL.FTZ R24, R27, -1.4426950216293334961 ;  /* 0xbfb8aa3b1b187820 */ /* 0x000fe20000410000 */
[----:B012---:R-:W-:-:S05]  /*5340*/  FMUL.FTZ R13, R25, -1.4426950216293334961 ;  /* 0xbfb8aa3b190d7820 */ /* 0x007fca0000410000 */
        /* <DEDUP_REMOVED lines=14> */
.L_x_809:
[----:B------:R-:W-:Y:S01]  /*5430*/  BSSY.RECONVERGENT B0, `(.L_x_810) ;  /* 0x0000012000007945 */ /* 0x000fe20003800200 */
[----:B------:R-:W-:Y:S01]  /*5440*/  FFMA.FTZ R26, R59, R12, -R26 ;  /* 0x0000000c3b1a7223 */ /* 0x000fe2000001081a */
[----:B------:R-:W-:Y:S02]  /*5450*/  FFMA.FTZ R24, R58, R53, -R29 ;  /* 0x000000353a187223 */ /* 0x000fe4000001081d */
[----:B------:R-:W-:Y:S05]  /*5460*/  @P5 BRA `(.L_x_811) ;  /* 0x0000000000385947 */ /* 0x000fea0003800000 */
[----:B------:R-:W3:Y:S01]  /*5470*/  LDCU.64 UR6, c[0x0][0x3f8] ;  /* 0x00007f00ff0677ac */ /* 0x000ee20008000a00 */
[----:B------:R-:W-:Y:S01]  /*5480*/  MOV R12, R64 ;  /* 0x00000040000c7202 */ /* 0x000fe20000000f00 */
[----:B------:R-:W-:Y:S01]  /*5490*/  FMUL.FTZ R25, R26, UR10 ;  /* 0x0000000a1a197c20 */ /* 0x000fe20008410000 */
[----:B012---:R-:W-:Y:S01]  /*54a0*/  MOV R13, R67 ;  /* 0x00000043000d7202 */ /* 0x007fe20000000f00 */
[----:B------:R-:W0:Y:S01]  /*54b0*/  LDCU.64 UR16, c[0x0][0x380] ;  /* 0x00007000ff1077ac */ /* 0x000e220008000a00 */
[----:B------:R-:W-:Y:S01]  /*54c0*/  FMUL.FTZ R24, R24, UR10 ;  /* 0x0000000a18187c20 */ /* 0x000fe20008410000 */
[----:B---3--:R-:W-:Y:S02]  /*54d0*/  IMAD R15, R4, UR6, RZ ;  /* 0x00000006040f7c24 */ /* 0x008fe4000f8e02ff */
[----:B------:R-:W-:-:S04]  /*54e0*/  IMAD.WIDE.U32 R12, R40, UR6, R12 ;  /* 0x00000006280c7c25 */ /* 0x000fc8000f8e000c */
[----:B------:R-:W-:Y:S01]  /*54f0*/  IMAD R15, R40, UR7, R15 ;  /* 0x00000007280f7c24 */ /* 0x000fe2000f8e020f */
[----:B0-----:R-:W-:-:S04]  /*5500*/  LEA R14, P0, R12, UR16, 0x1 ;  /* 0x000000100c0e7c11 */ /* 0x001fc8000f8008ff */
[----:B------:R-:W-:Y:S02]  /*5510*/  IADD3 R15, PT, PT, R13, R15, RZ ;  /* 0x0000000f0d0f7210 */ /* 0x000fe40007ffe0ff */
[----:B------:R-:W-:Y:S02]  /*5520*/  F2FP.F16.F32.PACK_AB R13, R24, R25 ;  /* 0x00000019180d723e */ /* 0x000fe400000000ff */
[----:B------:R-:W-:-:S05]  /*5530*/  LEA.HI.X R15, R12, UR17, R15, 0x1, P0 ;  /* 0x000000110c0f7c11 */ /* 0x000fca00080f0c0f */
[----:B------:R3:W-:Y:S02]  /*5540*/  STG.E desc[UR8][R14.64], R13 ;  /* 0x0000000d0e007986 */ /* 0x0007e4000c101908 */
.L_x_811:
[----:B------:R-:W-:Y:S05]  /*5550*/  BSYNC.RECONVERGENT B0 ;  /* 0x0000000000007941 */ /* 0x000fea0003800200 */
.L_x_810:
[--C-:B------:R-:W-:Y:S02]  /*5560*/  HADD2.F32 R12, -RZ, R57.reuse.H0_H0 ;  /* 0x20000039ff0c7230 */ /* 0x100fe40000004100 */
[----:B------:R-:W-:Y:S01]  /*5570*/  HADD2.F32 R57, -RZ, R57.H1_H1 ;  /* 0x30000039ff397230 */ /* 0x000fe20000004100 */
[----:B------:R-:W-:Y:S06]  /*5580*/  BRA.U !UP0, `(.L_x_812) ;  /* 0x0000000108487547 */ /* 0x000fec000b800000 */
[----:B------:R-:W-:Y:S01]  /*5590*/  FFMA.FTZ R20, R59, R20, R61 ;  /* 0x000000143b147223 */ /* 0x000fe2000001003d */
[----:B------:R-:W-:-:S03]  /*55a0*/  FFMA.FTZ R21, R58, R21, R60 ;  /* 0x000000153a157223 */ /* 0x000fc6000001003c */
[----:B0123--:R-:W-:Y:S01]  /*55b0*/  FMUL.FTZ R13, R20, -1.4426950216293334961 ;  /* 0xbfb8aa3b140d7820 */ /* 0x00ffe20000410000 */
        /* <DEDUP_REMOVED lines=15> */
.L_x_812:
[----:B------:R-:W-:Y:S01]  /*56b0*/  BSSY.RECONVERGENT B0, `(.L_x_813) ;  /* 0x0000012000007945 */ /* 0x000fe20003800200 */
[----:B------:R-:W-:Y:S01]  /*56c0*/  FFMA.FTZ R22, R59, R12, -R22 ;  /* 0x0000000c3b167223 */ /* 0x000fe20000010816 */
[----:B------:R-:W-:Y:S02]  /*56d0*/  FFMA.FTZ R20, R58, R57, -R23 ;  /* 0x000000393a147223 */ /* 0x000fe40000010817 */
[----:B------:R-:W-:Y:S05]  /*56e0*/  @P3 BRA `(.L_x_814) ;  /* 0x0000000000383947 */ /* 0x000fea0003800000 */
[----:B------:R-:W4:Y:S01]  /*56f0*/  LDCU.64 UR6, c[0x0][0x3f8] ;  /* 0x00007f00ff0677ac */ /* 0x000f220008000a00 */
[----:B------:R-:W-:Y:S01]  /*5700*/  MOV R12, R64 ;  /* 0x00000040000c7202 */ /* 0x000fe20000000f00 */
[----:B------:R-:W-:Y:S01]  /*5710*/  FMUL.FTZ R21, R22, UR10 ;  /* 0x0000000a16157c20 */ /* 0x000fe20008410000 */
[----:B0123--:R-:W-:Y:S01]  /*5720*/  MOV R13, R67 ;  /* 0x00000043000d7202 */ /* 0x00ffe20000000f00 */
[----:B------:R-:W0:Y:S01]  /*5730*/  LDCU.64 UR16, c[0x0][0x380] ;  /* 0x00007000ff1077ac */ /* 0x000e220008000a00 */
[----:B------:R-:W-:Y:S01]  /*5740*/  FMUL.FTZ R20, R20, UR10 ;  /* 0x0000000a14147c20 */ /* 0x000fe20008410000 */
[----:B----4-:R-:W-:Y:S02]  /*5750*/  IMAD R14, R3, UR6, RZ ;  /* 0x00000006030e7c24 */ /* 0x010fe4000f8e02ff */
[----:B------:R-:W-:-:S04]  /*5760*/  IMAD.WIDE.U32 R12, R39, UR6, R12 ;  /* 0x00000006270c7c25 */ /* 0x000fc8000f8e000c */
[----:B------:R-:W-:Y:S01]  /*5770*/  IMAD R15, R39, UR7, R14 ;  /* 0x00000007270f7c24 */ /* 0x000fe2000f8e020e */
[----:B0-----:R-:W-:-:S04]  /*5780*/  LEA R14, P0, R12, UR16, 0x1 ;  /* 0x000000100c0e7c11 */ /* 0x001fc8000f8008ff */
[----:B------:R-:W-:Y:S02]  /*5790*/  IADD3 R15, PT, PT, R13, R15, RZ ;  /* 0x0000000f0d0f7210 */ /* 0x000fe40007ffe0ff */
[----:B------:R-:W-:Y:S02]  /*57a0*/  F2FP.F16.F32.PACK_AB R13, R20, R21 ;  /* 0x00000015140d723e */ /* 0x000fe400000000ff */
[----:B------:R-:W-:-:S05]  /*57b0*/  LEA.HI.X R15, R12, UR17, R15, 0x1, P0 ;  /* 0x000000110c0f7c11 */ /* 0x000fca00080f0c0f */
[----:B------:R4:W-:Y:S02]  /*57c0*/  STG.E desc[UR8][R14.64], R13 ;  /* 0x0000000d0e007986 */ /* 0x0009e4000c101908 */
.L_x_814:
[----:B------:R-:W-:Y:S05]  /*57d0*/  BSYNC.RECONVERGENT B0 ;  /* 0x0000000000007941 */ /* 0x000fea0003800200 */
.L_x_813:
[--C-:B------:R-:W-:Y:S02]  /*57e0*/  HADD2.F32 R12, -RZ, R55.reuse.H0_H0 ;  /* 0x20000037ff0c7230 */ /* 0x100fe40000004100 */
[----:B------:R-:W-:Y:S01]  /*57f0*/  HADD2.F32 R55, -RZ, R55.H1_H1 ;  /* 0x30000037ff377230 */ /* 0x000fe20000004100 */
[----:B------:R-:W-:Y:S06]  /*5800*/  BRA.U !UP0, `(.L_x_815) ;  /* 0x0000000108487547 */ /* 0x000fec000b800000 */
[----:B------:R-:W-:Y:S01]  /*5810*/  FFMA.FTZ R16, R59, R16, R61 ;  /* 0x000000103b107223 */ /* 0x000fe2000001003d */
[----:B------:R-:W-:-:S03]  /*5820*/  FFMA.FTZ R17, R58, R17, R60 ;  /* 0x000000113a117223 */ /* 0x000fc6000001003c */
[----:B01234-:R-:W-:Y:S01]  /*5830*/  FMUL.FTZ R13, R16, -1.4426950216293334961 ;  /* 0xbfb8aa3b100d7820 */ /* 0x01ffe20000410000 */
        /* <DEDUP_REMOVED lines=15> */
.L_x_815:
[----:B------:R-:W-:Y:S01]  /*5930*/  ISETP.GE.AND.EX P2, PT, R2, UR15, PT, P2 ;  /* 0x0000000f02007c0c */ /* 0x000fe2000bf46320 */
[----:B------:R-:W-:Y:S01]  /*5940*/  FFMA.FTZ R18, R59, R12, -R18 ;  /* 0x0000000c3b127223 */ /* 0x000fe20000010812 */
[----:B------:R-:W-:Y:S01]  /*5950*/  FFMA.FTZ R19, R58, R55, -R19 ;  /* 0x000000373a137223 */ /* 0x000fe20000010813 */
[----:B------:R-:W-:Y:S02]  /*5960*/  BSSY.RECONVERGENT B0, `(.L_x_816) ;  /* 0x000000f000007945 */ /* 0x000fe40003800200 */
[----:B01234-:R-:W-:Y:S01]  /*5970*/  FMUL.FTZ R15, R18, UR10 ;  /* 0x0000000a120f7c20 */ /* 0x01ffe20008410000 */
        /* <DEDUP_REMOVED lines=13> */
.L_x_817:
[----:B------:R-:W-:Y:S05]  /*5a50*/  BSYNC.RECONVERGENT B0 ;  /* 0x0000000000007941 */ /* 0x000fea0003800200 */
.L_x_816:
[----:B------:R-:W-:Y:S02]  /*5a60*/  IADD3 R36, PT, PT, R9, R36, RZ ;  /* 0x0000002409247210 */ /* 0x000fe40007ffe0ff */
[----:B------:R-:W-:Y:S02]  /*5a70*/  IADD3 R37, PT, PT, R37, 0x1, RZ ;  /* 0x0000000125257810 */ /* 0x000fe40007ffe0ff */
[----:B------:R-:W-:-:S13]  /*5a80*/  ISETP.GE.AND P0, PT, R36, UR4, PT ;  /* 0x0000000424007c0c */ /* 0x000fda000bf06270 */
[----:B------:R-:W-:Y:S05]  /*5a90*/  @!P0 BRA `(.L_x_818) ;  /* 0xffffffa800248947 */ /* 0x000fea000383ffff */
.L_x_777:
[----:B------:R-:W1:Y:S01]  /*5aa0*/  LDC R4, c[0x0][0x370] ;  /* 0x0000dc00ff047b82 */ /* 0x000e620000000800 */
[----:B------:R-:W-:Y:S01]  /*5ab0*/  ISETP.NE.AND P2, PT, R10, RZ, PT ;  /* 0x000000ff0a00720c */ /* 0x000fe20003f45270 */
[----:B------:R-:W-:Y:S06]  /*5ac0*/  BSSY.RECONVERGENT B0, `(.L_x_819) ;  /* 0x0000011000007945 */ /* 0x000fec0003800200 */
[----:B------:R-:W2:Y:S08]  /*5ad0*/  LDC R7, c[0x0][0x374] ;  /* 0x0000dd00ff077b82 */ /* 0x000eb00000000800 */
[----:B------:R-:W3:Y:S01]  /*5ae0*/  LDC.64 R2, c[0x0][0x3c8] ;  /* 0x0000f200ff027b82 */ /* 0x000ee20000000a00 */
[----:B-1----:R-:W-:-:S02]  /*5af0*/  IADD3 R5, PT, PT, R4, -0x1, RZ ;  /* 0xffffffff04057810 */ /* 0x002fc40007ffe0ff */
[----:B------:R-:W-:Y:S02]  /*5b00*/  ISETP.NE.AND P1, PT, R4, 0x1, PT ;  /* 0x000000010400780c */ /* 0x000fe40003f25270 */
[----:B--2---:R-:W-:-:S04]  /*5b10*/  IADD3 R0, PT, PT, R7, -0x1, RZ ;  /* 0xffffffff07007810 */ /* 0x004fc80007ffe0ff */
[----:B------:R-:W-:Y:S02]  /*5b20*/  ISETP.NE.AND P0, PT, R11, R0, PT ;  /* 0x000000000b00720c */ /* 0x000fe40003f05270 */
[----:B------:R-:W-:Y:S02]  /*5b30*/  SHF.L.U32 R0, R7, 0x1, RZ ;  /* 0x0000000107007819 */ /* 0x000fe400000006ff */
[----:B------:R-:W-:Y:S02]  /*5b40*/  ISETP.NE.OR P0, PT, R5, UR11, P0 ;  /* 0x0000000b05007c0c */ /* 0x000fe40008705670 */
[----:B------:R-:W-:-:S05]  /*5b50*/  SEL R5, R0, RZ, P1 ;  /* 0x000000ff00057207 */ /* 0x000fca0000800000 */
[----:B---3--:R-:W-:Y:S01]  /*5b60*/  IMAD.WIDE.U32 R2, R5, 0x4, R2 ;  /* 0x0000000405027825 */ /* 0x008fe200078e0002 */
[----:B------:R-:W-:Y:S06]  /*5b70*/  @P2 BRA `(.L_x_820) ;  /* 0x0000000000142947 */ /* 0x000fec0003800000 */
[----:B------:R-:W-:Y:S01]  /*5b80*/  HFMA2 R5, -RZ, RZ, 0, 5.9604644775390625e-08 ;  /* 0x00000001ff057431 */ /* 0x000fe200000001ff */
[----:B------:R-:W-:Y:S06]  /*5b90*/  MEMBAR.ALL.GPU ;  /* 0x0000000000007992 */ /* 0x000fec000000a000 */
[----:B------:R-:W-:-:S00]  /*5ba0*/  ERRBAR ;  /* 0x00000000000079ab */ /* 0x000fc00000000000 */
[----:B------:R-:W-:Y:S06]  /*5bb0*/  CGAERRBAR ;  /* 0x00000000000075ab */ /* 0x000fec0000000000 */
[----:B------:R1:W-:Y:S02]  /*5bc0*/  REDG.E.ADD.S32.STRONG.GPU desc[UR8][R2.64], R5 ;  /* 0x000000050200798e */ /* 0x0003e4000c12e308 */
.L_x_820:
[----:B------:R-:W-:Y:S05]  /*5bd0*/  BSYNC.RECONVERGENT B0 ;  /* 0x0000000000007941 */ /* 0x000fea0003800200 */
.L_x_819:
[----:B------:R-:W-:Y:S05]  /*5be0*/  @P0 EXIT ;  /* 0x000000000000094d */ /* 0x000fea0003800000 */
[----:B------:R-:W-:Y:S05]  /*5bf0*/  @P2 BRA `(.L_x_821) ;  /* 0x0000000000202947 */ /* 0x000fea0003800000 */
[----:B------:R-:W-:-:S05]  /*5c00*/  IMAD R0, R4, R7, RZ ;  /* 0x0000000704007224 */ /* 0x000fca00078e02ff */
[----:B------:R-:W-:-:S13]  /*5c10*/  ISETP.NE.AND P0, PT, R0, -0x1, PT ;  /* 0xffffffff0000780c */ /* 0x000fda0003f05270 */
[----:B------:R-:W-:Y:S05]  /*5c20*/  @!P0 BRA `(.L_x_821) ;  /* 0x0000000000148947 */ /* 0x000fea0003800000 */
.L_x_822:
[----:B-1----:R-:W2:Y:S04]  /*5c30*/  LDG.E.STRONG.GPU R5, desc[UR8][R2.64] ;  /* 0x0000000802057981 */ /* 0x002ea8000c1ef900 */
[----:B--2---:R-:W-:Y:S01]  /*5c40*/  CCTL.IVALL ;  /* 0x00000000ff00798f */ /* 0x004fe20002000000 */
[----:B------:R-:W-:Y:S05]  /*5c50*/  YIELD ;  /* 0x0000000000007946 */ /* 0x000fea0003800000 */
[----:B------:R-:W-:-:S13]  /*5c60*/  ISETP.NE.AND P0, PT, R5, R0, PT ;  /* 0x000000000500720c */ /* 0x000fda0003f05270 */
[----:B------:R-:W-:Y:S05]  /*5c70*/  @P0 BRA `(.L_x_822) ;  /* 0xfffffffc00ec0947 */ /* 0x000fea000383ffff */
.L_x_821:
[----:B------:R-:W-:Y:S05]  /*5c80*/  WARPSYNC.ALL ;  /* 0x0000000000007948 */ /* 0x000fea0003800000 */
[----:B-1----:R-:W1:Y:S08]  /*5c90*/  LDC.64 R4, c[0x0][0x3f8] ;  /* 0x0000fe00ff047b82 */ /* 0x002e700000000a00 */
        /* <DEDUP_REMOVED lines=26> */
[----:B0-----:R-:W-:-:S04]  /*5e40*/  IMAD.WIDE.U32 R12, P0, R11, 0x29cbc14e, R8 ;  /* 0x29cbc14e0b0c7825 */ /* 0x001fc80007800008 */
        /* <DEDUP_REMOVED lines=17> */
[--C-:B------:R-:W-:Y:S02]  /*5f60*/  SHF.R.S64 R29, R29, 0x1, R34.reuse ;  /* 0x000000011d1d7819 */ /* 0x100fe40000001022 */
[----:B------:R-:W-:Y:S02]  /*5f70*/  ISETP.GE.U32.AND.EX P0, PT, R8, RZ, PT, P0 ;  /* 0x000000ff0800720c */ /* 0x000fe40003f06100 */
[----:B------:R-:W-:-:S07]  /*5f80*/  SHF.R.S32.HI R34, RZ, 0x1, R34 ;  /* 0x00000001ff227819 */ /* 0x000fce0000011422 */
        /* <DEDUP_REMOVED lines=10> */
[----:B------:R-:W-:Y:S01]  /*6030*/  SHF.L.U64.HI R32, R3, 0x2, R0 ;  /* 0x0000000203207819 */ /* 0x000fe20000010200 */
[----:B------:R-:W-:Y:S01]  /*6040*/  UMOV UR4, URZ ;  /* 0x000000ff00047c82 */ /* 0x000fe20008000000 */
[----:B------:R-:W-:-:S02]  /*6050*/  SHF.L.U64.HI R28, R29, 0x2, R34 ;  /* 0x000000021d1c7819 */ /* 0x000fc40000010222 */
[----:B------:R-:W-:Y:S02]  /*6060*/  IADD3 R7, PT, PT, R9, UR4, RZ ;  /* 0x0000000409077c10 */ /* 0x000fe4000fffe0ff */
[----:B------:R-:W-:Y:S01]  /*6070*/  MOV R10, R8 ;  /* 0x00000008000a7202 */ /* 0x000fe20000000f00 */
[----:B------:R-:W-:Y:S01]  /*6080*/  IMAD.WIDE.U32 R8, R4, 0x4, RZ ;  /* 0x0000000404087825 */ /* 0x000fe200078e00ff */
[C---:B0-----:R-:W-:Y:S02]  /*6090*/  IADD3 R24, P2, PT, R22.reuse, UR10, RZ ;  /* 0x0000000a16187c10 */ /* 0x041fe4000ff5e0ff */
[----:B-1----:R-:W-:Y:S02]  /*60a0*/  IADD3 R26, P1, PT, R22, UR6, RZ ;  /* 0x00000006161a7c10 */ /* 0x002fe4000ff3e0ff */
[C---:B------:R-:W-:Y:S02]  /*60b0*/  IADD3.X R25, PT, PT, R23.reuse, UR11, RZ, P2, !PT ;  /* 0x0000000b17197c10 */ /* 0x040fe400097fe4ff */
[----:B------:R-:W-:-:S02]  /*60c0*/  IADD3.X R27, PT, PT, R23, UR7, RZ, P1, !PT ;  /* 0x00000007171b7c10 */ /* 0x000fc40008ffe4ff */
[----:B------:R-:W-:Y:S02]  /*60d0*/  IADD3 R6, P2, PT, RZ, -R11, RZ ;  /* 0x8000000bff067210 */ /* 0x000fe40007f5e0ff */
[----:B--2---:R-:W-:Y:S02]  /*60e0*/  IADD3 R22, P1, PT, R22, UR12, RZ ;  /* 0x0000000c16167c10 */ /* 0x004fe4000ff3e0ff */
[----:B------:R-:W-:Y:S02]  /*60f0*/  SHF.L.U32 R11, R5, 0x2, RZ ;  /* 0x00000002050b7819 */ /* 0x000fe400000006ff */
[----:B------:R-:W-:Y:S02]  /*6100*/  IADD3.X R23, PT, PT, R23, UR13, RZ, P1, !PT ;  /* 0x0000000d17177c10 */ /* 0x000fe40008ffe4ff */
[----:B------:R-:W-:Y:S02]  /*6110*/  IADD3 R30, PT, PT, R9, R11, RZ ;  /* 0x0000000b091e7210 */ /* 0x000fe40007ffe0ff */
[----:B------:R-:W-:-:S07]  /*6120*/  IADD3.X R20, PT, PT, RZ, -0x1, RZ, P2, !PT ;  /* 0xffffffffff147810 */ /* 0x000fce00017fe4ff */
.L_x_825:
        /* <DEDUP_REMOVED lines=31> */
.L_x_824:
[----:B------:R-:W-:Y:S05]  /*6320*/  BSYNC.RECONVERGENT B0 ;  /* 0x0000000000007941 */ /* 0x000fea0003800200 */
.L_x_823:
[----:B------:R-:W-:Y:S05]  /*6330*/  @!P0 EXIT ;  /* 0x000000000000894d */ /* 0x000fea0003800000 */
[C---:B0-----:R-:W-:Y:S01]  /*6340*/  SHF.L.U64.HI R11, R4.reuse, 0x2, R5 ;  /* 0x00000002040b7819 */ /* 0x041fe20000010205 */
[----:B------:R-:W0:Y:S01]  /*6350*/  LDCU.64 UR4, c[0x0][0x3d8] ;  /* 0x00007b00ff0477ac */ /* 0x000e220008000a00 */
[----:B------:R-:W-:Y:S02]  /*6360*/  SHF.L.U32 R17, R4, 0x2, RZ ;  /* 0x0000000204117819 */ /* 0x000fe400000006ff */
[C---:B------:R-:W-:Y:S01]  /*6370*/  SHF.L.U64.HI R19, R29.reuse, 0x2, R34 ;  /* 0x000000021d137819 */ /* 0x040fe20000010222 */
[----:B------:R-:W1:Y:S01]  /*6380*/  LDCU.64 UR6, c[0x0][0x388] ;  /* 0x00007100ff0677ac */ /* 0x000e620008000a00 */
[----:B------:R-:W-:Y:S02]  /*6390*/  SHF.L.U32 R21, R29, 0x2, RZ ;  /* 0x000000021d157819 */ /* 0x000fe400000006ff */
[C---:B------:R-:W-:Y:S01]  /*63a0*/  SHF.L.U64.HI R13, R3.reuse, 0x2, R0 ;  /* 0x00000002030d7819 */ /* 0x040fe20000010200 */
[----:B------:R-:W2:Y:S01]  /*63b0*/  LDCU.64 UR10, c[0x0][0x390] ;  /* 0x00007200ff0a77ac */ /* 0x000ea20008000a00 */
[----:B------:R-:W-:-:S07]  /*63c0*/  SHF.L.U32 R15, R3, 0x2, RZ ;  /* 0x00000002030f7819 */ /* 0x000fce00000006ff */
.L_x_826:
[C---:B------:R-:W-:Y:S02]  /*63d0*/  SHF.L.U32 R12, R10.reuse, 0x2, RZ ;  /* 0x000000020a0c7819 */ /* 0x040fe400000006ff */
[----:B------:R-:W-:Y:S02]  /*63e0*/  SHF.L.U64.HI R2, R10, 0x2, R7 ;  /* 0x000000020a027819 */ /* 0x000fe40000010207 */
[----:B0-----:R-:W-:-:S04]  /*63f0*/  IADD3 R4, P0, PT, R12, UR4, RZ ;  /* 0x000000040c047c10 */ /* 0x001fc8000ff1e0ff */
[----:B---3--:R-:W-:Y:S02]  /*6400*/  IADD3.X R5, PT, PT, R2, UR5, RZ, P0, !PT ;  /* 0x0000000502057c10 */ /* 0x008fe400087fe4ff */
[C---:B------:R-:W-:Y:S02]  /*6410*/  IADD3 R6, P0, PT, R4.reuse, R15, RZ ;  /* 0x0000000f04067210 */ /* 0x040fe40007f1e0ff */
[C---:B------:R-:W-:Y:S02]  /*6420*/  IADD3 R22, P2, PT, R4.reuse, R21, RZ ;  /* 0x0000001504167210 */ /* 0x040fe40007f5e0ff */
[C---:B------:R-:W-:Y:S02]  /*6430*/  IADD3.X R7, PT, PT, R5.reuse, R13, RZ, P0, !PT ;  /* 0x0000000d05077210 */ /* 0x040fe400007fe4ff */
[----:B------:R-:W-:Y:S02]  /*6440*/  IADD3 R8, P1, PT, R4, R17, RZ ;  /* 0x0000001104087210 */ /* 0x000fe40007f3e0ff */
[C---:B------:R-:W-:Y:S01]  /*6450*/  IADD3.X R23, PT, PT, R5.reuse, R19, RZ, P2, !PT ;  /* 0x0000001305177210 */ /* 0x040fe200017fe4ff */
[----:B------:R0:W3:Y:S01]  /*6460*/  LDG.E R4, desc[UR8][R4.64] ;  /* 0x0000000804047981 */ /* 0x0000e2000c1e1900 */
[----:B------:R-:W-:-:S03]  /*6470*/  IADD3.X R9, PT, PT, R5, R11, RZ, P1, !PT ;  /* 0x0000000b05097210 */ /* 0x000fc60000ffe4ff */
[----:B------:R-:W3:Y:S04]  /*6480*/  LDG.E R7, desc[UR8][R6.64] ;  /* 0x0000000806077981 */ /* 0x000ee8000c1e1900 */
[----:B------:R-:W4:Y:S04]  /*6490*/  LDG.E R8, desc[UR8][R8.64] ;  /* 0x0000000808087981 */ /* 0x000f28000c1e1900 */
[----:B------:R-:W4:Y:S01]  /*64a0*/  LDG.E R23, desc[UR8][R22.64] ;  /* 0x0000000816177981 */ /* 0x000f22000c1e1900 */
[----:B------:R-:W-:Y:S02]  /*64b0*/  LOP3.LUT R14, R12, 0xfffffffc, RZ, 0xc0, !PT ;  /* 0xfffffffc0c0e7812 */ /* 0x000fe400078ec0ff */
[----:B------:R-:W-:-:S02]  /*64c0*/  LOP3.LUT R16, R2, 0x1, RZ, 0xc0, !PT ;  /* 0x0000000102107812 */ /* 0x000fc400078ec0ff */
[----:B-1----:R-:W-:Y:S02]  /*64d0*/  IADD3 R24, P0, PT, R14, UR6, RZ ;  /* 0x000000060e187c10 */ /* 0x002fe4000ff1e0ff */
[----:B0-----:R-:W-:Y:S02]  /*64e0*/  LOP3.LUT R5, R2, 0x3, RZ, 0xc0, !PT ;  /* 0x0000000302057812 */ /* 0x001fe400078ec0ff */
        /* <DEDUP_REMOVED lines=47> */
[----:B------:R-:W4:Y:S04]  /*67e0*/  LDG.E R4, desc[UR8][R4.64+0x1260] ;  /* 0x0012600804047981 */ /* 0x000f28000c1e1900 */
        /* <DEDUP_REMOVED lines=13> */
[----:B------:R-:W-:Y:S02]  /*68c0*/  ISETP.GT.AND.EX P0, PT, R0, RZ, PT, P0 ;  /* 0x000000ff0000720c */ /* 0x000fe40003f04300 */
[----:B----4-:R-:W-:Y:S02]  /*68d0*/  F2FP.BF16.F32.PACK_AB R23, R23, R4 ;  /* 0x000000041717723e */ /* 0x010fe400000010ff */
[----:B-----5:R-:W-:-:S03]  /*68e0*/  F2FP.BF16.F32.PACK_AB R5, R7, R8 ;  /* 0x000000080705723e */ /* 0x020fc600000010ff */
[----:B------:R3:W-:Y:S04]  /*68f0*/  STG.E desc[UR8][R28.64], R23 ;  /* 0x000000171c007986 */ /* 0x0007e8000c101908 */
[----:B------:R3:W-:Y:S01]  /*6900*/  STG.E desc[UR8][R26.64], R5 ;  /* 0x000000051a007986 */ /* 0x0007e2000c101908 */
[----:B------:R-:W-:Y:S01]  /*6910*/  HFMA2 R7, -RZ, RZ, 0, 0 ;  /* 0x00000000ff077431 */ /* 0x000fe200000001ff */
[----:B------:R-:W-:Y:S06]  /*6920*/  @P0 BRA `(.L_x_826) ;  /* 0xfffffff800a80947 */ /* 0x000fec000383ffff */
[----:B------:R-:W-:Y:S05]  /*6930*/  EXIT ;  /* 0x000000000000794d */ /* 0x000fea0003800000 */
.L_x_827:
        /* <DEDUP_REMOVED lines=12> */
.L_x_4752:


//--------------------- .text._Z35group_norm_nhwc_bwd_one_pass_kernelI11Fp16IOBf16WLi128ELi98ELi392EEv26Group_norm_nhwc_bwd_params --------------------------
	.section	.text._Z35group_norm_nhwc_bwd_one_pass_kernelI11Fp16IOBf16WLi128ELi98ELi392EEv26Group_norm_nhwc_bwd_params,"ax",@progbits
	.align	128
        .global         _Z35group_norm_nhwc_bwd_one_pass_kernelI11Fp16IOBf16WLi128ELi98ELi392EEv26Group_norm_nhwc_bwd_params
        .type           _Z35group_norm_nhwc_bwd_one_pass_kernelI11Fp16IOBf16WLi128ELi98ELi392EEv26Group_norm_nhwc_bwd_params,@function
        .size           _Z35group_norm_nhwc_bwd_one_pass_kernelI11Fp16IOBf16WLi128ELi98ELi392EEv26Group_norm_nhwc_bwd_params,(.L_x_4753 - _Z35group_norm_nhwc_bwd_one_pass_kernelI11Fp16IOBf16WLi128ELi98ELi392EEv26Group_norm_nhwc_bwd_params)
        .other          _Z35group_norm_nhwc_bwd_one_pass_kernelI11Fp16IOBf16WLi128ELi98ELi392EEv26Group_norm_nhwc_bwd_params,@"STO_CUDA_ENTRY STV_DEFAULT"
_Z35group_norm_nhwc_bwd_one_pass_kernelI11Fp16IOBf16WLi128ELi98ELi392EEv26Group_norm_nhwc_bwd_params:
.text._Z35group_norm_nhwc_bwd_one_pass_kernelI11Fp16IOBf16WLi128ELi98ELi392EEv26Group_norm_nhwc_bwd_params:
        /* <DEDUP_REMOVED lines=21> */
.L_x_893:
[----:B0-----:R-:W0:Y:S01]  /*0150*/  LDC R8, c[0x0][0x410] ;  /* 0x00010400ff087b82 */ /* 0x001e220000000800 */
[----:B------:R-:W-:Y:S01]  /*0160*/  IABS R9, UR6 ;  /* 0x0000000600097c13 */ /* 0x000fe20008000000 */
[----:B------:R-:W1:Y:S01]  /*0170*/  S2R R0, SR_CTAID.X ;  /* 0x0000000000007919 */ /* 0x000e620000002500 */
[----:B------:R-:W1:Y:S01]  /*0180*/  LDCU UR5, c[0x0][0x41c] ;  /* 0x00008380ff0577ac */ /* 0x000e620008000800 */
[----:B------:R-:W-:Y:S01]  /*0190*/  ISETP.LE.AND P3, PT, RZ, UR6, PT ;  /* 0x00000006ff007c0c */ /* 0x000fe2000bf63270 */
[----:B------:R-:W-:Y:S01]  /*01a0*/  HFMA2 R44, -RZ, RZ, 0, 0 ;  /* 0x00000000ff2c7431 */ /* 0x000fe200000001ff */
[----:B------:R-:W2:Y:S01]  /*01b0*/  LDCU.128 UR12, c[0x0][0x400] ;  /* 0x00008000ff0c77ac */ /* 0x000ea20008000c00 */
[----:B------:R-:W-:Y:S02]  /*01c0*/  CS2R R42, SRZ ;  /* 0x00000000002a7805 */ /* 0x000fe4000001ff00 */
[----:B------:R-:W-:Y:S02]  /*01d0*/  CS2R R40, SRZ ;  /* 0x0000000000287805 */ /* 0x000fe4000001ff00 */
[----:B------:R-:W-:-:S02]  /*01e0*/  CS2R R38, SRZ ;  /* 0x0000000000267805 */ /* 0x000fc4000001ff00 */
[----:B------:R-:W-:Y:S01]  /*01f0*/  CS2R R36, SRZ ;  /* 0x0000000000247805 */ /* 0x000fe2000001ff00 */
[----:B------:R-:W3:Y:S01]  /*0200*/  LDCU.64 UR8, c[0x0][0x3b8] ;  /* 0x00007700ff0877ac */ /* 0x000ee20008000a00 */
[----:B------:R-:W4:Y:S01]  /*0210*/  LDCU.U8 UR7, c[0x0][0x414] ;  /* 0x00008280ff0777ac */ /* 0x000f220008000000 */
[----:B0-----:R-:W-:-:S04]  /*0220*/  IABS R6, R8 ;  /* 0x0000000800067213 */ /* 0x001fc80000000000 */
[----:B------:R-:W0:Y:S01]  /*0230*/  I2F.RP R3, R6 ;  /* 0x0000000600037306 */ /* 0x000e220000209400 */
[----:B-1----:R-:W-:-:S05]  /*0240*/  IMAD R25, R0, UR5, R47 ;  /* 0x0000000500197c24 */ /* 0x002fca000f8e022f */
[C---:B--2---:R-:W-:Y:S02]  /*0250*/  ISETP.GE.U32.AND P2, PT, R25.reuse, UR12, PT ;  /* 0x0000000c19007c0c */ /* 0x044fe4000bf46070 */
[C---:B------:R-:W-:Y:S01]  /*0260*/  IADD3 R19, PT, PT, R25.reuse, 0x8, RZ ;  /* 0x0000000819137810 */ /* 0x040fe20007ffe0ff */
[----:B0-----:R-:W0:Y:S01]  /*0270*/  MUFU.RCP R3, R3 ;  /* 0x0000000300037308 */ /* 0x001e220000001000 */
[----:B------:R-:W-:Y:S02]  /*0280*/  IADD3 R21, PT, PT, R25, 0x10, RZ ;  /* 0x0000001019157810 */ /* 0x000fe40007ffe0ff */
[----:B------:R-:W-:Y:S02]  /*0290*/  SHF.R.S32.HI R13, RZ, 0x1f, R19 ;  /* 0x0000001fff0d7819 */ /* 0x000fe40000011413 */
[----:B0-----:R-:W-:-:S04]  /*02a0*/  IADD3 R4, PT, PT, R3, 0xffffffe, RZ ;  /* 0x0ffffffe03047810 */ /* 0x001fc80007ffe0ff */
[----:B------:R0:W1:Y:S02]  /*02b0*/  F2I.FTZ.U32.TRUNC.NTZ R5, R4 ;  /* 0x0000000400057305 */ /* 0x000064000021f000 */
[----:B0-----:R-:W-:Y:S01]  /*02c0*/  HFMA2 R4, -RZ, RZ, 0, 0 ;  /* 0x00000000ff047431 */ /* 0x001fe200000001ff */
[----:B-1----:R-:W-:-:S05]  /*02d0*/  IADD3 R7, PT, PT, RZ, -R5, RZ ;  /* 0x80000005ff077210 */ /* 0x002fca0007ffe0ff */
[----:B------:R-:W-:-:S04]  /*02e0*/  IMAD R7, R7, R6, RZ ;  /* 0x0000000607077224 */ /* 0x000fc800078e02ff */
[----:B------:R-:W-:Y:S01]  /*02f0*/  IMAD.HI.U32 R5, R5, R7, R4 ;  /* 0x0000000705057227 */ /* 0x000fe200078e0004 */
[----:B------:R-:W-:Y:S02]  /*0300*/  MOV R7, R9 ;  /* 0x0000000900077202 */ /* 0x000fe40000000f00 */
[----:B------:R-:W-:-:S03]  /*0310*/  SHF.R.S32.HI R9, RZ, 0x1f, R25 ;  /* 0x0000001fff097819 */ /* 0x000fc60000011419 */
[----:B------:R-:W-:Y:S01]  /*0320*/  IMAD.HI.U32 R5, R5, R7, RZ ;  /* 0x0000000705057227 */ /* 0x000fe200078e00ff */
[----:B------:R-:W-:-:S04]  /*0330*/  ISETP.GE.AND.EX P2, PT, R9, UR13, PT, P2 ;  /* 0x0000000d09007c0c */ /* 0x000fc8000bf46320 */
[----:B------:R-:W-:-:S05]  /*0340*/  IADD3 R3, PT, PT, -R5, RZ, RZ ;  /* 0x000000ff05037210 */ /* 0x000fca0007ffe1ff */
[----:B------:R-:W-:Y:S01]  /*0350*/  IMAD R3, R6, R3, R7 ;  /* 0x0000000306037224 */ /* 0x000fe200078e0207 */
[----:B------:R-:W-:-:S03]  /*0360*/  LOP3.LUT R7, R8, UR6, RZ, 0x3c, !PT ;  /* 0x0000000608077c12 */ /* 0x000fc6000f8e3cff */
[----:B------:R-:W0:Y:S01]  /*0370*/  @!P2 LDC.64 R14, c[0x0][0x3f8] ;  /* 0x0000fe00ff0eab82 */ /* 0x000e220000000a00 */
[----:B------:R-:W-:Y:S02]  /*0380*/  ISETP.GT.U32.AND P4, PT, R6, R3, PT ;  /* 0x000000030600720c */ /* 0x000fe40003f84070 */
[----:B------:R-:W-:-:S05]  /*0390*/  ISETP.GE.AND P0, PT, R7, RZ, PT ;  /* 0x000000ff0700720c */ /* 0x000fca0003f06270 */
[----:B------:R-:W1:Y:S06]  /*03a0*/  @!P2 LDC.64 R28, c[0x0][0x3a0] ;  /* 0x0000e800ff1cab82 */ /* 0x000e6c0000000a00 */
[-C--:B------:R-:W-:Y:S02]  /*03b0*/  @!P4 IADD3 R3, PT, PT, R3, -R6.reuse, RZ ;  /* 0x800000060303c210 */ /* 0x080fe40007ffe0ff */
[----:B------:R-:W-:Y:S01]  /*03c0*/  @!P4 IADD3 R5, PT, PT, R5, 0x1, RZ ;  /* 0x000000010505c810 */ /* 0x000fe20007ffe0ff */
[----:B------:R-:W2:Y:S01]  /*03d0*/  @!P2 LDC.64 R10, c[0x0][0x398] ;  /* 0x0000e600ff0aab82 */ /* 0x000ea20000000a00 */
[----:B------:R-:W-:-:S02]  /*03e0*/  ISETP.GE.U32.AND P1, PT, R3, R6, PT ;  /* 0x000000060300720c */ /* 0x000fc40003f26070 */
[-C--:B------:R-:W-:Y:S02]  /*03f0*/  ISETP.GT.U32.AND P5, PT, R6, R3.reuse, PT ;  /* 0x000000030600720c */ /* 0x080fe40003fa4070 */
[----:B------:R-:W-:Y:S02]  /*0400*/  IADD3 R4, PT, PT, R3, -R6, RZ ;  /* 0x8000000603047210 */ /* 0x000fe40007ffe0ff */
[----:B------:R-:W-:Y:S02]  /*0410*/  ISETP.NE.AND P4, PT, R8, RZ, PT ;  /* 0x000000ff0800720c */ /* 0x000fe40003f85270 */
[----:B------:R-:W-:Y:S02]  /*0420*/  SEL R3, R4, R3, !P5 ;  /* 0x0000000304037207 */ /* 0x000fe40006800000 */
[----:B------:R-:W-:Y:S02]  /*0430*/  LOP3.LUT R4, RZ, R8, RZ, 0x33, !PT ;  /* 0x00000008ff047212 */ /* 0x000fe400078e33ff */
[----:B------:R-:W-:-:S02]  /*0440*/  @!P3 IADD3 R3, PT, PT, -R3, RZ, RZ ;  /* 0x000000ff0303b210 */ /* 0x000fc40007ffe1ff */
[----:B------:R-:W-:Y:S02]  /*0450*/  ISETP.GE.U32.AND P3, PT, R19, UR12, PT ;  /* 0x0000000c13007c0c */ /* 0x000fe4000bf66070 */
[----:B------:R-:W-:Y:S02]  /*0460*/  @P1 IADD3 R5, PT, PT, R5, 0x1, RZ ;  /* 0x0000000105051810 */ /* 0x000fe40007ffe0ff */
[----:B------:R-:W-:Y:S02]  /*0470*/  SEL R61, R4, R3, !P4 ;  /* 0x00000003043d7207 */ /* 0x000fe40006000000 */
[----:B------:R-:W-:Y:S02]  /*0480*/  ISETP.GE.AND.EX P3, PT, R13, UR13, PT, P3 ;  /* 0x0000000d0d007c0c */ /* 0x000fe4000bf66330 */
[----:B------:R-:W-:Y:S01]  /*0490*/  @!P0 IADD3 R5, PT, PT, -R5, RZ, RZ ;  /* 0x000000ff05058210 */ /* 0x000fe20007ffe1ff */
[----:B------:R-:W-:-:S03]  /*04a0*/  IMAD R3, R61, 0x62, RZ ;  /* 0x000000623d037824 */ /* 0x000fc600078e02ff */
[----:B------:R-:W-:Y:S02]  /*04b0*/  SEL R5, R4, R5, !P4 ;  /* 0x0000000504057207 */ /* 0x000fe40006000000 */
[C---:B------:R-:W-:Y:S02]  /*04c0*/  IADD3 R62, P0, PT, R3.reuse, R50, RZ ;  /* 0x00000032033e7210 */ /* 0x040fe40007f1e0ff */
[----:B------:R-:W-:Y:S02]  /*04d0*/  SHF.R.S32.HI R4, RZ, 0x1f, R5 ;  /* 0x0000001fff047819 */ /* 0x000fe40000011405 */
[----:B------:R-:W-:Y:S01]  /*04e0*/  LEA.HI.X.SX32 R63, R3, RZ, 0x1, P0 ;  /* 0x000000ff033f7211 */ /* 0x000fe200000f0eff */
[----:B------:R-:W3:Y:S01]  /*04f0*/  @!P3 LDC.64 R6, c[0x0][0x3f8] ;  /* 0x0000fe00ff06bb82 */ /* 0x000ee20000000a00 */
[----:B------:R-:W-:Y:S01]  /*0500*/  ISETP.GE.U32.AND P4, PT, R21, UR12, PT ;  /* 0x0000000c15007c0c */ /* 0x000fe2000bf86070 */
[----:B------:R-:W-:Y:S01]  /*0510*/  IMAD R4, R4, UR14, RZ ;  /* 0x0000000e04047c24 */ /* 0x000fe2000f8e02ff */
[----:B------:R-:W-:Y:S01]  /*0520*/  SHF.R.S32.HI R3, RZ, 0x1f, R21 ;  /* 0x0000001fff037819 */ /* 0x000fe20000011415 */
[----:B------:R-:W-:-:S03]  /*0530*/  IMAD.WIDE.U32 R62, R5, UR14, R62 ;  /* 0x0000000e053e7c25 */ /* 0x000fc6000f8e003e */
[----:B------:R-:W-:Y:S01]  /*0540*/  ISETP.GE.AND.EX P4, PT, R3, UR13, PT, P4 ;  /* 0x0000000d03007c0c */ /* 0x000fe2000bf86340 */
[----:B------:R-:W-:Y:S01]  /*0550*/  IMAD R65, R5, UR15, R4 ;  /* 0x0000000f05417c24 */ /* 0x000fe2000f8e0204 */
[----:B------:R-:W-:Y:S01]  /*0560*/  @!P2 MOV R64, R62 ;  /* 0x0000003e0040a202 */ /* 0x000fe20000000f00 */
[----:B0-----:R-:W-:-:S03]  /*0570*/  @!P2 IMAD R4, R9, R14, RZ ;  /* 0x0000000e0904a224 */ /* 0x001fc600078e02ff */
[----:B------:R-:W-:Y:S01]  /*0580*/  IADD3 R65, PT, PT, R63, R65, RZ ;  /* 0x000000413f417210 */ /* 0x000fe20007ffe0ff */
[----:B------:R-:W-:-:S03]  /*0590*/  @!P2 IMAD R15, R25, R15, R4 ;  /* 0x0000000f190fa224 */ /* 0x000fc600078e0204 */
[----:B------:R-:W-:Y:S01]  /*05a0*/  @!P3 MOV R17, R65 ;  /* 0x000000410011b202 */ /* 0x000fe20000000f00 */
[----:B------:R-:W-:Y:S02]  /*05b0*/  @!P2 IMAD.WIDE.U32 R8, R25, R14, R64 ;  /* 0x0000000e1908a225 */ /* 0x000fe400078e0040 */
[----:B------:R-:W0:Y:S03]  /*05c0*/  @!P4 LDC.64 R4, c[0x0][0x3f8] ;  /* 0x0000fe00ff04cb82 */ /* 0x000e260000000a00 */
[----:B------:R-:W-:Y:S01]  /*05d0*/  @!P2 IADD3 R9, PT, PT, R9, R15, RZ ;  /* 0x0000000f0909a210 */ /* 0x000fe20007ffe0ff */
[----:B---3--:R-:W-:Y:S01]  /*05e0*/  @!P3 IMAD R16, R13, R6, RZ ;  /* 0x000000060d10b224 */ /* 0x008fe200078e02ff */
[C---:B------:R-:W-:Y:S02]  /*05f0*/  @!P2 SHF.L.U32 R23, R8.reuse, 0x1, RZ ;  /* 0x000000010817a819 */ /* 0x040fe400000006ff */
[----:B------:R-:W-:Y:S01]  /*0600*/  @!P2 SHF.L.U64.HI R12, R8, 0x1, R9 ;  /* 0x00000001080ca819 */ /* 0x000fe20000010209 */
[----:B------:R-:W-:Y:S01]  /*0610*/  @!P3 IMAD R27, R19, R7, R16 ;  /* 0x00000007131bb224 */ /* 0x000fe200078e0210 */
[----:B-1----:R-:W-:Y:S01]  /*0620*/  @!P2 IADD3 R14, P0, PT, R23, R28, RZ ;  /* 0x0000001c170ea210 */ /* 0x002fe20007f1e0ff */
[----:B------:R-:W1:Y:S01]  /*0630*/  @!P3 LDC.64 R8, c[0x0][0x3a0] ;  /* 0x0000e800ff08bb82 */ /* 0x000e620000000a00 */
[----:B------:R-:W-:-:S02]  /*0640*/  IADD3 R13, PT, PT, R25, 0x18, RZ ;  /* 0x00000018190d7810 */ /* 0x000fc40007ffe0ff */
[----:B------:R-:W-:Y:S02]  /*0650*/  @!P2 IADD3.X R15, PT, PT, R12, R29, RZ, P0, !PT ;  /* 0x0000001d0c0fa210 */ /* 0x000fe400007fe4ff */
[----:B------:R-:W-:Y:S02]  /*0660*/  @!P3 MOV R16, R62 ;  /* 0x0000003e0010b202 */ /* 0x000fe40000000f00 */
[----:B------:R-:W-:Y:S01]  /*0670*/  ISETP.GE.U32.AND P0, PT, R13, UR12, PT ;  /* 0x0000000c0d007c0c */ /* 0x000fe2000bf06070 */
[----:B------:R3:W5:Y:S01]  /*0680*/  @!P2 LDG.E R44, desc[UR10][R14.64] ;  /* 0x0000000a0e2ca981 */ /* 0x000762000c1e1900 */
[----:B------:R-:W-:Y:S01]  /*0690*/  SHF.R.S32.HI R29, RZ, 0x1f, R13 ;  /* 0x0000001fff1d7819 */ /* 0x000fe2000001140d */
[----:B------:R-:W-:Y:S02]  /*06a0*/  @!P3 IMAD.WIDE.U32 R16, R19, R6, R16 ;  /* 0x000000061310b225 */ /* 0x000fe400078e0010 */
[----:B------:R-:W4:Y:S01]  /*06b0*/  @!P3 LDC.64 R6, c[0x0][0x398] ;  /* 0x0000e600ff06bb82 */ /* 0x000f220000000a00 */
[----:B------:R-:W-:-:S02]  /*06c0*/  ISETP.GE.AND.EX P0, PT, R29, UR13, PT, P0 ;  /* 0x0000000d1d007c0c */ /* 0x000fc4000bf06300 */
[----:B--2---:R-:W-:Y:S01]  /*06d0*/  @!P2 IADD3 R10, P1, PT, R23, R10, RZ ;  /* 0x0000000a170aa210 */ /* 0x004fe20007f3e0ff */
[----:B0-----:R-:W-:Y:S01]  /*06e0*/  @!P4 IMAD R18, R3, R4, RZ ;  /* 0x000000040312c224 */ /* 0x001fe200078e02ff */
[----:B------:R-:W-:Y:S02]  /*06f0*/  @!P3 IADD3 R17, PT, PT, R17, R27, RZ ;  /* 0x0000001b1111b210 */ /* 0x000fe40007ffe0ff */
[----:B------:R-:W-:Y:S02]  /*0700*/  @!P4 MOV R22, R62 ;  /* 0x0000003e0016c202 */ /* 0x000fe40000000f00 */
[----:B------:R-:W-:Y:S02]  /*0710*/  @!P4 MOV R23, R65 ;  /* 0x000000410017c202 */ /* 0x000fe40000000f00 */
[----:B------:R-:W-:-:S03]  /*0720*/  @!P3 SHF.L.U32 R3, R16, 0x1, RZ ;  /* 0x000000011003b819 */ /* 0x000fc600000006ff */
[----:B---3--:R-:W0:Y:S01]  /*0730*/  @!P0 LDC.64 R14, c[0x0][0x3f8] ;  /* 0x0000fe00ff0e8b82 */ /* 0x008e220000000a00 */
[----:B------:R-:W-:Y:S01]  /*0740*/  @!P2 IADD3.X R11, PT, PT, R12, R11, RZ, P1, !PT ;  /* 0x0000000b0c0ba210 */ /* 0x000fe20000ffe4ff */
[C---:B------:R-:W-:Y:S01]  /*0750*/  @!P4 IMAD R27, R21.reuse, R5, R18 ;  /* 0x00000005151bc224 */ /* 0x040fe200078e0212 */
[----:B------:R-:W-:Y:S01]  /*0760*/  @!P3 SHF.L.U64.HI R24, R16, 0x1, R17 ;  /* 0x000000011018b819 */ /* 0x000fe20000010211 */
[----:B------:R-:W-:Y:S01]  /*0770*/  @!P4 IMAD.WIDE.U32 R22, R21, R4, R22 ;  /* 0x000000041516c225 */ /* 0x000fe200078e0016 */
[----:B-1----:R-:W-:Y:S01]  /*0780*/  @!P3 IADD3 R18, P1, PT, R3, R8, RZ ;  /* 0x000000080312b210 */ /* 0x002fe20007f3e0ff */
[----:B------:R1:W5:Y:S01]  /*0790*/  @!P2 LDG.E R43, desc[UR10][R10.64] ;  /* 0x0000000a0a2ba981 */ /* 0x000362000c1e1900 */
[----:B------:R-:W-:Y:S01]  /*07a0*/  IADD3 R12, PT, PT, R25, 0x20, RZ ;  /* 0x00000020190c7810 */ /* 0x000fe20007ffe0ff */
[----:B------:R-:W2:Y:S01]  /*07b0*/  @!P4 LDC.64 R16, c[0x0][0x3a0] ;  /* 0x0000e800ff10cb82 */ /* 0x000ea20000000a00 */
[----:B------:R-:W-:Y:S02]  /*07c0*/  @!P3 IADD3.X R19, PT, PT, R24, R9, RZ, P1, !PT ;  /* 0x000000091813b210 */ /* 0x000fe40000ffe4ff */
[----:B------:R-:W-:-:S05]  /*07d0*/  ISETP.GE.U32.AND P1, PT, R12, UR12, PT ;  /* 0x0000000c0c007c0c */ /* 0x000fca000bf26070 */
[----:B------:R-:W3:Y:S01]  /*07e0*/  @!P4 LDC.64 R4, c[0x0][0x398] ;  /* 0x0000e600ff04cb82 */ /* 0x000ee20000000a00 */
[----:B------:R-:W-:Y:S01]  /*07f0*/  SHF.R.S32.HI R31, RZ, 0x1f, R12 ;  /* 0x0000001fff1f7819 */ /* 0x000fe2000001140c */
[----:B------:R3:W5:Y:S01]  /*0800*/  @!P3 LDG.E R42, desc[UR10][R18.64] ;  /* 0x0000000a122ab981 */ /* 0x000762000c1e1900 */
[----:B----4-:R-:W-:Y:S02]  /*0810*/  @!P3 IADD3 R20, P2, PT, R3, R6, RZ ;  /* 0x000000060314b210 */ /* 0x010fe40007f5e0ff */
[----:B------:R-:W-:Y:S02]  /*0820*/  ISETP.GE.AND.EX P1, PT, R31, UR13, PT, P1 ;  /* 0x0000000d1f007c0c */ /* 0x000fe4000bf26310 */
[----:B------:R-:W-:Y:S01]  /*0830*/  @!P4 IADD3 R9, PT, PT, R23, R27, RZ ;  /* 0x0000001b1709c210 */ /* 0x000fe20007ffe0ff */
[----:B-1----:R-:W1:Y:S01]  /*0840*/  @!P0 LDC.64 R10, c[0x0][0x398] ;  /* 0x0000e600ff0a8b82 */ /* 0x002e620000000a00 */
[----:B------:R-:W-:Y:S02]  /*0850*/  IADD3 R3, PT, PT, R25, 0x28, RZ ;  /* 0x0000002819037810 */ /* 0x000fe40007ffe0ff */
[----:B------:R-:W-:-:S02]  /*0860*/  @!P3 IADD3.X R21, PT, PT, R24, R7, RZ, P2, !PT ;  /* 0x000000071815b210 */ /* 0x000fc400017fe4ff */
[----:B------:R-:W-:Y:S02]  /*0870*/  ISETP.GE.U32.AND P2, PT, R3, UR12, PT ;  /* 0x0000000c03007c0c */ /* 0x000fe4000bf46070 */
[----:B------:R-:W-:Y:S01]  /*0880*/  SHF.R.S32.HI R27, RZ, 0x1f, R3 ;  /* 0x0000001fff1b7819 */ /* 0x000fe20000011403 */
[----:B------:R4:W5:Y:S01]  /*0890*/  @!P3 LDG.E R41, desc[UR10][R20.64] ;  /* 0x0000000a1429b981 */ /* 0x000962000c1e1900 */
[C---:B------:R-:W-:Y:S01]  /*08a0*/  @!P4 SHF.L.U64.HI R24, R22.reuse, 0x1, R9 ;  /* 0x000000011618c819 */ /* 0x040fe20000010209 */
[----:B------:R-:W1:Y:S01]  /*08b0*/  @!P1 LDC.64 R6, c[0x0][0x3f8] ;  /* 0x0000fe00ff069b82 */ /* 0x000e620000000a00 */
[----:B------:R-:W-:Y:S02]  /*08c0*/  ISETP.GE.AND.EX P2, PT, R27, UR13, PT, P2 ;  /* 0x0000000d1b007c0c */ /* 0x000fe4000bf46320 */
[----:B------:R-:W-:Y:S01]  /*08d0*/  @!P4 SHF.L.U32 R23, R22, 0x1, RZ ;  /* 0x000000011617c819 */ /* 0x000fe200000006ff */
[----:B0-----:R-:W-:-:S04]  /*08e0*/  @!P0 IMAD R22, R29, R14, RZ ;  /* 0x0000000e1d168224 */ /* 0x001fc800078e02ff */
[----:B------:R-:W0:Y:S01]  /*08f0*/  @!P0 LDC.64 R8, c[0x0][0x3a0] ;  /* 0x0000e800ff088b82 */ /* 0x000e220000000a00 */
[----:B--2---:R-:W-:Y:S01]  /*0900*/  @!P4 IADD3 R16, P5, PT, R23, R16, RZ ;  /* 0x000000101710c210 */ /* 0x004fe20007fbe0ff */
[----:B------:R-:W-:Y:S01]  /*0910*/  @!P0 IMAD R29, R13, R15, R22 ;  /* 0x0000000f0d1d8224 */ /* 0x000fe200078e0216 */
[----:B---3--:R-:W-:Y:S02]  /*0920*/  @!P4 IADD3 R18, P3, PT, R23, R4, RZ ;  /* 0x000000041712c210 */ /* 0x008fe40007f7e0ff */
[----:B------:R-:W-:Y:S02]  /*0930*/  @!P0 MOV R22, R62 ;  /* 0x0000003e00168202 */ /* 0x000fe40000000f00 */
[----:B------:R-:W-:Y:S01]  /*0940*/  @!P0 MOV R23, R65 ;  /* 0x0000004100178202 */ /* 0x000fe20000000f00 */
[----:B----4-:R-:W2:Y:S02]  /*0950*/  @!P1 LDC.64 R20, c[0x0][0x398] ;  /* 0x0000e600ff149b82 */ /* 0x010ea40000000a00 */
[----:B------:R-:W-:-:S06]  /*0960*/  @!P0 IMAD.WIDE.U32 R22, R13, R14, R22 ;  /* 0x0000000e0d168225 */ /* 0x000fcc00078e0016 */
[----:B------:R-:W3:Y:S01]  /*0970*/  @!P2 LDC.64 R14, c[0x0][0x3f8] ;  /* 0x0000fe00ff0eab82 */ /* 0x000ee20000000a00 */
[----:B------:R-:W-:Y:S02]  /*0980*/  @!P4 IADD3.X R19, PT, PT, R24, R5, RZ, P3, !PT ;  /* 0x000000051813c210 */ /* 0x000fe40001ffe4ff */
[----:B------:R-:W-:Y:S02]  /*0990*/  @!P0 IADD3 R13, PT, PT, R23, R29, RZ ;  /* 0x0000001d170d8210 */ /* 0x000fe40007ffe0ff */
[----:B------:R-:W-:Y:S01]  /*09a0*/  @!P0 SHF.L.U32 R5, R22, 0x1, RZ ;  /* 0x0000000116058819 */ /* 0x000fe200000006ff */
[----:B-1----:R-:W-:Y:S01]  /*09b0*/  @!P1 IMAD R31, R31, R6, RZ ;  /* 0x000000061f1f9224 */ /* 0x002fe200078e02ff */
[----:B------:R-:W-:Y:S01]  /*09c0*/  @!P4 IADD3.X R17, PT, PT, R24, R17, RZ, P5, !PT ;  /* 0x000000111811c210 */ /* 0x000fe20002ffe4ff */
[----:B------:R-:W5:Y:S01]  /*09d0*/  @!P4 LDG.E R39, desc[UR10][R18.64] ;  /* 0x0000000a1227c981 */ /* 0x000f62000c1e1900 */
[----:B------:R-:W-:Y:S02]  /*09e0*/  @!P0 SHF.L.U64.HI R22, R22, 0x1, R13 ;  /* 0x0000000116168819 */ /* 0x000fe4000001020d */
[----:B0-----:R-:W-:Y:S01]  /*09f0*/  @!P0 IADD3 R28, P3, PT, R5, R8, RZ ;  /* 0x00000008051c8210 */ /* 0x001fe20007f7e0ff */
[----:B------:R0:W5:Y:S01]  /*0a00*/  @!P4 LDG.E R40, desc[UR10][R16.64] ;  /* 0x0000000a1028c981 */ /* 0x000162000c1e1900 */
[----:B------:R-:W-:-:S02]  /*0a10*/  IADD3 R23, PT, PT, R25, 0x30, RZ ;  /* 0x0000003019177810 */ /* 0x000fc40007ffe0ff */
[----:B------:R-:W-:Y:S02]  /*0a20*/  @!P0 IADD3.X R29, PT, PT, R22, R9, RZ, P3, !PT ;  /* 0x00000009161d8210 */ /* 0x000fe40001ffe4ff */
[----:B------:R-:W-:Y:S02]  /*0a30*/  ISETP.GE.U32.AND P3, PT, R23, UR12, PT ;  /* 0x0000000c17007c0c */ /* 0x000fe4000bf66070 */
[----:B------:R-:W-:Y:S01]  /*0a40*/  @!P1 MOV R8, R62 ;  /* 0x0000003e00089202 */ /* 0x000fe20000000f00 */
[----:B------:R-:W-:Y:S01]  /*0a50*/  @!P1 IMAD R31, R12, R7, R31 ;  /* 0x000000070c1f9224 */ /* 0x000fe200078e021f */
[----:B------:R-:W-:Y:S01]  /*0a60*/  @!P1 MOV R9, R65 ;  /* 0x0000004100099202 */ /* 0x000fe20000000f00 */
[----:B------:R-:W5:Y:S01]  /*0a70*/  @!P0 LDG.E R38, desc[UR10][R28.64] ;  /* 0x0000000a1c268981 */ /* 0x000f62000c1e1900 */
[----:B0-----:R-:W-:Y:S02]  /*0a80*/  SHF.R.S32.HI R17, RZ, 0x1f, R23 ;  /* 0x0000001fff117819 */ /* 0x001fe40000011417 */
[----:B------:R-:W-:-:S02]  /*0a90*/  @!P0 IADD3 R10, P4, PT, R5, R10, RZ ;  /* 0x0000000a050a8210 */ /* 0x000fc40007f9e0ff */
[----:B------:R-:W0:Y:S01]  /*0aa0*/  @!P1 LDC.64 R4, c[0x0][0x3a0] ;  /* 0x0000e800ff049b82 */ /* 0x000e220000000a00 */
[----:B------:R-:W-:Y:S01]  /*0ab0*/  ISETP.GE.AND.EX P3, PT, R17, UR13, PT, P3 ;  /* 0x0000000d11007c0c */ /* 0x000fe2000bf66330 */
[----:B------:R-:W-:Y:S01]  /*0ac0*/  @!P1 IMAD.WIDE.U32 R6, R12, R6, R8 ;  /* 0x000000060c069225 */ /* 0x000fe200078e0008 */
[----:B------:R-:W-:-:S03]  /*0ad0*/  @!P0 IADD3.X R11, PT, PT, R22, R11, RZ, P4, !PT ;  /* 0x0000000b160b8210 */ /* 0x000fc600027fe4ff */
[----:B---3--:R-:W-:Y:S01]  /*0ae0*/  @!P2 IMAD R8, R27, R14, RZ ;  /* 0x0000000e1b08a224 */ /* 0x008fe200078e02ff */
[----:B------:R-:W-:Y:S01]  /*0af0*/  @!P1 IADD3 R7, PT, PT, R7, R31, RZ ;  /* 0x0000001f07079210 */ /* 0x000fe20007ffe0ff */
[----:B------:R-:W1:Y:S01]  /*0b00*/  @!P2 LDC.64 R12, c[0x0][0x3a0] ;  /* 0x0000e800ff0cab82 */ /* 0x000e620000000a00 */
[----:B------:R-:W-:Y:S01]  /*0b10*/  IADD3 R22, PT, PT, R25, 0x38, RZ ;  /* 0x0000003819167810 */ /* 0x000fe20007ffe0ff */
[----:B------:R-:W-:Y:S01]  /*0b20*/  @!P2 IMAD R35, R3, R15, R8 ;  /* 0x0000000f0323a224 */ /* 0x000fe200078e0208 */
[C---:B------:R-:W-:Y:S01]  /*0b30*/  @!P1 SHF.L.U32 R33, R6.reuse, 0x1, RZ ;  /* 0x0000000106219819 */ /* 0x040fe200000006ff */
[----:B------:R3:W5:Y:S01]  /*0b40*/  @!P0 LDG.E R37, desc[UR10][R10.64] ;  /* 0x0000000a0a258981 */ /* 0x000762000c1e1900 */
[----:B------:R-:W-:Y:S02]  /*0b50*/  @!P1 SHF.L.U64.HI R16, R6, 0x1, R7 ;  /* 0x0000000106109819 */ /* 0x000fe40000010207 */
[----:B------:R-:W-:Y:S01]  /*0b60*/  ISETP.GE.U32.AND P4, PT, R22, UR12, PT ;  /* 0x0000000c16007c0c */ /* 0x000fe2000bf86070 */
[----:B------:R-:W4:Y:S01]  /*0b70*/  @!P2 LDC.64 R8, c[0x0][0x398] ;  /* 0x0000e600ff08ab82 */ /* 0x000f220000000a00 */
[----:B------:R-:W-:-:S04]  /*0b80*/  SHF.R.S32.HI R27, RZ, 0x1f, R22 ;  /* 0x0000001fff1b7819 */ /* 0x000fc80000011416 */
[----:B------:R-:W-:-:S03]  /*0b90*/  ISETP.GE.AND.EX P4, PT, R27, UR13, PT, P4 ;  /* 0x0000000d1b007c0c */ /* 0x000fc6000bf86340 */
[----:B------:R-:W4:Y:S01]  /*0ba0*/  @!P3 LDC.64 R6, c[0x0][0x3f8] ;  /* 0x0000fe00ff06bb82 */ /* 0x000f220000000a00 */
[----:B------:R-:W-:Y:S02]  /*0bb0*/  @!P2 MOV R18, R62 ;  /* 0x0000003e0012a202 */ /* 0x000fe40000000f00 */
[----:B------:R-:W-:Y:S02]  /*0bc0*/  @!P2 MOV R19, R65 ;  /* 0x000000410013a202 */ /* 0x000fe40000000f00 */
[----:B0-----:R-:W-:Y:S01]  /*0bd0*/  @!P1 IADD3 R30, P5, PT, R33, R4, RZ ;  /* 0x00000004211e9210 */ /* 0x001fe20007fbe0ff */
[----:B------:R-:W-:-:S03]  /*0be0*/  @!P2 IMAD.WIDE.U32 R14, R3, R14, R18 ;  /* 0x0000000e030ea225 */ /* 0x000fc600078e0012 */
[----:B------:R-:W-:Y:S01]  /*0bf0*/  @!P1 IADD3.X R31, PT, PT, R16, R5, RZ, P5, !PT ;  /* 0x00000005101f9210 */ /* 0x000fe20002ffe4ff */
[----:B---3--:R-:W0:Y:S01]  /*0c00*/  @!P3 LDC.64 R10, c[0x0][0x3a0] ;  /* 0x0000e800ff0abb82 */ /* 0x008e220000000a00 */
[----:B------:R-:W-:Y:S02]  /*0c10*/  IADD3 R26, PT, PT, R25, 0x40, RZ ;  /* 0x00000040191a7810 */ /* 0x000fe40007ffe0ff */
[----:B--2---:R-:W-:Y:S01]  /*0c20*/  @!P1 IADD3 R20, P0, PT, R33, R20, RZ ;  /* 0x0000001421149210 */ /* 0x004fe20007f1e0ff */
[----:B------:R2:W5:Y:S01]  /*0c30*/  @!P1 LDG.E R36, desc[UR10][R30.64] ;  /* 0x0000000a1e249981 */ /* 0x000562000c1e1900 */
[----:B------:R-:W-:-:S03]  /*0c40*/  @!P2 IADD3 R3, PT, PT, R15, R35, RZ ;  /* 0x000000230f03a210 */ /* 0x000fc60007ffe0ff */
[----:B------:R-:W3:Y:S01]  /*0c50*/  @!P4 LDC.64 R4, c[0x0][0x3f8] ;  /* 0x0000fe00ff04cb82 */ /* 0x000ee20000000a00 */
[----:B------:R-:W-:Y:S02]  /*0c60*/  @!P2 SHF.L.U32 R19, R14, 0x1, RZ ;  /* 0x000000010e13a819 */ /* 0x000fe400000006ff */
[----:B------:R-:W-:Y:S02]  /*0c70*/  ISETP.GE.U32.AND P5, PT, R26, UR12, PT ;  /* 0x0000000c1a007c0c */ /* 0x000fe4000bfa6070 */
[----:B------:R-:W-:Y:S02]  /*0c80*/  SHF.R.S32.HI R29, RZ, 0x1f, R26 ;  /* 0x0000001fff1d7819 */ /* 0x000fe4000001141a */
[----:B------:R-:W-:Y:S02]  /*0c90*/  @!P1 IADD3.X R21, PT, PT, R16, R21, RZ, P0, !PT ;  /* 0x0000001510159210 */ /* 0x000fe400007fe4ff */
[----:B------:R-:W-:Y:S02]  /*0ca0*/  @!P2 SHF.L.U64.HI R14, R14, 0x1, R3 ;  /* 0x000000010e0ea819 */ /* 0x000fe40000010203 */
[----:B-1----:R-:W-:-:S02]  /*0cb0*/  @!P2 IADD3 R16, P0, PT, R19, R12, RZ ;  /* 0x0000000c1310a210 */ /* 0x002fc40007f1e0ff */
[----:B----4-:R-:W-:Y:S01]  /*0cc0*/  @!P2 IADD3 R18, P6, PT, R19, R8, RZ ;  /* 0x000000081312a210 */ /* 0x010fe20007fde0ff */
[----:B------:R-:W-:Y:S01]  /*0cd0*/  @!P3 IMAD R8, R17, R6, RZ ;  /* 0x000000061108b224 */ /* 0x000fe200078e02ff */
[----:B------:R-:W-:Y:S02]  /*0ce0*/  ISETP.GE.AND.EX P5, PT, R29, UR13, PT, P5 ;  /* 0x0000000d1d007c0c */ /* 0x000fe4000bfa6350 */
[C---:B------:R-:W-:Y:S01]  /*0cf0*/  @!P2 IADD3.X R17, PT, PT, R14.reuse, R13, RZ, P0, !PT ;  /* 0x0000000d0e11a210 */ /* 0x040fe200007fe4ff */
[----:B------:R-:W-:Y:S01]  /*0d00*/  @!P3 IMAD R13, R23, R7, R8 ;  /* 0x00000007170db224 */ /* 0x000fe200078e0208 */
[----:B------:R-:W-:Y:S02]  /*0d10*/  @!P2 IADD3.X R19, PT, PT, R14, R9, RZ, P6, !PT ;  /* 0x000000090e13a210 */ /* 0x000fe400037fe4ff */
[----:B------:R-:W-:Y:S02]  /*0d20*/  @!P3 MOV R8, R62 ;  /* 0x0000003e0008b202 */ /* 0x000fe40000000f00 */
[----:B------:R-:W-:-:S02]  /*0d30*/  CS2R R34, SRZ ;  /* 0x0000000000227805 */ /* 0x000fc4000001ff00 */
[----:B------:R-:W-:Y:S01]  /*0d40*/  @!P3 MOV R9, R65 ;  /* 0x000000410009b202 */ /* 0x000fe20000000f00 */
[----:B---3--:R-:W-:Y:S01]  /*0d50*/  @!P4 IMAD R12, R27, R4, RZ ;  /* 0x000000041b0cc224 */ /* 0x008fe200078e02ff */
[----:B------:R-:W1:Y:S01]  /*0d60*/  @!P3 LDC.64 R14, c[0x0][0x398] ;  /* 0x0000e600ff0ebb82 */ /* 0x000e620000000a00 */
[----:B------:R-:W-:Y:S01]  /*0d70*/  @!P3 IMAD.WIDE.U32 R6, R23, R6, R8 ;  /* 0x000000061706b225 */ /* 0x000fe200078e0008 */
[----:B------:R-:W-:Y:S01]  /*0d80*/  IADD3 R27, PT, PT, R25, 0x48, RZ ;  /* 0x00000048191b7810 */ /* 0x000fe20007ffe0ff */
[----:B------:R3:W5:Y:S05]  /*0d90*/  @!P1 LDG.E R35, desc[UR10][R20.64] ;  /* 0x0000000a14239981 */ /* 0x00076a000c1e1900 */
[----:B------:R-:W4:Y:S01]  /*0da0*/  @!P5 LDC.64 R8, c[0x0][0x3f8] ;  /* 0x0000fe00ff08db82 */ /* 0x000f220000000a00 */
[----:B------:R-:W-:Y:S01]  /*0db0*/  @!P3 IADD3 R7, PT, PT, R7, R13, RZ ;  /* 0x0000000d0707b210 */ /* 0x000fe20007ffe0ff */
[----:B------:R0:W5:Y:S01]  /*0dc0*/  @!P2 LDG.E R34, desc[UR10][R16.64] ;  /* 0x0000000a1022a981 */ /* 0x000162000c1e1900 */
[----:B------:R-:W-:-:S02]  /*0dd0*/  ISETP.GE.U32.AND P1, PT, R27, UR12, PT ;  /* 0x0000000c1b007c0c */ /* 0x000fc4000bf26070 */
[----:B--2---:R-:W-:Y:S02]  /*0de0*/  SHF.R.S32.HI R31, RZ, 0x1f, R27 ;  /* 0x0000001fff1f7819 */ /* 0x004fe4000001141b */
[C---:B---3--:R-:W-:Y:S02]  /*0df0*/  @!P3 SHF.L.U32 R21, R6.reuse, 0x1, RZ ;  /* 0x000000010615b819 */ /* 0x048fe400000006ff */
[----:B------:R-:W-:Y:S02]  /*0e00*/  @!P3 SHF.L.U64.HI R20, R6, 0x1, R7 ;  /* 0x000000010614b819 */ /* 0x000fe40000010207 */
[----:B------:R-:W2:Y:S01]  /*0e10*/  @!P4 LDC.64 R6, c[0x0][0x3a0] ;  /* 0x0000e800ff06cb82 */ /* 0x000ea20000000a00 */
[----:B0-----:R-:W-:Y:S02]  /*0e20*/  @!P4 MOV R16, R62 ;  /* 0x0000003e0010c202 */ /* 0x001fe40000000f00 */
[----:B------:R-:W-:Y:S01]  /*0e30*/  @!P4 MOV R17, R65 ;  /* 0x000000410011c202 */ /* 0x000fe20000000f00 */
[----:B------:R-:W-:Y:S01]  /*0e40*/  @!P4 IMAD R5, R22, R5, R12 ;  /* 0x000000051605c224 */ /* 0x000fe200078e020c */
[----:B------:R-:W-:-:S02]  /*0e50*/  ISETP.GE.AND.EX P1, PT, R31, UR13, PT, P1 ;  /* 0x0000000d1f007c0c */ /* 0x000fc4000bf26310 */
[----:B------:R-:W-:Y:S01]  /*0e60*/  @!P3 IADD3 R12, P0, PT, R21, R10, RZ ;  /* 0x0000000a150cb210 */ /* 0x000fe20007f1e0ff */
[----:B------:R-:W-:Y:S02]  /*0e70*/  @!P4 IMAD.WIDE.U32 R16, R22, R4, R16 ;  /* 0x000000041610c225 */ /* 0x000fe400078e0010 */
[----:B------:R-:W0:Y:S02]  /*0e80*/  @!P4 LDC.64 R22, c[0x0][0x398] ;  /* 0x0000e600ff16cb82 */ /* 0x000e240000000a00 */
[----:B------:R-:W-:Y:S01]  /*0e90*/  HFMA2 R3, -RZ, RZ, 0, 0 ;  /* 0x00000000ff037431 */ /* 0x000fe200000001ff */
[----:B------:R-:W-:Y:S01]  /*0ea0*/  @!P3 IADD3.X R13, PT, PT, R20, R11, RZ, P0, !PT ;  /* 0x0000000b140db210 */ /* 0x000fe200007fe4ff */
[----:B------:R-:W-:Y:S01]  /*0eb0*/  HFMA2 R4, -RZ, RZ, 0, 0 ;  /* 0x00000000ff047431 */ /* 0x000fe200000001ff */
[----:B------:R-:W-:Y:S01]  /*0ec0*/  @!P4 IADD3 R5, PT, PT, R17, R5, RZ ;  /* 0x000000051105c210 */ /* 0x000fe20007ffe0ff */
[----:B----4-:R-:W-:Y:S02]  /*0ed0*/  @!P5 IMAD R29, R29, R8, RZ ;  /* 0x000000081d1dd224 */ /* 0x010fe400078e02ff */
[----:B------:R3:W5:Y:S01]  /*0ee0*/  @!P2 LDG.E R3, desc[UR10][R18.64] ;  /* 0x0000000a1203a981 */ /* 0x000762000c1e1900 */
[----:B------:R-:W-:Y:S01]  /*0ef0*/  IADD3 R24, PT, PT, R25, 0x50, RZ ;  /* 0x0000005019187810 */ /* 0x000fe20007ffe0ff */
[----:B------:R-:W4:Y:S02]  /*0f00*/  @!P5 LDC.64 R10, c[0x0][0x3a0] ;  /* 0x0000e800ff0adb82 */ /* 0x000f240000000a00 */
[----:B------:R2:W5:Y:S01]  /*0f10*/  @!P3 LDG.E R4, desc[UR10][R12.64] ;  /* 0x0000000a0c04b981 */ /* 0x000562000c1e1900 */
[----:B-1----:R-:W-:-:S02]  /*0f20*/  @!P3 IADD3 R14, P0, PT, R21, R14, RZ ;  /* 0x0000000e150eb210 */ /* 0x002fc40007f1e0ff */
[C---:B---3--:R-:W-:Y:S02]  /*0f30*/  @!P4 SHF.L.U32 R19, R16.reuse, 0x1, RZ ;  /* 0x000000011013c819 */ /* 0x048fe400000006ff */
[----:B------:R-:W-:Y:S02]  /*0f40*/  @!P4 SHF.L.U64.HI R18, R16, 0x1, R5 ;  /* 0x000000011012c819 */ /* 0x000fe40000010205 */
[----:B--2---:R-:W-:Y:S01]  /*0f50*/  @!P5 MOV R12, R62 ;  /* 0x0000003e000cd202 */ /* 0x004fe20000000f00 */
[----:B------:R-:W1:Y:S01]  /*0f60*/  @!P1 LDC.64 R16, c[0x0][0x3f8] ;  /* 0x0000fe00ff109b82 */ /* 0x000e620000000a00 */
[----:B------:R-:W-:Y:S01]  /*0f70*/  @!P5 MOV R13, R65 ;  /* 0x00000041000dd202 */ /* 0x000fe20000000f00 */
[C---:B------:R-:W-:Y:S01]  /*0f80*/  @!P5 IMAD R21, R26.reuse, R9, R29 ;  /* 0x000000091a15d224 */ /* 0x040fe200078e021d */
[----:B------:R-:W-:Y:S01]  /*0f90*/  @!P4 IADD3 R28, P2, PT, R19, R6, RZ ;  /* 0x00000006131cc210 */ /* 0x000fe20007f5e0ff */
[----:B------:R-:W-:-:S04]  /*0fa0*/  @!P5 IMAD.WIDE.U32 R12, R26, R8, R12 ;  /* 0x000000081a0cd225 */ /* 0x000fc800078e000c */
[----:B------:R-:W2:Y:S01]  /*0fb0*/  @!P5 LDC.64 R8, c[0x0][0x398] ;  /* 0x0000e600ff08db82 */ /* 0x000ea20000000a00 */
[----:B------:R-:W-:Y:S02]  /*0fc0*/  @!P3 IADD3.X R15, PT, PT, R20, R15, RZ, P0, !PT ;  /* 0x0000000f140fb210 */ /* 0x000fe400007fe4ff */
[----:B------:R-:W-:Y:S02]  /*0fd0*/  @!P4 IADD3.X R29, PT, PT, R18, R7, RZ, P2, !PT ;  /* 0x00000007121dc210 */ /* 0x000fe400017fe4ff */
[----:B------:R-:W-:Y:S02]  /*0fe0*/  ISETP.GE.U32.AND P0, PT, R24, UR12, PT ;  /* 0x0000000c18007c0c */ /* 0x000fe4000bf06070 */
[----:B------:R-:W-:Y:S02]  /*0ff0*/  SHF.R.S32.HI R33, RZ, 0x1f, R24 ;  /* 0x0000001fff217819 */ /* 0x000fe40000011418 */
[----:B------:R-:W-:Y:S02]  /*1000*/  @!P5 IADD3 R7, PT, PT, R13, R21, RZ ;  /* 0x000000150d07d210 */ /* 0x000fe40007ffe0ff */
[----:B0-----:R-:W-:Y:S01]  /*1010*/  @!P4 IADD3 R22, P2, PT, R19, R22, RZ ;  /* 0x000000161316c210 */ /* 0x001fe20007f5e0ff */
[----:B------:R-:W0:Y:S01]  /*1020*/  @!P1 LDC.64 R20, c[0x0][0x3a0] ;  /* 0x0000e800ff149b82 */ /* 0x000e220000000a00 */
[----:B------:R-:W-:-:S02]  /*1030*/  ISETP.GE.AND.EX P0, PT, R33, UR13, PT, P0 ;  /* 0x0000000d21007c0c */ /* 0x000fc4000bf06300 */
[----:B------:R-:W-:Y:S01]  /*1040*/  @!P5 SHF.L.U64.HI R26, R12, 0x1, R7 ;  /* 0x000000010c1ad819 */ /* 0x000fe20000010207 */
[----:B------:R-:W-:Y:S01]  /*1050*/  HFMA2 R7, -RZ, RZ, 0, 0 ;  /* 0x00000000ff077431 */ /* 0x000fe200000001ff */
[----:B------:R-:W-:Y:S01]  /*1060*/  @!P4 IADD3.X R23, PT, PT, R18, R23, RZ, P2, !PT ;  /* 0x000000171217c210 */ /* 0x000fe200017fe4ff */
[----:B------:R-:W-:Y:S01]  /*1070*/  HFMA2 R5, -RZ, RZ, 0, 0 ;  /* 0x00000000ff057431 */ /* 0x000fe200000001ff */
[----:B------:R-:W-:Y:S01]  /*1080*/  MOV R6, RZ ;  /* 0x000000ff00067202 */ /* 0x000fe20000000f00 */
[----:B------:R-:W3:Y:S01]  /*1090*/  @!P1 LDC.64 R18, c[0x0][0x398] ;  /* 0x0000e600ff129b82 */ /* 0x000ee20000000a00 */
[----:B-1----:R-:W-:Y:S01]  /*10a0*/  @!P1 IMAD R30, R31, R16, RZ ;  /* 0x000000101f1e9224 */ /* 0x002fe200078e02ff */
[----:B------:R1:W5:Y:S01]  /*10b0*/  @!P4 LDG.E R7, desc[UR10][R22.64] ;  /* 0x0000000a1607c981 */ /* 0x000362000c1e1900 */
[----:B------:R-:W-:-:S03]  /*10c0*/  @!P5 SHF.L.U32 R49, R12, 0x1, RZ ;  /* 0x000000010c31d819 */ /* 0x000fc600000006ff */
[----:B------:R4:W5:Y:S02]  /*10d0*/  @!P4 LDG.E R6, desc[UR10][R28.64] ;  /* 0x0000000a1c06c981 */ /* 0x000964000c1e1900 */
[----:B------:R-:W3:Y:S02]  /*10e0*/  @!P0 LDC.64 R12, c[0x0][0x3f8] ;  /* 0x0000fe00ff0c8b82 */ /* 0x000ee40000000a00 */
[----:B------:R2:W5:Y:S01]  /*10f0*/  @!P3 LDG.E R5, desc[UR10][R14.64] ;  /* 0x0000000a0e05b981 */ /* 0x000562000c1e1900 */
[----:B-1----:R-:W-:Y:S02]  /*1100*/  @!P1 MOV R22, R62 ;  /* 0x0000003e00169202 */ /* 0x002fe40000000f00 */
[----:B------:R-:W-:Y:S01]  /*1110*/  @!P1 MOV R23, R65 ;  /* 0x0000004100179202 */ /* 0x000fe20000000f00 */
[C---:B----4-:R-:W-:Y:S02]  /*1120*/  @!P1 IMAD R29, R27.reuse, R17, R30 ;  /* 0x000000111b1d9224 */ /* 0x050fe400078e021e */
[----:B------:R-:W-:Y:S01]  /*1130*/  @!P1 IMAD.WIDE.U32 R16, R27, R16, R22 ;  /* 0x000000101b109225 */ /* 0x000fe200078e0016 */
[----:B--2---:R-:W-:-:S02]  /*1140*/  @!P5 IADD3 R14, P3, PT, R49, R8, RZ ;  /* 0x00000008310ed210 */ /* 0x004fc40007f7e0ff */
[----:B------:R-:W-:Y:S02]  /*1150*/  IADD3 R27, PT, PT, R25, 0x58, RZ ;  /* 0x00000058191b7810 */ /* 0x000fe40007ffe0ff */
[----:B------:R-:W-:Y:S02]  /*1160*/  @!P5 IADD3 R10, P2, PT, R49, R10, RZ ;  /* 0x0000000a310ad210 */ /* 0x000fe40007f5e0ff */
[----:B------:R-:W-:Y:S02]  /*1170*/  @!P5 IADD3.X R15, PT, PT, R26, R9, RZ, P3, !PT ;  /* 0x000000091a0fd210 */ /* 0x000fe40001ffe4ff */
[----:B------:R-:W-:Y:S02]  /*1180*/  ISETP.GE.U32.AND P3, PT, R27, UR12, PT ;  /* 0x0000000c1b007c0c */ /* 0x000fe4000bf66070 */
[----:B------:R-:W-:Y:S02]  /*1190*/  SHF.R.S32.HI R49, RZ, 0x1f, R27 ;  /* 0x0000001fff317819 */ /* 0x000fe4000001141b */
[----:B------:R-:W-:-:S02]  /*11a0*/  @!P1 IADD3 R29, PT, PT, R17, R29, RZ ;  /* 0x0000001d111d9210 */ /* 0x000fc40007ffe0ff */
[----:B------:R-:W-:Y:S02]  /*11b0*/  ISETP.GE.AND.EX P3, PT, R49, UR13, PT, P3 ;  /* 0x0000000d31007c0c */ /* 0x000fe4000bf66330 */
[----:B------:R-:W-:Y:S02]  /*11c0*/  @!P1 SHF.L.U32 R17, R16, 0x1, RZ ;  /* 0x0000000110119819 */ /* 0x000fe400000006ff */
[----:B------:R-:W-:Y:S02]  /*11d0*/  CS2R R8, SRZ ;  /* 0x0000000000087805 */ /* 0x000fe4000001ff00 */
[----:B------:R-:W-:Y:S02]  /*11e0*/  @!P5 IADD3.X R11, PT, PT, R26, R11, RZ, P2, !PT ;  /* 0x0000000b1a0bd210 */ /* 0x000fe400017fe4ff */
[----:B------:R-:W-:Y:S02]  /*11f0*/  @!P1 SHF.L.U64.HI R16, R16, 0x1, R29 ;  /* 0x0000000110109819 */ /* 0x000fe4000001021d */
[C---:B0-----:R-:W-:Y:S01]  /*1200*/  @!P1 IADD3 R20, P2, PT, R17.reuse, R20, RZ ;  /* 0x0000001411149210 */ /* 0x041fe20007f5e0ff */
[----:B------:R0:W5:Y:S01]  /*1210*/  @!P5 LDG.E R9, desc[UR10][R14.64] ;  /* 0x0000000a0e09d981 */ /* 0x000162000c1e1900 */
[----:B---3--:R-:W-:-:S02]  /*1220*/  @!P1 IADD3 R18, P4, PT, R17, R18, RZ ;  /* 0x0000001211129210 */ /* 0x008fc40007f9e0ff */
[C---:B------:R-:W-:Y:S01]  /*1230*/  @!P1 IADD3.X R21, PT, PT, R16.reuse, R21, RZ, P2, !PT ;  /* 0x0000001510159210 */ /* 0x040fe200017fe4ff */
[----:B------:R-:W-:Y:S01]  /*1240*/  @!P0 IMAD R33, R33, R12, RZ ;  /* 0x0000000c21218224 */ /* 0x000fe200078e02ff */
[----:B------:R-:W-:Y:S01]  /*1250*/  @!P1 IADD3.X R19, PT, PT, R16, R19, RZ, P4, !PT ;  /* 0x0000001310139210 */ /* 0x000fe200027fe4ff */
[----:B------:R1:W5:Y:S01]  /*1260*/  @!P5 LDG.E R8, desc[UR10][R10.64] ;  /* 0x0000000a0a08d981 */ /* 0x000362000c1e1900 */
[----:B------:R-:W2:Y:S01]  /*1270*/  @!P0 LDC.64 R16, c[0x0][0x3a0] ;  /* 0x0000e800ff108b82 */ /* 0x000ea20000000a00 */
[----:B------:R-:W-:Y:S02]  /*1280*/  @!P0 MOV R22, R62 ;  /* 0x0000003e00168202 */ /* 0x000fe40000000f00 */
[----:B------:R-:W-:-:S05]  /*1290*/  @!P0 MOV R23, R65 ;  /* 0x0000004100178202 */ /* 0x000fca0000000f00 */
[----:B0-----:R-:W0:Y:S01]  /*12a0*/  @!P3 LDC.64 R14, c[0x0][0x3f8] ;  /* 0x0000fe00ff0ebb82 */ /* 0x001e220000000a00 */
[C---:B------:R-:W-:Y:S02]  /*12b0*/  @!P0 IMAD R13, R24.reuse, R13, R33 ;  /* 0x0000000d180d8224 */ /* 0x040fe400078e0221 */
[----:B------:R-:W-:Y:S01]  /*12c0*/  @!P0 IMAD.WIDE.U32 R22, R24, R12, R22 ;  /* 0x0000000c18168225 */ /* 0x000fe200078e0016 */
[----:B-1----:R-:W-:-:S04]  /*12d0*/  CS2R R10, SRZ ;  /* 0x00000000000a7805 */ /* 0x002fc8000001ff00 */
[----:B------:R-:W-:Y:S02]  /*12e0*/  @!P0 IADD3 R29, PT, PT, R23, R13, RZ ;  /* 0x0000000d171d8210 */ /* 0x000fe40007ffe0ff */
[----:B------:R-:W1:Y:S01]  /*12f0*/  @!P0 LDC.64 R12, c[0x0][0x398] ;  /* 0x0000e600ff0c8b82 */ /* 0x000e620000000a00 */
[----:B------:R-:W-:Y:S01]  /*1300*/  IADD3 R51, PT, PT, R25, 0x60, RZ ;  /* 0x0000006019337810 */ /* 0x000fe20007ffe0ff */
[----:B------:R3:W5:Y:S01]  /*1310*/  @!P1 LDG.E R10, desc[UR10][R20.64] ;  /* 0x0000000a140a9981 */ /* 0x000762000c1e1900 */
[----:B------:R-:W-:Y:S02]  /*1320*/  @!P0 SHF.L.U32 R23, R22, 0x1, RZ ;  /* 0x0000000116178819 */ /* 0x000fe400000006ff */
[----:B------:R-:W-:Y:S01]  /*1330*/  SHF.R.S32.HI R33, RZ, 0x1f, R51 ;  /* 0x0000001fff217819 */ /* 0x000fe20000011433 */
[----:B------:R4:W5:Y:S01]  /*1340*/  @!P1 LDG.E R11, desc[UR10][R18.64] ;  /* 0x0000000a120b9981 */ /* 0x000962000c1e1900 */
[----:B------:R-:W-:Y:S02]  /*1350*/  ISETP.GE.U32.AND P1, PT, R51, UR12, PT ;  /* 0x0000000c33007c0c */ /* 0x000fe4000bf26070 */
[----:B------:R-:W-:-:S02]  /*1360*/  IADD3 R53, PT, PT, R25, 0x68, RZ ;  /* 0x0000006819357810 */ /* 0x000fc40007ffe0ff */
[----:B------:R-:W-:Y:S02]  /*1370*/  @!P0 SHF.L.U64.HI R26, R22, 0x1, R29 ;  /* 0x00000001161a8819 */ /* 0x000fe4000001021d */
[----:B--2---:R-:W-:Y:S01]  /*1380*/  @!P0 IADD3 R54, P6, PT, R23, R16, RZ ;  /* 0x0000001017368210 */ /* 0x004fe20007fde0ff */
[----:B0-----:R-:W-:Y:S01]  /*1390*/  @!P3 IMAD R16, R49, R14, RZ ;  /* 0x0000000e3110b224 */ /* 0x001fe200078e02ff */
[----:B---3--:R-:W-:Y:S01]  /*13a0*/  @!P3 MOV R20, R62 ;  /* 0x0000003e0014b202 */ /* 0x008fe20000000f00 */
[----:B------:R-:W-:Y:S01]  /*13b0*/  UIMAD.WIDE UR8, UR6, 0x8, UR8 ;  /* 0x00000008060878a5 */ /* 0x000fe2000f8e0208 */
[----:B------:R-:W-:Y:S01]  /*13c0*/  @!P3 MOV R21, R65 ;  /* 0x000000410015b202 */ /* 0x000fe20000000f00 */
[----:B----4-:R-:W0:Y:S01]  /*13d0*/  @!P3 LDC.64 R18, c[0x0][0x3a0] ;  /* 0x0000e800ff12bb82 */ /* 0x010e220000000a00 */
[----:B------:R-:W-:Y:S02]  /*13e0*/  ISETP.GE.AND.EX P1, PT, R33, UR13, PT, P1 ;  /* 0x0000000d21007c0c */ /* 0x000fe4000bf26310 */
[----:B------:R-:W-:-:S02]  /*13f0*/  ISETP.GE.U32.AND P2, PT, R53, UR12, PT ;  /* 0x0000000c35007c0c */ /* 0x000fc4000bf46070 */
[----:B------:R-:W-:Y:S01]  /*1400*/  SHF.R.S32.HI R57, RZ, 0x1f, R53 ;  /* 0x0000001fff397819 */ /* 0x000fe20000011435 */
[----:B------:R-:W-:Y:S01]  /*1410*/  @!P3 IMAD.WIDE.U32 R20, R27, R14, R20 ;  /* 0x0000000e1b14b225 */ /* 0x000fe200078e0014 */
[----:B------:R-:W-:-:S03]  /*1420*/  @!P0 IADD3.X R55, PT, PT, R26, R17, RZ, P6, !PT ;  /* 0x000000111a378210 */ /* 0x000fc600037fe4ff */
[----:B------:R-:W-:Y:S01]  /*1430*/  @!P3 IMAD R17, R27, R15, R16 ;  /* 0x0000000f1b11b224 */ /* 0x000fe200078e0210 */
[----:B------:R-:W-:Y:S02]  /*1440*/  ISETP.GE.AND.EX P2, PT, R57, UR13, PT, P2 ;  /* 0x0000000d39007c0c */ /* 0x000fe4000bf46320 */
[----:B------:R-:W-:Y:S02]  /*1450*/  MOV R16, UR8 ;  /* 0x0000000800107c02 */ /* 0x000fe40008000f00 */
[----:B------:R-:W-:Y:S02]  /*1460*/  @!P3 IADD3 R21, PT, PT, R21, R17, RZ ;  /* 0x000000111515b210 */ /* 0x000fe40007ffe0ff */
[----:B------:R-:W-:Y:S02]  /*1470*/  MOV R17, UR9 ;  /* 0x0000000900117c02 */ /* 0x000fe40008000f00 */
[----:B-1----:R-:W-:Y:S02]  /*1480*/  @!P0 IADD3 R48, P6, PT, R23, R12, RZ ;  /* 0x0000000c17308210 */ /* 0x002fe40007fde0ff */
[C---:B------:R-:W-:Y:S01]  /*1490*/  IADD3 R30, PT, PT, R25.reuse, 0x70, RZ ;  /* 0x00000070191e7810 */ /* 0x040fe20007ffe0ff */
[----:B------:R-:W1:Y:S01]  /*14a0*/  @!P3 LDC.64 R22, c[0x0][0x398] ;  /* 0x0000e600ff16bb82 */ /* 0x000e620000000a00 */
[----:B------:R-:W-:Y:S01]  /*14b0*/  IADD3 R28, PT, PT, R25, 0x78, RZ ;  /* 0x00000078191c7810 */ /* 0x000fe20007ffe0ff */
[----:B------:R-:W2:Y:S06]  /*14c0*/  LDG.E.64 R16, desc[UR10][R16.64] ;  /* 0x0000000a10107981 */ /* 0x000eac000c1e1b00 */
[----:B------:R-:W3:Y:S08]  /*14d0*/  @!P1 LDC.64 R24, c[0x0][0x3f8] ;  /* 0x0000fe00ff189b82 */ /* 0x000ef00000000a00 */
[----:B------:R-:W4:Y:S01]  /*14e0*/  @!P2 LDC.64 R14, c[0x0][0x3f8] ;  /* 0x0000fe00ff0eab82 */ /* 0x000f220000000a00 */
[----:B------:R-:W-:Y:S01]  /*14f0*/  @!P0 IADD3.X R49, PT, PT, R26, R13, RZ, P6, !PT ;  /* 0x0000000d1a318210 */ /* 0x000fe200037fe4ff */
[----:B------:R-:W-:Y:S01]  /*1500*/  HFMA2 R12, -RZ, RZ, 0, 0 ;  /* 0x00000000ff0c7431 */ /* 0x000fe200000001ff */
[C---:B------:R-:W-:Y:S01]  /*1510*/  @!P3 SHF.L.U32 R59, R20.reuse, 0x1, RZ ;  /* 0x00000001143bb819 */ /* 0x040fe200000006ff */
[----:B------:R-:W-:Y:S01]  /*1520*/  HFMA2 R13, -RZ, RZ, 0, 0 ;  /* 0x00000000ff0d7431 */ /* 0x000fe200000001ff */
[----:B------:R-:W-:-:S02]  /*1530*/  @!P3 SHF.L.U64.HI R46, R20, 0x1, R21 ;  /* 0x00000001142eb819 */ /* 0x000fc40000010215 */
[----:B------:R-:W-:Y:S01]  /*1540*/  ISETP.GE.U32.AND P5, PT, R30, UR12, PT ;  /* 0x0000000c1e007c0c */ /* 0x000fe2000bfa6070 */
[----:B------:R-:W4:Y:S01]  /*1550*/  @!P1 LDC.64 R20, c[0x0][0x398] ;  /* 0x0000e600ff149b82 */ /* 0x000f220000000a00 */
[----:B------:R-:W-:Y:S01]  /*1560*/  SHF.R.S32.HI R31, RZ, 0x1f, R30 ;  /* 0x0000001fff1f7819 */ /* 0x000fe2000001141e */
[----:B------:R1:W5:Y:S01]  /*1570*/  @!P0 LDG.E R12, desc[UR10][R54.64] ;  /* 0x0000000a360c8981 */ /* 0x000362000c1e1900 */
[----:B0-----:R-:W-:-:S03]  /*1580*/  @!P3 IADD3 R26, P6, PT, R59, R18, RZ ;  /* 0x000000123b1ab210 */ /* 0x001fc60007fde0ff */
[----:B------:R0:W5:Y:S01]  /*1590*/  @!P0 LDG.E R13, desc[UR10][R48.64] ;  /* 0x0000000a300d8981 */ /* 0x000162000c1e1900 */
[----:B------:R-:W-:Y:S02]  /*15a0*/  ISETP.GE.AND.EX P5, PT, R31, UR13, PT, P5 ;  /* 0x0000000d1f007c0c */ /* 0x000fe4000bfa6350 */
[----:B------:R-:W-:Y:S02]  /*15b0*/  @!P3 IADD3.X R27, PT, PT, R46, R19, RZ, P6, !PT ;  /* 0x000000132e1bb210 */ /* 0x000fe400037fe4ff */
[----:B------:R-:W4:Y:S01]  /*15c0*/  @!P1 LDC.64 R18, c[0x0][0x3a0] ;  /* 0x0000e800ff129b82 */ /* 0x000f220000000a00 */
[----:B-1----:R-:W-:Y:S01]  /*15d0*/  @!P3 IADD3 R54, P0, PT, R59, R22, RZ ;  /* 0x000000163b36b210 */ /* 0x002fe20007f1e0ff */
[----:B---3--:R-:W-:Y:S01]  /*15e0*/  @!P1 IMAD R22, R33, R24, RZ ;  /* 0x0000001821169224 */ /* 0x008fe200078e02ff */
[----:B0-----:R-:W-:Y:S02]  /*15f0*/  @!P1 MOV R48, R62 ;  /* 0x0000003e00309202 */ /* 0x001fe40000000f00 */
[----:B------:R-:W-:Y:S01]  /*1600*/  @!P1 MOV R49, R65 ;  /* 0x0000004100319202 */ /* 0x000fe20000000f00 */
[----:B------:R-:W-:Y:S01]  /*1610*/  @!P1 IMAD R59, R51, R25, R22 ;  /* 0x00000019333b9224 */ /* 0x000fe200078e0216 */
[----:B------:R-:W-:-:S02]  /*1620*/  ISETP.GE.U32.AND P4, PT, R28, UR12, PT ;  /* 0x0000000c1c007c0c */ /* 0x000fc4000bf86070 */
[----:B------:R-:W-:Y:S01]  /*1630*/  SHF.R.S32.HI R29, RZ, 0x1f, R28 ;  /* 0x0000001fff1d7819 */ /* 0x000fe2000001141c */
[----:B------:R-:W-:Y:S01]  /*1640*/  @!P1 IMAD.WIDE.U32 R48, R51, R24, R48 ;  /* 0x0000001833309225 */ /* 0x000fe200078e0030 */
[----:B------:R-:W-:Y:S02]  /*1650*/  @!P3 IADD3.X R55, PT, PT, R46, R23, RZ, P0, !PT ;  /* 0x000000172e37b210 */ /* 0x000fe400007fe4ff */
[----:B------:R-:W-:Y:S01]  /*1660*/  @!P2 MOV R50, R62 ;  /* 0x0000003e0032a202 */ /* 0x000fe20000000f00 */
[-C--:B----4-:R-:W-:Y:S01]  /*1670*/  @!P2 IMAD R46, R57, R14.reuse, RZ ;  /* 0x0000000e392ea224 */ /* 0x090fe200078e02ff */
[----:B------:R-:W-:Y:S02]  /*1680*/  @!P2 MOV R51, R65 ;  /* 0x000000410033a202 */ /* 0x000fe40000000f00 */
[----:B------:R-:W-:Y:S01]  /*1690*/  MOV R32, RZ ;  /* 0x000000ff00207202 */ /* 0x000fe20000000f00 */
[----:B------:R-:W-:Y:S01]  /*16a0*/  @!P2 IMAD R57, R53, R15, R46 ;  /* 0x0000000f3539a224 */ /* 0x000fe200078e022e */
[----:B------:R-:W-:Y:S01]  /*16b0*/  ISETP.GE.AND.EX P4, PT, R29, UR13, PT, P4 ;  /* 0x0000000d1d007c0c */ /* 0x000fe2000bf86340 */
[----:B------:R-:W-:-:S04]  /*16c0*/  @!P2 IMAD.WIDE.U32 R14, R53, R14, R50 ;  /* 0x0000000e350ea225 */ /* 0x000fc800078e0032 */
[----:B------:R-:W-:Y:S01]  /*16d0*/  HFMA2 R33, -RZ, RZ, 0, 0 ;  /* 0x00000000ff217431 */ /* 0x000fe200000001ff */
[----:B------:R-:W0:Y:S01]  /*16e0*/  @!P2 LDC.64 R22, c[0x0][0x3a0] ;  /* 0x0000e800ff16ab82 */ /* 0x000e220000000a00 */
[----:B------:R1:W5:Y:S01]  /*16f0*/  @!P3 LDG.E R32, desc[UR10][R26.64] ;  /* 0x0000000a1a20b981 */ /* 0x000362000c1e1900 */
[----:B------:R-:W-:Y:S02]  /*1700*/  ISETP.NE.AND P0, PT, RZ, UR7, PT ;  /* 0x00000007ff007c0c */ /* 0x000fe4000bf05270 */
[----:B------:R-:W-:Y:S01]  /*1710*/  @!P1 SHF.L.U32 R67, R48, 0x1, RZ ;  /* 0x0000000130439819 */ /* 0x000fe200000006ff */
[----:B------:R3:W5:Y:S01]  /*1720*/  @!P3 LDG.E R33, desc[UR10][R54.64] ;  /* 0x0000000a3621b981 */ /* 0x000762000c1e1900 */
[----:B------:R-:W-:Y:S02]  /*1730*/  @!P2 IADD3 R15, PT, PT, R15, R57, RZ ;  /* 0x000000390f0fa210 */ /* 0x000fe40007ffe0ff */
[----:B------:R-:W4:Y:S01]  /*1740*/  @!P2 LDC.64 R24, c[0x0][0x398] ;  /* 0x0000e600ff18ab82 */ /* 0x000f220000000a00 */
[----:B------:R-:W-:-:S07]  /*1750*/  @!P1 IADD3 R66, P3, PT, R67, R20, RZ ;  /* 0x0000001443429210 */ /* 0x000fce0007f7e0ff */
[----:B-1----:R-:W1:Y:S01]  /*1760*/  @!P5 LDC.64 R26, c[0x0][0x3f8] ;  /* 0x0000fe00ff1adb82 */ /* 0x002e620000000a00 */
[C---:B---3--:R-:W-:Y:S02]  /*1770*/  @!P2 SHF.L.U32 R55, R14.reuse, 0x1, RZ ;  /* 0x000000010e37a819 */ /* 0x048fe400000006ff */
[----:B------:R-:W-:Y:S02]  /*1780*/  @!P2 SHF.L.U64.HI R20, R14, 0x1, R15 ;  /* 0x000000010e14a819 */ /* 0x000fe4000001020f */
[----:B------:R-:W-:-:S03]  /*1790*/  @!P1 IADD3 R49, PT, PT, R49, R59, RZ ;  /* 0x0000003b31319210 */ /* 0x000fc60007ffe0ff */
[----:B------:R-:W3:Y:S01]  /*17a0*/  @!P4 LDC.64 R14, c[0x0][0x3f8] ;  /* 0x0000fe00ff0ecb82 */ /* 0x000ee20000000a00 */
[----:B------:R-:W-:Y:S02]  /*17b0*/  @!P1 SHF.L.U64.HI R48, R48, 0x1, R49 ;  /* 0x0000000130309819 */ /* 0x000fe40000010231 */
[----:B------:R-:W-:Y:S01]  /*17c0*/  @!P1 IADD3 R50, P6, PT, R67, R18, RZ ;  /* 0x0000001243329210 */ /* 0x000fe20007fde0ff */
[----:B------:R-:W-:Y:S01]  /*17d0*/  HFMA2 R46, -RZ, RZ, 0, 0 ;  /* 0x00000000ff2e7431 */ /* 0x000fe200000001ff */
[----:B------:R-:W-:-:S03]  /*17e0*/  @!P1 IADD3.X R67, PT, PT, R48, R21, RZ, P3, !PT ;  /* 0x0000001530439210 */ /* 0x000fc60001ffe4ff */
[----:B------:R-:W3:Y:S01]  /*17f0*/  @P0 LDC.64 R52, c[0x0][0x3b0] ;  /* 0x0000ec00ff340b82 */ /* 0x000ee20000000a00 */
[----:B------:R-:W-:Y:S02]  /*1800*/  @!P1 IADD3.X R51, PT, PT, R48, R19, RZ, P6, !PT ;  /* 0x0000001330339210 */ /* 0x000fe400037fe4ff */
[----:B------:R-:W-:Y:S02]  /*1810*/  CS2R R48, SRZ ;  /* 0x0000000000307805 */ /* 0x000fe4000001ff00 */
[----:B------:R-:W-:Y:S02]  /*1820*/  @!P5 MOV R56, R62 ;  /* 0x0000003e0038d202 */ /* 0x000fe40000000f00 */
[----:B------:R-:W-:Y:S01]  /*1830*/  @!P5 MOV R57, R65 ;  /* 0x000000410039d202 */ /* 0x000fe20000000f00 */
[----:B------:R4:W5:Y:S01]  /*1840*/  @!P1 LDG.E R46, desc[UR10][R50.64] ;  /* 0x0000000a322e9981 */ /* 0x000962000c1e1900 */
[----:B0-----:R-:W-:Y:S01]  /*1850*/  @!P2 IADD3 R58, P6, PT, R55, R22, RZ ;  /* 0x00000016373aa210 */ /* 0x001fe20007fde0ff */
[----:B------:R-:W0:Y:S01]  /*1860*/  @!P5 LDC.64 R18, c[0x0][0x3a0] ;  /* 0x0000e800ff12db82 */ /* 0x000e220000000a00 */
[----:B-1----:R-:W-:Y:S01]  /*1870*/  @!P5 IMAD R31, R31, R26, RZ ;  /* 0x0000001a1f1fd224 */ /* 0x002fe200078e02ff */
[----:B------:R3:W5:Y:S01]  /*1880*/  @!P1 LDG.E R49, desc[UR10][R66.64] ;  /* 0x0000000a42319981 */ /* 0x000762000c1e1900 */
[----:B----4-:R-:W-:Y:S01]  /*1890*/  @!P2 IADD3 R54, P1, PT, R55, R24, RZ ;  /* 0x000000183736a210 */ /* 0x010fe20007f3e0ff */
[----:B------:R-:W-:Y:S01]  /*18a0*/  @!P5 IMAD.WIDE.U32 R56, R30, R26, R56 ;  /* 0x0000001a1e38d225 */ /* 0x000fe200078e0038 */
[----:B------:R-:W-:-:S02]  /*18b0*/  @!P2 IADD3.X R59, PT, PT, R20, R23, RZ, P6, !PT ;  /* 0x00000017143ba210 */ /* 0x000fc400037fe4ff */
[----:B------:R-:W-:Y:S01]  /*18c0*/  @!P2 IADD3.X R55, PT, PT, R20, R25, RZ, P1, !PT ;  /* 0x000000191437a210 */ /* 0x000fe20000ffe4ff */
[----:B------:R-:W-:Y:S01]  /*18d0*/  @!P5 IMAD R31, R30, R27, R31 ;  /* 0x0000001b1e1fd224 */ /* 0x000fe200078e021f */
[----:B------:R-:W-:Y:S01]  /*18e0*/  LOP3.LUT R50, R45, 0xffff, RZ, 0xc0, !PT ;  /* 0x0000ffff2d327812 */ /* 0x000fe200078ec0ff */
[----:B------:R-:W1:Y:S01]  /*18f0*/  LDC.64 R26, c[0x0][0x3a8] ;  /* 0x0000ea00ff1a7b82 */ /* 0x000e620000000a00 */
[----:B------:R4:W5:Y:S01]  /*1900*/  @!P2 LDG.E R48, desc[UR10][R58.64] ;  /* 0x0000000a3a30a981 */ /* 0x000962000c1e1900 */
[----:B---3--:R-:W-:Y:S02]  /*1910*/  @!P4 IMAD R67, R29, R14, RZ ;  /* 0x0000000e1d43c224 */ /* 0x008fe400078e02ff */
[----:B------:R-:W-:-:S04]  /*1920*/  IMAD R29, R61, 0x62, R50 ;  /* 0x000000623d1d7824 */ /* 0x000fc800078e0232 */
[----:B------:R-:W3:Y:S08]  /*1930*/  @!P5 LDC.64 R20, c[0x0][0x398] ;  /* 0x0000e600ff14db82 */ /* 0x000ef00000000a00 */
[----:B------:R-:W3:Y:S08]  /*1940*/  @!P4 LDC.64 R22, c[0x0][0x3a0] ;  /* 0x0000e800ff16cb82 */ /* 0x000ef00000000a00 */
[----:B------:R-:W3:Y:S01]  /*1950*/  @!P4 LDC.64 R24, c[0x0][0x398] ;  /* 0x0000e600ff18cb82 */ /* 0x000ee20000000a00 */
[----:B----4-:R-:W-:Y:S01]  /*1960*/  @P0 IMAD.WIDE R58, R29, 0x2, R52 ;  /* 0x000000021d3a0825 */ /* 0x010fe200078e0234 */
[----:B------:R-:W-:-:S02]  /*1970*/  @!P4 MOV R52, R62 ;  /* 0x0000003e0034c202 */ /* 0x000fc40000000f00 */
[----:B------:R-:W-:Y:S02]  /*1980*/  @!P4 MOV R53, R65 ;  /* 0x000000410035c202 */ /* 0x000fe40000000f00 */
[----:B------:R-:W-:Y:S01]  /*1990*/  @!P5 IADD3 R31, PT, PT, R57, R31, RZ ;  /* 0x0000001f391fd210 */ /* 0x000fe20007ffe0ff */
[C---:B------:R-:W-:Y:S02]  /*19a0*/  @!P4 IMAD R67, R28.reuse, R15, R67 ;  /* 0x0000000f1c43c224 */ /* 0x040fe400078e0243 */
[----:B------:R-:W-:Y:S01]  /*19b0*/  @!P4 IMAD.WIDE.U32 R14, R28, R14, R52 ;  /* 0x0000000e1c0ec225 */ /* 0x000fe200078e0034 */
[----:B------:R-:W-:-:S03]  /*19c0*/  @!P5 SHF.L.U64.HI R30, R56, 0x1, R31 ;  /* 0x00000001381ed819 */ /* 0x000fc6000001021f */
[----:B------:R-:W-:Y:S01]  /*19d0*/  HFMA2 R51, -RZ, RZ, 0, 0 ;  /* 0x00000000ff337431 */ /* 0x000fe200000001ff */
[----:B------:R-:W-:Y:S01]  /*19e0*/  @!P5 SHF.L.U32 R31, R56, 0x1, RZ ;  /* 0x00000001381fd819 */ /* 0x000fe200000006ff */
[----:B-1----:R-:W-:Y:S01]  /*19f0*/  IMAD.WIDE R26, R29, 0x2, R26 ;  /* 0x000000021d1a7825 */ /* 0x002fe200078e021a */
[----:B------:R-:W-:Y:S01]  /*1a00*/  @!P4 IADD3 R67, PT, PT, R15, R67, RZ ;  /* 0x000000430f43c210 */ /* 0x000fe20007ffe0ff */
[----:B------:R-:W4:Y:S01]  /*1a10*/  @P0 LDG.E.U16 R28, desc[UR10][R58.64+0x2] ;  /* 0x0000020a3a1c0981 */ /* 0x000f22000c1e1500 */
[C---:B0-----:R-:W-:Y:S02]  /*1a20*/  @!P5 IADD3 R56, P1, PT, R31.reuse, R18, RZ ;  /* 0x000000121f38d210 */ /* 0x041fe40007f3e0ff */
[----:B------:R-:W-:Y:S02]  /*1a30*/  @!P4 SHF.L.U32 R15, R14, 0x1, RZ ;  /* 0x000000010e0fc819 */ /* 0x000fe400000006ff */
[----:B------:R-:W-:Y:S02]  /*1a40*/  CS2R R52, SRZ ;  /* 0x0000000000347805 */ /* 0x000fe4000001ff00 */
[----:B------:R-:W-:Y:S01]  /*1a50*/  @!P5 IADD3.X R57, PT, PT, R30, R19, RZ, P1, !PT ;  /* 0x000000131e39d210 */ /* 0x000fe20000ffe4ff */
[----:B------:R0:W5:Y:S01]  /*1a60*/  @!P2 LDG.E R51, desc[UR10][R54.64] ;  /* 0x0000000a3633a981 */ /* 0x000162000c1e1900 */
[----:B---3--:R-:W-:-:S02]  /*1a70*/  @!P5 IADD3 R20, P1, PT, R31, R20, RZ ;  /* 0x000000141f14d210 */ /* 0x008fc40007f3e0ff */
[----:B------:R-:W-:Y:S01]  /*1a80*/  @!P4 SHF.L.U64.HI R14, R14, 0x1, R67 ;  /* 0x000000010e0ec819 */ /* 0x000fe20000010243 */
[----:B------:R-:W5:Y:S01]  /*1a90*/  @!P5 LDG.E R52, desc[UR10][R56.64] ;  /* 0x0000000a3834d981 */ /* 0x000f62000c1e1900 */
[C---:B------:R-:W-:Y:S02]  /*1aa0*/  @!P4 IADD3 R22, P2, PT, R15.reuse, R22, RZ ;  /* 0x000000160f16c210 */ /* 0x040fe40007f5e0ff */
[----:B------:R-:W-:Y:S01]  /*1ab0*/  @!P4 IADD3 R24, P3, PT, R15, R24, RZ ;  /* 0x000000180f18c210 */ /* 0x000fe20007f7e0ff */
[----:B------:R1:W3:Y:S01]  /*1ac0*/  @P0 LDG.E.U16 R18, desc[UR10][R58.64] ;  /* 0x0000000a3a120981 */ /* 0x0002e2000c1e1500 */
[----:B------:R-:W-:Y:S02]  /*1ad0*/  @!P5 IADD3.X R21, PT, PT, R30, R21, RZ, P1, !PT ;  /* 0x000000151e15d210 */ /* 0x000fe40000ffe4ff */
[----:B0-----:R-:W-:Y:S02]  /*1ae0*/  CS2R R54, SRZ ;  /* 0x0000000000367805 */ /* 0x001fe4000001ff00 */
[C---:B------:R-:W-:Y:S01]  /*1af0*/  @!P4 IADD3.X R23, PT, PT, R14.reuse, R23, RZ, P2, !PT ;  /* 0x000000170e17c210 */ /* 0x040fe200017fe4ff */
[----:B------:R-:W3:Y:S01]  /*1b00*/  LDG.E.U16 R15, desc[UR10][R26.64] ;  /* 0x0000000a1a0f7981 */ /* 0x000ee2000c1e1500 */
[----:B------:R-:W-:-:S03]  /*1b10*/  @!P4 IADD3.X R25, PT, PT, R14, R25, RZ, P3, !PT ;  /* 0x000000190e19c210 */ /* 0x000fc60001ffe4ff */
[----:B------:R-:W3:Y:S04]  /*1b20*/  LDG.E.U16 R56, desc[UR10][R26.64+0x2] ;  /* 0x0000020a1a387981 */ /* 0x000ee8000c1e1500 */
[----:B------:R0:W5:Y:S04]  /*1b30*/  @!P5 LDG.E R55, desc[UR10][R20.64] ;  /* 0x0000000a1437d981 */ /* 0x000168000c1e1900 */
[----:B------:R0:W5:Y:S04]  /*1b40*/  @!P4 LDG.E R54, desc[UR10][R22.64] ;  /* 0x0000000a1636c981 */ /* 0x000168000c1e1900 */
[----:B------:R0:W5:Y:S01]  /*1b50*/  @!P4 LDG.E R53, desc[UR10][R24.64] ;  /* 0x0000000a1835c981 */ /* 0x000162000c1e1900 */
[----:B------:R-:W-:Y:S01]  /*1b60*/  UISETP.NE.AND UP1, UPT, UR7, URZ, UPT ;  /* 0x000000ff0700728c */ /* 0x000fe2000bf25270 */
[----:B-1----:R-:W-:Y:S01]  /*1b70*/  CS2R R58, SRZ ;  /* 0x00000000003a7805 */ /* 0x002fe2000001ff00 */
        /* <DEDUP_REMOVED lines=12> */
[----:B----4-:R-:W-:Y:S02]  /*1c40*/  @P0 SHF.L.U32 R59, R28, 0x10, RZ ;  /* 0x000000101c3b0819 */ /* 0x010fe400000006ff */
[----:B---3--:R-:W-:Y:S02]  /*1c50*/  @P0 SHF.L.U32 R58, R18, 0x10, RZ ;  /* 0x00000010123a0819 */ /* 0x008fe400000006ff */
[----:B------:R-:W-:Y:S02]  /*1c60*/  SHF.L.U32 R57, R15, 0x10, RZ ;  /* 0x000000100f397819 */ /* 0x000fe400000006ff */
[----:B------:R-:W-:Y:S01]  /*1c70*/  SHF.L.U32 R56, R56, 0x10, RZ ;  /* 0x0000001038387819 */ /* 0x000fe200000006ff */
[----:B0-----:R-:W-:Y:S06]  /*1c80*/  BRA.U UP1, `(.L_x_829) ;  /* 0x0000001101847547 */ /* 0x001fec000b800000 */
[--C-:B-----5:R-:W-:Y:S02]  /*1c90*/  HADD2.F32 R16, -RZ, R44.reuse.H0_H0 ;  /* 0x2000002cff107230 */ /* 0x120fe40000004100 */
[----:B------:R-:W-:Y:S02]  /*1ca0*/  HADD2.F32 R17, -RZ, R44.H1_H1 ;  /* 0x3000002cff117230 */ /* 0x000fe40000004100 */
[--C-:B------:R-:W-:Y:S02]  /*1cb0*/  HADD2.F32 R14, -RZ, R43.reuse.H0_H0 ;  /* 0x2000002bff0e7230 */ /* 0x100fe40000004100 */
[----:B------:R-:W-:Y:S01]  /*1cc0*/  FADD.FTZ R16, R16, -UR9 ;  /* 0x8000000910107e21 */ /* 0x000fe20008010000 */
[----:B------:R-:W-:Y:S02]  /*1cd0*/  HADD2.F32 R19, -RZ, R42.H0_H0 ;  /* 0x2000002aff137230 */ /* 0x000fe40000004100 */
[----:B------:R-:W-:Y:S01]  /*1ce0*/  FADD.FTZ R18, R17, -UR9 ;  /* 0x8000000911127e21 */ /* 0x000fe20008010000 */
[----:B------:R-:W-:-:S02]  /*1cf0*/  HADD2.F32 R15, -RZ, R43.H1_H1 ;  /* 0x3000002bff0f7230 */ /* 0x000fc40000004100 */
[----:B------:R-:W-:Y:S01]  /*1d00*/  FMUL.FTZ R20, R57, R14 ;  /* 0x0000000e39147220 */ /* 0x000fe20000410000 */
[----:B------:R-:W-:Y:S01]  /*1d10*/  FMUL.FTZ R17, R16, UR12 ;  /* 0x0000000c10117c20 */ /* 0x000fe20008410000 */
[----:B------:R-:W-:Y:S01]  /*1d20*/  FADD.FTZ R23, R19, -UR9 ;  /* 0x8000000913177e21 */ /* 0x000fe20008010000 */
[----:B------:R-:W-:Y:S01]  /*1d30*/  FMUL.FTZ R16, R18, UR12 ;  /* 0x0000000c12107c20 */ /* 0x000fe20008410000 */
[----:B------:R-:W-:Y:S02]  /*1d40*/  HADD2.F32 R22, -RZ, R41.H0_H0 ;  /* 0x20000029ff167230 */ /* 0x000fe40000004100 */
[----:B------:R-:W-:Y:S01]  /*1d50*/  FMUL.FTZ R19, R56, R15 ;  /* 0x0000000f38137220 */ /* 0x000fe20000410000 */
[----:B------:R-:W-:Y:S01]  /*1d60*/  FADD.FTZ R18, RZ, R20 ;  /* 0x00000014ff127221 */ /* 0x000fe20000010000 */
[----:B------:R-:W-:Y:S01]  /*1d70*/  FFMA.FTZ R21, R17, R20, RZ ;  /* 0x0000001411157223 */ /* 0x000fe200000100ff */
[----:B------:R-:W-:Y:S01]  /*1d80*/  FFMA.FTZ R25, R14, R17, RZ ;  /* 0x000000110e197223 */ /* 0x000fe200000100ff */
[----:B------:R-:W-:Y:S01]  /*1d90*/  FADD.FTZ R27, RZ, R14 ;  /* 0x0000000eff1b7221 */ /* 0x000fe20000010000 */
[----:B------:R-:W-:Y:S01]  /*1da0*/  FMUL.FTZ R24, R23, UR12 ;  /* 0x0000000c17187c20 */ /* 0x000fe20008410000 */
[----:B------:R-:W-:Y:S01]  /*1db0*/  FADD.FTZ R17, R19, R18 ;  /* 0x0000001213117221 */ /* 0x000fe20000010000 */
[----:B------:R-:W-:-:S02]  /*1dc0*/  HADD2.F32 R20, -RZ, R42.H1_H1 ;  /* 0x3000002aff147230 */ /* 0x000fc40000004100 */
[----:B------:R-:W-:Y:S01]  /*1dd0*/  FFMA.FTZ R19, R16, R19, R21 ;  /* 0x0000001310137223 */ /* 0x000fe20000010015 */
[----:B------:R-:W-:Y:S01]  /*1de0*/  FMUL.FTZ R26, R57, R22 ;  /* 0x00000016391a7220 */ /* 0x000fe20000410000 */
[--C-:B------:R-:W-:Y:S02]  /*1df0*/  HADD2.F32 R23, -RZ, R40.reuse.H0_H0 ;  /* 0x20000028ff177230 */ /* 0x100fe40000004100 */
[C---:B------:R-:W-:Y:S01]  /*1e00*/  FADD.FTZ R14, R22.reuse, R27 ;  /* 0x0000001b160e7221 */ /* 0x040fe20000010000 */
[----:B------:R-:W-:Y:S01]  /*1e10*/  FFMA.FTZ R18, R22, R24, R25 ;  /* 0x0000001816127223 */ /* 0x000fe20000010019 */
[----:B------:R-:W-:Y:S02]  /*1e20*/  HADD2.F32 R21, -RZ, R41.H1_H1 ;  /* 0x30000029ff157230 */ /* 0x000fe40000004100 */
[----:B------:R-:W-:Y:S01]  /*1e30*/  FFMA.FTZ R19, R24, R26, R19 ;  /* 0x0000001a18137223 */ /* 0x000fe20000010013 */
[----:B------:R-:W-:Y:S01]  /*1e40*/  FADD.FTZ R20, R20, -UR9 ;  /* 0x8000000914147e21 */ /* 0x000fe20008010000 */
[----:B------:R-:W-:Y:S01]  /*1e50*/  FADD.FTZ R22, RZ, R15 ;  /* 0x0000000fff167221 */ /* 0x000fe20000010000 */
[----:B------:R-:W-:Y:S01]  /*1e60*/  FADD.FTZ R24, R23, -UR9 ;  /* 0x8000000917187e21 */ /* 0x000fe20008010000 */
[----:B------:R-:W-:-:S02]  /*1e70*/  HADD2.F32 R23, -RZ, R40.H1_H1 ;  /* 0x30000028ff177230 */ /* 0x000fc40000004100 */
[----:B------:R-:W-:Y:S01]  /*1e80*/  FFMA.FTZ R16, R15, R16, RZ ;  /* 0x000000100f107223 */ /* 0x000fe200000100ff */
[--C-:B------:R-:W-:Y:S02]  /*1e90*/  HADD2.F32 R25, -RZ, R39.reuse.H0_H0 ;  /* 0x20000027ff197230 */ /* 0x100fe40000004100 */
[----:B------:R-:W-:Y:S01]  /*1ea0*/  FMUL.FTZ R20, R20, UR12 ;  /* 0x0000000c14147c20 */ /* 0x000fe20008410000 */
[----:B------:R-:W-:Y:S01]  /*1eb0*/  FADD.FTZ R15, R21, R22 ;  /* 0x00000016150f7221 */ /* 0x000fe20000010000 */
[----:B------:R-:W-:Y:S01]  /*1ec0*/  FADD.FTZ R17, R17, R26 ;  /* 0x0000001a11117221 */ /* 0x000fe20000010000 */
[----:B------:R-:W-:Y:S01]  /*1ed0*/  FMUL.FTZ R22, R56, R21 ;  /* 0x0000001538167220 */ /* 0x000fe20000410000 */
[----:B------:R-:W-:Y:S01]  /*1ee0*/  FADD.FTZ R23, R23, -UR9 ;  /* 0x8000000917177e21 */ /* 0x000fe20008010000 */
[----:B------:R-:W-:Y:S01]  /*1ef0*/  FMUL.FTZ R24, R24, UR12 ;  /* 0x0000000c18187c20 */ /* 0x000fe20008410000 */
[----:B------:R-:W-:Y:S01]  /*1f00*/  FFMA.FTZ R16, R21, R20, R16 ;  /* 0x0000001415107223 */ /* 0x000fe20000010010 */
[----:B------:R-:W-:Y:S01]  /*1f10*/  FMUL.FTZ R26, R57, R25 ;  /* 0x00000019391a7220 */ /* 0x000fe20000410000 */
[----:B------:R-:W-:Y:S01]  /*1f20*/  FADD.FTZ R17, R22, R17 ;  /* 0x0000001116117221 */ /* 0x000fe20000010000 */
[----:B------:R-:W-:-:S02]  /*1f30*/  HADD2.F32 R21, -RZ, R39.H1_H1 ;  /* 0x30000027ff157230 */ /* 0x000fc40000004100 */
        /* <DEDUP_REMOVED lines=8> */
[--C-:B------:R-:W-:Y:S02]  /*1fc0*/  HADD2.F32 R19, -RZ, R38.reuse.H0_H0 ;  /* 0x20000026ff137230 */ /* 0x100fe40000004100 */
        /* <DEDUP_REMOVED lines=38> */
[----:B------:R-:W-:Y:S01]  /*2230*/  FMUL.FTZ R19, R56, R19 ;  /* 0x0000001338137220 */ /* 0x000fe20000410000 */
[--C-:B------:R-:W-:Y:S02]  /*2240*/  HADD2.F32 R24, -RZ, R3.reuse.H0_H0 ;  /* 0x20000003ff187230 */ /* 0x100fe40000004100 */
[----:B------:R-:W-:Y:S01]  /*2250*/  FMUL.FTZ R26, R25, UR12 ;  /* 0x0000000c191a7c20 */ /* 0x000fe20008410000 */
[----:B------:R-:W-:Y:S01]  /*2260*/  FADD.FTZ R22, R22, -UR9 ;  /* 0x8000000916167e21 */ /* 0x000fe20008010000 */
[----:B------:R-:W-:Y:S01]  /*2270*/  FFMA.FTZ R23, R20, R19, R23 ;  /* 0x0000001314177223 */ /* 0x000fe20000010017 */
[----:B------:R-:W-:-:S02]  /*2280*/  HADD2.F32 R20, -RZ, R3.H1_H1 ;  /* 0x30000003ff147230 */ /* 0x000fc40000004100 */
[----:B------:R-:W-:Y:S01]  /*2290*/  FADD.FTZ R16, R16, R24 ;  /* 0x0000001810107221 */ /* 0x000fe20000010000 */
[----:B------:R-:W-:Y:S01]  /*22a0*/  FFMA.FTZ R14, R24, R26, R21 ;  /* 0x0000001a180e7223 */ /* 0x000fe20000010015 */
[----:B------:R-:W-:Y:S01]  /*22b0*/  FMUL.FTZ R24, R57, R24 ;  /* 0x0000001839187220 */ /* 0x000fe20000410000 */
[----:B------:R-:W-:Y:S01]  /*22c0*/  FMUL.FTZ R22, R22, UR12 ;  /* 0x0000000c16167c20 */ /* 0x000fe20008410000 */
[----:B------:R-:W-:Y:S01]  /*22d0*/  FADD.FTZ R15, R19, R15 ;  /* 0x0000000f130f7221 */ /* 0x000fe20000010000 */
[----:B------:R-:W-:Y:S01]  /*22e0*/  FMUL.FTZ R19, R56, R20 ;  /* 0x0000001438137220 */ /* 0x000fe20000410000 */
[----:B------:R-:W-:Y:S01]  /*22f0*/  FADD.FTZ R18, R18, R20 ;  /* 0x0000001412127221 */ /* 0x000fe20000010000 */
[----:B------:R-:W-:Y:S01]  /*2300*/  FFMA.FTZ R23, R26, R24, R23 ;  /* 0x000000181a177223 */ /* 0x000fe20000010017 */
[--C-:B------:R-:W-:Y:S02]  /*2310*/  HADD2.F32 R21, -RZ, R4.reuse.H0_H0 ;  /* 0x20000004ff157230 */ /* 0x100fe40000004100 */
[----:B------:R-:W-:Y:S01]  /*2320*/  FFMA.FTZ R20, R20, R22, R17 ;  /* 0x0000001614147223 */ /* 0x000fe20000010011 */
[----:B------:R-:W-:Y:S01]  /*2330*/  FADD.FTZ R28, R15, R24 ;  /* 0x000000180f1c7221 */ /* 0x000fe20000010000 */
[----:B------:R-:W-:-:S02]  /*2340*/  HADD2.F32 R17, -RZ, R4.H1_H1 ;  /* 0x30000004ff117230 */ /* 0x000fc40000004100 */
[----:B------:R-:W-:Y:S01]  /*2350*/  FFMA.FTZ R23, R22, R19, R23 ;  /* 0x0000001316177223 */ /* 0x000fe20000010017 */
[----:B------:R-:W-:Y:S01]  /*2360*/  FADD.FTZ R22, R21, -UR9 ;  /* 0x8000000915167e21 */ /* 0x000fe20008010000 */
[----:B------:R-:W-:Y:S01]  /*2370*/  FADD.FTZ R15, R19, R28 ;  /* 0x0000001c130f7221 */ /* 0x000fe20000010000 */
[--C-:B------:R-:W-:Y:S02]  /*2380*/  HADD2.F32 R19, -RZ, R5.reuse.H0_H0 ;  /* 0x20000005ff137230 */ /* 0x100fe40000004100 */
[----:B------:R-:W-:Y:S01]  /*2390*/  FADD.FTZ R17, R17, -UR9 ;  /* 0x8000000911117e21 */ /* 0x000fe20008010000 */
[----:B------:R-:W-:Y:S02]  /*23a0*/  HADD2.F32 R21, -RZ, R5.H1_H1 ;  /* 0x30000005ff157230 */ /* 0x000fe40000004100 */
[----:B------:R-:W-:Y:S01]  /*23b0*/  FMUL.FTZ R22, R22, UR12 ;  /* 0x0000000c16167c20 */ /* 0x000fe20008410000 */
[----:B------:R-:W-:Y:S02]  /*23c0*/  HADD2.F32 R25, -RZ, R6.H0_H0 ;  /* 0x20000006ff197230 */ /* 0x000fe40000004100 */
[----:B------:R-:W-:Y:S01]  /*23d0*/  FMUL.FTZ R24, R17, UR12 ;  /* 0x0000000c11187c20 */ /* 0x000fe20008410000 */
[----:B------:R-:W-:Y:S01]  /*23e0*/  FMUL.FTZ R26, R57, R19 ;  /* 0x00000013391a7220 */ /* 0x000fe20000410000 */
[----:B------:R-:W-:Y:S01]  /*23f0*/  FFMA.FTZ R17, R19, R22, R14 ;  /* 0x0000001613117223 */ /* 0x000fe2000001000e */
[----:B------:R-:W-:Y:S01]  /*2400*/  FADD.FTZ R18, R18, R21 ;  /* 0x0000001512127221 */ /* 0x000fe20000010000 */
[----:B------:R-:W-:Y:S01]  /*2410*/  FFMA.FTZ R14, R21, R24, R20 ;  /* 0x00000018150e7223 */ /* 0x000fe20000010014 */
[----:B------:R-:W-:Y:S01]  /*2420*/  FMUL.FTZ R21, R56, R21 ;  /* 0x0000001538157220 */ /* 0x000fe20000410000 */
[----:B------:R-:W-:Y:S01]  /*2430*/  FADD.FTZ R20, R15, R26 ;  /* 0x0000001a0f147221 */ /* 0x000fe20000010000 */
[----:B------:R-:W-:Y:S01]  /*2440*/  FADD.FTZ R25, R25, -UR9 ;  /* 0x8000000919197e21 */ /* 0x000fe20008010000 */
[----:B------:R-:W-:Y:S01]  /*2450*/  FFMA.FTZ R23, R22, R26, R23 ;  /* 0x0000001a16177223 */ /* 0x000fe20000010017 */
[----:B------:R-:W-:-:S02]  /*2460*/  HADD2.F32 R22, -RZ, R7.H0_H0 ;  /* 0x20000007ff167230 */ /* 0x000fc40000004100 */
[----:B------:R-:W-:Y:S01]  /*2470*/  FADD.FTZ R16, R16, R19 ;  /* 0x0000001310107221 */ /* 0x000fe20000010000 */
[----:B------:R-:W-:Y:S01]  /*2480*/  FADD.FTZ R15, R21, R20 ;  /* 0x00000014150f7221 */ /* 0x000fe20000010000 */
[----:B------:R-:W-:Y:S01]  /*2490*/  FMUL.FTZ R20, R25, UR12 ;  /* 0x0000000c19147c20 */ /* 0x000fe20008410000 */
[----:B------:R-:W-:Y:S02]  /*24a0*/  HADD2.F32 R19, -RZ, R6.H1_H1 ;  /* 0x30000006ff137230 */ /* 0x000fe40000004100 */
[----:B------:R-:W-:Y:S01]  /*24b0*/  FFMA.FTZ R23, R24, R21, R23 ;  /* 0x0000001518177223 */ /* 0x000fe20000010017 */
[----:B------:R-:W-:Y:S01]  /*24c0*/  FMUL.FTZ R24, R57, R22 ;  /* 0x0000001639187220 */ /* 0x000fe20000410000 */
[----:B------:R-:W-:Y:S01]  /*24d0*/  FADD.FTZ R16, R16, R22 ;  /* 0x0000001610107221 */ /* 0x000fe20000010000 */
[----:B------:R-:W-:Y:S01]  /*24e0*/  FFMA.FTZ R22, R22, R20, R17 ;  /* 0x0000001416167223 */ /* 0x000fe20000010011 */
[----:B------:R-:W-:Y:S02]  /*24f0*/  HADD2.F32 R21, -RZ, R8.H0_H0 ;  /* 0x20000008ff157230 */ /* 0x000fe40000004100 */
[----:B------:R-:W-:Y:S01]  /*2500*/  FADD.FTZ R17, R19, -UR9 ;  /* 0x8000000913117e21 */ /* 0x000fe20008010000 */
[----:B------:R-:W-:Y:S01]  /*2510*/  FFMA.FTZ R23, R20, R24, R23 ;  /* 0x0000001814177223 */ /* 0x000fe20000010017 */
[----:B------:R-:W-:-:S02]  /*2520*/  HADD2.F32 R19, -RZ, R7.H1_H1 ;  /* 0x30000007ff137230 */ /* 0x000fc40000004100 */
[----:B------:R-:W-:Y:S01]  /*2530*/  FADD.FTZ R15, R15, R24 ;  /* 0x000000180f0f7221 */ /* 0x000fe20000010000 */
[----:B------:R-:W-:Y:S01]  /*2540*/  FMUL.FTZ R20, R17, UR12 ;  /* 0x0000000c11147c20 */ /* 0x000fe20008410000 */
[----:B------:R-:W-:Y:S01]  /*2550*/  FADD.FTZ R24, R21, -UR9 ;  /* 0x8000000915187e21 */ /* 0x000fe20008010000 */
[----:B------:R-:W-:Y:S02]  /*2560*/  HADD2.F32 R21, -RZ, R8.H1_H1 ;  /* 0x30000008ff157230 */ /* 0x000fe40000004100 */
[----:B------:R-:W-:Y:S01]  /*2570*/  FADD.FTZ R18, R18, R19 ;  /* 0x0000001312127221 */ /* 0x000fe20000010000 */
[--C-:B------:R-:W-:Y:S02]  /*2580*/  HADD2.F32 R25, -RZ, R9.reuse.H0_H0 ;  /* 0x20000009ff197230 */ /* 0x100fe40000004100 */
[----:B------:R-:W-:Y:S01]  /*2590*/  FFMA.FTZ R17, R19, R20, R14 ;  /* 0x0000001413117223 */ /* 0x000fe2000001000e */
[----:B------:R-:W-:Y:S01]  /*25a0*/  FMUL.FTZ R24, R24, UR12 ;  /* 0x0000000c18187c20 */ /* 0x000fe20008410000 */
[----:B------:R-:W-:Y:S01]  /*25b0*/  FMUL.FTZ R19, R56, R19 ;  /* 0x0000001338137220 */ /* 0x000fe20000410000 */
[----:B------:R-:W-:Y:S01]  /*25c0*/  FADD.FTZ R21, R21, -UR9 ;  /* 0x8000000915157e21 */ /* 0x000fe20008010000 */
[----:B------:R-:W-:Y:S01]  /*25d0*/  FADD.FTZ R16, R16, R25 ;  /* 0x0000001910107221 */ /* 0x000fe20000010000 */
[----:B------:R-:W-:Y:S01]  /*25e0*/  FFMA.FTZ R14, R25, R24, R22 ;  /* 0x00000018190e7223 */ /* 0x000fe20000010016 */
[----:B------:R-:W-:Y:S01]  /*25f0*/  FFMA.FTZ R23, R20, R19, R23 ;  /* 0x0000001314177223 */ /* 0x000fe20000010017 */
[----:B------:R-:W-:Y:S01]  /*2600*/  FMUL.FTZ R22, R57, R25 ;  /* 0x0000001939167220 */ /* 0x000fe20000410000 */
[----:B------:R-:W-:Y:S01]  /*2610*/  FADD.FTZ R15, R19, R15 ;  /* 0x0000000f130f7221 */ /* 0x000fe20000010000 */
[----:B------:R-:W-:-:S02]  /*2620*/  HADD2.F32 R20, -RZ, R9.H1_H1 ;  /* 0x30000009ff147230 */ /* 0x000fc40000004100 */
[----:B------:R-:W-:Y:S01]  /*2630*/  FMUL.FTZ R21, R21, UR12 ;  /* 0x0000000c15157c20 */ /* 0x000fe20008410000 */
[----:B------:R-:W-:Y:S01]  /*2640*/  FFMA.FTZ R24, R24, R22, R23 ;  /* 0x0000001618187223 */ /* 0x000fe20000010017 */
[----:B------:R-:W-:Y:S01]  /*2650*/  FADD.FTZ R15, R15, R22 ;  /* 0x000000160f0f7221 */ /* 0x000fe20000010000 */
[--C-:B------:R-:W-:Y:S02]  /*2660*/  HADD2.F32 R19, -RZ, R10.reuse.H0_H0 ;  /* 0x2000000aff137230 */ /* 0x100fe40000004100 */
        /* <DEDUP_REMOVED lines=35> */
[----:B------:R-:W-:Y:S01]  /*28a0*/  FADD.FTZ R24, R21, -UR9 ;  /* 0x8000000915187e21 */ /* 0x000fe20008010000 */
[----:B------:R-:W-:Y:S01]  /*28b0*/  FMUL.FTZ R20, R16, UR12 ;  /* 0x0000000c10147c20 */ /* 0x000fe20008410000 */
[--C-:B------:R-:W-:Y:S02]  /*28c0*/  HADD2.F32 R22, -RZ, R33.reuse.H0_H0 ;  /* 0x20000021ff167230 */ /* 0x100fe40000004100 */
[----:B------:R-:W-:Y:S01]  /*28d0*/  FADD.FTZ R18, R18, R19 ;  /* 0x0000001312127221 */ /* 0x000fe20000010000 */
[----:B------:R-:W-:Y:S02]  /*28e0*/  HADD2.F32 R21, -RZ, R32.H1_H1 ;  /* 0x30000020ff157230 */ /* 0x000fe40000004100 */
[----:B------:R-:W-:Y:S01]  /*28f0*/  FMUL.FTZ R24, R24, UR12 ;  /* 0x0000000c18187c20 */ /* 0x000fe20008410000 */
[----:B------:R-:W-:Y:S01]  /*2900*/  FFMA.FTZ R16, R19, R20, R14 ;  /* 0x0000001413107223 */ /* 0x000fe2000001000e */
[----:B------:R-:W-:Y:S01]  /*2910*/  FMUL.FTZ R19, R56, R19 ;  /* 0x0000001338137220 */ /* 0x000fe20000410000 */
[----:B------:R-:W-:Y:S01]  /*2920*/  FADD.FTZ R17, R17, R22 ;  /* 0x0000001611117221 */ /* 0x000fe20000010000 */
[----:B------:R-:W-:Y:S01]  /*2930*/  FFMA.FTZ R14, R22, R24, R25 ;  /* 0x00000018160e7223 */ /* 0x000fe20000010019 */
[----:B------:R-:W-:Y:S01]  /*2940*/  FMUL.FTZ R22, R57, R22 ;  /* 0x0000001639167220 */ /* 0x000fe20000410000 */
[----:B------:R-:W-:Y:S01]  /*2950*/  FADD.FTZ R15, R19, R15 ;  /* 0x0000000f130f7221 */ /* 0x000fe20000010000 */
[----:B------:R-:W-:Y:S01]  /*2960*/  FADD.FTZ R21, R21, -UR9 ;  /* 0x8000000915157e21 */ /* 0x000fe20008010000 */
[----:B------:R-:W-:Y:S01]  /*2970*/  FFMA.FTZ R23, R20, R19, R23 ;  /* 0x0000001314177223 */ /* 0x000fe20000010017 */
[----:B------:R-:W-:-:S02]  /*2980*/  HADD2.F32 R19, -RZ, R33.H1_H1 ;  /* 0x30000021ff137230 */ /* 0x000fc40000004100 */
[----:B------:R-:W-:Y:S01]  /*2990*/  FADD.FTZ R25, R15, R22 ;  /* 0x000000160f197221 */ /* 0x000fe20000010000 */
[----:B------:R-:W-:Y:S01]  /*29a0*/  FMUL.FTZ R21, R21, UR12 ;  /* 0x0000000c15157c20 */ /* 0x000fe20008410000 */
[----:B------:R-:W-:Y:S01]  /*29b0*/  FFMA.FTZ R22, R24, R22, R23 ;  /* 0x0000001618167223 */ /* 0x000fe20000010017 */
[--C-:B------:R-:W-:Y:S02]  /*29c0*/  HADD2.F32 R23, -RZ, R46.reuse.H0_H0 ;  /* 0x2000002eff177230 */ /* 0x100fe40000004100 */
[----:B------:R-:W-:Y:S01]  /*29d0*/  FMUL.FTZ R20, R56, R19 ;  /* 0x0000001338147220 */ /* 0x000fe20000410000 */
[----:B------:R-:W-:Y:S01]  /*29e0*/  FADD.FTZ R18, R18, R19 ;  /* 0x0000001312127221 */ /* 0x000fe20000010000 */
[----:B------:R-:W-:Y:S01]  /*29f0*/  FFMA.FTZ R15, R19, R21, R16 ;  /* 0x00000015130f7223 */ /* 0x000fe20000010010 */
[----:B------:R-:W-:Y:S02]  /*2a00*/  HADD2.F32 R19, -RZ, R46.H1_H1 ;  /* 0x3000002eff137230 */ /* 0x000fe40000004100 */
[----:B------:R-:W-:Y:S01]  /*2a10*/  FADD.FTZ R23, R23, -UR9 ;  /* 0x8000000917177e21 */ /* 0x000fe20008010000 */
[----:B------:R-:W-:Y:S01]  /*2a20*/  FFMA.FTZ R22, R21, R20, R22 ;  /* 0x0000001415167223 */ /* 0x000fe20000010016 */
[----:B------:R-:W-:-:S02]  /*2a30*/  HADD2.F32 R21, -RZ, R49.H0_H0 ;  /* 0x20000031ff157230 */ /* 0x000fc40000004100 */
[----:B------:R-:W-:Y:S01]  /*2a40*/  FADD.FTZ R16, R20, R25 ;  /* 0x0000001914107221 */ /* 0x000fe20000010000 */
[----:B------:R-:W-:Y:S01]  /*2a50*/  FADD.FTZ R19, R19, -UR9 ;  /* 0x8000000913137e21 */ /* 0x000fe20008010000 */
[----:B------:R-:W-:Y:S01]  /*2a60*/  FMUL.FTZ R23, R23, UR12 ;  /* 0x0000000c17177c20 */ /* 0x000fe20008410000 */
[----:B------:R-:W-:Y:S02]  /*2a70*/  HADD2.F32 R26, -RZ, R48.H0_H0 ;  /* 0x20000030ff1a7230 */ /* 0x000fe40000004100 */
[----:B------:R-:W-:Y:S01]  /*2a80*/  FADD.FTZ R17, R17, R21 ;  /* 0x0000001511117221 */ /* 0x000fe20000010000 */
[----:B------:R-:W-:Y:S02]  /*2a90*/  HADD2.F32 R20, -RZ, R49.H1_H1 ;  /* 0x30000031ff147230 */ /* 0x000fe40000004100 */
[----:B------:R-:W-:Y:S01]  /*2aa0*/  FMUL.FTZ R24, R19, UR12 ;  /* 0x0000000c13187c20 */ /* 0x000fe20008410000 */
[----:B------:R-:W-:Y:S01]  /*2ab0*/  FFMA.FTZ R19, R21, R23, R14 ;  /* 0x0000001715137223 */ /* 0x000fe2000001000e */
[----:B------:R-:W-:Y:S01]  /*2ac0*/  FMUL.FTZ R21, R57, R21 ;  /* 0x0000001539157220 */ /* 0x000fe20000410000 */
[----:B------:R-:W-:Y:S01]  /*2ad0*/  FADD.FTZ R26, R26, -UR9 ;  /* 0x800000091a1a7e21 */ /* 0x000fe20008010000 */
[----:B------:R-:W-:Y:S01]  /*2ae0*/  FADD.FTZ R14, R18, R20 ;  /* 0x00000014120e7221 */ /* 0x000fe20000010000 */
[----:B------:R-:W-:-:S02]  /*2af0*/  HADD2.F32 R18, -RZ, R51.H0_H0 ;  /* 0x20000033ff127230 */ /* 0x000fc40000004100 */
[----:B------:R-:W-:Y:S01]  /*2b00*/  FFMA.FTZ R15, R20, R24, R15 ;  /* 0x00000018140f7223 */ /* 0x000fe2000001000f */
[----:B------:R-:W-:Y:S01]  /*2b10*/  FMUL.FTZ R25, R56, R20 ;  /* 0x0000001438197220 */ /* 0x000fe20000410000 */
[----:B------:R-:W-:Y:S01]  /*2b20*/  FADD.FTZ R16, R16, R21 ;  /* 0x0000001510107221 */ /* 0x000fe20000010000 */
[----:B------:R-:W-:Y:S01]  /*2b30*/  FMUL.FTZ R26, R26, UR12 ;  /* 0x0000000c1a1a7c20 */ /* 0x000fe20008410000 */
[----:B------:R-:W-:Y:S01]  /*2b40*/  FFMA.FTZ R21, R23, R21, R22 ;  /* 0x0000001517157223 */ /* 0x000fe20000010016 */
[----:B------:R-:W-:Y:S02]  /*2b50*/  HADD2.F32 R20, -RZ, R48.H1_H1 ;  /* 0x30000030ff147230 */ /* 0x000fe40000004100 */
[----:B------:R-:W-:Y:S01]  /*2b60*/  FADD.FTZ R16, R25, R16 ;  /* 0x0000001019107221 */ /* 0x000fe20000010000 */
[----:B------:R-:W-:Y:S01]  /*2b70*/  FMUL.FTZ R23, R57, R18 ;  /* 0x0000001239177220 */ /* 0x000fe20000410000 */
[----:B------:R-:W-:Y:S01]  /*2b80*/  FADD.FTZ R17, R17, R18 ;  /* 0x0000001211117221 */ /* 0x000fe20000010000 */
[----:B------:R-:W-:Y:S01]  /*2b90*/  FFMA.FTZ R19, R18, R26, R19 ;  /* 0x0000001a12137223 */ /* 0x000fe20000010013 */
[----:B------:R-:W-:Y:S01]  /*2ba0*/  FFMA.FTZ R21, R24, R25, R21 ;  /* 0x0000001918157223 */ /* 0x000fe20000010015 */
[----:B------:R-:W-:-:S02]  /*2bb0*/  HADD2.F32 R18, -RZ, R51.H1_H1 ;  /* 0x30000033ff127230 */ /* 0x000fc40000004100 */
[----:B------:R-:W-:Y:S01]  /*2bc0*/  FADD.FTZ R20, R20, -UR9 ;  /* 0x8000000914147e21 */ /* 0x000fe20008010000 */
[--C-:B------:R-:W-:Y:S02]  /*2bd0*/  HADD2.F32 R25, -RZ, R52.reuse.H0_H0 ;  /* 0x20000034ff197230 */ /* 0x100fe40000004100 */
[----:B------:R-:W-:Y:S01]  /*2be0*/  FADD.FTZ R24, R16, R23 ;  /* 0x0000001710187221 */ /* 0x000fe20000010000 */
[----:B------:R-:W-:Y:S01]  /*2bf0*/  FFMA.FTZ R23, R26, R23, R21 ;  /* 0x000000171a177223 */ /* 0x000fe20000010015 */
[--C-:B------:R-:W-:Y:S02]  /*2c00*/  HADD2.F32 R16, -RZ, R55.reuse.H0_H0 ;  /* 0x20000037ff107230 */ /* 0x100fe40000004100 */
[----:B------:R-:W-:Y:S01]  /*2c10*/  FMUL.FTZ R21, R56, R18 ;  /* 0x0000001238157220 */ /* 0x000fe20000410000 */
[----:B------:R-:W-:Y:S01]  /*2c20*/  FMUL.FTZ R22, R20, UR12 ;  /* 0x0000000c14167c20 */ /* 0x000fe20008410000 */
[----:B------:R-:W-:Y:S02]  /*2c30*/  HADD2.F32 R26, -RZ, R52.H1_H1 ;  /* 0x30000034ff1a7230 */ /* 0x000fe40000004100 */
[----:B------:R-:W-:Y:S01]  /*2c40*/  FADD.FTZ R20, R25, -UR9 ;  /* 0x8000000919147e21 */ /* 0x000fe20008010000 */
[----:B------:R-:W-:Y:S01]  /*2c50*/  FADD.FTZ R24, R21, R24 ;  /* 0x0000001815187221 */ /* 0x000fe20000010000 */
[----:B------:R-:W-:Y:S01]  /*2c60*/  FFMA.FTZ R23, R22, R21, R23 ;  /* 0x0000001516177223 */ /* 0x000fe20000010017 */
[----:B------:R-:W-:Y:S01]  /*2c70*/  FMUL.FTZ R25, R57, R16 ;  /* 0x0000001039197220 */ /* 0x000fe20000410000 */
[----:B------:R-:W-:Y:S01]  /*2c80*/  FMUL.FTZ R20, R20, UR12 ;  /* 0x0000000c14147c20 */ /* 0x000fe20008410000 */
[----:B------:R-:W-:-:S02]  /*2c90*/  HADD2.F32 R21, -RZ, R55.H1_H1 ;  /* 0x30000037ff157230 */ /* 0x000fc40000004100 */
[----:B------:R-:W-:Y:S01]  /*2ca0*/  FADD.FTZ R26, R26, -UR9 ;  /* 0x800000091a1a7e21 */ /* 0x000fe20008010000 */
[----:B------:R-:W-:Y:S01]  /*2cb0*/  FADD.FTZ R28, R24, R25 ;  /* 0x00000019181c7221 */ /* 0x000fe20000010000 */
[----:B------:R-:W-:Y:S01]  /*2cc0*/  FFMA.FTZ R25, R20, R25, R23 ;  /* 0x0000001914197223 */ /* 0x000fe20000010017 */
[--C-:B------:R-:W-:Y:S02]  /*2cd0*/  HADD2.F32 R27, -RZ, R54.reuse.H0_H0 ;  /* 0x20000036ff1b7230 */ /* 0x100fe40000004100 */
[----:B------:R-:W-:Y:S01]  /*2ce0*/  FMUL.FTZ R23, R56, R21 ;  /* 0x0000001538177220 */ /* 0x000fe20000410000 */
[----:B------:R-:W-:Y:S01]  /*2cf0*/  FMUL.FTZ R24, R26, UR12 ;  /* 0x0000000c1a187c20 */ /* 0x000fe20008410000 */
[----:B------:R-:W-:Y:S01]  /*2d00*/  FADD.FTZ R26, R14, R18 ;  /* 0x000000120e1a7221 */ /* 0x000fe20000010000 */
[----:B------:R-:W-:Y:S01]  /*2d10*/  FFMA.FTZ R18, R18, R22, R15 ;  /* 0x0000001612127223 */ /* 0x000fe2000001000f */
[----:B------:R-:W-:Y:S02]  /*2d20*/  HADD2.F32 R14, -RZ, R53.H0_H0 ;  /* 0x20000035ff0e7230 */ /* 0x000fe40000004100 */
[----:B------:R-:W-:Y:S01]  /*2d30*/  FFMA.FTZ R22, R24, R23, R25 ;  /* 0x0000001718167223 */ /* 0x000fe20000010019 */
[----:B------:R-:W-:Y:S01]  /*2d40*/  FADD.FTZ R28, R23, R28 ;  /* 0x0000001c171c7221 */ /* 0x000fe20000010000 */
[----:B------:R-:W-:-:S02]  /*2d50*/  HADD2.F32 R25, -RZ, R54.H1_H1 ;  /* 0x30000036ff197230 */ /* 0x000fc40000004100 */
[----:B------:R-:W-:Y:S01]  /*2d60*/  FADD.FTZ R23, R27, -UR9 ;  /* 0x800000091b177e21 */ /* 0x000fe20008010000 */
[----:B------:R-:W-:Y:S02]  /*2d70*/  HADD2.F32 R15, -RZ, R53.H1_H1 ;  /* 0x30000035ff0f7230 */ /* 0x000fe40000004100 */
[----:B------:R-:W-:Y:S01]  /*2d80*/  FMUL.FTZ R27, R57, R14 ;  /* 0x0000000e391b7220 */ /* 0x000fe20000410000 */
[----:B------:R-:W-:Y:S01]  /*2d90*/  FADD.FTZ R17, R17, R16 ;  /* 0x0000001011117221 */ /* 0x000fe20000010000 */
        /* <DEDUP_REMOVED lines=16> */
.L_x_829:
        /* <DEDUP_REMOVED lines=8> */
[----:B------:R-:W-:Y:S01]  /*2f20*/  FADD.FTZ R24, R24, -UR9 ;  /* 0x8000000918187e21 */ /* 0x000fe20008010000 */
[----:B------:R-:W-:Y:S01]  /*2f30*/  FADD.FTZ R14, R14, -UR9 ;  /* 0x800000090e0e7e21 */ /* 0x000fe20008010000 */
[----:B------:R-:W-:Y:S01]  /*2f40*/  FMUL.FTZ R22, R19, UR12 ;  /* 0x0000000c13167c20 */ /* 0x000fe20008410000 */
[C-C-:B------:R-:W-:Y:S01]  /*2f50*/  FFMA.FTZ R16, R57.reuse, R15, R58.reuse ;  /* 0x0000000f39107223 */ /* 0x140fe2000001003a */
[----:B------:R-:W-:Y:S02]  /*2f60*/  HADD2.F32 R28, -RZ, R43.H0_H0 ;  /* 0x2000002bff1c7230 */ /* 0x000fe40000004100 */
[----:B------:R-:W-:Y:S01]  /*2f70*/  FMUL.FTZ R14, R14, UR12 ;  /* 0x0000000c0e0e7c20 */ /* 0x000fe20008410000 */
[----:B------:R-:W-:Y:S01]  /*2f80*/  FFMA.FTZ R19, R57, R22, R58 ;  /* 0x0000001639137223 */ /* 0x000fe2000001003a */
[----:B------:R-:W-:Y:S01]  /*2f90*/  FMUL.FTZ R18, R16, -1.4426950216293334961 ;  /* 0xbfb8aa3b10127820 */ /* 0x000fe20000410000 */
[----:B------:R-:W-:Y:S01]  /*2fa0*/  FADD.FTZ R25, R25, -UR9 ;  /* 0x8000000919197e21 */ /* 0x000fe20008010000 */
[----:B------:R-:W-:Y:S01]  /*2fb0*/  FFMA.FTZ R17, R56, R14, R59 ;  /* 0x0000000e38117223 */ /* 0x000fe2000001003b */
[----:B------:R-:W-:Y:S01]  /*2fc0*/  FMUL.FTZ R29, R19, -1.4426950216293334961 ;  /* 0xbfb8aa3b131d7820 */ /* 0x000fe20000410000 */
[----:B------:R-:W-:-:S02]  /*2fd0*/  HADD2.F32 R31, -RZ, R40.H1_H1 ;  /* 0x30000028ff1f7230 */ /* 0x000fc40000004100 */
[----:B------:R-:W-:Y:S01]  /*2fe0*/  FMUL.FTZ R25, R25, UR12 ;  /* 0x0000000c19197c20 */ /* 0x000fe20008410000 */
[----:B------:R-:W-:Y:S01]  /*2ff0*/  FMUL.FTZ R23, R17, -1.4426950216293334961 ;  /* 0xbfb8aa3b11177820 */ /* 0x000fe20000410000 */
[----:B------:R-:W0:Y:S01]  /*3000*/  MUFU.EX2 R18, R18 ;  /* 0x0000001200127308 */ /* 0x000e220000000800 */
[----:B------:R-:W-:Y:S02]  /*3010*/  HADD2.F32 R66, -RZ, R41.H0_H0 ;  /* 0x20000029ff427230 */ /* 0x000fe40000004100 */
[----:B------:R-:W-:Y:S01]  /*3020*/  HADD2.F32 R67, -RZ, R39.H0_H0 ;  /* 0x20000027ff437230 */ /* 0x000fe20000004100 */
[----:B------:R-:W-:Y:S01]  /*3030*/  MUFU.EX2 R29, R29 ;  /* 0x0000001d001d7308 */ /* 0x000fe20000000800 */
[----:B------:R-:W-:-:S03]  /*3040*/  HADD2.F32 R69, -RZ, R35.H0_H0 ;  /* 0x20000023ff457230 */ /* 0x000fc60000004100 */
[----:B------:R-:W1:Y:S01]  /*3050*/  MUFU.EX2 R23, R23 ;  /* 0x0000001700177308 */ /* 0x000e620000000800 */
[----:B0-----:R-:W-:-:S06]  /*3060*/  FADD.FTZ R21, R18, 1 ;  /* 0x3f80000012157421 */ /* 0x001fcc0000010000 */
[----:B------:R-:W0:Y:S01]  /*3070*/  MUFU.RCP R21, R21 ;  /* 0x0000001500157308 */ /* 0x000e220000001000 */
[----:B-1----:R-:W-:Y:S01]  /*3080*/  FADD.FTZ R20, R23, 1 ;  /* 0x3f80000017147421 */ /* 0x002fe20000010000 */
[----:B------:R-:W-:-:S04]  /*3090*/  FMUL.FTZ R23, R24, UR12 ;  /* 0x0000000c18177c20 */ /* 0x000fc80008410000 */
[----:B------:R-:W-:Y:S02]  /*30a0*/  FFMA.FTZ R18, R56, R23, R59 ;  /* 0x0000001738127223 */ /* 0x000fe4000001003b */
[----:B------:R-:W1:Y:S02]  /*30b0*/  MUFU.RCP R20, R20 ;  /* 0x0000001400147308 */ /* 0x000e640000001000 */
[----:B------:R-:W-:-:S06]  /*30c0*/  FMUL.FTZ R26, R18, -1.4426950216293334961 ;  /* 0xbfb8aa3b121a7820 */ /* 0x000fcc0000410000 */
[----:B------:R-:W2:Y:S01]  /*30d0*/  MUFU.EX2 R26, R26 ;  /* 0x0000001a001a7308 */ /* 0x000ea20000000800 */
[----:B0-----:R-:W-:Y:S01]  /*30e0*/  FADD.FTZ R27, -R21, 1 ;  /* 0x3f800000151b7421 */ /* 0x001fe20000010100 */
[----:B------:R-:W-:Y:S01]  /*30f0*/  FMUL.FTZ R28, R28, R21 ;  /* 0x000000151c1c7220 */ /* 0x000fe20000410000 */
[----:B------:R-:W-:Y:S02]  /*3100*/  FADD.FTZ R21, R29, 1 ;  /* 0x3f8000001d157421 */ /* 0x000fe40000010000 */
[----:B------:R-:W-:Y:S01]  /*3110*/  FFMA.FTZ R27, R16, R27, 1 ;  /* 0x3f800000101b7423 */ /* 0x000fe2000001001b */
[----:B------:R-:W-:Y:S01]  /*3120*/  FFMA.FTZ R16, R57, R25, R58 ;  /* 0x0000001939107223 */ /* 0x000fe2000001003a */
[----:B-1----:R-:W-:-:S03]  /*3130*/  FADD.FTZ R24, -R20, 1 ;  /* 0x3f80000014187421 */ /* 0x002fc60000010100 */
[----:B------:R-:W-:Y:S01]  /*3140*/  FMUL.FTZ R30, R16, -1.4426950216293334961 ;  /* 0xbfb8aa3b101e7820 */ /* 0x000fe20000410000 */
[----:B------:R-:W0:Y:S01]  /*3150*/  MUFU.RCP R21, R21 ;  /* 0x0000001500157308 */ /* 0x000e220000001000 */
[----:B------:R-:W-:Y:S01]  /*3160*/  FMUL.FTZ R28, R28, R27 ;  /* 0x0000001b1c1c7220 */ /* 0x000fe20000410000 */
[----:B------:R-:W-:Y:S01]  /*3170*/  FFMA.FTZ R29, R17, R24, 1 ;  /* 0x3f800000111d7423 */ /* 0x000fe20000010018 */
[----:B------:R-:W-:Y:S01]  /*3180*/  FADD.FTZ R24, R31, -UR9 ;  /* 0x800000091f187e21 */ /* 0x000fe20008010000 */
[----:B------:R-:W-:Y:S02]  /*3190*/  HADD2.F32 R17, -RZ, R43.H1_H1 ;  /* 0x3000002bff117230 */ /* 0x000fe40000004100 */
[----:B--2---:R-:W-:Y:S01]  /*31a0*/  FADD.FTZ R27, R26, 1 ;  /* 0x3f8000001a1b7421 */ /* 0x004fe20000010000 */
[----:B------:R-:W-:Y:S01]  /*31b0*/  FMUL.FTZ R24, R24, UR12 ;  /* 0x0000000c18187c20 */ /* 0x000fe20008410000 */
[----:B------:R-:W1:Y:S01]  /*31c0*/  MUFU.EX2 R30, R30 ;  /* 0x0000001e001e7308 */ /* 0x000e620000000800 */
[----:B------:R-:W-:-:S02]  /*31d0*/  FMUL.FTZ R20, R17, R20 ;  /* 0x0000001411147220 */ /* 0x000fc40000410000 */
[----:B------:R-:W-:Y:S01]  /*31e0*/  FFMA.FTZ R17, R56, R24, R59 ;  /* 0x0000001838117223 */ /* 0x000fe2000001003b */
[----:B------:R-:W2:Y:S01]  /*31f0*/  MUFU.RCP R27, R27 ;  /* 0x0000001b001b7308 */ /* 0x000ea20000001000 */
[----:B------:R-:W-:Y:S02]  /*3200*/  FMUL.FTZ R29, R20, R29 ;  /* 0x0000001d141d7220 */ /* 0x000fe40000410000 */
[----:B------:R-:W-:Y:S01]  /*3210*/  FMUL.FTZ R20, R17, -1.4426950216293334961 ;  /* 0xbfb8aa3b11147820 */ /* 0x000fe20000410000 */
[----:B0-----:R-:W-:-:S05]  /*3220*/  FADD.FTZ R26, -R21, 1 ;  /* 0x3f800000151a7421 */ /* 0x001fca0000010100 */
[----:B------:R-:W0:Y:S01]  /*3230*/  MUFU.EX2 R20, R20 ;  /* 0x0000001400147308 */ /* 0x000e220000000800 */
[----:B-1----:R-:W-:Y:S01]  /*3240*/  FADD.FTZ R60, R30, 1 ;  /* 0x3f8000001e3c7421 */ /* 0x002fe20000010000 */
[----:B------:R-:W-:Y:S01]  /*3250*/  FFMA.FTZ R30, R19, R26, 1 ;  /* 0x3f800000131e7423 */ /* 0x000fe2000001001a */
[----:B------:R-:W-:Y:S02]  /*3260*/  FMUL.FTZ R19, R66, R21 ;  /* 0x0000001542137220 */ /* 0x000fe40000410000 */
[----:B------:R-:W1:Y:S02]  /*3270*/  MUFU.RCP R26, R60 ;  /* 0x0000003c001a7308 */ /* 0x000e640000001000 */
[----:B------:R-:W-:Y:S01]  /*3280*/  FMUL.FTZ R19, R19, R30 ;  /* 0x0000001e13137220 */ /* 0x000fe20000410000 */
[----:B------:R-:W-:Y:S02]  /*3290*/  HADD2.F32 R30, -RZ, R41.H1_H1 ;  /* 0x30000029ff1e7230 */ /* 0x000fe40000004100 */
[----:B--2---:R-:W-:-:S04]  /*32a0*/  FADD.FTZ R21, -R27, 1 ;  /* 0x3f8000001b157421 */ /* 0x004fc80000010100 */
[----:B------:R-:W-:Y:S01]  /*32b0*/  FFMA.FTZ R18, R18, R21, 1 ;  /* 0x3f80000012127423 */ /* 0x000fe20000010015 */
[----:B0-----:R-:W-:Y:S01]  /*32c0*/  FADD.FTZ R31, R20, 1 ;  /* 0x3f800000141f7421 */ /* 0x001fe20000010000 */
[----:B------:R-:W-:Y:S02]  /*32d0*/  HADD2.F32 R21, -RZ, R38.H0_H0 ;  /* 0x20000026ff157230 */ /* 0x000fe40000004100 */
[----:B------:R-:W-:-:S03]  /*32e0*/  FMUL.FTZ R27, R30, R27 ;  /* 0x0000001b1e1b7220 */ /* 0x000fc60000410000 */
[----:B------:R-:W0:Y:S01]  /*32f0*/  MUFU.RCP R31, R31 ;  /* 0x0000001f001f7308 */ /* 0x000e220000001000 */
[----:B------:R-:W-:Y:S01]  /*3300*/  FADD.FTZ R21, R21, -UR9 ;  /* 0x8000000915157e21 */ /* 0x000fe20008010000 */
[----:B------:R-:W-:Y:S01]  /*3310*/  FMUL.FTZ R20, R27, R18 ;  /* 0x000000121b147220 */ /* 0x000fe20000410000 */
[----:B-1----:R-:W-:Y:S01]  /*3320*/  FADD.FTZ R27, -R26, 1 ;  /* 0x3f8000001a1b7421 */ /* 0x002fe20000010100 */
[----:B------:R-:W-:Y:S02]  /*3330*/  HADD2.F32 R18, -RZ, R39.H1_H1 ;  /* 0x30000027ff127230 */ /* 0x000fe40000004100 */
[----:B------:R-:W-:Y:S01]  /*3340*/  FMUL.FTZ R21, R21, UR12 ;  /* 0x0000000c15157c20 */ /* 0x000fe20008410000 */
[----:B------:R-:W-:Y:S01]  /*3350*/  FMUL.FTZ R26, R67, R26 ;  /* 0x0000001a431a7220 */ /* 0x000fe20000410000 */
[----:B------:R-:W-:Y:S01]  /*3360*/  FFMA.FTZ R27, R16, R27, 1 ;  /* 0x3f800000101b7423 */ /* 0x000fe2000001001b */
[----:B------:R-:W-:Y:S02]  /*3370*/  HADD2.F32 R67, -RZ, R37.H0_H0 ;  /* 0x20000025ff437230 */ /* 0x000fe40000004100 */
[----:B------:R-:W-:Y:S01]  /*3380*/  FFMA.FTZ R16, R57, R21, R58 ;  /* 0x0000001539107223 */ /* 0x000fe2000001003a */
[----:B------:R-:W-:-:S03]  /*3390*/  FMUL.FTZ R26, R26, R27 ;  /* 0x0000001b1a1a7220 */ /* 0x000fc60000410000 */
[----:B------:R-:W-:Y:S01]  /*33a0*/  FMUL.FTZ R66, R16, -1.4426950216293334961 ;  /* 0xbfb8aa3b10427820 */ /* 0x000fe20000410000 */
[----:B0-----:R-:W-:-:S05]  /*33b0*/  FADD.FTZ R30, -R31, 1 ;  /* 0x3f8000001f1e7421 */ /* 0x001fca0000010100 */
[----:B------:R-:W0:Y:S01]  /*33c0*/  MUFU.EX2 R66, R66 ;  /* 0x0000004200427308 */ /* 0x000e220000000800 */
[----:B------:R-:W-:Y:S01]  /*33d0*/  FMUL.FTZ R31, R18, R31 ;  /* 0x0000001f121f7220 */ /* 0x000fe20000410000 */
[----:B------:R-:W-:Y:S01]  /*33e0*/  FFMA.FTZ R30, R17, R30, 1 ;  /* 0x3f800000111e7423 */ /* 0x000fe2000001001e */
[----:B------:R-:W-:-:S03]  /*33f0*/  HADD2.F32 R17, -RZ, R38.H1_H1 ;  /* 0x30000026ff117230 */ /* 0x000fc60000004100 */
[----:B------:R-:W-:Y:S01]  /*3400*/  FMUL.FTZ R27, R31, R30 ;  /* 0x0000001e1f1b7220 */ /* 0x000fe20000410000 */
[----:B------:R-:W-:Y:S01]  /*3410*/  FMUL.FTZ R30, R57, R28 ;  /* 0x0000001c391e7220 */ /* 0x000fe20000410000 */
[----:B------:R-:W-:-:S04]  /*3420*/  FADD.FTZ R17, R17, -UR9 ;  /* 0x8000000911117e21 */ /* 0x000fc80008010000 */
[----:B------:R-:W-:Y:S01]  /*3430*/  FMUL.FTZ R18, R17, UR12 ;  /* 0x0000000c11127c20 */ /* 0x000fe20008410000 */
[----:B0-----:R-:W-:-:S03]  /*3440*/  FADD.FTZ R60, R66, 1 ;  /* 0x3f800000423c7421 */ /* 0x001fc60000010000 */
[----:B------:R-:W-:-:S03]  /*3450*/  FFMA.FTZ R17, R56, R18, R59 ;  /* 0x0000001238117223 */ /* 0x000fc6000001003b */
[----:B------:R-:W0:Y:S01]  /*3460*/  MUFU.RCP R60, R60 ;  /* 0x0000003c003c7308 */ /* 0x000e220000001000 */
[----:B------:R-:W-:-:S07]  /*3470*/  FMUL.FTZ R66, R17, -1.4426950216293334961 ;  /* 0xbfb8aa3b11427820 */ /* 0x000fce0000410000 */
[----:B------:R-:W1:Y:S01]  /*3480*/  MUFU.EX2 R66, R66 ;  /* 0x0000004200427308 */ /* 0x000e620000000800 */
[----:B0-----:R-:W-:Y:S01]  /*3490*/  FADD.FTZ R31, -R60, 1 ;  /* 0x3f8000003c1f7421 */ /* 0x001fe20000010100 */
[----:B-1----:R-:W-:-:S03]  /*34a0*/  FADD.FTZ R68, R66, 1 ;  /* 0x3f80000042447421 */ /* 0x002fc60000010000 */
[----:B------:R-:W-:Y:S01]  /*34b0*/  FFMA.FTZ R31, R16, R31, 1 ;  /* 0x3f800000101f7423 */ /* 0x000fe2000001001f */
[----:B------:R-:W-:Y:S01]  /*34c0*/  FMUL.FTZ R16, R67, R60 ;  /* 0x0000003c43107220 */ /* 0x000fe20000410000 */
[----:B------:R-:W-:Y:S01]  /*34d0*/  FMUL.FTZ R67, R56, R29 ;  /* 0x0000001d38437220 */ /* 0x000fe20000410000 */
[----:B------:R-:W0:Y:S02]  /*34e0*/  MUFU.RCP R60, R68 ;  /* 0x00000044003c7308 */ /* 0x000e240000001000 */
[----:B------:R-:W-:Y:S01]  /*34f0*/  FMUL.FTZ R16, R16, R31 ;  /* 0x0000001f10107220 */ /* 0x000fe20000410000 */
[----:B------:R-:W-:Y:S01]  /*3500*/  FFMA.FTZ R31, R15, R30, RZ ;  /* 0x0000001e0f1f7223 */ /* 0x000fe200000100ff */
[----:B------:R-:W-:-:S03]  /*3510*/  FADD.FTZ R30, RZ, R30 ;  /* 0x0000001eff1e7221 */ /* 0x000fc60000010000 */
[C---:B------:R-:W-:Y:S01]  /*3520*/  FFMA.FTZ R31, R14.reuse, R67, R31 ;  /* 0x000000430e1f7223 */ /* 0x040fe2000001001f */
[----:B------:R-:W-:Y:S01]  /*3530*/  FADD.FTZ R30, R67, R30 ;  /* 0x0000001e431e7221 */ /* 0x000fe20000010000 */
[----:B------:R-:W-:Y:S02]  /*3540*/  HADD2.F32 R67, -RZ, R37.H1_H1 ;  /* 0x30000025ff437230 */ /* 0x000fe40000004100 */
[----:B------:R-:W-:Y:S01]  /*3550*/  FFMA.FTZ R14, R14, R29, RZ ;  /* 0x0000001d0e0e7223 */ /* 0x000fe200000100ff */
[----:B------:R-:W-:Y:S02]  /*3560*/  FADD.FTZ R29, RZ, R29 ;  /* 0x0000001dff1d7221 */ /* 0x000fe40000010000 */
[----:B0-----:R-:W-:Y:S01]  /*3570*/  FMUL.FTZ R66, R67, R60 ;  /* 0x0000003c43427220 */ /* 0x001fe20000410000 */
[----:B------:R-:W-:Y:S01]  /*3580*/  FADD.FTZ R60, -R60, 1 ;  /* 0x3f8000003c3c7421 */ /* 0x000fe20000010100 */
[----:B------:R-:W-:Y:S01]  /*3590*/  FFMA.FTZ R67, R15, R28, RZ ;  /* 0x0000001c0f437223 */ /* 0x000fe200000100ff */
[----:B------:R-:W-:-:S02]  /*35a0*/  HADD2.F32 R15, -RZ, R36.H0_H0 ;  /* 0x20000024ff0f7230 */ /* 0x000fc40000004100 */
[----:B------:R-:W-:Y:S01]  /*35b0*/  FADD.FTZ R28, RZ, R28 ;  /* 0x0000001cff1c7221 */ /* 0x000fe20000010000 */
[----:B------:R-:W-:Y:S02]  /*35c0*/  FFMA.FTZ R17, R17, R60, 1 ;  /* 0x3f80000011117423 */ /* 0x000fe4000001003c */
[----:B------:R-:W-:Y:S02]  /*35d0*/  FADD.FTZ R60, R15, -UR9 ;  /* 0x800000090f3c7e21 */ /* 0x000fe40008010000 */
[----:B------:R-:W-:Y:S01]  /*35e0*/  FMUL.FTZ R17, R66, R17 ;  /* 0x0000001142117220 */ /* 0x000fe20000410000 */
[----:B------:R-:W-:Y:S01]  /*35f0*/  FADD.FTZ R15, R28, R19 ;  /* 0x000000131c0f7221 */ /* 0x000fe20000010000 */
[-C--:B------:R-:W-:Y:S01]  /*3600*/  FFMA.FTZ R28, R22, R19.reuse, R67 ;  /* 0x00000013161c7223 */ /* 0x080fe20000010043 */
[----:B------:R-:W-:Y:S01]  /*3610*/  FMUL.FTZ R66, R57, R19 ;  /* 0x0000001339427220 */ /* 0x000fe20000410000 */
[----:B------:R-:W-:Y:S02]  /*3620*/  FMUL.FTZ R19, R60, UR12 ;  /* 0x0000000c3c137c20 */ /* 0x000fe40008410000 */
[----:B------:R-:W-:Y:S01]  /*3630*/  FFMA.FTZ R28, R25, R26, R28 ;  /* 0x0000001a191c7223 */ /* 0x000fe2000001001c */
[----:B------:R-:W-:Y:S01]  /*3640*/  FFMA.FTZ R60, R22, R66, R31 ;  /* 0x00000042163c7223 */ /* 0x000fe2000001001f */
[----:B------:R-:W-:Y:S01]  /*3650*/  FFMA.FTZ R22, R57, R19, R58 ;  /* 0x0000001339167223 */ /* 0x000fe2000001003a */
[----:B------:R-:W-:Y:S01]  /*3660*/  FADD.FTZ R31, R30, R66 ;  /* 0x000000421e1f7221 */ /* 0x000fe20000010000 */
[----:B------:R-:W-:-:S02]  /*3670*/  FFMA.FTZ R28, R21, R16, R28 ;  /* 0x00000010151c7223 */ /* 0x000fc4000001001c */
[----:B------:R-:W-:-:S06]  /*3680*/  FMUL.FTZ R67, R22, -1.4426950216293334961 ;  /* 0xbfb8aa3b16437820 */ /* 0x000fcc0000410000 */
[----:B------:R-:W0:Y:S02]  /*3690*/  MUFU.EX2 R67, R67 ;  /* 0x0000004300437308 */ /* 0x000e240000000800 */
[----:B0-----:R-:W-:Y:S01]  /*36a0*/  FADD.FTZ R68, R67, 1 ;  /* 0x3f80000043447421 */ /* 0x001fe20000010000 */
[----:B------:R-:W-:-:S04]  /*36b0*/  FMUL.FTZ R67, R56, R20 ;  /* 0x0000001438437220 */ /* 0x000fc80000410000 */
[----:B------:R-:W-:Y:S01]  /*36c0*/  FFMA.FTZ R60, R23, R67, R60 ;  /* 0x00000043173c7223 */ /* 0x000fe2000001003c */
[----:B------:R-:W0:Y:S02]  /*36d0*/  MUFU.RCP R68, R68 ;  /* 0x0000004400447308 */ /* 0x000e240000001000 */
[----:B0-----:R-:W-:Y:S01]  /*36e0*/  FMUL.FTZ R30, R69, R68 ;  /* 0x00000044451e7220 */ /* 0x001fe20000410000 */
[----:B------:R-:W-:-:S04]  /*36f0*/  FADD.FTZ R69, -R68, 1 ;  /* 0x3f80000044457421 */ /* 0x000fc80000010100 */
[----:B------:R-:W-:-:S04]  /*3700*/  FFMA.FTZ R69, R22, R69, 1 ;  /* 0x3f80000016457423 */ /* 0x000fc80000010045 */
[----:B------:R-:W-:Y:S01]  /*3710*/  FMUL.FTZ R22, R30, R69 ;  /* 0x000000451e167220 */ /* 0x000fe20000410000 */
[----:B------:R-:W-:-:S05]  /*3720*/  HADD2.F32 R30, -RZ, R36.H1_H1 ;  /* 0x30000024ff1e7230 */ /* 0x000fca0000004100 */
[----:B------:R-:W-:Y:S01]  /*3730*/  FADD.FTZ R66, R30, -UR9 ;  /* 0x800000091e427e21 */ /* 0x000fe20008010000 */
[----:B------:R-:W-:Y:S01]  /*3740*/  FADD.FTZ R30, R29, R20 ;  /* 0x000000141d1e7221 */ /* 0x000fe20000010000 */
[----:B------:R-:W-:Y:S01]  /*3750*/  FFMA.FTZ R29, R23, R20, R14 ;  /* 0x00000014171d7223 */ /* 0x000fe2000001000e */
[----:B------:R-:W-:Y:S02]  /*3760*/  HADD2.F32 R23, -RZ, R35.H1_H1 ;  /* 0x30000023ff177230 */ /* 0x000fe40000004100 */
[----:B------:R-:W-:Y:S01]  /*3770*/  FMUL.FTZ R20, R66, UR12 ;  /* 0x0000000c42147c20 */ /* 0x000fe20008410000 */
[----:B------:R-:W-:Y:S01]  /*3780*/  FADD.FTZ R66, R67, R31 ;  /* 0x0000001f43427221 */ /* 0x000fe20000010000 */
        /* <DEDUP_REMOVED lines=9> */
[----:B0-----:R-:W-:Y:S01]  /*3820*/  FADD.FTZ R31, -R69, 1 ;  /* 0x3f800000451f7421 */ /* 0x001fe20000010100 */
[----:B------:R-:W-:-:S03]  /*3830*/  FMUL.FTZ R23, R23, R69 ;  /* 0x0000004517177220 */ /* 0x000fc60000410000 */
[----:B------:R-:W-:Y:S01]  /*3840*/  FFMA.FTZ R14, R14, R31, 1 ;  /* 0x3f8000000e0e7423 */ /* 0x000fe2000001001f */
[----:B------:R-:W-:Y:S01]  /*3850*/  FADD.FTZ R31, R15, R26 ;  /* 0x0000001a0f1f7221 */ /* 0x000fe20000010000 */
[----:B------:R-:W-:Y:S02]  /*3860*/  FMUL.FTZ R15, R57, R26 ;  /* 0x0000001a390f7220 */ /* 0x000fe40000410000 */
[----:B------:R-:W-:Y:S01]  /*3870*/  FMUL.FTZ R23, R23, R14 ;  /* 0x0000000e17177220 */ /* 0x000fe20000410000 */
[----:B------:R-:W-:Y:S02]  /*3880*/  HADD2.F32 R14, -RZ, R34.H0_H0 ;  /* 0x20000022ff0e7230 */ /* 0x000fe40000004100 */
[----:B------:R-:W-:Y:S01]  /*3890*/  FFMA.FTZ R67, R25, R15, R60 ;  /* 0x0000000f19437223 */ /* 0x000fe2000001003c */
[----:B------:R-:W-:Y:S01]  /*38a0*/  FADD.FTZ R66, R66, R15 ;  /* 0x0000000f42427221 */ /* 0x000fe20000010000 */
[----:B------:R-:W-:Y:S02]  /*38b0*/  HADD2.F32 R15, -RZ, R3.H0_H0 ;  /* 0x20000003ff0f7230 */ /* 0x000fe40000004100 */
        /* <DEDUP_REMOVED lines=32> */
[----:B------:R-:W-:-:S03]  /*3ac0*/  HADD2.F32 R67, -RZ, R5.H0_H0 ;  /* 0x20000005ff437230 */ /* 0x000fc60000004100 */
        /* <DEDUP_REMOVED lines=11> */
[----:B------:R-:W-:Y:S01]  /*3b80*/  FADD.FTZ R60, R31, R22 ;  /* 0x000000161f3c7221 */ /* 0x000fe20000010000 */
[----:B------:R-:W-:Y:S01]  /*3b90*/  FMUL.FTZ R31, R57, R22 ;  /* 0x00000016391f7220 */ /* 0x000fe20000410000 */
[----:B------:R-:W-:Y:S02]  /*3ba0*/  FFMA.FTZ R68, R21, R68, 1 ;  /* 0x3f80000015447423 */ /* 0x000fe40000010044 */
[----:B------:R-:W-:Y:S01]  /*3bb0*/  FADD.FTZ R60, R60, R25 ;  /* 0x000000193c3c7221 */ /* 0x000fe20000010000 */
[----:B------:R-:W-:Y:S01]  /*3bc0*/  FADD.FTZ R66, R66, R31 ;  /* 0x0000001f42427221 */ /* 0x000fe20000010000 */
[----:B------:R-:W-:Y:S01]  /*3bd0*/  FMUL.FTZ R21, R67, R68 ;  /* 0x0000004443157220 */ /* 0x000fe20000410000 */
[----:B------:R-:W-:-:S02]  /*3be0*/  HADD2.F32 R67, -RZ, R4.H1_H1 ;  /* 0x30000004ff437230 */ /* 0x000fc40000004100 */
[----:B------:R-:W-:Y:S01]  /*3bf0*/  FFMA.FTZ R68, R18, R26, R27 ;  /* 0x0000001a12447223 */ /* 0x000fe2000001001b */
[----:B------:R-:W-:Y:S02]  /*3c00*/  HADD2.F32 R26, -RZ, R5.H1_H1 ;  /* 0x30000005ff1a7230 */ /* 0x000fe40000004100 */
[----:B------:R-:W-:-:S04]  /*3c10*/  FADD.FTZ R67, R67, -UR9 ;  /* 0x8000000943437e21 */ /* 0x000fc80008010000 */
[----:B------:R-:W-:-:S04]  /*3c20*/  FMUL.FTZ R17, R67, UR12 ;  /* 0x0000000c43117c20 */ /* 0x000fc80008410000 */
        /* <DEDUP_REMOVED lines=8> */
[----:B------:R-:W-:Y:S01]  /*3cb0*/  FFMA.FTZ R67, R19, R31, R68 ;  /* 0x0000001f13437223 */ /* 0x000fe20000010044 */
[----:B------:R-:W-:Y:S02]  /*3cc0*/  HADD2.F32 R31, -RZ, R7.H0_H0 ;  /* 0x20000007ff1f7230 */ /* 0x000fe40000004100 */
[----:B------:R-:W-:Y:S01]  /*3cd0*/  FFMA.FTZ R69, R18, R69, 1 ;  /* 0x3f80000012457423 */ /* 0x000fe20000010045 */
[----:B------:R-:W-:-:S03]  /*3ce0*/  HADD2.F32 R18, -RZ, R6.H0_H0 ;  /* 0x20000006ff127230 */ /* 0x000fc60000004100 */
[----:B------:R-:W-:Y:S02]  /*3cf0*/  FMUL.FTZ R26, R26, R69 ;  /* 0x000000451a1a7220 */ /* 0x000fe40000410000 */
[----:B------:R-:W-:-:S04]  /*3d00*/  FADD.FTZ R18, R18, -UR9 ;  /* 0x8000000912127e21 */ /* 0x000fc80008010000 */
        /* <DEDUP_REMOVED lines=8> */
[----:B------:R-:W-:Y:S01]  /*3d90*/  FFMA.FTZ R28, R17, R26, R28 ;  /* 0x0000001a111c7223 */ /* 0x000fe2000001001c */
[----:B0-----:R-:W-:Y:S01]  /*3da0*/  FMUL.FTZ R22, R31, R68 ;  /* 0x000000441f167220 */ /* 0x001fe20000410000 */
[----:B------:R-:W-:-:S04]  /*3db0*/  FADD.FTZ R31, -R68, 1 ;  /* 0x3f800000441f7421 */ /* 0x000fc80000010100 */
[----:B------:R-:W-:Y:S01]  /*3dc0*/  FFMA.FTZ R31, R19, R31, 1 ;  /* 0x3f800000131f7423 */ /* 0x000fe2000001001f */
[----:B------:R-:W-:-:S03]  /*3dd0*/  HADD2.F32 R19, -RZ, R6.H1_H1 ;  /* 0x30000006ff137230 */ /* 0x000fc60000004100 */
[----:B------:R-:W-:Y:S01]  /*3de0*/  FMUL.FTZ R22, R22, R31 ;  /* 0x0000001f16167220 */ /* 0x000fe20000410000 */
[----:B------:R-:W-:Y:S01]  /*3df0*/  FADD.FTZ R31, R30, R23 ;  /* 0x000000171e1f7221 */ /* 0x000fe20000010000 */
[----:B------:R-:W-:Y:S01]  /*3e00*/  FADD.FTZ R19, R19, -UR9 ;  /* 0x8000000913137e21 */ /* 0x000fe20008010000 */
[----:B------:R-:W-:Y:S01]  /*3e10*/  FMUL.FTZ R30, R56, R23 ;  /* 0x00000017381e7220 */ /* 0x000fe20000410000 */
[----:B------:R-:W-:Y:S02]  /*3e20*/  HADD2.F32 R23, -RZ, R7.H1_H1 ;  /* 0x30000007ff177230 */ /* 0x000fe40000004100 */
[----:B------:R-:W-:Y:S01]  /*3e30*/  FADD.FTZ R31, R31, R24 ;  /* 0x000000181f1f7221 */ /* 0x000fe20000010000 */
[----:B------:R-:W-:Y:S01]  /*3e40*/  FMUL.FTZ R19, R19, UR12 ;  /* 0x0000000c13137c20 */ /* 0x000fe20008410000 */
[----:B------:R-:W-:Y:S01]  /*3e50*/  FFMA.FTZ R67, R20, R30, R67 ;  /* 0x0000001e14437223 */ /* 0x000fe20000010043 */
[----:B------:R-:W-:Y:S02]  /*3e60*/  FADD.FTZ R66, R30, R66 ;  /* 0x000000421e427221 */ /* 0x000fe40000010000 */
        /* <DEDUP_REMOVED lines=28> */
[----:B------:R-:W-:Y:S02]  /*4030*/  FADD.FTZ R67, R60, R21 ;  /* 0x000000153c437221 */ /* 0x000fe40000010000 */
[----:B------:R-:W-:Y:S01]  /*4040*/  FFMA.FTZ R14, R14, R69, 1 ;  /* 0x3f8000000e0e7423 */ /* 0x000fe20000010045 */
[----:B------:R-:W-:Y:S01]  /*4050*/  FFMA.FTZ R69, R15, R27, R30 ;  /* 0x0000001b0f457223 */ /* 0x000fe2000001001e */
[----:B------:R-:W-:Y:S02]  /*4060*/  HADD2.F32 R27, -RZ, R9.H1_H1 ;  /* 0x30000009ff1b7230 */ /* 0x000fe40000004100 */
[----:B------:R-:W-:Y:S01]  /*4070*/  FMUL.FTZ R25, R25, R14 ;  /* 0x0000000e19197220 */ /* 0x000fe20000410000 */
[----:B------:R-:W-:-:S05]  /*4080*/  HADD2.F32 R14, -RZ, R8.H1_H1 ;  /* 0x30000008ff0e7230 */ /* 0x000fca0000004100 */
        /* <DEDUP_REMOVED lines=9> */
[----:B------:R-:W-:Y:S02]  /*4120*/  HADD2.F32 R69, -RZ, R11.H0_H0 ;  /* 0x2000000bff457230 */ /* 0x000fe40000004100 */
[----:B------:R-:W-:Y:S01]  /*4130*/  FADD.FTZ R66, R66, R24 ;  /* 0x0000001842427221 */ /* 0x000fe20000010000 */
[----:B0-----:R-:W-:Y:S01]  /*4140*/  FADD.FTZ R68, -R30, 1 ;  /* 0x3f8000001e447421 */ /* 0x001fe20000010100 */
[----:B------:R-:W-:Y:S01]  /*4150*/  FMUL.FTZ R27, R27, R30 ;  /* 0x0000001e1b1b7220 */ /* 0x000fe20000410000 */
[----:B------:R-:W-:Y:S02]  /*4160*/  FADD.FTZ R30, R31, R26 ;  /* 0x0000001a1f1e7221 */ /* 0x000fe40000010000 */
[----:B------:R-:W-:Y:S01]  /*4170*/  FFMA.FTZ R68, R15, R68, 1 ;  /* 0x3f8000000f447423 */ /* 0x000fe20000010044 */
[----:B------:R-:W-:-:S02]  /*4180*/  HADD2.F32 R15, -RZ, R10.H0_H0 ;  /* 0x2000000aff0f7230 */ /* 0x000fc40000004100 */
[----:B------:R-:W-:Y:S01]  /*4190*/  FADD.FTZ R30, R30, R23 ;  /* 0x000000171e1e7221 */ /* 0x000fe20000010000 */
[----:B------:R-:W-:Y:S02]  /*41a0*/  FMUL.FTZ R27, R27, R68 ;  /* 0x000000441b1b7220 */ /* 0x000fe40000410000 */
[----:B------:R-:W-:Y:S02]  /*41b0*/  FADD.FTZ R15, R15, -UR9 ;  /* 0x800000090f0f7e21 */ /* 0x000fe40008010000 */
[----:B------:R-:W-:Y:S02]  /*41c0*/  FADD.FTZ R30, R30, R27 ;  /* 0x0000001b1e1e7221 */ /* 0x000fe40000010000 */
        /* <DEDUP_REMOVED lines=20> */
[----:B0-----:R-:W-:Y:S01]  /*4310*/  FADD.FTZ R60, R26, 1 ;  /* 0x3f8000001a3c7421 */ /* 0x001fe20000010000 */
[----:B------:R-:W-:Y:S01]  /*4320*/  FADD.FTZ R26, R67, R22 ;  /* 0x00000016431a7221 */ /* 0x000fe20000010000 */
[----:B------:R-:W-:-:S04]  /*4330*/  FMUL.FTZ R22, R57, R22 ;  /* 0x0000001639167220 */ /* 0x000fc80000410000 */
[----:B------:R-:W0:Y:S01]  /*4340*/  MUFU.RCP R60, R60 ;  /* 0x0000003c003c7308 */ /* 0x000e220000001000 */
[----:B------:R-:W-:Y:S01]  /*4350*/  FADD.FTZ R66, R66, R22 ;  /* 0x0000001642427221 */ /* 0x000fe20000010000 */
[----:B0-----:R-:W-:Y:S01]  /*4360*/  FADD.FTZ R68, -R60, 1 ;  /* 0x3f8000003c447421 */ /* 0x001fe20000010100 */
[----:B------:R-:W-:Y:S01]  /*4370*/  FMUL.FTZ R21, R21, R60 ;  /* 0x0000003c15157220 */ /* 0x000fe20000410000 */
[----:B------:R-:W-:Y:S01]  /*4380*/  FFMA.FTZ R60, R18, R22, R31 ;  /* 0x00000016123c7223 */ /* 0x000fe2000001001f */
[----:B------:R-:W-:Y:S02]  /*4390*/  HADD2.F32 R22, -RZ, R13.H0_H0 ;  /* 0x2000000dff167230 */ /* 0x000fe40000004100 */
[----:B------:R-:W-:Y:S01]  /*43a0*/  FFMA.FTZ R68, R17, R68, 1 ;  /* 0x3f80000011447423 */ /* 0x000fe20000010044 */
[----:B------:R-:W-:-:S03]  /*43b0*/  HADD2.F32 R17, -RZ, R12.H0_H0 ;  /* 0x2000000cff117230 */ /* 0x000fc60000004100 */
        /* <DEDUP_REMOVED lines=12> */
[----:B------:R-:W-:Y:S02]  /*4480*/  FADD.FTZ R66, R23, R66 ;  /* 0x0000004217427221 */ /* 0x000fe40000010000 */
[----:B------:R-:W-:Y:S01]  /*4490*/  FFMA.FTZ R31, R16, R21, R31 ;  /* 0x00000015101f7223 */ /* 0x000fe2000001001f */
[----:B0-----:R-:W-:Y:S01]  /*44a0*/  FADD.FTZ R69, -R67, 1 ;  /* 0x3f80000043457421 */ /* 0x001fe20000010100 */
[----:B------:R-:W-:Y:S01]  /*44b0*/  FMUL.FTZ R22, R22, R67 ;  /* 0x0000004316167220 */ /* 0x000fe20000410000 */
[----:B------:R-:W-:Y:S01]  /*44c0*/  FADD.FTZ R67, R26, R25 ;  /* 0x000000191a437221 */ /* 0x000fe20000010000 */
[----:B------:R-:W-:Y:S01]  /*44d0*/  FFMA.FTZ R26, R20, R25, R29 ;  /* 0x00000019141a7223 */ /* 0x000fe2000001001d */
[----:B------:R-:W-:Y:S01]  /*44e0*/  FFMA.FTZ R69, R18, R69, 1 ;  /* 0x3f80000012457423 */ /* 0x000fe20000010045 */
[----:B------:R-:W-:-:S02]  /*44f0*/  HADD2.F32 R18, -RZ, R12.H1_H1 ;  /* 0x3000000cff127230 */ /* 0x000fc40000004100 */
[----:B------:R-:W-:Y:S01]  /*4500*/  FADD.FTZ R67, R67, R24 ;  /* 0x0000001843437221 */ /* 0x000fe20000010000 */
[----:B------:R-:W-:Y:S01]  /*4510*/  FFMA.FTZ R26, R15, R24, R26 ;  /* 0x000000180f1a7223 */ /* 0x000fe2000001001a */
[----:B------:R-:W-:Y:S01]  /*4520*/  FMUL.FTZ R22, R22, R69 ;  /* 0x0000004516167220 */ /* 0x000fe20000410000 */
[----:B------:R-:W-:Y:S01]  /*4530*/  FFMA.FTZ R69, R19, R23, R60 ;  /* 0x0000001713457223 */ /* 0x000fe2000001003c */
[----:B------:R-:W-:Y:S01]  /*4540*/  FADD.FTZ R18, R18, -UR9 ;  /* 0x8000000912127e21 */ /* 0x000fe20008010000 */
[----:B------:R-:W-:Y:S02]  /*4550*/  HADD2.F32 R23, -RZ, R13.H1_H1 ;  /* 0x3000000dff177230 */ /* 0x000fe40000004100 */
[----:B------:R-:W-:Y:S01]  /*4560*/  FADD.FTZ R67, R67, R22 ;  /* 0x0000001643437221 */ /* 0x000fe20000010000 */
[----:B------:R-:W-:Y:S01]  /*4570*/  FFMA.FTZ R26, R17, R22, R26 ;  /* 0x00000016111a7223 */ /* 0x000fe2000001001a */
        /* <DEDUP_REMOVED lines=27> */
[----:B------:R-:W-:Y:S02]  /*4730*/  HADD2.F32 R28, -RZ, R32.H1_H1 ;  /* 0x30000020ff1c7230 */ /* 0x000fe40000004100 */
[----:B------:R-:W-:-:S03]  /*4740*/  FADD.FTZ R66, R60, R66 ;  /* 0x000000423c427221 */ /* 0x000fc60000010000 */
[----:B------:R-:W-:-:S04]  /*4750*/  FADD.FTZ R28, R28, -UR9 ;  /* 0x800000091c1c7e21 */ /* 0x000fc80008010000 */
[----:B------:R-:W-:Y:S01]  /*4760*/  FMUL.FTZ R25, R28, UR12 ;  /* 0x0000000c1c197c20 */ /* 0x000fe20008410000 */
[----:B------:R-:W-:Y:S01]  /*4770*/  FFMA.FTZ R28, R14, R60, R69 ;  /* 0x0000003c0e1c7223 */ /* 0x000fe20000010045 */
[----:B------:R-:W-:Y:S02]  /*4780*/  HADD2.F32 R60, -RZ, R33.H1_H1 ;  /* 0x30000021ff3c7230 */ /* 0x000fe40000004100 */
        /* <DEDUP_REMOVED lines=42> */
[----:B------:R-:W-:Y:S02]  /*4a30*/  HADD2.F32 R27, -RZ, R51.H0_H0 ;  /* 0x20000033ff1b7230 */ /* 0x000fe40000004100 */
        /* <DEDUP_REMOVED lines=14> */
[----:B------:R-:W-:-:S03]  /*4b20*/  FMUL.FTZ R27, R27, R60 ;  /* 0x0000003c1b1b7220 */ /* 0x000fc60000410000 */
[----:B------:R-:W-:-:S04]  /*4b30*/  FFMA.FTZ R68, R17, R68, 1 ;  /* 0x3f80000011447423 */ /* 0x000fc80000010044 */
[----:B------:R-:W-:Y:S01]  /*4b40*/  FMUL.FTZ R17, R27, R68 ;  /* 0x000000441b117220 */ /* 0x000fe20000410000 */
[----:B------:R-:W-:-:S05]  /*4b50*/  HADD2.F32 R27, -RZ, R48.H1_H1 ;  /* 0x30000030ff1b7230 */ /* 0x000fca0000004100 */
[----:B------:R-:W-:Y:S01]  /*4b60*/  FADD.FTZ R68, R27, -UR9 ;  /* 0x800000091b447e21 */ /* 0x000fe20008010000 */
[----:B------:R-:W-:Y:S01]  /*4b70*/  FADD.FTZ R27, R30, R23 ;  /* 0x000000171e1b7221 */ /* 0x000fe20000010000 */
[----:B------:R-:W-:Y:S02]  /*4b80*/  FMUL.FTZ R30, R56, R23 ;  /* 0x00000017381e7220 */ /* 0x000fe40000410000 */
[----:B------:R-:W-:Y:S01]  /*4b90*/  FMUL.FTZ R23, R68, UR12 ;  /* 0x0000000c44177c20 */ /* 0x000fe20008410000 */
[----:B------:R-:W-:Y:S01]  /*4ba0*/  FADD.FTZ R27, R27, R14 ;  /* 0x0000000e1b1b7221 */ /* 0x000fe20000010000 */
[----:B------:R-:W-:Y:S01]  /*4bb0*/  FFMA.FTZ R60, R18, R30, R29 ;  /* 0x0000001e123c7223 */ /* 0x000fe2000001001d */
[----:B------:R-:W-:Y:S01]  /*4bc0*/  FADD.FTZ R66, R30, R66 ;  /* 0x000000421e427221 */ /* 0x000fe20000010000 */
[----:B------:R-:W-:Y:S01]  /*4bd0*/  FFMA.FTZ R18, R56, R23, R59 ;  /* 0x0000001738127223 */ /* 0x000fe2000001003b */
[----:B------:R-:W-:Y:S02]  /*4be0*/  HADD2.F32 R30, -RZ, R51.H1_H1 ;  /* 0x30000033ff1e7230 */ /* 0x000fe40000004100 */
[----:B------:R-:W-:Y:S01]  /*4bf0*/  FADD.FTZ R27, R27, R16 ;  /* 0x000000101b1b7221 */ /* 0x000fe20000010000 */
[----:B------:R-:W-:-:S06]  /*4c00*/  FMUL.FTZ R29, R18, -1.4426950216293334961 ;  /* 0xbfb8aa3b121d7820 */ /* 0x000fcc0000410000 */
[----:B------:R-:W0:Y:S02]  /*4c10*/  MUFU.EX2 R29, R29 ;  /* 0x0000001d001d7308 */ /* 0x000e240000000800 */
[----:B0-----:R-:W-:Y:S01]  /*4c20*/  FADD.FTZ R31, R29, 1 ;  /* 0x3f8000001d1f7421 */ /* 0x001fe20000010000 */
[----:B------:R-:W-:-:S04]  /*4c30*/  FFMA.FTZ R29, R19, R20, R26 ;  /* 0x00000014131d7223 */ /* 0x000fc8000001001a */
[----:B------:R-:W-:Y:S01]  /*4c40*/  FFMA.FTZ R29, R24, R15, R29 ;  /* 0x0000000f181d7223 */ /* 0x000fe2000001001d */
        /* <DEDUP_REMOVED lines=9> */
[----:B------:R-:W-:Y:S01]  /*4ce0*/  FADD.FTZ R68, R30, -UR9 ;  /* 0x800000091e447e21 */ /* 0x000fe20008010000 */
[----:B------:R-:W-:-:S03]  /*4cf0*/  FADD.FTZ R30, R67, R20 ;  /* 0x00000014431e7221 */ /* 0x000fc60000010000 */
[----:B------:R-:W-:Y:S01]  /*4d00*/  FMUL.FTZ R20, R68, UR12 ;  /* 0x0000000c44147c20 */ /* 0x000fe20008410000 */
[----:B------:R-:W-:Y:S02]  /*4d10*/  HADD2.F32 R68, -RZ, R55.H0_H0 ;  /* 0x20000037ff447230 */ /* 0x000fe40000004100 */
        /* <DEDUP_REMOVED lines=8> */
[----:B------:R-:W-:Y:S01]  /*4da0*/  FADD.FTZ R68, -R67, 1 ;  /* 0x3f80000043447421 */ /* 0x000fe20000010100 */
[----:B------:R-:W-:-:S03]  /*4db0*/  FMUL.FTZ R67, R56, R14 ;  /* 0x0000000e38437220 */ /* 0x000fc60000410000 */
[----:B------:R-:W-:Y:S01]  /*4dc0*/  FFMA.FTZ R68, R19, R68, 1 ;  /* 0x3f80000013447423 */ /* 0x000fe20000010044 */
[----:B------:R-:W-:-:S03]  /*4dd0*/  FADD.FTZ R66, R67, R66 ;  /* 0x0000004243427221 */ /* 0x000fc60000010000 */
[----:B------:R-:W-:Y:S01]  /*4de0*/  FMUL.FTZ R19, R31, R68 ;  /* 0x000000441f137220 */ /* 0x000fe20000410000 */
[----:B------:R-:W-:-:S05]  /*4df0*/  HADD2.F32 R31, -RZ, R52.H1_H1 ;  /* 0x30000034ff1f7230 */ /* 0x000fca0000004100 */
[----:B------:R-:W-:-:S04]  /*4e00*/  FADD.FTZ R31, R31, -UR9 ;  /* 0x800000091f1f7e21 */ /* 0x000fc80008010000 */
[----:B------:R-:W-:Y:S01]  /*4e10*/  FMUL.FTZ R14, R31, UR12 ;  /* 0x0000000c1f0e7c20 */ /* 0x000fe20008410000 */
[----:B------:R-:W-:Y:S01]  /*4e20*/  FFMA.FTZ R31, R25, R67, R60 ;  /* 0x00000043191f7223 */ /* 0x000fe2000001003c */
[----:B------:R-:W-:Y:S02]  /*4e30*/  HADD2.F32 R67, -RZ, R55.H1_H1 ;  /* 0x30000037ff437230 */ /* 0x000fe40000004100 */
        /* <DEDUP_REMOVED lines=25> */
[----:B------:R-:W-:-:S04]  /*4fd0*/  FMUL.FTZ R60, R57, R17 ;  /* 0x00000011393c7220 */ /* 0x000fc80000410000 */
[----:B------:R-:W-:Y:S01]  /*4fe0*/  FFMA.FTZ R21, R22, R60, R21 ;  /* 0x0000003c16157223 */ /* 0x000fe20000010015 */
[----:B0-----:R-:W-:Y:S01]  /*4ff0*/  FADD.FTZ R69, -R67, 1 ;  /* 0x3f80000043457421 */ /* 0x001fe20000010100 */
[----:B------:R-:W-:-:S03]  /*5000*/  FMUL.FTZ R26, R26, R67 ;  /* 0x000000431a1a7220 */ /* 0x000fc60000410000 */
[----:B------:R-:W-:-:S04]  /*5010*/  FFMA.FTZ R69, R24, R69, 1 ;  /* 0x3f80000018457423 */ /* 0x000fc80000010045 */
[----:B------:R-:W-:Y:S01]  /*5020*/  FMUL.FTZ R24, R26, R69 ;  /* 0x000000451a187220 */ /* 0x000fe20000410000 */
[----:B------:R-:W-:-:S05]  /*5030*/  HADD2.F32 R26, -RZ, R54.H1_H1 ;  /* 0x30000036ff1a7230 */ /* 0x000fca0000004100 */
        /* <DEDUP_REMOVED lines=10> */
[----:B------:R-:W-:Y:S01]  /*50e0*/  FFMA.FTZ R16, R22, R17, R29 ;  /* 0x0000001116107223 */ /* 0x000fe2000001001d */
[-C--:B------:R-:W-:Y:S01]  /*50f0*/  FMUL.FTZ R22, R56, R18.reuse ;  /* 0x0000001238167220 */ /* 0x080fe20000410000 */
[----:B------:R-:W-:Y:S01]  /*5100*/  FFMA.FTZ R17, R23, R18, R28 ;  /* 0x0000001217117223 */ /* 0x000fe2000001001c */
[----:B------:R-:W-:Y:S01]  /*5110*/  FMUL.FTZ R29, R31, R69 ;  /* 0x000000451f1d7220 */ /* 0x000fe20000410000 */
[----:B------:R-:W-:Y:S01]  /*5120*/  FADD.FTZ R31, R66, R60 ;  /* 0x0000003c421f7221 */ /* 0x000fe20000010000 */
[----:B------:R-:W-:Y:S01]  /*5130*/  FFMA.FTZ R21, R23, R22, R21 ;  /* 0x0000001617157223 */ /* 0x000fe20000010015 */
[----:B------:R-:W-:Y:S01]  /*5140*/  FADD.FTZ R18, R27, R18 ;  /* 0x000000121b127221 */ /* 0x000fe20000010000 */
[-C--:B------:R-:W-:Y:S01]  /*5150*/  FFMA.FTZ R16, R20, R19.reuse, R16 ;  /* 0x0000001314107223 */ /* 0x080fe20000010010 */
[----:B------:R-:W-:Y:S01]  /*5160*/  FADD.FTZ R31, R22, R31 ;  /* 0x0000001f161f7221 */ /* 0x000fe20000010000 */
[C---:B------:R-:W-:Y:S01]  /*5170*/  FMUL.FTZ R22, R57.reuse, R19 ;  /* 0x0000001339167220 */ /* 0x040fe20000410000 */
[----:B------:R-:W-:Y:S01]  /*5180*/  FMUL.FTZ R27, R57, R24 ;  /* 0x00000018391b7220 */ /* 0x000fe20000410000 */
[----:B------:R-:W-:Y:S01]  /*5190*/  FADD.FTZ R19, R30, R19 ;  /* 0x000000131e137221 */ /* 0x000fe20000010000 */
[-C--:B------:R-:W-:Y:S01]  /*51a0*/  FFMA.FTZ R17, R14, R25.reuse, R17 ;  /* 0x000000190e117223 */ /* 0x080fe20000010011 */
[----:B------:R-:W-:Y:S01]  /*51b0*/  FFMA.FTZ R23, R20, R22, R21 ;  /* 0x0000001614177223 */ /* 0x000fe20000010015 */
[----:B------:R-:W-:Y:S01]  /*51c0*/  FADD.FTZ R22, R31, R22 ;  /* 0x000000161f167221 */ /* 0x000fe20000010000 */
[----:B------:R-:W-:Y:S01]  /*51d0*/  FMUL.FTZ R21, R56, R25 ;  /* 0x0000001938157220 */ /* 0x000fe20000410000 */
[----:B------:R-:W-:Y:S01]  /*51e0*/  FFMA.FTZ R16, R15, R24, R16 ;  /* 0x000000180f107223 */ /* 0x000fe20000010010 */
[----:B------:R-:W-:-:S02]  /*51f0*/  FFMA.FTZ R17, R26, R29, R17 ;  /* 0x0000001d1a117223 */ /* 0x000fc40000010011 */
[----:B------:R-:W-:Y:S01]  /*5200*/  FFMA.FTZ R20, R14, R21, R23 ;  /* 0x000000150e147223 */ /* 0x000fe20000010017 */
[----:B------:R-:W-:Y:S01]  /*5210*/  FADD.FTZ R22, R21, R22 ;  /* 0x0000001615167221 */ /* 0x000fe20000010000 */
[----:B------:R-:W-:Y:S01]  /*5220*/  FMUL.FTZ R23, R56, R29 ;  /* 0x0000001d38177220 */ /* 0x000fe20000410000 */
[----:B------:R-:W-:Y:S01]  /*5230*/  FADD.FTZ R14, R18, R25 ;  /* 0x00000019120e7221 */ /* 0x000fe20000010000 */
[----:B------:R-:W-:Y:S01]  /*5240*/  FFMA.FTZ R21, R15, R27, R20 ;  /* 0x0000001b0f157223 */ /* 0x000fe20000010014 */
[----:B------:R-:W-:Y:S01]  /*5250*/  FADD.FTZ R22, R22, R27 ;  /* 0x0000001b16167221 */ /* 0x000fe20000010000 */
[----:B------:R-:W-:Y:S01]  /*5260*/  FADD.FTZ R18, R19, R24 ;  /* 0x0000001813127221 */ /* 0x000fe20000010000 */
[----:B------:R-:W-:Y:S01]  /*5270*/  FADD.FTZ R19, R14, R29 ;  /* 0x0000001d0e137221 */ /* 0x000fe20000010000 */
[----:B------:R-:W-:Y:S01]  /*5280*/  FFMA.FTZ R21, R26, R23, R21 ;  /* 0x000000171a157223 */ /* 0x000fe20000010015 */
[----:B------:R-:W-:-:S07]  /*5290*/  FADD.FTZ R20, R23, R22 ;  /* 0x0000001617147221 */ /* 0x000fce0000010000 */
.L_x_830:
        /* <DEDUP_REMOVED lines=14> */
[----:B------:R-:W-:Y:S02]  /*5380*/  MOV R14, R21 ;  /* 0x00000015000e7202 */ /* 0x000fe40000000f00 */
[----:B------:R-:W-:-:S02]  /*5390*/  SEL R21, R15, 0x1f, P0 ;  /* 0x0000001f0f157807 */ /* 0x000fc40000000000 */
[----:B------:R-:W-:Y:S02]  /*53a0*/  MOV R15, R20 ;  /* 0x00000014000f7202 */ /* 0x000fe40000000f00 */
[----:B------:R-:W-:Y:S01]  /*53b0*/  ISETP.GE.AND P0, PT, R2, R21, PT ;  /* 0x000000150200720c */ /* 0x000fe20003f06270 */
[----:B------:R-:W0:Y:S01]  /*53c0*/  SHFL.DOWN PT, R23, R14, 0x1, R21 ;  /* 0x082000000e177989 */ /* 0x000e2200000e0015 */
[----:B------:R-:W-:-:S03]  /*53d0*/  LEA R66, R68, UR5, 0x4 ;  /* 0x0000000544427c11 */ /* 0x000fc6000f8e20ff */
[----:B------:R-:W1:Y:S04]  /*53e0*/  SHFL.DOWN PT, R20, R15, 0x1, R21 ;  /* 0x082000000f147989 */ /* 0x000e6800000e0015 */
[----:B------:R-:W-:Y:S04]  /*53f0*/  STS.128 [R66], R16 ;  /* 0x0000001042007388 */ /* 0x000fe80000000c00 */
        /* <DEDUP_REMOVED lines=27> */
[----:B-1----:R-:W-:-:S05]  /*55b0*/  @!P0 FADD.FTZ R15, R15, R22 ;  /* 0x000000160f0f8221 */ /* 0x002fca0000010000 */
[----:B------:R0:W-:Y:S01]  /*55c0*/  @!P2 STS.64 [R20+UR13+0x10], R14 ;  /* 0x0000100e1400a988 */ /* 0x0001e20008000a0d */
[----:B------:R-:W-:Y:S06]  /*55d0*/  BAR.SYNC.DEFER_BLOCKING 0x0 ;  /* 0x0000000000007b1d */ /* 0x000fec0000010000 */
[----:B--2---:R-:W-:Y:S05]  /*55e0*/  @P1 BRA `(.L_x_832) ;  /* 0x0000000000801947 */ /* 0x004fea0003800000 */
[----:B------:R-:W-:-:S09]  /*55f0*/  ULEA UR5, UR14, UR8, 0x18 ;  /* 0x000000080e057291 */ /* 0x000fd2000f8ec0ff */
[----:B0-----:R-:W0:Y:S04]  /*5600*/  LDS.64 R20, [UR5+0x18] ;  /* 0x00001805ff147984 */ /* 0x001e280008000a00 */
[----:B------:R-:W1:Y:S04]  /*5610*/  LDS.128 R24, [UR5+0x20] ;  /* 0x00002005ff187984 */ /* 0x000e680008000c00 */
[----:B------:R-:W2:Y:S01]  /*5620*/  LDS.128 R28, [UR5+0x30] ;  /* 0x00003005ff1c7984 */ /* 0x000ea20008000c00 */
[----:B0-----:R-:W-:Y:S01]  /*5630*/  FADD.FTZ R67, R14, R20 ;  /* 0x000000140e437221 */ /* 0x001fe20000010000 */
[----:B------:R-:W-:-:S02]  /*5640*/  FADD.FTZ R14, R15, R21 ;  /* 0x000000150f0e7221 */ /* 0x000fc40000010000 */
[----:B------:R-:W0:Y:S01]  /*5650*/  LDS.128 R20, [UR5+0x40] ;  /* 0x00004005ff147984 */ /* 0x000e220008000c00 */
[----:B-1----:R-:W-:Y:S01]  /*5660*/  FADD.FTZ R67, R67, R24 ;  /* 0x0000001843437221 */ /* 0x002fe20000010000 */
[----:B------:R-:W-:-:S03]  /*5670*/  FADD.FTZ R14, R14, R25 ;  /* 0x000000190e0e7221 */ /* 0x000fc60000010000 */
[----:B------:R-:W-:Y:S01]  /*5680*/  FADD.FTZ R67, R67, R26 ;  /* 0x0000001a43437221 */ /* 0x000fe20000010000 */
[----:B------:R-:W-:Y:S02]  /*5690*/  FADD.FTZ R14, R14, R27 ;  /* 0x0000001b0e0e7221 */ /* 0x000fe40000010000 */
[----:B------:R-:W1:Y:S01]  /*56a0*/  LDS.128 R24, [UR5+0x50] ;  /* 0x00005005ff187984 */ /* 0x000e620008000c00 */
[----:B--2---:R-:W-:Y:S01]  /*56b0*/  FADD.FTZ R67, R67, R28 ;  /* 0x0000001c43437221 */ /* 0x004fe20000010000 */
        /* <DEDUP_REMOVED lines=19> */
.L_x_832:
[----:B------:R-:W-:Y:S05]  /*57f0*/  BSYNC.RECONVERGENT B0 ;  /* 0x0000000000007941 */ /* 0x000fea0003800200 */
.L_x_831:
        /* <DEDUP_REMOVED lines=42> */
.L_x_834:
[----:B------:R-:W-:Y:S05]  /*5aa0*/  BSYNC.RECONVERGENT B0 ;  /* 0x0000000000007941 */ /* 0x000fea0003800200 */
.L_x_833:
        /* <DEDUP_REMOVED lines=28> */
.L_x_836:
[----:B------:R-:W-:Y:S05]  /*5c70*/  BSYNC.RECONVERGENT B0 ;  /* 0x0000000000007941 */ /* 0x000fea0003800200 */
.L_x_835:
        /* <DEDUP_REMOVED lines=28> */
.L_x_839:
[----:B-1----:R-:W2:Y:S04]  /*5e40*/  LDG.E.STRONG.GPU R18, desc[UR10][R16.64] ;  /* 0x0000000a10127981 */ /* 0x002ea8000c1ef900 */
[----:B--2---:R-:W-:Y:S01]  /*5e50*/  CCTL.IVALL ;  /* 0x00000000ff00798f */ /* 0x004fe20002000000 */
[----:B------:R-:W-:Y:S05]  /*5e60*/  YIELD ;  /* 0x0000000000007946 */ /* 0x000fea0003800000 */
[----:B------:R-:W-:-:S13]  /*5e70*/  ISETP.NE.AND P0, PT, R18, R21, PT ;  /* 0x000000151200720c */ /* 0x000fda0003f05270 */
[----:B------:R-:W-:Y:S05]  /*5e80*/  @P0 BRA `(.L_x_839) ;  /* 0xfffffffc00ec0947 */ /* 0x000fea000383ffff */
.L_x_838:
[----:B------:R-:W-:Y:S05]  /*5e90*/  WARPSYNC.ALL ;  /* 0x0000000000007948 */ /* 0x000fea0003800000 */
[----:B------:R-:W-:Y:S01]  /*5ea0*/  BAR.SYNC.DEFER_BLOCKING 0x0 ;  /* 0x0000000000007b1d */ /* 0x000fe20000010000 */
[----:B------:R-:W-:-:S05]  /*5eb0*/  HFMA2 R24, -RZ, RZ, 0, 0 ;  /* 0x00000000ff187431 */ /* 0x000fca00000001ff */
[----:B------:R-:W-:Y:S05]  /*5ec0*/  @!P2 BRA `(.L_x_840) ;  /* 0x000000040044a947 */ /* 0x000fea0003800000 */
[----:B------:R-:W-:Y:S01]  /*5ed0*/  MOV R30, UR7 ;  /* 0x00000007001e7c02 */ /* 0x000fe20008000f00 */
[----:B------:R-:W-:Y:S01]  /*5ee0*/  UMOV UR5, URZ ;  /* 0x000000ff00057c82 */ /* 0x000fe20008000000 */
[----:B0-----:R-:W-:Y:S02]  /*5ef0*/  MOV R20, UR7 ;  /* 0x0000000700147c02 */ /* 0x001fe40008000f00 */
        /* <DEDUP_REMOVED lines=11> */
[----:B------:R-:W-:Y:S02]  /*5fb0*/  LOP3.LUT R22, R60, 0x7ffffff8, RZ, 0xc0, !PT ;  /* 0x7ffffff83c167812 */ /* 0x000fe400078ec0ff */
[-C--:B------:R-:W-:Y:S02]  /*5fc0*/  LEA R61, R16, R25.reuse, 0x1 ;  /* 0x00000019103d7211 */ /* 0x080fe400078e08ff */
[----:B------:R-:W-:-:S07]  /*5fd0*/  LEA R31, R18, R25, 0x2 ;  /* 0x00000019121f7211 */ /* 0x000fce00078e10ff */
.L_x_841:
        /* <DEDUP_REMOVED lines=64> */
.L_x_840:
        /* <DEDUP_REMOVED lines=20> */
[--C-:B0-----:R-:W-:Y:S01]  /*6520*/  @!P3 IMAD.WIDE.U32 R20, R21, 0x8, R66.reuse ;  /* 0x000000081514b825 */ /* 0x101fe200078e0042 */
        /* <DEDUP_REMOVED lines=13> */
.L_x_842:
        /* <DEDUP_REMOVED lines=18> */
.L_x_843:
        /* <DEDUP_REMOVED lines=9> */
.L_x_844:
[----:B------:R-:W-:Y:S05]  /*67b0*/  BSYNC.RECONVERGENT B0 ;  /* 0x0000000000007941 */ /* 0x000fea0003800200 */
.L_x_837:
[----:B------:R-:W2:Y:S01]  /*67c0*/  S2UR UR8, SR_CgaCtaId ;  /* 0x00000000000879c3 */ /* 0x000ea20000008800 */
[----:B------:R-:W-:Y:S01]  /*67d0*/  UMOV UR5, 0x400 ;  /* 0x0000040000057882 */ /* 0x000fe20000000000 */
[--C-:B-1----:R-:W-:Y:S02]  /*67e0*/  HADD2.F32 R19, -RZ, R44.reuse.H0_H0 ;  /* 0x2000002cff137230 */ /* 0x102fe40000004100 */
[----:B------:R-:W-:Y:S01]  /*67f0*/  HADD2.F32 R44, -RZ, R44.H1_H1 ;  /* 0x3000002cff2c7230 */ /* 0x000fe20000004100 */
[----:B--2---:R-:W-:Y:S01]  /*6800*/  ULEA UR5, UR8, UR5, 0x18 ;  /* 0x0000000508057291 */ /* 0x004fe2000f8ec0ff */
[----:B------:R-:W1:Y:S08]  /*6810*/  LDCU.U8 UR8, c[0x0][0x414] ;  /* 0x00008280ff0877ac */ /* 0x000e700008000000 */
[----:B------:R0:W-:Y:S01]  /*6820*/  @!P1 STS.64 [UR5+0x80], R14 ;  /* 0x0000800eff009988 */ /* 0x0001e20008000a05 */
[----:B------:R-:W-:Y:S01]  /*6830*/  BAR.SYNC.DEFER_BLOCKING 0x0 ;  /* 0x0000000000007b1d */ /* 0x000fe20000010000 */
[----:B0-----:R-:W-:Y:S01]  /*6840*/  FADD.FTZ R15, R44, -UR9 ;  /* 0x800000092c0f7e21 */ /* 0x001fe20008010000 */
[----:B-1----:R-:W-:Y:S01]  /*6850*/  UISETP.NE.AND UP0, UPT, UR8, URZ, UPT ;  /* 0x000000ff0800728c */ /* 0x002fe2000bf05270 */
[----:B------:R-:W-:-:S02]  /*6860*/  HADD2.F32 R14, -RZ, R43.H0_H0 ;  /* 0x2000002bff0e7230 */ /* 0x000fc40000004100 */
[----:B------:R-:W-:Y:S02]  /*6870*/  HADD2.F32 R43, -RZ, R43.H1_H1 ;  /* 0x3000002bff2b7230 */ /* 0x000fe40000004100 */
[----:B------:R-:W-:Y:S01]  /*6880*/  FMUL.FTZ R15, R15, UR12 ;  /* 0x0000000c0f0f7c20 */ /* 0x000fe20008410000 */
[----:B------:R-:W0:Y:S01]  /*6890*/  LDS.64 R16, [UR5+0x80] ;  /* 0x00008005ff107984 */ /* 0x000e220008000a00 */
[----:B------:R-:W0:Y:S02]  /*68a0*/  LDCU UR5, c[0x0][0x42c] ;  /* 0x00008580ff0577ac */ /* 0x000e240008000800 */
[----:B0-----:R-:W-:Y:S01]  /*68b0*/  FMUL.FTZ R18, R17, UR5 ;  /* 0x0000000511127c20 */ /* 0x001fe20008410000 */
[----:B------:R-:W-:Y:S01]  /*68c0*/  FADD.FTZ R17, R19, -UR9 ;  /* 0x8000000913117e21 */ /* 0x000fe20008010000 */
[----:B------:R-:W-:-:S03]  /*68d0*/  FMUL.FTZ R16, R16, UR5 ;  /* 0x0000000510107c20 */ /* 0x000fc60008410000 */
        /* <DEDUP_REMOVED lines=20> */
.L_x_845:
[----:B------:R-:W0:Y:S01]  /*6a20*/  LDCU UR8, c[0x0][0x41c] ;  /* 0x00008380ff0877ac */ /* 0x000e220008000800 */
[----:B------:R-:W-:Y:S01]  /*6a30*/  R2UR UR5, R16 ;  /* 0x00000000100572ca */ /* 0x000fe200000e0000 */
[----:B------:R-:W-:Y:S01]  /*6a40*/  BSSY.RECONVERGENT B0, `(.L_x_846) ;  /* 0x0000020000007945 */ /* 0x000fe20003800200 */
[----:B------:R-:W1:Y:S11]  /*6a50*/  LDCU.64 UR14, c[0x0][0x400] ;  /* 0x00008000ff0e77ac */ /* 0x000e760008000a00 */
[----:B------:R-:W-:Y:S01]  /*6a60*/  FFMA.FTZ R16, R17, UR5, R18 ;  /* 0x0000000511107c23 */ /* 0x000fe20008010012 */
[----:B------:R-:W-:-:S02]  /*6a70*/  HADD2.F32 R17, -RZ, R42.H0_H0 ;  /* 0x2000002aff117230 */ /* 0x000fc40000004100 */
[----:B------:R-:W-:Y:S01]  /*6a80*/  FFMA.FTZ R15, R15, UR5, R18 ;  /* 0x000000050f0f7c23 */ /* 0x000fe20008010012 */
[----:B------:R-:W-:Y:S02]  /*6a90*/  HADD2.F32 R42, -RZ, R42.H1_H1 ;  /* 0x3000002aff2a7230 */ /* 0x000fe40000004100 */
[----:B------:R-:W-:Y:S01]  /*6aa0*/  FFMA.FTZ R16, R57, R14, -R16 ;  /* 0x0000000e39107223 */ /* 0x000fe20000010810 */
[----:B0-----:R-:W-:Y:S02]  /*6ab0*/  IMAD R19, R0, UR8, R47 ;  /* 0x0000000800137c24 */ /* 0x001fe4000f8e022f */
[----:B------:R-:W-:Y:S01]  /*6ac0*/  FADD.FTZ R24, R17, -UR9 ;  /* 0x8000000911187e21 */ /* 0x000fe20008010000 */
[----:B------:R-:W-:Y:S02]  /*6ad0*/  FFMA.FTZ R20, R56, R43, -R15 ;  /* 0x0000002b38147223 */ /* 0x000fe4000001080f */
[----:B-1----:R-:W-:Y:S02]  /*6ae0*/  ISETP.GE.U32.AND P0, PT, R19, UR14, PT ;  /* 0x0000000e13007c0c */ /* 0x002fe4000bf06070 */
[----:B------:R-:W-:-:S02]  /*6af0*/  SHF.R.S32.HI R22, RZ, 0x1f, R19 ;  /* 0x0000001fff167819 */ /* 0x000fc40000011413 */
[----:B------:R-:W-:Y:S02]  /*6b00*/  IADD3 R21, PT, PT, R19, 0x8, RZ ;  /* 0x0000000813157810 */ /* 0x000fe40007ffe0ff */
        /* <DEDUP_REMOVED lines=19> */
.L_x_847:
[----:B------:R-:W-:Y:S05]  /*6c40*/  BSYNC.RECONVERGENT B0 ;  /* 0x0000000000007941 */ /* 0x000fea0003800200 */
.L_x_846:
        /* <DEDUP_REMOVED lines=25> */
.L_x_848:
[----:B------:R-:W-:Y:S01]  /*6de0*/  FFMA.FTZ R15, R27, UR5, R18 ;  /* 0x000000051b0f7c23 */ /* 0x000fe20008010012 */
[----:B------:R-:W-:Y:S01]  /*6df0*/  BSSY.RECONVERGENT B0, `(.L_x_849) ;  /* 0x0000014000007945 */ /* 0x000fe20003800200 */
[----:B------:R-:W-:Y:S01]  /*6e00*/  FFMA.FTZ R28, R57, R14, -R28 ;  /* 0x0000000e391c7223 */ /* 0x000fe2000001081c */
[C---:B------:R-:W-:Y:S01]  /*6e10*/  IADD3 R25, PT, PT, R19.reuse, 0x10, RZ ;  /* 0x0000001013197810 */ /* 0x040fe20007ffe0ff */
        /* <DEDUP_REMOVED lines=17> */
.L_x_850:
[----:B------:R-:W-:Y:S05]  /*6f30*/  BSYNC.RECONVERGENT B0 ;  /* 0x0000000000007941 */ /* 0x000fea0003800200 */
.L_x_849:
        /* <DEDUP_REMOVED lines=35> */
.L_x_851:
        /* <DEDUP_REMOVED lines=10> */
[----:B------:R-:W-:Y:S01]  /*7210*/  FMUL.FTZ R20, R17, UR12 ;  /* 0x0000000c11147c20 */ /* 0x000fe20008410000 */
[----:B------:R-:W1:Y:S01]  /*7220*/  LDCU.64 UR18, c[0x0][0x380] ;  /* 0x00007000ff1277ac */ /* 0x000e620008000a00 */
[----:B0-----:R-:W-:Y:S01]  /*7230*/  IMAD R16, R14, UR16, RZ ;  /* 0x000000100e107c24 */ /* 0x001fe2000f8e02ff */
[----:B------:R-:W-:-:S05]  /*7240*/  MOV R14, R62 ;  /* 0x0000003e000e7202 */ /* 0x000fca0000000f00 */
[----:B------:R-:W-:-:S04]  /*7250*/  IMAD.WIDE.U32 R14, R25, UR16, R14 ;  /* 0x00000010190e7c25 */ /* 0x000fc8000f8e000e */
[----:B------:R-:W-:Y:S01]  /*7260*/  IMAD R25, R25, UR17, R16 ;  /* 0x0000001119197c24 */ /* 0x000fe2000f8e0210 */
[----:B-1----:R-:W-:-:S04]  /*7270*/  LEA R16, P0, R14, UR18, 0x1 ;  /* 0x000000120e107c11 */ /* 0x002fc8000f8008ff */
[----:B------:R-:W-:Y:S02]  /*7280*/  IADD3 R25, PT, PT, R15, R25, RZ ;  /* 0x000000190f197210 */ /* 0x000fe40007ffe0ff */
[----:B------:R-:W-:Y:S02]  /*7290*/  F2FP.F16.F32.PACK_AB R15, R20, R21 ;  /* 0x00000015140f723e */ /* 0x000fe400000000ff */
[----:B------:R-:W-:-:S05]  /*72a0*/  LEA.HI.X R17, R14, UR19, R25, 0x1, P0 ;  /* 0x000000130e117c11 */ /* 0x000fca00080f0c19 */
[----:B------:R0:W-:Y:S02]  /*72b0*/  STG.E desc[UR10][R16.64], R15 ;  /* 0x0000000f10007986 */ /* 0x0001e4000c10190a */
.L_x_853:
[----:B------:R-:W-:Y:S05]  /*72c0*/  BSYNC.RECONVERGENT B0 ;  /* 0x0000000000007941 */ /* 0x000fea0003800200 */
.L_x_852:
        /* <DEDUP_REMOVED lines=25> */
.L_x_854:
        /* <DEDUP_REMOVED lines=21> */
.L_x_856:
[----:B------:R-:W-:Y:S05]  /*75b0*/  BSYNC.RECONVERGENT B0 ;  /* 0x0000000000007941 */ /* 0x000fea0003800200 */
.L_x_855:
[--C-:B0-----:R-:W-:Y:S01]  /*75c0*/  HADD2.F32 R15, -RZ, R36.reuse.H0_H0 ;  /* 0x20000024ff0f7230 */ /* 0x101fe20000004100 */
[----:B------:R-:W-:Y:S01]  /*75d0*/  ISETP.GE.U32.AND P0, PT, R25, UR14, PT ;  /* 0x0000000e19007c0c */ /* 0x000fe2000bf06070 */
[----:B------:R-:W-:Y:S01]  /*75e0*/  HADD2.F32 R36, -RZ, R36.H1_H1 ;  /* 0x30000024ff247230 */ /* 0x000fe20000004100 */
[----:B------:R-:W-:Y:S01]  /*75f0*/  ISETP.GE.U32.AND P1, PT, R21, UR14, PT ;  /* 0x0000000e15007c0c */ /* 0x000fe2000bf26070 */
[--C-:B------:R-:W-:Y:S02]  /*7600*/  HADD2.F32 R16, -RZ, R35.reuse.H0_H0 ;  /* 0x20000023ff107230 */ /* 0x100fe40000004100 */
[----:B------:R-:W-:Y:S01]  /*7610*/  FADD.FTZ R15, R15, -UR9 ;  /* 0x800000090f0f7e21 */ /* 0x000fe20008010000 */
[----:B------:R-:W-:Y:S01]  /*7620*/  SHF.R.S32.HI R14, RZ, 0x1f, R25 ;  /* 0x0000001fff0e7819 */ /* 0x000fe20000011419 */
[----:B------:R-:W-:Y:S01]  /*7630*/  HADD2.F32 R35, -RZ, R35.H1_H1 ;  /* 0x30000023ff237230 */ /* 0x000fe20000004100 */
[----:B------:R-:W-:Y:S01]  /*7640*/  SHF.R.S32.HI R0, RZ, 0x1f, R21 ;  /* 0x0000001fff007819 */ /* 0x000fe20000011415 */
[----:B------:R-:W-:Y:S01]  /*7650*/  FMUL.FTZ R17, R15, UR12 ;  /* 0x0000000c0f117c20 */ /* 0x000fe20008410000 */
[----:B------:R-:W-:Y:S01]  /*7660*/  FADD.FTZ R15, R36, -UR9 ;  /* 0x80000009240f7e21 */ /* 0x000fe20008010000 */
[----:B------:R-:W-:Y:S01]  /*7670*/  ISETP.GE.AND.EX P0, PT, R14, UR15, PT, P0 ;  /* 0x0000000f0e007c0c */ /* 0x000fe2000bf06300 */
[----:B------:R-:W-:Y:S01]  /*7680*/  HADD2.F32 R29, -RZ, R34.H0_H0 ;  /* 0x20000022ff1d7230 */ /* 0x000fe20000004100 */
        /* <DEDUP_REMOVED lines=22> */
.L_x_857:
        /* <DEDUP_REMOVED lines=21> */
.L_x_859:
[----:B------:R-:W-:Y:S05]  /*7940*/  BSYNC.RECONVERGENT B0 ;  /* 0x0000000000007941 */ /* 0x000fea0003800200 */
.L_x_858:
[----:B------:R-:W-:Y:S01]  /*7950*/  FMUL.FTZ R29, R29, UR12 ;  /* 0x0000000c1d1d7c20 */ /* 0x000fe20008410000 */
[----:B------:R-:W-:Y:S01]  /*7960*/  FADD.FTZ R34, R34, -UR9 ;  /* 0x8000000922227e21 */ /* 0x000fe20008010000 */
[--C-:B------:R-:W-:Y:S02]  /*7970*/  HADD2.F32 R14, -RZ, R3.reuse.H0_H0 ;  /* 0x20000003ff0e7230 */ /* 0x100fe40000004100 */
[----:B0-----:R-:W-:Y:S02]  /*7980*/  HADD2.F32 R15, -RZ, R3.H1_H1 ;  /* 0x30000003ff0f7230 */ /* 0x001fe40000004100 */
        /* <DEDUP_REMOVED lines=21> */
.L_x_860:
        /* <DEDUP_REMOVED lines=21> */
.L_x_862:
[----:B------:R-:W-:Y:S05]  /*7c30*/  BSYNC.RECONVERGENT B0 ;  /* 0x0000000000007941 */ /* 0x000fea0003800200 */
.L_x_861:
        /* <DEDUP_REMOVED lines=35> */
.L_x_863:
[----:B------:R-:W-:Y:S01]  /*7e70*/  FFMA.FTZ R15, R25, UR5, R18 ;  /* 0x00000005190f7c23 */ /* 0x000fe20008010012 */
[----:B------:R-:W-:Y:S01]  /*7e80*/  BSSY.RECONVERGENT B0, `(.L_x_864) ;  /* 0x0000014000007945 */ /* 0x000fe20003800200 */
[----:B------:R-:W-:Y:S02]  /*7e90*/  HADD2.F32 R16, -RZ, R6.H1_H1 ;  /* 0x30000006ff107230 */ /* 0x000fe40000004100 */
[----:B------:R-:W-:Y:S01]  /*7ea0*/  FFMA.FTZ R26, R57, R4, -R26 ;  /* 0x00000004391a7223 */ /* 0x000fe2000001081a */
        /* <DEDUP_REMOVED lines=17> */
.L_x_865:
[----:B------:R-:W-:Y:S05]  /*7fc0*/  BSYNC.RECONVERGENT B0 ;  /* 0x0000000000007941 */ /* 0x000fea0003800200 */
.L_x_864:
        /* <DEDUP_REMOVED lines=25> */
.L_x_866:
        /* <DEDUP_REMOVED lines=21> */
.L_x_868:
[----:B------:R-:W-:Y:S05]  /*82b0*/  BSYNC.RECONVERGENT B0 ;  /* 0x0000000000007941 */ /* 0x000fea0003800200 */
.L_x_867:
        /* <DEDUP_REMOVED lines=35> */
.L_x_869:
        /* <DEDUP_REMOVED lines=21> */
.L_x_871:
[----:B------:R-:W-:Y:S05]  /*8640*/  BSYNC.RECONVERGENT B0 ;  /* 0x0000000000007941 */ /* 0x000fea0003800200 */
.L_x_870:
[----:B------:R-:W-:Y:S01]  /*8650*/  FMUL.FTZ R25, R25, UR12 ;  /* 0x0000000c19197c20 */ /* 0x000fe20008410000 */
[----:B------:R-:W-:Y:S01]  /*8660*/  FADD.FTZ R10, R10, -UR9 ;  /* 0x800000090a0a7e21 */ /* 0x000fe20008010000 */
[--C-:B------:R-:W-:Y:S02]  /*8670*/  HADD2.F32 R4, -RZ, R11.reuse.H0_H0 ;  /* 0x2000000bff047230 */ /* 0x100fe40000004100 */
[----:B------:R-:W-:Y:S02]  /*8680*/  HADD2.F32 R11, -RZ, R11.H1_H1 ;  /* 0x3000000bff0b7230 */ /* 0x000fe40000004100 */
[----:B------:R-:W-:Y:S01]  /*8690*/  FFMA.FTZ R22, R25, UR5, R18 ;  /* 0x0000000519167c23 */ /* 0x000fe20008010012 */
[----:B------:R-:W-:Y:S01]  /*86a0*/  FMUL.FTZ R15, R10, UR12 ;  /* 0x0000000c0a0f7c20 */ /* 0x000fe20008410000 */
        /* <DEDUP_REMOVED lines=19> */
.L_x_872:
[----:B------:R-:W-:Y:S01]  /*87e0*/  FFMA.FTZ R5, R15, UR5, R18 ;  /* 0x000000050f057c23 */ /* 0x000fe20008010012 */
[----:B------:R-:W-:Y:S01]  /*87f0*/  BSSY.RECONVERGENT B0, `(.L_x_873) ;  /* 0x0000014000007945 */ /* 0x000fe20003800200 */
[----:B------:R-:W-:Y:S01]  /*8800*/  FFMA.FTZ R22, R57, R4, -R22 ;  /* 0x0000000439167223 */ /* 0x000fe20000010816 */
[C---:B------:R-:W-:Y:S01]  /*8810*/  IADD3 R4, PT, PT, R19.reuse, 0x50, RZ ;  /* 0x0000005013047810 */ /* 0x040fe20007ffe0ff */
[----:B------:R-:W-:Y:S01]  /*8820*/  FFMA.FTZ R11, R56, R11, -R5 ;  /* 0x0000000b380b7223 */ /* 0x000fe20000010805 */
[----:B0-----:R-:W-:Y:S01]  /*8830*/  IADD3 R3, PT, PT, R19, 0x58, RZ ;  /* 0x0000005813037810 */ /* 0x001fe20007ffe0ff */
        /* <DEDUP_REMOVED lines=15> */
.L_x_874:
[----:B------:R-:W-:Y:S05]  /*8930*/  BSYNC.RECONVERGENT B0 ;  /* 0x0000000000007941 */ /* 0x000fea0003800200 */
.L_x_873:
        /* <DEDUP_REMOVED lines=35> */
.L_x_875:
        /* <DEDUP_REMOVED lines=21> */
.L_x_877:
[----:B------:R-:W-:Y:S05]  /*8cc0*/  BSYNC.RECONVERGENT B0 ;  /* 0x0000000000007941 */ /* 0x000fea0003800200 */
.L_x_876:
        /* <DEDUP_REMOVED lines=25> */
.L_x_878:
        /* <DEDUP_REMOVED lines=21> */
.L_x_880:
[----:B------:R-:W-:Y:S05]  /*8fb0*/  BSYNC.RECONVERGENT B0 ;  /* 0x0000000000007941 */ /* 0x000fea0003800200 */
.L_x_879:
        /* <DEDUP_REMOVED lines=35> */
.L_x_881:
        /* <DEDUP_REMOVED lines=21> */
.L_x_883:
[----:B------:R-:W-:Y:S05]  /*9340*/  BSYNC.RECONVERGENT B0 ;  /* 0x0000000000007941 */ /* 0x000fea0003800200 */
.L_x_882:
        /* <DEDUP_REMOVED lines=25> */
.L_x_884:
        /* <DEDUP_REMOVED lines=21> */
.L_x_886:
[----:B------:R-:W-:Y:S05]  /*9630*/  BSYNC.RECONVERGENT B0 ;  /* 0x0000000000007941 */ /* 0x000fea0003800200 */
.L_x_885:
[----:B------:R-:W-:Y:S01]  /*9640*/  IADD3 R17, PT, PT, R19, 0x70, RZ ;  /* 0x0000007013117810 */ /* 0x000fe20007ffe0ff */
[----:B------:R-:W-:Y:S01]  /*9650*/  FADD.FTZ R8, R8, -UR9 ;  /* 0x8000000908087e21 */ /* 0x000fe20008010000 */
[----:B------:R-:W-:Y:S01]  /*9660*/  FADD.FTZ R52, R52, -UR9 ;  /* 0x8000000934347e21 */ /* 0x000fe20008010000 */
[--C-:B------:R-:W-:Y:S01]  /*9670*/  HADD2.F32 R0, -RZ, R55.reuse.H0_H0 ;  /* 0x20000037ff007230 */ /* 0x100fe20000004100 */
[----:B------:R-:W-:Y:S01]  /*9680*/  ISETP.GE.U32.AND P0, PT, R17, UR14, PT ;  /* 0x0000000e11007c0c */ /* 0x000fe2000bf06070 */
[--C-:B------:R-:W-:Y:S02]  /*9690*/  HADD2.F32 R16, -RZ, R54.reuse.H0_H0 ;  /* 0x20000036ff107230 */ /* 0x100fe40000004100 */
[----:B------:R-:W-:Y:S01]  /*96a0*/  FMUL.FTZ R13, R8, UR12 ;  /* 0x0000000c080d7c20 */ /* 0x000fe20008410000 */
[----:B------:R-:W-:Y:S01]  /*96b0*/  HADD2.F32 R55, -RZ, R55.H1_H1 ;  /* 0x30000037ff377230 */ /* 0x000fe20000004100 */
[----:B------:R-:W-:Y:S01]  /*96c0*/  IADD3 R19, PT, PT, R19, 0x78, RZ ;  /* 0x0000007813137810 */ /* 0x000fe20007ffe0ff */
[----:B------:R-:W-:Y:S01]  /*96d0*/  HADD2.F32 R54, -RZ, R54.H1_H1 ;  /* 0x30000036ff367230 */ /* 0x000fe20000004100 */
[----:B------:R-:W-:Y:S01]  /*96e0*/  SHF.R.S32.HI R14, RZ, 0x1f, R17 ;  /* 0x0000001fff0e7819 */ /* 0x000fe20000011411 */
[----:B------:R-:W-:Y:S01]  /*96f0*/  FMUL.FTZ R15, R52, UR12 ;  /* 0x0000000c340f7c20 */ /* 0x000fe20008410000 */
        /* <DEDUP_REMOVED lines=19> */
.L_x_887:
[----:B------:R-:W-:Y:S01]  /*9830*/  ISETP.GE.AND.EX P0, PT, R14, UR15, PT, P0 ;  /* 0x0000000f0e007c0c */ /* 0x000fe2000bf06300 */
[--C-:B0-----:R-:W-:Y:S01]  /*9840*/  FFMA.FTZ R4, R13, UR5, R18.reuse ;  /* 0x000000050d047c23 */ /* 0x101fe20008010012 */
        /* <DEDUP_REMOVED lines=24> */
.L_x_889:
[----:B------:R-:W-:Y:S05]  /*99d0*/  BSYNC.RECONVERGENT B0 ;  /* 0x0000000000007941 */ /* 0x000fea0003800200 */
.L_x_888:
[--C-:B------:R-:W-:Y:S02]  /*99e0*/  HADD2.F32 R0, -RZ, R53.reuse.H0_H0 ;  /* 0x20000035ff007230 */ /* 0x100fe40000004100 */
[--C-:B------:R-:W-:Y:S01]  /*99f0*/  FFMA.FTZ R12, R9, UR5, R18.reuse ;  /* 0x00000005090c7c23 */ /* 0x100fe20008010012 */
[----:B------:R-:W-:Y:S01]  /*9a00*/  FFMA.FTZ R11, R13, UR5, R18 ;  /* 0x000000050d0b7c23 */ /* 0x000fe20008010012 */
[----:B------:R-:W-:Y:S01]  /*9a10*/  SHF.R.S32.HI R14, RZ, 0x1f, R19 ;  /* 0x0000001fff0e7819 */ /* 0x000fe20000011413 */
[----:B------:R-:W-:Y:S01]  /*9a20*/  HADD2.F32 R53, -RZ, R53.H1_H1 ;  /* 0x30000035ff357230 */ /* 0x000fe20000004100 */
        /* <DEDUP_REMOVED lines=19> */
.L_x_890:
[----:B------:R-:W-:Y:S01]  /*9b60*/  ISETP.GE.AND.EX P1, PT, R14, UR15, PT, P1 ;  /* 0x0000000f0e007c0c */ /* 0x000fe2000bf26310 */
[----:B------:R-:W-:Y:S01]  /*9b70*/  FFMA.FTZ R12, R57, R0, -R12 ;  /* 0x00000000390c7223 */ /* 0x000fe2000001080c */
[----:B------:R-:W-:Y:S01]  /*9b80*/  FFMA.FTZ R11, R56, R53, -R11 ;  /* 0x00000035380b7223 */ /* 0x000fe2000001080b */
[----:B------:R-:W-:Y:S02]  /*9b90*/  BSSY.RECONVERGENT B0, `(.L_x_891) ;  /* 0x000000f000007945 */ /* 0x000fe40003800200 */
[----:B0-----:R-:W-:Y:S01]  /*9ba0*/  FMUL.FTZ R3, R12, UR12 ;  /* 0x0000000c0c037c20 */ /* 0x001fe20008410000 */
        /* <DEDUP_REMOVED lines=13> */
.L_x_892:
[----:B------:R-:W-:Y:S05]  /*9c80*/  BSYNC.RECONVERGENT B0 ;  /* 0x0000000000007941 */ /* 0x000fea0003800200 */
.L_x_891:
[----:B------:R-:W1:Y:S01]  /*9c90*/  LDCU UR5, c[0x0][0x410] ;  /* 0x00008200ff0577ac */ /* 0x000e620008000800 */
[----:B------:R-:W1:Y:S01]  /*9ca0*/  LDCU UR8, c[0x0][0x3e0] ;  /* 0x00007c00ff0877ac */ /* 0x000e620008000800 */
[----:B------:R-:W-:Y:S02]  /*9cb0*/  UIADD3 UR6, UPT, UPT, UR7, UR6, URZ ;  /* 0x0000000607067290 */ /* 0x000fe4000fffe0ff */
[----:B------:R-:W-:Y:S02]  /*9cc0*/  UIADD3 UR4, UPT, UPT, UR4, 0x1, URZ ;  /* 0x0000000104047890 */ /* 0x000fe4000fffe0ff */
[----:B-1----:R-:W-:-:S04]  /*9cd0*/  UIMAD UR5, UR5, UR8, URZ ;  /* 0x00000008050572a4 */ /* 0x002fc8000f8e02ff */
[----:B------:R-:W-:-:S09]  /*9ce0*/  UISETP.GE.AND UP0, UPT, UR6, UR5, UPT ;  /* 0x000000050600728c */ /* 0x000fd2000bf06270 */
[----:B------:R-:W-:Y:S05]  /*9cf0*/  BRA.U !UP0, `(.L_x_893) ;  /* 0xffffff6508147547 */ /* 0x000fea000b83ffff */
.L_x_828:
        /* <DEDUP_REMOVED lines=16> */
.L_x_895:
[----:B------:R-:W-:Y:S05]  /*9e00*/  BSYNC.RECONVERGENT B0 ;  /* 0x0000000000007941 */ /* 0x000fea0003800200 */
.L_x_894:
        /* <DEDUP_REMOVED lines=11> */
.L_x_897:
[----:B------:R-:W2:Y:S04]  /*9ec0*/  LDG.E.STRONG.GPU R5, desc[UR10][R2.64] ;  /* 0x0000000a02057981 */ /* 0x000ea8000c1ef900 */
[----:B--2---:R-:W-:Y:S01]  /*9ed0*/  CCTL.IVALL ;  /* 0x00000000ff00798f */ /* 0x004fe20002000000 */
[----:B------:R-:W-:Y:S05]  /*9ee0*/  YIELD ;  /* 0x0000000000007946 */ /* 0x000fea0003800000 */
[----:B------:R-:W-:-:S13]  /*9ef0*/  ISETP.NE.AND P0, PT, R5, R0, PT ;  /* 0x000000000500720c */ /* 0x000fda0003f05270 */
[----:B------:R-:W-:Y:S05]  /*9f00*/  @P0 BRA `(.L_x_897) ;  /* 0xfffffffc00ec0947 */ /* 0x000fea000383ffff */
.L_x_896:
        /* <DEDUP_REMOVED lines=76> */
.L_x_900:
        /* <DEDUP_REMOVED lines=31> */
.L_x_899:
[----:B------:R-:W-:Y:S05]  /*a5c0*/  BSYNC.RECONVERGENT B0 ;  /* 0x0000000000007941 */ /* 0x000fea0003800200 */
.L_x_898:
        /* <DEDUP_REMOVED lines=10> */
.L_x_901:
        /* <DEDUP_REMOVED lines=87> */
.L_x_902:
        /* <DEDUP_REMOVED lines=10> */
.L_x_4753:


//--------------------- .text._Z35group_norm_nhwc_bwd_one_pass_kernelI11Fp16IOBf16WLi256ELi98ELi392EEv26Group_norm_nhwc_bwd_params --------------------------
	.section	.text._Z35group_norm_nhwc_bwd_one_pass_kernelI11Fp16IOBf16WLi256ELi98ELi392EEv26Group_norm_nhwc_bwd_params,"ax",@progbits
	.align	128
        .global         _Z35group_norm_nhwc_bwd_one_pass_kernelI11Fp16IOBf16WLi256ELi98ELi392EEv26Group_norm_nhwc_bwd_params
        .type           _Z35group_norm_nhwc_bwd_one_pass_kernelI11Fp16IOBf16WLi256ELi98ELi392EEv26Group_norm_nhwc_bwd_params,@function
        .size           _Z35group_norm_nhwc_bwd_one_pass_kernelI11Fp16IOBf16WLi256ELi98ELi392EEv26Group_norm_nhwc_bwd_params,(.L_x_4754 - _Z35group_norm_nhwc_bwd_one_pass_kernelI11Fp16IOBf16WLi256ELi98ELi392EEv26Group_norm_nhwc_bwd_params)
        .other          _Z35group_norm_nhwc_bwd_one_pass_kernelI11Fp16IOBf16WLi256ELi98ELi392EEv26Group_norm_nhwc_bwd_params,@"STO_CUDA_ENTRY STV_DEFAULT"
_Z35group_norm_nhwc_bwd_one_pass_kernelI11Fp16IOBf16WLi256ELi98ELi392EEv26Group_norm_nhwc_bwd_params:
.text._Z35group_norm_nhwc_bwd_one_pass_kernelI11Fp16IOBf16WLi256ELi98ELi392EEv26Group_norm_nhwc_bwd_params:
        /* <DEDUP_REMOVED lines=25> */
.L_x_927:
[----:B0-----:R-:W0:Y:S01]  /*0190*/  LDCU UR14, c[0x0][0x410] ;  /* 0x00008200ff0e77ac */ /* 0x001e220008000800 */
[----:B------:R-:W-:Y:S01]  /*01a0*/  IABS R4, UR8 ;  /* 0x0000000800047c13 */ /* 0x000fe20008000000 */
[----:B------:R-:W-:Y:S01]  /*01b0*/  HFMA2 R84, -RZ, RZ, 0, 0 ;  /* 0x00000000ff547431 */ /* 0x000fe200000001ff */
[----:B------:R-:W-:Y:S01]  /*01c0*/  IADD3 R5, PT, PT, R50, 0x8, RZ ;  /* 0x0000000832057810 */ /* 0x000fe20007ffe0ff */
[----:B------:R-:W-:Y:S01]  /*01d0*/  UMOV UR6, URZ ;  /* 0x000000ff00067c82 */ /* 0x000fe20008000000 */
[----:B------:R-:W-:Y:S01]  /*01e0*/  R2UR UR9, R4 ;  /* 0x00000000040972ca */ /* 0x000fe200000e0000 */
[----:B------:R-:W1:Y:S01]  /*01f0*/  LDCU.128 UR16, c[0x0][0x400] ;  /* 0x00008000ff1077ac */ /* 0x000e620008000c00 */
[----:B------:R-:W-:Y:S02]  /*0200*/  SHF.R.S32.HI R11, RZ, 0x1f, R5 ;  /* 0x0000001fff0b7819 */ /* 0x000fe40000011405 */
[----:B------:R-:W-:Y:S01]  /*0210*/  IADD3 R7, PT, PT, R50, 0x10, RZ ;  /* 0x0000001032077810 */ /* 0x000fe20007ffe0ff */
[----:B------:R-:W-:Y:S01]  /*0220*/  UISETP.GE.AND UP4, UPT, UR8, URZ, UPT ;  /* 0x000000ff0800728c */ /* 0x000fe2000bf86270 */
[----:B------:R-:W-:-:S02]  /*0230*/  LOP3.LUT R12, R12, 0xfeffffff, RZ, 0xc0, !PT ;  /* 0xfeffffff0c0c7812 */ /* 0x000fc400078ec0ff */
[----:B------:R-:W-:Y:S02]  /*0240*/  SHF.R.S32.HI R13, RZ, 0x1f, R7 ;  /* 0x0000001fff0d7819 */ /* 0x000fe40000011407 */
[----:B0-----:R-:W-:Y:S01]  /*0250*/  MOV R2, UR14 ;  /* 0x0000000e00027c02 */ /* 0x001fe20008000f00 */
[----:B------:R-:W-:Y:S02]  /*0260*/  ULOP3.LUT UR12, UR8, UR14, URZ, 0x3c, !UPT ;  /* 0x0000000e080c7292 */ /* 0x000fe4000f8e3cff */
[----:B------:R-:W-:Y:S01]  /*0270*/  UISETP.NE.AND UP0, UPT, UR14, URZ, UPT ;  /* 0x000000ff0e00728c */ /* 0x000fe2000bf05270 */
[----:B------:R-:W-:Y:S02]  /*0280*/  IABS R2, R2 ;  /* 0x0000000200027213 */ /* 0x000fe40000000000 */
[----:B-1----:R-:W-:Y:S02]  /*0290*/  ISETP.GE.U32.AND P0, PT, R50, UR16, PT ;  /* 0x0000001032007c0c */ /* 0x002fe4000bf06070 */
[----:B------:R-:W-:-:S02]  /*02a0*/  R2UR UR13, R2 ;  /* 0x00000000020d72ca */ /* 0x000fc400000e0000 */
[----:B------:R-:W-:-:S11]  /*02b0*/  MOV R9, UR18 ;  /* 0x0000001200097c02 */ /* 0x000fd60008000f00 */
[----:B------:R-:W0:Y:S08]  /*02c0*/  I2F.RP R2, UR13 ;  /* 0x0000000d00027d06 */ /* 0x000e300008209400 */
[----:B0-----:R-:W0:Y:S02]  /*02d0*/  MUFU.RCP R2, R2 ;  /* 0x0000000200027308 */ /* 0x001e240000001000 */
[----:B0-----:R-:W-:-:S06]  /*02e0*/  IADD3 R3, PT, PT, R2, 0xffffffe, RZ ;  /* 0x0ffffffe02037810 */ /* 0x001fcc0007ffe0ff */
[----:B------:R-:W0:Y:S02]  /*02f0*/  F2I.FTZ.U32.TRUNC.NTZ R3, R3 ;  /* 0x0000000300037305 */ /* 0x000e24000021f000 */
[----:B0-----:R-:W-:Y:S02]  /*0300*/  R2UR UR7, R3 ;  /* 0x00000000030772ca */ /* 0x001fe400000e0000 */
[----:B------:R-:W-:-:S04]  /*0310*/  SHF.R.S32.HI R3, RZ, 0x1f, R50 ;  /* 0x0000001fff037819 */ /* 0x000fc80000011432 */
[----:B------:R-:W-:Y:S02]  /*0320*/  ISETP.GE.AND.EX P3, PT, R3, UR17, PT, P0 ;  /* 0x0000001103007c0c */ /* 0x000fe4000bf66300 */
[----:B------:R-:W-:-:S04]  /*0330*/  ISETP.GE.U32.AND P0, PT, R5, UR16, PT ;  /* 0x0000001005007c0c */ /* 0x000fc8000bf06070 */
[----:B------:R-:W-:Y:S01]  /*0340*/  ISETP.GE.AND.EX P4, PT, R11, UR17, PT, P0 ;  /* 0x000000110b007c0c */ /* 0x000fe2000bf86300 */
[----:B------:R-:W-:Y:S01]  /*0350*/  UIADD3 UR5, UPT, UPT, URZ, -UR7, URZ ;  /* 0x80000007ff057290 */ /* 0x000fe2000fffe0ff */
[----:B------:R-:W-:-:S03]  /*0360*/  ISETP.GE.U32.AND P0, PT, R7, UR16, PT ;  /* 0x0000001007007c0c */ /* 0x000fc6000bf06070 */
[----:B------:R-:W-:Y:S01]  /*0370*/  UIMAD UR5, UR5, UR13, URZ ;  /* 0x0000000d050572a4 */ /* 0x000fe2000f8e02ff */
[----:B------:R-:W-:Y:S01]  /*0380*/  ISETP.GE.AND.EX P6, PT, R13, UR17, PT, P0 ;  /* 0x000000110d007c0c */ /* 0x000fe2000bfc6300 */
[----:B------:R-:W0:Y:S01]  /*0390*/  @!P3 LDC.64 R14, c[0x0][0x3f8] ;  /* 0x0000fe00ff0ebb82 */ /* 0x000e220000000a00 */
[----:B------:R-:W-:Y:S01]  /*03a0*/  @P3 LOP3.LUT R12, R12, 0x1000000, RZ, 0xfc, !PT ;  /* 0x010000000c0c3812 */ /* 0x000fe200078efcff */
[----:B------:R-:W-:-:S03]  /*03b0*/  UIMAD.WIDE.U32 UR6, UR7, UR5, UR6 ;  /* 0x00000005070672a5 */ /* 0x000fc6000f8e0006 */
[----:B------:R-:W-:Y:S01]  /*03c0*/  LOP3.LUT R12, R12, 0xff7fffff, RZ, 0xc0, !PT ;  /* 0xff7fffff0c0c7812 */ /* 0x000fe200078ec0ff */
[----:B------:R-:W-:Y:S02]  /*03d0*/  UIMAD.WIDE.U32 UR6, UR7, UR9, URZ ;  /* 0x00000009070672a5 */ /* 0x000fe4000f8e00ff */
[----:B------:R-:W1:Y:S01]  /*03e0*/  @!P3 LDC.64 R16, c[0x0][0x398] ;  /* 0x0000e600ff10bb82 */ /* 0x000e620000000a00 */
[----:B------:R-:W-:Y:S01]  /*03f0*/  @P4 LOP3.LUT R12, R12, 0x800000, RZ, 0xfc, !PT ;  /* 0x008000000c0c4812 */ /* 0x000fe200078efcff */
[----:B------:R-:W-:-:S03]  /*0400*/  UIADD3 UR5, UPT, UPT, -UR7, URZ, URZ ;  /* 0x000000ff07057290 */ /* 0x000fc6000fffe1ff */
[----:B------:R-:W-:Y:S01]  /*0410*/  LOP3.LUT R12, R12, 0xffbfffff, RZ, 0xc0, !PT ;  /* 0xffbfffff0c0c7812 */ /* 0x000fe200078ec0ff */
[----:B------:R-:W-:Y:S02]  /*0420*/  UIMAD UR5, UR13, UR5, UR9 ;  /* 0x000000050d0572a4 */ /* 0x000fe4000f8e0209 */
[----:B------:R-:W-:Y:S01]  /*0430*/  ULOP3.LUT UR9, URZ, UR14, URZ, 0x33, !UPT ;  /* 0x0000000eff097292 */ /* 0x000fe2000f8e33ff */
[----:B------:R-:W2:Y:S01]  /*0440*/  @!P3 LDC.64 R72, c[0x0][0x3a0] ;  /* 0x0000e800ff48bb82 */ /* 0x000ea20000000a00 */
[----:B------:R-:W-:Y:S01]  /*0450*/  UISETP.GT.U32.AND UP2, UPT, UR13, UR5, UPT ;  /* 0x000000050d00728c */ /* 0x000fe2000bf44070 */
[----:B------:R-:W-:-:S06]  /*0460*/  @P6 LOP3.LUT R12, R12, 0x400000, RZ, 0xfc, !PT ;  /* 0x004000000c0c6812 */ /* 0x000fcc00078efcff */
[----:B------:R-:W3:Y:S04]  /*0470*/  @!P4 LDC.64 R18, c[0x0][0x3f8] ;  /* 0x0000fe00ff12cb82 */ /* 0x000ee80000000a00 */
[----:B------:R-:W-:Y:S02]  /*0480*/  @!UP2 UIADD3 UR5, UPT, UPT, UR5, -UR13, URZ ;  /* 0x8000000d0505a290 */ /* 0x000fe4000fffe0ff */
[----:B------:R-:W-:Y:S02]  /*0490*/  @!UP2 UIADD3 UR7, UPT, UPT, UR7, 0x1, URZ ;  /* 0x000000010707a890 */ /* 0x000fe4000fffe0ff */
[----:B------:R-:W-:Y:S01]  /*04a0*/  UIADD3 UR6, UPT, UPT, UR5, -UR13, URZ ;  /* 0x8000000d05067290 */ /* 0x000fe2000fffe0ff */
[----:B------:R-:W4:Y:S01]  /*04b0*/  @!P6 LDC.64 R22, c[0x0][0x3f8] ;  /* 0x0000fe00ff16eb82 */ /* 0x000f220000000a00 */
[----:B------:R-:W-:-:S02]  /*04c0*/  UISETP.GT.U32.AND UP3, UPT, UR13, UR5, UPT ;  /* 0x000000050d00728c */ /* 0x000fc4000bf64070 */
[----:B------:R-:W-:Y:S02]  /*04d0*/  UISETP.GE.U32.AND UP1, UPT, UR5, UR13, UPT ;  /* 0x0000000d0500728c */ /* 0x000fe4000bf26070 */
[----:B------:R-:W-:Y:S02]  /*04e0*/  USEL UR5, UR6, UR5, !UP3 ;  /* 0x0000000506057287 */ /* 0x000fe4000d800000 */
[----:B------:R-:W-:Y:S01]  /*04f0*/  UISETP.GE.AND UP2, UPT, UR12, URZ, UPT ;  /* 0x000000ff0c00728c */ /* 0x000fe2000bf46270 */
[----:B------:R-:W5:Y:S01]  /*0500*/  @!P4 LDC.64 R66, c[0x0][0x3a0] ;  /* 0x0000e800ff42cb82 */ /* 0x000f620000000a00 */
[----:B------:R-:W-:-:S04]  /*0510*/  @!UP4 UIADD3 UR5, UPT, UPT, -UR5, URZ, URZ ;  /* 0x000000ff0505c290 */ /* 0x000fc8000fffe1ff */
[----:B------:R-:W-:Y:S02]  /*0520*/  USEL UR13, UR9, UR5, !UP0 ;  /* 0x00000005090d7287 */ /* 0x000fe4000c000000 */
[----:B------:R-:W-:Y:S01]  /*0530*/  @UP1 UIADD3 UR7, UPT, UPT, UR7, 0x1, URZ ;  /* 0x0000000107071890 */ /* 0x000fe2000fffe0ff */
[----:B------:R-:W5:Y:S01]  /*0540*/  @!P6 LDC.64 R64, c[0x0][0x3a0] ;  /* 0x0000e800ff40eb82 */ /* 0x000f620000000a00 */
[----:B------:R-:W-:Y:S02]  /*0550*/  UIMAD UR5, UR13, 0x62, URZ ;  /* 0x000000620d0578a4 */ /* 0x000fe4000f8e02ff */
[----:B------:R-:W-:-:S04]  /*0560*/  @!UP2 UIADD3 UR7, UPT, UPT, -UR7, URZ, URZ ;  /* 0x000000ff0707a290 */ /* 0x000fc8000fffe1ff */
[----:B------:R-:W-:Y:S01]  /*0570*/  USEL UR7, UR9, UR7, !UP0 ;  /* 0x0000000709077287 */ /* 0x000fe2000c000000 */
[----:B------:R-:W-:Y:S01]  /*0580*/  IADD3 R36, P1, PT, R0, UR5, RZ ;  /* 0x0000000500247c10 */ /* 0x000fe2000ff3e0ff */
[----:B----4-:R-:W-:Y:S01]  /*0590*/  @!P6 IMAD R4, R13, R22, RZ ;  /* 0x000000160d04e224 */ /* 0x010fe200078e02ff */
[----:B------:R-:W-:Y:S01]  /*05a0*/  MOV R0, UR5 ;  /* 0x0000000500007c02 */ /* 0x000fe20008000f00 */
[----:B------:R-:W-:Y:S01]  /*05b0*/  USHF.R.S32.HI UR5, URZ, 0x1f, UR7 ;  /* 0x0000001fff057899 */ /* 0x000fe20008011407 */
[----:B------:R-:W4:Y:S02]  /*05c0*/  @!P6 LDC.64 R24, c[0x0][0x398] ;  /* 0x0000e600ff18eb82 */ /* 0x000f240000000a00 */
[----:B------:R-:W-:Y:S01]  /*05d0*/  LEA.HI.X.SX32 R37, R0, RZ, 0x1, P1 ;  /* 0x000000ff00257211 */ /* 0x000fe200008f0eff */
[----:B------:R-:W-:Y:S01]  /*05e0*/  UIMAD UR5, UR5, UR18, URZ ;  /* 0x00000012050572a4 */ /* 0x000fe2000f8e02ff */
[----:B0-----:R-:W-:-:S03]  /*05f0*/  @!P3 IMAD R0, R3, R14, RZ ;  /* 0x0000000e0300b224 */ /* 0x001fc600078e02ff */
[----:B------:R-:W-:Y:S02]  /*0600*/  UIMAD UR5, UR7, UR19, UR5 ;  /* 0x00000013070572a4 */ /* 0x000fe4000f8e0205 */
[----:B------:R-:W-:Y:S01]  /*0610*/  IMAD.WIDE.U32 R36, R9, UR7, R36 ;  /* 0x0000000709247c25 */ /* 0x000fe2000f8e0024 */
[C---:B------:R-:W-:Y:S02]  /*0620*/  IADD3 R9, PT, PT, R50.reuse, 0x18, RZ ;  /* 0x0000001832097810 */ /* 0x040fe40007ffe0ff */
[----:B------:R-:W-:Y:S02]  /*0630*/  CS2R R80, SRZ ;  /* 0x0000000000507805 */ /* 0x000fe4000001ff00 */
[C---:B------:R-:W-:Y:S01]  /*0640*/  IADD3 R85, PT, PT, R50.reuse, 0xf8, RZ ;  /* 0x000000f832557810 */ /* 0x040fe20007ffe0ff */
[----:B------:R-:W-:Y:S01]  /*0650*/  @!P3 IMAD R15, R50, R15, R0 ;  /* 0x0000000f320fb224 */ /* 0x000fe200078e0200 */
[----:B------:R-:W-:Y:S01]  /*0660*/  IADD3 R35, PT, PT, R37, UR5, RZ ;  /* 0x0000000525237c10 */ /* 0x000fe2000fffe0ff */
[----:B---3--:R-:W-:Y:S01]  /*0670*/  @!P4 IMAD R0, R11, R18, RZ ;  /* 0x000000120b00c224 */ /* 0x008fe200078e02ff */
[----:B------:R-:W-:Y:S01]  /*0680*/  @!P3 MOV R34, R36 ;  /* 0x000000240022b202 */ /* 0x000fe20000000f00 */
[----:B------:R-:W0:Y:S01]  /*0690*/  LDCU.64 UR6, c[0x0][0x3b8] ;  /* 0x00007700ff0677ac */ /* 0x000e220008000a00 */
[----:B------:R-:W-:-:S02]  /*06a0*/  ISETP.GE.U32.AND P0, PT, R9, UR16, PT ;  /* 0x0000001009007c0c */ /* 0x000fc4000bf06070 */
[C---:B------:R-:W-:Y:S01]  /*06b0*/  IADD3 R11, PT, PT, R50.reuse, 0x20, RZ ;  /* 0x00000020320b7810 */ /* 0x040fe20007ffe0ff */
[----:B------:R-:W-:-:S05]  /*06c0*/  @!P3 IMAD.WIDE.U32 R2, R50, R14, R34 ;  /* 0x0000000e3202b225 */ /* 0x000fca00078e0022 */
[----:B------:R-:W-:Y:S02]  /*06d0*/  @!P3 IADD3 R3, PT, PT, R3, R15, RZ ;  /* 0x0000000f0303b210 */ /* 0x000fe40007ffe0ff */
[C---:B------:R-:W-:Y:S02]  /*06e0*/  @!P3 SHF.L.U32 R63, R2.reuse, 0x1, RZ ;  /* 0x00000001023fb819 */ /* 0x040fe400000006ff */
[----:B------:R-:W-:Y:S02]  /*06f0*/  @!P3 SHF.L.U64.HI R2, R2, 0x1, R3 ;  /* 0x000000010202b819 */ /* 0x000fe40000010203 */
[C---:B-1----:R-:W-:Y:S02]  /*0700*/  @!P3 IADD3 R62, P2, PT, R63.reuse, R16, RZ ;  /* 0x000000103f3eb210 */ /* 0x042fe40007f5e0ff */
[----:B--2---:R-:W-:Y:S02]  /*0710*/  @!P3 IADD3 R72, P1, PT, R63, R72, RZ ;  /* 0x000000483f48b210 */ /* 0x004fe40007f3e0ff */
[----:B------:R-:W-:-:S02]  /*0720*/  @!P3 IADD3.X R63, PT, PT, R2, R17, RZ, P2, !PT ;  /* 0x00000011023fb210 */ /* 0x000fc400017fe4ff */
[----:B------:R-:W-:Y:S02]  /*0730*/  LOP3.LUT P2, RZ, R12, 0x800000, RZ, 0xc0, !PT ;  /* 0x008000000cff7812 */ /* 0x000fe4000784c0ff */
[----:B------:R-:W-:Y:S02]  /*0740*/  SHF.R.S32.HI R15, RZ, 0x1f, R9 ;  /* 0x0000001fff0f7819 */ /* 0x000fe40000011409 */
[----:B------:R-:W-:Y:S02]  /*0750*/  @!P3 IADD3.X R73, PT, PT, R2, R73, RZ, P1, !PT ;  /* 0x000000490249b210 */ /* 0x000fe40000ffe4ff */
[----:B------:R-:W-:Y:S02]  /*0760*/  ISETP.GE.AND.EX P5, PT, R15, UR17, PT, P0 ;  /* 0x000000110f007c0c */ /* 0x000fe4000bfa6300 */
[----:B------:R-:W-:Y:S02]  /*0770*/  ISETP.GE.U32.AND P0, PT, R11, UR16, PT ;  /* 0x000000100b007c0c */ /* 0x000fe4000bf06070 */
[----:B------:R-:W-:-:S02]  /*0780*/  SHF.R.S32.HI R17, RZ, 0x1f, R11 ;  /* 0x0000001fff117819 */ /* 0x000fc4000001140b */
[----:B------:R-:W-:Y:S01]  /*0790*/  LOP3.LUT R12, R12, 0xffdfffff, RZ, 0xc0, !PT ;  /* 0xffdfffff0c0c7812 */ /* 0x000fe200078ec0ff */
[----:B------:R-:W1:Y:S01]  /*07a0*/  @!P2 LDC.64 R20, c[0x0][0x398] ;  /* 0x0000e600ff14ab82 */ /* 0x000e620000000a00 */
[----:B------:R-:W-:Y:S01]  /*07b0*/  @!P2 MOV R2, R36 ;  /* 0x000000240002a202 */ /* 0x000fe20000000f00 */
[----:B------:R-:W-:Y:S01]  /*07c0*/  @!P2 IMAD R19, R5, R19, R0 ;  /* 0x000000130513a224 */ /* 0x000fe200078e0200 */
[----:B------:R-:W-:Y:S02]  /*07d0*/  @!P2 MOV R3, R35 ;  /* 0x000000230003a202 */ /* 0x000fe40000000f00 */
[----:B------:R-:W-:Y:S02]  /*07e0*/  ISETP.GE.AND.EX P4, PT, R17, UR17, PT, P0 ;  /* 0x0000001111007c0c */ /* 0x000fe4000bf86300 */
[----:B------:R-:W-:Y:S01]  /*07f0*/  @P5 LOP3.LUT R12, R12, 0x200000, RZ, 0xfc, !PT ;  /* 0x002000000c0c5812 */ /* 0x000fe200078efcff */
[----:B------:R-:W-:Y:S01]  /*0800*/  @!P2 IMAD.WIDE.U32 R2, R5, R18, R2 ;  /* 0x000000120502a225 */ /* 0x000fe200078e0002 */
[----:B------:R-:W2:Y:S01]  /*0810*/  @!P5 LDC.64 R26, c[0x0][0x3f8] ;  /* 0x0000fe00ff1adb82 */ /* 0x000ea20000000a00 */
[----:B------:R-:W-:-:S02]  /*0820*/  IADD3 R5, PT, PT, R50, 0x28, RZ ;  /* 0x0000002832057810 */ /* 0x000fc40007ffe0ff */
[----:B------:R-:W-:Y:S02]  /*0830*/  LOP3.LUT R12, R12, 0xffefffff, RZ, 0xc0, !PT ;  /* 0xffefffff0c0c7812 */ /* 0x000fe400078ec0ff */
[----:B------:R-:W-:Y:S01]  /*0840*/  @!P2 IADD3 R3, PT, PT, R3, R19, RZ ;  /* 0x000000130303a210 */ /* 0x000fe20007ffe0ff */
[----:B------:R-:W-:Y:S01]  /*0850*/  @!P6 IMAD R19, R7, R23, R4 ;  /* 0x000000170713e224 */ /* 0x000fe200078e0204 */
[C---:B------:R-:W-:Y:S01]  /*0860*/  @!P2 SHF.L.U32 R61, R2.reuse, 0x1, RZ ;  /* 0x00000001023da819 */ /* 0x040fe200000006ff */
[----:B------:R-:W3:Y:S01]  /*0870*/  @!P5 LDC.64 R48, c[0x0][0x3a0] ;  /* 0x0000e800ff30db82 */ /* 0x000ee20000000a00 */
[----:B------:R-:W-:Y:S02]  /*0880*/  @!P2 SHF.L.U64.HI R0, R2, 0x1, R3 ;  /* 0x000000010200a819 */ /* 0x000fe40000010203 */
[----:B------:R-:W-:Y:S02]  /*0890*/  @!P6 MOV R2, R36 ;  /* 0x000000240002e202 */ /* 0x000fe40000000f00 */
[----:B------:R-:W-:-:S02]  /*08a0*/  @!P6 MOV R3, R35 ;  /* 0x000000230003e202 */ /* 0x000fc40000000f00 */
[----:B-----5:R-:W-:Y:S01]  /*08b0*/  @!P2 IADD3 R66, P0, PT, R61, R66, RZ ;  /* 0x000000423d42a210 */ /* 0x020fe20007f1e0ff */
[----:B------:R-:W5:Y:S01]  /*08c0*/  @!P4 LDC.64 R44, c[0x0][0x3a0] ;  /* 0x0000e800ff2ccb82 */ /* 0x000f620000000a00 */
[----:B------:R-:W-:Y:S01]  /*08d0*/  ISETP.GE.U32.AND P1, PT, R5, UR16, PT ;  /* 0x0000001005007c0c */ /* 0x000fe2000bf26070 */
[----:B------:R-:W-:Y:S01]  /*08e0*/  @!P6 IMAD.WIDE.U32 R2, R7, R22, R2 ;  /* 0x000000160702e225 */ /* 0x000fe200078e0002 */
[----:B------:R-:W-:Y:S02]  /*08f0*/  @!P2 IADD3.X R67, PT, PT, R0, R67, RZ, P0, !PT ;  /* 0x000000430043a210 */ /* 0x000fe400007fe4ff */
[----:B-1----:R-:W-:Y:S02]  /*0900*/  @!P2 IADD3 R60, P0, PT, R61, R20, RZ ;  /* 0x000000143d3ca210 */ /* 0x002fe40007f1e0ff */
[----:B------:R-:W-:Y:S01]  /*0910*/  SHF.R.S32.HI R13, RZ, 0x1f, R5 ;  /* 0x0000001fff0d7819 */ /* 0x000fe20000011405 */
[----:B------:R-:W1:Y:S01]  /*0920*/  @!P4 LDC.64 R22, c[0x0][0x3f8] ;  /* 0x0000fe00ff16cb82 */ /* 0x000e620000000a00 */
[----:B------:R-:W-:-:S02]  /*0930*/  @!P6 IADD3 R3, PT, PT, R3, R19, RZ ;  /* 0x000000130303e210 */ /* 0x000fc40007ffe0ff */
[----:B------:R-:W-:Y:S02]  /*0940*/  @!P2 IADD3.X R61, PT, PT, R0, R21, RZ, P0, !PT ;  /* 0x00000015003da210 */ /* 0x000fe400007fe4ff */
[----:B------:R-:W-:Y:S02]  /*0950*/  ISETP.GE.AND.EX P3, PT, R13, UR17, PT, P1 ;  /* 0x000000110d007c0c */ /* 0x000fe4000bf66310 */
[C---:B------:R-:W-:Y:S01]  /*0960*/  @!P6 SHF.L.U32 R41, R2.reuse, 0x1, RZ ;  /* 0x000000010229e819 */ /* 0x040fe200000006ff */
[----:B------:R-:W0:Y:S01]  /*0970*/  @!P5 LDC.64 R18, c[0x0][0x398] ;  /* 0x0000e600ff12db82 */ /* 0x000e220000000a00 */
[----:B------:R-:W-:Y:S01]  /*0980*/  @!P6 SHF.L.U64.HI R0, R2, 0x1, R3 ;  /* 0x000000010200e819 */ /* 0x000fe20000010203 */
[----:B--2---:R-:W-:Y:S01]  /*0990*/  @!P5 IMAD R2, R15, R26, RZ ;  /* 0x0000001a0f02d224 */ /* 0x004fe200078e02ff */
[----:B------:R-:W-:Y:S02]  /*09a0*/  @!P5 MOV R3, R35 ;  /* 0x000000230003d202 */ /* 0x000fe40000000f00 */
[----:B------:R-:W-:Y:S01]  /*09b0*/  @!P6 IADD3 R64, P0, PT, R41, R64, RZ ;  /* 0x000000402940e210 */ /* 0x000fe20007f1e0ff */
[----:B------:R-:W-:Y:S01]  /*09c0*/  @!P5 IMAD R7, R9, R27, R2 ;  /* 0x0000001b0907d224 */ /* 0x000fe200078e0202 */
[----:B------:R-:W-:Y:S01]  /*09d0*/  @!P5 MOV R2, R36 ;  /* 0x000000240002d202 */ /* 0x000fe20000000f00 */
[----:B------:R-:W2:Y:S01]  /*09e0*/  @!P4 LDC.64 R14, c[0x0][0x398] ;  /* 0x0000e600ff0ecb82 */ /* 0x000ea20000000a00 */
[----:B------:R-:W-:-:S02]  /*09f0*/  @!P6 IADD3.X R65, PT, PT, R0, R65, RZ, P0, !PT ;  /* 0x000000410041e210 */ /* 0x000fc400007fe4ff */
[----:B----4-:R-:W-:Y:S01]  /*0a00*/  @!P6 IADD3 R40, P0, PT, R41, R24, RZ ;  /* 0x000000182928e210 */ /* 0x010fe20007f1e0ff */
[----:B------:R-:W-:Y:S01]  /*0a10*/  @!P5 IMAD.WIDE.U32 R2, R9, R26, R2 ;  /* 0x0000001a0902d225 */ /* 0x000fe200078e0002 */
[----:B------:R-:W-:Y:S02]  /*0a20*/  @P4 LOP3.LUT R12, R12, 0x100000, RZ, 0xfc, !PT ;  /* 0x001000000c0c4812 */ /* 0x000fe400078efcff */
[----:B------:R-:W-:Y:S01]  /*0a30*/  @!P6 IADD3.X R41, PT, PT, R0, R25, RZ, P0, !PT ;  /* 0x000000190029e210 */ /* 0x000fe200007fe4ff */
[----:B------:R-:W4:Y:S01]  /*0a40*/  @!P3 LDC.64 R20, c[0x0][0x3f8] ;  /* 0x0000fe00ff14bb82 */ /* 0x000f220000000a00 */
[----:B------:R-:W-:Y:S01]  /*0a50*/  @!P5 IADD3 R3, PT, PT, R3, R7, RZ ;  /* 0x000000070303d210 */ /* 0x000fe20007ffe0ff */
[----:B-1----:R-:W-:Y:S01]  /*0a60*/  @!P4 IMAD R4, R17, R22, RZ ;  /* 0x000000161104c224 */ /* 0x002fe200078e02ff */
[C---:B------:R-:W-:Y:S02]  /*0a70*/  @!P5 SHF.L.U32 R33, R2.reuse, 0x1, RZ ;  /* 0x000000010221d819 */ /* 0x040fe400000006ff */
[----:B------:R-:W-:Y:S01]  /*0a80*/  @!P5 SHF.L.U64.HI R0, R2, 0x1, R3 ;  /* 0x000000010200d819 */ /* 0x000fe20000010203 */
[----:B------:R-:W-:Y:S01]  /*0a90*/  @!P4 IMAD R7, R11, R23, R4 ;  /* 0x000000170b07c224 */ /* 0x000fe200078e0204 */
[----:B------:R-:W-:Y:S01]  /*0aa0*/  @!P4 MOV R2, R36 ;  /* 0x000000240002c202 */ /* 0x000fe20000000f00 */
[----:B------:R-:W1:Y:S01]  /*0ab0*/  @!P3 LDC.64 R42, c[0x0][0x3a0] ;  /* 0x0000e800ff2abb82 */ /* 0x000e620000000a00 */
[----:B------:R-:W-:-:S02]  /*0ac0*/  @!P4 MOV R3, R35 ;  /* 0x000000230003c202 */ /* 0x000fc40000000f00 */
[----:B---3--:R-:W-:Y:S02]  /*0ad0*/  @!P5 IADD3 R48, P0, PT, R33, R48, RZ ;  /* 0x000000302130d210 */ /* 0x008fe40007f1e0ff */
[----:B------:R-:W-:Y:S01]  /*0ae0*/  LOP3.LUT R12, R12, 0xfff7ffff, RZ, 0xc0, !PT ;  /* 0xfff7ffff0c0c7812 */ /* 0x000fe200078ec0ff */
[----:B------:R-:W-:Y:S01]  /*0af0*/  @!P4 IMAD.WIDE.U32 R2, R11, R22, R2 ;  /* 0x000000160b02c225 */ /* 0x000fe200078e0002 */
[C---:B------:R-:W-:Y:S01]  /*0b00*/  @!P5 IADD3.X R49, PT, PT, R0.reuse, R49, RZ, P0, !PT ;  /* 0x000000310031d210 */ /* 0x040fe200007fe4ff */
[----:B------:R-:W3:Y:S01]  /*0b10*/  @!P3 LDC.64 R10, c[0x0][0x398] ;  /* 0x0000e600ff0abb82 */ /* 0x000ee20000000a00 */
[----:B0-----:R-:W-:Y:S02]  /*0b20*/  @!P5 IADD3 R32, P0, PT, R33, R18, RZ ;  /* 0x000000122120d210 */ /* 0x001fe40007f1e0ff */
[----:B------:R-:W-:Y:S02]  /*0b30*/  @!P4 IADD3 R3, PT, PT, R3, R7, RZ ;  /* 0x000000070303c210 */ /* 0x000fe40007ffe0ff */
[----:B------:R-:W-:-:S02]  /*0b40*/  @!P5 IADD3.X R33, PT, PT, R0, R19, RZ, P0, !PT ;  /* 0x000000130021d210 */ /* 0x000fc400007fe4ff */
[C---:B------:R-:W-:Y:S01]  /*0b50*/  @!P4 SHF.L.U32 R7, R2.reuse, 0x1, RZ ;  /* 0x000000010207c819 */ /* 0x040fe200000006ff */
[----:B----4-:R-:W-:Y:S01]  /*0b60*/  @!P3 IMAD R4, R13, R20, RZ ;  /* 0x000000140d04b224 */ /* 0x010fe200078e02ff */
[----:B------:R-:W-:Y:S02]  /*0b70*/  @!P4 SHF.L.U64.HI R0, R2, 0x1, R3 ;  /* 0x000000010200c819 */ /* 0x000fe40000010203 */
[----:B------:R-:W-:Y:S01]  /*0b80*/  @!P3 MOV R2, R36 ;  /* 0x000000240002b202 */ /* 0x000fe20000000f00 */
[----:B------:R-:W-:Y:S01]  /*0b90*/  @!P3 IMAD R9, R5, R21, R4 ;  /* 0x000000150509b224 */ /* 0x000fe200078e0204 */
[----:B------:R-:W-:Y:S02]  /*0ba0*/  @!P3 MOV R3, R35 ;  /* 0x000000230003b202 */ /* 0x000fe40000000f00 */
[----:B-----5:R-:W-:Y:S02]  /*0bb0*/  @!P4 IADD3 R44, P0, PT, R7, R44, RZ ;  /* 0x0000002c072cc210 */ /* 0x020fe40007f1e0ff */
[----:B------:R-:W-:Y:S01]  /*0bc0*/  @P3 LOP3.LUT R12, R12, 0x80000, RZ, 0xfc, !PT ;  /* 0x000800000c0c3812 */ /* 0x000fe200078efcff */
[----:B------:R-:W-:Y:S01]  /*0bd0*/  @!P3 IMAD.WIDE.U32 R2, R5, R20, R2 ;  /* 0x000000140502b225 */ /* 0x000fe200078e0002 */
[----:B------:R-:W-:-:S02]  /*0be0*/  @!P4 IADD3.X R45, PT, PT, R0, R45, RZ, P0, !PT ;  /* 0x0000002d002dc210 */ /* 0x000fc400007fe4ff */
[----:B--2---:R-:W-:Y:S02]  /*0bf0*/  @!P4 IADD3 R6, P0, PT, R7, R14, RZ ;  /* 0x0000000e0706c210 */ /* 0x004fe40007f1e0ff */
[----:B------:R-:W-:Y:S02]  /*0c00*/  @!P3 IADD3 R3, PT, PT, R3, R9, RZ ;  /* 0x000000090303b210 */ /* 0x000fe40007ffe0ff */
[----:B------:R-:W-:Y:S02]  /*0c10*/  @!P3 SHF.L.U32 R31, R2, 0x1, RZ ;  /* 0x00000001021fb819 */ /* 0x000fe400000006ff */
[----:B------:R-:W-:Y:S02]  /*0c20*/  @!P4 IADD3.X R7, PT, PT, R0, R15, RZ, P0, !PT ;  /* 0x0000000f0007c210 */ /* 0x000fe400007fe4ff */
[----:B------:R-:W-:Y:S02]  /*0c30*/  @!P3 SHF.L.U64.HI R2, R2, 0x1, R3 ;  /* 0x000000010202b819 */ /* 0x000fe40000010203 */
[----:B-1----:R-:W-:-:S02]  /*0c40*/  @!P3 IADD3 R42, P0, PT, R31, R42, RZ ;  /* 0x0000002a1f2ab210 */ /* 0x002fc40007f1e0ff */
        /* <DEDUP_REMOVED lines=244> */
[----:B------:R0:W2:Y:S04]  /*1b90*/  @!P1 LDG.E R81, desc[UR10][R62.64] ;  /* 0x0000000a3e519981 */ /* 0x0000a8000c1e1900 */
[----:B------:R-:W3:Y:S04]  /*1ba0*/  @!P1 LDG.E R84, desc[UR10][R72.64] ;  /* 0x0000000a48549981 */ /* 0x000ee8000c1e1900 */
[----:B------:R-:W1:Y:S01]  /*1bb0*/  @!P5 LDC.64 R56, c[0x0][0x3f8] ;  /* 0x0000fe00ff38db82 */ /* 0x000e620000000a00 */
[----:B------:R-:W-:-:S04]  /*1bc0*/  @P5 LOP3.LUT R12, R12, 0x80, RZ, 0xfc, !PT ;  /* 0x000000800c0c5812 */ /* 0x000fc800078efcff */
[----:B------:R-:W-:-:S03]  /*1bd0*/  LOP3.LUT R12, R12, 0xffffffbf, RZ, 0xc0, !PT ;  /* 0xffffffbf0c0c7812 */ /* 0x000fc600078ec0ff */
[----:B------:R-:W4:Y:S01]  /*1be0*/  @!P5 LDC.64 R68, c[0x0][0x3a0] ;  /* 0x0000e800ff44db82 */ /* 0x000f220000000a00 */
[----:B-1----:R-:W-:Y:S01]  /*1bf0*/  @!P5 IMAD R4, R5, R56, RZ ;  /* 0x000000380504d224 */ /* 0x002fe200078e02ff */
[----:B------:R-:W-:-:S03]  /*1c00*/  @!P5 MOV R5, R35 ;  /* 0x000000230005d202 */ /* 0x000fc60000000f00 */
[----:B------:R-:W-:Y:S01]  /*1c10*/  @!P5 IMAD R57, R55, R57, R4 ;  /* 0x000000393739d224 */ /* 0x000fe200078e0204 */
[----:B------:R-:W-:-:S05]  /*1c20*/  @!P5 MOV R4, R36 ;  /* 0x000000240004d202 */ /* 0x000fca0000000f00 */
[----:B------:R-:W-:-:S05]  /*1c30*/  @!P5 IMAD.WIDE.U32 R4, R55, R56, R4 ;  /* 0x000000383704d225 */ /* 0x000fca00078e0004 */
[----:B------:R-:W-:Y:S02]  /*1c40*/  @!P5 IADD3 R55, PT, PT, R5, R57, RZ ;  /* 0x000000390537d210 */ /* 0x000fe40007ffe0ff */
[C---:B------:R-:W-:Y:S02]  /*1c50*/  @!P5 SHF.L.U32 R5, R4.reuse, 0x1, RZ ;  /* 0x000000010405d819 */ /* 0x040fe400000006ff */
[----:B------:R-:W-:Y:S02]  /*1c60*/  @!P5 SHF.L.U64.HI R54, R4, 0x1, R55 ;  /* 0x000000010436d819 */ /* 0x000fe40000010237 */
[----:B----4-:R-:W-:-:S04]  /*1c70*/  @!P5 IADD3 R56, P0, PT, R5, R68, RZ ;  /* 0x000000440538d210 */ /* 0x010fc80007f1e0ff */
[----:B------:R-:W-:Y:S02]  /*1c80*/  @!P5 IADD3.X R57, PT, PT, R54, R69, RZ, P0, !PT ;  /* 0x000000453639d210 */ /* 0x000fe400007fe4ff */
[----:B------:R-:W1:Y:S02]  /*1c90*/  @!P5 LDC.64 R68, c[0x0][0x398] ;  /* 0x0000e600ff44db82 */ /* 0x000e640000000a00 */
[----:B-1----:R-:W-:-:S04]  /*1ca0*/  @!P5 IADD3 R4, P0, PT, R5, R68, RZ ;  /* 0x000000440504d210 */ /* 0x002fc80007f1e0ff */
[----:B------:R-:W-:Y:S02]  /*1cb0*/  @!P5 IADD3.X R5, PT, PT, R54, R69, RZ, P0, !PT ;  /* 0x000000453605d210 */ /* 0x000fe400007fe4ff */
[----:B------:R-:W-:-:S04]  /*1cc0*/  IADD3 R69, PT, PT, R50, 0x90, RZ ;  /* 0x0000009032457810 */ /* 0x000fc80007ffe0ff */
[----:B------:R-:W-:Y:S02]  /*1cd0*/  SHF.R.S32.HI R55, RZ, 0x1f, R69 ;  /* 0x0000001fff377819 */ /* 0x000fe40000011445 */
[----:B------:R-:W-:-:S04]  /*1ce0*/  ISETP.GE.U32.AND P0, PT, R69, UR16, PT ;  /* 0x0000001045007c0c */ /* 0x000fc8000bf06070 */
[----:B------:R-:W-:-:S13]  /*1cf0*/  ISETP.GE.AND.EX P6, PT, R55, UR17, PT, P0 ;  /* 0x0000001137007c0c */ /* 0x000fda000bfc6300 */
        /* <DEDUP_REMOVED lines=8> */
[----:B------:R-:W-:Y:S02]  /*1d80*/  @!P6 IMAD.WIDE.U32 R54, R69, R74, R54 ;  /* 0x0000004a4536e225 */ /* 0x000fe400078e0036 */
[----:B------:R-:W1:Y:S03]  /*1d90*/  @!P6 LDC.64 R68, c[0x0][0x398] ;  /* 0x0000e600ff44eb82 */ /* 0x000e660000000a00 */
[----:B------:R-:W-:Y:S02]  /*1da0*/  @!P6 IADD3 R55, PT, PT, R55, R75, RZ ;  /* 0x0000004b3737e210 */ /* 0x000fe40007ffe0ff */
[C---:B------:R-:W-:Y:S02]  /*1db0*/  @!P6 SHF.L.U32 R89, R54.reuse, 0x1, RZ ;  /* 0x000000013659e819 */ /* 0x040fe400000006ff */
[----:B------:R-:W-:Y:S02]  /*1dc0*/  @!P6 SHF.L.U64.HI R54, R54, 0x1, R55 ;  /* 0x000000013636e819 */ /* 0x000fe40000010237 */
[----:B----4-:R-:W-:-:S04]  /*1dd0*/  @!P6 IADD3 R90, P0, PT, R89, R90, RZ ;  /* 0x0000005a595ae210 */ /* 0x010fc80007f1e0ff */
        /* <DEDUP_REMOVED lines=9> */
[----:B------:R-:W-:-:S03]  /*1e70*/  LOP3.LUT P3, RZ, R12, 0x400000, RZ, 0xc0, !PT ;  /* 0x004000000cff7812 */ /* 0x000fc6000786c0ff */
        /* <DEDUP_REMOVED lines=14> */
[----:B------:R-:W-:Y:S02]  /*1f60*/  IADD3 R77, PT, PT, R50, 0xa0, RZ ;  /* 0x000000a0324d7810 */ /* 0x000fe40007ffe0ff */
[C---:B------:R-:W-:Y:S02]  /*1f70*/  LOP3.LUT P2, RZ, R12.reuse, 0x800000, RZ, 0xc0, !PT ;  /* 0x008000000cff7812 */ /* 0x040fe4000784c0ff */
[----:B------:R-:W-:Y:S02]  /*1f80*/  SHF.R.S32.HI R69, RZ, 0x1f, R77 ;  /* 0x0000001fff457819 */ /* 0x000fe4000001144d */
[----:B------:R-:W-:Y:S02]  /*1f90*/  ISETP.GE.U32.AND P0, PT, R77, UR16, PT ;  /* 0x000000104d007c0c */ /* 0x000fe4000bf06070 */
[----:B------:R-:W-:-:S02]  /*1fa0*/  LOP3.LUT R12, R12, 0xffffffef, RZ, 0xc0, !PT ;  /* 0xffffffef0c0c7812 */ /* 0x000fc400078ec0ff */
[----:B------:R-:W-:-:S05]  /*1fb0*/  ISETP.GE.AND.EX P4, PT, R69, UR17, PT, P0 ;  /* 0x0000001145007c0c */ /* 0x000fca000bf86300 */
[----:B------:R-:W4:Y:S08]  /*1fc0*/  @!P2 LDG.E R80, desc[UR10][R66.64] ;  /* 0x0000000a4250a981 */ /* 0x000f30000c1e1900 */
[----:B------:R-:W1:Y:S01]  /*1fd0*/  @!P4 LDC.64 R78, c[0x0][0x3f8] ;  /* 0x0000fe00ff4ecb82 */ /* 0x000e620000000a00 */
[----:B------:R-:W-:-:S07]  /*1fe0*/  @P4 LOP3.LUT R12, R12, 0x10, RZ, 0xfc, !PT ;  /* 0x000000100c0c4812 */ /* 0x000fce00078efcff */
[----:B------:R-:W5:Y:S01]  /*1ff0*/  @!P4 LDC.64 R86, c[0x0][0x3a0] ;  /* 0x0000e800ff56cb82 */ /* 0x000f620000000a00 */
[----:B-1----:R-:W-:Y:S01]  /*2000*/  @!P4 IMAD R68, R69, R78, RZ ;  /* 0x0000004e4544c224 */ /* 0x002fe200078e02ff */
[----:B------:R-:W-:-:S03]  /*2010*/  @!P4 MOV R69, R35 ;  /* 0x000000230045c202 */ /* 0x000fc60000000f00 */
[----:B------:R-:W-:Y:S01]  /*2020*/  @!P4 IMAD R79, R77, R79, R68 ;  /* 0x0000004f4d4fc224 */ /* 0x000fe200078e0244 */
[----:B------:R-:W-:-:S05]  /*2030*/  @!P4 MOV R68, R36 ;  /* 0x000000240044c202 */ /* 0x000fca0000000f00 */
[----:B------:R-:W-:Y:S02]  /*2040*/  @!P4 IMAD.WIDE.U32 R68, R77, R78, R68 ;  /* 0x0000004e4d44c225 */ /* 0x000fe400078e0044 */
[----:B------:R-:W1:Y:S03]  /*2050*/  @!P4 LDC.64 R76, c[0x0][0x398] ;  /* 0x0000e600ff4ccb82 */ /* 0x000e660000000a00 */
[----:B------:R-:W-:-:S04]  /*2060*/  @!P4 IADD3 R69, PT, PT, R69, R79, RZ ;  /* 0x0000004f4545c210 */ /* 0x000fc80007ffe0ff */
[C---:B------:R-:W-:Y:S02]  /*2070*/  @!P4 SHF.L.U64.HI R70, R68.reuse, 0x1, R69 ;  /* 0x000000014446c819 */ /* 0x040fe40000010245 */
[----:B------:R-:W-:-:S04]  /*2080*/  @!P4 SHF.L.U32 R69, R68, 0x1, RZ ;  /* 0x000000014445c819 */ /* 0x000fc800000006ff */
[----:B-----5:R-:W-:-:S04]  /*2090*/  @!P4 IADD3 R86, P0, PT, R69, R86, RZ ;  /* 0x000000564556c210 */ /* 0x020fc80007f1e0ff */
        /* <DEDUP_REMOVED lines=8> */
[----:B0-----:R-:W-:Y:S02]  /*2120*/  @!P4 MOV R62, R36 ;  /* 0x00000024003ec202 */ /* 0x001fe40000000f00 */
[----:B------:R-:W-:Y:S02]  /*2130*/  @!P4 MOV R63, R35 ;  /* 0x00000023003fc202 */ /* 0x000fe40000000f00 */
[----:B------:R-:W-:-:S06]  /*2140*/  MOV R70, RZ ;  /* 0x000000ff00467202 */ /* 0x000fcc0000000f00 */
[----:B------:R0:W5:Y:S02]  /*2150*/  @!P2 LDG.E R70, desc[UR10][R60.64] ;  /* 0x0000000a3c46a981 */ /* 0x000164000c1e1900 */
[----:B0-----:R-:W0:Y:S01]  /*2160*/  @!P4 LDC.64 R60, c[0x0][0x398] ;  /* 0x0000e600ff3ccb82 */ /* 0x001e220000000a00 */
[-C--:B-1----:R-:W-:Y:S02]  /*2170*/  @!P4 IMAD R72, R79, R104.reuse, RZ ;  /* 0x000000684f48c224 */ /* 0x082fe400078e02ff */
[----:B------:R-:W-:-:S04]  /*2180*/  @!P4 IMAD.WIDE.U32 R62, R77, R104, R62 ;  /* 0x000000684d3ec225 */ /* 0x000fc800078e003e */
[----:B------:R-:W-:Y:S02]  /*2190*/  @!P4 IMAD R73, R77, R105, R72 ;  /* 0x000000694d49c224 */ /* 0x000fe400078e0248 */
[----:B------:R-:W1:Y:S01]  /*21a0*/  @!P4 LDC.64 R76, c[0x0][0x3a0] ;  /* 0x0000e800ff4ccb82 */ /* 0x000e620000000a00 */
[----:B------:R-:W-:Y:S02]  /*21b0*/  @!P4 SHF.L.U32 R67, R62, 0x1, RZ ;  /* 0x000000013e43c819 */ /* 0x000fe400000006ff */
[----:B------:R-:W-:-:S04]  /*21c0*/  @!P4 IADD3 R63, PT, PT, R63, R73, RZ ;  /* 0x000000493f3fc210 */ /* 0x000fc80007ffe0ff */
[----:B------:R-:W-:Y:S02]  /*21d0*/  @!P4 SHF.L.U64.HI R72, R62, 0x1, R63 ;  /* 0x000000013e48c819 */ /* 0x000fe4000001023f */
[C---:B------:R-:W-:Y:S02]  /*21e0*/  LOP3.LUT P1, RZ, R12.reuse, 0x200000, RZ, 0xc0, !PT ;  /* 0x002000000cff7812 */ /* 0x040fe4000782c0ff */
[----:B------:R-:W-:Y:S01]  /*21f0*/  LOP3.LUT R12, R12, 0xfffffff7, RZ, 0xc0, !PT ;  /* 0xfffffff70c0c7812 */ /* 0x000fe200078ec0ff */
[----:B------:R-:W-:Y:S01]  /*2200*/  HFMA2 R66, -RZ, RZ, 0, 0 ;  /* 0x00000000ff427431 */ /* 0x000fe200000001ff */
[----:B------:R-:W-:Y:S02]  /*2210*/  CS2R R78, SRZ ;  /* 0x00000000004e7805 */ /* 0x000fe4000001ff00 */
[----:B------:R-:W-:-:S03]  /*2220*/  @P4 LOP3.LUT R12, R12, 0x8, RZ, 0xfc, !PT ;  /* 0x000000080c0c4812 */ /* 0x000fc600078efcff */
[----:B------:R-:W2:Y:S04]  /*2230*/  @!P3 LDG.E R66, desc[UR10][R64.64] ;  /* 0x0000000a4042b981 */ /* 0x000ea8000c1e1900 */
[----:B------:R3:W4:Y:S01]  /*2240*/  @!P3 LDG.E R79, desc[UR10][R40.64] ;  /* 0x0000000a284fb981 */ /* 0x000722000c1e1900 */
[----:B-1----:R-:W-:-:S03]  /*2250*/  @!P4 IADD3 R62, P0, PT, R67, R76, RZ ;  /* 0x0000004c433ec210 */ /* 0x002fc60007f1e0ff */
[----:B------:R-:W4:Y:S01]  /*2260*/  @!P1 LDG.E R78, desc[UR10][R48.64] ;  /* 0x0000000a304e9981 */ /* 0x000f22000c1e1900 */
[----:B------:R-:W-:Y:S02]  /*2270*/  @!P4 IADD3.X R63, PT, PT, R72, R77, RZ, P0, !PT ;  /* 0x0000004d483fc210 */ /* 0x000fe400007fe4ff */
[----:B0-----:R-:W-:Y:S02]  /*2280*/  @!P4 IADD3 R60, P0, PT, R67, R60, RZ ;  /* 0x0000003c433cc210 */ /* 0x001fe40007f1e0ff */
[----:B------:R-:W-:Y:S02]  /*2290*/  IADD3 R67, PT, PT, R50, 0xb0, RZ ;  /* 0x000000b032437810 */ /* 0x000fe40007ffe0ff */
[----:B------:R-:W-:Y:S02]  /*22a0*/  @!P4 IADD3.X R61, PT, PT, R72, R61, RZ, P0, !PT ;  /* 0x0000003d483dc210 */ /* 0x000fe400007fe4ff */
[----:B------:R-:W-:Y:S02]  /*22b0*/  ISETP.NE.AND P4, PT, R71, RZ, PT ;  /* 0x000000ff4700720c */ /* 0x000fe40003f85270 */
[----:B------:R-:W-:-:S02]  /*22c0*/  SHF.R.S32.HI R71, RZ, 0x1f, R67 ;  /* 0x0000001fff477819 */ /* 0x000fc40000011443 */
[----:B------:R-:W-:-:S04]  /*22d0*/  ISETP.GE.U32.AND P0, PT, R67, UR16, PT ;  /* 0x0000001043007c0c */ /* 0x000fc8000bf06070 */
[----:B------:R-:W-:-:S13]  /*22e0*/  ISETP.GE.AND.EX P3, PT, R71, UR17, PT, P0 ;  /* 0x0000001147007c0c */ /* 0x000fda000bf66300 */
[----:B------:R-:W0:Y:S01]  /*22f0*/  @!P3 LDC.64 R72, c[0x0][0x3f8] ;  /* 0x0000fe00ff48bb82 */ /* 0x000e220000000a00 */
[----:B---3--:R-:W-:Y:S02]  /*2300*/  @!P3 MOV R40, R36 ;  /* 0x000000240028b202 */ /* 0x008fe40000000f00 */
[----:B------:R-:W-:Y:S02]  /*2310*/  @!P3 MOV R41, R35 ;  /* 0x000000230029b202 */ /* 0x000fe40000000f00 */
[----:B------:R-:W-:-:S06]  /*2320*/  CS2R R76, SRZ ;  /* 0x00000000004c7805 */ /* 0x000fcc000001ff00 */
[----:B------:R1:W3:Y:S02]  /*2330*/  @!P1 LDG.E R77, desc[UR10][R32.64] ;  /* 0x0000000a204d9981 */ /* 0x0002e4000c1e1900 */
[----:B-1----:R-:W1:Y:S01]  /*2340*/  @!P3 LDC.64 R32, c[0x0][0x398] ;  /* 0x0000e600ff20bb82 */ /* 0x002e620000000a00 */
[-C--:B0-----:R-:W-:Y:S02]  /*2350*/  @!P3 IMAD R64, R71, R72.reuse, RZ ;  /* 0x000000484740b224 */ /* 0x081fe400078e02ff */
[----:B------:R-:W-:-:S04]  /*2360*/  @!P3 IMAD.WIDE.U32 R40, R67, R72, R40 ;  /* 0x000000484328b225 */ /* 0x000fc800078e0028 */
[----:B------:R-:W-:Y:S02]  /*2370*/  @!P3 IMAD R65, R67, R73, R64 ;  /* 0x000000494341b224 */ /* 0x000fe400078e0240 */
[----:B------:R-:W0:Y:S01]  /*2380*/  @!P3 LDC.64 R72, c[0x0][0x3a0] ;  /* 0x0000e800ff48bb82 */ /* 0x000e220000000a00 */
[----:B------:R-:W-:Y:S02]  /*2390*/  @!P3 SHF.L.U32 R49, R40, 0x1, RZ ;  /* 0x000000012831b819 */ /* 0x000fe400000006ff */
[----:B------:R-:W-:Y:S02]  /*23a0*/  @!P3 IADD3 R41, PT, PT, R41, R65, RZ ;  /* 0x000000412929b210 */ /* 0x000fe40007ffe0ff */
[----:B------:R-:W-:Y:S02]  /*23b0*/  LOP3.LUT P2, RZ, R12, 0x100000, RZ, 0xc0, !PT ;  /* 0x001000000cff7812 */ /* 0x000fe4000784c0ff */
[----:B------:R-:W-:Y:S02]  /*23c0*/  @!P3 SHF.L.U64.HI R64, R40, 0x1, R41 ;  /* 0x000000012840b819 */ /* 0x000fe40000010229 */
[----:B------:R-:W-:Y:S01]  /*23d0*/  LOP3.LUT R12, R12, 0xfffffffb, RZ, 0xc0, !PT ;  /* 0xfffffffb0c0c7812 */ /* 0x000fe200078ec0ff */
[----:B------:R-:W-:-:S03]  /*23e0*/  HFMA2 R71, -RZ, RZ, 0, 0 ;  /* 0x00000000ff477431 */ /* 0x000fc600000001ff */
[----:B------:R-:W-:-:S05]  /*23f0*/  @P3 LOP3.LUT R12, R12, 0x4, RZ, 0xfc, !PT ;  /* 0x000000040c0c3812 */ /* 0x000fca00078efcff */
[----:B------:R-:W3:Y:S01]  /*2400*/  @!P2 LDG.E R71, desc[UR10][R44.64] ;  /* 0x0000000a2c47a981 */ /* 0x000ee2000c1e1900 */
[----:B0-----:R-:W-:-:S04]  /*2410*/  @!P3 IADD3 R40, P0, PT, R49, R72, RZ ;  /* 0x000000483128b210 */ /* 0x001fc80007f1e0ff */
[----:B------:R-:W-:Y:S02]  /*2420*/  @!P3 IADD3.X R41, PT, PT, R64, R73, RZ, P0, !PT ;  /* 0x000000494029b210 */ /* 0x000fe400007fe4ff */
[----:B-1----:R-:W-:Y:S02]  /*2430*/  @!P3 IADD3 R32, P0, PT, R49, R32, RZ ;  /* 0x000000203120b210 */ /* 0x002fe40007f1e0ff */
[----:B------:R-:W-:Y:S02]  /*2440*/  IADD3 R49, PT, PT, R50, 0xb8, RZ ;  /* 0x000000b832317810 */ /* 0x000fe40007ffe0ff */
[----:B------:R-:W-:Y:S02]  /*2450*/  MOV R72, RZ ;  /* 0x000000ff00487202 */ /* 0x000fe40000000f00 */
[----:B------:R-:W-:Y:S02]  /*2460*/  @!P3 IADD3.X R33, PT, PT, R64, R33, RZ, P0, !PT ;  /* 0x000000214021b210 */ /* 0x000fe400007fe4ff */
[----:B------:R-:W-:-:S02]  /*2470*/  ISETP.NE.AND P3, PT, R51, RZ, PT ;  /* 0x000000ff3300720c */ /* 0x000fc40003f65270 */
[----:B------:R-:W-:Y:S01]  /*2480*/  SHF.R.S32.HI R51, RZ, 0x1f, R49 ;  /* 0x0000001fff337819 */ /* 0x000fe20000011431 */
[----:B------:R0:W3:Y:S01]  /*2490*/  @!P2 LDG.E R72, desc[UR10][R6.64] ;  /* 0x0000000a0648a981 */ /* 0x0000e2000c1e1900 */
[----:B------:R-:W-:-:S04]  /*24a0*/  ISETP.GE.U32.AND P0, PT, R49, UR16, PT ;  /* 0x0000001031007c0c */ /* 0x000fc8000bf06070 */
[----:B------:R-:W-:-:S13]  /*24b0*/  ISETP.GE.AND.EX P2, PT, R51, UR17, PT, P0 ;  /* 0x0000001133007c0c */ /* 0x000fda000bf46300 */
[----:B------:R-:W1:Y:S01]  /*24c0*/  @!P2 LDC.64 R104, c[0x0][0x3f8] ;  /* 0x0000fe00ff68ab82 */ /* 0x000e620000000a00 */
[----:B------:R-:W-:Y:S02]  /*24d0*/  LOP3.LUT P0, RZ, R12, 0x80000, RZ, 0xc0, !PT ;  /* 0x000800000cff7812 */ /* 0x000fe4000780c0ff */
[----:B0-----:R-:W-:Y:S02]  /*24e0*/  @!P2 MOV R6, R36 ;  /* 0x000000240006a202 */ /* 0x001fe40000000f00 */
[----:B------:R-:W-:Y:S02]  /*24f0*/  @!P2 MOV R7, R35 ;  /* 0x000000230007a202 */ /* 0x000fe40000000f00 */
[----:B------:R-:W-:-:S07]  /*2500*/  CS2R R64, SRZ ;  /* 0x0000000000407805 */ /* 0x000fce000001ff00 */
[----:B------:R0:W3:Y:S01]  /*2510*/  @!P0 LDG.E R65, desc[UR10][R30.64] ;  /* 0x0000000a1e418981 */ /* 0x0000e2000c1e1900 */
[-C--:B-1----:R-:W-:Y:S01]  /*2520*/  @!P2 IMAD R44, R51, R104.reuse, RZ ;  /* 0x00000068332ca224 */ /* 0x082fe200078e02ff */
[----:B0-----:R-:W0:Y:S01]  /*2530*/  @!P2 LDC.64 R30, c[0x0][0x398] ;  /* 0x0000e600ff1eab82 */ /* 0x001e220000000a00 */
[----:B------:R-:W-:-:S04]  /*2540*/  @!P2 IMAD.WIDE.U32 R6, R49, R104, R6 ;  /* 0x000000683106a225 */ /* 0x000fc800078e0006 */
[----:B------:R-:W-:-:S03]  /*2550*/  @!P2 IMAD R45, R49, R105, R44 ;  /* 0x00000069312da224 */ /* 0x000fc600078e022c */
[----:B------:R-:W1:Y:S01]  /*2560*/  @!P2 LDC.64 R48, c[0x0][0x3a0] ;  /* 0x0000e800ff30ab82 */ /* 0x000e620000000a00 */
[----:B------:R-:W-:Y:S01]  /*2570*/  HFMA2 R67, -RZ, RZ, 0, 0 ;  /* 0x00000000ff437431 */ /* 0x000fe200000001ff */
[----:B------:R-:W-:-:S05]  /*2580*/  @!P2 IADD3 R7, PT, PT, R7, R45, RZ ;  /* 0x0000002d0707a210 */ /* 0x000fca0007ffe0ff */
[----:B------:R5:W3:Y:S01]  /*2590*/  @!P0 LDG.E R67, desc[UR10][R42.64] ;  /* 0x0000000a2a438981 */ /* 0x000ae2000c1e1900 */
[C---:B------:R-:W-:Y:S02]  /*25a0*/  @!P2 SHF.L.U64.HI R44, R6.reuse, 0x1, R7 ;  /* 0x00000001062ca819 */ /* 0x040fe40000010207 */
[----:B-----5:R-:W-:Y:S02]  /*25b0*/  @!P2 SHF.L.U32 R43, R6, 0x1, RZ ;  /* 0x00000001062ba819 */ /* 0x020fe400000006ff */
[C---:B------:R-:W-:Y:S02]  /*25c0*/  LOP3.LUT P1, RZ, R12.reuse, 0x40000, RZ, 0xc0, !PT ;  /* 0x000400000cff7812 */ /* 0x040fe4000782c0ff */
[----:B-1----:R-:W-:Y:S02]  /*25d0*/  @!P2 IADD3 R6, P0, PT, R43, R48, RZ ;  /* 0x000000302b06a210 */ /* 0x002fe40007f1e0ff */
[----:B------:R-:W-:Y:S02]  /*25e0*/  LOP3.LUT R12, R12, 0xfffffffd, RZ, 0xc0, !PT ;  /* 0xfffffffd0c0c7812 */ /* 0x000fe400078ec0ff */
[----:B------:R-:W-:-:S02]  /*25f0*/  @!P2 IADD3.X R7, PT, PT, R44, R49, RZ, P0, !PT ;  /* 0x000000312c07a210 */ /* 0x000fc400007fe4ff */
[----:B0-----:R-:W-:Y:S02]  /*2600*/  @!P2 IADD3 R30, P0, PT, R43, R30, RZ ;  /* 0x0000001e2b1ea210 */ /* 0x001fe40007f1e0ff */
[----:B------:R-:W-:Y:S01]  /*2610*/  @P2 LOP3.LUT R12, R12, 0x2, RZ, 0xfc, !PT ;  /* 0x000000020c0c2812 */ /* 0x000fe200078efcff */
[----:B------:R-:W-:Y:S01]  /*2620*/  HFMA2 R51, -RZ, RZ, 0, 0 ;  /* 0x00000000ff337431 */ /* 0x000fe200000001ff */
[----:B------:R-:W-:Y:S01]  /*2630*/  @!P2 IADD3.X R31, PT, PT, R44, R31, RZ, P0, !PT ;  /* 0x0000001f2c1fa210 */ /* 0x000fe200007fe4ff */
[----:B------:R-:W5:Y:S01]  /*2640*/  @!P1 LDG.E R64, desc[UR10][R38.64] ;  /* 0x0000000a26409981 */ /* 0x000f62000c1e1900 */
[----:B------:R-:W-:Y:S02]  /*2650*/  ISETP.NE.AND P2, PT, R13, RZ, PT ;  /* 0x000000ff0d00720c */ /* 0x000fe40003f45270 */
[----:B------:R-:W-:Y:S01]  /*2660*/  IADD3 R13, PT, PT, R50, 0xc0, RZ ;  /* 0x000000c0320d7810 */ /* 0x000fe20007ffe0ff */
[----:B------:R0:W5:Y:S03]  /*2670*/  @!P1 LDG.E R51, desc[UR10][R28.64] ;  /* 0x0000000a1c339981 */ /* 0x000166000c1e1900 */
[----:B------:R-:W-:-:S02]  /*2680*/  SHF.R.S32.HI R43, RZ, 0x1f, R13 ;  /* 0x0000001fff2b7819 */ /* 0x000fc4000001140d */
[----:B------:R-:W-:-:S04]  /*2690*/  ISETP.GE.U32.AND P0, PT, R13, UR16, PT ;  /* 0x000000100d007c0c */ /* 0x000fc8000bf06070 */
[----:B------:R-:W-:-:S13]  /*26a0*/  ISETP.GE.AND.EX P1, PT, R43, UR17, PT, P0 ;  /* 0x000000112b007c0c */ /* 0x000fda000bf26300 */
[----:B------:R-:W1:Y:S01]  /*26b0*/  @!P1 LDC.64 R104, c[0x0][0x3f8] ;  /* 0x0000fe00ff689b82 */ /* 0x000e620000000a00 */
[----:B------:R-:W-:Y:S01]  /*26c0*/  LOP3.LUT P0, RZ, R12, 0x20000, RZ, 0xc0, !PT ;  /* 0x000200000cff7812 */ /* 0x000fe2000780c0ff */
[----:B------:R-:W-:Y:S01]  /*26d0*/  HFMA2 R44, -RZ, RZ, 0, 0 ;  /* 0x00000000ff2c7431 */ /* 0x000fe200000001ff */
[----:B0-----:R-:W-:Y:S02]  /*26e0*/  @!P1 MOV R28, R36 ;  /* 0x00000024001c9202 */ /* 0x001fe40000000f00 */
[----:B------:R-:W-:-:S09]  /*26f0*/  @!P1 MOV R29, R35 ;  /* 0x00000023001d9202 */ /* 0x000fd20000000f00 */
[----:B------:R0:W5:Y:S01]  /*2700*/  @!P0 LDG.E R44, desc[UR10][R24.64] ;  /* 0x0000000a182c8981 */ /* 0x000162000c1e1900 */
[----:B-1----:R-:W-:Y:S01]  /*2710*/  @!P1 IMAD R38, R43, R104, RZ ;  /* 0x000000682b269224 */ /* 0x002fe200078e02ff */
[----:B0-----:R-:W0:Y:S08]  /*2720*/  @!P1 LDC.64 R24, c[0x0][0x398] ;  /* 0x0000e600ff189b82 */ /* 0x001e300000000a00 */
[----:B------:R-:W1:Y:S01]  /*2730*/  @!P1 LDC.64 R42, c[0x0][0x3a0] ;  /* 0x0000e800ff2a9b82 */ /* 0x000e620000000a00 */
[----:B------:R-:W-:Y:S01]  /*2740*/  MOV R48, RZ ;  /* 0x000000ff00307202 */ /* 0x000fe20000000f00 */
[----:B------:R-:W-:-:S02]  /*2750*/  @!P1 IMAD R39, R13, R105, R38 ;  /* 0x000000690d279224 */ /* 0x000fc400078e0226 */
[----:B------:R-:W-:-:S03]  /*2760*/  @!P1 IMAD.WIDE.U32 R28, R13, R104, R28 ;  /* 0x000000680d1c9225 */ /* 0x000fc600078e001c */
[----:B------:R2:W5:Y:S02]  /*2770*/  @!P0 LDG.E R48, desc[UR10][R26.64] ;  /* 0x0000000a1a308981 */ /* 0x000564000c1e1900 */
[----:B------:R-:W-:-:S04]  /*2780*/  @!P1 IADD3 R13, PT, PT, R29, R39, RZ ;  /* 0x000000271d0d9210 */ /* 0x000fc80007ffe0ff */
[C---:B------:R-:W-:Y:S02]  /*2790*/  @!P1 SHF.L.U64.HI R38, R28.reuse, 0x1, R13 ;  /* 0x000000011c269819 */ /* 0x040fe4000001020d */
[----:B--2---:R-:W-:Y:S02]  /*27a0*/  @!P1 SHF.L.U32 R27, R28, 0x1, RZ ;  /* 0x000000011c1b9819 */ /* 0x004fe400000006ff */
[----:B------:R-:W-:Y:S02]  /*27b0*/  LOP3.LUT R12, R12, 0xfffffffe, RZ, 0xc0, !PT ;  /* 0xfffffffe0c0c7812 */ /* 0x000fe400078ec0ff */
[----:B-1----:R-:W-:Y:S02]  /*27c0*/  @!P1 IADD3 R28, P0, PT, R27, R42, RZ ;  /* 0x0000002a1b1c9210 */ /* 0x002fe40007f1e0ff */
[----:B------:R-:W-:Y:S02]  /*27d0*/  @P1 LOP3.LUT R12, R12, 0x1, RZ, 0xfc, !PT ;  /* 0x000000010c0c1812 */ /* 0x000fe400078efcff */
[----:B------:R-:W-:-:S02]  /*27e0*/  @!P1 IADD3.X R29, PT, PT, R38, R43, RZ, P0, !PT ;  /* 0x0000002b261d9210 */ /* 0x000fc400007fe4ff */
[----:B0-----:R-:W-:-:S04]  /*27f0*/  @!P1 IADD3 R26, P0, PT, R27, R24, RZ ;  /* 0x000000181b1a9210 */ /* 0x001fc80007f1e0ff */
[----:B------:R-:W-:Y:S02]  /*2800*/  @!P1 IADD3.X R27, PT, PT, R38, R25, RZ, P0, !PT ;  /* 0x00000019261b9210 */ /* 0x000fe400007fe4ff */
[----:B------:R-:W-:Y:S01]  /*2810*/  LOP3.LUT P0, RZ, R12, 0x10000, RZ, 0xc0, !PT ;  /* 0x000100000cff7812 */ /* 0x000fe2000780c0ff */
[----:B------:R-:W-:Y:S01]  /*2820*/  HFMA2 R42, -RZ, RZ, 0, 0 ;  /* 0x00000000ff2a7431 */ /* 0x000fe200000001ff */
[----:B------:R-:W-:Y:S02]  /*2830*/  MOV R38, RZ ;  /* 0x000000ff00267202 */ /* 0x000fe40000000f00 */
[----:B------:R-:W-:-:S04]  /*2840*/  IADD3 R39, PT, PT, R50, 0xc8, RZ ;  /* 0x000000c832277810 */ /* 0x000fc80007ffe0ff */
[----:B------:R-:W-:-:S05]  /*2850*/  SHF.R.S32.HI R43, RZ, 0x1f, R39 ;  /* 0x0000001fff2b7819 */ /* 0x000fca0000011427 */
[----:B------:R0:W2:Y:S04]  /*2860*/  @!P0 LDG.E R42, desc[UR10][R58.64] ;  /* 0x0000000a3a2a8981 */ /* 0x0000a8000c1e1900 */
[----:B------:R1:W2:Y:S01]  /*2870*/  @!P0 LDG.E R38, desc[UR10][R22.64] ;  /* 0x0000000a16268981 */ /* 0x0002a2000c1e1900 */
[----:B------:R-:W-:-:S04]  /*2880*/  ISETP.GE.U32.AND P0, PT, R39, UR16, PT ;  /* 0x0000001027007c0c */ /* 0x000fc8000bf06070 */
[----:B------:R-:W-:-:S13]  /*2890*/  ISETP.GE.AND.EX P0, PT, R43, UR17, PT, P0 ;  /* 0x000000112b007c0c */ /* 0x000fda000bf06300 */
[----:B0-----:R-:W0:Y:S01]  /*28a0*/  @!P0 LDC.64 R58, c[0x0][0x3f8] ;  /* 0x0000fe00ff3a8b82 */ /* 0x001e220000000a00 */
[----:B------:R-:W-:Y:S02]  /*28b0*/  ISETP.NE.AND P1, PT, R0, RZ, PT ;  /* 0x000000ff0000720c */ /* 0x000fe40003f25270 */
[----:B-1----:R-:W-:-:S05]  /*28c0*/  @!P0 MOV R22, R36 ;  /* 0x0000002400168202 */ /* 0x002fca0000000f00 */
[----:B------:R-:W1:Y:S01]  /*28d0*/  @!P0 LDC.64 R114, c[0x0][0x3a0] ;  /* 0x0000e800ff728b82 */ /* 0x000e620000000a00 */
[----:B------:R-:W-:-:S07]  /*28e0*/  @!P0 MOV R23, R35 ;  /* 0x0000002300178202 */ /* 0x000fce0000000f00 */
[----:B------:R-:W4:Y:S01]  /*28f0*/  @!P0 LDC.64 R110, c[0x0][0x398] ;  /* 0x0000e600ff6e8b82 */ /* 0x000f220000000a00 */
[-C--:B0-----:R-:W-:Y:S02]  /*2900*/  @!P0 IMAD R0, R43, R58.reuse, RZ ;  /* 0x0000003a2b008224 */ /* 0x081fe400078e02ff */
[----:B------:R-:W-:-:S04]  /*2910*/  @!P0 IMAD.WIDE.U32 R22, R39, R58, R22 ;  /* 0x0000003a27168225 */ /* 0x000fc800078e0016 */
[----:B------:R-:W-:Y:S02]  /*2920*/  @!P0 IMAD R43, R39, R59, R0 ;  /* 0x0000003b272b8224 */ /* 0x000fe400078e0200 */
[----:B------:R-:W-:Y:S01]  /*2930*/  HFMA2 R13, -RZ, RZ, 0, 0 ;  /* 0x00000000ff0d7431 */ /* 0x000fe200000001ff */
[----:B------:R-:W-:Y:S02]  /*2940*/  MOV R25, RZ ;  /* 0x000000ff00197202 */ /* 0x000fe40000000f00 */
[----:B------:R-:W-:-:S03]  /*2950*/  @!P0 IADD3 R23, PT, PT, R23, R43, RZ ;  /* 0x0000002b17178210 */ /* 0x000fc60007ffe0ff */
[----:B------:R0:W2:Y:S01]  /*2960*/  @!P1 LDG.E R13, desc[UR10][R20.64] ;  /* 0x0000000a140d9981 */ /* 0x0000a2000c1e1900 */
[C---:B------:R-:W-:Y:S02]  /*2970*/  @!P0 SHF.L.U64.HI R0, R22.reuse, 0x1, R23 ;  /* 0x0000000116008819 */ /* 0x040fe40000010217 */
[----:B------:R-:W-:Y:S01]  /*2980*/  @!P0 SHF.L.U32 R23, R22, 0x1, RZ ;  /* 0x0000000116178819 */ /* 0x000fe200000006ff */
[----:B------:R3:W2:Y:S03]  /*2990*/  @!P1 LDG.E R25, desc[UR10][R18.64] ;  /* 0x0000000a12199981 */ /* 0x0006a6000c1e1900 */
[----:B-1----:R-:W-:-:S04]  /*29a0*/  @!P0 IADD3 R114, P1, PT, R23, R114, RZ ;  /* 0x0000007217728210 */ /* 0x002fc80007f3e0ff */
[----:B------:R-:W-:Y:S02]  /*29b0*/  @!P0 IADD3.X R115, PT, PT, R0, R115, RZ, P1, !PT ;  /* 0x0000007300738210 */ /* 0x000fe40000ffe4ff */
[----:B----4-:R-:W-:-:S04]  /*29c0*/  @!P0 IADD3 R110, P1, PT, R23, R110, RZ ;  /* 0x0000006e176e8210 */ /* 0x010fc80007f3e0ff */
[----:B------:R-:W-:Y:S02]  /*29d0*/  @!P0 IADD3.X R111, PT, PT, R0, R111, RZ, P1, !PT ;  /* 0x0000006f006f8210 */ /* 0x000fe40000ffe4ff */
[----:B------:R-:W-:Y:S02]  /*29e0*/  LOP3.LUT P1, RZ, R12, 0x4000, RZ, 0xc0, !PT ;  /* 0x000040000cff7812 */ /* 0x000fe4000782c0ff */
[----:B0-----:R-:W-:Y:S02]  /*29f0*/  CS2R R20, SRZ ;  /* 0x0000000000147805 */ /* 0x001fe4000001ff00 */
[----:B---3--:R-:W-:Y:S02]  /*2a00*/  CS2R R18, SRZ ;  /* 0x0000000000127805 */ /* 0x008fe4000001ff00 */
[----:B------:R-:W-:-:S04]  /*2a10*/  IADD3 R39, PT, PT, R50, 0xd0, RZ ;  /* 0x000000d032277810 */ /* 0x000fc80007ffe0ff */
[----:B------:R-:W-:Y:S01]  /*2a20*/  SHF.R.S32.HI R43, RZ, 0x1f, R39 ;  /* 0x0000001fff2b7819 */ /* 0x000fe20000011427 */
[----:B------:R-:W-:Y:S01]  /*2a30*/  HFMA2 R23, -RZ, RZ, 0, 0 ;  /* 0x00000000ff177431 */ /* 0x000fe200000001ff */
[----:B------:R-:W3:Y:S04]  /*2a40*/  @!P2 LDG.E R18, desc[UR10][R10.64] ;  /* 0x0000000a0a12a981 */ /* 0x000ee8000c1e1900 */
[----:B------:R0:W4:Y:S04]  /*2a50*/  @!P1 LDG.E R21, desc[UR10][R46.64] ;  /* 0x0000000a2e159981 */ /* 0x000128000c1e1900 */
[----:B------:R1:W4:Y:S01]  /*2a60*/  @!P1 LDG.E R19, desc[UR10][R16.64] ;  /* 0x0000000a10139981 */ /* 0x000322000c1e1900 */
[----:B------:R-:W-:-:S03]  /*2a70*/  ISETP.GE.U32.AND P1, PT, R39, UR16, PT ;  /* 0x0000001027007c0c */ /* 0x000fc6000bf26070 */
[----:B------:R1:W4:Y:S01]  /*2a80*/  @!P2 LDG.E R23, desc[UR10][R14.64] ;  /* 0x0000000a0e17a981 */ /* 0x000322000c1e1900 */
[----:B------:R-:W-:-:S13]  /*2a90*/  ISETP.GE.AND.EX P1, PT, R43, UR17, PT, P1 ;  /* 0x000000112b007c0c */ /* 0x000fda000bf26310 */
[----:B0-----:R-:W0:Y:S01]  /*2aa0*/  @!P1 LDC.64 R46, c[0x0][0x3f8] ;  /* 0x0000fe00ff2e9b82 */ /* 0x001e220000000a00 */
[----:B-1----:R-:W-:Y:S02]  /*2ab0*/  @!P1 MOV R16, R36 ;  /* 0x0000002400109202 */ /* 0x002fe40000000f00 */
[----:B------:R-:W-:-:S05]  /*2ac0*/  @!P1 MOV R17, R35 ;  /* 0x0000002300119202 */ /* 0x000fca0000000f00 */
[----:B------:R-:W1:Y:S01]  /*2ad0*/  @!P1 LDC.64 R58, c[0x0][0x398] ;  /* 0x0000e600ff3a9b82 */ /* 0x000e620000000a00 */
[-C--:B0-----:R-:W-:Y:S02]  /*2ae0*/  @!P1 IMAD R0, R43, R46.reuse, RZ ;  /* 0x0000002e2b009224 */ /* 0x081fe400078e02ff */
[----:B------:R-:W-:-:S04]  /*2af0*/  @!P1 IMAD.WIDE.U32 R16, R39, R46, R16 ;  /* 0x0000002e27109225 */ /* 0x000fc800078e0010 */
[----:B------:R-:W-:Y:S02]  /*2b00*/  @!P1 IMAD R43, R39, R47, R0 ;  /* 0x0000002f272b9224 */ /* 0x000fe400078e0200 */
[----:B------:R-:W0:Y:S03]  /*2b10*/  @!P1 LDC.64 R46, c[0x0][0x3a0] ;  /* 0x0000e800ff2e9b82 */ /* 0x000e260000000a00 */
[----:B------:R-:W-:-:S04]  /*2b20*/  @!P1 IADD3 R17, PT, PT, R17, R43, RZ ;  /* 0x0000002b11119210 */ /* 0x000fc80007ffe0ff */
[C---:B------:R-:W-:Y:S02]  /*2b30*/  @!P1 SHF.L.U64.HI R0, R16.reuse, 0x1, R17 ;  /* 0x0000000110009819 */ /* 0x040fe40000010211 */
[----:B------:R-:W-:Y:S02]  /*2b40*/  @!P1 SHF.L.U32 R17, R16, 0x1, RZ ;  /* 0x0000000110119819 */ /* 0x000fe400000006ff */
[----:B------:R-:W-:Y:S02]  /*2b50*/  IADD3 R15, PT, PT, R50, 0xd8, RZ ;  /* 0x000000d8320f7810 */ /* 0x000fe40007ffe0ff */
[----:B0-----:R-:W-:-:S04]  /*2b60*/  @!P1 IADD3 R46, P2, PT, R17, R46, RZ ;  /* 0x0000002e112e9210 */ /* 0x001fc80007f5e0ff */
[C---:B------:R-:W-:Y:S02]  /*2b70*/  @!P1 IADD3.X R47, PT, PT, R0.reuse, R47, RZ, P2, !PT ;  /* 0x0000002f002f9210 */ /* 0x040fe400017fe4ff */
[----:B-1----:R-:W-:Y:S02]  /*2b80*/  @!P1 IADD3 R58, P2, PT, R17, R58, RZ ;  /* 0x0000003a113a9210 */ /* 0x002fe40007f5e0ff */
[----:B------:R-:W-:Y:S02]  /*2b90*/  SHF.R.S32.HI R17, RZ, 0x1f, R15 ;  /* 0x0000001fff117819 */ /* 0x000fe4000001140f */
        /* <DEDUP_REMOVED lines=9> */
[----:B-----5:R-:W-:-:S07]  /*2c30*/  @!P2 MOV R98, R36 ;  /* 0x000000240062a202 */ /* 0x020fce0000000f00 */
[----:B------:R-:W5:Y:S01]  /*2c40*/  @!P2 LDC.64 R106, c[0x0][0x398] ;  /* 0x0000e600ff6aab82 */ /* 0x000f620000000a00 */
        /* <DEDUP_REMOVED lines=10> */
[----:B-----5:R-:W-:Y:S02]  /*2cf0*/  @!P2 IADD3 R106, P3, PT, R99, R106, RZ ;  /* 0x0000006a636aa210 */ /* 0x020fe40007f7e0ff */
[----:B------:R-:W-:Y:S02]  /*2d00*/  SHF.R.S32.HI R17, RZ, 0x1f, R15 ;  /* 0x0000001fff117819 */ /* 0x000fe4000001140f */
[----:B------:R-:W-:Y:S02]  /*2d10*/  @!P2 IADD3.X R107, PT, PT, R0, R107, RZ, P3, !PT ;  /* 0x0000006b006ba210 */ /* 0x000fe40001ffe4ff */
[----:B------:R-:W-:Y:S02]  /*2d20*/  ISETP.GE.U32.AND P3, PT, R15, UR16, PT ;  /* 0x000000100f007c0c */ /* 0x000fe4000bf66070 */
[----:B------:R-:W-:Y:S02]  /*2d30*/  CS2R R10, SRZ ;  /* 0x00000000000a7805 */ /* 0x000fe4000001ff00 */
[----:B------:R-:W-:-:S04]  /*2d40*/  ISETP.GE.AND.EX P3, PT, R17, UR17, PT, P3 ;  /* 0x0000001111007c0c */ /* 0x000fc8000bf66330 */
[----:B------:R0:W5:Y:S02]  /*2d50*/  @!P4 LDG.E R10, desc[UR10][R2.64] ;  /* 0x0000000a020ac981 */ /* 0x000164000c1e1900 */
[----:B0-----:R-:W-:Y:S01]  /*2d60*/  HFMA2 R3, -RZ, RZ, 0, 0 ;  /* 0x00000000ff037431 */ /* 0x001fe200000001ff */
[----:B------:R-:W-:-:S06]  /*2d70*/  P2R R24, PR, RZ, 0x1 ;  /* 0x00000001ff187803 */ /* 0x000fcc0000000000 */
[----:B------:R-:W0:Y:S01]  /*2d80*/  @!P3 LDC.64 R104, c[0x0][0x3a0] ;  /* 0x0000e800ff68bb82 */ /* 0x000e220000000a00 */
[----:B------:R1:W5:Y:S01]  /*2d90*/  @!P4 LDG.E R3, desc[UR10][R52.64] ;  /* 0x0000000a3403c981 */ /* 0x000362000c1e1900 */
[----:B------:R-:W-:-:S06]  /*2da0*/  LOP3.LUT P0, RZ, R12, 0x800, RZ, 0xc0, !PT ;  /* 0x000008000cff7812 */ /* 0x000fcc000780c0ff */
[----:B-1----:R-:W1:Y:S01]  /*2db0*/  @!P3 LDC.64 R52, c[0x0][0x3f8] ;  /* 0x0000fe00ff34bb82 */ /* 0x002e620000000a00 */
[----:B------:R-:W-:Y:S02]  /*2dc0*/  P2R R39, PR, RZ, 0x2 ;  /* 0x00000002ff277803 */ /* 0x000fe40000000000 */
[----:B------:R-:W-:Y:S02]  /*2dd0*/  LOP3.LUT P1, RZ, R12, 0x400, RZ, 0xc0, !PT ;  /* 0x000004000cff7812 */ /* 0x000fe4000782c0ff */
[----:B------:R-:W-:Y:S02]  /*2de0*/  CS2R R8, SRZ ;  /* 0x0000000000087805 */ /* 0x000fe4000001ff00 */
[----:B------:R2:W5:Y:S04]  /*2df0*/  @!P0 LDG.E R20, desc[UR10][R102.64] ;  /* 0x0000000a66148981 */ /* 0x000568000c1e1900 */
[----:B------:R-:W5:Y:S01]  /*2e00*/  @!P0 LDG.E R11, desc[UR10][R100.64] ;  /* 0x0000000a640b8981 */ /* 0x000f62000c1e1900 */
[----:B--2---:R-:W2:Y:S04]  /*2e10*/  @!P3 LDC.64 R102, c[0x0][0x398] ;  /* 0x0000e600ff66bb82 */ /* 0x004ea80000000a00 */
[----:B------:R3:W5:Y:S01]  /*2e20*/  @!P1 LDG.E R8, desc[UR10][R94.64] ;  /* 0x0000000a5e089981 */ /* 0x000762000c1e1900 */
[----:B------:R-:W-:-:S03]  /*2e30*/  P2R R22, PR, RZ, 0x4 ;  /* 0x00000004ff167803 */ /* 0x000fc60000000000 */
[----:B------:R-:W5:Y:S01]  /*2e40*/  @!P1 LDG.E R9, desc[UR10][R96.64] ;  /* 0x0000000a60099981 */ /* 0x000f62000c1e1900 */
[----:B-1----:R-:W-:Y:S01]  /*2e50*/  @!P3 IMAD R0, R17, R52, RZ ;  /* 0x000000341100b224 */ /* 0x002fe200078e02ff */
[----:B---3--:R-:W-:Y:S02]  /*2e60*/  @!P3 MOV R94, R36 ;  /* 0x00000024005eb202 */ /* 0x008fe40000000f00 */
[----:B------:R-:W-:Y:S01]  /*2e70*/  @!P3 MOV R95, R35 ;  /* 0x00000023005fb202 */ /* 0x000fe20000000f00 */
[C---:B------:R-:W-:Y:S02]  /*2e80*/  @!P3 IMAD R17, R15.reuse, R53, R0 ;  /* 0x000000350f11b224 */ /* 0x040fe400078e0200 */
[----:B------:R-:W-:-:S05]  /*2e90*/  @!P3 IMAD.WIDE.U32 R94, R15, R52, R94 ;  /* 0x000000340f5eb225 */ /* 0x000fca00078e005e */
[----:B------:R-:W-:Y:S02]  /*2ea0*/  @!P3 IADD3 R15, PT, PT, R95, R17, RZ ;  /* 0x000000115f0fb210 */ /* 0x000fe40007ffe0ff */
[C---:B------:R-:W-:Y:S02]  /*2eb0*/  @!P3 SHF.L.U32 R95, R94.reuse, 0x1, RZ ;  /* 0x000000015e5fb819 */ /* 0x040fe400000006ff */
[----:B------:R-:W-:Y:S02]  /*2ec0*/  @!P3 SHF.L.U64.HI R0, R94, 0x1, R15 ;  /* 0x000000015e00b819 */ /* 0x000fe4000001020f */
[----:B0-----:R-:W-:Y:S02]  /*2ed0*/  @!P3 IADD3 R104, P4, PT, R95, R104, RZ ;  /* 0x000000685f68b210 */ /* 0x001fe40007f9e0ff */
[----:B------:R-:W-:Y:S02]  /*2ee0*/  IADD3 R15, PT, PT, R50, 0xe8, RZ ;  /* 0x000000e8320f7810 */ /* 0x000fe40007ffe0ff */
[----:B------:R-:W-:-:S02]  /*2ef0*/  @!P3 IADD3.X R105, PT, PT, R0, R105, RZ, P4, !PT ;  /* 0x000000690069b210 */ /* 0x000fc400027fe4ff */
[----:B--2---:R-:W-:Y:S02]  /*2f00*/  @!P3 IADD3 R102, P4, PT, R95, R102, RZ ;  /* 0x000000665f66b210 */ /* 0x004fe40007f9e0ff */
[----:B------:R-:W-:Y:S02]  /*2f10*/  SHF.R.S32.HI R49, RZ, 0x1f, R15 ;  /* 0x0000001fff317819 */ /* 0x000fe4000001140f */
[----:B------:R-:W-:Y:S02]  /*2f20*/  @!P3 IADD3.X R103, PT, PT, R0, R103, RZ, P4, !PT ;  /* 0x000000670067b210 */ /* 0x000fe400027fe4ff */
[----:B------:R-:W-:-:S04]  /*2f30*/  ISETP.GE.U32.AND P4, PT, R15, UR16, PT ;  /* 0x000000100f007c0c */ /* 0x000fc8000bf86070 */
[----:B------:R-:W-:Y:S02]  /*2f40*/  ISETP.GE.AND.EX P4, PT, R49, UR17, PT, P4 ;  /* 0x0000001131007c0c */ /* 0x000fe4000bf86340 */
[----:B------:R-:W-:Y:S02]  /*2f50*/  CS2R R52, SRZ ;  /* 0x0000000000347805 */ /* 0x000fe4000001ff00 */
[----:B------:R-:W-:-:S04]  /*2f60*/  LOP3.LUT P2, RZ, R12, 0x100, RZ, 0xc0, !PT ;  /* 0x000001000cff7812 */ /* 0x000fc8000784c0ff */
[----:B------:R0:W2:Y:S01]  /*2f70*/  @!P5 LDG.E R53, desc[UR10][R4.64] ;  /* 0x0000000a0435d981 */ /* 0x0000a2000c1e1900 */
[----:B------:R-:W-:Y:S01]  /*2f80*/  HFMA2 R0, -RZ, RZ, 0, 0 ;  /* 0x00000000ff007431 */ /* 0x000fe200000001ff */
[----:B------:R-:W-:Y:S02]  /*2f90*/  P2R R17, PR, RZ, 0x8 ;  /* 0x00000008ff117803 */ /* 0x000fe40000000000 */
[----:B------:R-:W3:Y:S01]  /*2fa0*/  @!P6 LDG.E R52, desc[UR10][R90.64] ;  /* 0x0000000a5a34e981 */ /* 0x000ee2000c1e1900 */
[----:B------:R-:W1:Y:S04]  /*2fb0*/  @!P4 LDC.64 R98, c[0x0][0x398] ;  /* 0x0000e600ff62cb82 */ /* 0x000e680000000a00 */
[----:B------:R0:W2:Y:S04]  /*2fc0*/  @!P2 LDG.E R0, desc[UR10][R82.64] ;  /* 0x0000000a5200a981 */ /* 0x0000a8000c1e1900 */
[----:B0-----:R-:W0:Y:S01]  /*2fd0*/  @!P4 LDC.64 R4, c[0x0][0x3f8] ;  /* 0x0000fe00ff04cb82 */ /* 0x001e220000000a00 */
[----:B------:R-:W-:-:S06]  /*2fe0*/  CS2R R82, SRZ ;  /* 0x0000000000527805 */ /* 0x000fcc000001ff00 */
[----:B------:R1:W3:Y:S01]  /*2ff0*/  @!P5 LDG.E R82, desc[UR10][R56.64] ;  /* 0x0000000a3852d981 */ /* 0x0002e2000c1e1900 */
[C---:B------:R-:W-:Y:S02]  /*3000*/  LOP3.LUT P3, RZ, R12.reuse, 0x20, RZ, 0xc0, !PT ;  /* 0x000000200cff7812 */ /* 0x040fe4000786c0ff */
[----:B------:R-:W-:Y:S01]  /*3010*/  LOP3.LUT P1, RZ, R12, 0x10, RZ, 0xc0, !PT ;  /* 0x000000100cff7812 */ /* 0x000fe2000782c0ff */
[----:B------:R-:W2:Y:S01]  /*3020*/  @!P2 LDG.E R83, desc[UR10][R92.64] ;  /* 0x0000000a5c53a981 */ /* 0x000ea2000c1e1900 */
[----:B-1----:R-:W-:Y:S02]  /*3030*/  @!P4 MOV R56, R36 ;  /* 0x000000240038c202 */ /* 0x002fe40000000f00 */
[----:B------:R-:W-:Y:S01]  /*3040*/  @!P4 MOV R57, R35 ;  /* 0x000000230039c202 */ /* 0x000fe20000000f00 */
[----:B0-----:R-:W-:-:S06]  /*3050*/  @!P4 IMAD R2, R49, R4, RZ ;  /* 0x000000043102c224 */ /* 0x001fcc00078e02ff */
[----:B------:R0:W3:Y:S01]  /*3060*/  @!P3 LDG.E R76, desc[UR10][R74.64] ;  /* 0x0000000a4a4cb981 */ /* 0x0000e2000c1e1900 */
[C---:B------:R-:W-:Y:S02]  /*3070*/  @!P4 IMAD R49, R15.reuse, R5, R2 ;  /* 0x000000050f31c224 */ /* 0x040fe400078e0202 */
[----:B------:R-:W-:Y:S02]  /*3080*/  @!P4 IMAD.WIDE.U32 R4, R15, R4, R56 ;  /* 0x000000040f04c225 */ /* 0x000fe400078e0038 */
[----:B------:R-:W1:Y:S03]  /*3090*/  @!P4 LDC.64 R56, c[0x0][0x3a0] ;  /* 0x0000e800ff38cb82 */ /* 0x000e660000000a00 */
[----:B------:R-:W-:-:S04]  /*30a0*/  @!P4 IADD3 R15, PT, PT, R5, R49, RZ ;  /* 0x00000031050fc210 */ /* 0x000fc80007ffe0ff */
[C---:B------:R-:W-:Y:S02]  /*30b0*/  @!P4 SHF.L.U64.HI R2, R4.reuse, 0x1, R15 ;  /* 0x000000010402c819 */ /* 0x040fe4000001020f */
[----:B------:R-:W-:Y:S02]  /*30c0*/  @!P4 SHF.L.U32 R15, R4, 0x1, RZ ;  /* 0x00000001040fc819 */ /* 0x000fe400000006ff */
[----:B------:R-:W-:Y:S02]  /*30d0*/  IADD3 R49, PT, PT, R50, 0xf0, RZ ;  /* 0x000000f032317810 */ /* 0x000fe40007ffe0ff */
[----:B-1----:R-:W-:-:S04]  /*30e0*/  @!P4 IADD3 R56, P5, PT, R15, R56, RZ ;  /* 0x000000380f38c210 */ /* 0x002fc80007fbe0ff */
[C---:B------:R-:W-:Y:S02]  /*30f0*/  @!P4 IADD3.X R57, PT, PT, R2.reuse, R57, RZ, P5, !PT ;  /* 0x000000390239c210 */ /* 0x040fe40002ffe4ff */
[----:B------:R-:W-:Y:S02]  /*3100*/  @!P4 IADD3 R98, P5, PT, R15, R98, RZ ;  /* 0x000000620f62c210 */ /* 0x000fe40007fbe0ff */
[----:B------:R-:W-:Y:S02]  /*3110*/  SHF.R.S32.HI R73, RZ, 0x1f, R49 ;  /* 0x0000001fff497819 */ /* 0x000fe40000011431 */
[----:B------:R-:W-:Y:S02]  /*3120*/  @!P4 IADD3.X R99, PT, PT, R2, R99, RZ, P5, !PT ;  /* 0x000000630263c210 */ /* 0x000fe40002ffe4ff */
[----:B------:R-:W-:-:S04]  /*3130*/  ISETP.GE.U32.AND P5, PT, R49, UR16, PT ;  /* 0x0000001031007c0c */ /* 0x000fc8000bfa6070 */
[----:B------:R-:W-:Y:S02]  /*3140*/  ISETP.GE.AND.EX P5, PT, R73, UR17, PT, P5 ;  /* 0x0000001149007c0c */ /* 0x000fe4000bfa6350 */
[----:B0-----:R-:W-:-:S06]  /*3150*/  CS2R R74, SRZ ;  /* 0x00000000004a7805 */ /* 0x001fcc000001ff00 */
[----:B------:R0:W3:Y:S01]  /*3160*/  @!P3 LDG.E R75, desc[UR10][R54.64] ;  /* 0x0000000a364bb981 */ /* 0x0000e2000c1e1900 */
[----:B------:R-:W-:Y:S01]  /*3170*/  HFMA2 R5, -RZ, RZ, 0, 0 ;  /* 0x00000000ff057431 */ /* 0x000fe200000001ff */
[----:B------:R-:W-:Y:S02]  /*3180*/  P2R R15, PR, RZ, 0x10 ;  /* 0x00000010ff0f7803 */ /* 0x000fe40000000000 */
[----:B------:R-:W-:Y:S01]  /*3190*/  P2R R45, PR, RZ, 0x4 ;  /* 0x00000004ff2d7803 */ /* 0x000fe20000000000 */
[----:B------:R-:W3:Y:S01]  /*31a0*/  @!P1 LDG.E R74, desc[UR10][R86.64] ;  /* 0x0000000a564a9981 */ /* 0x000ee2000c1e1900 */
[----:B------:R-:W1:Y:S03]  /*31b0*/  @!P5 LDC.64 R96, c[0x0][0x398] ;  /* 0x0000e600ff60db82 */ /* 0x000e660000000a00 */
[----:B------:R4:W3:Y:S05]  /*31c0*/  @!P6 LDG.E R5, desc[UR10][R88.64] ;  /* 0x0000000a5805e981 */ /* 0x0008ea000c1e1900 */
[----:B0-----:R-:W0:Y:S01]  /*31d0*/  @!P5 LDC.64 R54, c[0x0][0x3f8] ;  /* 0x0000fe00ff36db82 */ /* 0x001e220000000a00 */
[----:B----4-:R-:W-:-:S02]  /*31e0*/  @!P5 MOV R88, R36 ;  /* 0x000000240058d202 */ /* 0x010fc40000000f00 */
[----:B------:R-:W-:Y:S01]  /*31f0*/  @!P5 MOV R89, R35 ;  /* 0x000000230059d202 */ /* 0x000fe20000000f00 */
[-C--:B0-----:R-:W-:Y:S02]  /*3200*/  @!P5 IMAD R2, R73, R54.reuse, RZ ;  /* 0x000000364902d224 */ /* 0x081fe400078e02ff */
[----:B------:R-:W-:-:S04]  /*3210*/  @!P5 IMAD.WIDE.U32 R88, R49, R54, R88 ;  /* 0x000000363158d225 */ /* 0x000fc800078e0058 */
[----:B------:R-:W-:Y:S02]  /*3220*/  @!P5 IMAD R73, R49, R55, R2 ;  /* 0x000000373149d224 */ /* 0x000fe400078e0202 */
[----:B------:R-:W0:Y:S03]  /*3230*/  @!P5 LDC.64 R54, c[0x0][0x3a0] ;  /* 0x0000e800ff36db82 */ /* 0x000e260000000a00 */
[----:B------:R-:W-:Y:S02]  /*3240*/  @!P5 IADD3 R49, PT, PT, R89, R73, RZ ;  /* 0x000000495931d210 */ /* 0x000fe40007ffe0ff */
[C---:B------:R-:W-:Y:S02]  /*3250*/  @!P5 SHF.L.U32 R89, R88.reuse, 0x1, RZ ;  /* 0x000000015859d819 */ /* 0x040fe400000006ff */
[----:B------:R-:W-:Y:S01]  /*3260*/  @!P5 SHF.L.U64.HI R2, R88, 0x1, R49 ;  /* 0x000000015802d819 */ /* 0x000fe20000010231 */
[----:B------:R-:W-:Y:S01]  /*3270*/  HFMA2 R73, -RZ, RZ, 0, 0 ;  /* 0x00000000ff497431 */ /* 0x000fe200000001ff */
[----:B------:R-:W-:-:S05]  /*3280*/  LOP3.LUT P4, RZ, R12, 0x8, RZ, 0xc0, !PT ;  /* 0x000000080cff7812 */ /* 0x000fca000788c0ff */
[----:B------:R4:W3:Y:S01]  /*3290*/  @!P1 LDG.E R73, desc[UR10][R68.64] ;  /* 0x0000000a44499981 */ /* 0x0008e2000c1e1900 */
[----:B0-----:R-:W-:-:S04]  /*32a0*/  @!P5 IADD3 R54, P6, PT, R89, R54, RZ ;  /* 0x000000365936d210 */ /* 0x001fc80007fde0ff */
[C---:B------:R-:W-:Y:S02]  /*32b0*/  @!P5 IADD3.X R55, PT, PT, R2.reuse, R55, RZ, P6, !PT ;  /* 0x000000370237d210 */ /* 0x040fe400037fe4ff */
[----:B-1----:R-:W-:Y:S02]  /*32c0*/  @!P5 IADD3 R96, P6, PT, R89, R96, RZ ;  /* 0x000000605960d210 */ /* 0x002fe40007fde0ff */
[----:B------:R-:W-:Y:S02]  /*32d0*/  SHF.R.S32.HI R89, RZ, 0x1f, R85 ;  /* 0x0000001fff597819 */ /* 0x000fe40000011455 */
[----:B------:R-:W-:Y:S02]  /*32e0*/  @!P5 IADD3.X R97, PT, PT, R2, R97, RZ, P6, !PT ;  /* 0x000000610261d210 */ /* 0x000fe400037fe4ff */
[----:B------:R-:W-:-:S04]  /*32f0*/  ISETP.GE.U32.AND P6, PT, R85, UR16, PT ;  /* 0x0000001055007c0c */ /* 0x000fc8000bfc6070 */
[----:B------:R-:W-:Y:S02]  /*3300*/  ISETP.GE.AND.EX P6, PT, R89, UR17, PT, P6 ;  /* 0x0000001159007c0c */ /* 0x000fe4000bfc6360 */
[----:B----4-:R-:W-:-:S06]  /*3310*/  CS2R R68, SRZ ;  /* 0x0000000000447805 */ /* 0x010fcc000001ff00 */
[----:B------:R0:W4:Y:S01]  /*3320*/  @!P4 LDG.E R68, desc[UR10][R60.64] ;  /* 0x0000000a3c44c981 */ /* 0x000122000c1e1900 */
[----:B------:R-:W-:-:S03]  /*3330*/  LOP3.LUT P2, RZ, R12, 0x1000000, RZ, 0xc0, !PT ;  /* 0x010000000cff7812 */ /* 0x000fc6000784c0ff */
[----:B------:R1:W4:Y:S01]  /*3340*/  @!P4 LDG.E R69, desc[UR10][R62.64] ;  /* 0x0000000a3e45c981 */ /* 0x000322000c1e1900 */
[----:B------:R-:W5:Y:S08]  /*3350*/  @!P6 LDC.64 R94, c[0x0][0x3a0] ;  /* 0x0000e800ff5eeb82 */ /* 0x000f700000000a00 */
[----:B0-----:R-:W0:Y:S01]  /*3360*/  @!P6 LDC.64 R60, c[0x0][0x3f8] ;  /* 0x0000fe00ff3ceb82 */ /* 0x001e220000000a00 */
[----:B-1----:R-:W-:-:S02]  /*3370*/  @!P6 MOV R62, R36 ;  /* 0x00000024003ee202 */ /* 0x002fc40000000f00 */
[----:B------:R-:W-:Y:S02]  /*3380*/  @!P6 MOV R63, R35 ;  /* 0x00000023003fe202 */ /* 0x000fe40000000f00 */
[----:B------:R-:W-:Y:S02]  /*3390*/  P2R R4, PR, RZ, 0x20 ;  /* 0x00000020ff047803 */ /* 0x000fe40000000000 */
[----:B------:R-:W-:Y:S02]  /*33a0*/  LOP3.LUT P5, RZ, R12, 0x800000, RZ, 0xc0, !PT ;  /* 0x008000000cff7812 */ /* 0x000fe400078ac0ff */
[----:B------:R-:W-:Y:S01]  /*33b0*/  PRMT R112, RZ, 0x5410, RZ ;  /* 0x00005410ff707816 */ /* 0x000fe200000000ff */
[-C--:B0-----:R-:W-:Y:S02]  /*33c0*/  @!P6 IMAD R2, R89, R60.reuse, RZ ;  /* 0x0000003c5902e224 */ /* 0x081fe400078e02ff */
[----:B------:R-:W0:Y:S01]  /*33d0*/  @!P6 LDC.64 R88, c[0x0][0x398] ;  /* 0x0000e600ff58eb82 */ /* 0x000e220000000a00 */
[----:B------:R-:W-:Y:S01]  /*33e0*/  @!P6 IMAD.WIDE.U32 R62, R85, R60, R62 ;  /* 0x0000003c553ee225 */ /* 0x000fe200078e003e */
[----:B------:R-:W-:-:S03]  /*33f0*/  @!P2 PRMT R112, R112, 0x5410, R84 ;  /* 0x000054107070a816 */ /* 0x000fc60000000054 */
[----:B------:R-:W-:Y:S01]  /*3400*/  @!P6 IMAD R87, R85, R61, R2 ;  /* 0x0000003d5557e224 */ /* 0x000fe200078e0202 */
[----:B------:R-:W-:Y:S01]  /*3410*/  P2R R43, PR, RZ, 0x1 ;  /* 0x00000001ff2b7803 */ /* 0x000fe20000000000 */
[----:B------:R1:W-:Y:S01]  /*3420*/  STL [R1+0x10], R84 ;  /* 0x0000105401007387 */ /* 0x0003e20000100800 */
[----:B------:R-:W-:Y:S02]  /*3430*/  LOP3.LUT P0, RZ, R12, 0x400000, RZ, 0xc0, !PT ;  /* 0x004000000cff7812 */ /* 0x000fe4000780c0ff */
[----:B------:R-:W-:Y:S02]  /*3440*/  @!P6 IADD3 R85, PT, PT, R63, R87, RZ ;  /* 0x000000573f55e210 */ /* 0x000fe40007ffe0ff */
[----:B------:R-:W-:Y:S02]  /*3450*/  @!P6 SHF.L.U32 R63, R62, 0x1, RZ ;  /* 0x000000013e3fe819 */ /* 0x000fe400000006ff */
[----:B------:R-:W-:Y:S02]  /*3460*/  @!P2 PRMT R112, R84, 0x7632, R112 ;  /* 0x000076325470a816 */ /* 0x000fe40000000070 */
[----:B-1----:R-:W-:-:S02]  /*3470*/  PRMT R84, RZ, 0x7610, R84 ;  /* 0x00007610ff547816 */ /* 0x002fc40000000054 */
[----:B------:R-:W-:Y:S02]  /*3480*/  @!P6 SHF.L.U64.HI R2, R62, 0x1, R85 ;  /* 0x000000013e02e819 */ /* 0x000fe40000010255 */
[----:B-----5:R-:W-:Y:S02]  /*3490*/  @!P6 IADD3 R94, P1, PT, R63, R94, RZ ;  /* 0x0000005e3f5ee210 */ /* 0x020fe40007f3e0ff */
[----:B------:R-:W-:Y:S02]  /*34a0*/  PRMT R93, R93, 0x5410, RZ ;  /* 0x000054105d5d7816 */ /* 0x000fe400000000ff */
[----:B------:R-:W-:Y:S01]  /*34b0*/  @!P5 PRMT R84, R70, 0x7632, R84 ;  /* 0x000076324654d816 */ /* 0x000fe20000000054 */
[----:B------:R1:W-:Y:S01]  /*34c0*/  STL [R1+0x94], R70 ;  /* 0x0000944601007387 */ /* 0x0003e20000100800 */
[----:B------:R-:W-:Y:S02]  /*34d0*/  @!P6 IADD3.X R95, PT, PT, R2, R95, RZ, P1, !PT ;  /* 0x0000005f025fe210 */ /* 0x000fe40000ffe4ff */
[----:B0-----:R-:W-:-:S02]  /*34e0*/  @!P6 IADD3 R88, P1, PT, R63, R88, RZ ;  /* 0x000000583f58e210 */ /* 0x001fc40007f3e0ff */
[----:B------:R-:W-:Y:S02]  /*34f0*/  @!P5 PRMT R93, R93, 0x5410, R70 ;  /* 0x000054105d5dd816 */ /* 0x000fe40000000046 */
[----:B------:R-:W-:Y:S02]  /*3500*/  PRMT R100, RZ, 0x5410, RZ ;  /* 0x00005410ff647816 */ /* 0x000fe400000000ff */
[----:B------:R-:W-:Y:S02]  /*3510*/  PRMT R84, R84, 0x5410, RZ ;  /* 0x0000541054547816 */ /* 0x000fe400000000ff */
[----:B-1----:R-:W-:Y:S02]  /*3520*/  PRMT R70, R70, 0x5410, RZ ;  /* 0x0000541046467816 */ /* 0x002fe400000000ff */
[----:B------:R-:W-:Y:S01]  /*3530*/  PRMT R101, RZ, 0x5410, RZ ;  /* 0x00005410ff657816 */ /* 0x000fe200000000ff */
[----:B------:R0:W-:Y:S01]  /*3540*/  STL [R1+0x18], R66 ;  /* 0x0000184201007387 */ /* 0x0001e20000100800 */
[----:B------:R-:W-:-:S02]  /*3550*/  @!P6 IADD3.X R89, PT, PT, R2, R89, RZ, P1, !PT ;  /* 0x000000590259e210 */ /* 0x000fc40000ffe4ff */
[----:B------:R-:W-:Y:S02]  /*3560*/  LOP3.LUT P1, RZ, R12, 0x200000, RZ, 0xc0, !PT ;  /* 0x002000000cff7812 */ /* 0x000fe4000782c0ff */
[----:B------:R-:W-:Y:S02]  /*3570*/  @!P2 PRMT R100, R100, 0x5410, R81 ;  /* 0x000054106464a816 */ /* 0x000fe40000000051 */
[--C-:B------:R-:W-:Y:S02]  /*3580*/  @!P0 PRMT R84, R84, 0x5410, R66.reuse ;  /* 0x0000541054548816 */ /* 0x100fe40000000042 */
[----:B------:R-:W-:Y:S02]  /*3590*/  @!P0 PRMT R70, R70, 0x7610, R66 ;  /* 0x0000761046468816 */ /* 0x000fe40000000042 */
[----:B------:R-:W-:Y:S02]  /*35a0*/  @!P5 PRMT R101, R101, 0x5410, R80 ;  /* 0x000054106565d816 */ /* 0x000fe40000000050 */
[----:B0-----:R-:W-:-:S02]  /*35b0*/  PRMT R66, RZ, 0x7610, R66 ;  /* 0x00007610ff427816 */ /* 0x001fc40000000042 */
[----:B------:R-:W-:Y:S02]  /*35c0*/  PRMT R63, R63, 0x5410, RZ ;  /* 0x000054103f3f7816 */ /* 0x000fe400000000ff */
[----:B------:R-:W-:Y:S02]  /*35d0*/  @!P2 PRMT R100, R81, 0x7632, R100 ;  /* 0x000076325164a816 */ /* 0x000fe40000000064 */
[----:B------:R-:W-:Y:S02]  /*35e0*/  LOP3.LUT P2, RZ, R12, 0x100000, RZ, 0xc0, !PT ;  /* 0x001000000cff7812 */ /* 0x000fe4000784c0ff */
[----:B------:R-:W-:Y:S02]  /*35f0*/  @!P5 PRMT R101, R80, 0x7632, R101 ;  /* 0x000076325065d816 */ /* 0x000fe40000000065 */
[----:B------:R-:W-:Y:S02]  /*3600*/  @!P0 PRMT R66, R79, 0x7610, R66 ;  /* 0x000076104f428816 */ /* 0x000fe40000000042 */
[----:B------:R-:W-:-:S02]  /*3610*/  @!P0 PRMT R63, R63, 0x7610, R79 ;  /* 0x000076103f3f8816 */ /* 0x000fc4000000004f */
[C---:B------:R-:W-:Y:S02]  /*3620*/  LOP3.LUT P5, RZ, R12.reuse, 0x80000, RZ, 0xc0, !PT ;  /* 0x000800000cff7812 */ /* 0x040fe400078ac0ff */
[----:B------:R-:W-:Y:S02]  /*3630*/  LOP3.LUT P0, RZ, R12, 0x40000, RZ, 0xc0, !PT ;  /* 0x000400000cff7812 */ /* 0x000fe4000780c0ff */
[----:B------:R-:W-:Y:S02]  /*3640*/  PRMT R62, R62, 0x5410, RZ ;  /* 0x000054103e3e7816 */ /* 0x000fe400000000ff */
[----:B------:R-:W-:Y:S02]  /*3650*/  PRMT R66, R66, 0x5410, RZ ;  /* 0x0000541042427816 */ /* 0x000fe400000000ff */
[----:B------:R-:W-:Y:S02]  /*3660*/  PRMT R63, RZ, 0x7610, R63 ;  /* 0x00007610ff3f7816 */ /* 0x000fe4000000003f */
[----:B------:R-:W-:Y:S01]  /*3670*/  PRMT R70, RZ, 0x7610, R70 ;  /* 0x00007610ff467816 */ /* 0x000fe20000000046 */
[----:B------:R0:W-:Y:S01]  /*3680*/  STL [R1+0x90], R81 ;  /* 0x0000905101007387 */ /* 0x0001e20000100800 */
[----:B------:R-:W-:-:S02]  /*3690*/  @!P1 PRMT R62, R62, 0x5410, R77 ;  /* 0x000054103e3e9816 */ /* 0x000fc4000000004d */
[----:B------:R-:W-:Y:S01]  /*36a0*/  @!P1 PRMT R66, R66, 0x5410, R78 ;  /* 0x0000541042429816 */ /* 0x000fe2000000004e */
[----:B------:R1:W-:Y:S01]  /*36b0*/  STL [R1+0x1c], R78 ;  /* 0x00001c4e01007387 */ /* 0x0003e20000100800 */
[C---:B------:R-:W-:Y:S02]  /*36c0*/  @!P1 PRMT R63, R78.reuse, 0x7632, R63 ;  /* 0x000076324e3f9816 */ /* 0x040fe4000000003f */
[----:B------:R-:W-:Y:S01]  /*36d0*/  @!P1 PRMT R70, R77, 0x7632, R70 ;  /* 0x000076324d469816 */ /* 0x000fe20000000046 */
[----:B------:R5:W-:Y:S01]  /*36e0*/  STL [R1+0x9c], R77 ;  /* 0x00009c4d01007387 */ /* 0x000be20000100800 */
[----:B0-----:R-:W-:Y:S02]  /*36f0*/  PRMT R81, RZ, 0x7610, R81 ;  /* 0x00007610ff517816 */ /* 0x001fe40000000051 */
[----:B------:R-:W-:Y:S02]  /*3700*/  PRMT R62, RZ, 0x7610, R62 ;  /* 0x00007610ff3e7816 */ /* 0x000fe4000000003e */
[----:B-1----:R-:W-:-:S02]  /*3710*/  PRMT R78, R78, 0x5410, RZ ;  /* 0x000054104e4e7816 */ /* 0x002fc400000000ff */
[----:B-----5:R-:W-:Y:S02]  /*3720*/  PRMT R77, R77, 0x5410, RZ ;  /* 0x000054104d4d7816 */ /* 0x020fe400000000ff */
[----:B------:R-:W-:Y:S02]  /*3730*/  @!P2 PRMT R81, R71, 0x7632, R81 ;  /* 0x000076324751a816 */ /* 0x000fe40000000051 */
[----:B------:R-:W-:Y:S02]  /*3740*/  @!P5 PRMT R77, R77, 0x5410, R65 ;  /* 0x000054104d4dd816 */ /* 0x000fe40000000041 */
[----:B------:R-:W-:Y:S01]  /*3750*/  @!P0 PRMT R78, R78, 0x7610, R64 ;  /* 0x000076104e4e8816 */ /* 0x000fe20000000040 */
[----:B------:R0:W-:Y:S01]  /*3760*/  STL [R1+0x20], R71 ;  /* 0x0000204701007387 */ /* 0x0001e20000100800 */
[----:B------:R-:W-:Y:S02]  /*3770*/  @!P2 PRMT R62, R71, 0x7610, R62 ;  /* 0x00007610473ea816 */ /* 0x000fe4000000003e */
[----:B------:R-:W-:Y:S01]  /*3780*/  PRMT R81, R81, 0x5410, RZ ;  /* 0x0000541051517816 */ /* 0x000fe200000000ff */
[----:B------:R1:W-:Y:S01]  /*3790*/  STL [R1+0x14], R80 ;  /* 0x0000145001007387 */ /* 0x0003e20000100800 */
[----:B------:R-:W-:-:S02]  /*37a0*/  P2R R49, PR, RZ, 0x10 ;  /* 0x00000010ff317803 */ /* 0x000fc40000000000 */
[----:B------:R-:W-:Y:S02]  /*37b0*/  PRMT R77, RZ, 0x7610, R77 ;  /* 0x00007610ff4d7816 */ /* 0x000fe4000000004d */
[----:B------:R-:W-:Y:S02]  /*37c0*/  PRMT R78, RZ, 0x7610, R78 ;  /* 0x00007610ff4e7816 */ /* 0x000fe4000000004e */
[----:B0-----:R-:W-:Y:S02]  /*37d0*/  PRMT R71, R71, 0x5410, RZ ;  /* 0x0000541047477816 */ /* 0x001fe400000000ff */
[----:B------:R-:W-:Y:S02]  /*37e0*/  LOP3.LUT P4, RZ, R12, 0x10000, RZ, 0xc0, !PT ;  /* 0x000100000cff7812 */ /* 0x000fe4000788c0ff */
[----:B-1----:R-:W-:Y:S01]  /*37f0*/  PRMT R80, R80, 0x5410, RZ ;  /* 0x0000541050507816 */ /* 0x002fe200000000ff */
[----:B------:R0:W-:Y:S01]  /*3800*/  STL [R1+0xa0], R72 ;  /* 0x0000a04801007387 */ /* 0x0001e20000100800 */
[----:B------:R-:W-:-:S02]  /*3810*/  @!P2 PRMT R81, R81, 0x5410, R72 ;  /* 0x000054105151a816 */ /* 0x000fc40000000048 */
[----:B------:R-:W-:Y:S02]  /*3820*/  @!P2 PRMT R71, R71, 0x7610, R72 ;  /* 0x000076104747a816 */ /* 0x000fe40000000048 */
[----:B------:R-:W-:Y:S02]  /*3830*/  @!P0 PRMT R77, R64, 0x7610, R77 ;  /* 0x00007610404d8816 */ /* 0x000fe4000000004d */
[----:B------:R-:W-:Y:S02]  /*3840*/  @!P0 PRMT R80, R80, 0x5410, R51 ;  /* 0x0000541050508816 */ /* 0x000fe40000000033 */
[----:B------:R-:W-:Y:S02]  /*3850*/  @!P0 PRMT R78, R51, 0x7632, R78 ;  /* 0x00007632334e8816 */ /* 0x000fe4000000004e */
[----:B0-----:R-:W-:Y:S02]  /*3860*/  PRMT R72, R72, 0x5410, RZ ;  /* 0x0000541048487816 */ /* 0x001fe400000000ff */
[----:B------:R-:W-:-:S02]  /*3870*/  LOP3.LUT P0, RZ, R12, 0x8000, RZ, 0xc0, !PT ;  /* 0x000080000cff7812 */ /* 0x000fc4000780c0ff */
[----:B------:R-:W-:Y:S02]  /*3880*/  @!P5 PRMT R72, R72, 0x7610, R67 ;  /* 0x000076104848d816 */ /* 0x000fe40000000043 */
[----:B------:R-:W-:Y:S02]  /*3890*/  LOP3.LUT P1, RZ, R12, 0x20000, RZ, 0xc0, !PT ;  /* 0x000200000cff7812 */ /* 0x000fe4000782c0ff */
[----:B------:R-:W-:Y:S02]  /*38a0*/  PRMT R91, R91, 0x5410, RZ ;  /* 0x000054105b5b7816 */ /* 0x000fe400000000ff */
[----:B------:R-:W-:Y:S02]  /*38b0*/  PRMT R85, R85, 0x5410, RZ ;  /* 0x0000541055557816 */ /* 0x000fe400000000ff */
[----:B------:R-:W-:Y:S02]  /*38c0*/  PRMT R71, RZ, 0x7610, R71 ;  /* 0x00007610ff477816 */ /* 0x000fe40000000047 */
[----:B------:R-:W-:-:S02]  /*38d0*/  PRMT R72, RZ, 0x7610, R72 ;  /* 0x00007610ff487816 */ /* 0x000fc40000000048 */
[----:B------:R-:W-:Y:S02]  /*38e0*/  @!P4 PRMT R91, R91, 0x7610, R42 ;  /* 0x000076105b5bc816 */ /* 0x000fe4000000002a */
[----:B------:R-:W-:Y:S02]  /*38f0*/  @!P4 PRMT R85, R85, 0x7610, R38 ;  /* 0x000076105555c816 */ /* 0x000fe40000000026 */
[----:B------:R-:W-:Y:S02]  /*3900*/  PRMT R86, RZ, 0x5410, RZ ;  /* 0x00005410ff567816 */ /* 0x000fe400000000ff */
[----:B------:R-:W-:Y:S02]  /*3910*/  @!P5 PRMT R71, R67, 0x7610, R71 ;  /* 0x000076104347d816 */ /* 0x000fe40000000047 */
[----:B------:R-:W-:Y:S01]  /*3920*/  @!P5 PRMT R72, R65, 0x7632, R72 ;  /* 0x000076324148d816 */ /* 0x000fe20000000048 */
[----:B------:R0:W-:Y:S01]  /*3930*/  STL [R1+0x98], R79 ;  /* 0x0000984f01007387 */ /* 0x0001e20000100800 */
[----:B------:R-:W-:-:S02]  /*3940*/  LOP3.LUT P2, RZ, R12, 0x4, RZ, 0xc0, !PT ;  /* 0x000000040cff7812 */ /* 0x000fc4000784c0ff */
[----:B------:R-:W-:Y:S02]  /*3950*/  LOP3.LUT P5, RZ, R12, 0x2, RZ, 0xc0, !PT ;  /* 0x000000020cff7812 */ /* 0x000fe400078ac0ff */
[----:B------:R-:W-:Y:S02]  /*3960*/  PRMT R85, RZ, 0x7610, R85 ;  /* 0x00007610ff557816 */ /* 0x000fe40000000055 */
[----:B------:R-:W-:Y:S02]  /*3970*/  PRMT R91, RZ, 0x7610, R91 ;  /* 0x00007610ff5b7816 */ /* 0x000fe4000000005b */
[----:B------:R-:W-:Y:S02]  /*3980*/  @!P0 PRMT R86, R86, 0x7610, R13 ;  /* 0x0000761056568816 */ /* 0x000fe4000000000d */
[----:B0-----:R-:W-:Y:S02]  /*3990*/  PRMT R79, RZ, 0x7610, R79 ;  /* 0x00007610ff4f7816 */ /* 0x001fe4000000004f */
[----:B------:R-:W-:Y:S01]  /*39a0*/  PRMT R92, RZ, 0x5410, RZ ;  /* 0x00005410ff5c7816 */ /* 0x000fe200000000ff */
[----:B------:R0:W-:Y:S01]  /*39b0*/  STL [R1+0x24], R67 ;  /* 0x0000244301007387 */ /* 0x0001e20000100800 */
[----:B------:R-:W-:-:S02]  /*39c0*/  @!P0 PRMT R85, R13, 0x7610, R85 ;  /* 0x000076100d558816 */ /* 0x000fc40000000055 */
[C---:B------:R-:W-:Y:S01]  /*39d0*/  @!P0 PRMT R91, R25.reuse, 0x7610, R91 ;  /* 0x00007610195b8816 */ /* 0x040fe2000000005b */
[----:B------:R-:W-:Y:S01]  /*39e0*/  STL [R1+0xa4], R65 ;  /* 0x0000a44101007387 */ /* 0x000fe20000100800 */
[----:B------:R-:W-:Y:S02]  /*39f0*/  @!P0 PRMT R86, R25, 0x7632, R86 ;  /* 0x0000763219568816 */ /* 0x000fe40000000056 */
[----:B------:R-:W-:Y:S01]  /*3a00*/  @!P1 PRMT R79, R48, 0x7632, R79 ;  /* 0x00007632304f9816 */ /* 0x000fe2000000004f */
[----:B------:R1:W-:Y:S01]  /*3a10*/  STL [R1+0x28], R64 ;  /* 0x0000284001007387 */ /* 0x0003e20000100800 */
[----:B------:R-:W-:Y:S01]  /*3a20*/  @!P4 PRMT R92, R92, 0x5410, R42 ;  /* 0x000054105c5cc816 */ /* 0x000fe2000000002a */
[----:B0-----:R-:W-:Y:S01]  /*3a30*/  HFMA2 R67, -RZ, RZ, 0, 0 ;  /* 0x00000000ff437431 */ /* 0x001fe200000001ff */
[----:B------:R-:W-:Y:S01]  /*3a40*/  ISETP.NE.AND P0, PT, R43, RZ, PT ;  /* 0x000000ff2b00720c */ /* 0x000fe20003f05270 */
[----:B------:R0:W-:Y:S01]  /*3a50*/  STL [R1+0x30], R42 ;  /* 0x0000302a01007387 */ /* 0x0001e20000100800 */
[----:B------:R-:W-:Y:S01]  /*3a60*/  P2R R2, PR, RZ, 0x40 ;  /* 0x00000040ff027803 */ /* 0x000fe20000000000 */
[----:B------:R-:W-:Y:S01]  /*3a70*/  HFMA2 R43, -RZ, RZ, 0, 0 ;  /* 0x00000000ff2b7431 */ /* 0x000fe200000001ff */
[----:B------:R-:W-:Y:S01]  /*3a80*/  LOP3.LUT P6, RZ, R12, 0x1, RZ, 0xc0, !PT ;  /* 0x000000010cff7812 */ /* 0x000fe200078cc0ff */
[----:B------:R5:W-:Y:S01]  /*3a90*/  STL [R1+0x34], R13 ;  /* 0x0000340d01007387 */ /* 0x000be20000100800 */
[----:B-1----:R-:W-:-:S02]  /*3aa0*/  CS2R R64, SRZ ;  /* 0x0000000000407805 */ /* 0x002fc4000001ff00 */
[----:B------:R-:W-:Y:S01]  /*3ab0*/  PRMT R79, R79, 0x5410, RZ ;  /* 0x000054104f4f7816 */ /* 0x000fe200000000ff */
[----:B------:R1:W4:Y:S01]  /*3ac0*/  @!P2 LDG.E R67, desc[UR10][R40.64] ;  /* 0x0000000a2843a981 */ /* 0x000322000c1e1900 */
[----:B0-----:R-:W-:Y:S02]  /*3ad0*/  MOV R42, RZ ;  /* 0x000000ff002a7202 */ /* 0x001fe40000000f00 */
[----:B------:R-:W-:Y:S01]  /*3ae0*/  PRMT R93, RZ, 0x7610, R93 ;  /* 0x00007610ff5d7816 */ /* 0x000fe2000000005d */
[----:B------:R-:W4:Y:S01]  /*3af0*/  @!P5 LDG.E R43, desc[UR10][R6.64] ;  /* 0x0000000a062bd981 */ /* 0x000f22000c1e1900 */
[----:B------:R-:W-:Y:S02]  /*3b00*/  PRMT R80, RZ, 0x7610, R80 ;  /* 0x00007610ff507816 */ /* 0x000fe40000000050 */
[----:B------:R-:W-:Y:S01]  /*3b10*/  @!P4 PRMT R92, R38, 0x7610, R92 ;  /* 0x00007610265cc816 */ /* 0x000fe2000000005c */
[----:B------:R0:W4:Y:S01]  /*3b20*/  @!P2 LDG.E R42, desc[UR10][R32.64] ;  /* 0x0000000a202aa981 */ /* 0x000122000c1e1900 */
[----:B-----5:R-:W-:-:S02]  /*3b30*/  P2R R13, PR, RZ, 0x20 ;  /* 0x00000020ff0d7803 */ /* 0x020fc40000000000 */
[----:B------:R-:W-:Y:S02]  /*3b40*/  CS2R R60, SRZ ;  /* 0x00000000003c7805 */ /* 0x000fe4000001ff00 */
[----:B------:R-:W-:Y:S01]  /*3b50*/  @!P1 PRMT R79, R79, 0x5410, R44 ;  /* 0x000054104f4f9816 */ /* 0x000fe2000000002c */
[----:B------:R-:W5:Y:S01]  /*3b60*/  @!P5 LDG.E R65, desc[UR10][R30.64] ;  /* 0x0000000a1e41d981 */ /* 0x000f62000c1e1900 */
[----:B------:R-:W-:Y:S02]  /*3b70*/  @!P1 PRMT R93, R44, 0x7632, R93 ;  /* 0x000076322c5d9816 */ /* 0x000fe4000000005d */
[C---:B------:R-:W-:Y:S01]  /*3b80*/  LOP3.LUT P4, RZ, R12.reuse, 0x2000, RZ, 0xc0, !PT ;  /* 0x000020000cff7812 */ /* 0x040fe2000788c0ff */
[----:B------:R2:W-:Y:S01]  /*3b90*/  STL [R1+0xac], R44 ;  /* 0x0000ac2c01007387 */ /* 0x0005e20000100800 */
[----:B------:R-:W-:Y:S02]  /*3ba0*/  ISETP.NE.AND P2, PT, R45, RZ, PT ;  /* 0x000000ff2d00720c */ /* 0x000fe40003f45270 */
[----:B------:R-:W-:Y:S01]  /*3bb0*/  LOP3.LUT P5, RZ, R12, 0x1000, RZ, 0xc0, !PT ;  /* 0x000010000cff7812 */ /* 0x000fe200078ac0ff */
[----:B------:R-:W5:Y:S01]  /*3bc0*/  @!P6 LDG.E R60, desc[UR10][R26.64] ;  /* 0x0000000a1a3ce981 */ /* 0x000f62000c1e1900 */
[----:B------:R-:W-:-:S02]  /*3bd0*/  @!P1 PRMT R80, R48, 0x7610, R80 ;  /* 0x0000761030509816 */ /* 0x000fc40000000050 */
[----:B------:R-:W-:Y:S02]  /*3be0*/  LOP3.LUT P1, RZ, R12, 0x4000, RZ, 0xc0, !PT ;  /* 0x000040000cff7812 */ /* 0x000fe4000782c0ff */
[----:B--2---:R-:W-:Y:S02]  /*3bf0*/  CS2R R44, SRZ ;  /* 0x00000000002c7805 */ /* 0x004fe4000001ff00 */
[----:B-1----:R-:W-:-:S04]  /*3c00*/  PRMT R41, R41, 0x5410, RZ ;  /* 0x0000541029297816 */ /* 0x002fc800000000ff */
[----:B------:R1:W2:Y:S01]  /*3c10*/  @!P6 LDG.E R44, desc[UR10][R28.64] ;  /* 0x0000000a1c2ce981 */ /* 0x0002a2000c1e1900 */
[----:B0-----:R-:W-:Y:S02]  /*3c20*/  PRMT R32, R32, 0x5410, RZ ;  /* 0x0000541020207816 */ /* 0x001fe400000000ff */
[----:B------:R-:W-:Y:S02]  /*3c30*/  PRMT R7, R7, 0x5410, RZ ;  /* 0x0000541007077816 */ /* 0x000fe400000000ff */
[----:B------:R-:W-:Y:S02]  /*3c40*/  @!P4 PRMT R41, R41, 0x7610, R18 ;  /* 0x000076102929c816 */ /* 0x000fe40000000012 */
[----:B-1----:R-:W-:Y:S01]  /*3c50*/  PRMT R29, RZ, 0x7610, R29 ;  /* 0x00007610ff1d7816 */ /* 0x002fe2000000001d */
[----:B------:R0:W-:Y:S03]  /*3c60*/  STL [R1+0x38], R21 ;  /* 0x0000381501007387 */ /* 0x0001e60000100800 */
[----:B------:R-:W-:-:S02]  /*3c70*/  @!P5 PRMT R29, R16, 0x7632, R29 ;  /* 0x00007632101dd816 */ /* 0x000fc4000000001d */
[--C-:B------:R-:W-:Y:S02]  /*3c80*/  @!P1 PRMT R32, R32, 0x5410, R21.reuse ;  /* 0x0000541020209816 */ /* 0x100fe40000000015 */
[----:B------:R-:W-:Y:S02]  /*3c90*/  @!P1 PRMT R7, R7, 0x7610, R21 ;  /* 0x0000761007079816 */ /* 0x000fe40000000015 */
[----:B------:R-:W-:Y:S02]  /*3ca0*/  PRMT R27, R27, 0x5410, RZ ;  /* 0x000054101b1b7816 */ /* 0x000fe400000000ff */
[----:B0-----:R-:W-:Y:S02]  /*3cb0*/  PRMT R21, R21, 0x5410, RZ ;  /* 0x0000541015157816 */ /* 0x001fe400000000ff */
[----:B------:R-:W-:Y:S02]  /*3cc0*/  PRMT R29, R29, 0x5410, RZ ;  /* 0x000054101d1d7816 */ /* 0x000fe400000000ff */
[----:B------:R-:W-:-:S02]  /*3cd0*/  PRMT R41, RZ, 0x7610, R41 ;  /* 0x00007610ff297816 */ /* 0x000fc40000000029 */
[--C-:B------:R-:W-:Y:S02]  /*3ce0*/  @!P0 PRMT R27, R27, 0x5410, R20.reuse ;  /* 0x000054101b1b8816 */ /* 0x100fe40000000014 */
[----:B------:R-:W-:Y:S02]  /*3cf0*/  @!P0 PRMT R21, R21, 0x7610, R20 ;  /* 0x0000761015158816 */ /* 0x000fe40000000014 */
[----:B------:R-:W-:Y:S02]  /*3d00*/  @!P0 PRMT R29, R29, 0x5410, R11 ;  /* 0x000054101d1d8816 */ /* 0x000fe4000000000b */
[----:B------:R-:W-:Y:S02]  /*3d10*/  @!P0 PRMT R41, R11, 0x7632, R41 ;  /* 0x000076320b298816 */ /* 0x000fe40000000029 */
[----:B------:R-:W-:-:S13]  /*3d20*/  ISETP.NE.AND P0, PT, R24, RZ, PT ;  /* 0x000000ff1800720c */ /* 0x000fda0003f05270 */
[----:B------:R-:W2:Y:S04]  /*3d30*/  @!P0 LDG.E R61, desc[UR10][R114.64] ;  /* 0x0000000a723d8981 */ /* 0x000ea8000c1e1900 */
[----:B------:R-:W2:Y:S01]  /*3d40*/  @!P0 LDG.E R64, desc[UR10][R110.64] ;  /* 0x0000000a6e408981 */ /* 0x000ea2000c1e1900 */
[----:B------:R-:W-:Y:S02]  /*3d50*/  PRMT R31, R31, 0x5410, RZ ;  /* 0x000054101f1f7816 */ /* 0x000fe400000000ff */
[----:B------:R-:W-:Y:S02]  /*3d60*/  PRMT R6, R6, 0x5410, RZ ;  /* 0x0000541006067816 */ /* 0x000fe400000000ff */
[----:B------:R-:W-:Y:S02]  /*3d70*/  PRMT R32, RZ, 0x7610, R32 ;  /* 0x00007610ff207816 */ /* 0x000fe40000000020 */
[----:B------:R-:W-:-:S02]  /*3d80*/  @!P4 PRMT R31, R31, 0x5410, R23 ;  /* 0x000054101f1fc816 */ /* 0x000fc40000000017 */
[----:B------:R-:W-:Y:S02]  /*3d90*/  @!P4 PRMT R6, R6, 0x7610, R23 ;  /* 0x000076100606c816 */ /* 0x000fe40000000017 */
[----:B------:R-:W-:Y:S02]  /*3da0*/  @!P4 PRMT R32, R18, 0x7610, R32 ;  /* 0x000076101220c816 */ /* 0x000fe40000000020 */
[----:B------:R-:W-:Y:S02]  /*3db0*/  PRMT R30, RZ, 0x5410, RZ ;  /* 0x00005410ff1e7816 */ /* 0x000fe400000000ff */
[----:B------:R-:W-:Y:S02]  /*3dc0*/  LOP3.LUT P4, RZ, R12, 0x400, RZ, 0xc0, !PT ;  /* 0x000004000cff7812 */ /* 0x000fe4000788c0ff */
[----:B------:R-:W-:Y:S02]  /*3dd0*/  PRMT R31, RZ, 0x7610, R31 ;  /* 0x00007610ff1f7816 */ /* 0x000fe4000000001f */
[----:B------:R-:W-:Y:S01]  /*3de0*/  @!P5 PRMT R30, R16, 0x7610, R30 ;  /* 0x00007610101ed816 */ /* 0x000fe2000000001e */
[----:B------:R0:W-:Y:S01]  /*3df0*/  STL [R1+0xb0], R38 ;  /* 0x0000b02601007387 */ /* 0x0001e20000100800 */
[----:B------:R-:W-:-:S02]  /*3e00*/  @!P5 PRMT R31, R14, 0x7610, R31 ;  /* 0x000076100e1fd816 */ /* 0x000fc4000000001f */
[----:B------:R-:W-:Y:S02]  /*3e10*/  @!P5 PRMT R30, R30, 0x7610, R14 ;  /* 0x000076101e1ed816 */ /* 0x000fe4000000000e */
[----:B------:R-:W-:Y:S02]  /*3e20*/  PRMT R33, RZ, 0x7610, R33 ;  /* 0x00007610ff217816 */ /* 0x000fe40000000021 */
[----:B------:R-:W-:Y:S02]  /*3e30*/  LOP3.LUT P5, RZ, R12, 0x200, RZ, 0xc0, !PT ;  /* 0x000002000cff7812 */ /* 0x000fe400078ac0ff */
[----:B------:R-:W-:Y:S02]  /*3e40*/  PRMT R28, RZ, 0x5410, RZ ;  /* 0x00005410ff1c7816 */ /* 0x000fe400000000ff */
[----:B0-----:R-:W-:Y:S01]  /*3e50*/  PRMT R38, RZ, 0x7610, R38 ;  /* 0x00007610ff267816 */ /* 0x001fe20000000026 */
[----:B------:R0:W-:Y:S01]  /*3e60*/  STL [R1+0xb4], R25 ;  /* 0x0000b41901007387 */ /* 0x0001e20000100800 */
[----:B------:R-:W-:-:S02]  /*3e70*/  @!P1 PRMT R33, R19, 0x7632, R33 ;  /* 0x0000763213219816 */ /* 0x000fc40000000021 */
[C---:B------:R-:W-:Y:S01]  /*3e80*/  @!P1 PRMT R38, R19.reuse, 0x7610, R38 ;  /* 0x0000761013269816 */ /* 0x040fe20000000026 */
[----:B------:R1:W-:Y:S01]  /*3e90*/  STL [R1+0xb8], R19 ;  /* 0x0000b81301007387 */ /* 0x0003e20000100800 */
[----:B------:R-:W-:Y:S02]  /*3ea0*/  @!P4 PRMT R28, R28, 0x5410, R8 ;  /* 0x000054101c1cc816 */ /* 0x000fe40000000008 */
[----:B0-----:R-:W-:Y:S01]  /*3eb0*/  PRMT R25, RZ, 0x7610, R25 ;  /* 0x00007610ff197816 */ /* 0x001fe20000000019 */
[----:B------:R0:W-:Y:S01]  /*3ec0*/  STL [R1+0x3c], R23 ;  /* 0x00003c1701007387 */ /* 0x0001e20000100800 */
[----:B-1----:R-:W-:Y:S02]  /*3ed0*/  PRMT R19, R19, 0x5410, RZ ;  /* 0x0000541013137816 */ /* 0x002fe400000000ff */
[----:B------:R-:W-:Y:S02]  /*3ee0*/  @!P4 PRMT R25, R9, 0x7610, R25 ;  /* 0x000076100919c816 */ /* 0x000fe40000000019 */
[----:B------:R-:W-:-:S02]  /*3ef0*/  @!P4 PRMT R19, R19, 0x7610, R9 ;  /* 0x000076101313c816 */ /* 0x000fc40000000009 */
[----:B------:R-:W-:Y:S02]  /*3f00*/  @!P4 PRMT R28, R8, 0x7632, R28 ;  /* 0x00007632081cc816 */ /* 0x000fe4000000001c */
[----:B0-----:R-:W-:Y:S02]  /*3f10*/  PRMT R23, RZ, 0x7610, R23 ;  /* 0x00007610ff177816 */ /* 0x001fe40000000017 */
[----:B------:R-:W-:Y:S02]  /*3f20*/  PRMT R26, R26, 0x5410, RZ ;  /* 0x000054101a1a7816 */ /* 0x000fe400000000ff */
[----:B------:R-:W-:Y:S02]  /*3f30*/  PRMT R27, RZ, 0x7610, R27 ;  /* 0x00007610ff1b7816 */ /* 0x000fe4000000001b */
[----:B------:R-:W-:Y:S02]  /*3f40*/  PRMT R40, R40, 0x5410, RZ ;  /* 0x0000541028287816 */ /* 0x000fe400000000ff */
[----:B------:R-:W-:-:S02]  /*3f50*/  LOP3.LUT P4, RZ, R12, 0x80, RZ, 0xc0, !PT ;  /* 0x000000800cff7812 */ /* 0x000fc4000788c0ff */
[----:B------:R-:W-:Y:S02]  /*3f60*/  PRMT R24, R24, 0x5410, RZ ;  /* 0x0000541018187816 */ /* 0x000fe400000000ff */
[----:B------:R-:W-:Y:S02]  /*3f70*/  @!P5 PRMT R23, R10, 0x7610, R23 ;  /* 0x000076100a17d816 */ /* 0x000fe40000000017 */
[----:B------:R-:W-:Y:S02]  /*3f80*/  @!P5 PRMT R26, R26, 0x7610, R10 ;  /* 0x000076101a1ad816 */ /* 0x000fe4000000000a */
[----:B------:R-:W-:Y:S02]  /*3f90*/  @!P5 PRMT R27, R3, 0x7610, R27 ;  /* 0x00007610031bd816 */ /* 0x000fe4000000001b */
[----:B------:R-:W-:Y:S02]  /*3fa0*/  @!P5 PRMT R40, R40, 0x7610, R3 ;  /* 0x000076102828d816 */ /* 0x000fe40000000003 */
[----:B------:R-:W-:Y:S01]  /*3fb0*/  LOP3.LUT P5, RZ, R12, 0x40, RZ, 0xc0, !PT ;  /* 0x000000400cff7812 */ /* 0x000fe200078ac0ff */
[----:B------:R0:W-:Y:S01]  /*3fc0*/  STL [R1+0xbc], R18 ;  /* 0x0000bc1201007387 */ /* 0x0001e20000100800 */
[----:B------:R-:W-:-:S02]  /*3fd0*/  @!P2 PRMT R24, R24, 0x7610, R83 ;  /* 0x000076101818a816 */ /* 0x000fc40000000053 */
[----:B------:R-:W-:Y:S01]  /*3fe0*/  PRMT R26, RZ, 0x7610, R26 ;  /* 0x00007610ff1a7816 */ /* 0x000fe2000000001a */
[----:B------:R1:W-:Y:S01]  /*3ff0*/  STL [R1+0x40], R16 ;  /* 0x0000401001007387 */ /* 0x0003e20000100800 */
[----:B------:R-:W-:Y:S02]  /*4000*/  PRMT R25, R25, 0x5410, RZ ;  /* 0x0000541019197816 */ /* 0x000fe400000000ff */
[----:B------:R-:W-:Y:S02]  /*4010*/  PRMT R24, RZ, 0x7610, R24 ;  /* 0x00007610ff187816 */ /* 0x000fe40000000018 */
[----:B0-----:R-:W-:Y:S02]  /*4020*/  PRMT R18, RZ, 0x7610, R18 ;  /* 0x00007610ff127816 */ /* 0x001fe40000000012 */
[----:B------:R-:W-:Y:S02]  /*4030*/  PRMT R23, R23, 0x5410, RZ ;  /* 0x0000541017177816 */ /* 0x000fe400000000ff */
[----:B-1----:R-:W-:-:S02]  /*4040*/  PRMT R16, RZ, 0x7610, R16 ;  /* 0x00007610ff107816 */ /* 0x002fc40000000010 */
[----:B------:R-:W-:Y:S02]  /*4050*/  PRMT R40, RZ, 0x7610, R40 ;  /* 0x00007610ff287816 */ /* 0x000fe40000000028 */
[C---:B------:R-:W-:Y:S02]  /*4060*/  @!P2 PRMT R18, R0.reuse, 0x7610, R18 ;  /* 0x000076100012a816 */ /* 0x040fe40000000012 */
[----:B------:R-:W-:Y:S02]  /*4070*/  @!P2 PRMT R26, R0, 0x7632, R26 ;  /* 0x00007632001aa816 */ /* 0x000fe4000000001a */
[----:B------:R-:W-:Y:S02]  /*4080*/  @!P2 PRMT R25, R25, 0x5410, R83 ;  /* 0x000054101919a816 */ /* 0x000fe40000000053 */
[----:B------:R-:W-:Y:S02]  /*4090*/  ISETP.NE.AND P2, PT, R22, RZ, PT ;  /* 0x000000ff1600720c */ /* 0x000fe40003f45270 */
[----:B---3--:R-:W-:-:S02]  /*40a0*/  @!P4 PRMT R16, R82, 0x7610, R16 ;  /* 0x000076105210c816 */ /* 0x008fc40000000010 */
[----:B------:R-:W-:Y:S02]  /*40b0*/  @!P4 PRMT R24, R82, 0x7632, R24 ;  /* 0x000076325218c816 */ /* 0x000fe40000000018 */
[----:B------:R-:W-:Y:S02]  /*40c0*/  @!P4 PRMT R23, R23, 0x5410, R53 ;  /* 0x000054101717c816 */ /* 0x000fe40000000035 */
[----:B------:R-:W-:Y:S02]  /*40d0*/  @!P4 PRMT R40, R53, 0x7632, R40 ;  /* 0x000076323528c816 */ /* 0x000fe40000000028 */
[----:B------:R-:W-:Y:S02]  /*40e0*/  PRMT R22, RZ, 0x5410, RZ ;  /* 0x00005410ff167816 */ /* 0x000fe400000000ff */
[----:B------:R-:W-:Y:S01]  /*40f0*/  LOP3.LUT P4, RZ, R12, 0x10, RZ, 0xc0, !PT ;  /* 0x000000100cff7812 */ /* 0x000fe2000788c0ff */
[----:B------:R0:W-:Y:S01]  /*4100*/  STL [R1+0xc0], R14 ;  /* 0x0000c00e01007387 */ /* 0x0001e20000100800 */
[----:B------:R-:W-:-:S02]  /*4110*/  PRMT R21, RZ, 0x7610, R21 ;  /* 0x00007610ff157816 */ /* 0x000fc40000000015 */
[----:B------:R-:W-:Y:S01]  /*4120*/  @!P5 PRMT R22, R22, 0x7610, R52 ;  /* 0x000076101616d816 */ /* 0x000fe20000000034 */
[----:B------:R1:W-:Y:S01]  /*4130*/  STL [R1+0xa8], R51 ;  /* 0x0000a83301007387 */ /* 0x0003e20000100800 */
[C---:B------:R-:W-:Y:S02]  /*4140*/  @!P5 PRMT R21, R5.reuse, 0x7632, R21 ;  /* 0x000076320515d816 */ /* 0x040fe40000000015 */
[----:B0-----:R-:W-:Y:S01]  /*4150*/  PRMT R14, R14, 0x5410, RZ ;  /* 0x000054100e0e7816 */ /* 0x001fe200000000ff */
[----:B------:R0:W-:Y:S01]  /*4160*/  STL [R1+0xc4], R11 ;  /* 0x0000c40b01007387 */ /* 0x0001e20000100800 */
[----:B------:R-:W-:Y:S02]  /*4170*/  @!P5 PRMT R22, R5, 0x7610, R22 ;  /* 0x000076100516d816 */ /* 0x000fe40000000016 */
[----:B------:R-:W-:Y:S01]  /*4180*/  @!P5 PRMT R14, R14, 0x5410, R52 ;  /* 0x000054100e0ed816 */ /* 0x000fe20000000034 */
[----:B-1----:R-:W1:Y:S01]  /*4190*/  S2R R51, SR_TID.X ;  /* 0x0000000000337919 */ /* 0x002e620000002100 */
[----:B------:R-:W-:-:S02]  /*41a0*/  LOP3.LUT P5, RZ, R12, 0x4, RZ, 0xc0, !PT ;  /* 0x000000040cff7812 */ /* 0x000fc400078ac0ff */
[----:B------:R-:W-:Y:S02]  /*41b0*/  PRMT R12, R12, 0x5410, RZ ;  /* 0x000054100c0c7816 */ /* 0x000fe400000000ff */
[----:B0-----:R-:W-:Y:S01]  /*41c0*/  PRMT R11, RZ, 0x7610, R11 ;  /* 0x00007610ff0b7816 */ /* 0x001fe2000000000b */
[----:B------:R0:W-:Y:S01]  /*41d0*/  STL [R1+0x44], R20 ;  /* 0x0000441401007387 */ /* 0x0001e20000100800 */
[----:B------:R-:W-:Y:S02]  /*41e0*/  @!P3 PRMT R12, R12, 0x5410, R76 ;  /* 0x000054100c0cb816 */ /* 0x000fe4000000004c */
[----:B------:R-:W-:Y:S01]  /*41f0*/  @!P4 PRMT R11, R74, 0x7610, R11 ;  /* 0x000076104a0bc816 */ /* 0x000fe2000000000b */
[----:B------:R3:W-:Y:S01]  /*4200*/  STL [R1+0x4c], R10 ;  /* 0x00004c0a01007387 */ /* 0x0007e20000100800 */
[----:B------:R-:W-:Y:S01]  /*4210*/  ISETP.NE.AND P1, PT, R39, RZ, PT ;  /* 0x000000ff2700720c */ /* 0x000fe20003f25270 */
[----:B------:R-:W-:Y:S01]  /*4220*/  UIMAD.WIDE UR6, UR8, 0x8, UR6 ;  /* 0x00000008080678a5 */ /* 0x000fe2000f8e0206 */
[----:B0-----:R-:W-:-:S02]  /*4230*/  PRMT R20, RZ, 0x5410, RZ ;  /* 0x00005410ff147816 */ /* 0x001fc400000000ff */
[----:B------:R-:W-:Y:S02]  /*4240*/  PRMT R39, R39, 0x5410, RZ ;  /* 0x0000541027277816 */ /* 0x000fe400000000ff */
[----:B------:R-:W-:Y:S02]  /*4250*/  @!P3 PRMT R20, R20, 0x7610, R76 ;  /* 0x000076101414b816 */ /* 0x000fe4000000004c */
[----:B------:R-:W-:Y:S02]  /*4260*/  PRMT R7, RZ, 0x7610, R7 ;  /* 0x00007610ff077816 */ /* 0x000fe40000000007 */
[----:B------:R-:W-:Y:S01]  /*4270*/  PRMT R12, RZ, 0x7610, R12 ;  /* 0x00007610ff0c7816 */ /* 0x000fe2000000000c */
[----:B------:R0:W-:Y:S01]  /*4280*/  STL [R1+0xcc], R3 ;  /* 0x0000cc0301007387 */ /* 0x0001e20000100800 */
[----:B------:R-:W-:Y:S02]  /*4290*/  PRMT R11, R11, 0x5410, RZ ;  /* 0x000054100b0b7816 */ /* 0x000fe400000000ff */
[----:B---3--:R-:W-:Y:S01]  /*42a0*/  PRMT R10, R10, 0x5410, RZ ;  /* 0x000054100a0a7816 */ /* 0x008fe200000000ff */
[----:B------:R3:W-:Y:S01]  /*42b0*/  STL [R1+0x48], R9 ;  /* 0x0000480901007387 */ /* 0x0007e20000100800 */
[----:B------:R-:W-:-:S02]  /*42c0*/  @!P3 PRMT R20, R75, 0x7610, R20 ;  /* 0x000076104b14b816 */ /* 0x000fc40000000014 */
[----:B------:R-:W-:Y:S01]  /*42d0*/  @!P3 PRMT R39, R39, 0x7610, R75 ;  /* 0x000076102727b816 */ /* 0x000fe2000000004b */
[----:B------:R1:W-:Y:S01]  /*42e0*/  STL [R1+0x50], R0 ;  /* 0x0000500001007387 */ /* 0x0003e20000100800 */
[C---:B------:R-:W-:Y:S02]  /*42f0*/  ISETP.NE.AND P3, PT, R17.reuse, RZ, PT ;  /* 0x000000ff1100720c */ /* 0x040fe40003f65270 */
[----:B------:R-:W-:Y:S01]  /*4300*/  PRMT R19, RZ, 0x7610, R19 ;  /* 0x00007610ff137816 */ /* 0x000fe20000000013 */
[----:B------:R1:W2:Y:S01]  /*4310*/  @!P1 LDG.E R45, desc[UR10][R46.64] ;  /* 0x0000000a2e2d9981 */ /* 0x0002a2000c1e1900 */
[----:B------:R-:W-:Y:S02]  /*4320*/  PRMT R18, R18, 0x5410, RZ ;  /* 0x0000541012127816 */ /* 0x000fe400000000ff */
[----:B------:R-:W-:Y:S02]  /*4330*/  PRMT R17, R17, 0x5410, RZ ;  /* 0x0000541011117816 */ /* 0x000fe400000000ff */
[----:B0-----:R-:W-:-:S02]  /*4340*/  MOV R3, UR7 ;  /* 0x0000000700037c02 */ /* 0x001fc40008000f00 */
[----:B------:R-:W-:Y:S02]  /*4350*/  @!P4 PRMT R19, R74, 0x7632, R19 ;  /* 0x000076324a13c816 */ /* 0x000fe40000000013 */
[--C-:B------:R-:W-:Y:S02]  /*4360*/  @!P4 PRMT R18, R18, 0x5410, R73.reuse ;  /* 0x000054101212c816 */ /* 0x100fe40000000049 */
[----:B------:R-:W-:Y:S02]  /*4370*/  @!P4 PRMT R17, R17, 0x7610, R73 ;  /* 0x000076101111c816 */ /* 0x000fe40000000049 */
[----:B------:R-:W-:Y:S02]  /*4380*/  ISETP.NE.AND P4, PT, R49, RZ, PT ;  /* 0x000000ff3100720c */ /* 0x000fe40003f85270 */
[----:B---3--:R-:W-:Y:S02]  /*4390*/  PRMT R9, RZ, 0x7610, R9 ;  /* 0x00007610ff097816 */ /* 0x008fe40000000009 */
[----:B-1----:R-:W-:-:S02]  /*43a0*/  LOP3.LUT R0, R51, 0xffff, RZ, 0xc0, !PT ;  /* 0x0000ffff33007812 */ /* 0x002fc400078ec0ff */
[----:B------:R-:W-:Y:S02]  /*43b0*/  CS2R R46, SRZ ;  /* 0x00000000002e7805 */ /* 0x000fe4000001ff00 */
[----:B------:R-:W-:Y:S01]  /*43c0*/  PRMT R6, RZ, 0x7610, R6 ;  /* 0x00007610ff067816 */ /* 0x000fe20000000006 */
[----:B------:R-:W-:Y:S01]  /*43d0*/  IMAD R0, R0, 0x53a, RZ ;  /* 0x0000053a00007824 */ /* 0x000fe200078e02ff */
[----:B------:R-:W-:Y:S02]  /*43e0*/  PRMT R33, R33, 0x5410, RZ ;  /* 0x0000541021217816 */ /* 0x000fe400000000ff */
[----:B------:R-:W3:Y:S01]  /*43f0*/  @!P1 LDG.E R46, desc[UR10][R58.64] ;  /* 0x0000000a3a2e9981 */ /* 0x000ee2000c1e1900 */
[----:B----4-:R-:W-:Y:S02]  /*4400*/  @!P4 PRMT R9, R69, 0x7610, R9 ;  /* 0x000076104509c816 */ /* 0x010fe40000000009 */
[----:B------:R-:W-:Y:S02]  /*4410*/  PRMT R17, RZ, 0x7610, R17 ;  /* 0x00007610ff117816 */ /* 0x000fe40000000011 */
[----:B------:R-:W-:-:S02]  /*4420*/  PRMT R16, R16, 0x5410, RZ ;  /* 0x0000541010107816 */ /* 0x000fc400000000ff */
[----:B------:R-:W-:Y:S01]  /*4430*/  PRMT R39, RZ, 0x7610, R39 ;  /* 0x00007610ff277816 */ /* 0x000fe20000000027 */
[----:B------:R0:W-:Y:S01]  /*4440*/  STL [R1+0xc8], R8 ;  /* 0x0000c80801007387 */ /* 0x0001e20000100800 */
[----:B------:R-:W-:Y:S02]  /*4450*/  PRMT R9, R9, 0x5410, RZ ;  /* 0x0000541009097816 */ /* 0x000fe400000000ff */
[----:B------:R-:W-:Y:S02]  /*4460*/  SHF.R.U32.HI R0, RZ, 0x10, R0 ;  /* 0x00000010ff007819 */ /* 0x000fe40000011600 */
[--C-:B-----5:R-:W-:Y:S02]  /*4470*/  @!P6 PRMT R11, R11, 0x5410, R60.reuse ;  /* 0x000054100b0be816 */ /* 0x120fe4000000003c */
[----:B------:R-:W-:Y:S02]  /*4480*/  @!P6 PRMT R10, R10, 0x7610, R60 ;  /* 0x000076100a0ae816 */ /* 0x000fe4000000003c */
[----:B--2---:R-:W-:-:S02]  /*4490*/  @!P6 PRMT R7, R44, 0x7610, R7 ;  /* 0x000076102c07e816 */ /* 0x004fc40000000007 */
[----:B------:R-:W-:Y:S02]  /*44a0*/  @!P6 PRMT R12, R44, 0x7632, R12 ;  /* 0x000076322c0ce816 */ /* 0x000fe4000000000c */
[----:B------:R-:W-:Y:S01]  /*44b0*/  PRMT R14, RZ, 0x7610, R14 ;  /* 0x00007610ff0e7816 */ /* 0x000fe2000000000e */
[----:B------:R-:W-:Y:S01]  /*44c0*/  STL [R1+0xd0], R83 ;  /* 0x0000d05301007387 */ /* 0x000fe20000100800 */
[----:B------:R-:W-:Y:S02]  /*44d0*/  ISETP.NE.AND P6, PT, R2, RZ, PT ;  /* 0x000000ff0200720c */ /* 0x000fe40003fc5270 */
[----:B------:R-:W-:Y:S01]  /*44e0*/  MOV R2, UR6 ;  /* 0x0000000600027c02 */ /* 0x000fe20008000f00 */
[----:B------:R-:W1:Y:S01]  /*44f0*/  LDCU.U8 UR6, c[0x0][0x414] ;  /* 0x00008280ff0677ac */ /* 0x000e620008000000 */
[----:B------:R2:W-:Y:S04]  /*4500*/  STL [R1+0x54], R82 ;  /* 0x0000545201007387 */ /* 0x0005e80000100800 */
[----:B------:R-:W4:Y:S01]  /*4510*/  LDG.E.64 R2, desc[UR10][R2.64] ;  /* 0x0000000a02027981 */ /* 0x000f22000c1e1b00 */
[----:B------:R-:W-:-:S02]  /*4520*/  PRMT R10, RZ, 0x7610, R10 ;  /* 0x00007610ff0a7816 */ /* 0x000fc4000000000a */
[----:B------:R-:W-:Y:S01]  /*4530*/  PRMT R0, R0, 0x9910, RZ ;  /* 0x0000991000007816 */ /* 0x000fe200000000ff */
[----:B------:R5:W-:Y:S01]  /*4540*/  STL [R1+0x58], R52 ;  /* 0x0000583401007387 */ /* 0x000be20000100800 */
[----:B------:R-:W-:Y:S02]  /*4550*/  @!P4 PRMT R17, R69, 0x7632, R17 ;  /* 0x000076324511c816 */ /* 0x000fe40000000011 */
[----:B------:R-:W-:Y:S02]  /*4560*/  @!P4 PRMT R16, R16, 0x5410, R68 ;  /* 0x000054101010c816 */ /* 0x000fe40000000044 */
[----:B------:R-:W-:Y:S01]  /*4570*/  PRMT R38, R38, 0x5410, RZ ;  /* 0x0000541026267816 */ /* 0x000fe200000000ff */
[----:B------:R-:W-:Y:S01]  /*4580*/  HFMA2 R49, -RZ, RZ, 0, 0 ;  /* 0x00000000ff317431 */ /* 0x000fe200000001ff */
[----:B------:R-:W-:Y:S01]  /*4590*/  @!P4 PRMT R39, R68, 0x7632, R39 ;  /* 0x000076324427c816 */ /* 0x000fe20000000027 */
[----:B------:R-:W-:Y:S01]  /*45a0*/  STL [R1+0xd8], R5 ;  /* 0x0000d80501007387 */ /* 0x000fe20000100800 */
[----:B------:R-:W-:-:S02]  /*45b0*/  ISETP.NE.AND P4, PT, R15, RZ, PT ;  /* 0x000000ff0f00720c */ /* 0x000fc40003f85270 */
[----:B------:R-:W-:Y:S01]  /*45c0*/  PRMT R15, RZ, 0x5410, RZ ;  /* 0x00005410ff0f7816 */ /* 0x000fe200000000ff */
[----:B------:R-:W-:Y:S01]  /*45d0*/  IMAD R0, R0, 0x31, RZ ;  /* 0x0000003100007824 */ /* 0x000fe200078e02ff */
[----:B0-----:R-:W-:Y:S01]  /*45e0*/  PRMT R8, R8, 0x5410, RZ ;  /* 0x0000541008087816 */ /* 0x001fe200000000ff */
[----:B------:R0:W-:Y:S01]  /*45f0*/  STL [R1+0x2c], R48 ;  /* 0x00002c3001007387 */ /* 0x0001e20000100800 */
[----:B------:R-:W-:Y:S02]  /*4600*/  @!P5 PRMT R15, R15, 0x7610, R67 ;  /* 0x000076100f0fd816 */ /* 0x000fe40000000043 */
[----:B------:R-:W-:Y:S01]  /*4610*/  IADD3 R0, PT, PT, RZ, -R0, RZ ;  /* 0x80000000ff007210 */ /* 0x000fe20007ffe0ff */
[----:B------:R-:W4:Y:S01]  /*4620*/  @!P2 LDG.E R47, desc[UR10][R106.64] ;  /* 0x0000000a6a2fa981 */ /* 0x000f22000c1e1900 */
[----:B------:R-:W-:-:S03]  /*4630*/  @!P0 PRMT R6, R61, 0x7610, R6 ;  /* 0x000076103d068816 */ /* 0x000fc60000000006 */
[----:B------:R0:W4:Y:S01]  /*4640*/  @!P4 LDG.E R49, desc[UR10][R56.64] ;  /* 0x0000000a3831c981 */ /* 0x000122000c1e1900 */
[----:B------:R-:W-:Y:S02]  /*4650*/  @!P0 PRMT R10, R61, 0x7632, R10 ;  /* 0x000076323d0a8816 */ /* 0x000fe4000000000a */
[--C-:B------:R-:W-:Y:S02]  /*4660*/  @!P0 PRMT R9, R9, 0x5410, R64.reuse ;  /* 0x0000541009098816 */ /* 0x100fe40000000040 */
[----:B------:R-:W-:Y:S02]  /*4670*/  @!P0 PRMT R33, R33, 0x7610, R64 ;  /* 0x0000761021218816 */ /* 0x000fe40000000040 */
[----:B-1----:R-:W-:Y:S02]  /*4680*/  ISETP.NE.AND P0, PT, RZ, UR6, PT ;  /* 0x00000006ff007c0c */ /* 0x002fe4000bf05270 */
[----:B------:R-:W-:Y:S02]  /*4690*/  @!P5 PRMT R8, R8, 0x5410, R67 ;  /* 0x000054100808d816 */ /* 0x000fe40000000043 */
[----:B------:R-:W-:-:S02]  /*46a0*/  @!P5 PRMT R15, R42, 0x7610, R15 ;  /* 0x000076102a0fd816 */ /* 0x000fc4000000000f */
[----:B------:R-:W-:Y:S02]  /*46b0*/  @!P5 PRMT R14, R42, 0x7632, R14 ;  /* 0x000076322a0ed816 */ /* 0x000fe4000000000e */
[----:B------:R-:W-:Y:S02]  /*46c0*/  ISETP.NE.AND P5, PT, R13, RZ, PT ;  /* 0x000000ff0d00720c */ /* 0x000fe40003fa5270 */
[----:B------:R-:W-:-:S03]  /*46d0*/  PRMT R0, R0, 0x7710, RZ ;  /* 0x0000771000007816 */ /* 0x000fc600000000ff */
[----:B--2---:R-:W1:Y:S01]  /*46e0*/  @P0 LDC.64 R82, c[0x0][0x3b0] ;  /* 0x0000ec00ff520b82 */ /* 0x004e620000000a00 */
[----:B------:R-:W-:Y:S02]  /*46f0*/  IADD3 R0, PT, PT, R0, R51, RZ ;  /* 0x0000003300007210 */ /* 0x000fe40007ffe0ff */
[----:B------:R-:W-:Y:S02]  /*4700*/  PRMT R13, RZ, 0x5410, RZ ;  /* 0x00005410ff0d7816 */ /* 0x000fe400000000ff */
[----:B------:R-:W-:Y:S02]  /*4710*/  SHF.L.U32 R0, R0, 0x1, RZ ;  /* 0x0000000100007819 */ /* 0x000fe400000006ff */
[----:B------:R-:W-:Y:S02]  /*4720*/  PRMT R8, RZ, 0x7610, R8 ;  /* 0x00007610ff087816 */ /* 0x000fe40000000008 */
[----:B------:R-:W-:Y:S02]  /*4730*/  @!P5 PRMT R13, R13, 0x7610, R43 ;  /* 0x000076100d0dd816 */ /* 0x000fe4000000002b */
[----:B------:R-:W-:-:S02]  /*4740*/  LOP3.LUT R0, R0, 0xffff, RZ, 0xc0, !PT ;  /* 0x0000ffff00007812 */ /* 0x000fc400078ec0ff */
[----:B-----5:R-:W-:Y:S02]  /*4750*/  MOV R52, UR13 ;  /* 0x0000000d00347c02 */ /* 0x020fe40008000f00 */
[----:B------:R-:W-:Y:S02]  /*4760*/  @!P5 PRMT R8, R43, 0x7610, R8 ;  /* 0x000076102b08d816 */ /* 0x000fe40000000008 */
[----:B------:R-:W-:Y:S02]  /*4770*/  @!P5 PRMT R13, R65, 0x7610, R13 ;  /* 0x00007610410dd816 */ /* 0x000fe4000000000d */
[----:B------:R-:W-:Y:S01]  /*4780*/  @!P5 PRMT R38, R38, 0x7610, R65 ;  /* 0x000076102626d816 */ /* 0x000fe20000000041 */
[----:B------:R-:W-:Y:S01]  /*4790*/  IMAD R52, R52, 0x62, R0 ;  /* 0x0000006234347824 */ /* 0x000fe200078e0200 */
[----:B------:R-:W-:Y:S02]  /*47a0*/  ISETP.NE.AND P5, PT, R4, RZ, PT ;  /* 0x000000ff0400720c */ /* 0x000fe40003fa5270 */
[----:B0-----:R-:W-:Y:S01]  /*47b0*/  CS2R R56, SRZ ;  /* 0x0000000000387805 */ /* 0x001fe2000001ff00 */
[----:B-1----:R-:W-:Y:S01]  /*47c0*/  @P0 IMAD.WIDE R82, R52, 0x2, R82 ;  /* 0x0000000234520825 */ /* 0x002fe200078e0252 */
[----:B------:R-:W-:-:S02]  /*47d0*/  MOV R48, RZ ;  /* 0x000000ff00307202 */ /* 0x000fc40000000f00 */
[----:B------:R-:W-:Y:S02]  /*47e0*/  CS2R R58, SRZ ;  /* 0x00000000003a7805 */ /* 0x000fe4000001ff00 */
[----:B------:R-:W-:Y:S01]  /*47f0*/  MOV R4, RZ ;  /* 0x000000ff00047202 */ /* 0x000fe20000000f00 */
[----:B------:R-:W2:Y:S04]  /*4800*/  @!P4 LDG.E R57, desc[UR10][R98.64] ;  /* 0x0000000a6239c981 */ /* 0x000ea8000c1e1900 */
[----:B------:R-:W5:Y:S04]  /*4810*/  @P0 LDG.E.U16 R51, desc[UR10][R82.64] ;  /* 0x0000000a52330981 */ /* 0x000f68000c1e1500 */
[----:B------:R0:W5:Y:S04]  /*4820*/  @P0 LDG.E.U16 R5, desc[UR10][R82.64+0x2] ;  /* 0x0000020a52050981 */ /* 0x000168000c1e1500 */
[----:B------:R1:W5:Y:S04]  /*4830*/  @!P5 LDG.E R56, desc[UR10][R54.64] ;  /* 0x0000000a3638d981 */ /* 0x000368000c1e1900 */
[----:B------:R-:W2:Y:S01]  /*4840*/  @!P3 LDG.E R48, desc[UR10][R104.64] ;  /* 0x0000000a6830b981 */ /* 0x000ea2000c1e1900 */
[----:B0-----:R-:W0:Y:S03]  /*4850*/  LDC.64 R82, c[0x0][0x3a8] ;  /* 0x0000ea00ff527b82 */ /* 0x001e260000000a00 */
[----:B------:R-:W5:Y:S01]  /*4860*/  @!P2 LDG.E R59, desc[UR10][R108.64] ;  /* 0x0000000a6c3ba981 */ /* 0x000f62000c1e1900 */
[----:B-1----:R-:W-:-:S03]  /*4870*/  CS2R R54, SRZ ;  /* 0x0000000000367805 */ /* 0x002fc6000001ff00 */
[----:B------:R-:W5:Y:S04]  /*4880*/  @!P3 LDG.E R58, desc[UR10][R102.64] ;  /* 0x0000000a663ab981 */ /* 0x000f68000c1e1900 */
[----:B------:R-:W5:Y:S04]  /*4890*/  @!P5 LDG.E R55, desc[UR10][R96.64] ;  /* 0x0000000a6037d981 */ /* 0x000f68000c1e1900 */
[----:B------:R-:W5:Y:S04]  /*48a0*/  @!P6 LDG.E R54, desc[UR10][R94.64] ;  /* 0x0000000a5e36e981 */ /* 0x000f68000c1e1900 */
[----:B------:R-:W5:Y:S01]  /*48b0*/  @!P6 LDG.E R4, desc[UR10][R88.64] ;  /* 0x0000000a5804e981 */ /* 0x000f62000c1e1900 */
[----:B0-----:R-:W-:-:S03]  /*48c0*/  IMAD.WIDE R82, R52, 0x2, R82 ;  /* 0x0000000234527825 */ /* 0x001fc600078e0252 */
[----:B------:R0:W-:Y:S04]  /*48d0*/  STL [R1+0xd4], R53 ;  /* 0x0000d43501007387 */ /* 0x0001e80000100800 */
[----:B------:R-:W5:Y:S04]  /*48e0*/  LDG.E.U16 R52, desc[UR10][R82.64+0x2] ;  /* 0x0000020a52347981 */ /* 0x000f68000c1e1500 */
[----:B0-----:R-:W5:Y:S04]  /*48f0*/  LDG.E.U16 R53, desc[UR10][R82.64] ;  /* 0x0000000a52357981 */ /* 0x001f68000c1e1500 */
[----:B------:R0:W-:Y:S04]  /*4900*/  STL [R1+0xe8], R42 ;  /* 0x0000e82a01007387 */ /* 0x0001e80000100800 */
[----:B------:R1:W-:Y:S01]  /*4910*/  STL [R1+0x6c], R43 ;  /* 0x00006c2b01007387 */ /* 0x0003e20000100800 */
[----:B0-----:R-:W-:-:S02]  /*4920*/  PRMT R42, RZ, 0x5410, RZ ;  /* 0x00005410ff2a7816 */ /* 0x001fc400000000ff */
[----:B-1----:R-:W-:Y:S02]  /*4930*/  PRMT R43, RZ, 0x5410, RZ ;  /* 0x00005410ff2b7816 */ /* 0x002fe400000000ff */
[----:B------:R-:W-:-:S04]  /*4940*/  @!P1 PRMT R42, R45, 0x7610, R42 ;  /* 0x000076102d2a9816 */ /* 0x000fc8000000002a */
[----:B------:R-:W-:Y:S02]  /*4950*/  @!P1 PRMT R42, R42, 0x7610, R45 ;  /* 0x000076102a2a9816 */ /* 0x000fe4000000002d */
[----:B---3--:R-:W-:-:S04]  /*4960*/  @!P1 PRMT R43, R46, 0x7610, R43 ;  /* 0x000076102e2b9816 */ /* 0x008fc8000000002b */
[----:B------:R-:W-:Y:S01]  /*4970*/  @!P1 PRMT R43, R43, 0x7610, R46 ;  /* 0x000076102b2b9816 */ /* 0x000fe2000000002e */
[----:B------:R0:W-:Y:S01]  /*4980*/  STL [R1+0xf8], R46 ;  /* 0x0000f82e01007387 */ /* 0x0001e20000100800 */
[----:B----4-:R-:W-:-:S13]  /*4990*/  R2UR UR28, R2 ;  /* 0x00000000021c72ca */ /* 0x010fda00000e0000 */
[----:B------:R-:W-:-:S05]  /*49a0*/  MOV R2, UR28 ;  /* 0x0000001c00027c02 */ /* 0x000fca0008000f00 */
[----:B------:R-:W-:-:S05]  /*49b0*/  FFMA.FTZ R3, -R2, UR28, R3 ;  /* 0x0000001c02037c23 */ /* 0x000fca0008010103 */
[----:B------:R-:W-:-:S13]  /*49c0*/  FSETP.GTU.FTZ.AND P1, PT, R3, RZ, PT ;  /* 0x000000ff0300720b */ /* 0x000fda0003f3c000 */
[----:B------:R-:W-:-:S05]  /*49d0*/  VOTEU.ANY UP0, P1 ;  /* 0x0000000000ff7886 */ /* 0x000fca0000800100 */
[----:B------:R-:W1:Y:S01]  /*49e0*/  @UP0 LDCU UR5, c[0x0][0x3c0] ;  /* 0x00007800ff0507ac */ /* 0x000e620008000800 */
[----:B------:R-:W-:Y:S02]  /*49f0*/  PLOP3.LUT P1, PT, PT, PT, UP0, 0x80, 0x8 ;  /* 0x000000000008781c */ /* 0x000fe40003f2f008 */
[----:B0-----:R-:W-:Y:S01]  /*4a00*/  PRMT R46, RZ, 0x5410, RZ ;  /* 0x00005410ff2e7816 */ /* 0x001fe200000000ff */
[----:B------:R-:W-:Y:S10]  /*4a10*/  STL [R1+0x5c], R76 ;  /* 0x00005c4c01007387 */ /* 0x000ff40000100800 */
[----:B-1----:R-:W-:-:S06]  /*4a20*/  @P1 FADD.FTZ R2, R3, UR5 ;  /* 0x0000000503021e21 */ /* 0x002fcc0008010000 */
[----:B------:R-:W0:Y:S01]  /*4a30*/  @P1 MUFU.RSQ R2, R2 ;  /* 0x0000000200021308 */ /* 0x000e220000001400 */
        /* <DEDUP_REMOVED lines=10> */
[----:B------:R-:W-:Y:S01]  /*4ae0*/  STL [R1+0xf4], R64 ;  /* 0x0000f44001007387 */ /* 0x000fe20000100800 */
[----:B------:R-:W-:-:S03]  /*4af0*/  @!P3 PRMT R46, R46, 0x7610, R48 ;  /* 0x000076102e2eb816 */ /* 0x000fc60000000030 */
[----:B-----5:R-:W-:Y:S04]  /*4b00*/  STL [R1+0x7c], R59 ;  /* 0x00007c3b01007387 */ /* 0x020fe80000100800 */
[----:B------:R-:W-:Y:S04]  /*4b10*/  STL [R1+0x100], R58 ;  /* 0x0001003a01007387 */ /* 0x000fe80000100800 */
[----:B------:R-:W-:Y:S04]  /*4b20*/  STL [R1+0x104], R57 ;  /* 0x0001043901007387 */ /* 0x000fe80000100800 */
[----:B------:R-:W-:Y:S04]  /*4b30*/  STL [R1+0x88], R56 ;  /* 0x0000883801007387 */ /* 0x000fe80000100800 */
[----:B------:R-:W-:Y:S04]  /*4b40*/  STL [R1+0x108], R55 ;  /* 0x0001083701007387 */ /* 0x000fe80000100800 */
[----:B------:R-:W-:Y:S04]  /*4b50*/  STL [R1+0x8c], R54 ;  /* 0x00008c3601007387 */ /* 0x000fe80000100800 */
[----:B------:R-:W-:Y:S04]  /*4b60*/  STL [R1+0x10c], R4 ;  /* 0x00010c0401007387 */ /* 0x000fe80000100800 */
[----:B------:R1:W-:Y:S04]  /*4b70*/  STL [R1+0x78], R45 ;  /* 0x0000782d01007387 */ /* 0x0003e80000100800 */
[----:B------:R2:W-:Y:S01]  /*4b80*/  STL [R1+0x80], R48 ;  /* 0x0000803001007387 */ /* 0x0005e20000100800 */
[----:B-1----:R-:W-:-:S02]  /*4b90*/  PRMT R45, RZ, 0x5410, RZ ;  /* 0x00005410ff2d7816 */ /* 0x002fc400000000ff */
[----:B--2---:R-:W-:Y:S02]  /*4ba0*/  PRMT R48, RZ, 0x5410, RZ ;  /* 0x00005410ff307816 */ /* 0x004fe400000000ff */
[----:B------:R-:W-:Y:S02]  /*4bb0*/  @!P2 PRMT R45, R47, 0x7610, R45 ;  /* 0x000076102f2da816 */ /* 0x000fe4000000002d */
[----:B------:R-:W-:Y:S01]  /*4bc0*/  @!P4 PRMT R48, R49, 0x7610, R48 ;  /* 0x000076103130c816 */ /* 0x000fe20000000030 */
[----:B------:R-:W-:Y:S01]  /*4bd0*/  UISETP.NE.AND UP1, UPT, UR6, URZ, UPT ;  /* 0x000000ff0600728c */ /* 0x000fe2000bf25270 */
[----:B0-----:R-:W-:Y:S01]  /*4be0*/  @P1 R2UR UR5, R2 ;  /* 0x00000000020512ca */ /* 0x001fe200000e0000 */
[----:B------:R0:W-:Y:S01]  /*4bf0*/  STL [R1+0x70], R44 ;  /* 0x0000702c01007387 */ /* 0x0001e20000100800 */
[----:B------:R-:W-:Y:S02]  /*4c00*/  @!P2 PRMT R45, R45, 0x7610, R47 ;  /* 0x000076102d2da816 */ /* 0x000fe4000000002f */
[----:B------:R-:W-:Y:S01]  /*4c10*/  @!P4 PRMT R48, R48, 0x7610, R49 ;  /* 0x000076103030c816 */ /* 0x000fe20000000031 */
[----:B------:R1:W-:Y:S01]  /*4c20*/  STL [R1+0xfc], R47 ;  /* 0x0000fc2f01007387 */ /* 0x0003e20000100800 */
[----:B------:R-:W-:-:S02]  /*4c30*/  PRMT R87, RZ, 0x5410, RZ ;  /* 0x00005410ff577816 */ /* 0x000fc400000000ff */
[----:B------:R-:W-:Y:S01]  /*4c40*/  PRMT R88, RZ, 0x5410, RZ ;  /* 0x00005410ff587816 */ /* 0x000fe200000000ff */
[----:B------:R2:W-:Y:S01]  /*4c50*/  STL [R1+0x84], R49 ;  /* 0x0000843101007387 */ /* 0x0005e20000100800 */
[----:B------:R-:W-:Y:S02]  /*4c60*/  PRMT R89, RZ, 0x5410, RZ ;  /* 0x00005410ff597816 */ /* 0x000fe400000000ff */
[----:B0-----:R-:W-:Y:S02]  /*4c70*/  PRMT R44, RZ, 0x5410, RZ ;  /* 0x00005410ff2c7816 */ /* 0x001fe400000000ff */
[----:B------:R-:W-:Y:S02]  /*4c80*/  PRMT R90, RZ, 0x5410, RZ ;  /* 0x00005410ff5a7816 */ /* 0x000fe400000000ff */
[----:B-1----:R-:W-:Y:S02]  /*4c90*/  PRMT R47, RZ, 0x5410, RZ ;  /* 0x00005410ff2f7816 */ /* 0x002fe400000000ff */
[----:B--2---:R-:W-:-:S02]  /*4ca0*/  PRMT R49, RZ, 0x5410, RZ ;  /* 0x00005410ff317816 */ /* 0x004fc400000000ff */
[----:B------:R-:W-:Y:S02]  /*4cb0*/  @!P2 PRMT R44, R59, 0x7610, R44 ;  /* 0x000076103b2ca816 */ /* 0x000fe4000000002c */
[----:B------:R-:W-:Y:S02]  /*4cc0*/  @!P3 PRMT R47, R58, 0x7610, R47 ;  /* 0x000076103a2fb816 */ /* 0x000fe4000000002f */
[----:B------:R-:W-:Y:S02]  /*4cd0*/  @!P4 PRMT R49, R57, 0x7610, R49 ;  /* 0x000076103931c816 */ /* 0x000fe40000000031 */
[----:B------:R-:W-:Y:S02]  /*4ce0*/  @!P5 PRMT R87, R56, 0x7610, R87 ;  /* 0x000076103857d816 */ /* 0x000fe40000000057 */
[----:B------:R-:W-:Y:S02]  /*4cf0*/  @!P5 PRMT R88, R55, 0x7610, R88 ;  /* 0x000076103758d816 */ /* 0x000fe40000000058 */
[----:B------:R-:W-:-:S02]  /*4d00*/  @!P6 PRMT R89, R54, 0x7610, R89 ;  /* 0x000076103659e816 */ /* 0x000fc40000000059 */
[----:B------:R-:W-:Y:S01]  /*4d10*/  @!P6 PRMT R90, R4, 0x7610, R90 ;  /* 0x00007610045ae816 */ /* 0x000fe2000000005a */
[----:B------:R-:W-:Y:S01]  /*4d20*/  HFMA2 R2, -RZ, RZ, 0, 0 ;  /* 0x00000000ff027431 */ /* 0x000fe200000001ff */
[----:B------:R-:W-:Y:S02]  /*4d30*/  MOV R3, RZ ;  /* 0x000000ff00037202 */ /* 0x000fe40000000f00 */
[----:B------:R-:W-:Y:S02]  /*4d40*/  @P0 SHF.L.U32 R2, R51, 0x10, RZ ;  /* 0x0000001033020819 */ /* 0x000fe400000006ff */
[----:B------:R-:W-:Y:S02]  /*4d50*/  @!P2 PRMT R44, R44, 0x7610, R59 ;  /* 0x000076102c2ca816 */ /* 0x000fe4000000003b */
[----:B------:R-:W-:Y:S02]  /*4d60*/  @!P3 PRMT R47, R47, 0x7610, R58 ;  /* 0x000076102f2fb816 */ /* 0x000fe4000000003a */
[----:B------:R-:W-:-:S02]  /*4d70*/  @!P4 PRMT R49, R49, 0x7610, R57 ;  /* 0x000076103131c816 */ /* 0x000fc40000000039 */
[----:B------:R-:W-:Y:S02]  /*4d80*/  @!P5 PRMT R87, R87, 0x7610, R56 ;  /* 0x000076105757d816 */ /* 0x000fe40000000038 */
[----:B------:R-:W-:Y:S02]  /*4d90*/  @!P5 PRMT R88, R88, 0x7610, R55 ;  /* 0x000076105858d816 */ /* 0x000fe40000000037 */
[----:B------:R-:W-:Y:S02]  /*4da0*/  @!P6 PRMT R89, R89, 0x7610, R54 ;  /* 0x000076105959e816 */ /* 0x000fe40000000036 */
[----:B------:R-:W-:Y:S02]  /*4db0*/  @!P6 PRMT R90, R90, 0x7610, R4 ;  /* 0x000076105a5ae816 */ /* 0x000fe40000000004 */
[----:B------:R-:W-:Y:S02]  /*4dc0*/  @P0 SHF.L.U32 R3, R5, 0x10, RZ ;  /* 0x0000001005030819 */ /* 0x000fe400000006ff */
[----:B------:R-:W-:-:S02]  /*4dd0*/  SHF.L.U32 R51, R53, 0x10, RZ ;  /* 0x0000001035337819 */ /* 0x000fc400000006ff */
[----:B------:R-:W-:Y:S01]  /*4de0*/  SHF.L.U32 R52, R52, 0x10, RZ ;  /* 0x0000001034347819 */ /* 0x000fe200000006ff */
[----:B------:R-:W-:Y:S01]  /*4df0*/  UMOV UR16, 0x3f800000 ;  /* 0x3f80000000107882 */ /* 0x000fe20000000000 */
[----:B------:R-:W-:Y:S01]  /*4e00*/  @UP0 UMOV UR16, UR5 ;  /* 0x0000000500100c82 */ /* 0x000fe20008000000 */
[----:B------:R-:W-:Y:S05]  /*4e10*/  BRA.U UP1, `(.L_x_904) ;  /* 0x0000002501047547 */ /* 0x000fea000b800000 */
[----:B------:R-:W-:Y:S02]  /*4e20*/  HADD2.F32 R53, -RZ, R112.H1_H1 ;  /* 0x30000070ff357230 */ /* 0x000fe40000004100 */
[----:B------:R-:W-:Y:S02]  /*4e30*/  HADD2.F32 R56, -RZ, R100.H1_H1 ;  /* 0x30000064ff387230 */ /* 0x000fe40000004100 */
[----:B------:R-:W-:Y:S02]  /*4e40*/  HADD2.F32 R59, -RZ, R112.H0_H0 ;  /* 0x20000070ff3b7230 */ /* 0x000fe40000004100 */
[----:B------:R-:W-:Y:S01]  /*4e50*/  FADD.FTZ R53, R53, -UR28 ;  /* 0x8000001c35357e21 */ /* 0x000fe20008010000 */
[----:B------:R-:W-:Y:S02]  /*4e60*/  HADD2.F32 R57, -RZ, R101.H1_H1 ;  /* 0x30000065ff397230 */ /* 0x000fe40000004100 */
[----:B------:R-:W-:Y:S01]  /*4e70*/  FMUL.FTZ R61, R51, R56 ;  /* 0x00000038333d7220 */ /* 0x000fe20000410000 */
[----:B------:R-:W-:-:S02]  /*4e80*/  HADD2.F32 R60, -RZ, R100.H0_H0 ;  /* 0x20000064ff3c7230 */ /* 0x000fc40000004100 */
[----:B------:R-:W-:Y:S01]  /*4e90*/  FMUL.FTZ R53, R53, UR16 ;  /* 0x0000001035357c20 */ /* 0x000fe20008410000 */
[----:B------:R-:W-:Y:S01]  /*4ea0*/  FADD.FTZ R59, R59, -UR28 ;  /* 0x8000001c3b3b7e21 */ /* 0x000fe20008010000 */
[----:B------:R-:W-:Y:S01]  /*4eb0*/  FADD.FTZ R57, R57, -UR28 ;  /* 0x8000001c39397e21 */ /* 0x000fe20008010000 */
[----:B------:R-:W-:Y:S01]  /*4ec0*/  FADD.FTZ R54, RZ, R61 ;  /* 0x0000003dff367221 */ /* 0x000fe20000010000 */
[----:B------:R-:W-:Y:S02]  /*4ed0*/  HADD2.F32 R58, -RZ, R101.H0_H0 ;  /* 0x20000065ff3a7230 */ /* 0x000fe40000004100 */
[----:B------:R-:W-:Y:S01]  /*4ee0*/  FFMA.FTZ R61, R53, R61, RZ ;  /* 0x0000003d353d7223 */ /* 0x000fe200000100ff */
[----:B------:R-:W-:Y:S02]  /*4ef0*/  HADD2.F32 R55, -RZ, R93.H1_H1 ;  /* 0x3000005dff377230 */ /* 0x000fe40000004100 */
        /* <DEDUP_REMOVED lines=30> */
[----:B------:R-:W-:Y:S02]  /*50e0*/  HADD2.F32 R53, -RZ, R66.H1_H1 ;  /* 0x30000042ff357230 */ /* 0x000fe40000004100 */
        /* <DEDUP_REMOVED lines=71> */
[----:B------:R-:W-:Y:S01]  /*5560*/  FFMA.FTZ R59, R72, R5, R59 ;  /* 0x00000005483b7223 */ /* 0x000fe2000001003b */
[----:B------:R-:W-:Y:S01]  /*5570*/  FADD.FTZ R4, R63, R58 ;  /* 0x0000003a3f047221 */ /* 0x000fe20000010000 */
[----:B------:R-:W-:Y:S01]  /*5580*/  FFMA.FTZ R54, R55, R58, R54 ;  /* 0x0000003a37367223 */ /* 0x000fe20000010036 */
[----:B------:R-:W-:Y:S01]  /*5590*/  FMUL.FTZ R5, R52, R78 ;  /* 0x0000004e34057220 */ /* 0x000fe20000410000 */
[----:B------:R-:W-:Y:S01]  /*55a0*/  FMUL.FTZ R53, R53, UR16 ;  /* 0x0000001035357c20 */ /* 0x000fe20008410000 */
[----:B------:R-:W-:-:S02]  /*55b0*/  HADD2.F32 R55, -RZ, R79.H0_H0 ;  /* 0x2000004fff377230 */ /* 0x000fc40000004100 */
[----:B------:R-:W-:Y:S01]  /*55c0*/  FADD.FTZ R60, R60, R72 ;  /* 0x000000483c3c7221 */ /* 0x000fe20000010000 */
[----:B------:R-:W-:Y:S02]  /*55d0*/  HADD2.F32 R80, -RZ, R80.H0_H0 ;  /* 0x20000050ff507230 */ /* 0x000fe40000004100 */
[----:B------:R-:W-:Y:S01]  /*55e0*/  FADD.FTZ R4, R5, R4 ;  /* 0x0000000405047221 */ /* 0x000fe20000010000 */
[----:B------:R-:W-:Y:S01]  /*55f0*/  FFMA.FTZ R5, R53, R5, R54 ;  /* 0x0000000535057223 */ /* 0x000fe20000010036 */
[----:B------:R-:W-:Y:S02]  /*5600*/  HADD2.F32 R58, -RZ, R79.H1_H1 ;  /* 0x3000004fff3a7230 */ /* 0x000fe40000004100 */
[----:B------:R-:W-:Y:S01]  /*5610*/  FADD.FTZ R54, R55, -UR28 ;  /* 0x8000001c37367e21 */ /* 0x000fe20008010000 */
[----:B------:R-:W-:Y:S01]  /*5620*/  FADD.FTZ R80, R80, -UR28 ;  /* 0x8000001c50507e21 */ /* 0x000fe20008010000 */
[----:B------:R-:W-:Y:S02]  /*5630*/  HADD2.F32 R93, -RZ, R93.H0_H0 ;  /* 0x2000005dff5d7230 */ /* 0x000fe40000004100 */
[----:B------:R-:W-:Y:S01]  /*5640*/  FADD.FTZ R60, R60, R78 ;  /* 0x0000004e3c3c7221 */ /* 0x000fe20000010000 */
[----:B------:R-:W-:Y:S01]  /*5650*/  FFMA.FTZ R59, R78, R53, R59 ;  /* 0x000000354e3b7223 */ /* 0x000fe2000001003b */
[----:B------:R-:W-:Y:S01]  /*5660*/  FMUL.FTZ R54, R54, UR16 ;  /* 0x0000001036367c20 */ /* 0x000fe20008410000 */
[----:B------:R-:W-:Y:S01]  /*5670*/  FMUL.FTZ R80, R80, UR16 ;  /* 0x0000001050507c20 */ /* 0x000fe20008410000 */
[----:B------:R-:W-:-:S02]  /*5680*/  HADD2.F32 R55, -RZ, R92.H1_H1 ;  /* 0x3000005cff377230 */ /* 0x000fc40000004100 */
[----:B------:R-:W-:Y:S01]  /*5690*/  FMUL.FTZ R53, R51, R58 ;  /* 0x0000003a33357220 */ /* 0x000fe20000410000 */
[----:B------:R-:W-:Y:S01]  /*56a0*/  FADD.FTZ R60, R60, R93 ;  /* 0x0000005d3c3c7221 */ /* 0x000fe20000010000 */
[----:B------:R-:W-:Y:S01]  /*56b0*/  FFMA.FTZ R59, R93, R54, R59 ;  /* 0x000000365d3b7223 */ /* 0x000fe2000001003b */
[----:B------:R-:W-:Y:S01]  /*56c0*/  FMUL.FTZ R93, R52, R93 ;  /* 0x0000005d345d7220 */ /* 0x000fe20000410000 */
[----:B------:R-:W-:Y:S01]  /*56d0*/  FFMA.FTZ R5, R80, R53, R5 ;  /* 0x0000003550057223 */ /* 0x000fe20000010005 */
[----:B------:R-:W-:Y:S01]  /*56e0*/  FADD.FTZ R55, R55, -UR28 ;  /* 0x8000001c37377e21 */ /* 0x000fe20008010000 */
[----:B------:R-:W-:Y:S02]  /*56f0*/  HADD2.F32 R92, -RZ, R92.H0_H0 ;  /* 0x2000005cff5c7230 */ /* 0x000fe40000004100 */
[----:B------:R-:W-:Y:S01]  /*5700*/  FADD.FTZ R4, R4, R53 ;  /* 0x0000003504047221 */ /* 0x000fe20000010000 */
[----:B------:R-:W-:Y:S02]  /*5710*/  HADD2.F32 R53, -RZ, R91.H1_H1 ;  /* 0x3000005bff357230 */ /* 0x000fe40000004100 */
[----:B------:R-:W-:Y:S01]  /*5720*/  FFMA.FTZ R5, R54, R93, R5 ;  /* 0x0000005d36057223 */ /* 0x000fe20000010005 */
[----:B------:R-:W-:Y:S01]  /*5730*/  FMUL.FTZ R54, R55, UR16 ;  /* 0x0000001037367c20 */ /* 0x000fe20008410000 */
[----:B------:R-:W-:Y:S01]  /*5740*/  FFMA.FTZ R57, R58, R80, R57 ;  /* 0x000000503a397223 */ /* 0x000fe20000010039 */
[----:B------:R-:W-:Y:S01]  /*5750*/  FMUL.FTZ R55, R51, R92 ;  /* 0x0000005c33377220 */ /* 0x000fe20000410000 */
[----:B------:R-:W-:Y:S01]  /*5760*/  FADD.FTZ R53, R53, -UR28 ;  /* 0x8000001c35357e21 */ /* 0x000fe20008010000 */
[----:B------:R-:W-:Y:S01]  /*5770*/  FADD.FTZ R56, R56, R58 ;  /* 0x0000003a38387221 */ /* 0x000fe20000010000 */
[----:B------:R-:W-:Y:S01]  /*5780*/  FFMA.FTZ R57, R92, R54, R57 ;  /* 0x000000365c397223 */ /* 0x000fe20000010039 */
[----:B------:R-:W-:Y:S01]  /*5790*/  FFMA.FTZ R58, R54, R55, R5 ;  /* 0x00000037363a7223 */ /* 0x000fe20000010005 */
[----:B------:R-:W-:-:S02]  /*57a0*/  HADD2.F32 R54, -RZ, R85.H1_H1 ;  /* 0x30000055ff367230 */ /* 0x000fc40000004100 */
[----:B------:R-:W-:Y:S01]  /*57b0*/  FMUL.FTZ R53, R53, UR16 ;  /* 0x0000001035357c20 */ /* 0x000fe20008410000 */
[----:B------:R-:W-:Y:S02]  /*57c0*/  HADD2.F32 R61, -RZ, R85.H0_H0 ;  /* 0x20000055ff3d7230 */ /* 0x000fe40000004100 */
[----:B------:R-:W-:Y:S01]  /*57d0*/  FADD.FTZ R4, R93, R4 ;  /* 0x000000045d047221 */ /* 0x000fe20000010000 */
[----:B------:R-:W-:Y:S02]  /*57e0*/  HADD2.F32 R62, -RZ, R91.H0_H0 ;  /* 0x2000005bff3e7230 */ /* 0x000fe40000004100 */
[----:B------:R-:W-:Y:S01]  /*57f0*/  FADD.FTZ R60, R60, R54 ;  /* 0x000000363c3c7221 */ /* 0x000fe20000010000 */
[----:B------:R-:W-:Y:S01]  /*5800*/  FFMA.FTZ R59, R54, R53, R59 ;  /* 0x00000035363b7223 */ /* 0x000fe2000001003b */
[----:B------:R-:W-:Y:S01]  /*5810*/  FADD.FTZ R4, R4, R55 ;  /* 0x0000003704047221 */ /* 0x000fe20000010000 */
        /* <DEDUP_REMOVED lines=393> */
[----:B------:R-:W-:Y:S02]  /*70b0*/  HADD2.F32 R89, -RZ, R89.H1_H1 ;  /* 0x30000059ff597230 */ /* 0x000fe40000004100 */
[----:B------:R-:W-:Y:S01]  /*70c0*/  FADD.FTZ R9, R9, -UR28 ;  /* 0x8000001c09097e21 */ /* 0x000fe20008010000 */
[----:B------:R-:W-:Y:S01]  /*70d0*/  FADD.FTZ R11, R8, R11 ;  /* 0x0000000b080b7221 */ /* 0x000fe20000010000 */
[----:B------:R-:W-:Y:S01]  /*70e0*/  FFMA.FTZ R12, R87, R8, R12 ;  /* 0x00000008570c7223 */ /* 0x000fe2000001000c */
[----:B------:R-:W-:Y:S02]  /*70f0*/  HADD2.F32 R90, -RZ, R90.H1_H1 ;  /* 0x3000005aff5a7230 */ /* 0x000fe40000004100 */
[----:B------:R-:W-:Y:S01]  /*7100*/  FMUL.FTZ R8, R51, R14 ;  /* 0x0000000e33087220 */ /* 0x000fe20000410000 */
[----:B------:R-:W-:Y:S01]  /*7110*/  FMUL.FTZ R9, R9, UR16 ;  /* 0x0000001009097c20 */ /* 0x000fe20008410000 */
[----:B------:R-:W-:Y:S01]  /*7120*/  FADD.FTZ R89, R89, -UR28 ;  /* 0x8000001c59597e21 */ /* 0x000fe20008010000 */
[----:B------:R-:W-:Y:S01]  /*7130*/  FFMA.FTZ R4, R49, R48, R4 ;  /* 0x0000003031047223 */ /* 0x000fe20000010004 */
[----:B------:R-:W-:Y:S01]  /*7140*/  FFMA.FTZ R57, R10, R6, R57 ;  /* 0x000000060a397223 */ /* 0x000fe20000010039 */
        /* <DEDUP_REMOVED lines=14> */
.L_x_904:
[--C-:B------:R-:W-:Y:S02]  /*7230*/  HADD2.F32 R4, -RZ, R112.reuse.H0_H0 ;  /* 0x20000070ff047230 */ /* 0x100fe40000004100 */
[--C-:B------:R-:W-:Y:S02]  /*7240*/  HADD2.F32 R69, -RZ, R101.reuse.H0_H0 ;  /* 0x20000065ff457230 */ /* 0x100fe40000004100 */
[----:B------:R-:W-:Y:S02]  /*7250*/  HADD2.F32 R5, -RZ, R112.H1_H1 ;  /* 0x30000070ff057230 */ /* 0x000fe40000004100 */
        /* <DEDUP_REMOVED lines=8> */
[C-C-:B------:R-:W-:Y:S01]  /*72e0*/  FFMA.FTZ R56, R52.reuse, R4, R3.reuse ;  /* 0x0000000434387223 */ /* 0x140fe20000010003 */
[----:B------:R-:W-:Y:S01]  /*72f0*/  FMUL.FTZ R5, R5, UR16 ;  /* 0x0000001005057c20 */ /* 0x000fe20008410000 */
[----:B------:R-:W-:Y:S01]  /*7300*/  FFMA.FTZ R53, R52, R69, R3 ;  /* 0x0000004534357223 */ /* 0x000fe20000010003 */
[----:B------:R-:W-:Y:S01]  /*7310*/  FMUL.FTZ R75, R75, UR16 ;  /* 0x000000104b4b7c20 */ /* 0x000fe20008410000 */
[----:B------:R-:W-:Y:S01]  /*7320*/  FMUL.FTZ R58, R56, -1.4426950216293334961 ;  /* 0xbfb8aa3b383a7820 */ /* 0x000fe20000410000 */
[--C-:B------:R-:W-:Y:S01]  /*7330*/  FFMA.FTZ R54, R51, R5, R2.reuse ;  /* 0x0000000533367223 */ /* 0x100fe20000010002 */
[----:B------:R-:W-:Y:S01]  /*7340*/  FMUL.FTZ R74, R53, -1.4426950216293334961 ;  /* 0xbfb8aa3b354a7820 */ /* 0x000fe20000410000 */
[----:B------:R-:W-:Y:S01]  /*7350*/  FFMA.FTZ R55, R51, R75, R2 ;  /* 0x0000004b33377223 */ /* 0x000fe20000010002 */
[----:B------:R-:W-:-:S02]  /*7360*/  HADD2.F32 R60, -RZ, R100.H0_H0 ;  /* 0x20000064ff3c7230 */ /* 0x000fc40000004100 */
[----:B------:R-:W-:Y:S01]  /*7370*/  FMUL.FTZ R59, R54, -1.4426950216293334961 ;  /* 0xbfb8aa3b363b7820 */ /* 0x000fe20000410000 */
[----:B------:R-:W0:Y:S01]  /*7380*/  MUFU.EX2 R58, R58 ;  /* 0x0000003a003a7308 */ /* 0x000e220000000800 */
[----:B------:R-:W-:Y:S01]  /*7390*/  FMUL.FTZ R57, R55, -1.4426950216293334961 ;  /* 0xbfb8aa3b37397820 */ /* 0x000fe20000410000 */
[----:B------:R-:W-:Y:S01]  /*73a0*/  FADD.FTZ R68, R68, -UR28 ;  /* 0x8000001c44447e21 */ /* 0x000fe20008010000 */
[----:B------:R-:W-:Y:S01]  /*73b0*/  HADD2.F32 R73, -RZ, R70.H1_H1 ;  /* 0x30000046ff497230 */ /* 0x000fe20000004100 */
[----:B------:R-:W1:Y:S01]  /*73c0*/  MUFU.EX2 R74, R74 ;  /* 0x0000004a004a7308 */ /* 0x000e620000000800 */
[----:B------:R-:W-:Y:S02]  /*73d0*/  HADD2.F32 R64, -RZ, R66.H1_H1 ;  /* 0x30000042ff407230 */ /* 0x000fe40000004100 */
[----:B------:R-:W-:Y:S01]  /*73e0*/  FMUL.FTZ R68, R68, UR16 ;  /* 0x0000001044447c20 */ /* 0x000fe20008410000 */
[----:B------:R-:W-:Y:S01]  /*73f0*/  HADD2.F32 R70, -RZ, R70.H0_H0 ;  /* 0x20000046ff467230 */ /* 0x000fe20000004100 */
[----:B------:R-:W2:Y:S01]  /*7400*/  MUFU.EX2 R59, R59 ;  /* 0x0000003b003b7308 */ /* 0x000ea20000000800 */
[----:B------:R-:W-:Y:S01]  /*7410*/  FADD.FTZ R73, R73, -UR28 ;  /* 0x8000001c49497e21 */ /* 0x000fe20008010000 */
[----:B------:R-:W-:Y:S01]  /*7420*/  FADD.FTZ R64, R64, -UR28 ;  /* 0x8000001c40407e21 */ /* 0x000fe20008010000 */
[--C-:B------:R-:W-:Y:S01]  /*7430*/  HADD2.F32 R96, -RZ, R28.reuse.H1_H1 ;  /* 0x3000001cff607230 */ /* 0x100fe20000004100 */
[----:B------:R-:W3:Y:S01]  /*7440*/  MUFU.EX2 R57, R57 ;  /* 0x0000003900397308 */ /* 0x000ee20000000800 */
[----:B------:R-:W-:Y:S01]  /*7450*/  FMUL.FTZ R73, R73, UR16 ;  /* 0x0000001049497c20 */ /* 0x000fe20008410000 */
[----:B0-----:R-:W-:Y:S01]  /*7460*/  FADD.FTZ R58, R58, 1 ;  /* 0x3f8000003a3a7421 */ /* 0x001fe20000010000 */
[----:B------:R-:W-:Y:S01]  /*7470*/  FMUL.FTZ R64, R64, UR16 ;  /* 0x0000001040407c20 */ /* 0x000fe20008410000 */
[----:B------:R-:W-:-:S02]  /*7480*/  HADD2.F32 R28, -RZ, R28.H0_H0 ;  /* 0x2000001cff1c7230 */ /* 0x000fc40000004100 */
        /* <DEDUP_REMOVED lines=10> */
[----:B------:R-:W-:Y:S01]  /*7530*/  FADD.FTZ R76, -R76, 1 ;  /* 0x3f8000004c4c7421 */ /* 0x000fe20000010100 */
[----:B------:R-:W-:-:S03]  /*7540*/  FFMA.FTZ R84, R52, R73, R3 ;  /* 0x0000004934547223 */ /* 0x000fc60000010003 */
        /* <DEDUP_REMOVED lines=8> */
[----:B------:R-:W-:Y:S02]  /*75d0*/  HADD2.F32 R54, -RZ, R93.H1_H1 ;  /* 0x3000005dff367230 */ /* 0x000fe40000004100 */
[----:B------:R-:W-:Y:S01]  /*75e0*/  FADD.FTZ R82, RZ, R76 ;  /* 0x0000004cff527221 */ /* 0x000fe20000010000 */
[----:B0-----:R-:W-:Y:S01]  /*75f0*/  FMUL.FTZ R59, R59, R74 ;  /* 0x0000004a3b3b7220 */ /* 0x001fe20000410000 */
[----:B------:R-:W-:Y:S01]  /*7600*/  FADD.FTZ R74, -R74, 1 ;  /* 0x3f8000004a4a7421 */ /* 0x000fe20000010100 */
[----:B------:R-:W0:Y:S01]  /*7610*/  MUFU.EX2 R83, R83 ;  /* 0x0000005300537308 */ /* 0x000e220000000800 */
[----:B-1----:R-:W-:-:S02]  /*7620*/  HADD2.F32 R57, -RZ, R66.H0_H0 ;  /* 0x20000042ff397230 */ /* 0x002fc40000004100 */
[----:B------:R-:W-:Y:S01]  /*7630*/  FMUL.FTZ R67, R58, R67 ;  /* 0x000000433a437220 */ /* 0x000fe20000410000 */
[----:B------:R-:W-:Y:S01]  /*7640*/  FFMA.FTZ R74, R53, R74, 1 ;  /* 0x3f800000354a7423 */ /* 0x000fe2000001004a */
[----:B------:R-:W-:Y:S01]  /*7650*/  FMUL.FTZ R53, R84, -1.4426950216293334961 ;  /* 0xbfb8aa3b54357820 */ /* 0x000fe20000410000 */
[----:B---3--:R-:W-:Y:S01]  /*7660*/  FMUL.FTZ R54, R54, R65 ;  /* 0x0000004136367220 */ /* 0x008fe20000410000 */
[----:B------:R-:W-:Y:S01]  /*7670*/  FADD.FTZ R65, -R65, 1 ;  /* 0x3f80000041417421 */ /* 0x000fe20000010100 */
[----:B------:R-:W-:-:S03]  /*7680*/  FMUL.FTZ R74, R59, R74 ;  /* 0x0000004a3b4a7220 */ /* 0x000fc60000410000 */
[----:B------:R-:W1:Y:S01]  /*7690*/  MUFU.EX2 R53, R53 ;  /* 0x0000003500357308 */ /* 0x000e620000000800 */
[----:B------:R-:W-:Y:S01]  /*76a0*/  FFMA.FTZ R65, R55, R65, 1 ;  /* 0x3f80000037417423 */ /* 0x000fe20000010041 */
[----:B------:R-:W-:Y:S01]  /*76b0*/  FMUL.FTZ R55, R61, -1.4426950216293334961 ;  /* 0xbfb8aa3b3d377820 */ /* 0x000fe20000410000 */
[----:B0-----:R-:W-:Y:S01]  /*76c0*/  FADD.FTZ R83, R83, 1 ;  /* 0x3f80000053537421 */ /* 0x001fe20000010000 */
[----:B------:R-:W-:Y:S01]  /*76d0*/  FADD.FTZ R82, R82, R74 ;  /* 0x0000004a52527221 */ /* 0x000fe20000010000 */
[----:B------:R-:W-:Y:S01]  /*76e0*/  FMUL.FTZ R65, R54, R65 ;  /* 0x0000004136417220 */ /* 0x000fe20000410000 */
[----:B------:R-:W-:Y:S02]  /*76f0*/  HADD2.F32 R54, -RZ, R81.H1_H1 ;  /* 0x30000051ff367230 */ /* 0x000fe40000004100 */
        /* <DEDUP_REMOVED lines=113> */
[----:B------:R-:W-:Y:S01]  /*7e10*/  FFMA.FTZ R77, R51, R67, R2 ;  /* 0x00000043334d7223 */ /* 0x000fe20000010002 */
        /* <DEDUP_REMOVED lines=11> */
[C---:B------:R-:W-:Y:S01]  /*7ed0*/  FMUL.FTZ R55, R51.reuse, R55 ;  /* 0x0000003733377220 */ /* 0x040fe20000410000 */
        /* <DEDUP_REMOVED lines=163> */
[----:B------:R-:W-:-:S02]  /*8910*/  FMUL.FTZ R83, R83, UR16 ;  /* 0x0000001053537c20 */ /* 0x000fc40008410000 */
[----:B------:R-:W-:Y:S02]  /*8920*/  FMUL.FTZ R6, R6, UR16 ;  /* 0x0000001006067c20 */ /* 0x000fe40008410000 */
        /* <DEDUP_REMOVED lines=72> */
[----:B------:R-:W-:Y:S01]  /*8db0*/  FADD.FTZ R98, -R61, 1 ;  /* 0x3f8000003d627421 */ /* 0x000fe20000010100 */
[--C-:B------:R-:W-:Y:S02]  /*8dc0*/  HADD2.F32 R61, -RZ, R19.reuse.H1_H1 ;  /* 0x30000013ff3d7230 */ /* 0x100fe40000004100 */
[----:B------:R-:W-:Y:S02]  /*8dd0*/  HADD2.F32 R19, -RZ, R19.H0_H0 ;  /* 0x20000013ff137230 */ /* 0x000fe40000004100 */
[----:B------:R-:W-:Y:S01]  /*8de0*/  FFMA.FTZ R53, R53, R98, 1 ;  /* 0x3f80000035357423 */ /* 0x000fe20000010062 */
[----:B------:R-:W-:-:S03]  /*8df0*/  FADD.FTZ R61, R61, -UR28 ;  /* 0x8000001c3d3d7e21 */ /* 0x000fc60008010000 */
[----:B------:R-:W-:Y:S01]  /*8e00*/  FMUL.FTZ R96, R96, R53 ;  /* 0x0000003560607220 */ /* 0x000fe20000410000 */
[----:B------:R-:W-:Y:S01]  /*8e10*/  FADD.FTZ R19, R19, -UR28 ;  /* 0x8000001c13137e21 */ /* 0x000fe20008010000 */
[----:B------:R-:W-:-:S03]  /*8e20*/  FMUL.FTZ R53, R61, UR16 ;  /* 0x000000103d357c20 */ /* 0x000fc60008410000 */
        /* <DEDUP_REMOVED lines=10> */
[----:B------:R-:W-:-:S05]  /*8ed0*/  HADD2.F32 R61, -RZ, R23.H0_H0 ;  /* 0x20000017ff3d7230 */ /* 0x000fca0000004100 */
[----:B------:R-:W-:Y:S01]  /*8ee0*/  FADD.FTZ R95, R61, -UR28 ;  /* 0x8000001c3d5f7e21 */ /* 0x000fe20008010000 */
[----:B------:R-:W-:-:S03]  /*8ef0*/  FMUL.FTZ R61, R52, R56 ;  /* 0x00000038343d7220 */ /* 0x000fc60000410000 */
[----:B------:R-:W-:Y:S01]  /*8f00*/  FMUL.FTZ R56, R95, UR16 ;  /* 0x000000105f387c20 */ /* 0x000fe20008410000 */
[----:B------:R-:W-:Y:S01]  /*8f10*/  FFMA.FTZ R60, R59, R61, R60 ;  /* 0x0000003d3b3c7223 */ /* 0x000fe2000001003c */
[----:B------:R-:W-:Y:S01]  /*8f20*/  FADD.FTZ R91, R61, R91 ;  /* 0x0000005b3d5b7221 */ /* 0x000fe20000010000 */
[--C-:B------:R-:W-:Y:S02]  /*8f30*/  HADD2.F32 R95, -RZ, R40.reuse.H1_H1 ;  /* 0x30000028ff5f7230 */ /* 0x100fe40000004100 */
[----:B------:R-:W-:Y:S01]  /*8f40*/  FFMA.FTZ R59, R51, R56, R2 ;  /* 0x00000038333b7223 */ /* 0x000fe20000010002 */
[----:B------:R-:W-:-:S03]  /*8f50*/  HADD2.F32 R40, -RZ, R40.H0_H0 ;  /* 0x20000028ff287230 */ /* 0x000fc60000004100 */
        /* <DEDUP_REMOVED lines=33> */
[----:B------:R-:W-:-:S03]  /*9170*/  FFMA.FTZ R67, R67, R95, R60 ;  /* 0x0000005f43437223 */ /* 0x000fc6000001003c */
[----:B------:R-:W-:-:S04]  /*9180*/  FFMA.FTZ R60, R51, R5, R2 ;  /* 0x00000005333c7223 */ /* 0x000fc80000010002 */
[----:B------:R-:W-:-:S06]  /*9190*/  FMUL.FTZ R70, R60, -1.4426950216293334961 ;  /* 0xbfb8aa3b3c467820 */ /* 0x000fcc0000410000 */
[----:B------:R-:W0:Y:S02]  /*91a0*/  MUFU.EX2 R70, R70 ;  /* 0x0000004600467308 */ /* 0x000e240000000800 */
[----:B0-----:R-:W-:-:S06]  /*91b0*/  FADD.FTZ R97, R70, 1 ;  /* 0x3f80000046617421 */ /* 0x001fcc0000010000 */
[----:B------:R-:W0:Y:S02]  /*91c0*/  MUFU.RCP R97, R97 ;  /* 0x0000006100617308 */ /* 0x000e240000001000 */
[----:B0-----:R-:W-:Y:S01]  /*91d0*/  FADD.FTZ R99, -R97, 1 ;  /* 0x3f80000061637421 */ /* 0x001fe20000010100 */
[----:B------:R-:W-:Y:S01]  /*91e0*/  FMUL.FTZ R25, R94, R97 ;  /* 0x000000615e197220 */ /* 0x000fe20000410000 */
[----:B------:R-:W-:Y:S02]  /*91f0*/  FADD.FTZ R94, R26, -UR28 ;  /* 0x8000001c1a5e7e21 */ /* 0x000fe40008010000 */
[----:B------:R-:W-:Y:S01]  /*9200*/  FFMA.FTZ R60, R60, R99, 1 ;  /* 0x3f8000003c3c7423 */ /* 0x000fe20000010063 */
[--C-:B------:R-:W-:Y:S02]  /*9210*/  HADD2.F32 R99, -RZ, R13.reuse.H0_H0 ;  /* 0x2000000dff637230 */ /* 0x100fe40000004100 */
[----:B------:R-:W-:Y:S02]  /*9220*/  HADD2.F32 R13, -RZ, R13.H1_H1 ;  /* 0x3000000dff0d7230 */ /* 0x000fe40000004100 */
[----:B------:R-:W-:Y:S01]  /*9230*/  FMUL.FTZ R26, R25, R60 ;  /* 0x0000003c191a7220 */ /* 0x000fe20000410000 */
[----:B------:R-:W-:Y:S01]  /*9240*/  FMUL.FTZ R25, R94, UR16 ;  /* 0x000000105e197c20 */ /* 0x000fe20008410000 */
[----:B------:R-:W-:-:S03]  /*9250*/  FADD.FTZ R94, R91, R95 ;  /* 0x0000005f5b5e7221 */ /* 0x000fc60000010000 */
        /* <DEDUP_REMOVED lines=38> */
[----:B------:R-:W-:Y:S02]  /*94c0*/  HADD2.F32 R95, -RZ, R22.H0_H0 ;  /* 0x20000016ff5f7230 */ /* 0x000fe40000004100 */
[----:B------:R-:W-:Y:S01]  /*94d0*/  FFMA.FTZ R81, R66, R81, 1 ;  /* 0x3f80000042517423 */ /* 0x000fe20000010051 */
[----:B------:R-:W-:Y:S02]  /*94e0*/  HADD2.F32 R66, -RZ, R14.H1_H1 ;  /* 0x3000000eff427230 */ /* 0x000fe40000004100 */
[----:B------:R-:W-:-:S02]  /*94f0*/  HADD2.F32 R22, -RZ, R22.H1_H1 ;  /* 0x30000016ff167230 */ /* 0x000fc40000004100 */
[----:B------:R-:W-:Y:S01]  /*9500*/  FMUL.FTZ R40, R40, R81 ;  /* 0x0000005128287220 */ /* 0x000fe20000410000 */
[----:B------:R-:W-:Y:S01]  /*9510*/  FADD.FTZ R81, R72, R69 ;  /* 0x0000004548517221 */ /* 0x000fe20000010000 */
[----:B------:R-:W-:Y:S01]  /*9520*/  FADD.FTZ R66, R66, -UR28 ;  /* 0x8000001c42427e21 */ /* 0x000fe20008010000 */
[----:B------:R-:W-:Y:S01]  /*9530*/  FFMA.FTZ R72, R80, R82, R67 ;  /* 0x0000005250487223 */ /* 0x000fe20000010043 */
[----:B------:R-:W-:Y:S02]  /*9540*/  HADD2.F32 R82, -RZ, R21.H0_H0 ;  /* 0x20000015ff527230 */ /* 0x000fe40000004100 */
[----:B------:R-:W-:Y:S01]  /*9550*/  FADD.FTZ R81, R81, R68 ;  /* 0x0000004451517221 */ /* 0x000fe20000010000 */
[----:B------:R-:W-:-:S03]  /*9560*/  FMUL.FTZ R66, R66, UR16 ;  /* 0x0000001042427c20 */ /* 0x000fc60008410000 */
[----:B------:R-:W-:Y:S01]  /*9570*/  FADD.FTZ R81, R81, R4 ;  /* 0x0000000451517221 */ /* 0x000fe20000010000 */
[----:B------:R-:W-:-:S03]  /*9580*/  FFMA.FTZ R67, R51, R66, R2 ;  /* 0x0000004233437223 */ /* 0x000fc60000010002 */
        /* <DEDUP_REMOVED lines=11> */
[C---:B------:R-:W-:Y:S01]  /*9640*/  FMUL.FTZ R95, R52.reuse, R74 ;  /* 0x0000004a345f7220 */ /* 0x040fe20000410000 */
[--C-:B------:R-:W-:Y:S02]  /*9650*/  HADD2.F32 R98, -RZ, R39.reuse.H1_H1 ;  /* 0x30000027ff627230 */ /* 0x100fe40000004100 */
[----:B------:R-:W-:Y:S01]  /*9660*/  FFMA.FTZ R69, R52, R67, R3 ;  /* 0x0000004334457223 */ /* 0x000fe20000010003 */
[----:B------:R-:W-:Y:S01]  /*9670*/  FADD.FTZ R94, R95, R94 ;  /* 0x0000005e5f5e7221 */ /* 0x000fe20000010000 */
[----:B------:R-:W-:Y:S02]  /*9680*/  HADD2.F32 R39, -RZ, R39.H0_H0 ;  /* 0x20000027ff277230 */ /* 0x000fe40000004100 */
        /* <DEDUP_REMOVED lines=39> */
[--C-:B------:R-:W-:Y:S02]  /*9900*/  HADD2.F32 R98, -RZ, R17.reuse.H1_H1 ;  /* 0x30000011ff627230 */ /* 0x100fe40000004100 */
[----:B------:R-:W-:Y:S01]  /*9910*/  FFMA.FTZ R72, R72, R97, 1 ;  /* 0x3f80000048487423 */ /* 0x000fe20000010061 */
[----:B------:R-:W-:-:S03]  /*9920*/  HADD2.F32 R17, -RZ, R17.H0_H0 ;  /* 0x20000011ff117230 */ /* 0x000fc60000004100 */
[----:B------:R-:W-:Y:S01]  /*9930*/  FMUL.FTZ R79, R79, R72 ;  /* 0x000000484f4f7220 */ /* 0x000fe20000410000 */
[--C-:B------:R-:W-:Y:S02]  /*9940*/  HADD2.F32 R72, -RZ, R11.reuse.H0_H0 ;  /* 0x2000000bff487230 */ /* 0x100fe40000004100 */
[----:B------:R-:W-:Y:S01]  /*9950*/  FADD.FTZ R17, R17, -UR28 ;  /* 0x8000001c11117e21 */ /* 0x000fe20008010000 */
[----:B------:R-:W-:Y:S02]  /*9960*/  HADD2.F32 R11, -RZ, R11.H1_H1 ;  /* 0x3000000bff0b7230 */ /* 0x000fe40000004100 */
[----:B------:R-:W-:Y:S01]  /*9970*/  FADD.FTZ R97, R72, -UR28 ;  /* 0x8000001c48617e21 */ /* 0x000fe20008010000 */
[----:B------:R-:W-:Y:S01]  /*9980*/  FMUL.FTZ R72, R51, R68 ;  /* 0x0000004433487220 */ /* 0x000fe20000410000 */
[----:B------:R-:W-:Y:S02]  /*9990*/  FMUL.FTZ R17, R17, UR16 ;  /* 0x0000001011117c20 */ /* 0x000fe40008410000 */
[----:B------:R-:W-:Y:S01]  /*99a0*/  FMUL.FTZ R68, R97, UR16 ;  /* 0x0000001061447c20 */ /* 0x000fe20008410000 */
[----:B------:R-:W-:Y:S01]  /*99b0*/  FFMA.FTZ R78, R78, R72, R91 ;  /* 0x000000484e4e7223 */ /* 0x000fe2000001005b */
[----:B------:R-:W-:Y:S01]  /*99c0*/  FADD.FTZ R94, R94, R72 ;  /* 0x000000485e5e7221 */ /* 0x000fe20000010000 */
[----:B------:R-:W-:Y:S01]  /*99d0*/  FFMA.FTZ R72, R52, R19, R3 ;  /* 0x0000001334487223 */ /* 0x000fe20000010003 */
        /* <DEDUP_REMOVED lines=8> */
[----:B------:R-:W-:-:S03]  /*9a60*/  FMUL.FTZ R74, R72, -1.4426950216293334961 ;  /* 0xbfb8aa3b484a7820 */ /* 0x000fc60000410000 */
[----:B------:R-:W-:-:S03]  /*9a70*/  FMUL.FTZ R18, R18, R97 ;  /* 0x0000006112127220 */ /* 0x000fc60000410000 */
[----:B------:R-:W0:Y:S02]  /*9a80*/  MUFU.EX2 R74, R74 ;  /* 0x0000004a004a7308 */ /* 0x000e240000000800 */
[----:B0-----:R-:W-:-:S06]  /*9a90*/  FADD.FTZ R97, R74, 1 ;  /* 0x3f8000004a617421 */ /* 0x001fcc0000010000 */
[----:B------:R-:W0:Y:S02]  /*9aa0*/  MUFU.RCP R97, R97 ;  /* 0x0000006100617308 */ /* 0x000e240000001000 */
[----:B0-----:R-:W-:Y:S01]  /*9ab0*/  FADD.FTZ R95, -R97, 1 ;  /* 0x3f800000615f7421 */ /* 0x001fe20000010100 */
[----:B------:R-:W-:Y:S01]  /*9ac0*/  FMUL.FTZ R91, R98, R97 ;  /* 0x00000061625b7220 */ /* 0x000fe20000410000 */
[----:B------:R-:W-:Y:S02]  /*9ad0*/  HADD2.F32 R97, -RZ, R16.H1_H1 ;  /* 0x30000010ff617230 */ /* 0x000fe40000004100 */
[----:B------:R-:W-:Y:S01]  /*9ae0*/  FFMA.FTZ R72, R72, R95, 1 ;  /* 0x3f80000048487423 */ /* 0x000fe2000001005f */
[----:B------:R-:W-:-:S03]  /*9af0*/  FMUL.FTZ R95, R52, R71 ;  /* 0x00000047345f7220 */ /* 0x000fc60000410000 */
[----:B------:R-:W-:Y:S01]  /*9b00*/  FMUL.FTZ R72, R91, R72 ;  /* 0x000000485b487220 */ /* 0x000fe20000410000 */
[--C-:B------:R-:W-:Y:S02]  /*9b10*/  HADD2.F32 R91, -RZ, R9.reuse.H0_H0 ;  /* 0x20000009ff5b7230 */ /* 0x100fe40000004100 */
[----:B------:R-:W-:Y:S01]  /*9b20*/  FFMA.FTZ R77, R77, R95, R78 ;  /* 0x0000005f4d4d7223 */ /* 0x000fe2000001004e */
[----:B------:R-:W-:Y:S01]  /*9b30*/  FADD.FTZ R94, R95, R94 ;  /* 0x0000005e5f5e7221 */ /* 0x000fe20000010000 */
[----:B------:R-:W-:Y:S02]  /*9b40*/  HADD2.F32 R9, -RZ, R9.H1_H1 ;  /* 0x30000009ff097230 */ /* 0x000fe40000004100 */
        /* <DEDUP_REMOVED lines=24> */
[--C-:B------:R-:W-:Y:S02]  /*9cd0*/  HADD2.F32 R95, -RZ, R15.reuse.H0_H0 ;  /* 0x2000000fff5f7230 */ /* 0x100fe40000004100 */
[----:B------:R-:W-:Y:S02]  /*9ce0*/  HADD2.F32 R15, -RZ, R15.H1_H1 ;  /* 0x3000000fff0f7230 */ /* 0x000fe40000004100 */
[----:B------:R-:W-:Y:S01]  /*9cf0*/  FMUL.FTZ R39, R39, R74 ;  /* 0x0000004a27277220 */ /* 0x000fe20000410000 */
[--C-:B------:R-:W-:Y:S02]  /*9d00*/  HADD2.F32 R74, -RZ, R8.reuse.H1_H1 ;  /* 0x30000008ff4a7230 */ /* 0x100fe40000004100 */
[----:B------:R-:W-:-:S03]  /*9d10*/  HADD2.F32 R8, -RZ, R8.H0_H0 ;  /* 0x20000008ff087230 */ /* 0x000fc60000004100 */
[----:B------:R-:W-:Y:S02]  /*9d20*/  FADD.FTZ R74, R74, -UR28 ;  /* 0x8000001c4a4a7e21 */ /* 0x000fe40008010000 */
[----:B------:R-:W-:Y:S02]  /*9d30*/  FADD.FTZ R8, R8, -UR28 ;  /* 0x8000001c08087e21 */ /* 0x000fe40008010000 */
[----:B------:R-:W-:Y:S02]  /*9d40*/  FMUL.FTZ R4, R74, UR16 ;  /* 0x000000104a047c20 */ /* 0x000fe40008410000 */
[----:B------:R-:W-:Y:S02]  /*9d50*/  FMUL.FTZ R8, R8, UR16 ;  /* 0x0000001008087c20 */ /* 0x000fe40008410000 */
        /* <DEDUP_REMOVED lines=11> */
[----:B------:R-:W-:Y:S02]  /*9e10*/  HADD2.F32 R95, -RZ, R14.H0_H0 ;  /* 0x2000000eff5f7230 */ /* 0x000fe40000004100 */
[C---:B------:R-:W-:Y:S01]  /*9e20*/  FMUL.FTZ R97, R52.reuse, R86 ;  /* 0x0000005634617220 */ /* 0x040fe20000410000 */
[----:B------:R-:W-:-:S03]  /*9e30*/  FFMA.FTZ R77, R52, R74, R3 ;  /* 0x0000004a344d7223 */ /* 0x000fc60000010003 */
[----:B------:R-:W-:Y:S01]  /*9e40*/  FADD.FTZ R94, R97, R94 ;  /* 0x0000005e615e7221 */ /* 0x000fe20000010000 */
[----:B------:R-:W-:-:S06]  /*9e50*/  FMUL.FTZ R78, R77, -1.4426950216293334961 ;  /* 0xbfb8aa3b4d4e7820 */ /* 0x000fcc0000410000 */
[----:B------:R-:W0:Y:S02]  /*9e60*/  MUFU.EX2 R78, R78 ;  /* 0x0000004e004e7308 */ /* 0x000e240000000800 */
[----:B0-----:R-:W-:-:S06]  /*9e70*/  FADD.FTZ R82, R78, 1 ;  /* 0x3f8000004e527421 */ /* 0x001fcc0000010000 */
[----:B------:R-:W0:Y:S02]  /*9e80*/  MUFU.RCP R82, R82 ;  /* 0x0000005200527308 */ /* 0x000e240000001000 */
[----:B0-----:R-:W-:Y:S01]  /*9e90*/  FADD.FTZ R98, -R82, 1 ;  /* 0x3f80000052627421 */ /* 0x001fe20000010100 */
[----:B------:R-:W-:Y:S01]  /*9ea0*/  FMUL.FTZ R14, R95, R82 ;  /* 0x000000525f0e7220 */ /* 0x000fe20000410000 */
[----:B------:R-:W-:Y:S01]  /*9eb0*/  FFMA.FTZ R95, R75, R97, R76 ;  /* 0x000000614b5f7223 */ /* 0x000fe2000001004c */
        /* <DEDUP_REMOVED lines=18> */
[-C--:B------:R-:W-:Y:S01]  /*9fe0*/  FFMA.FTZ R76, R84, R64.reuse, R85 ;  /* 0x00000040544c7223 */ /* 0x080fe20000010055 */
[----:B------:R-:W-:-:S04]  /*9ff0*/  FMUL.FTZ R64, R51, R64 ;  /* 0x0000004033407220 */ /* 0x000fc80000410000 */
[----:B------:R-:W0:Y:S01]  /*a000*/  MUFU.RCP R78, R78 ;  /* 0x0000004e004e7308 */ /* 0x000e220000001000 */
[----:B------:R-:W-:Y:S01]  /*a010*/  FFMA.FTZ R84, R84, R64, R95 ;  /* 0x0000004054547223 */ /* 0x000fe2000001005f */
[----:B------:R-:W-:Y:S01]  /*a020*/  FADD.FTZ R94, R94, R64 ;  /* 0x000000405e5e7221 */ /* 0x000fe20000010000 */
[----:B0-----:R-:W-:Y:S01]  /*a030*/  FADD.FTZ R82, -R78, 1 ;  /* 0x3f8000004e527421 */ /* 0x001fe20000010100 */
[----:B------:R-:W-:-:S03]  /*a040*/  FMUL.FTZ R38, R97, R78 ;  /* 0x0000004e61267220 */ /* 0x000fc60000410000 */
        /* <DEDUP_REMOVED lines=13> */
[--C-:B------:R-:W-:Y:S02]  /*a120*/  HADD2.F32 R85, -RZ, R10.reuse.H1_H1 ;  /* 0x3000000aff557230 */ /* 0x100fe40000004100 */
[----:B------:R-:W-:Y:S02]  /*a130*/  HADD2.F32 R10, -RZ, R10.H0_H0 ;  /* 0x2000000aff0a7230 */ /* 0x000fe40000004100 */
[----:B------:R-:W-:-:S04]  /*a140*/  FFMA.FTZ R38, R52, R11, R3 ;  /* 0x0000000b34267223 */ /* 0x000fc80000010003 */
[----:B------:R-:W-:Y:S01]  /*a150*/  FMUL.FTZ R78, R38, -1.4426950216293334961 ;  /* 0xbfb8aa3b264e7820 */ /* 0x000fe20000410000 */
[----:B------:R-:W-:-:S04]  /*a160*/  FADD.FTZ R10, R10, -UR28 ;  /* 0x8000001c0a0a7e21 */ /* 0x000fc80008010000 */
[----:B------:R-:W-:Y:S01]  /*a170*/  FMUL.FTZ R10, R10, UR16 ;  /* 0x000000100a0a7c20 */ /* 0x000fe20008410000 */
        /* <DEDUP_REMOVED lines=8> */
[----:B------:R-:W-:Y:S01]  /*a200*/  FADD.FTZ R64, R91, R92 ;  /* 0x0000005c5b407221 */ /* 0x000fe20000010000 */
[--C-:B------:R-:W-:Y:S02]  /*a210*/  HADD2.F32 R91, -RZ, R45.reuse.H0_H0 ;  /* 0x2000002dff5b7230 */ /* 0x100fe40000004100 */
[----:B------:R-:W-:Y:S01]  /*a220*/  FFMA.FTZ R84, R73, R85, R84 ;  /* 0x0000005549547223 */ /* 0x000fe20000010054 */
[----:B------:R-:W-:Y:S01]  /*a230*/  FFMA.FTZ R73, R51, R6, R2 ;  /* 0x0000000633497223 */ /* 0x000fe20000010002 */
[----:B------:R-:W-:Y:S01]  /*a240*/  FADD.FTZ R94, R85, R94 ;  /* 0x0000005e555e7221 */ /* 0x000fe20000010000 */
[----:B------:R-:W-:Y:S02]  /*a250*/  HADD2.F32 R45, -RZ, R45.H1_H1 ;  /* 0x3000002dff2d7230 */ /* 0x000fe40000004100 */
[----:B------:R-:W-:-:S06]  /*a260*/  FMUL.FTZ R78, R73, -1.4426950216293334961 ;  /* 0xbfb8aa3b494e7820 */ /* 0x000fcc0000410000 */
[----:B------:R-:W0:Y:S02]  /*a270*/  MUFU.EX2 R78, R78 ;  /* 0x0000004e004e7308 */ /* 0x000e240000000800 */
[----:B0-----:R-:W-:Y:S01]  /*a280*/  FADD.FTZ R82, R78, 1 ;  /* 0x3f8000004e527421 */ /* 0x001fe20000010000 */
[----:B------:R-:W-:-:S05]  /*a290*/  HADD2.F32 R78, -RZ, R33.H1_H1 ;  /* 0x30000021ff4e7230 */ /* 0x000fca0000004100 */
[----:B------:R-:W0:Y:S02]  /*a2a0*/  MUFU.RCP R82, R82 ;  /* 0x0000005200527308 */ /* 0x000e240000001000 */
[----:B0-----:R-:W-:Y:S01]  /*a2b0*/  FADD.FTZ R86, -R82, 1 ;  /* 0x3f80000052567421 */ /* 0x001fe20000010100 */
[----:B------:R-:W-:-:S03]  /*a2c0*/  FMUL.FTZ R9, R9, R82 ;  /* 0x0000005209097220 */ /* 0x000fc60000410000 */
        /* <DEDUP_REMOVED lines=9> */
[--C-:B------:R-:W-:Y:S02]  /*a360*/  HADD2.F32 R85, -RZ, R43.reuse.H0_H0 ;  /* 0x2000002bff557230 */ /* 0x100fe40000004100 */
[----:B------:R-:W-:Y:S02]  /*a370*/  HADD2.F32 R43, -RZ, R43.H1_H1 ;  /* 0x3000002bff2b7230 */ /* 0x000fe40000004100 */
[----:B------:R-:W-:Y:S01]  /*a380*/  FFMA.FTZ R78, R73, R78, 1 ;  /* 0x3f800000494e7423 */ /* 0x000fe2000001004e */
[--C-:B------:R-:W-:Y:S02]  /*a390*/  HADD2.F32 R73, -RZ, R42.reuse.H0_H0 ;  /* 0x2000002aff497230 */ /* 0x100fe40000004100 */
[----:B------:R-:W-:-:S02]  /*a3a0*/  HADD2.F32 R42, -RZ, R42.H1_H1 ;  /* 0x3000002aff2a7230 */ /* 0x000fc40000004100 */
[----:B------:R-:W-:Y:S01]  /*a3b0*/  FMUL.FTZ R33, R33, R78 ;  /* 0x0000004e21217220 */ /* 0x000fe20000410000 */
[----:B------:R-:W-:Y:S01]  /*a3c0*/  FADD.FTZ R78, R81, R32 ;  /* 0x00000020514e7221 */ /* 0x000fe20000010000 */
[----:B------:R-:W-:Y:S01]  /*a3d0*/  FADD.FTZ R86, R73, -UR28 ;  /* 0x8000001c49567e21 */ /* 0x000fe20008010000 */
[-C--:B------:R-:W-:Y:S01]  /*a3e0*/  FFMA.FTZ R81, R55, R32.reuse, R76 ;  /* 0x0000002037517223 */ /* 0x080fe2000001004c */
[----:B------:R-:W-:Y:S01]  /*a3f0*/  FMUL.FTZ R73, R51, R32 ;  /* 0x0000002033497220 */ /* 0x000fe20000410000 */
[----:B------:R-:W-:Y:S01]  /*a400*/  FADD.FTZ R78, R78, R31 ;  /* 0x0000001f4e4e7221 */ /* 0x000fe20000010000 */
[----:B------:R-:W-:Y:S01]  /*a410*/  FMUL.FTZ R32, R86, UR16 ;  /* 0x0000001056207c20 */ /* 0x000fe20008410000 */
[----:B------:R-:W-:Y:S01]  /*a420*/  FFMA.FTZ R81, R58, R31, R81 ;  /* 0x0000001f3a517223 */ /* 0x000fe20000010051 */
        /* <DEDUP_REMOVED lines=14> */
[C---:B------:R-:W-:Y:S02]  /*a510*/  FMUL.FTZ R93, R52.reuse, R93 ;  /* 0x0000005d345d7220 */ /* 0x040fe40000410000 */
        /* <DEDUP_REMOVED lines=33> */
[--C-:B------:R-:W-:Y:S02]  /*a730*/  HADD2.F32 R84, -RZ, R47.reuse.H0_H0 ;  /* 0x2000002fff547230 */ /* 0x100fe40000004100 */
[----:B------:R-:W-:Y:S01]  /*a740*/  FFMA.FTZ R76, R76, R91, 1 ;  /* 0x3f8000004c4c7423 */ /* 0x000fe2000001005b */
[----:B------:R-:W-:-:S03]  /*a750*/  HADD2.F32 R47, -RZ, R47.H1_H1 ;  /* 0x3000002fff2f7230 */ /* 0x000fc60000004100 */
[----:B------:R-:W-:Y:S01]  /*a760*/  FMUL.FTZ R45, R45, R76 ;  /* 0x0000004c2d2d7220 */ /* 0x000fe20000410000 */
[--C-:B------:R-:W-:Y:S02]  /*a770*/  HADD2.F32 R76, -RZ, R46.reuse.H0_H0 ;  /* 0x2000002eff4c7230 */ /* 0x100fe40000004100 */
[----:B------:R-:W-:-:S03]  /*a780*/  HADD2.F32 R46, -RZ, R46.H1_H1 ;  /* 0x3000002eff2e7230 */ /* 0x000fc60000004100 */
[----:B------:R-:W-:Y:S01]  /*a790*/  FADD.FTZ R86, R76, -UR28 ;  /* 0x8000001c4c567e21 */ /* 0x000fe20008010000 */
[----:B------:R-:W-:-:S03]  /*a7a0*/  FMUL.FTZ R76, R51, R31 ;  /* 0x0000001f334c7220 */ /* 0x000fc60000410000 */
[----:B------:R-:W-:Y:S01]  /*a7b0*/  FMUL.FTZ R31, R86, UR16 ;  /* 0x00000010561f7c20 */ /* 0x000fe20008410000 */
[----:B------:R-:W-:-:S03]  /*a7c0*/  FFMA.FTZ R91, R58, R76, R83 ;  /* 0x0000004c3a5b7223 */ /* 0x000fc60000010053 */
[----:B------:R-:W-:-:S04]  /*a7d0*/  FFMA.FTZ R58, R51, R31, R2 ;  /* 0x0000001f333a7223 */ /* 0x000fc80000010002 */
[----:B------:R-:W-:-:S06]  /*a7e0*/  FMUL.FTZ R82, R58, -1.4426950216293334961 ;  /* 0xbfb8aa3b3a527820 */ /* 0x000fcc0000410000 */
[----:B------:R-:W0:Y:S02]  /*a7f0*/  MUFU.EX2 R82, R82 ;  /* 0x0000005200527308 */ /* 0x000e240000000800 */
[----:B0-----:R-:W-:Y:S01]  /*a800*/  FADD.FTZ R83, R82, 1 ;  /* 0x3f80000052537421 */ /* 0x001fe20000010000 */
[----:B------:R-:W-:Y:S01]  /*a810*/  FADD.FTZ R82, R85, R30 ;  /* 0x0000001e55527221 */ /* 0x000fe20000010000 */
[--C-:B------:R-:W-:Y:S02]  /*a820*/  HADD2.F32 R85, -RZ, R49.reuse.H0_H0 ;  /* 0x20000031ff557230 */ /* 0x100fe40000004100 */
[----:B------:R-:W-:Y:S02]  /*a830*/  HADD2.F32 R49, -RZ, R49.H1_H1 ;  /* 0x30000031ff317230 */ /* 0x000fe40000004100 */
[----:B------:R-:W0:Y:S02]  /*a840*/  MUFU.RCP R83, R83 ;  /* 0x0000005300537308 */ /* 0x000e240000001000 */
[----:B0-----:R-:W-:Y:S01]  /*a850*/  FADD.FTZ R93, -R83, 1 ;  /* 0x3f800000535d7421 */ /* 0x001fe20000010100 */
[----:B------:R-:W-:-:S03]  /*a860*/  FMUL.FTZ R84, R84, R83 ;  /* 0x0000005354547220 */ /* 0x000fc60000410000 */
[----:B------:R-:W-:Y:S01]  /*a870*/  FFMA.FTZ R93, R58, R93, 1 ;  /* 0x3f8000003a5d7423 */ /* 0x000fe2000001005d */
[----:B------:R-:W-:-:S03]  /*a880*/  FADD.FTZ R58, R46, -UR28 ;  /* 0x8000001c2e3a7e21 */ /* 0x000fc60008010000 */
        /* <DEDUP_REMOVED lines=10> */
[----:B------:R-:W-:-:S03]  /*a930*/  FMUL.FTZ R47, R47, R84 ;  /* 0x000000542f2f7220 */ /* 0x000fc60000410000 */
[----:B------:R-:W-:-:S04]  /*a940*/  FFMA.FTZ R76, R76, R95, 1 ;  /* 0x3f8000004c4c7423 */ /* 0x000fc8000001005f */
[----:B------:R-:W-:Y:S01]  /*a950*/  FMUL.FTZ R47, R47, R76 ;  /* 0x0000004c2f2f7220 */ /* 0x000fe20000410000 */
[--C-:B------:R-:W-:Y:S02]  /*a960*/  HADD2.F32 R76, -RZ, R48.reuse.H0_H0 ;  /* 0x20000030ff4c7230 */ /* 0x100fe40000004100 */
[----:B------:R-:W-:-:S03]  /*a970*/  HADD2.F32 R48, -RZ, R48.H1_H1 ;  /* 0x30000030ff307230 */ /* 0x000fc60000004100 */
        /* <DEDUP_REMOVED lines=24> */
[----:B------:R-:W-:Y:S01]  /*ab00*/  FFMA.FTZ R76, R76, R85, 1 ;  /* 0x3f8000004c4c7423 */ /* 0x000fe20000010055 */
[----:B------:R-:W-:Y:S01]  /*ab10*/  FADD.FTZ R85, R78, R29 ;  /* 0x0000001d4e557221 */ /* 0x000fe20000010000 */
[----:B------:R-:W-:Y:S02]  /*ab20*/  FMUL.FTZ R78, R51, R29 ;  /* 0x0000001d334e7220 */ /* 0x000fe40000410000 */
[----:B------:R-:W-:Y:S01]  /*ab30*/  FMUL.FTZ R49, R49, R76 ;  /* 0x0000004c31317220 */ /* 0x000fe20000410000 */
[--C-:B------:R-:W-:Y:S02]  /*ab40*/  HADD2.F32 R76, -RZ, R87.reuse.H0_H0 ;  /* 0x20000057ff4c7230 */ /* 0x100fe40000004100 */
[----:B------:R-:W-:Y:S01]  /*ab50*/  FFMA.FTZ R84, R54, R78, R91 ;  /* 0x0000004e36547223 */ /* 0x000fe2000001005b */
[----:B------:R-:W-:Y:S02]  /*ab60*/  HADD2.F32 R87, -RZ, R87.H1_H1 ;  /* 0x30000057ff577230 */ /* 0x000fe40000004100 */
[----:B------:R-:W-:Y:S01]  /*ab70*/  FADD.FTZ R86, R93, R78 ;  /* 0x0000004e5d567221 */ /* 0x000fe20000010000 */
[----:B------:R-:W-:-:S02]  /*ab80*/  FADD.FTZ R76, R76, -UR28 ;  /* 0x8000001c4c4c7e21 */ /* 0x000fc40008010000 */
[----:B------:R-:W-:Y:S02]  /*ab90*/  FADD.FTZ R87, R87, -UR28 ;  /* 0x8000001c57577e21 */ /* 0x000fe40008010000 */
[----:B------:R-:W-:Y:S01]  /*aba0*/  FMUL.FTZ R29, R76, UR16 ;  /* 0x000000104c1d7c20 */ /* 0x000fe20008410000 */
[----:B------:R-:W-:-:S03]  /*abb0*/  HADD2.F32 R76, -RZ, R88.H0_H0 ;  /* 0x20000058ff4c7230 */ /* 0x000fc60000004100 */
[----:B------:R-:W-:-:S04]  /*abc0*/  FFMA.FTZ R54, R51, R29, R2 ;  /* 0x0000001d33367223 */ /* 0x000fc80000010002 */
[----:B------:R-:W-:-:S06]  /*abd0*/  FMUL.FTZ R81, R54, -1.4426950216293334961 ;  /* 0xbfb8aa3b36517820 */ /* 0x000fcc0000410000 */
[----:B------:R-:W0:Y:S02]  /*abe0*/  MUFU.EX2 R81, R81 ;  /* 0x0000005100517308 */ /* 0x000e240000000800 */
[----:B0-----:R-:W-:Y:S01]  /*abf0*/  FADD.FTZ R91, R81, 1 ;  /* 0x3f800000515b7421 */ /* 0x001fe20000010000 */
[----:B------:R-:W-:-:S05]  /*ac00*/  HADD2.F32 R81, -RZ, R88.H1_H1 ;  /* 0x30000058ff517230 */ /* 0x000fca0000004100 */
[----:B------:R-:W0:Y:S02]  /*ac10*/  MUFU.RCP R91, R91 ;  /* 0x0000005b005b7308 */ /* 0x000e240000001000 */
[----:B0-----:R-:W-:Y:S01]  /*ac20*/  FADD.FTZ R95, -R91, 1 ;  /* 0x3f8000005b5f7421 */ /* 0x001fe20000010100 */
[----:B------:R-:W-:-:S03]  /*ac30*/  FMUL.FTZ R76, R76, R91 ;  /* 0x0000005b4c4c7220 */ /* 0x000fc60000410000 */
[----:B------:R-:W-:-:S04]  /*ac40*/  FFMA.FTZ R95, R54, R95, 1 ;  /* 0x3f800000365f7423 */ /* 0x000fc8000001005f */
        /* <DEDUP_REMOVED lines=11> */
[-C--:B------:R-:W-:Y:S01]  /*ad00*/  FFMA.FTZ R82, R62, R41.reuse, R83 ;  /* 0x000000293e527223 */ /* 0x080fe20000010053 */
[----:B------:R-:W-:Y:S01]  /*ad10*/  FMUL.FTZ R83, R52, R41 ;  /* 0x0000002934537220 */ /* 0x000fe20000410000 */
[----:B------:R-:W-:Y:S01]  /*ad20*/  FMUL.FTZ R81, R81, R78 ;  /* 0x0000004e51517220 */ /* 0x000fe20000410000 */
[--C-:B------:R-:W-:Y:S02]  /*ad30*/  HADD2.F32 R78, -RZ, R89.reuse.H0_H0 ;  /* 0x20000059ff4e7230 */ /* 0x100fe40000004100 */
[----:B------:R-:W-:Y:S01]  /*ad40*/  FFMA.FTZ R82, R53, R28, R82 ;  /* 0x0000001c35527223 */ /* 0x000fe20000010052 */
[----:B------:R-:W-:Y:S01]  /*ad50*/  FFMA.FTZ R84, R62, R83, R84 ;  /* 0x000000533e547223 */ /* 0x000fe20000010054 */
[----:B------:R-:W-:Y:S02]  /*ad60*/  HADD2.F32 R89, -RZ, R89.H1_H1 ;  /* 0x30000059ff597230 */ /* 0x000fe40000004100 */
[----:B------:R-:W-:Y:S01]  /*ad70*/  FADD.FTZ R86, R83, R86 ;  /* 0x0000005653567221 */ /* 0x000fe20000010000 */
[----:B------:R-:W-:Y:S01]  /*ad80*/  FADD.FTZ R78, R78, -UR28 ;  /* 0x8000001c4e4e7e21 */ /* 0x000fe20008010000 */
[----:B------:R-:W-:-:S03]  /*ad90*/  FFMA.FTZ R82, R59, R61, R82 ;  /* 0x0000003d3b527223 */ /* 0x000fc60000010052 */
[----:B------:R-:W-:Y:S01]  /*ada0*/  FMUL.FTZ R41, R78, UR16 ;  /* 0x000000104e297c20 */ /* 0x000fe20008410000 */
[----:B------:R-:W-:Y:S02]  /*adb0*/  HADD2.F32 R78, -RZ, R90.H0_H0 ;  /* 0x2000005aff4e7230 */ /* 0x000fe40000004100 */
[----:B------:R-:W-:Y:S01]  /*adc0*/  FFMA.FTZ R82, R25, R60, R82 ;  /* 0x0000003c19527223 */ /* 0x000fe20000010052 */
[----:B------:R-:W-:-:S03]  /*add0*/  FFMA.FTZ R62, R51, R41, R2 ;  /* 0x00000029333e7223 */ /* 0x000fc60000010002 */
        /* <DEDUP_REMOVED lines=8> */
[----:B------:R-:W-:Y:S01]  /*ae60*/  FADD.FTZ R62, R89, -UR28 ;  /* 0x8000001c593e7e21 */ /* 0x000fe20008010000 */
[----:B------:R-:W-:Y:S02]  /*ae70*/  HADD2.F32 R89, -RZ, R90.H1_H1 ;  /* 0x3000005aff597230 */ /* 0x000fe40000004100 */
        /* <DEDUP_REMOVED lines=11> */
[----:B------:R-:W-:Y:S01]  /*af30*/  FADD.FTZ R88, R85, R96 ;  /* 0x0000006055587221 */ /* 0x000fe20000010000 */
[----:B------:R-:W-:Y:S01]  /*af40*/  FFMA.FTZ R85, R57, R96, R80 ;  /* 0x0000006039557223 */ /* 0x000fe20000010050 */
        /* <DEDUP_REMOVED lines=23> */
[-C--:B------:R-:W-:Y:S01]  /*b0c0*/  FMUL.FTZ R25, R51, R24.reuse ;  /* 0x0000001833197220 */ /* 0x080fe20000410000 */
        /* <DEDUP_REMOVED lines=10> */
[-C--:B------:R-:W-:Y:S01]  /*b170*/  FMUL.FTZ R26, R52, R21.reuse ;  /* 0x00000015341a7220 */ /* 0x080fe20000410000 */
[----:B------:R-:W-:Y:S01]  /*b180*/  FADD.FTZ R53, R53, R22 ;  /* 0x0000001635357221 */ /* 0x000fe20000010000 */
[----:B------:R-:W-:Y:S01]  /*b190*/  FFMA.FTZ R65, R66, R28, R65 ;  /* 0x0000001c42417223 */ /* 0x000fe20000010041 */
[----:B------:R-:W-:Y:S01]  /*b1a0*/  FADD.FTZ R89, R89, R28 ;  /* 0x0000001c59597221 */ /* 0x000fe20000010000 */
[----:B------:R-:W-:Y:S01]  /*b1b0*/  FMUL.FTZ R23, R51, R20 ;  /* 0x0000001433177220 */ /* 0x000fe20000410000 */
[----:B------:R-:W-:Y:S01]  /*b1c0*/  FADD.FTZ R40, R61, R40 ;  /* 0x000000283d287221 */ /* 0x000fe20000010000 */
[C---:B------:R-:W-:Y:S01]  /*b1d0*/  FFMA.FTZ R22, R67.reuse, R26, R65 ;  /* 0x0000001a43167223 */ /* 0x040fe20000010041 */
[----:B------:R-:W-:Y:S01]  /*b1e0*/  FFMA.FTZ R5, R67, R21, R82 ;  /* 0x0000001543057223 */ /* 0x000fe20000010052 */
[----:B------:R-:W-:Y:S01]  /*b1f0*/  FADD.FTZ R89, R26, R89 ;  /* 0x000000591a597221 */ /* 0x000fe20000010000 */
[----:B------:R-:W-:Y:S01]  /*b200*/  FMUL.FTZ R25, R52, R79 ;  /* 0x0000004f34197220 */ /* 0x000fe20000410000 */
[C---:B------:R-:W-:Y:S01]  /*b210*/  FFMA.FTZ R22, R69.reuse, R23, R22 ;  /* 0x0000001745167223 */ /* 0x040fe20000010016 */
[----:B------:R-:W-:Y:S01]  /*b220*/  FADD.FTZ R40, R40, R21 ;  /* 0x0000001528287221 */ /* 0x000fe20000010000 */
[----:B------:R-:W-:Y:S01]  /*b230*/  FFMA.FTZ R21, R69, R20, R24 ;  /* 0x0000001445157223 */ /* 0x000fe20000010018 */
[----:B------:R-:W-:Y:S01]  /*b240*/  FADD.FTZ R53, R53, R20 ;  /* 0x0000001435357221 */ /* 0x000fe20000010000 */
[C---:B------:R-:W-:Y:S01]  /*b250*/  FFMA.FTZ R20, R70.reuse, R79, R5 ;  /* 0x0000004f46147223 */ /* 0x040fe20000010005 */
[----:B------:R-:W-:Y:S01]  /*b260*/  FADD.FTZ R24, R89, R23 ;  /* 0x0000001759187221 */ /* 0x000fe20000010000 */
[----:B------:R-:W-:Y:S01]  /*b270*/  FFMA.FTZ R5, R70, R25, R22 ;  /* 0x0000001946057223 */ /* 0x000fe20000010016 */
[----:B------:R-:W-:Y:S01]  /*b280*/  FMUL.FTZ R26, R51, R18 ;  /* 0x00000012331a7220 */ /* 0x000fe20000410000 */
[----:B------:R-:W-:Y:S01]  /*b290*/  FMUL.FTZ R28, R52, R72 ;  /* 0x00000048341c7220 */ /* 0x000fe20000410000 */
[----:B------:R-:W-:Y:S01]  /*b2a0*/  FADD.FTZ R24, R25, R24 ;  /* 0x0000001819187221 */ /* 0x000fe20000010000 */
[C---:B------:R-:W-:Y:S01]  /*b2b0*/  FFMA.FTZ R22, R68.reuse, R18, R21 ;  /* 0x0000001244167223 */ /* 0x040fe20000010015 */
[----:B------:R-:W-:Y:S01]  /*b2c0*/  FFMA.FTZ R5, R68, R26, R5 ;  /* 0x0000001a44057223 */ /* 0x000fe20000010005 */
[----:B------:R-:W-:Y:S01]  /*b2d0*/  FADD.FTZ R53, R53, R18 ;  /* 0x0000001235357221 */ /* 0x000fe20000010000 */
[----:B------:R-:W-:Y:S01]  /*b2e0*/  FADD.FTZ R21, R24, R26 ;  /* 0x0000001a18157221 */ /* 0x000fe20000010000 */
[C---:B------:R-:W-:Y:S01]  /*b2f0*/  FFMA.FTZ R20, R19.reuse, R72, R20 ;  /* 0x0000004813147223 */ /* 0x040fe20000010014 */
        /* <DEDUP_REMOVED lines=21> */
[----:B------:R-:W-:Y:S01]  /*b450*/  FMUL.FTZ R5, R52, R75 ;  /* 0x0000004b34057220 */ /* 0x000fe20000410000 */
[----:B------:R-:W-:Y:S01]  /*b460*/  FFMA.FTZ R22, R8, R18, R15 ;  /* 0x0000001208167223 */ /* 0x000fe2000001000f */
[----:B------:R-:W-:Y:S01]  /*b470*/  FADD.FTZ R20, R20, R18 ;  /* 0x0000001214147221 */ /* 0x000fe20000010000 */
[----:B------:R-:W-:Y:S01]  /*b480*/  FFMA.FTZ R19, R74, R77, R19 ;  /* 0x0000004d4a137223 */ /* 0x000fe20000010013 */
[-C--:B------:R-:W-:Y:S01]  /*b490*/  FMUL.FTZ R15, R51, R12.reuse ;  /* 0x0000000c330f7220 */ /* 0x080fe20000410000 */
[C---:B------:R-:W-:Y:S01]  /*b4a0*/  FFMA.FTZ R22, R14.reuse, R5, R22 ;  /* 0x000000050e167223 */ /* 0x040fe20000010016 */
[----:B------:R-:W-:Y:S01]  /*b4b0*/  FADD.FTZ R20, R5, R20 ;  /* 0x0000001405147221 */ /* 0x000fe20000010000 */
[----:B------:R-:W-:Y:S01]  /*b4c0*/  FFMA.FTZ R8, R14, R75, R19 ;  /* 0x0000004b0e087223 */ /* 0x000fe20000010013 */
[C---:B------:R-:W-:Y:S01]  /*b4d0*/  FFMA.FTZ R5, R7.reuse, R12, R4 ;  /* 0x0000000c07057223 */ /* 0x040fe20000010004 */
        /* <DEDUP_REMOVED lines=8> */
[-C--:B------:R-:W-:Y:S01]  /*b560*/  FMUL.FTZ R11, R52, R33.reuse ;  /* 0x00000021340b7220 */ /* 0x080fe20000410000 */
[----:B------:R-:W-:Y:S01]  /*b570*/  FFMA.FTZ R6, R6, R8, R17 ;  /* 0x0000000806067223 */ /* 0x000fe20000010011 */
[----:B------:R-:W-:Y:S01]  /*b580*/  FADD.FTZ R8, R15, R8 ;  /* 0x000000080f087221 */ /* 0x000fe20000010000 */
[----:B------:R-:W-:Y:S01]  /*b590*/  FFMA.FTZ R4, R10, R33, R7 ;  /* 0x000000210a047223 */ /* 0x000fe20000010007 */
[----:B------:R-:W-:Y:S01]  /*b5a0*/  FADD.FTZ R79, R40, R79 ;  /* 0x0000004f284f7221 */ /* 0x000fe20000010000 */
[----:B------:R-:W-:Y:S01]  /*b5b0*/  FFMA.FTZ R7, R10, R11, R6 ;  /* 0x0000000b0a077223 */ /* 0x000fe20000010006 */
[----:B------:R-:W-:Y:S01]  /*b5c0*/  FMUL.FTZ R6, R51, R42 ;  /* 0x0000002a33067220 */ /* 0x000fe20000410000 */
        /* <DEDUP_REMOVED lines=10> */
[----:B------:R-:W-:Y:S01]  /*b670*/  FADD.FTZ R13, R16, R13 ;  /* 0x0000000d100d7221 */ /* 0x000fe20000010000 */
[----:B------:R-:W-:Y:S01]  /*b680*/  FFMA.FTZ R4, R55, R43, R4 ;  /* 0x0000002b37047223 */ /* 0x000fe20000010004 */
[----:B------:R-:W-:Y:S01]  /*b690*/  FFMA.FTZ R7, R64, R8, R7 ;  /* 0x0000000840077223 */ /* 0x000fe20000010007 */
[-C--:B------:R-:W-:Y:S01]  /*b6a0*/  FMUL.FTZ R10, R52, R45.reuse ;  /* 0x0000002d340a7220 */ /* 0x080fe20000410000 */
[----:B------:R-:W-:Y:S01]  /*b6b0*/  FADD.FTZ R72, R72, R77 ;  /* 0x0000004d48487221 */ /* 0x000fe20000010000 */
[----:B------:R-:W-:Y:S01]  /*b6c0*/  FFMA.FTZ R6, R64, R44, R5 ;  /* 0x0000002c40067223 */ /* 0x000fe20000010005 */
[----:B------:R-:W-:Y:S01]  /*b6d0*/  FADD.FTZ R11, R11, R8 ;  /* 0x000000080b0b7221 */ /* 0x000fe20000010000 */
        /* <DEDUP_REMOVED lines=15> */
[----:B------:R-:W-:Y:S01]  /*b7d0*/  FADD.FTZ R38, R38, R33 ;  /* 0x0000002126267221 */ /* 0x000fe20000010000 */
[----:B------:R-:W-:Y:S01]  /*b7e0*/  FADD.FTZ R8, R15, R8 ;  /* 0x000000080f087221 */ /* 0x000fe20000010000 */
[----:B------:R-:W-:Y:S01]  /*b7f0*/  FFMA.FTZ R11, R30, R6, R5 ;  /* 0x000000061e0b7223 */ /* 0x000fe20000010005 */
[-C--:B------:R-:W-:Y:S01]  /*b800*/  FMUL.FTZ R10, R52, R49.reuse ;  /* 0x00000031340a7220 */ /* 0x080fe20000410000 */
[----:B------:R-:W-:Y:S01]  /*b810*/  FADD.FTZ R9, R9, R42 ;  /* 0x0000002a09097221 */ /* 0x000fe20000010000 */
        /* <DEDUP_REMOVED lines=16> */
[-C--:B------:R-:W-:Y:S01]  /*b920*/  FMUL.FTZ R7, R51, R78.reuse ;  /* 0x0000004e33077220 */ /* 0x080fe20000410000 */
[----:B------:R-:W-:Y:S01]  /*b930*/  FFMA.FTZ R6, R76, R11, R15 ;  /* 0x0000000b4c067223 */ /* 0x000fe2000001000f */
[----:B------:R-:W-:Y:S01]  /*b940*/  FADD.FTZ R9, R9, R48 ;  /* 0x0000003009097221 */ /* 0x000fe20000010000 */
        /* <DEDUP_REMOVED lines=13> */
[----:B------:R-:W-:-:S07]  /*ba20*/  FADD.FTZ R7, R38, R83 ;  /* 0x0000005326077221 */ /* 0x000fce0000010000 */
.L_x_905:
        /* <DEDUP_REMOVED lines=90> */
.L_x_907:
[----:B------:R-:W-:Y:S05]  /*bfd0*/  BSYNC.RECONVERGENT B0 ;  /* 0x0000000000007941 */ /* 0x000fea0003800200 */
.L_x_906:
        /* <DEDUP_REMOVED lines=38> */
.L_x_909:
[----:B------:R-:W-:Y:S05]  /*c240*/  BSYNC.RECONVERGENT B0 ;  /* 0x0000000000007941 */ /* 0x000fea0003800200 */
.L_x_908:
        /* <DEDUP_REMOVED lines=16> */
[----:B------:R-:W-:Y:S02]  /*c350*/  SHF.L.U64.HI R21, R21, 0x1, R16 ;  /* 0x0000000115157819 */ /* 0x000fe40000010210 */
[----:B------:R-:W-:Y:S02]  /*c360*/  LOP3.LUT R17, R17, 0xfffffffc, RZ, 0xc0, !PT ;  /* 0xfffffffc11117812 */ /* 0x000fe400078ec0ff */
        /* <DEDUP_REMOVED lines=12> */
.L_x_911:
[----:B------:R-:W-:Y:S05]  /*c430*/  BSYNC.RECONVERGENT B0 ;  /* 0x0000000000007941 */ /* 0x000fea0003800200 */
.L_x_910:
        /* <DEDUP_REMOVED lines=19> */
[----:B------:R-:W-:-:S05]  /*c570*/  MOV R13, UR13 ;  /* 0x0000000d000d7c02 */ /* 0x000fca0008000f00 */
[----:B------:R-:W-:-:S05]  /*c580*/  IMAD.WIDE.U32 R12, R13, 0x8, R6 ;  /* 0x000000080d0c7825 */ /* 0x000fca00078e0006 */
[----:B------:R1:W-:Y:S01]  /*c590*/  STG.E.64 desc[UR10][R12.64], R10 ;  /* 0x0000000a0c007986 */ /* 0x0003e2000c101b0a */
[----:B0-----:R-:W-:Y:S01]  /*c5a0*/  IMAD.WIDE.U32 R14, R15, 0x4, R4 ;  /* 0x000000040f0e7825 */ /* 0x001fe200078e0004 */
[----:B------:R-:W-:Y:S02]  /*c5b0*/  MOV R5, UR5 ;  /* 0x0000000500057c02 */ /* 0x000fe40008000f00 */
[----:B------:R-:W-:Y:S01]  /*c5c0*/  MOV R4, 0xffffffff ;  /* 0xffffffff00047802 */ /* 0x000fe20000000f00 */
        /* <DEDUP_REMOVED lines=8> */
[----:B-1----:R-:W-:Y:S05]  /*c650*/  BRA.U !UP0, `(.L_x_914) ;  /* 0x0000000108147547 */ /* 0x002fea000b800000 */
.L_x_915:
[----:B------:R-:W2:Y:S04]  /*c660*/  LDG.E.STRONG.GPU R4, desc[UR10][R14.64] ;  /* 0x0000000a0e047981 */ /* 0x000ea8000c1ef900 */
[----:B--2---:R-:W-:Y:S04]  /*c670*/  CCTL.IVALL ;  /* 0x00000000ff00798f */ /* 0x004fe80002000000 */
[----:B------:R0:W-:Y:S01]  /*c680*/  STL [R1], R4 ;  /* 0x0000000401007387 */ /* 0x0001e20000100800 */
[----:B------:R-:W-:-:S13]  /*c690*/  ISETP.NE.AND P0, PT, R4, UR5, PT ;  /* 0x0000000504007c0c */ /* 0x000fda000bf05270 */
[----:B0-----:R-:W-:Y:S05]  /*c6a0*/  @P0 BRA `(.L_x_915) ;  /* 0xfffffffc00ec0947 */ /* 0x001fea000383ffff */
.L_x_914:
[----:B------:R-:W-:Y:S05]  /*c6b0*/  BSYNC.RECONVERGENT B0 ;  /* 0x0000000000007941 */ /* 0x000fea0003800200 */
.L_x_913:
        /* <DEDUP_REMOVED lines=15> */
.L_x_917:
        /* <DEDUP_REMOVED lines=32> */
[----:B------:R-:W-:Y:S01]  /*c9b0*/  @!P2 IMAD.WIDE.U32 R16, R17, 0x8, R6 ;  /* 0x000000081110a825 */ /* 0x000fe200078e0006 */
[----:B------:R-:W4:Y:S01]  /*c9c0*/  @!P3 LDG.E.64 R14, desc[UR10][R14.64] ;  /* 0x0000000a0e0eb981 */ /* 0x000f22000c1e1b00 */
[----:B------:R-:W-:-:S04]  /*c9d0*/  MOV R25, UR13 ;  /* 0x0000000d00197c02 */ /* 0x000fc80008000f00 */
        /* <DEDUP_REMOVED lines=9> */
[----:B------:R0:W2:Y:S01]  /*ca70*/  @!P0 LDG.E.64 R20, desc[UR10][R4.64] ;  /* 0x0000000a04148981 */ /* 0x0000a2000c1e1b00 */
[----:B------:R-:W-:-:S08]  /*ca80*/  MOV R9, UR17 ;  /* 0x0000001100097c02 */ /* 0x000fd00008000f00 */
        /* <DEDUP_REMOVED lines=31> */
.L_x_916:
        /* <DEDUP_REMOVED lines=52> */
.L_x_918:
[----:B------:R-:W-:Y:S05]  /*cfc0*/  BRA.U !UP0, `(.L_x_912) ;  /* 0x00000001089c7547 */ /* 0x000fea000b800000 */
[----:B------:R-:W0:Y:S01]  /*cfd0*/  S2R R14, SR_CTAID.X ;  /* 0x00000000000e7919 */ /* 0x000e220000002500 */
[----:B------:R-:W-:Y:S02]  /*cfe0*/  UISETP.NE.AND UP0, UPT, UR18, 0x1, UPT ;  /* 0x000000011200788c */ /* 0x000fe4000bf05270 */
[----:B------:R-:W-:-:S07]  /*cff0*/  ULOP3.LUT UR6, UR12, 0x1, URZ, 0xc0, !UPT ;  /* 0x000000010c067892 */ /* 0x000fce000f8ec0ff */
[----:B------:R-:W-:Y:S05]  /*d000*/  BRA.U !UP0, `(.L_x_919) ;  /* 0x0000000108587547 */ /* 0x000fea000b800000 */
[----:B------:R-:W1:Y:S01]  /*d010*/  S2R R5, SR_CTAID.X ;  /* 0x0000000000057919 */ /* 0x000e620000002500 */
[----:B------:R-:W-:Y:S01]  /*d020*/  MOV R9, UR5 ;  /* 0x0000000500097c02 */ /* 0x000fe20008000f00 */
[----:B------:R-:W2:Y:S01]  /*d030*/  S2R R4, SR_CTAID.Y ;  /* 0x0000000000047919 */ /* 0x000ea20000002600 */
[----:B-1----:R-:W-:Y:S02]  /*d040*/  ISETP.NE.AND P0, PT, R5, UR5, PT ;  /* 0x0000000505007c0c */ /* 0x002fe4000bf05270 */
[----:B------:R-:W-:Y:S02]  /*d050*/  IADD3 R5, PT, PT, R9, 0x1, RZ ;  /* 0x0000000109057810 */ /* 0x000fe40007ffe0ff */
[----:B------:R-:W-:Y:S02]  /*d060*/  ISETP.NE.OR P1, PT, R8, RZ, !P0 ;  /* 0x000000ff0800720c */ /* 0x000fe40004725670 */
[----:B------:R-:W-:-:S04]  /*d070*/  ISETP.NE.AND P0, PT, R5, UR29, PT ;  /* 0x0000001d05007c0c */ /* 0x000fc8000bf05270 */
[----:B------:R-:W-:-:S07]  /*d080*/  ISETP.NE.OR P0, PT, R8, RZ, !P0 ;  /* 0x000000ff0800720c */ /* 0x000fce0004705670 */
[----:B------:R-:W-:-:S05]  /*d090*/  VOTEU.ALL UP0, P1 ;  /* 0x0000000000ff7886 */ /* 0x000fca0000800000 */
[----:B------:R-:W-:Y:S02]  /*d0a0*/  @!UP0 UIMAD UR5, UR5, UR9, UR14 ;  /* 0x00000009050582a4 */ /* 0x000fe4000f8e020e */
[----:B--2---:R-:W-:-:S04]  /*d0b0*/  @!P0 IMAD R5, R5, UR9, R4 ;  /* 0x0000000905058c24 */ /* 0x004fc8000f8e0204 */
[----:B------:R-:W-:Y:S01]  /*d0c0*/  @!P0 IMAD.WIDE.U32 R4, R5, 0x8, R6 ;  /* 0x0000000805048825 */ /* 0x000fe200078e0006 */
[----:B------:R-:W-:-:S05]  /*d0d0*/  MOV R13, UR5 ;  /* 0x00000005000d7c02 */ /* 0x000fca0008000f00 */
[----:B------:R-:W-:Y:S01]  /*d0e0*/  @!P1 IMAD.WIDE.U32 R12, R13, 0x8, R6 ;  /* 0x000000080d0c9825 */ /* 0x000fe200078e0006 */
[----:B------:R-:W2:Y:S05]  /*d0f0*/  @!P0 LDG.E.64 R4, desc[UR10][R4.64] ;  /* 0x0000000a04048981 */ /* 0x000eaa000c1e1b00 */
[----:B------:R-:W3:Y:S01]  /*d100*/  @!P1 LDG.E.64 R12, desc[UR10][R12.64] ;  /* 0x0000000a0c0c9981 */ /* 0x000ee2000c1e1b00 */
[----:B------:R-:W-:-:S04]  /*d110*/  IADD3 R9, PT, PT, R9, 0x2, RZ ;  /* 0x0000000209097810 */ /* 0x000fc80007ffe0ff */
[----:B------:R-:W-:Y:S01]  /*d120*/  R2UR UR5, R9 ;  /* 0x00000000090572ca */ /* 0x000fe200000e0000 */
[----:B---3--:R-:W-:Y:S01]  /*d130*/  @!P1 FADD.FTZ R10, R10, R12 ;  /* 0x0000000c0a0a9221 */ /* 0x008fe20000010000 */
[----:B------:R-:W-:-:S03]  /*d140*/  @!P1 FADD.FTZ R11, R11, R13 ;  /* 0x0000000d0b0b9221 */ /* 0x000fc60000010000 */
[----:B--2---:R-:W-:Y:S01]  /*d150*/  @!P0 FADD.FTZ R10, R10, R4 ;  /* 0x000000040a0a8221 */ /* 0x004fe20000010000 */
[----:B------:R-:W-:-:S09]  /*d160*/  @!P0 FADD.FTZ R11, R11, R5 ;  /* 0x000000050b0b8221 */ /* 0x000fd20000010000 */
.L_x_919:
        /* <DEDUP_REMOVED lines=12> */
.L_x_920:
[----:B------:R-:W-:Y:S05]  /*d230*/  BSYNC.RECONVERGENT B0 ;  /* 0x0000000000007941 */ /* 0x000fea0003800200 */
.L_x_912:
        /* <DEDUP_REMOVED lines=17> */
.L_x_926:
[----:B------:R-:W-:-:S05]  /*d350*/  LEA R9, R13, UR15, 0x2 ;  /* 0x0000000f0d097c11 */ /* 0x000fca000f8e10ff */
[----:B0-----:R-:W2:Y:S04]  /*d360*/  LDL.64 R6, [R9+0x10] ;  /* 0x0000100009067983 */ /* 0x001ea80000100a00 */
[----:B------:R-:W3:Y:S01]  /*d370*/  LDL.64 R4, [R9+0x90] ;  /* 0x0000900009047983 */ /* 0x000ee20000100a00 */
[----:B------:R-:W-:Y:S01]  /*d380*/  LEA R23, R13, R50, 0x3 ;  /* 0x000000320d177211 */ /* 0x000fe200078e18ff */
[----:B------:R-:W-:Y:S03]  /*d390*/  BSSY.RECONVERGENT B0, `(.L_x_921) ;  /* 0x000003a000007945 */ /* 0x000fe60003800200 */
[----:B------:R-:W-:Y:S01]  /*d3a0*/  ISETP.GE.U32.AND P0, PT, R23, UR18, PT ;  /* 0x0000001217007c0c */ /* 0x000fe2000bf06070 */
[----:B--2---:R-:W-:-:S02]  /*d3b0*/  HADD2.F32 R8, -RZ, R6.H0_H0 ;  /* 0x20000006ff087230 */ /* 0x004fc40000004100 */
[----:B------:R-:W-:Y:S02]  /*d3c0*/  HADD2.F32 R6, -RZ, R6.H1_H1 ;  /* 0x30000006ff067230 */ /* 0x000fe40000004100 */
[----:B---3--:R-:W-:Y:S02]  /*d3d0*/  HADD2.F32 R9, -RZ, R4.H1_H1 ;  /* 0x30000004ff097230 */ /* 0x008fe40000004100 */
[----:B------:R-:W-:Y:S01]  /*d3e0*/  FADD.FTZ R8, R8, -UR28 ;  /* 0x8000001c08087e21 */ /* 0x000fe20008010000 */
[----:B------:R-:W-:-:S03]  /*d3f0*/  FADD.FTZ R6, R6, -UR28 ;  /* 0x8000001c06067e21 */ /* 0x000fc60008010000 */
[----:B------:R-:W-:Y:S01]  /*d400*/  FMUL.FTZ R20, R8, UR16 ;  /* 0x0000001008147c20 */ /* 0x000fe20008410000 */
[----:B------:R-:W-:Y:S01]  /*d410*/  FMUL.FTZ R22, R6, UR16 ;  /* 0x0000001006167c20 */ /* 0x000fe20008410000 */
[----:B------:R-:W-:Y:S02]  /*d420*/  HADD2.F32 R6, -RZ, R4.H0_H0 ;  /* 0x20000004ff067230 */ /* 0x000fe40000004100 */
[----:B------:R-:W-:Y:S01]  /*d430*/  @P2 FFMA.FTZ R8, R51, R20, R2 ;  /* 0x0000001433082223 */ /* 0x000fe20000010002 */
[----:B------:R-:W-:-:S03]  /*d440*/  @P2 FFMA.FTZ R10, R52, R22, R3 ;  /* 0x00000016340a2223 */ /* 0x000fc60000010003 */
[----:B------:R-:W-:Y:S01]  /*d450*/  @P2 FMUL.FTZ R14, R8, -1.4426950216293334961 ;  /* 0xbfb8aa3b080e2820 */ /* 0x000fe20000410000 */
[----:B------:R-:W-:-:S05]  /*d460*/  @P2 FMUL.FTZ R16, R10, -1.4426950216293334961 ;  /* 0xbfb8aa3b0a102820 */ /* 0x000fca0000410000 */
[----:B------:R-:W0:Y:S04]  /*d470*/  @P2 MUFU.EX2 R14, R14 ;  /* 0x0000000e000e2308 */ /* 0x000e280000000800 */
[----:B------:R-:W1:Y:S01]  /*d480*/  @P2 MUFU.EX2 R16, R16 ;  /* 0x0000001000102308 */ /* 0x000e620000000800 */
[----:B0-----:R-:W-:Y:S01]  /*d490*/  @P2 FADD.FTZ R15, R14, 1 ;  /* 0x3f8000000e0f2421 */ /* 0x001fe20000010000 */
[----:B------:R-:W-:Y:S01]  /*d4a0*/  SHF.R.S32.HI R14, RZ, 0x1f, R23 ;  /* 0x0000001fff0e7819 */ /* 0x000fe20000011417 */
[----:B-1----:R-:W-:-:S03]  /*d4b0*/  @P2 FADD.FTZ R17, R16, 1 ;  /* 0x3f80000010112421 */ /* 0x002fc60000010000 */
[----:B------:R-:W-:Y:S01]  /*d4c0*/  ISETP.GE.AND.EX P0, PT, R14, UR19, PT, P0 ;  /* 0x000000130e007c0c */ /* 0x000fe2000bf06300 */
[----:B------:R-:W0:Y:S08]  /*d4d0*/  @P2 MUFU.RCP R15, R15 ;  /* 0x0000000f000f2308 */ /* 0x000e300000001000 */
[----:B------:R-:W1:Y:S01]  /*d4e0*/  @P2 MUFU.RCP R18, R17 ;  /* 0x0000001100122308 */ /* 0x000e620000001000 */
[----:B0-----:R-:W-:Y:S01]  /*d4f0*/  @P2 FADD.FTZ R19, -R15, 1 ;  /* 0x3f8000000f132421 */ /* 0x001fe20000010100 */
[----:B------:R-:W-:-:S03]  /*d500*/  @P2 FMUL.FTZ R4, R6, R15 ;  /* 0x0000000f06042220 */ /* 0x000fc60000410000 */
[----:B------:R-:W-:Y:S01]  /*d510*/  @P2 FFMA.FTZ R19, R8, R19, 1 ;  /* 0x3f80000008132423 */ /* 0x000fe20000010013 */
[--C-:B------:R-:W-:Y:S02]  /*d520*/  HADD2.F32 R8, -RZ, R7.reuse.H0_H0 ;  /* 0x20000007ff087230 */ /* 0x100fe40000004100 */
[----:B------:R-:W-:Y:S02]  /*d530*/  HADD2.F32 R7, -RZ, R7.H1_H1 ;  /* 0x30000007ff077230 */ /* 0x000fe40000004100 */
[----:B-1----:R-:W-:Y:S01]  /*d540*/  @P2 FADD.FTZ R21, -R18, 1 ;  /* 0x3f80000012152421 */ /* 0x002fe20000010100 */
[----:B------:R-:W-:Y:S01]  /*d550*/  @P2 FMUL.FTZ R18, R9, R18 ;  /* 0x0000001209122220 */ /* 0x000fe20000410000 */
[----:B------:R-:W-:Y:S01]  /*d560*/  @P2 FMUL.FTZ R6, R4, R19 ;  /* 0x0000001304062220 */ /* 0x000fe20000410000 */
[----:B------:R-:W-:Y:S01]  /*d570*/  IADD3 R19, PT, PT, R23, 0x8, RZ ;  /* 0x0000000817137810 */ /* 0x000fe20007ffe0ff */
[----:B------:R-:W-:Y:S01]  /*d580*/  @P2 FFMA.FTZ R21, R10, R21, 1 ;  /* 0x3f8000000a152423 */ /* 0x000fe20000010015 */
[----:B------:R-:W-:Y:S01]  /*d590*/  FADD.FTZ R10, R7, -UR28 ;  /* 0x8000001c070a7e21 */ /* 0x000fe20008010000 */
[----:B------:R-:W-:Y:S01]  /*d5a0*/  FFMA.FTZ R4, R12, R20, R11 ;  /* 0x000000140c047223 */ /* 0x000fe2000001000b */
[----:B------:R-:W-:Y:S01]  /*d5b0*/  ISETP.GE.U32.AND P1, PT, R19, UR18, PT ;  /* 0x0000001213007c0c */ /* 0x000fe2000bf26070 */
[----:B------:R-:W-:Y:S01]  /*d5c0*/  @P2 FMUL.FTZ R9, R18, R21 ;  /* 0x0000001512092220 */ /* 0x000fe20000410000 */
[----:B------:R-:W-:Y:S01]  /*d5d0*/  SHF.R.S32.HI R21, RZ, 0x1f, R19 ;  /* 0x0000001fff157819 */ /* 0x000fe20000011413 */
[----:B------:R-:W-:Y:S01]  /*d5e0*/  FADD.FTZ R8, R8, -UR28 ;  /* 0x8000001c08087e21 */ /* 0x000fe20008010000 */
[----:B------:R-:W-:Y:S01]  /*d5f0*/  FFMA.FTZ R7, R12, R22, R11 ;  /* 0x000000160c077223 */ /* 0x000fe2000001000b */
[----:B------:R-:W-:Y:S01]  /*d600*/  FMUL.FTZ R20, R10, UR16 ;  /* 0x000000100a147c20 */ /* 0x000fe20008410000 */
[----:B------:R-:W-:Y:S01]  /*d610*/  ISETP.GE.AND.EX P1, PT, R21, UR19, PT, P1 ;  /* 0x0000001315007c0c */ /* 0x000fe2000bf26310 */
[----:B------:R-:W-:Y:S01]  /*d620*/  FFMA.FTZ R4, R51, R6, -R4 ;  /* 0x0000000633047223 */ /* 0x000fe20000010804 */
[----:B------:R-:W-:Y:S01]  /*d630*/  ISETP.NE.AND P2, PT, RZ, UR12, PT ;  /* 0x0000000cff007c0c */ /* 0x000fe2000bf45270 */
        /* <DEDUP_REMOVED lines=15> */
.L_x_922:
[----:B------:R-:W-:Y:S05]  /*d730*/  BSYNC.RECONVERGENT B0 ;  /* 0x0000000000007941 */ /* 0x000fea0003800200 */
.L_x_921:
[--C-:B------:R-:W-:Y:S02]  /*d740*/  HADD2.F32 R4, -RZ, R5.reuse.H0_H0 ;  /* 0x20000005ff047230 */ /* 0x100fe40000004100 */
[C-C-:B------:R-:W-:Y:S01]  /*d750*/  FFMA.FTZ R18, R12.reuse, R16, R11.reuse ;  /* 0x000000100c127223 */ /* 0x140fe2000001000b */
[----:B------:R-:W-:Y:S01]  /*d760*/  FFMA.FTZ R17, R12, R20, R11 ;  /* 0x000000140c117223 */ /* 0x000fe2000001000b */
[----:B------:R-:W-:Y:S01]  /*d770*/  HADD2.F32 R5, -RZ, R5.H1_H1 ;  /* 0x30000005ff057230 */ /* 0x000fe20000004100 */
[----:B------:R-:W-:Y:S06]  /*d780*/  @!P2 BRA `(.L_x_923) ;  /* 0x000000000048a947 */ /* 0x000fec0003800000 */
        /* <DEDUP_REMOVED lines=18> */
.L_x_923:
        /* <DEDUP_REMOVED lines=16> */
.L_x_925:
[----:B------:R-:W-:Y:S05]  /*d9b0*/  BSYNC.RECONVERGENT B0 ;  /* 0x0000000000007941 */ /* 0x000fea0003800200 */
.L_x_924:
        /* <DEDUP_REMOVED lines=10> */
.L_x_903:
        /* <DEDUP_REMOVED lines=16> */
.L_x_929:
[----:B------:R-:W-:Y:S05]  /*db60*/  BSYNC.RECONVERGENT B0 ;  /* 0x0000000000007941 */ /* 0x000fea0003800200 */
.L_x_928:
        /* <DEDUP_REMOVED lines=11> */
.L_x_931:
[----:B------:R-:W2:Y:S04]  /*dc20*/  LDG.E.STRONG.GPU R5, desc[UR10][R2.64] ;  /* 0x0000000a02057981 */ /* 0x000ea8000c1ef900 */
[----:B--2---:R-:W-:Y:S01]  /*dc30*/  CCTL.IVALL ;  /* 0x00000000ff00798f */ /* 0x004fe20002000000 */
[----:B------:R-:W-:Y:S05]  /*dc40*/  YIELD ;  /* 0x0000000000007946 */ /* 0x000fea0003800000 */
[----:B------:R-:W-:-:S13]  /*dc50*/  ISETP.NE.AND P0, PT, R5, R0, PT ;  /* 0x000000000500720c */ /* 0x000fda0003f05270 */
[----:B------:R-:W-:Y:S05]  /*dc60*/  @P0 BRA `(.L_x_931) ;  /* 0xfffffffc00ec0947 */ /* 0x000fea000383ffff */
.L_x_930:
        /* <DEDUP_REMOVED lines=77> */
.L_x_934:
        /* <DEDUP_REMOVED lines=31> */
.L_x_933:
[----:B------:R-:W-:Y:S05]  /*e330*/  BSYNC.RECONVERGENT B0 ;  /* 0x0000000000007941 */ /* 0x000fea0003800200 */
.L_x_932:
        /* <DEDUP_REMOVED lines=10> */
.L_x_935:
        /* <DEDUP_REMOVED lines=87> */
.L_x_936:
        /* <DEDUP_REMOVED lines=11> */
.L_x_4754:


//--------------------- .text._Z35group_norm_nhwc_bwd_one_pass_kernelI11Fp16IOBf16WLi512ELi98ELi392EEv26Group_norm_nhwc_bwd_params --------------------------
	.section	.text._Z35group_norm_nhwc_bwd_one_pass_kernelI11Fp16IOBf16WLi512ELi98ELi392EEv26Group_norm_nhwc_bwd_params,"ax",@progbits
	.align	128
        .global         _Z35group_norm_nhwc_bwd_one_pass_kernelI11Fp16IOBf16WLi512ELi98ELi392EEv26Group_norm_nhwc_bwd_params
        .type           _Z35group_norm_nhwc_bwd_one_pass_kernelI11Fp16IOBf16WLi512ELi98ELi392EEv26Group_norm_nhwc_bwd_params,@function
        .size           _Z35group_norm_nhwc_bwd_one_pass_kernelI11Fp16IOBf16WLi512ELi98ELi392EEv26Group_norm_nhwc_bwd_params,(.L_x_4755 - _Z35group_norm_nhwc_bwd_one_pass_kernelI11Fp16IOBf16WLi512ELi98ELi392EEv26Group_norm_nhwc_bwd_params)
        .other          _Z35group_norm_nhwc_bwd_one_pass_kernelI11Fp16IOBf16WLi512ELi98ELi392EEv26Group_norm_nhwc_bwd_params,@"STO_CUDA_ENTRY STV_DEFAULT"
_Z35group_norm_nhwc_bwd_one_pass_kernelI11Fp16IOBf16WLi512ELi98ELi392EEv26Group_norm_nhwc_bwd_params:
.text._Z35group_norm_nhwc_bwd_one_pass_kernelI11Fp16IOBf16WLi512ELi98ELi392EEv26Group_norm_nhwc_bwd_params:
        /* <DEDUP_REMOVED lines=28> */
.L_x_961:
[----:B-1----:R-:W2:Y:S01]  /*01c0*/  LDL R12, [R1+0x3dc] ;  /* 0x0003dc00010c7983 */ /* 0x002ea20000100800 */
        /* <DEDUP_REMOVED lines=34> */
[----:B------:R-:W-:Y:S01]  /*03f0*/  @UP1 UIADD3 UR7, UPT, UPT, UR7, 0x1, URZ ;  /* 0x0000000107071890 */ /* 0x000fe2000fffe0ff */
[----:B------:R-:W-:Y:S01]  /*0400*/  IADD3 R9, PT, PT, R0, 0x8, RZ ;  /* 0x0000000800097810 */ /* 0x000fe20007ffe0ff */
[----:B------:R-:W-:Y:S02]  /*0410*/  USEL UR13, UR9, UR5, !UP0 ;  /* 0x00000005090d7287 */ /* 0x000fe4000c000000 */
[----:B------:R-:W-:Y:S01]  /*0420*/  @!UP2 UIADD3 UR7, UPT, UPT, -UR7, URZ, URZ ;  /* 0x000000ff0707a290 */ /* 0x000fe2000fffe1ff */
[----:B------:R-:W-:Y:S01]  /*0430*/  ISETP.GE.U32.AND P1, PT, R9, UR16, PT ;  /* 0x0000001009007c0c */ /* 0x000fe2000bf26070 */
[----:B------:R-:W-:Y:S01]  /*0440*/  UIMAD UR5, UR13, 0x62, URZ ;  /* 0x000000620d0578a4 */ /* 0x000fe2000f8e02ff */
[----:B------:R-:W-:Y:S01]  /*0450*/  SHF.R.S32.HI R17, RZ, 0x1f, R9 ;  /* 0x0000001fff117819 */ /* 0x000fe20000011409 */
[----:B------:R-:W-:-:S03]  /*0460*/  USEL UR7, UR9, UR7, !UP0 ;  /* 0x0000000709077287 */ /* 0x000fc6000c000000 */
[----:B------:R-:W-:Y:S02]  /*0470*/  ISETP.GE.AND.EX P4, PT, R17, UR17, PT, P1 ;  /* 0x0000001111007c0c */ /* 0x000fe4000bf86310 */
[----:B------:R-:W-:Y:S02]  /*0480*/  MOV R5, UR5 ;  /* 0x0000000500057c02 */ /* 0x000fe40008000f00 */
[----:B------:R-:W-:-:S04]  /*0490*/  IADD3 R27, PT, PT, R0, 0x10, RZ ;  /* 0x00000010001b7810 */ /* 0x000fc80007ffe0ff */
[----:B------:R-:W-:Y:S02]  /*04a0*/  ISETP.GE.U32.AND P1, PT, R27, UR16, PT ;  /* 0x000000101b007c0c */ /* 0x000fe4000bf26070 */
[----:B------:R-:W-:Y:S02]  /*04b0*/  SHF.R.S32.HI R23, RZ, 0x1f, R27 ;  /* 0x0000001fff177819 */ /* 0x000fe4000001141b */
[----:B------:R-:W-:Y:S01]  /*04c0*/  IADD3 R20, PT, PT, R0, 0x18, RZ ;  /* 0x0000001800147810 */ /* 0x000fe20007ffe0ff */
[----:B------:R-:W1:Y:S01]  /*04d0*/  @!P4 LDC.64 R28, c[0x0][0x3f8] ;  /* 0x0000fe00ff1ccb82 */ /* 0x000e620000000a00 */
[----:B------:R-:W-:Y:S02]  /*04e0*/  ISETP.GE.AND.EX P5, PT, R23, UR17, PT, P1 ;  /* 0x0000001117007c0c */ /* 0x000fe4000bfa6310 */
[----:B0-----:R-:W-:Y:S02]  /*04f0*/  LOP3.LUT R2, R2, 0xfeffffff, RZ, 0xc0, !PT ;  /* 0xfeffffff02027812 */ /* 0x001fe400078ec0ff */
[----:B------:R-:W-:-:S02]  /*0500*/  ISETP.GE.U32.AND P1, PT, R20, UR16, PT ;  /* 0x0000001014007c0c */ /* 0x000fc4000bf26070 */
[----:B------:R-:W-:Y:S01]  /*0510*/  SHF.R.S32.HI R15, RZ, 0x1f, R20 ;  /* 0x0000001fff0f7819 */ /* 0x000fe20000011414 */
[----:B------:R-:W0:Y:S01]  /*0520*/  @!P4 LDC.64 R58, c[0x0][0x3a0] ;  /* 0x0000e800ff3acb82 */ /* 0x000e220000000a00 */
[----:B------:R-:W-:Y:S02]  /*0530*/  @P4 LOP3.LUT R2, R2, 0x1000000, RZ, 0xfc, !PT ;  /* 0x0100000002024812 */ /* 0x000fe400078efcff */
[----:B------:R-:W-:Y:S02]  /*0540*/  ISETP.GE.AND.EX P1, PT, R15, UR17, PT, P1 ;  /* 0x000000110f007c0c */ /* 0x000fe4000bf26310 */
[----:B------:R-:W-:-:S03]  /*0550*/  LOP3.LUT R2, R2, 0xff7fffff, RZ, 0xc0, !PT ;  /* 0xff7fffff02027812 */ /* 0x000fc600078ec0ff */
[----:B------:R-:W4:Y:S01]  /*0560*/  @!P4 LDC.64 R60, c[0x0][0x398] ;  /* 0x0000e600ff3ccb82 */ /* 0x000f220000000a00 */
[----:B------:R-:W-:-:S04]  /*0570*/  @P5 LOP3.LUT R2, R2, 0x800000, RZ, 0xfc, !PT ;  /* 0x0080000002025812 */ /* 0x000fc800078efcff */
[----:B------:R-:W-:-:S04]  /*0580*/  LOP3.LUT R2, R2, 0xffbfffff, RZ, 0xc0, !PT ;  /* 0xffbfffff02027812 */ /* 0x000fc800078ec0ff */
[----:B------:R-:W-:Y:S01]  /*0590*/  @P1 LOP3.LUT R2, R2, 0x400000, RZ, 0xfc, !PT ;  /* 0x0040000002021812 */ /* 0x000fe200078efcff */
[----:B-1----:R-:W-:Y:S01]  /*05a0*/  @!P4 IMAD R16, R17, R28, RZ ;  /* 0x0000001c1110c224 */ /* 0x002fe200078e02ff */
[----:B--2---:R-:W-:-:S13]  /*05b0*/  ISETP.GE.AND.EX P0, PT, R12, UR17, PT, P0 ;  /* 0x000000110c007c0c */ /* 0x004fda000bf06300 */
[----:B------:R-:W1:Y:S01]  /*05c0*/  @!P0 LDC.64 R10, c[0x0][0x3f8] ;  /* 0x0000fe00ff0a8b82 */ /* 0x000e620000000a00 */
[----:B---3--:R-:W-:Y:S01]  /*05d0*/  IADD3 R4, P2, PT, R7, UR5, RZ ;  /* 0x0000000507047c10 */ /* 0x008fe2000ff5e0ff */
[----:B------:R-:W-:Y:S01]  /*05e0*/  USHF.R.S32.HI UR5, URZ, 0x1f, UR7 ;  /* 0x0000001fff057899 */ /* 0x000fe20008011407 */
[----:B------:R-:W-:Y:S02]  /*05f0*/  MOV R7, UR18 ;  /* 0x0000001200077c02 */ /* 0x000fe40008000f00 */
[----:B------:R-:W-:Y:S01]  /*0600*/  LEA.HI.X.SX32 R5, R5, RZ, 0x1, P2 ;  /* 0x000000ff05057211 */ /* 0x000fe200010f0eff */
[----:B------:R-:W-:Y:S01]  /*0610*/  UIMAD UR5, UR5, UR18, URZ ;  /* 0x00000012050572a4 */ /* 0x000fe2000f8e02ff */
[----:B------:R-:W-:Y:S01]  /*0620*/  @!P0 SHF.R.S32.HI R12, RZ, 0x1f, R0 ;  /* 0x0000001fff0c8819 */ /* 0x000fe20000011400 */
[----:B------:R-:W2:Y:S02]  /*0630*/  @!P0 LDC.64 R18, c[0x0][0x398] ;  /* 0x0000e600ff128b82 */ /* 0x000ea40000000a00 */
[----:B------:R-:W-:-:S02]  /*0640*/  UIMAD UR5, UR7, UR19, UR5 ;  /* 0x00000013070572a4 */ /* 0x000fc4000f8e0205 */
[----:B------:R-:W-:-:S04]  /*0650*/  IMAD.WIDE.U32 R4, R7, UR7, R4 ;  /* 0x0000000707047c25 */ /* 0x000fc8000f8e0004 */
[----:B------:R-:W3:Y:S01]  /*0660*/  @!P0 LDC.64 R54, c[0x0][0x3a0] ;  /* 0x0000e800ff368b82 */ /* 0x000ee20000000a00 */
[----:B------:R-:W-:Y:S01]  /*0670*/  IADD3 R7, PT, PT, R5, UR5, RZ ;  /* 0x0000000505077c10 */ /* 0x000fe2000fffe0ff */
[----:B-1----:R-:W-:Y:S01]  /*0680*/  @!P0 IMAD R6, R12, R10, RZ ;  /* 0x0000000a0c068224 */ /* 0x002fe200078e02ff */
[----:B------:R1:W-:Y:S01]  /*0690*/  @!P0 STL [R1+0x3dc], R12 ;  /* 0x0003dc0c01008387 */ /* 0x0003e20000100800 */
[----:B------:R-:W-:Y:S01]  /*06a0*/  LOP3.LUT R8, R8, 0xfffffffe, RZ, 0xc0, !PT ;  /* 0xfffffffe08087812 */ /* 0x000fe200078ec0ff */
[----:B------:R-:W4:Y:S01]  /*06b0*/  LDCU.64 UR6, c[0x0][0x3b8] ;  /* 0x00007700ff0677ac */ /* 0x000f220008000a00 */
[----:B------:R-:W-:Y:S01]  /*06c0*/  @!P0 IMAD R11, R0, R11, R6 ;  /* 0x0000000b000b8224 */ /* 0x000fe200078e0206 */
[----:B------:R-:W-:-:S05]  /*06d0*/  @!P0 MOV R6, R4 ;  /* 0x0000000400068202 */ /* 0x000fca0000000f00 */
[----:B-1----:R-:W-:-:S05]  /*06e0*/  @!P0 IMAD.WIDE.U32 R12, R0, R10, R6 ;  /* 0x0000000a000c8225 */ /* 0x002fca00078e0006 */
[----:B------:R-:W-:Y:S02]  /*06f0*/  @!P0 IADD3 R13, PT, PT, R13, R11, RZ ;  /* 0x0000000b0d0d8210 */ /* 0x000fe40007ffe0ff */
[C---:B------:R-:W-:Y:S01]  /*0700*/  @!P0 SHF.L.U32 R57, R12.reuse, 0x1, RZ ;  /* 0x000000010c398819 */ /* 0x040fe200000006ff */
[----:B------:R-:W1:Y:S01]  /*0710*/  @!P5 LDC.64 R10, c[0x0][0x3f8] ;  /* 0x0000fe00ff0adb82 */ /* 0x000e620000000a00 */
[----:B------:R-:W-:Y:S02]  /*0720*/  @!P0 SHF.L.U64.HI R14, R12, 0x1, R13 ;  /* 0x000000010c0e8819 */ /* 0x000fe4000001020d */
[----:B------:R-:W-:Y:S02]  /*0730*/  IADD3 R12, PT, PT, R0, 0x20, RZ ;  /* 0x00000020000c7810 */ /* 0x000fe40007ffe0ff */
[----:B--2---:R-:W-:Y:S02]  /*0740*/  @!P0 IADD3 R56, P3, PT, R57, R18, RZ ;  /* 0x0000001239388210 */ /* 0x004fe40007f7e0ff */
[----:B------:R-:W-:-:S02]  /*0750*/  ISETP.GE.U32.AND P1, PT, R12, UR16, PT ;  /* 0x000000100c007c0c */ /* 0x000fc4000bf26070 */
[----:B------:R-:W-:Y:S02]  /*0760*/  SHF.R.S32.HI R21, RZ, 0x1f, R12 ;  /* 0x0000001fff157819 */ /* 0x000fe4000001140c */
[----:B------:R-:W-:Y:S02]  /*0770*/  @!P4 MOV R24, R4 ;  /* 0x000000040018c202 */ /* 0x000fe40000000f00 */
[----:B------:R-:W-:Y:S02]  /*0780*/  @!P4 MOV R25, R7 ;  /* 0x000000070019c202 */ /* 0x000fe40000000f00 */
[----:B---3--:R-:W-:Y:S02]  /*0790*/  @!P0 IADD3 R54, P2, PT, R57, R54, RZ ;  /* 0x0000003639368210 */ /* 0x008fe40007f5e0ff */
[----:B------:R-:W-:Y:S02]  /*07a0*/  @!P0 IADD3.X R57, PT, PT, R14, R19, RZ, P3, !PT ;  /* 0x000000130e398210 */ /* 0x000fe40001ffe4ff */
[----:B------:R-:W-:-:S02]  /*07b0*/  LOP3.LUT P3, RZ, R2, 0x400000, RZ, 0xc0, !PT ;  /* 0x0040000002ff7812 */ /* 0x000fc4000786c0ff */
[----:B------:R-:W-:Y:S01]  /*07c0*/  ISETP.GE.AND.EX P6, PT, R21, UR17, PT, P1 ;  /* 0x0000001115007c0c */ /* 0x000fe2000bfc6310 */
[C---:B------:R-:W-:Y:S02]  /*07d0*/  @!P4 IMAD R13, R9.reuse, R29, R16 ;  /* 0x0000001d090dc224 */ /* 0x040fe400078e0210 */
[----:B------:R-:W-:Y:S01]  /*07e0*/  @!P4 IMAD.WIDE.U32 R24, R9, R28, R24 ;  /* 0x0000001c0918c225 */ /* 0x000fe200078e0018 */
[----:B------:R-:W-:Y:S01]  /*07f0*/  IADD3 R9, PT, PT, R0, 0x28, RZ ;  /* 0x0000002800097810 */ /* 0x000fe20007ffe0ff */
[----:B------:R-:W2:Y:S01]  /*0800*/  @!P5 LDC.64 R16, c[0x0][0x3a0] ;  /* 0x0000e800ff10db82 */ /* 0x000ea20000000a00 */
[----:B------:R-:W-:Y:S02]  /*0810*/  LOP3.LUT R2, R2, 0xffdfffff, RZ, 0xc0, !PT ;  /* 0xffdfffff02027812 */ /* 0x000fe400078ec0ff */
[----:B------:R-:W-:Y:S02]  /*0820*/  @!P4 IADD3 R13, PT, PT, R25, R13, RZ ;  /* 0x0000000d190dc210 */ /* 0x000fe40007ffe0ff */
[----:B------:R-:W-:-:S02]  /*0830*/  @!P0 IADD3.X R55, PT, PT, R14, R55, RZ, P2, !PT ;  /* 0x000000370e378210 */ /* 0x000fc400017fe4ff */
[C---:B------:R-:W-:Y:S01]  /*0840*/  @!P4 SHF.L.U32 R29, R24.reuse, 0x1, RZ ;  /* 0x00000001181dc819 */ /* 0x040fe200000006ff */
[----:B------:R-:W3:Y:S01]  /*0850*/  @!P3 LDC.64 R18, c[0x0][0x3f8] ;  /* 0x0000fe00ff12bb82 */ /* 0x000ee20000000a00 */
[----:B------:R-:W-:Y:S02]  /*0860*/  @!P4 SHF.L.U64.HI R14, R24, 0x1, R13 ;  /* 0x00000001180ec819 */ /* 0x000fe4000001020d */
[----:B------:R-:W-:Y:S02]  /*0870*/  ISETP.GE.U32.AND P2, PT, R9, UR16, PT ;  /* 0x0000001009007c0c */ /* 0x000fe4000bf46070 */
[----:B------:R-:W-:Y:S02]  /*0880*/  SHF.R.S32.HI R13, RZ, 0x1f, R9 ;  /* 0x0000001fff0d7819 */ /* 0x000fe40000011409 */
[----:B------:R-:W-:Y:S01]  /*0890*/  @P6 LOP3.LUT R2, R2, 0x200000, RZ, 0xfc, !PT ;  /* 0x0020000002026812 */ /* 0x000fe200078efcff */
[----:B-1----:R-:W-:Y:S01]  /*08a0*/  @!P5 IMAD R26, R23, R10, RZ ;  /* 0x0000000a171ad224 */ /* 0x002fe200078e02ff */
[----:B0-----:R-:W-:Y:S01]  /*08b0*/  @!P4 IADD3 R58, P1, PT, R29, R58, RZ ;  /* 0x0000003a1d3ac210 */ /* 0x001fe20007f3e0ff */
[----:B------:R-:W0:Y:S01]  /*08c0*/  @!P5 LDC.64 R22, c[0x0][0x398] ;  /* 0x0000e600ff16db82 */ /* 0x000e220000000a00 */
[----:B------:R-:W-:-:S02]  /*08d0*/  ISETP.GE.AND.EX P4, PT, R13, UR17, PT, P2 ;  /* 0x000000110d007c0c */ /* 0x000fc4000bf86320 */
[----:B------:R-:W-:Y:S02]  /*08e0*/  LOP3.LUT P2, RZ, R2, 0x1000000, RZ, 0xc0, !PT ;  /* 0x0100000002ff7812 */ /* 0x000fe4000784c0ff */
[----:B------:R-:W-:Y:S02]  /*08f0*/  @!P5 MOV R24, R4 ;  /* 0x000000040018d202 */ /* 0x000fe40000000f00 */
[----:B------:R-:W-:Y:S01]  /*0900*/  @!P5 MOV R25, R7 ;  /* 0x000000070019d202 */ /* 0x000fe20000000f00 */
[C---:B------:R-:W-:Y:S01]  /*0910*/  @!P5 IMAD R31, R27.reuse, R11, R26 ;  /* 0x0000000b1b1fd224 */ /* 0x040fe200078e021a */
[----:B------:R-:W1:Y:S01]  /*0920*/  @!P3 LDC.64 R42, c[0x0][0x3a0] ;  /* 0x0000e800ff2abb82 */ /* 0x000e620000000a00 */
[----:B------:R-:W-:-:S06]  /*0930*/  @!P5 IMAD.WIDE.U32 R24, R27, R10, R24 ;  /* 0x0000000a1b18d225 */ /* 0x000fcc00078e0018 */
[----:B------:R-:W-:Y:S01]  /*0940*/  @!P2 IADD3.X R59, PT, PT, R14, R59, RZ, P1, !PT ;  /* 0x0000003b0e3ba210 */ /* 0x000fe20000ffe4ff */
[----:B------:R-:W1:Y:S01]  /*0950*/  @!P6 LDC.64 R10, c[0x0][0x3f8] ;  /* 0x0000fe00ff0aeb82 */ /* 0x000e620000000a00 */
[----:B----4-:R-:W-:Y:S02]  /*0960*/  @!P2 IADD3 R60, P1, PT, R29, R60, RZ ;  /* 0x0000003c1d3ca210 */ /* 0x010fe40007f3e0ff */
[----:B------:R-:W-:Y:S02]  /*0970*/  @!P5 IADD3 R27, PT, PT, R25, R31, RZ ;  /* 0x0000001f191bd210 */ /* 0x000fe40007ffe0ff */
[----:B------:R-:W-:Y:S02]  /*0980*/  @!P5 SHF.L.U32 R25, R24, 0x1, RZ ;  /* 0x000000011819d819 */ /* 0x000fe400000006ff */
[----:B------:R-:W-:Y:S01]  /*0990*/  @!P2 IADD3.X R61, PT, PT, R14, R61, RZ, P1, !PT ;  /* 0x0000003d0e3da210 */ /* 0x000fe20000ffe4ff */
[----:B------:R-:W4:Y:S01]  /*09a0*/  @!P3 LDC.64 R50, c[0x0][0x398] ;  /* 0x0000e600ff32bb82 */ /* 0x000f220000000a00 */
[----:B------:R-:W-:Y:S01]  /*09b0*/  @!P5 SHF.L.U64.HI R26, R24, 0x1, R27 ;  /* 0x00000001181ad819 */ /* 0x000fe2000001021b */
[----:B---3--:R-:W-:Y:S01]  /*09c0*/  @!P3 IMAD R24, R15, R18, RZ ;  /* 0x000000120f18b224 */ /* 0x008fe200078e02ff */
[----:B--2---:R-:W-:-:S03]  /*09d0*/  @!P5 IADD3 R16, P1, PT, R25, R16, RZ ;  /* 0x000000101910d210 */ /* 0x004fc60007f3e0ff */
[----:B------:R-:W-:Y:S01]  /*09e0*/  @!P3 IMAD R27, R20, R19, R24 ;  /* 0x00000013141bb224 */ /* 0x000fe200078e0218 */
[----:B------:R-:W-:Y:S01]  /*09f0*/  @!P5 IADD3.X R17, PT, PT, R26, R17, RZ, P1, !PT ;  /* 0x000000111a11d210 */ /* 0x000fe20000ffe4ff */
[----:B------:R-:W2:Y:S01]  /*0a00*/  @!P4 LDC.64 R14, c[0x0][0x3f8] ;  /* 0x0000fe00ff0ecb82 */ /* 0x000ea20000000a00 */
[----:B0-----:R-:W-:Y:S02]  /*0a10*/  @!P5 IADD3 R22, P1, PT, R25, R22, RZ ;  /* 0x000000161916d210 */ /* 0x001fe40007f3e0ff */
[----:B------:R-:W-:Y:S02]  /*0a20*/  @!P3 MOV R24, R4 ;  /* 0x000000040018b202 */ /* 0x000fe40000000f00 */
[----:B------:R-:W-:-:S03]  /*0a30*/  @!P3 MOV R25, R7 ;  /* 0x000000070019b202 */ /* 0x000fc60000000f00 */
[----:B------:R-:W0:Y:S01]  /*0a40*/  @!P6 LDC.64 R44, c[0x0][0x3a0] ;  /* 0x0000e800ff2ceb82 */ /* 0x000e220000000a00 */
[----:B------:R-:W-:-:S05]  /*0a50*/  @!P3 IMAD.WIDE.U32 R18, R20, R18, R24 ;  /* 0x000000121412b225 */ /* 0x000fca00078e0018 */
[----:B------:R-:W-:Y:S01]  /*0a60*/  @!P3 IADD3 R19, PT, PT, R19, R27, RZ ;  /* 0x0000001b1313b210 */ /* 0x000fe20007ffe0ff */
[----:B-1----:R-:W-:Y:S01]  /*0a70*/  @!P6 IMAD R24, R21, R10, RZ ;  /* 0x0000000a1518e224 */ /* 0x002fe200078e02ff */
[C---:B------:R-:W-:Y:S01]  /*0a80*/  @!P3 SHF.L.U32 R21, R18.reuse, 0x1, RZ ;  /* 0x000000011215b819 */ /* 0x040fe200000006ff */
[----:B------:R-:W1:Y:S01]  /*0a90*/  @!P6 LDC.64 R46, c[0x0][0x398] ;  /* 0x0000e600ff2eeb82 */ /* 0x000e620000000a00 */
[----:B------:R-:W-:Y:S02]  /*0aa0*/  @!P3 SHF.L.U64.HI R20, R18, 0x1, R19 ;  /* 0x000000011214b819 */ /* 0x000fe40000010213 */
[----:B------:R-:W-:Y:S02]  /*0ab0*/  @!P6 MOV R18, R4 ;  /* 0x000000040012e202 */ /* 0x000fe40000000f00 */
[----:B------:R-:W-:Y:S01]  /*0ac0*/  @!P6 MOV R19, R7 ;  /* 0x000000070013e202 */ /* 0x000fe20000000f00 */
[C---:B------:R-:W-:Y:S02]  /*0ad0*/  @!P6 IMAD R25, R12.reuse, R11, R24 ;  /* 0x0000000b0c19e224 */ /* 0x040fe400078e0218 */
[----:B------:R-:W3:Y:S01]  /*0ae0*/  @!P4 LDC.64 R48, c[0x0][0x3a0] ;  /* 0x0000e800ff30cb82 */ /* 0x000ee20000000a00 */
[----:B------:R-:W-:Y:S01]  /*0af0*/  @!P6 IMAD.WIDE.U32 R10, R12, R10, R18 ;  /* 0x0000000a0c0ae225 */ /* 0x000fe200078e0012 */
[----:B------:R-:W-:-:S02]  /*0b00*/  @!P5 IADD3.X R23, PT, PT, R26, R23, RZ, P1, !PT ;  /* 0x000000171a17d210 */ /* 0x000fc40000ffe4ff */
[----:B------:R-:W-:Y:S02]  /*0b10*/  @!P3 IADD3 R42, P1, PT, R21, R42, RZ ;  /* 0x0000002a152ab210 */ /* 0x000fe40007f3e0ff */
[----:B------:R-:W-:Y:S02]  /*0b20*/  @!P6 IADD3 R11, PT, PT, R11, R25, RZ ;  /* 0x000000190b0be210 */ /* 0x000fe40007ffe0ff */
[----:B------:R-:W3:Y:S01]  /*0b30*/  @!P4 LDC.64 R52, c[0x0][0x398] ;  /* 0x0000e600ff34cb82 */ /* 0x000ee20000000a00 */
[----:B------:R-:W-:Y:S01]  /*0b40*/  @!P3 IADD3.X R43, PT, PT, R20, R43, RZ, P1, !PT ;  /* 0x0000002b142bb210 */ /* 0x000fe20000ffe4ff */
[----:B--2---:R-:W-:Y:S01]  /*0b50*/  @!P4 IMAD R18, R13, R14, RZ ;  /* 0x0000000e0d12c224 */ /* 0x004fe200078e02ff */
[----:B----4-:R-:W-:Y:S02]  /*0b60*/  @!P3 IADD3 R50, P1, PT, R21, R50, RZ ;  /* 0x000000321532b210 */ /* 0x010fe40007f3e0ff */
[C---:B------:R-:W-:Y:S02]  /*0b70*/  @!P6 SHF.L.U32 R13, R10.reuse, 0x1, RZ ;  /* 0x000000010a0de819 */ /* 0x040fe400000006ff */
[----:B------:R-:W-:-:S02]  /*0b80*/  @!P6 SHF.L.U64.HI R12, R10, 0x1, R11 ;  /* 0x000000010a0ce819 */ /* 0x000fc4000001020b */
[----:B------:R-:W-:Y:S02]  /*0b90*/  @!P4 MOV R10, R4 ;  /* 0x00000004000ac202 */ /* 0x000fe40000000f00 */
[----:B------:R-:W-:Y:S01]  /*0ba0*/  @!P4 MOV R11, R7 ;  /* 0x00000007000bc202 */ /* 0x000fe20000000f00 */
[----:B------:R-:W-:Y:S01]  /*0bb0*/  @!P4 IMAD R19, R9, R15, R18 ;  /* 0x0000000f0913c224 */ /* 0x000fe200078e0212 */
[----:B------:R-:W-:Y:S02]  /*0bc0*/  @!P3 IADD3.X R51, PT, PT, R20, R51, RZ, P1, !PT ;  /* 0x000000331433b210 */ /* 0x000fe40000ffe4ff */
[----:B0-----:R-:W-:Y:S01]  /*0bd0*/  @!P6 IADD3 R44, P1, PT, R13, R44, RZ ;  /* 0x0000002c0d2ce210 */ /* 0x001fe20007f3e0ff */
[----:B------:R-:W-:-:S03]  /*0be0*/  @!P4 IMAD.WIDE.U32 R14, R9, R14, R10 ;  /* 0x0000000e090ec225 */ /* 0x000fc600078e000a */
[----:B------:R-:W-:Y:S02]  /*0bf0*/  @!P6 IADD3.X R45, PT, PT, R12, R45, RZ, P1, !PT ;  /* 0x0000002d0c2de210 */ /* 0x000fe40000ffe4ff */
[----:B-1----:R-:W-:Y:S02]  /*0c00*/  @!P6 IADD3 R46, P1, PT, R13, R46, RZ ;  /* 0x0000002e0d2ee210 */ /* 0x002fe40007f3e0ff */
[----:B------:R-:W-:Y:S02]  /*0c10*/  @!P4 IADD3 R11, PT, PT, R15, R19, RZ ;  /* 0x000000130f0bc210 */ /* 0x000fe40007ffe0ff */
[----:B------:R-:W-:Y:S02]  /*0c20*/  @!P4 SHF.L.U32 R9, R14, 0x1, RZ ;  /* 0x000000010e09c819 */ /* 0x000fe400000006ff */
[----:B------:R-:W-:Y:S02]  /*0c30*/  @!P6 IADD3.X R47, PT, PT, R12, R47, RZ, P1, !PT ;  /* 0x0000002f0c2fe210 */ /* 0x000fe40000ffe4ff */
[----:B------:R-:W-:-:S02]  /*0c40*/  @!P4 SHF.L.U64.HI R14, R14, 0x1, R11 ;  /* 0x000000010e0ec819 */ /* 0x000fc4000001020b */
[----:B---3--:R-:W-:-:S04]  /*0c50*/  @!P4 IADD3 R48, P1, PT, R9, R48, RZ ;  /* 0x000000300930c210 */ /* 0x008fc80007f3e0ff */
[----:B------:R-:W-:Y:S02]  /*0c60*/  @!P4 IADD3.X R49, PT, PT, R14, R49, RZ, P1, !PT ;  /* 0x000000310e31c210 */ /* 0x000fe40000ffe4ff */
[----:B------:R-:W-:Y:S02]  /*0c70*/  @!P4 IADD3 R52, P1, PT, R9, R52, RZ ;  /* 0x000000340934c210 */ /* 0x000fe40007f3e0ff */
        /* <DEDUP_REMOVED lines=42> */
[----:B------:R-:W-:Y:S02]  /*0f20*/  LOP3.LUT R2, R2, 0xfffbffff, RZ, 0xc0, !PT ;  /* 0xfffbffff02027812 */ /* 0x000fe400078ec0ff */
[----:B------:R-:W-:Y:S02]  /*0f30*/  SHF.R.S32.HI R11, RZ, 0x1f, R9 ;  /* 0x0000001fff0b7819 */ /* 0x000fe40000011409 */
[----:B------:R-:W-:Y:S02]  /*0f40*/  @P2 LOP3.LUT R2, R2, 0x40000, RZ, 0xfc, !PT ;  /* 0x0004000002022812 */ /* 0x000fe400078efcff */
        /* <DEDUP_REMOVED lines=200> */
[----:B------:R-:W-:Y:S01]  /*1bd0*/  @!P2 STL.64 [R1+0x338], R16 ;  /* 0x000338100100a387 */ /* 0x000fe20000100a00 */
[----:B------:R-:W-:-:S02]  /*1be0*/  @P2 LOP3.LUT R2, R2, 0x200, RZ, 0xfc, !PT ;  /* 0x0000020002022812 */ /* 0x000fc400078efcff */
        /* <DEDUP_REMOVED lines=59> */
[----:B------:R-:W-:Y:S02]  /*1fa0*/  @!P2 IADD3.X R59, PT, PT, R64, R63, RZ, P1, !PT ;  /* 0x0000003f403ba210 */ /* 0x000fe40000ffe4ff */
        /* <DEDUP_REMOVED lines=22> */
[----:B------:R-:W-:-:S03]  /*2110*/  LOP3.LUT R2, R2, 0xffffffdf, RZ, 0xc0, !PT ;  /* 0xffffffdf02027812 */ /* 0x000fc600078ec0ff */
[----:B------:R0:W-:Y:S01]  /*2120*/  @!P2 STL.64 [R1+0x308], R66 ;  /* 0x000308420100a387 */ /* 0x0001e20000100a00 */
[----:B------:R-:W-:Y:S02]  /*2130*/  @P2 LOP3.LUT R2, R2, 0x20, RZ, 0xfc, !PT ;  /* 0x0000002002022812 */ /* 0x000fe400078efcff */
[----:B-1----:R-:W-:Y:S02]  /*2140*/  @!P2 IADD3 R68, P1, PT, R9, R28, RZ ;  /* 0x0000001c0944a210 */ /* 0x002fe40007f3e0ff */
[----:B------:R-:W-:Y:S02]  /*2150*/  IADD3 R9, PT, PT, R0, 0xa8, RZ ;  /* 0x000000a800097810 */ /* 0x000fe40007ffe0ff */
[----:B------:R-:W-:Y:S02]  /*2160*/  @!P2 IADD3.X R69, PT, PT, R64, R29, RZ, P1, !PT ;  /* 0x0000001d4045a210 */ /* 0x000fe40000ffe4ff */
[----:B------:R-:W-:Y:S02]  /*2170*/  SHF.R.S32.HI R64, RZ, 0x1f, R9 ;  /* 0x0000001fff407819 */ /* 0x000fe40000011409 */
[----:B------:R-:W-:-:S04]  /*2180*/  ISETP.GE.U32.AND P1, PT, R9, UR16, PT ;  /* 0x0000001009007c0c */ /* 0x000fc8000bf26070 */
        /* <DEDUP_REMOVED lines=106> */
[----:B------:R-:W-:Y:S02]  /*2830*/  @P2 LOP3.LUT R8, R8, 0x1, RZ, 0xfc, !PT ;  /* 0x0000000108082812 */ /* 0x000fe400078efcff */
        /* <DEDUP_REMOVED lines=88> */
[----:B------:R-:W-:Y:S02]  /*2dc0*/  LOP3.LUT R3, R3, 0xdfffffff, RZ, 0xc0, !PT ;  /* 0xdfffffff03037812 */ /* 0x000fe400078ec0ff */
[----:B-1----:R-:W-:-:S04]  /*2dd0*/  @!P2 IADD3 R66, P1, PT, R9, R62, RZ ;  /* 0x0000003e0942a210 */ /* 0x002fc80007f3e0ff */
[----:B------:R-:W-:Y:S02]  /*2de0*/  @!P2 IADD3.X R67, PT, PT, R64, R63, RZ, P1, !PT ;  /* 0x0000003f4043a210 */ /* 0x000fe40000ffe4ff */
[----:B------:R-:W-:-:S03]  /*2df0*/  @P3 LOP3.LUT R3, R3, 0x20000000, RZ, 0xfc, !PT ;  /* 0x2000000003033812 */ /* 0x000fc600078efcff */
        /* <DEDUP_REMOVED lines=33> */
[----:B------:R-:W1:Y:S08]  /*3010*/  @!P2 LDC.64 R28, c[0x0][0x3f8] ;  /* 0x0000fe00ff1cab82 */ /* 0x000e700000000a00 */
[----:B------:R-:W0:Y:S01]  /*3020*/  @!P2 LDC.64 R62, c[0x0][0x3a0] ;  /* 0x0000e800ff3eab82 */ /* 0x000e220000000a00 */
        /* <DEDUP_REMOVED lines=11> */
[----:B0-----:R-:W0:Y:S02]  /*30e0*/  @!P2 LDC.64 R66, c[0x0][0x398] ;  /* 0x0000e600ff42ab82 */ /* 0x001e240000000a00 */
[----:B0-----:R-:W-:Y:S02]  /*30f0*/  @!P2 IADD3 R66, P1, PT, R9, R66, RZ ;  /* 0x000000420942a210 */ /* 0x001fe40007f3e0ff */
[----:B------:R-:W-:Y:S02]  /*3100*/  IADD3 R9, PT, PT, R0, 0x100, RZ ;  /* 0x0000010000097810 */ /* 0x000fe40007ffe0ff */
[----:B------:R-:W-:Y:S02]  /*3110*/  @!P2 IADD3.X R67, PT, PT, R64, R67, RZ, P1, !PT ;  /* 0x000000434043a210 */ /* 0x000fe40000ffe4ff */
[----:B------:R-:W-:-:S02]  /*3120*/  SHF.R.S32.HI R64, RZ, 0x1f, R9 ;  /* 0x0000001fff407819 */ /* 0x000fc40000011409 */
        /* <DEDUP_REMOVED lines=25> */
[----:B------:R1:W-:Y:S01]  /*32c0*/  @!P4 STL.64 [R1+0x240], R62 ;  /* 0x0002403e0100c387 */ /* 0x0003e20000100a00 */
[----:B------:R-:W-:-:S06]  /*32d0*/  @!P2 MOV R65, R7 ;  /* 0x000000070041a202 */ /* 0x000fcc0000000f00 */
        /* <DEDUP_REMOVED lines=14> */
[----:B------:R-:W-:Y:S02]  /*33c0*/  LOP3.LUT R3, R3, 0xfeffffff, RZ, 0xc0, !PT ;  /* 0xfeffffff03037812 */ /* 0x000fe400078ec0ff */
[----:B0-----:R-:W-:-:S04]  /*33d0*/  @!P2 IADD3 R28, P1, PT, R9, R28, RZ ;  /* 0x0000001c091ca210 */ /* 0x001fc80007f3e0ff */
[----:B------:R-:W-:Y:S02]  /*33e0*/  @!P2 IADD3.X R29, PT, PT, R64, R29, RZ, P1, !PT ;  /* 0x0000001d401da210 */ /* 0x000fe40000ffe4ff */
[----:B------:R-:W-:-:S03]  /*33f0*/  IADD3 R9, PT, PT, R0, 0x110, RZ ;  /* 0x0000011000097810 */ /* 0x000fc60007ffe0ff */
[----:B------:R0:W-:Y:S01]  /*3400*/  STL.64 [R1+0x730], R28 ;  /* 0x0007301c01007387 */ /* 0x0001e20000100a00 */
[----:B------:R-:W-:Y:S02]  /*3410*/  ISETP.GE.U32.AND P1, PT, R9, UR16, PT ;  /* 0x0000001009007c0c */ /* 0x000fe4000bf26070 */
[----:B------:R-:W-:Y:S02]  /*3420*/  @P2 LOP3.LUT R3, R3, 0x1000000, RZ, 0xfc, !PT ;  /* 0x0100000003032812 */ /* 0x000fe400078efcff */
[----:B0-----:R-:W-:Y:S02]  /*3430*/  MOV R28, R68 ;  /* 0x00000044001c7202 */ /* 0x001fe40000000f00 */
[----:B------:R-:W-:-:S04]  /*3440*/  SHF.R.S32.HI R68, RZ, 0x1f, R9 ;  /* 0x0000001fff447819 */ /* 0x000fc80000011409 */
[----:B------:R-:W-:-:S13]  /*3450*/  ISETP.GE.AND.EX P2, PT, R68, UR17, PT, P1 ;  /* 0x0000001144007c0c */ /* 0x000fda000bf46310 */
[----:B------:R-:W0:Y:S01]  /*3460*/  @!P2 LDC.64 R62, c[0x0][0x3f8] ;  /* 0x0000fe00ff3eab82 */ /* 0x000e220000000a00 */
[----:B------:R-:W-:Y:S02]  /*3470*/  @!P2 MOV R64, R4 ;  /* 0x000000040040a202 */ /* 0x000fe40000000f00 */
[----:B------:R-:W-:Y:S01]  /*3480*/  @!P2 MOV R65, R7 ;  /* 0x000000070041a202 */ /* 0x000fe20000000f00 */
[-C--:B0-----:R-:W-:Y:S02]  /*3490*/  @!P2 IMAD R68, R68, R62.reuse, RZ ;  /* 0x0000003e4444a224 */ /* 0x081fe400078e02ff */
[----:B------:R-:W-:-:S04]  /*34a0*/  @!P2 IMAD.WIDE.U32 R64, R9, R62, R64 ;  /* 0x0000003e0940a225 */ /* 0x000fc800078e0040 */
[----:B------:R-:W-:Y:S02]  /*34b0*/  @!P2 IMAD R68, R9, R63, R68 ;  /* 0x0000003f0944a224 */ /* 0x000fe400078e0244 */
[----:B------:R-:W0:Y:S03]  /*34c0*/  @!P2 LDC.64 R62, c[0x0][0x3a0] ;  /* 0x0000e800ff3eab82 */ /* 0x000e260000000a00 */
[----:B------:R-:W-:-:S04]  /*34d0*/  @!P2 IADD3 R9, PT, PT, R65, R68, RZ ;  /* 0x000000444109a210 */ /* 0x000fc80007ffe0ff */
[C---:B------:R-:W-:Y:S02]  /*34e0*/  @!P2 SHF.L.U64.HI R9, R64.reuse, 0x1, R9 ;  /* 0x000000014009a819 */ /* 0x040fe40000010209 */
[----:B------:R-:W-:Y:S02]  /*34f0*/  @!P2 SHF.L.U32 R64, R64, 0x1, RZ ;  /* 0x000000014040a819 */ /* 0x000fe400000006ff */
[----:B------:R-:W-:Y:S02]  /*3500*/  MOV R68, R54 ;  /* 0x0000003600447202 */ /* 0x000fe40000000f00 */
[----:B------:R-:W-:Y:S02]  /*3510*/  MOV R29, R69 ;  /* 0x00000045001d7202 */ /* 0x000fe40000000f00 */
[----:B------:R-:W-:Y:S02]  /*3520*/  MOV R69, R55 ;  /* 0x0000003700457202 */ /* 0x000fe40000000f00 */
[----:B0-----:R-:W-:-:S04]  /*3530*/  @!P2 IADD3 R54, P1, PT, R64, R62, RZ ;  /* 0x0000003e4036a210 */ /* 0x001fc80007f3e0ff */
[----:B------:R-:W-:Y:S02]  /*3540*/  @!P2 IADD3.X R55, PT, PT, R9, R63, RZ, P1, !PT ;  /* 0x0000003f0937a210 */ /* 0x000fe40000ffe4ff */
[----:B------:R-:W0:Y:S03]  /*3550*/  @!P2 LDC.64 R62, c[0x0][0x398] ;  /* 0x0000e600ff3eab82 */ /* 0x000e260000000a00 */
[----:B------:R0:W-:Y:S02]  /*3560*/  @!P2 STL.64 [R1+0x238], R54 ;  /* 0x000238360100a387 */ /* 0x0001e40000100a00 */
[----:B0-----:R-:W-:-:S04]  /*3570*/  @!P2 IADD3 R54, P1, PT, R64, R62, RZ ;  /* 0x0000003e4036a210 */ /* 0x001fc80007f3e0ff */
[----:B------:R-:W-:-:S05]  /*3580*/  @!P2 IADD3.X R55, PT, PT, R9, R63, RZ, P1, !PT ;  /* 0x0000003f0937a210 */ /* 0x000fca0000ffe4ff */
[----:B------:R0:W-:Y:S04]  /*3590*/  @!P2 STL.64 [R1+0x220], R54 ;  /* 0x000220360100a387 */ /* 0x0001e80000100a00 */
[----:B0-----:R-:W2:Y:S01]  /*35a0*/  LDL.LU.64 R54, [R1+0x778] ;  /* 0x0007780001367983 */ /* 0x001ea20000300a00 */
[----:B------:R-:W-:Y:S01]  /*35b0*/  HFMA2 R9, -RZ, RZ, 0, 0 ;  /* 0x00000000ff097431 */ /* 0x000fe200000001ff */
[----:B------:R-:W-:Y:S02]  /*35c0*/  MOV R64, R56 ;  /* 0x0000003800407202 */ /* 0x000fe40000000f00 */
[----:B------:R-:W-:Y:S02]  /*35d0*/  MOV R65, R57 ;  /* 0x0000003900417202 */ /* 0x000fe40000000f00 */
[----:B------:R-:W3:Y:S04]  /*35e0*/  LDL.LU.64 R56, [R1+0x780] ;  /* 0x0007800001387983 */ /* 0x000ee80000300a00 */
[----:B--2---:R0:W2:Y:S02]  /*35f0*/  @!P0 LDG.E R9, desc[UR10][R54.64] ;  /* 0x0000000a36098981 */ /* 0x0040a4000c1e1900 */
[----:B0-----:R-:W-:-:S02]  /*3600*/  MOV R54, R58 ;  /* 0x0000003a00367202 */ /* 0x001fc40000000f00 */
[----:B------:R-:W-:Y:S02]  /*3610*/  MOV R55, R59 ;  /* 0x0000003b00377202 */ /* 0x000fe40000000f00 */
[----:B------:R-:W4:Y:S01]  /*3620*/  LDL.LU.64 R58, [R1+0x768] ;  /* 0x00076800013a7983 */ /* 0x000f220000300a00 */
[----:B------:R-:W-:-:S04]  /*3630*/  LOP3.LUT R8, R8, 0xfffffffd, RZ, 0xc0, !PT ;  /* 0xfffffffd08087812 */ /* 0x000fc800078ec0ff */
[----:B------:R-:W-:Y:S02]  /*3640*/  @P3 LOP3.LUT R8, R8, 0x2, RZ, 0xfc, !PT ;  /* 0x0000000208083812 */ /* 0x000fe400078efcff */
[C---:B------:R-:W-:Y:S02]  /*3650*/  LOP3.LUT P3, RZ, R2.reuse, 0x400000, RZ, 0xc0, !PT ;  /* 0x0040000002ff7812 */ /* 0x040fe4000786c0ff */
[----:B------:R-:W-:-:S04]  /*3660*/  LOP3.LUT R2, R2, 0xdfffffff, RZ, 0xc0, !PT ;  /* 0xdfffffff02027812 */ /* 0x000fc800078ec0ff */
[----:B------:R-:W-:Y:S02]  /*3670*/  @P0 LOP3.LUT R2, R2, 0x20000000, RZ, 0xfc, !PT ;  /* 0x2000000002020812 */ /* 0x000fe400078efcff */
[----:B------:R-:W-:Y:S02]  /*3680*/  MOV R62, R60 ;  /* 0x0000003c003e7202 */ /* 0x000fe40000000f00 */
[----:B------:R-:W-:Y:S02]  /*3690*/  MOV R63, R61 ;  /* 0x0000003d003f7202 */ /* 0x000fe40000000f00 */
[----:B------:R-:W4:Y:S04]  /*36a0*/  LDL.LU.64 R60, [R1+0x770] ;  /* 0x00077000013c7983 */ /* 0x000f280000300a00 */
[----:B--2---:R0:W-:Y:S02]  /*36b0*/  STL [R1+0x3d8], R9 ;  /* 0x0003d80901007387 */ /* 0x0041e40000100800 */
[----:B0-----:R-:W-:-:S06]  /*36c0*/  HFMA2 R9, -RZ, RZ, 0, 0 ;  /* 0x00000000ff097431 */ /* 0x001fcc00000001ff */
[----:B---3--:R0:W2:Y:S01]  /*36d0*/  @!P0 LDG.E R9, desc[UR10][R56.64] ;  /* 0x0000000a38098981 */ /* 0x0080a2000c1e1900 */
[----:B------:R-:W-:Y:S02]  /*36e0*/  LOP3.LUT P0, RZ, R2, 0x1000000, RZ, 0xc0, !PT ;  /* 0x0100000002ff7812 */ /* 0x000fe4000780c0ff */
[----:B0-----:R-:W-:-:S11]  /*36f0*/  MOV R57, RZ ;  /* 0x000000ff00397202 */ /* 0x001fd60000000f00 */
[----:B----4-:R-:W3:Y:S01]  /*3700*/  @!P0 LDG.E R57, desc[UR10][R58.64] ;  /* 0x0000000a3a398981 */ /* 0x010ee2000c1e1900 */
[----:B------:R-:W-:-:S04]  /*3710*/  LOP3.LUT R3, R3, 0xff7fffff, RZ, 0xc0, !PT ;  /* 0xff7fffff03037812 */ /* 0x000fc800078ec0ff */
[----:B------:R-:W-:Y:S01]  /*3720*/  @P2 LOP3.LUT R3, R3, 0x800000, RZ, 0xfc, !PT ;  /* 0x0080000003032812 */ /* 0x000fe200078efcff */
[----:B---3--:R0:W-:Y:S02]  /*3730*/  STL [R1+0x3d0], R57 ;  /* 0x0003d03901007387 */ /* 0x0081e40000100800 */
[----:B0-----:R-:W-:-:S06]  /*3740*/  HFMA2 R57, -RZ, RZ, 0, 0 ;  /* 0x00000000ff397431 */ /* 0x001fcc00000001ff */
        /* <DEDUP_REMOVED lines=8> */
[----:B------:R-:W0:Y:S01]  /*37d0*/  @!P2 LDC.64 R54, c[0x0][0x3f8] ;  /* 0x0000fe00ff36ab82 */ /* 0x000e220000000a00 */
[----:B------:R-:W-:Y:S01]  /*37e0*/  MOV R59, R17 ;  /* 0x00000011003b7202 */ /* 0x000fe20000000f00 */
[----:B0-----:R-:W-:Y:S01]  /*37f0*/  @!P2 IMAD R58, R56, R54, RZ ;  /* 0x00000036383aa224 */ /* 0x001fe200078e02ff */
[----:B------:R-:W-:-:S03]  /*3800*/  @!P2 MOV R56, R4 ;  /* 0x000000040038a202 */ /* 0x000fc60000000f00 */
[----:B------:R-:W-:Y:S01]  /*3810*/  @!P2 IMAD R58, R9, R55, R58 ;  /* 0x00000037093aa224 */ /* 0x000fe200078e023a */
[----:B---3--:R0:W-:Y:S02]  /*3820*/  STL [R1+0x3cc], R57 ;  /* 0x0003cc3901007387 */ /* 0x0081e40000100800 */
[----:B0-----:R-:W-:-:S03]  /*3830*/  @!P2 MOV R57, R7 ;  /* 0x000000070039a202 */ /* 0x001fc60000000f00 */
[----:B------:R-:W-:-:S05]  /*3840*/  @!P2 IMAD.WIDE.U32 R54, R9, R54, R56 ;  /* 0x000000360936a225 */ /* 0x000fca00078e0038 */
[----:B------:R-:W-:Y:S02]  /*3850*/  @!P2 IADD3 R9, PT, PT, R55, R58, RZ ;  /* 0x0000003a3709a210 */ /* 0x000fe40007ffe0ff */
[----:B------:R-:W-:Y:S02]  /*3860*/  MOV R58, R16 ;  /* 0x00000010003a7202 */ /* 0x000fe40000000f00 */
[----:B------:R-:W2:Y:S01]  /*3870*/  LDL.LU.64 R16, [R1+0x760] ;  /* 0x0007600001107983 */ /* 0x000ea20000300a00 */
[----:B------:R-:W-:Y:S02]  /*3880*/  MOV R56, R60 ;  /* 0x0000003c00387202 */ /* 0x000fe40000000f00 */
[----:B------:R-:W-:Y:S02]  /*3890*/  MOV R57, R61 ;  /* 0x0000003d00397202 */ /* 0x000fe40000000f00 */
[----:B------:R-:W0:Y:S01]  /*38a0*/  @!P2 LDC.64 R60, c[0x0][0x3a0] ;  /* 0x0000e800ff3cab82 */ /* 0x000e220000000a00 */
[----:B------:R-:W-:-:S02]  /*38b0*/  @!P2 SHF.L.U64.HI R9, R54, 0x1, R9 ;  /* 0x000000013609a819 */ /* 0x000fc40000010209 */
[----:B------:R-:W-:-:S04]  /*38c0*/  @!P2 SHF.L.U32 R54, R54, 0x1, RZ ;  /* 0x000000013636a819 */ /* 0x000fc800000006ff */
[----:B0-----:R-:W-:-:S04]  /*38d0*/  @!P2 IADD3 R60, P1, PT, R54, R60, RZ ;  /* 0x0000003c363ca210 */ /* 0x001fc80007f3e0ff */
[----:B------:R-:W-:-:S05]  /*38e0*/  @!P2 IADD3.X R61, PT, PT, R9, R61, RZ, P1, !PT ;  /* 0x0000003d093da210 */ /* 0x000fca0000ffe4ff */
[----:B------:R0:W-:Y:S02]  /*38f0*/  STL.64 [R1+0x728], R60 ;  /* 0x0007283c01007387 */ /* 0x0001e40000100a00 */
[----:B0-----:R-:W-:Y:S02]  /*3900*/  MOV R60, R56 ;  /* 0x00000038003c7202 */ /* 0x001fe40000000f00 */
[----:B------:R-:W-:Y:S02]  /*3910*/  MOV R61, R57 ;  /* 0x00000039003d7202 */ /* 0x000fe40000000f00 */
[----:B------:R-:W-:Y:S02]  /*3920*/  MOV R56, R62 ;  /* 0x0000003e00387202 */ /* 0x000fe40000000f00 */
[----:B------:R-:W-:Y:S02]  /*3930*/  MOV R57, R63 ;  /* 0x0000003f00397202 */ /* 0x000fe40000000f00 */
[----:B------:R-:W0:Y:S02]  /*3940*/  @!P2 LDC.64 R62, c[0x0][0x398] ;  /* 0x0000e600ff3eab82 */ /* 0x000e240000000a00 */
[----:B0-----:R-:W-:-:S04]  /*3950*/  @!P2 IADD3 R62, P1, PT, R54, R62, RZ ;  /* 0x0000003e363ea210 */ /* 0x001fc80007f3e0ff */
[----:B------:R-:W-:Y:S01]  /*3960*/  @!P2 IADD3.X R63, PT, PT, R9, R63, RZ, P1, !PT ;  /* 0x0000003f093fa210 */ /* 0x000fe20000ffe4ff */
[----:B------:R-:W-:-:S06]  /*3970*/  HFMA2 R9, -RZ, RZ, 0, 0 ;  /* 0x00000000ff097431 */ /* 0x000fcc00000001ff */
[----:B--2---:R0:W2:Y:S02]  /*3980*/  @!P5 LDG.E R9, desc[UR10][R16.64] ;  /* 0x0000000a1009d981 */ /* 0x0040a4000c1e1900 */
[----:B0-----:R-:W-:Y:S02]  /*3990*/  MOV R16, R42 ;  /* 0x0000002a00107202 */ /* 0x001fe40000000f00 */
[----:B------:R-:W-:Y:S02]  /*39a0*/  MOV R17, R43 ;  /* 0x0000002b00117202 */ /* 0x000fe40000000f00 */
[----:B------:R-:W3:Y:S01]  /*39b0*/  LDL.LU.64 R42, [R1+0x750] ;  /* 0x00075000012a7983 */ /* 0x000ee20000300a00 */
[----:B------:R-:W-:Y:S02]  /*39c0*/  MOV R54, R50 ;  /* 0x0000003200367202 */ /* 0x000fe40000000f00 */
[----:B------:R-:W-:Y:S02]  /*39d0*/  MOV R55, R51 ;  /* 0x0000003300377202 */ /* 0x000fe40000000f00 */
[----:B------:R-:W4:Y:S04]  /*39e0*/  LDL.LU.64 R50, [R1+0x758] ;  /* 0x0007580001327983 */ /* 0x000f280000300a00 */
[----:B--2---:R0:W-:Y:S02]  /*39f0*/  STL [R1+0x3c8], R9 ;  /* 0x0003c80901007387 */ /* 0x0041e40000100800 */
[----:B0-----:R-:W-:-:S06]  /*3a00*/  HFMA2 R9, -RZ, RZ, 0, 0 ;  /* 0x00000000ff097431 */ /* 0x001fcc00000001ff */
[----:B------:R0:W2:Y:S02]  /*3a10*/  @!P5 LDG.E R9, desc[UR10][R22.64] ;  /* 0x0000000a1609d981 */ /* 0x0000a4000c1e1900 */
[----:B0-----:R-:W-:Y:S01]  /*3a20*/  MOV R23, R17 ;  /* 0x0000001100177202 */ /* 0x001fe20000000f00 */
[----:B------:R-:W-:-:S06]  /*3a30*/  HFMA2 R17, -RZ, RZ, 0, 0 ;  /* 0x00000000ff117431 */ /* 0x000fcc00000001ff */
[----:B---3--:R-:W3:Y:S01]  /*3a40*/  @!P3 LDG.E R17, desc[UR10][R42.64] ;  /* 0x0000000a2a11b981 */ /* 0x008ee2000c1e1900 */
[----:B------:R-:W-:-:S03]  /*3a50*/  MOV R22, R16 ;  /* 0x0000001000167202 */ /* 0x000fc60000000f00 */
[----:B---3--:R0:W-:Y:S02]  /*3a60*/  STL [R1+0x3c0], R17 ;  /* 0x0003c01101007387 */ /* 0x0081e40000100800 */
[----:B0-----:R-:W-:-:S06]  /*3a70*/  MOV R17, RZ ;  /* 0x000000ff00117202 */ /* 0x001fcc0000000f00 */
[----:B----4-:R0:W3:Y:S04]  /*3a80*/  @!P3 LDG.E R17, desc[UR10][R50.64] ;  /* 0x0000000a3211b981 */ /* 0x0100e8000c1e1900 */
        /* <DEDUP_REMOVED lines=11> */
[----:B------:R-:W-:Y:S02]  /*3b40*/  MOV R43, R51 ;  /* 0x00000033002b7202 */ /* 0x000fe40000000f00 */
[----:B------:R-:W-:Y:S01]  /*3b50*/  MOV R51, R45 ;  /* 0x0000002d00337202 */ /* 0x000fe20000000f00 */
[----:B---3--:R0:W-:Y:S02]  /*3b60*/  STL [R1+0x3bc], R17 ;  /* 0x0003bc1101007387 */ /* 0x0081e40000100800 */
[----:B0-----:R-:W-:-:S03]  /*3b70*/  @!P5 MOV R17, R7 ;  /* 0x000000070011d202 */ /* 0x001fc60000000f00 */
[----:B------:R-:W-:-:S03]  /*3b80*/  @!P5 IMAD.WIDE.U32 R22, R9, R22, R16 ;  /* 0x000000160916d225 */ /* 0x000fc600078e0010 */
[----:B------:R-:W0:Y:S02]  /*3b90*/  @!P5 LDC.64 R16, c[0x0][0x3a0] ;  /* 0x0000e800ff10db82 */ /* 0x000e240000000a00 */
[----:B------:R-:W-:-:S04]  /*3ba0*/  @!P5 IADD3 R9, PT, PT, R23, R42, RZ ;  /* 0x0000002a1709d210 */ /* 0x000fc80007ffe0ff */
[C---:B------:R-:W-:Y:S02]  /*3bb0*/  @!P5 SHF.L.U64.HI R9, R22.reuse, 0x1, R9 ;  /* 0x000000011609d819 */ /* 0x040fe40000010209 */
[----:B------:R-:W-:Y:S02]  /*3bc0*/  @!P5 SHF.L.U32 R22, R22, 0x1, RZ ;  /* 0x000000011616d819 */ /* 0x000fe400000006ff */
[----:B------:R-:W-:Y:S02]  /*3bd0*/  MOV R42, R50 ;  /* 0x00000032002a7202 */ /* 0x000fe40000000f00 */
[----:B------:R-:W-:Y:S02]  /*3be0*/  MOV R50, R44 ;  /* 0x0000002c00327202 */ /* 0x000fe40000000f00 */
[----:B0-----:R-:W-:-:S04]  /*3bf0*/  @!P5 IADD3 R44, P1, PT, R22, R16, RZ ;  /* 0x00000010162cd210 */ /* 0x001fc80007f3e0ff */
[----:B------:R-:W-:-:S05]  /*3c00*/  @!P5 IADD3.X R45, PT, PT, R9, R17, RZ, P1, !PT ;  /* 0x00000011092dd210 */ /* 0x000fca0000ffe4ff */
[----:B------:R0:W-:Y:S04]  /*3c10*/  @!P5 STL.64 [R1+0x218], R44 ;  /* 0x0002182c0100d387 */ /* 0x0001e80000100a00 */
[----:B0-----:R-:W2:Y:S01]  /*3c20*/  LDL.LU.64 R44, [R1+0x748] ;  /* 0x00074800012c7983 */ /* 0x001ea20000300a00 */
[----:B------:R-:W-:Y:S02]  /*3c30*/  MOV R16, R68 ;  /* 0x0000004400107202 */ /* 0x000fe40000000f00 */
[----:B------:R-:W-:Y:S02]  /*3c40*/  MOV R17, R69 ;  /* 0x0000004500117202 */ /* 0x000fe40000000f00 */
[----:B------:R-:W0:Y:S01]  /*3c50*/  @!P5 LDC.64 R68, c[0x0][0x398] ;  /* 0x0000e600ff44db82 */ /* 0x000e220000000a00 */
[----:B------:R-:W-:-:S02]  /*3c60*/  LOP3.LUT P0, RZ, R2, 0x200000, RZ, 0xc0, !PT ;  /* 0x0020000002ff7812 */ /* 0x000fc4000780c0ff */
[----:B0-----:R-:W-:-:S04]  /*3c70*/  @!P5 IADD3 R68, P1, PT, R22, R68, RZ ;  /* 0x000000441644d210 */ /* 0x001fc80007f3e0ff */
[----:B------:R-:W-:Y:S01]  /*3c80*/  @!P5 IADD3.X R69, PT, PT, R9, R69, RZ, P1, !PT ;  /* 0x000000450945d210 */ /* 0x000fe20000ffe4ff */
[----:B------:R-:W-:Y:S01]  /*3c90*/  HFMA2 R9, -RZ, RZ, 0, 0 ;  /* 0x00000000ff097431 */ /* 0x000fe200000001ff */
[----:B------:R-:W-:Y:S02]  /*3ca0*/  MOV R22, R48 ;  /* 0x0000003000167202 */ /* 0x000fe40000000f00 */
[----:B------:R-:W-:Y:S02]  /*3cb0*/  MOV R23, R49 ;  /* 0x0000003100177202 */ /* 0x000fe40000000f00 */
[----:B------:R-:W3:Y:S04]  /*3cc0*/  LDL.LU.64 R48, [R1+0x740] ;  /* 0x0007400001307983 */ /* 0x000ee80000300a00 */
[----:B--2---:R0:W2:Y:S01]  /*3cd0*/  @!P0 LDG.E R9, desc[UR10][R44.64] ;  /* 0x0000000a2c098981 */ /* 0x0040a2000c1e1900 */
[----:B------:R-:W-:-:S04]  /*3ce0*/  LOP3.LUT R3, R3, 0xffbfffff, RZ, 0xc0, !PT ;  /* 0xffbfffff03037812 */ /* 0x000fc800078ec0ff */
[----:B------:R-:W-:Y:S02]  /*3cf0*/  @P2 LOP3.LUT R3, R3, 0x400000, RZ, 0xfc, !PT ;  /* 0x0040000003032812 */ /* 0x000fe400078efcff */
[----:B------:R-:W-:Y:S02]  /*3d00*/  LOP3.LUT P2, RZ, R2, 0x100000, RZ, 0xc0, !PT ;  /* 0x0010000002ff7812 */ /* 0x000fe4000784c0ff */
[----:B0-----:R-:W-:Y:S02]  /*3d10*/  MOV R44, R52 ;  /* 0x00000034002c7202 */ /* 0x001fe40000000f00 */
[----:B------:R-:W-:Y:S02]  /*3d20*/  MOV R45, R53 ;  /* 0x00000035002d7202 */ /* 0x000fe40000000f00 */
[----:B------:R-:W4:Y:S04]  /*3d30*/  LDL.LU.64 R52, [R1+0x738] ;  /* 0x0007380001347983 */ /* 0x000f280000300a00 */
[----:B--2---:R0:W-:Y:S02]  /*3d40*/  STL [R1+0x3b8], R9 ;  /* 0x0003b80901007387 */ /* 0x0041e40000100800 */
[----:B0-----:R-:W-:-:S06]  /*3d50*/  HFMA2 R9, -RZ, RZ, 0, 0 ;  /* 0x00000000ff097431 */ /* 0x001fcc00000001ff */
[----:B------:R0:W2:Y:S02]  /*3d60*/  @!P0 LDG.E R9, desc[UR10][R46.64] ;  /* 0x0000000a2e098981 */ /* 0x0000a4000c1e1900 */
[----:B0-----:R-:W-:Y:S01]  /*3d70*/  MOV R47, R17 ;  /* 0x00000011002f7202 */ /* 0x001fe20000000f00 */
[----:B------:R-:W-:-:S06]  /*3d80*/  HFMA2 R17, -RZ, RZ, 0, 0 ;  /* 0x00000000ff117431 */ /* 0x000fcc00000001ff */
[----:B---3--:R0:W3:Y:S01]  /*3d90*/  @!P2 LDG.E R17, desc[UR10][R48.64] ;  /* 0x0000000a3011a981 */ /* 0x0080e2000c1e1900 */
[----:B------:R-:W-:Y:S02]  /*3da0*/  MOV R46, R16 ;  /* 0x00000010002e7202 */ /* 0x000fe40000000f00 */
[----:B0-----:R-:W-:Y:S02]  /*3db0*/  MOV R48, R22 ;  /* 0x0000001600307202 */ /* 0x001fe40000000f00 */
[----:B------:R-:W-:Y:S01]  /*3dc0*/  MOV R49, R23 ;  /* 0x0000001700317202 */ /* 0x000fe20000000f00 */
[----:B---3--:R0:W-:Y:S02]  /*3dd0*/  STL [R1+0x3b0], R17 ;  /* 0x0003b01101007387 */ /* 0x0081e40000100800 */
[----:B0-----:R-:W-:-:S06]  /*3de0*/  MOV R17, RZ ;  /* 0x000000ff00117202 */ /* 0x001fcc0000000f00 */
[----:B----4-:R0:W3:Y:S04]  /*3df0*/  @!P2 LDG.E R17, desc[UR10][R52.64] ;  /* 0x0000000a3411a981 */ /* 0x0100e8000c1e1900 */
[----:B--2---:R1:W-:Y:S02]  /*3e00*/  STL [R1+0x3b4], R9 ;  /* 0x0003b40901007387 */ /* 0x0043e40000100800 */
[----:B-1----:R-:W-:-:S04]  /*3e10*/  IADD3 R9, PT, PT, R0, 0x128, RZ ;  /* 0x0000012800097810 */ /* 0x002fc80007ffe0ff */
[----:B------:R-:W-:Y:S02]  /*3e20*/  SHF.R.S32.HI R16, RZ, 0x1f, R9 ;  /* 0x0000001fff107819 */ /* 0x000fe40000011409 */
[----:B------:R-:W-:-:S04]  /*3e30*/  ISETP.GE.U32.AND P1, PT, R9, UR16, PT ;  /* 0x0000001009007c0c */ /* 0x000fc8000bf26070 */
[----:B------:R-:W-:-:S13]  /*3e40*/  ISETP.GE.AND.EX P0, PT, R16, UR17, PT, P1 ;  /* 0x0000001110007c0c */ /* 0x000fda000bf06310 */
[----:B------:R-:W1:Y:S01]  /*3e50*/  @!P0 LDC.64 R22, c[0x0][0x3f8] ;  /* 0x0000fe00ff168b82 */ /* 0x000e620000000a00 */
[----:B0-----:R-:W-:Y:S01]  /*3e60*/  MOV R52, R42 ;  /* 0x0000002a00347202 */ /* 0x001fe20000000f00 */
[----:B-1----:R-:W-:Y:S01]  /*3e70*/  @!P0 IMAD R42, R16, R22, RZ ;  /* 0x00000016102a8224 */ /* 0x002fe200078e02ff */
[----:B------:R-:W-:-:S03]  /*3e80*/  @!P0 MOV R16, R4 ;  /* 0x0000000400108202 */ /* 0x000fc60000000f00 */
[----:B------:R-:W-:Y:S01]  /*3e90*/  @!P0 IMAD R42, R9, R23, R42 ;  /* 0x00000017092a8224 */ /* 0x000fe200078e022a */
[----:B------:R-:W-:Y:S01]  /*3ea0*/  LOP3.LUT P3, RZ, R2, 0x80000, RZ, 0xc0, !PT ;  /* 0x0008000002ff7812 */ /* 0x000fe2000786c0ff */
[----:B---3--:R0:W-:Y:S02]  /*3eb0*/  STL [R1+0x3ac], R17 ;  /* 0x0003ac1101007387 */ /* 0x0081e40000100800 */
        /* <DEDUP_REMOVED lines=10> */
[----:B------:R-:W-:Y:S02]  /*3f60*/  @!P0 IADD3.X R23, PT, PT, R9, R23, RZ, P1, !PT ;  /* 0x0000001709178210 */ /* 0x000fe40000ffe4ff */
[----:B------:R-:W-:-:S06]  /*3f70*/  MOV R9, RZ ;  /* 0x000000ff00097202 */ /* 0x000fcc0000000f00 */
[----:B------:R-:W2:Y:S01]  /*3f80*/  @!P3 LDG.E R9, desc[UR10][R36.64] ;  /* 0x0000000a2409b981 */ /* 0x000ea2000c1e1900 */
[----:B------:R-:W-:-:S04]  /*3f90*/  LOP3.LUT R3, R3, 0xffdfffff, RZ, 0xc0, !PT ;  /* 0xffdfffff03037812 */ /* 0x000fc800078ec0ff */
[----:B------:R-:W-:-:S04]  /*3fa0*/  @P5 LOP3.LUT R3, R3, 0x200000, RZ, 0xfc, !PT ;  /* 0x0020000003035812 */ /* 0x000fc800078efcff */
[----:B------:R-:W-:Y:S02]  /*3fb0*/  LOP3.LUT R3, R3, 0xffefffff, RZ, 0xc0, !PT ;  /* 0xffefffff03037812 */ /* 0x000fe400078ec0ff */
[----:B------:R-:W-:Y:S02]  /*3fc0*/  MOV R53, R43 ;  /* 0x0000002b00357202 */ /* 0x000fe40000000f00 */
[----:B------:R-:W-:Y:S01]  /*3fd0*/  @P0 LOP3.LUT R3, R3, 0x100000, RZ, 0xfc, !PT ;  /* 0x0010000003030812 */ /* 0x000fe200078efcff */
[----:B------:R-:W-:-:S06]  /*3fe0*/  HFMA2 R43, -RZ, RZ, 0, 0 ;  /* 0x00000000ff2b7431 */ /* 0x000fcc00000001ff */
[----:B------:R0:W3:Y:S02]  /*3ff0*/  @!P3 LDG.E R43, desc[UR10][R18.64] ;  /* 0x0000000a122bb981 */ /* 0x0000e4000c1e1900 */
[----:B0-----:R-:W-:Y:S02]  /*4000*/  HFMA2 R18, -RZ, RZ, 0, 0 ;  /* 0x00000000ff127431 */ /* 0x001fe400000001ff */
[----:B--2---:R0:W-:Y:S02]  /*4010*/  STL [R1+0x3a4], R9 ;  /* 0x0003a40901007387 */ /* 0x0041e40000100800 */
[----:B0-----:R-:W-:-:S04]  /*4020*/  IADD3 R9, PT, PT, R0, 0x130, RZ ;  /* 0x0000013000097810 */ /* 0x001fc80007ffe0ff */
[----:B------:R-:W-:Y:S02]  /*4030*/  SHF.R.S32.HI R36, RZ, 0x1f, R9 ;  /* 0x0000001fff247819 */ /* 0x000fe40000011409 */
[----:B------:R-:W-:-:S04]  /*4040*/  ISETP.GE.U32.AND P1, PT, R9, UR16, PT ;  /* 0x0000001009007c0c */ /* 0x000fc8000bf26070 */
[----:B------:R-:W-:Y:S02]  /*4050*/  ISETP.GE.AND.EX P0, PT, R36, UR17, PT, P1 ;  /* 0x0000001124007c0c */ /* 0x000fe4000bf06310 */
[----:B------:R-:W-:-:S13]  /*4060*/  LOP3.LUT P1, RZ, R2, 0x40000, RZ, 0xc0, !PT ;  /* 0x0004000002ff7812 */ /* 0x000fda000782c0ff */
[----:B------:R0:W2:Y:S01]  /*4070*/  @!P1 LDG.E R18, desc[UR10][R38.64] ;  /* 0x0000000a26129981 */ /* 0x0000a2000c1e1900 */
[C---:B------:R-:W-:Y:S02]  /*4080*/  LOP3.LUT P2, RZ, R2.reuse, 0x20000, RZ, 0xc0, !PT ;  /* 0x0002000002ff7812 */ /* 0x040fe4000784c0ff */
[----:B------:R-:W-:Y:S01]  /*4090*/  LOP3.LUT P3, RZ, R2, 0x10000, RZ, 0xc0, !PT ;  /* 0x0001000002ff7812 */ /* 0x000fe2000786c0ff */
[----:B0-----:R-:W-:-:S10]  /*40a0*/  HFMA2 R39, -RZ, RZ, 0, 0 ;  /* 0x00000000ff277431 */ /* 0x001fd400000001ff */
[----:B------:R0:W4:Y:S02]  /*40b0*/  @!P2 LDG.E R39, desc[UR10][R26.64] ;  /* 0x0000000a1a27a981 */ /* 0x000124000c1e1900 */
[----:B0-----:R-:W-:-:S06]  /*40c0*/  HFMA2 R26, -RZ, RZ, 0, 0 ;  /* 0x00000000ff1a7431 */ /* 0x001fcc00000001ff */
[----:B------:R-:W4:Y:S04]  /*40d0*/  @!P3 LDG.E R26, desc[UR10][R32.64] ;  /* 0x0000000a201ab981 */ /* 0x000f28000c1e1900 */
[----:B--2---:R0:W-:Y:S02]  /*40e0*/  STL [R1+0x3a0], R18 ;  /* 0x0003a01201007387 */ /* 0x0041e40000100800 */
[----:B0-----:R-:W-:-:S06]  /*40f0*/  MOV R18, RZ ;  /* 0x000000ff00127202 */ /* 0x001fcc0000000f00 */
[----:B------:R-:W2:Y:S01]  /*4100*/  @!P1 LDG.E R18, desc[UR10][R40.64] ;  /* 0x0000000a28129981 */ /* 0x000ea2000c1e1900 */
[----:B------:R-:W-:Y:S02]  /*4110*/  @!P0 MOV R37, R7 ;  /* 0x0000000700258202 */ /* 0x000fe40000000f00 */
[----:B------:R-:W-:Y:S01]  /*4120*/  MOV R42, R52 ;  /* 0x00000034002a7202 */ /* 0x000fe20000000f00 */
[----:B---3--:R0:W-:Y:S01]  /*4130*/  STL [R1+0x3a8], R43 ;  /* 0x0003a82b01007387 */ /* 0x0081e20000100800 */
[----:B------:R-:W-:Y:S02]  /*4140*/  MOV R52, R48 ;  /* 0x0000003000347202 */ /* 0x000fe40000000f00 */
[----:B------:R-:W-:Y:S02]  /*4150*/  MOV R48, R64 ;  /* 0x0000004000307202 */ /* 0x000fe40000000f00 */
[----:B0-----:R-:W-:Y:S02]  /*4160*/  MOV R43, R53 ;  /* 0x00000035002b7202 */ /* 0x001fe40000000f00 */
[----:B------:R-:W-:-:S02]  /*4170*/  MOV R53, R49 ;  /* 0x0000003100357202 */ /* 0x000fc40000000f00 */
[----:B------:R-:W-:Y:S02]  /*4180*/  MOV R49, R65 ;  /* 0x0000004100317202 */ /* 0x000fe40000000f00 */
[----:B------:R-:W0:Y:S01]  /*4190*/  @!P0 LDC.64 R64, c[0x0][0x3a0] ;  /* 0x0000e800ff408b82 */ /* 0x000e220000000a00 */
[----:B----4-:R1:W-:Y:S02]  /*41a0*/  STL [R1+0x390], R26 ;  /* 0x0003901a01007387 */ /* 0x0103e40000100800 */
[----:B-1----:R-:W-:-:S06]  /*41b0*/  MOV R26, RZ ;  /* 0x000000ff001a7202 */ /* 0x002fcc0000000f00 */
[----:B------:R-:W3:Y:S01]  /*41c0*/  @!P3 LDG.E R26, desc[UR10][R34.64] ;  /* 0x0000000a221ab981 */ /* 0x000ee2000c1e1900 */
[----:B------:R-:W-:Y:S01]  /*41d0*/  LOP3.LUT R3, R3, 0xfff7ffff, RZ, 0xc0, !PT ;  /* 0xfff7ffff03037812 */ /* 0x000fe200078ec0ff */
[----:B------:R-:W-:-:S03]  /*41e0*/  HFMA2 R33, -RZ, RZ, 0, 0 ;  /* 0x00000000ff217431 */ /* 0x000fc600000001ff */
[----:B------:R-:W-:-:S03]  /*41f0*/  @P0 LOP3.LUT R3, R3, 0x80000, RZ, 0xfc, !PT ;  /* 0x0008000003030812 */ /* 0x000fc600078efcff */
[----:B------:R1:W4:Y:S02]  /*4200*/  @!P6 LDG.E R33, desc[UR10][R12.64] ;  /* 0x0000000a0c21e981 */ /* 0x000324000c1e1900 */
[----:B-1----:R-:W-:Y:S02]  /*4210*/  HFMA2 R12, -RZ, RZ, 0, 0 ;  /* 0x00000000ff0c7431 */ /* 0x002fe400000001ff */
[----:B--2---:R1:W-:Y:S02]  /*4220*/  STL [R1+0x39c], R18 ;  /* 0x00039c1201007387 */ /* 0x0043e40000100800 */
[----:B-1----:R-:W1:Y:S02]  /*4230*/  @!P0 LDC.64 R18, c[0x0][0x3f8] ;  /* 0x0000fe00ff128b82 */ /* 0x002e640000000a00 */
[----:B-1----:R-:W-:Y:S01]  /*4240*/  @!P0 IMAD R38, R36, R18, RZ ;  /* 0x0000001224268224 */ /* 0x002fe200078e02ff */
[----:B------:R-:W-:-:S03]  /*4250*/  @!P0 MOV R36, R4 ;  /* 0x0000000400248202 */ /* 0x000fc60000000f00 */
        /* <DEDUP_REMOVED lines=12> */
[----:B------:R-:W-:-:S13]  /*4320*/  LOP3.LUT P0, RZ, R2, 0x4000, RZ, 0xc0, !PT ;  /* 0x0000400002ff7812 */ /* 0x000fda000780c0ff */
[----:B------:R-:W4:Y:S04]  /*4330*/  @!P0 LDG.E R12, desc[UR10][R20.64] ;  /* 0x0000000a140c8981 */ /* 0x000f28000c1e1900 */
[----:B---3--:R-:W-:Y:S04]  /*4340*/  STL [R1+0x38c], R26 ;  /* 0x00038c1a01007387 */ /* 0x008fe80000100800 */
[----:B--2---:R0:W-:Y:S02]  /*4350*/  STL [R1+0x394], R9 ;  /* 0x0003940901007387 */ /* 0x0041e40000100800 */
        /* <DEDUP_REMOVED lines=20> */
[----:B------:R-:W2:Y:S04]  /*44a0*/  @!P6 LDG.E R9, desc[UR10][R14.64] ;  /* 0x0000000a0e09e981 */ /* 0x000ea8000c1e1900 */
[----:B----4-:R0:W-:Y:S02]  /*44b0*/  STL [R1+0x380], R12 ;  /* 0x0003800c01007387 */ /* 0x0101e40000100800 */
[----:B0-----:R-:W-:-:S06]  /*44c0*/  MOV R12, RZ ;  /* 0x000000ff000c7202 */ /* 0x001fcc0000000f00 */
[----:B------:R-:W3:Y:S01]  /*44d0*/  @!P0 LDG.E R12, desc[UR10][R24.64] ;  /* 0x0000000a180c8981 */ /* 0x000ee2000c1e1900 */
[----:B------:R-:W-:-:S04]  /*44e0*/  LOP3.LUT R3, R3, 0xfffbffff, RZ, 0xc0, !PT ;  /* 0xfffbffff03037812 */ /* 0x000fc800078ec0ff */
[----:B------:R-:W-:Y:S02]  /*44f0*/  @P2 LOP3.LUT R3, R3, 0x40000, RZ, 0xfc, !PT ;  /* 0x0004000003032812 */ /* 0x000fe400078efcff */
[----:B------:R-:W-:Y:S01]  /*4500*/  LOP3.LUT P2, RZ, R2, 0x1000, RZ, 0xc0, !PT ;  /* 0x0000100002ff7812 */ /* 0x000fe2000784c0ff */
[----:B--2---:R0:W-:Y:S02]  /*4510*/  STL [R1+0x384], R9 ;  /* 0x0003840901007387 */ /* 0x0041e40000100800 */
[----:B0-----:R-:W-:-:S04]  /*4520*/  IADD3 R9, PT, PT, R0, 0x140, RZ ;  /* 0x0000014000097810 */ /* 0x001fc80007ffe0ff */
[----:B------:R-:W-:Y:S02]  /*4530*/  SHF.R.S32.HI R14, RZ, 0x1f, R9 ;  /* 0x0000001fff0e7819 */ /* 0x000fe40000011409 */
[----:B------:R-:W-:-:S04]  /*4540*/  ISETP.GE.U32.AND P1, PT, R9, UR16, PT ;  /* 0x0000001009007c0c */ /* 0x000fc8000bf26070 */
[----:B------:R-:W-:Y:S01]  /*4550*/  ISETP.GE.AND.EX P6, PT, R14, UR17, PT, P1 ;  /* 0x000000110e007c0c */ /* 0x000fe2000bfc6310 */
[----:B---3--:R0:W-:-:S12]  /*4560*/  STL [R1+0x37c], R12 ;  /* 0x00037c0c01007387 */ /* 0x0081d80000100800 */
[----:B0-----:R-:W0:Y:S01]  /*4570*/  @!P6 LDC.64 R12, c[0x0][0x3f8] ;  /* 0x0000fe00ff0ceb82 */ /* 0x001e220000000a00 */
[----:B------:R-:W-:Y:S01]  /*4580*/  @!P6 MOV R15, R7 ;  /* 0x00000007000fe202 */ /* 0x000fe20000000f00 */
[----:B------:R1:W-:Y:S06]  /*4590*/  STL [R1+0x388], R33 ;  /* 0x0003882101007387 */ /* 0x0003ec0000100800 */
[----:B------:R-:W2:Y:S08]  /*45a0*/  @!P6 LDC.64 R30, c[0x0][0x3a0] ;  /* 0x0000e800ff1eeb82 */ /* 0x000eb00000000a00 */
[----:B-1----:R-:W1:Y:S01]  /*45b0*/  @!P6 LDC.64 R32, c[0x0][0x398] ;  /* 0x0000e600ff20eb82 */ /* 0x002e620000000a00 */
[----:B0-----:R-:W-:Y:S01]  /*45c0*/  @!P6 IMAD R20, R14, R12, RZ ;  /* 0x0000000c0e14e224 */ /* 0x001fe200078e02ff */
[----:B------:R-:W-:-:S03]  /*45d0*/  @!P6 MOV R14, R4 ;  /* 0x00000004000ee202 */ /* 0x000fc60000000f00 */
[C---:B------:R-:W-:Y:S02]  /*45e0*/  @!P6 IMAD R20, R9.reuse, R13, R20 ;  /* 0x0000000d0914e224 */ /* 0x040fe400078e0214 */
[----:B------:R-:W-:-:S05]  /*45f0*/  @!P6 IMAD.WIDE.U32 R12, R9, R12, R14 ;  /* 0x0000000c090ce225 */ /* 0x000fca00078e000e */
[----:B------:R-:W-:Y:S01]  /*4600*/  @!P6 IADD3 R9, PT, PT, R13, R20, RZ ;  /* 0x000000140d09e210 */ /* 0x000fe20007ffe0ff */
[----:B------:R-:W-:-:S06]  /*4610*/  HFMA2 R13, -RZ, RZ, 0, 0 ;  /* 0x00000000ff0d7431 */ /* 0x000fcc00000001ff */
[----:B------:R-:W3:Y:S01]  /*4620*/  @!P2 LDG.E R13, desc[UR10][R48.64] ;  /* 0x0000000a300da981 */ /* 0x000ee2000c1e1900 */
[C---:B------:R-:W-:Y:S02]  /*4630*/  @!P6 SHF.L.U64.HI R9, R12.reuse, 0x1, R9 ;  /* 0x000000010c09e819 */ /* 0x040fe40000010209 */
[----:B------:R-:W-:-:S04]  /*4640*/  @!P6 SHF.L.U32 R12, R12, 0x1, RZ ;  /* 0x000000010c0ce819 */ /* 0x000fc800000006ff */
[----:B--2---:R-:W-:Y:S02]  /*4650*/  @!P6 IADD3 R30, P1, PT, R12, R30, RZ ;  /* 0x0000001e0c1ee210 */ /* 0x004fe40007f3e0ff */
[----:B------:R-:W-:Y:S02]  /*4660*/  LOP3.LUT P3, RZ, R2, 0x2000, RZ, 0xc0, !PT ;  /* 0x0000200002ff7812 */ /* 0x000fe4000786c0ff */
[----:B------:R-:W-:Y:S02]  /*4670*/  @!P6 IADD3.X R31, PT, PT, R9, R31, RZ, P1, !PT ;  /* 0x0000001f091fe210 */ /* 0x000fe40000ffe4ff */
[----:B-1----:R-:W-:-:S04]  /*4680*/  @!P6 IADD3 R32, P1, PT, R12, R32, RZ ;  /* 0x000000200c20e210 */ /* 0x002fc80007f3e0ff */
[----:B------:R-:W-:Y:S02]  /*4690*/  @!P6 IADD3.X R33, PT, PT, R9, R33, RZ, P1, !PT ;  /* 0x000000210921e210 */ /* 0x000fe40000ffe4ff */
[----:B------:R-:W-:-:S06]  /*46a0*/  MOV R9, RZ ;  /* 0x000000ff00097202 */ /* 0x000fcc0000000f00 */
[----:B------:R-:W2:Y:S04]  /*46b0*/  @!P3 LDG.E R9, desc[UR10][R52.64] ;  /* 0x0000000a3409b981 */ /* 0x000ea8000c1e1900 */
[----:B------:R-:W4:Y:S01]  /*46c0*/  LDL.LU.64 R52, [R1+0x350] ;  /* 0x0003500001347983 */ /* 0x000f220000300a00 */
[----:B------:R-:W-:-:S06]  /*46d0*/  HFMA2 R21, -RZ, RZ, 0, 0 ;  /* 0x00000000ff157431 */ /* 0x000fcc00000001ff */
[----:B------:R-:W4:Y:S04]  /*46e0*/  @!P3 LDG.E R21, desc[UR10][R42.64] ;  /* 0x0000000a2a15b981 */ /* 0x000f28000c1e1900 */
[----:B---3--:R0:W-:Y:S01]  /*46f0*/  STL [R1+0x370], R13 ;  /* 0x0003700d01007387 */ /* 0x0081e20000100800 */
[----:B------:R-:W-:Y:S02]  /*4700*/  MOV R48, R46 ;  /* 0x0000002e00307202 */ /* 0x000fe40000000f00 */
[----:B------:R-:W-:Y:S01]  /*4710*/  MOV R49, R47 ;  /* 0x0000002f00317202 */ /* 0x000fe20000000f00 */
[----:B------:R-:W3:Y:S01]  /*4720*/  LDL.LU.64 R42, [R1+0x360] ;  /* 0x00036000012a7983 */ /* 0x000ee20000300a00 */
[----:B0-----:R-:W-:-:S06]  /*4730*/  HFMA2 R13, -RZ, RZ, 0, 0 ;  /* 0x00000000ff0d7431 */ /* 0x001fcc00000001ff */
[----:B------:R0:W4:Y:S04]  /*4740*/  @!P2 LDG.E R13, desc[UR10][R10.64] ;  /* 0x0000000a0a0da981 */ /* 0x000128000c1e1900 */
[----:B--2---:R1:W-:Y:S02]  /*4750*/  STL [R1+0x374], R9 ;  /* 0x0003740901007387 */ /* 0x0043e40000100800 */
[----:B-1----:R-:W-:-:S04]  /*4760*/  IADD3 R9, PT, PT, R0, 0x148, RZ ;  /* 0x0000014800097810 */ /* 0x002fc80007ffe0ff */
[----:B------:R-:W-:Y:S02]  /*4770*/  SHF.R.S32.HI R12, RZ, 0x1f, R9 ;  /* 0x0000001fff0c7819 */ /* 0x000fe40000011409 */
[----:B------:R-:W-:-:S04]  /*4780*/  ISETP.GE.U32.AND P1, PT, R9, UR16, PT ;  /* 0x0000001009007c0c */ /* 0x000fc8000bf26070 */
[----:B------:R-:W-:-:S13]  /*4790*/  ISETP.GE.AND.EX P3, PT, R12, UR17, PT, P1 ;  /* 0x000000110c007c0c */ /* 0x000fda000bf66310 */
[----:B0-----:R-:W0:Y:S01]  /*47a0*/  @!P3 LDC.64 R10, c[0x0][0x3f8] ;  /* 0x0000fe00ff0abb82 */ /* 0x001e220000000a00 */
[----:B------:R-:W-:Y:S02]  /*47b0*/  MOV R46, R50 ;  /* 0x00000032002e7202 */ /* 0x000fe40000000f00 */
[----:B------:R-:W-:-:S05]  /*47c0*/  MOV R47, R51 ;  /* 0x00000033002f7202 */ /* 0x000fca0000000f00 */
[----:B------:R-:W1:Y:S08]  /*47d0*/  @!P3 LDC.64 R50, c[0x0][0x3a0] ;  /* 0x0000e800ff32bb82 */ /* 0x000e700000000a00 */
[----:B------:R-:W2:Y:S01]  /*47e0*/  @!P3 LDC.64 R40, c[0x0][0x398] ;  /* 0x0000e600ff28bb82 */ /* 0x000ea20000000a00 */
[----:B0-----:R-:W-:Y:S01]  /*47f0*/  @!P3 IMAD R14, R12, R10, RZ ;  /* 0x0000000a0c0eb224 */ /* 0x001fe200078e02ff */
[----:B------:R-:W-:-:S03]  /*4800*/  @!P3 MOV R12, R4 ;  /* 0x00000004000cb202 */ /* 0x000fc60000000f00 */
[----:B------:R-:W-:Y:S01]  /*4810*/  @!P3 IMAD R14, R9, R11, R14 ;  /* 0x0000000b090eb224 */ /* 0x000fe200078e020e */
[----:B------:R-:W-:-:S04]  /*4820*/  LOP3.LUT R2, R2, 0x7fffffff, RZ, 0xc0, !PT ;  /* 0x7fffffff02027812 */ /* 0x000fc800078ec0ff */
[----:B------:R-:W-:-:S04]  /*4830*/  @P6 LOP3.LUT R2, R2, 0x80000000, RZ, 0xfc, !PT ;  /* 0x8000000002026812 */ /* 0x000fc800078efcff */
[----:B------:R-:W-:Y:S01]  /*4840*/  LOP3.LUT P0, RZ, R2, 0x400, RZ, 0xc0, !PT ;  /* 0x0000040002ff7812 */ /* 0x000fe2000780c0ff */
[----:B----4-:R0:W-:Y:S02]  /*4850*/  STL [R1+0x36c], R13 ;  /* 0x00036c0d01007387 */ /* 0x0101e40000100800 */
[----:B0-----:R-:W-:-:S03]  /*4860*/  @!P3 MOV R13, R7 ;  /* 0x00000007000db202 */ /* 0x001fc60000000f00 */
[----:B------:R-:W-:-:S05]  /*4870*/  @!P3 IMAD.WIDE.U32 R10, R9, R10, R12 ;  /* 0x0000000a090ab225 */ /* 0x000fca00078e000c */
[----:B------:R-:W-:-:S04]  /*4880*/  @!P3 IADD3 R9, PT, PT, R11, R14, RZ ;  /* 0x0000000e0b09b210 */ /* 0x000fc80007ffe0ff */
[C---:B------:R-:W-:Y:S02]  /*4890*/  @!P3 SHF.L.U64.HI R9, R10.reuse, 0x1, R9 ;  /* 0x000000010a09b819 */ /* 0x040fe40000010209 */
[----:B------:R-:W-:-:S04]  /*48a0*/  @!P3 SHF.L.U32 R10, R10, 0x1, RZ ;  /* 0x000000010a0ab819 */ /* 0x000fc800000006ff */
[----:B-1----:R-:W-:-:S04]  /*48b0*/  @!P3 IADD3 R50, P1, PT, R10, R50, RZ ;  /* 0x000000320a32b210 */ /* 0x002fc80007f3e0ff */
[----:B------:R-:W-:Y:S02]  /*48c0*/  @!P3 IADD3.X R51, PT, PT, R9, R51, RZ, P1, !PT ;  /* 0x000000330933b210 */ /* 0x000fe40000ffe4ff */
[----:B--2---:R-:W-:Y:S01]  /*48d0*/  @!P3 IADD3 R40, P1, PT, R10, R40, RZ ;  /* 0x000000280a28b210 */ /* 0x004fe20007f3e0ff */
[----:B------:R-:W-:-:S06]  /*48e0*/  HFMA2 R10, -RZ, RZ, 0, 0 ;  /* 0x00000000ff0a7431 */ /* 0x000fcc00000001ff */
[----:B------:R-:W2:Y:S01]  /*48f0*/  @!P0 LDG.E R10, desc[UR10][R52.64] ;  /* 0x0000000a340a8981 */ /* 0x000ea2000c1e1900 */
[----:B------:R-:W-:-:S04]  /*4900*/  LOP3.LUT R3, R3, 0xfffdffff, RZ, 0xc0, !PT ;  /* 0xfffdffff03037812 */ /* 0x000fc800078ec0ff */
[----:B------:R-:W-:Y:S02]  /*4910*/  @P6 LOP3.LUT R3, R3, 0x20000, RZ, 0xfc, !PT ;  /* 0x0002000003036812 */ /* 0x000fe400078efcff */
[----:B------:R-:W-:Y:S02]  /*4920*/  LOP3.LUT P6, RZ, R2, 0x800, RZ, 0xc0, !PT ;  /* 0x0000080002ff7812 */ /* 0x000fe400078cc0ff */
[----:B------:R-:W-:Y:S02]  /*4930*/  @!P3 IADD3.X R41, PT, PT, R9, R41, RZ, P1, !PT ;  /* 0x000000290929b210 */ /* 0x000fe40000ffe4ff */
[----:B------:R-:W-:-:S09]  /*4940*/  MOV R9, RZ ;  /* 0x000000ff00097202 */ /* 0x000fd20000000f00 */
[----:B------:R0:W4:Y:S02]  /*4950*/  @!P6 LDG.E R9, desc[UR10][R48.64] ;  /* 0x0000000a3009e981 */ /* 0x000124000c1e1900 */
[----:B0-----:R-:W-:Y:S02]  /*4960*/  MOV R48, R54 ;  /* 0x0000003600307202 */ /* 0x001fe40000000f00 */
[----:B------:R-:W-:Y:S02]  /*4970*/  MOV R49, R55 ;  /* 0x0000003700317202 */ /* 0x000fe40000000f00 */
[----:B------:R-:W3:Y:S04]  /*4980*/  LDL.LU.64 R54, [R1+0x338] ;  /* 0x0003380001367983 */ /* 0x000ee80000300a00 */
[----:B--2---:R0:W-:Y:S02]  /*4990*/  STL [R1+0x358], R10 ;  /* 0x0003580a01007387 */ /* 0x0041e40000100800 */
[----:B0-----:R-:W-:-:S06]  /*49a0*/  MOV R10, RZ ;  /* 0x000000ff000a7202 */ /* 0x001fcc0000000f00 */
[----:B------:R0:W2:Y:S01]  /*49b0*/  @!P0 LDG.E R10, desc[UR10][R46.64] ;  /* 0x0000000a2e0a8981 */ /* 0x0000a2000c1e1900 */
[----:B------:R-:W-:Y:S01]  /*49c0*/  IADD3 R14, PT, PT, R0, 0x150, RZ ;  /* 0x00000150000e7810 */ /* 0x000fe20007ffe0ff */
[----:B------:R-:W-:Y:S02]  /*49d0*/  HFMA2 R15, -RZ, RZ, 0, 0 ;  /* 0x00000000ff0f7431 */ /* 0x000fe400000001ff */
[----:B----4-:R1:W-:Y:S01]  /*49e0*/  STL [R1+0x360], R9 ;  /* 0x0003600901007387 */ /* 0x0103e20000100800 */
[----:B------:R-:W-:-:S03]  /*49f0*/  ISETP.GE.U32.AND P1, PT, R14, UR16, PT ;  /* 0x000000100e007c0c */ /* 0x000fc6000bf26070 */
[----:B---3--:R3:W4:Y:S01]  /*4a00*/  @!P6 LDG.E R15, desc[UR10][R42.64] ;  /* 0x0000000a2a0fe981 */ /* 0x008722000c1e1900 */
[----:B-1----:R-:W-:-:S04]  /*4a10*/  SHF.R.S32.HI R9, RZ, 0x1f, R14 ;  /* 0x0000001fff097819 */ /* 0x002fc8000001140e */
[----:B------:R-:W-:Y:S02]  /*4a20*/  ISETP.GE.AND.EX P6, PT, R9, UR17, PT, P1 ;  /* 0x0000001109007c0c */ /* 0x000fe4000bfc6310 */
[----:B0-----:R-:W-:Y:S02]  /*4a30*/  MOV R46, R44 ;  /* 0x0000002c002e7202 */ /* 0x001fe40000000f00 */
[----:B------:R-:W-:-:S09]  /*4a40*/  MOV R47, R45 ;  /* 0x0000002d002f7202 */ /* 0x000fd20000000f00 */
[----:B---3--:R-:W0:Y:S01]  /*4a50*/  @!P6 LDC.64 R42, c[0x0][0x3a0] ;  /* 0x0000e800ff2aeb82 */ /* 0x008e220000000a00 */
[----:B------:R-:W-:Y:S02]  /*4a60*/  @!P6 MOV R12, R4 ;  /* 0x00000004000ce202 */ /* 0x000fe40000000f00 */
[----:B------:R-:W-:-:S05]  /*4a70*/  @!P6 MOV R13, R7 ;  /* 0x00000007000de202 */ /* 0x000fca0000000f00 */
[----:B------:R-:W1:Y:S01]  /*4a80*/  @!P6 LDC.64 R44, c[0x0][0x398] ;  /* 0x0000e600ff2ceb82 */ /* 0x000e620000000a00 */
[----:B------:R-:W-:Y:S01]  /*4a90*/  LOP3.LUT P2, RZ, R2, 0x200, RZ, 0xc0, !PT ;  /* 0x0000020002ff7812 */ /* 0x000fe2000784c0ff */
[----:B--2---:R2:W-:Y:S06]  /*4aa0*/  STL [R1+0x354], R10 ;  /* 0x0003540a01007387 */ /* 0x0045ec0000100800 */
[----:B--2---:R-:W2:Y:S02]  /*4ab0*/  @!P6 LDC.64 R10, c[0x0][0x3f8] ;  /* 0x0000fe00ff0aeb82 */ /* 0x004ea40000000a00 */
[----:B--2---:R-:W-:-:S04]  /*4ac0*/  @!P6 IMAD R9, R9, R10, RZ ;  /* 0x0000000a0909e224 */ /* 0x004fc800078e02ff */
[C---:B------:R-:W-:Y:S02]  /*4ad0*/  @!P6 IMAD R9, R14.reuse, R11, R9 ;  /* 0x0000000b0e09e224 */ /* 0x040fe400078e0209 */
[----:B------:R-:W-:-:S05]  /*4ae0*/  @!P6 IMAD.WIDE.U32 R10, R14, R10, R12 ;  /* 0x0000000a0e0ae225 */ /* 0x000fca00078e000c */
[----:B------:R-:W-:-:S04]  /*4af0*/  @!P6 IADD3 R9, PT, PT, R11, R9, RZ ;  /* 0x000000090b09e210 */ /* 0x000fc80007ffe0ff */
[C---:B------:R-:W-:Y:S02]  /*4b00*/  @!P6 SHF.L.U64.HI R9, R10.reuse, 0x1, R9 ;  /* 0x000000010a09e819 */ /* 0x040fe40000010209 */
[----:B------:R-:W-:-:S04]  /*4b10*/  @!P6 SHF.L.U32 R10, R10, 0x1, RZ ;  /* 0x000000010a0ae819 */ /* 0x000fc800000006ff */
[----:B0-----:R-:W-:-:S04]  /*4b20*/  @!P6 IADD3 R42, P1, PT, R10, R42, RZ ;  /* 0x0000002a0a2ae210 */ /* 0x001fc80007f3e0ff */
[----:B------:R-:W-:Y:S02]  /*4b30*/  @!P6 IADD3.X R43, PT, PT, R9, R43, RZ, P1, !PT ;  /* 0x0000002b092be210 */ /* 0x000fe40000ffe4ff */
[----:B-1----:R-:W-:-:S04]  /*4b40*/  @!P6 IADD3 R44, P1, PT, R10, R44, RZ ;  /* 0x0000002c0a2ce210 */ /* 0x002fc80007f3e0ff */
[----:B------:R-:W-:Y:S02]  /*4b50*/  @!P6 IADD3.X R45, PT, PT, R9, R45, RZ, P1, !PT ;  /* 0x0000002d092de210 */ /* 0x000fe40000ffe4ff */
[----:B------:R-:W-:-:S06]  /*4b60*/  MOV R9, RZ ;  /* 0x000000ff00097202 */ /* 0x000fcc0000000f00 */
[----:B------:R-:W2:Y:S01]  /*4b70*/  @!P2 LDG.E R9, desc[UR10][R54.64] ;  /* 0x0000000a3609a981 */ /* 0x000ea2000c1e1900 */
[----:B------:R-:W-:-:S03]  /*4b80*/  IADD3 R14, PT, PT, R0, 0x158, RZ ;  /* 0x00000158000e7810 */ /* 0x000fc60007ffe0ff */
[----:B----4-:R0:W-:Y:S01]  /*4b90*/  STL [R1+0x368], R15 ;  /* 0x0003680f01007387 */ /* 0x0101e20000100800 */
[----:B------:R-:W-:Y:S01]  /*4ba0*/  ISETP.GE.U32.AND P1, PT, R14, UR16, PT ;  /* 0x000000100e007c0c */ /* 0x000fe2000bf26070 */
[----:B0-----:R-:W-:-:S06]  /*4bb0*/  HFMA2 R15, -RZ, RZ, 0, 0 ;  /* 0x00000000ff0f7431 */ /* 0x001fcc00000001ff */
[----:B------:R0:W3:Y:S01]  /*4bc0*/  @!P2 LDG.E R15, desc[UR10][R48.64] ;  /* 0x0000000a300fa981 */ /* 0x0000e2000c1e1900 */
[----:B------:R-:W-:-:S03]  /*4bd0*/  HFMA2 R10, -RZ, RZ, 0, 0 ;  /* 0x00000000ff0a7431 */ /* 0x000fc600000001ff */
[----:B--2---:R1:W-:Y:S02]  /*4be0*/  STL [R1+0x348], R9 ;  /* 0x0003480901007387 */ /* 0x0043e40000100800 */
[----:B-1----:R-:W-:-:S04]  /*4bf0*/  SHF.R.S32.HI R9, RZ, 0x1f, R14 ;  /* 0x0000001fff097819 */ /* 0x002fc8000001140e */
[----:B------:R-:W-:Y:S02]  /*4c00*/  ISETP.GE.AND.EX P2, PT, R9, UR17, PT, P1 ;  /* 0x0000001109007c0c */ /* 0x000fe4000bf46310 */
[----:B------:R-:W-:-:S11]  /*4c10*/  LOP3.LUT P1, RZ, R2, 0x100, RZ, 0xc0, !PT ;  /* 0x0000010002ff7812 */ /* 0x000fd6000782c0ff */
[----:B0-----:R-:W0:Y:S02]  /*4c20*/  @!P2 LDC.64 R48, c[0x0][0x3a0] ;  /* 0x0000e800ff30ab82 */ /* 0x001e240000000a00 */
[----:B------:R-:W2:Y:S01]  /*4c30*/  @!P1 LDG.E R10, desc[UR10][R46.64] ;  /* 0x0000000a2e0a9981 */ /* 0x000ea2000c1e1900 */
[----:B------:R-:W-:Y:S02]  /*4c40*/  @!P2 MOV R12, R4 ;  /* 0x00000004000ca202 */ /* 0x000fe40000000f00 */
[----:B------:R-:W-:Y:S02]  /*4c50*/  @!P2 MOV R13, R7 ;  /* 0x00000007000da202 */ /* 0x000fe40000000f00 */
[----:B------:R-:W-:Y:S02]  /*4c60*/  LOP3.LUT R3, R3, 0xfffeffff, RZ, 0xc0, !PT ;  /* 0xfffeffff03037812 */ /* 0x000fe400078ec0ff */
[----:B------:R-:W-:Y:S02]  /*4c70*/  MOV R54, R56 ;  /* 0x0000003800367202 */ /* 0x000fe40000000f00 */
[----:B------:R-:W-:-:S02]  /*4c80*/  MOV R55, R57 ;  /* 0x0000003900377202 */ /* 0x000fc40000000f00 */
[----:B------:R-:W-:Y:S01]  /*4c90*/  LOP3.LUT P0, RZ, R2, 0x80, RZ, 0xc0, !PT ;  /* 0x0000008002ff7812 */ /* 0x000fe2000780c0ff */
[----:B------:R-:W4:Y:S04]  /*4ca0*/  LDL.LU.64 R56, [R1+0x318] ;  /* 0x0003180001387983 */ /* 0x000f280000300a00 */
[----:B---3--:R-:W-:Y:S01]  /*4cb0*/  STL [R1+0x350], R15 ;  /* 0x0003500f01007387 */ /* 0x008fe20000100800 */
[----:B------:R-:W-:-:S03]  /*4cc0*/  IADD3 R20, PT, PT, R0, 0x160, RZ ;  /* 0x0000016000147810 */ /* 0x000fc60007ffe0ff */
[----:B------:R-:W-:Y:S04]  /*4cd0*/  STL [R1+0x398], R39 ;  /* 0x0003982701007387 */ /* 0x000fe80000100800 */
[----:B------:R-:W-:Y:S04]  /*4ce0*/  STL [R1+0x378], R21 ;  /* 0x0003781501007387 */ /* 0x000fe80000100800 */
[----:B------:R-:W3:Y:S04]  /*4cf0*/  LDL.LU.64 R46, [R1+0x290] ;  /* 0x00029000012e7983 */ /* 0x000ee80000300a00 */
[----:B--2---:R1:W-:Y:S02]  /*4d00*/  STL [R1+0x340], R10 ;  /* 0x0003400a01007387 */ /* 0x0043e40000100800 */
[----:B-1----:R-:W-:-:S06]  /*4d10*/  MOV R10, RZ ;  /* 0x000000ff000a7202 */ /* 0x002fcc0000000f00 */
[----:B------:R-:W2:Y:S01]  /*4d20*/  @!P1 LDG.E R10, desc[UR10][R58.64] ;  /* 0x0000000a3a0a9981 */ /* 0x000ea2000c1e1900 */
[----:B------:R-:W-:-:S04]  /*4d30*/  @P3 LOP3.LUT R3, R3, 0x10000, RZ, 0xfc, !PT ;  /* 0x0001000003033812 */ /* 0x000fc800078efcff */
[----:B------:R-:W-:-:S04]  /*4d40*/  LOP3.LUT R3, R3, 0xffff7fff, RZ, 0xc0, !PT ;  /* 0xffff7fff03037812 */ /* 0x000fc800078ec0ff */
[----:B------:R-:W-:Y:S01]  /*4d50*/  @P6 LOP3.LUT R3, R3, 0x8000, RZ, 0xfc, !PT ;  /* 0x0000800003036812 */ /* 0x000fe200078efcff */
[----:B------:R-:W3:Y:S01]  /*4d60*/  LDL.64 R58, [R1+0x250] ;  /* 0x00025000013a7983 */ /* 0x000ee20000100a00 */
[----:B------:R-:W-:-:S03]  /*4d70*/  LOP3.LUT P6, RZ, R2, 0x40, RZ, 0xc0, !PT ;  /* 0x0000004002ff7812 */ /* 0x000fc600078cc0ff */
[----:B--2---:R1:W-:Y:S02]  /*4d80*/  STL [R1+0x344], R10 ;  /* 0x0003440a01007387 */ /* 0x0043e40000100800 */
[----:B-1----:R-:W1:Y:S02]  /*4d90*/  @!P2 LDC.64 R10, c[0x0][0x3f8] ;  /* 0x0000fe00ff0aab82 */ /* 0x002e640000000a00 */
[----:B-1----:R-:W-:-:S04]  /*4da0*/  @!P2 IMAD R9, R9, R10, RZ ;  /* 0x0000000a0909a224 */ /* 0x002fc800078e02ff */
[C---:B------:R-:W-:Y:S02]  /*4db0*/  @!P2 IMAD R9, R14.reuse, R11, R9 ;  /* 0x0000000b0e09a224 */ /* 0x040fe400078e0209 */
[----:B------:R-:W-:Y:S02]  /*4dc0*/  @!P2 IMAD.WIDE.U32 R10, R14, R10, R12 ;  /* 0x0000000a0e0aa225 */ /* 0x000fe400078e000c */
[----:B------:R-:W1:Y:S03]  /*4dd0*/  @!P2 LDC.64 R12, c[0x0][0x398] ;  /* 0x0000e600ff0cab82 */ /* 0x000e660000000a00 */
[----:B------:R-:W-:-:S04]  /*4de0*/  @!P2 IADD3 R9, PT, PT, R11, R9, RZ ;  /* 0x000000090b09a210 */ /* 0x000fc80007ffe0ff */
        /* <DEDUP_REMOVED lines=9> */
[----:B----4-:R-:W4:Y:S01]  /*4e80*/  @!P0 LDG.E R9, desc[UR10][R56.64] ;  /* 0x0000000a38098981 */ /* 0x010f22000c1e1900 */
[----:B------:R-:W-:Y:S01]  /*4e90*/  HFMA2 R15, -RZ, RZ, 0, 0 ;  /* 0x00000000ff0f7431 */ /* 0x000fe200000001ff */
[----:B------:R-:W-:Y:S02]  /*4ea0*/  LOP3.LUT R3, R3, 0xffffbfff, RZ, 0xc0, !PT ;  /* 0xffffbfff03037812 */ /* 0x000fe400078ec0ff */
[----:B------:R-:W3:Y:S04]  /*4eb0*/  LDL.LU.64 R60, [R1+0x2f8] ;  /* 0x0002f800013c7983 */ /* 0x000ee80000300a00 */
[----:B------:R-:W3:Y:S04]  /*4ec0*/  @!P0 LDG.E R15, desc[UR10][R54.64] ;  /* 0x0000000a360f8981 */ /* 0x000ee8000c1e1900 */
[----:B------:R-:W3:Y:S04]  /*4ed0*/  LDL.LU.64 R56, [R1+0x308] ;  /* 0x0003080001387983 */ /* 0x000ee80000300a00 */
[----:B--2---:R0:W-:Y:S01]  /*4ee0*/  STL [R1+0x334], R10 ;  /* 0x0003340a01007387 */ /* 0x0041e20000100800 */
[----:B------:R-:W-:-:S03]  /*4ef0*/  ISETP.GE.U32.AND P1, PT, R20, UR16, PT ;  /* 0x0000001014007c0c */ /* 0x000fc6000bf26070 */
[----:B----4-:R1:W-:Y:S01]  /*4f00*/  STL [R1+0x338], R9 ;  /* 0x0003380901007387 */ /* 0x0103e20000100800 */
[----:B0-----:R-:W-:Y:S02]  /*4f10*/  MOV R10, RZ ;  /* 0x000000ff000a7202 */ /* 0x001fe40000000f00 */
[----:B------:R-:W-:Y:S01]  /*4f20*/  @P2 LOP3.LUT R3, R3, 0x4000, RZ, 0xfc, !PT ;  /* 0x0000400003032812 */ /* 0x000fe200078efcff */
[----:B------:R-:W2:Y:S04]  /*4f30*/  LDL.LU.64 R54, [R1+0x2c8] ;  /* 0x0002c80001367983 */ /* 0x000ea80000300a00 */
[----:B---3--:R-:W3:Y:S01]  /*4f40*/  @!P6 LDG.E R10, desc[UR10][R58.64] ;  /* 0x0000000a3a0ae981 */ /* 0x008ee2000c1e1900 */
[----:B-1----:R-:W-:-:S04]  /*4f50*/  SHF.R.S32.HI R9, RZ, 0x1f, R20 ;  /* 0x0000001fff097819 */ /* 0x002fc80000011414 */
[----:B------:R-:W-:Y:S01]  /*4f60*/  ISETP.GE.AND.EX P0, PT, R9, UR17, PT, P1 ;  /* 0x0000001109007c0c */ /* 0x000fe2000bf06310 */
[----:B------:R0:W-:Y:S01]  /*4f70*/  STL [R1+0x33c], R15 ;  /* 0x00033c0f01007387 */ /* 0x0001e20000100800 */
[----:B------:R-:W-:-:S03]  /*4f80*/  LOP3.LUT P2, RZ, R2, 0x20, RZ, 0xc0, !PT ;  /* 0x0000002002ff7812 */ /* 0x000fc6000784c0ff */
[----:B------:R-:W4:Y:S08]  /*4f90*/  LDL.LU.64 R58, [R1+0x2e8] ;  /* 0x0002e800013a7983 */ /* 0x000f300000300a00 */
[----:B------:R-:W-:Y:S01]  /*4fa0*/  @!P0 MOV R14, R4 ;  /* 0x00000004000e8202 */ /* 0x000fe20000000f00 */
[----:B------:R-:W1:Y:S01]  /*4fb0*/  @!P0 LDC.64 R52, c[0x0][0x3a0] ;  /* 0x0000e800ff348b82 */ /* 0x000e620000000a00 */
[----:B0-----:R-:W-:Y:S01]  /*4fc0*/  @!P0 MOV R15, R7 ;  /* 0x00000007000f8202 */ /* 0x001fe20000000f00 */
[----:B---3--:R0:W-:Y:S06]  /*4fd0*/  STL [R1+0x330], R10 ;  /* 0x0003300a01007387 */ /* 0x0081ec0000100800 */
[----:B0-----:R-:W0:Y:S02]  /*4fe0*/  @!P0 LDC.64 R10, c[0x0][0x3f8] ;  /* 0x0000fe00ff0a8b82 */ /* 0x001e240000000a00 */
[----:B0-----:R-:W-:-:S04]  /*4ff0*/  @!P0 IMAD R9, R9, R10, RZ ;  /* 0x0000000a09098224 */ /* 0x001fc800078e02ff */
        /* <DEDUP_REMOVED lines=11> */
[----:B------:R-:W3:Y:S01]  /*50b0*/  @!P2 LDG.E R9, desc[UR10][R28.64] ;  /* 0x0000000a1c09a981 */ /* 0x000ee2000c1e1900 */
[----:B------:R-:W-:-:S06]  /*50c0*/  HFMA2 R10, -RZ, RZ, 0, 0 ;  /* 0x00000000ff0a7431 */ /* 0x000fcc00000001ff */
[----:B------:R-:W2:Y:S01]  /*50d0*/  @!P2 LDG.E R10, desc[UR10][R56.64] ;  /* 0x0000000a380aa981 */ /* 0x000ea2000c1e1900 */
[----:B------:R-:W-:Y:S02]  /*50e0*/  IADD3 R20, PT, PT, R0, 0x168, RZ ;  /* 0x0000016800147810 */ /* 0x000fe40007ffe0ff */
[----:B------:R-:W-:Y:S01]  /*50f0*/  LOP3.LUT R2, R2, 0xbfffffff, RZ, 0xc0, !PT ;  /* 0xbfffffff02027812 */ /* 0x000fe200078ec0ff */
[----:B------:R-:W4:Y:S01]  /*5100*/  LDL.LU.64 R28, [R1+0x2e0] ;  /* 0x0002e000011c7983 */ /* 0x000f220000300a00 */
[----:B------:R-:W-:Y:S02]  /*5110*/  ISETP.GE.U32.AND P1, PT, R20, UR16, PT ;  /* 0x0000001014007c0c */ /* 0x000fe4000bf26070 */
[----:B------:R-:W-:Y:S02]  /*5120*/  @P0 LOP3.LUT R2, R2, 0x40000000, RZ, 0xfc, !PT ;  /* 0x4000000002020812 */ /* 0x000fe400078efcff */
[----:B------:R-:W-:Y:S01]  /*5130*/  LOP3.LUT R3, R3, 0xffffdfff, RZ, 0xc0, !PT ;  /* 0xffffdfff03037812 */ /* 0x000fe200078ec0ff */
[----:B------:R-:W-:Y:S01]  /*5140*/  @!P0 STL.64 [R1+0x250], R24 ;  /* 0x0002501801008387 */ /* 0x000fe20000100a00 */
[----:B------:R-:W-:-:S03]  /*5150*/  LOP3.LUT P3, RZ, R8, 0x2, RZ, 0xc0, !PT ;  /* 0x0000000208ff7812 */ /* 0x000fc6000786c0ff */
[----:B------:R-:W4:Y:S04]  /*5160*/  LDL.LU.64 R56, [R1+0x2f0] ;  /* 0x0002f00001387983 */ /* 0x000f280000300a00 */
[----:B---3--:R0:W-:Y:S02]  /*5170*/  STL [R1+0x328], R9 ;  /* 0x0003280901007387 */ /* 0x0081e40000100800 */
[----:B0-----:R-:W-:-:S04]  /*5180*/  SHF.R.S32.HI R9, RZ, 0x1f, R20 ;  /* 0x0000001fff097819 */ /* 0x001fc80000011414 */
[----:B------:R-:W-:Y:S02]  /*5190*/  ISETP.GE.AND.EX P2, PT, R9, UR17, PT, P1 ;  /* 0x0000001109007c0c */ /* 0x000fe4000bf46310 */
[----:B------:R-:W-:Y:S01]  /*51a0*/  LOP3.LUT P1, RZ, R2, 0x10, RZ, 0xc0, !PT ;  /* 0x0000001002ff7812 */ /* 0x000fe2000782c0ff */
[----:B--2---:R0:W-:Y:S02]  /*51b0*/  STL [R1+0x32c], R10 ;  /* 0x00032c0a01007387 */ /* 0x0041e40000100800 */
[----:B0-----:R-:W-:-:S08]  /*51c0*/  HFMA2 R10, -RZ, RZ, 0, 0 ;  /* 0x00000000ff0a7431 */ /* 0x001fd000000001ff */
[----:B------:R-:W0:Y:S02]  /*51d0*/  @!P2 LDC.64 R38, c[0x0][0x398] ;  /* 0x0000e600ff26ab82 */ /* 0x000e240000000a00 */
[----:B------:R-:W2:Y:S01]  /*51e0*/  @!P1 LDG.E R10, desc[UR10][R60.64] ;  /* 0x0000000a3c0a9981 */ /* 0x000ea2000c1e1900 */
[----:B------:R-:W-:Y:S02]  /*51f0*/  @!P2 MOV R14, R4 ;  /* 0x00000004000ea202 */ /* 0x000fe40000000f00 */
[----:B------:R-:W-:Y:S02]  /*5200*/  @!P2 MOV R15, R7 ;  /* 0x00000007000fa202 */ /* 0x000fe40000000f00 */
[----:B------:R-:W-:Y:S01]  /*5210*/  @P0 LOP3.LUT R3, R3, 0x2000, RZ, 0xfc, !PT ;  /* 0x0000200003030812 */ /* 0x000fe200078efcff */
[----:B------:R-:W3:Y:S04]  /*5220*/  LDL.LU.64 R60, [R1+0x2d8] ;  /* 0x0002d800013c7983 */ /* 0x000ee80000300a00 */
[----:B--2---:R1:W-:Y:S02]  /*5230*/  STL [R1+0x324], R10 ;  /* 0x0003240a01007387 */ /* 0x0043e40000100800 */
[----:B-1----:R-:W-:-:S06]  /*5240*/  MOV R10, RZ ;  /* 0x000000ff000a7202 */ /* 0x002fcc0000000f00 */
[----:B----4-:R1:W2:Y:S02]  /*5250*/  @!P1 LDG.E R10, desc[UR10][R58.64] ;  /* 0x0000000a3a0a9981 */ /* 0x0102a4000c1e1900 */
[----:B-1----:R-:W1:Y:S01]  /*5260*/  @!P2 LDC.64 R58, c[0x0][0x3a0] ;  /* 0x0000e800ff3aab82 */ /* 0x002e620000000a00 */
[----:B------:R-:W-:Y:S02]  /*5270*/  LOP3.LUT P0, RZ, R2, 0x8, RZ, 0xc0, !PT ;  /* 0x0000000802ff7812 */ /* 0x000fe4000780c0ff */
[----:B------:R-:W-:-:S04]  /*5280*/  LOP3.LUT R3, R3, 0xffffefff, RZ, 0xc0, !PT ;  /* 0xffffefff03037812 */ /* 0x000fc800078ec0ff */
[----:B------:R-:W-:Y:S01]  /*5290*/  @P2 LOP3.LUT R3, R3, 0x1000, RZ, 0xfc, !PT ;  /* 0x0000100003032812 */ /* 0x000fe200078efcff */
[----:B--2---:R2:W-:Y:S02]  /*52a0*/  STL [R1+0x320], R10 ;  /* 0x0003200a01007387 */ /* 0x0045e40000100800 */
[----:B--2---:R-:W2:Y:S02]  /*52b0*/  @!P2 LDC.64 R10, c[0x0][0x3f8] ;  /* 0x0000fe00ff0aab82 */ /* 0x004ea40000000a00 */
[----:B--2---:R-:W-:-:S04]  /*52c0*/  @!P2 IMAD R9, R9, R10, RZ ;  /* 0x0000000a0909a224 */ /* 0x004fc800078e02ff */
[C---:B------:R-:W-:Y:S02]  /*52d0*/  @!P2 IMAD R9, R20.reuse, R11, R9 ;  /* 0x0000000b1409a224 */ /* 0x040fe400078e0209 */
[----:B------:R-:W-:-:S05]  /*52e0*/  @!P2 IMAD.WIDE.U32 R10, R20, R10, R14 ;  /* 0x0000000a140aa225 */ /* 0x000fca00078e000e */
[----:B------:R-:W-:-:S04]  /*52f0*/  @!P2 IADD3 R9, PT, PT, R11, R9, RZ ;  /* 0x000000090b09a210 */ /* 0x000fc80007ffe0ff */
[C---:B------:R-:W-:Y:S02]  /*5300*/  @!P2 SHF.L.U64.HI R9, R10.reuse, 0x1, R9 ;  /* 0x000000010a09a819 */ /* 0x040fe40000010209 */
[----:B------:R-:W-:-:S04]  /*5310*/  @!P2 SHF.L.U32 R10, R10, 0x1, RZ ;  /* 0x000000010a0aa819 */ /* 0x000fc800000006ff */
[----:B-1----:R-:W-:-:S04]  /*5320*/  @!P2 IADD3 R58, P1, PT, R10, R58, RZ ;  /* 0x0000003a0a3aa210 */ /* 0x002fc80007f3e0ff */
[----:B------:R-:W-:Y:S02]  /*5330*/  @!P2 IADD3.X R59, PT, PT, R9, R59, RZ, P1, !PT ;  /* 0x0000003b093ba210 */ /* 0x000fe40000ffe4ff */
[----:B0-----:R-:W-:-:S04]  /*5340*/  @!P2 IADD3 R38, P1, PT, R10, R38, RZ ;  /* 0x000000260a26a210 */ /* 0x001fc80007f3e0ff */
[----:B------:R-:W-:Y:S02]  /*5350*/  @!P2 IADD3.X R39, PT, PT, R9, R39, RZ, P1, !PT ;  /* 0x000000270927a210 */ /* 0x000fe40000ffe4ff */
[----:B------:R-:W-:Y:S02]  /*5360*/  LOP3.LUT P2, RZ, R8, 0x1, RZ, 0xc0, !PT ;  /* 0x0000000108ff7812 */ /* 0x000fe4000784c0ff */
[----:B------:R-:W-:-:S06]  /*5370*/  MOV R8, RZ ;  /* 0x000000ff00087202 */ /* 0x000fcc0000000f00 */
[----:B------:R-:W2:Y:S01]  /*5380*/  @!P0 LDG.E R8, desc[UR10][R28.64] ;  /* 0x0000000a1c088981 */ /* 0x000ea2000c1e1900 */
[----:B------:R-:W-:Y:S01]  /*5390*/  LOP3.LUT P6, RZ, R2, 0x4, RZ, 0xc0, !PT ;  /* 0x0000000402ff7812 */ /* 0x000fe200078cc0ff */
[----:B------:R-:W-:-:S06]  /*53a0*/  HFMA2 R21, -RZ, RZ, 0, 0 ;  /* 0x00000000ff157431 */ /* 0x000fcc00000001ff */
[----:B------:R-:W4:Y:S04]  /*53b0*/  @!P0 LDG.E R21, desc[UR10][R56.64] ;  /* 0x0000000a38158981 */ /* 0x000f28000c1e1900 */
[----:B------:R-:W4:Y:S01]  /*53c0*/  LDL.LU.64 R28, [R1+0x2c0] ;  /* 0x0002c000011c7983 */ /* 0x000f220000300a00 */
[----:B------:R-:W-:-:S03]  /*53d0*/  IADD3 R14, PT, PT, R0, 0x170, RZ ;  /* 0x00000170000e7810 */ /* 0x000fc60007ffe0ff */
[----:B--2---:R0:W-:Y:S04]  /*53e0*/  STL [R1+0x314], R8 ;  /* 0x0003140801007387 */ /* 0x0041e80000100800 */
[----:B------:R-:W2:Y:S01]  /*53f0*/  LDL.LU.64 R56, [R1+0x2d0] ;  /* 0x0002d00001387983 */ /* 0x000ea20000300a00 */
[----:B0-----:R-:W-:-:S06]  /*5400*/  HFMA2 R8, -RZ, RZ, 0, 0 ;  /* 0x00000000ff087431 */ /* 0x001fcc00000001ff */
[----:B---3--:R-:W3:Y:S01]  /*5410*/  @!P6 LDG.E R8, desc[UR10][R60.64] ;  /* 0x0000000a3c08e981 */ /* 0x008ee2000c1e1900 */
[----:B------:R-:W-:Y:S02]  /*5420*/  SHF.R.S32.HI R20, RZ, 0x1f, R14 ;  /* 0x0000001fff147819 */ /* 0x000fe4000001140e */
[----:B------:R-:W-:-:S04]  /*5430*/  ISETP.GE.U32.AND P1, PT, R14, UR16, PT ;  /* 0x000000100e007c0c */ /* 0x000fc8000bf26070 */
[----:B------:R-:W-:Y:S01]  /*5440*/  ISETP.GE.AND.EX P0, PT, R20, UR17, PT, P1 ;  /* 0x0000001114007c0c */ /* 0x000fe2000bf06310 */
[----:B----4-:R-:W-:Y:S04]  /*5450*/  STL [R1+0x318], R21 ;  /* 0x0003181501007387 */ /* 0x010fe80000100800 */
[----:B------:R-:W4:Y:S08]  /*5460*/  LDL.LU.64 R60, [R1+0x2b0] ;  /* 0x0002b000013c7983 */ /* 0x000f300000300a00 */
[----:B------:R-:W0:Y:S01]  /*5470*/  @!P0 LDC.64 R10, c[0x0][0x3f8] ;  /* 0x0000fe00ff0a8b82 */ /* 0x000e220000000a00 */
[----:B---3--:R1:W-:Y:S02]  /*5480*/  STL [R1+0x310], R8 ;  /* 0x0003100801007387 */ /* 0x0083e40000100800 */
[----:B-1----:R-:W-:-:S06]  /*5490*/  MOV R8, RZ ;  /* 0x000000ff00087202 */ /* 0x002fcc0000000f00 */
[----:B------:R-:W3:Y:S01]  /*54a0*/  @!P6 LDG.E R8, desc[UR10][R54.64] ;  /* 0x0000000a3608e981 */ /* 0x000ee2000c1e1900 */
[----:B0-----:R-:W-:Y:S01]  /*54b0*/  @!P0 IMAD R20, R20, R10, RZ ;  /* 0x0000000a14148224 */ /* 0x001fe200078e02ff */
[----:B------:R-:W-:-:S03]  /*54c0*/  @!P0 MOV R9, R7 ;  /* 0x0000000700098202 */ /* 0x000fc60000000f00 */
[----:B------:R-:W-:Y:S01]  /*54d0*/  @!P0 IMAD R20, R14, R11, R20 ;  /* 0x0000000b0e148224 */ /* 0x000fe200078e0214 */
[----:B------:R-:W4:Y:S04]  /*54e0*/  LDL.LU.64 R54, [R1+0x2a8] ;  /* 0x0002a80001367983 */ /* 0x000f280000300a00 */
[----:B---3--:R0:W-:Y:S02]  /*54f0*/  STL [R1+0x30c], R8 ;  /* 0x00030c0801007387 */ /* 0x0081e40000100800 */
        /* <DEDUP_REMOVED lines=12> */
[----:B------:R-:W3:Y:S01]  /*55c0*/  @!P2 LDG.E R8, desc[UR10][R28.64] ;  /* 0x0000000a1c08a981 */ /* 0x000ee2000c1e1900 */
[----:B------:R-:W-:Y:S01]  /*55d0*/  IADD3 R15, PT, PT, R0, 0x178, RZ ;  /* 0x00000178000f7810 */ /* 0x000fe20007ffe0ff */
[----:B------:R-:W-:-:S03]  /*55e0*/  HFMA2 R9, -RZ, RZ, 0, 0 ;  /* 0x00000000ff097431 */ /* 0x000fc600000001ff */
[----:B------:R-:W-:Y:S02]  /*55f0*/  SHF.R.S32.HI R14, RZ, 0x1f, R15 ;  /* 0x0000001fff0e7819 */ /* 0x000fe4000001140f */
[----:B------:R-:W-:Y:S01]  /*5600*/  ISETP.GE.U32.AND P1, PT, R15, UR16, PT ;  /* 0x000000100f007c0c */ /* 0x000fe2000bf26070 */
[----:B--2---:R-:W2:Y:S03]  /*5610*/  @!P2 LDG.E R9, desc[UR10][R56.64] ;  /* 0x0000000a3809a981 */ /* 0x004ea6000c1e1900 */
[----:B------:R-:W-:Y:S01]  /*5620*/  ISETP.GE.AND.EX P2, PT, R14, UR17, PT, P1 ;  /* 0x000000110e007c0c */ /* 0x000fe2000bf46310 */
[----:B------:R-:W2:Y:S01]  /*5630*/  LDL.LU.64 R28, [R1+0x2a0] ;  /* 0x0002a000011c7983 */ /* 0x000ea20000300a00 */
[----:B------:R-:W-:-:S03]  /*5640*/  LOP3.LUT P1, RZ, R2, 0x1, RZ, 0xc0, !PT ;  /* 0x0000000102ff7812 */ /* 0x000fc6000782c0ff */
[----:B------:R0:W-:Y:S01]  /*5650*/  @!P0 STL.64 [R1+0x248], R24 ;  /* 0x0002481801008387 */ /* 0x0001e20000100a00 */
[----:B------:R-:W-:-:S03]  /*5660*/  LOP3.LUT R3, R3, 0xfffff7ff, RZ, 0xc0, !PT ;  /* 0xfffff7ff03037812 */ /* 0x000fc600078ec0ff */
[----:B------:R-:W-:Y:S04]  /*5670*/  @!P0 STL.64 [R1+0x230], R20 ;  /* 0x0002301401008387 */ /* 0x000fe80000100a00 */
[----:B------:R-:W1:Y:S01]  /*5680*/  @!P2 LDC.64 R10, c[0x0][0x3f8] ;  /* 0x0000fe00ff0aab82 */ /* 0x000e620000000a00 */
[----:B------:R-:W2:Y:S07]  /*5690*/  LDL.LU.64 R56, [R1+0x2b8] ;  /* 0x0002b80001387983 */ /* 0x000eae0000300a00 */
[----:B0-----:R-:W0:Y:S01]  /*56a0*/  @!P2 LDC.64 R24, c[0x0][0x3a0] ;  /* 0x0000e800ff18ab82 */ /* 0x001e220000000a00 */
[----:B---3--:R3:W-:Y:S02]  /*56b0*/  STL [R1+0x304], R8 ;  /* 0x0003040801007387 */ /* 0x0087e40000100800 */
[----:B---3--:R-:W-:-:S06]  /*56c0*/  HFMA2 R8, -RZ, RZ, 0, 0 ;  /* 0x00000000ff087431 */ /* 0x008fcc00000001ff */
[----:B----4-:R-:W3:Y:S01]  /*56d0*/  @!P1 LDG.E R8, desc[UR10][R60.64] ;  /* 0x0000000a3c089981 */ /* 0x010ee2000c1e1900 */
[----:B-1----:R-:W-:-:S03]  /*56e0*/  @!P2 IMAD R14, R14, R10, RZ ;  /* 0x0000000a0e0ea224 */ /* 0x002fc600078e02ff */
[----:B--2---:R-:W-:Y:S01]  /*56f0*/  STL [R1+0x308], R9 ;  /* 0x0003080901007387 */ /* 0x004fe20000100800 */
[----:B------:R-:W-:-:S03]  /*5700*/  @P0 LOP3.LUT R3, R3, 0x800, RZ, 0xfc, !PT ;  /* 0x0000080003030812 */ /* 0x000fc600078efcff */
[----:B------:R-:W2:Y:S04]  /*5710*/  LDL.LU.64 R60, [R1+0x288] ;  /* 0x00028800013c7983 */ /* 0x000ea80000300a00 */
[----:B---3--:R1:W-:Y:S02]  /*5720*/  STL [R1+0x300], R8 ;  /* 0x0003000801007387 */ /* 0x0083e40000100800 */
[----:B-1----:R-:W-:-:S06]  /*5730*/  MOV R8, RZ ;  /* 0x000000ff00087202 */ /* 0x002fcc0000000f00 */
[----:B------:R1:W3:Y:S01]  /*5740*/  @!P1 LDG.E R8, desc[UR10][R54.64] ;  /* 0x0000000a36089981 */ /* 0x0002e2000c1e1900 */
[----:B------:R-:W-:Y:S01]  /*5750*/  @!P2 MOV R9, R7 ;  /* 0x000000070009a202 */ /* 0x000fe20000000f00 */
[----:B------:R-:W-:Y:S01]  /*5760*/  @!P2 IMAD R14, R15, R11, R14 ;  /* 0x0000000b0f0ea224 */ /* 0x000fe200078e020e */
[----:B-1----:R-:W1:Y:S01]  /*5770*/  @!P2 LDC.64 R54, c[0x0][0x398] ;  /* 0x0000e600ff36ab82 */ /* 0x002e620000000a00 */
[----:B------:R-:W-:Y:S01]  /*5780*/  LOP3.LUT P0, RZ, R3, 0x80000000, RZ, 0xc0, !PT ;  /* 0x8000000003ff7812 */ /* 0x000fe2000780c0ff */
[----:B---3--:R3:W-:Y:S02]  /*5790*/  STL [R1+0x2fc], R8 ;  /* 0x0002fc0801007387 */ /* 0x0087e40000100800 */
[----:B---3--:R-:W-:-:S05]  /*57a0*/  @!P2 MOV R8, R4 ;  /* 0x000000040008a202 */ /* 0x008fca0000000f00 */
        /* <DEDUP_REMOVED lines=9> */
[----:B------:R-:W3:Y:S01]  /*5840*/  @!P0 LDG.E R8, desc[UR10][R28.64] ;  /* 0x0000000a1c088981 */ /* 0x000ee2000c1e1900 */
[----:B------:R-:W-:-:S03]  /*5850*/  LOP3.LUT P6, RZ, R3, 0x40000000, RZ, 0xc0, !PT ;  /* 0x4000000003ff7812 */ /* 0x000fc600078cc0ff */
[----:B------:R-:W4:Y:S04]  /*5860*/  LDL.LU.64 R28, [R1+0x280] ;  /* 0x00028000011c7983 */ /* 0x000f280000300a00 */
[----:B---3--:R0:W-:Y:S02]  /*5870*/  STL [R1+0x2f0], R8 ;  /* 0x0002f00801007387 */ /* 0x0081e40000100800 */
[----:B0-----:R-:W-:-:S06]  /*5880*/  HFMA2 R8, -RZ, RZ, 0, 0 ;  /* 0x00000000ff087431 */ /* 0x001fcc00000001ff */
[----:B------:R-:W3:Y:S01]  /*5890*/  @!P6 LDG.E R8, desc[UR10][R46.64] ;  /* 0x0000000a2e08e981 */ /* 0x000ee2000c1e1900 */
[----:B------:R-:W-:Y:S01]  /*58a0*/  IADD3 R15, PT, PT, R0, 0x180, RZ ;  /* 0x00000180000f7810 */ /* 0x000fe20007ffe0ff */
[----:B------:R-:W-:-:S03]  /*58b0*/  HFMA2 R20, -RZ, RZ, 0, 0 ;  /* 0x00000000ff147431 */ /* 0x000fc600000001ff */
[----:B------:R-:W-:Y:S02]  /*58c0*/  SHF.R.S32.HI R14, RZ, 0x1f, R15 ;  /* 0x0000001fff0e7819 */ /* 0x000fe4000001140f */
[----:B------:R-:W-:Y:S01]  /*58d0*/  ISETP.GE.U32.AND P1, PT, R15, UR16, PT ;  /* 0x000000100f007c0c */ /* 0x000fe2000bf26070 */
[----:B------:R-:W4:Y:S03]  /*58e0*/  @!P0 LDG.E R20, desc[UR10][R56.64] ;  /* 0x0000000a38148981 */ /* 0x000f26000c1e1900 */
[----:B------:R-:W-:Y:S01]  /*58f0*/  ISETP.GE.AND.EX P0, PT, R14, UR17, PT, P1 ;  /* 0x000000110e007c0c */ /* 0x000fe2000bf06310 */
[----:B------:R-:W-:Y:S04]  /*5900*/  STL [R1+0x720], R32 ;  /* 0x0007202001007387 */ /* 0x000fe80000100800 */
[----:B------:R0:W-:Y:S04]  /*5910*/  STL [R1+0x71c], R33 ;  /* 0x00071c2101007387 */ /* 0x0001e80000100800 */
[----:B------:R-:W4:Y:S04]  /*5920*/  LDL.LU.64 R56, [R1+0x298] ;  /* 0x0002980001387983 */ /* 0x000f280000300a00 */
[----:B------:R-:W1:Y:S01]  /*5930*/  @!P0 LDC.64 R10, c[0x0][0x3f8] ;  /* 0x0000fe00ff0a8b82 */ /* 0x000e620000000a00 */
[----:B------:R-:W-:Y:S01]  /*5940*/  LOP3.LUT R3, R3, 0xfffffbff, RZ, 0xc0, !PT ;  /* 0xfffffbff03037812 */ /* 0x000fe200078ec0ff */
[----:B0-----:R-:W4:Y:S01]  /*5950*/  LDL.LU.64 R32, [R1+0x278] ;  /* 0x0002780001207983 */ /* 0x001f220000300a00 */
[----:B------:R-:W-:-:S03]  /*5960*/  IADD3 R34, PT, PT, R0, 0x188, RZ ;  /* 0x0000018800227810 */ /* 0x000fc60007ffe0ff */
[----:B------:R-:W4:Y:S04]  /*5970*/  LDL.LU.64 R46, [R1+0x210] ;  /* 0x00021000012e7983 */ /* 0x000f280000300a00 */
[----:B---3--:R0:W-:Y:S02]  /*5980*/  STL [R1+0x2ec], R8 ;  /* 0x0002ec0801007387 */ /* 0x0081e40000100800 */
[----:B0-----:R-:W-:-:S06]  /*5990*/  MOV R8, RZ ;  /* 0x000000ff00087202 */ /* 0x001fcc0000000f00 */
[----:B--2---:R-:W2:Y:S01]  /*59a0*/  @!P6 LDG.E R8, desc[UR10][R60.64] ;  /* 0x0000000a3c08e981 */ /* 0x004ea2000c1e1900 */
[----:B-1----:R-:W-:Y:S01]  /*59b0*/  @!P0 IMAD R14, R14, R10, RZ ;  /* 0x0000000a0e0e8224 */ /* 0x002fe200078e02ff */
[----:B------:R-:W-:-:S03]  /*59c0*/  @!P0 MOV R9, R7 ;  /* 0x0000000700098202 */ /* 0x000fc60000000f00 */
[----:B------:R-:W-:Y:S01]  /*59d0*/  @!P0 IMAD R14, R15, R11, R14 ;  /* 0x0000000b0f0e8224 */ /* 0x000fe200078e020e */
[----:B------:R-:W-:Y:S01]  /*59e0*/  @P2 LOP3.LUT R3, R3, 0x400, RZ, 0xfc, !PT ;  /* 0x0000040003032812 */ /* 0x000fe200078efcff */
[----:B----4-:R-:W-:Y:S01]  /*59f0*/  STL [R1+0x2f4], R20 ;  /* 0x0002f41401007387 */ /* 0x010fe20000100800 */
[----:B------:R-:W-:-:S03]  /*5a00*/  SHF.R.S32.HI R35, RZ, 0x1f, R34 ;  /* 0x0000001fff237819 */ /* 0x000fc60000011422 */
[----:B------:R-:W3:Y:S04]  /*5a10*/  LDL.LU.64 R60, [R1+0x270] ;  /* 0x00027000013c7983 */ /* 0x000ee80000300a00 */
        /* <DEDUP_REMOVED lines=9> */
[----:B------:R-:W-:-:S05]  /*5ab0*/  @!P0 IADD3.X R9, PT, PT, R14, R9, RZ, P1, !PT ;  /* 0x000000090e098210 */ /* 0x000fca0000ffe4ff */
[----:B------:R0:W-:Y:S02]  /*5ac0*/  STL.64 [R1+0x708], R8 ;  /* 0x0007080801007387 */ /* 0x0001e40000100a00 */
[----:B0-----:R-:W-:-:S06]  /*5ad0*/  MOV R8, RZ ;  /* 0x000000ff00087202 */ /* 0x001fcc0000000f00 */
[----:B------:R-:W2:Y:S01]  /*5ae0*/  @!P3 LDG.E R8, desc[UR10][R28.64] ;  /* 0x0000000a1c08b981 */ /* 0x000ea2000c1e1900 */
[----:B-1----:R-:W-:Y:S01]  /*5af0*/  @!P0 IADD3 R10, P1, PT, R15, R10, RZ ;  /* 0x0000000a0f0a8210 */ /* 0x002fe20007f3e0ff */
[----:B------:R-:W-:Y:S01]  /*5b00*/  HFMA2 R20, -RZ, RZ, 0, 0 ;  /* 0x00000000ff147431 */ /* 0x000fe200000001ff */
[----:B------:R-:W-:Y:S02]  /*5b10*/  LOP3.LUT R3, R3, 0xfffffdff, RZ, 0xc0, !PT ;  /* 0xfffffdff03037812 */ /* 0x000fe400078ec0ff */
[----:B------:R-:W-:Y:S02]  /*5b20*/  @!P0 IADD3.X R11, PT, PT, R14, R11, RZ, P1, !PT ;  /* 0x0000000b0e0b8210 */ /* 0x000fe40000ffe4ff */
[----:B------:R-:W-:Y:S01]  /*5b30*/  ISETP.GE.U32.AND P1, PT, R34, UR16, PT ;  /* 0x0000001022007c0c */ /* 0x000fe2000bf26070 */
[----:B------:R-:W4:Y:S01]  /*5b40*/  @!P3 LDG.E R20, desc[UR10][R56.64] ;  /* 0x0000000a3814b981 */ /* 0x000f22000c1e1900 */
[----:B------:R-:W-:Y:S02]  /*5b50*/  @P0 LOP3.LUT R3, R3, 0x200, RZ, 0xfc, !PT ;  /* 0x0000020003030812 */ /* 0x000fe400078efcff */
[----:B------:R-:W-:Y:S01]  /*5b60*/  ISETP.GE.AND.EX P3, PT, R35, UR17, PT, P1 ;  /* 0x0000001123007c0c */ /* 0x000fe2000bf66310 */
[----:B------:R-:W4:Y:S01]  /*5b70*/  LDL.64 R28, [R1+0x260] ;  /* 0x00026000011c7983 */ /* 0x000f220000100a00 */
[----:B------:R-:W-:-:S03]  /*5b80*/  LOP3.LUT P1, RZ, R3, 0x10000000, RZ, 0xc0, !PT ;  /* 0x1000000003ff7812 */ /* 0x000fc6000782c0ff */
[----:B--2---:R0:W-:Y:S04]  /*5b90*/  STL [R1+0x2e0], R8 ;  /* 0x0002e00801007387 */ /* 0x0041e80000100800 */
[----:B------:R-:W-:Y:S04]  /*5ba0*/  STL [R1+0x714], R41 ;  /* 0x0007142901007387 */ /* 0x000fe80000100800 */
[----:B------:R-:W2:Y:S01]  /*5bb0*/  LDL.64 R56, [R1+0x268] ;  /* 0x0002680001387983 */ /* 0x000ea20000100a00 */
[----:B0-----:R-:W-:-:S06]  /*5bc0*/  HFMA2 R8, -RZ, RZ, 0, 0 ;  /* 0x00000000ff087431 */ /* 0x001fcc00000001ff */
[----:B------:R-:W3:Y:S04]  /*5bd0*/  @!P1 LDG.E R8, desc[UR10][R32.64] ;  /* 0x0000000a20089981 */ /* 0x000ee8000c1e1900 */
[----:B---3--:R0:W-:Y:S02]  /*5be0*/  STL [R1+0x2dc], R8 ;  /* 0x0002dc0801007387 */ /* 0x0081e40000100800 */
[----:B0-----:R-:W-:-:S06]  /*5bf0*/  CS2R R8, SRZ ;  /* 0x0000000000087805 */ /* 0x001fcc000001ff00 */
[----:B------:R-:W3:Y:S01]  /*5c00*/  @!P1 LDG.E R8, desc[UR10][R46.64] ;  /* 0x0000000a2e089981 */ /* 0x000ee2000c1e1900 */
[C---:B------:R-:W-:Y:S02]  /*5c10*/  LOP3.LUT P0, RZ, R3.reuse, 0x8000000, RZ, 0xc0, !PT ;  /* 0x0800000003ff7812 */ /* 0x040fe4000780c0ff */
[----:B------:R-:W-:Y:S01]  /*5c20*/  LOP3.LUT P6, RZ, R3, 0x4000000, RZ, 0xc0, !PT ;  /* 0x0400000003ff7812 */ /* 0x000fe200078cc0ff */
[----:B------:R-:W-:-:S10]  /*5c30*/  HFMA2 R41, -RZ, RZ, 0, 0 ;  /* 0x00000000ff297431 */ /* 0x000fd400000001ff */
[----:B------:R-:W3:Y:S01]  /*5c40*/  @!P0 LDG.E R41, desc[UR10][R60.64] ;  /* 0x0000000a3c298981 */ /* 0x000ee2000c1e1900 */
[----:B------:R-:W-:-:S03]  /*5c50*/  HFMA2 R32, -RZ, RZ, 0, 0 ;  /* 0x00000000ff207431 */ /* 0x000fc600000001ff */
[----:B----4-:R0:W-:Y:S01]  /*5c60*/  STL [R1+0x2e4], R20 ;  /* 0x0002e41401007387 */ /* 0x0101e20000100800 */
[----:B------:R-:W-:Y:S02]  /*5c70*/  @!P3 MOV R14, R4 ;  /* 0x00000004000eb202 */ /* 0x000fe40000000f00 */
[----:B------:R-:W-:Y:S01]  /*5c80*/  @!P3 MOV R15, R7 ;  /* 0x00000007000fb202 */ /* 0x000fe20000000f00 */
[----:B--2---:R1:W2:Y:S04]  /*5c90*/  @!P0 LDG.E R9, desc[UR10][R56.64] ;  /* 0x0000000a38098981 */ /* 0x0042a8000c1e1900 */
[----:B------:R-:W4:Y:S01]  /*5ca0*/  LDL.LU.64 R60, [R1+0x258] ;  /* 0x00025800013c7983 */ /* 0x000f220000300a00 */
[----:B0-----:R-:W0:Y:S03]  /*5cb0*/  @!P3 LDC.64 R20, c[0x0][0x3f8] ;  /* 0x0000fe00ff14bb82 */ /* 0x001e260000000a00 */
[----:B---3--:R3:W-:Y:S02]  /*5cc0*/  STL [R1+0x2d8], R8 ;  /* 0x0002d80801007387 */ /* 0x0087e40000100800 */
[----:B---3--:R-:W-:-:S06]  /*5cd0*/  MOV R8, RZ ;  /* 0x000000ff00087202 */ /* 0x008fcc0000000f00 */
[----:B------:R-:W3:Y:S04]  /*5ce0*/  @!P6 LDG.E R8, desc[UR10][R28.64] ;  /* 0x0000000a1c08e981 */ /* 0x000ee8000c1e1900 */
[----:B----4-:R-:W4:Y:S04]  /*5cf0*/  @!P4 LDG.E R32, desc[UR10][R60.64] ;  /* 0x0000000a3c20c981 */ /* 0x010f28000c1e1900 */
[----:B------:R-:W2:Y:S01]  /*5d00*/  LDL.LU.64 R28, [R1+0x228] ;  /* 0x00022800011c7983 */ /* 0x000ea20000300a00 */
[----:B0-----:R-:W-:-:S03]  /*5d10*/  @!P3 IMAD R35, R35, R20, RZ ;  /* 0x000000142323b224 */ /* 0x001fc600078e02ff */
[----:B---3--:R0:W-:Y:S01]  /*5d20*/  STL [R1+0x2cc], R8 ;  /* 0x0002cc0801007387 */ /* 0x0081e20000100800 */
[----:B-1----:R-:W-:Y:S02]  /*5d30*/  IADD3 R56, PT, PT, R0, 0x190, RZ ;  /* 0x0000019000387810 */ /* 0x002fe40007ffe0ff */
[----:B------:R-:W-:Y:S01]  /*5d40*/  LOP3.LUT R3, R3, 0xfffffeff, RZ, 0xc0, !PT ;  /* 0xfffffeff03037812 */ /* 0x000fe200078ec0ff */
[----:B------:R-:W3:Y:S01]  /*5d50*/  LDL.64 R60, [R1+0x238] ;  /* 0x00023800013c7983 */ /* 0x000ee20000100a00 */
[----:B0-----:R-:W-:-:S06]  /*5d60*/  HFMA2 R8, -RZ, RZ, 0, 0 ;  /* 0x00000000ff087431 */ /* 0x001fcc00000001ff */
[----:B------:R-:W3:Y:S04]  /*5d70*/  @!P6 LDG.E R8, desc[UR10][R66.64] ;  /* 0x0000000a4208e981 */ /* 0x000ee8000c1e1900 */
[----:B------:R-:W2:Y:S04]  /*5d80*/  LDL.LU.64 R66, [R1+0x240] ;  /* 0x0002400001427983 */ /* 0x000ea80000300a00 */
[----:B----4-:R0:W-:Y:S02]  /*5d90*/  STL [R1+0x2c4], R32 ;  /* 0x0002c42001007387 */ /* 0x0101e40000100800 */
[----:B0-----:R-:W-:Y:S01]  /*5da0*/  MOV R32, RZ ;  /* 0x000000ff00207202 */ /* 0x001fe20000000f00 */
[----:B------:R-:W-:-:S02]  /*5db0*/  @!P3 IMAD R35, R34, R21, R35 ;  /* 0x000000152223b224 */ /* 0x000fc400078e0223 */
[----:B------:R-:W-:Y:S02]  /*5dc0*/  @!P3 IMAD.WIDE.U32 R20, R34, R20, R14 ;  /* 0x000000142214b225 */ /* 0x000fe400078e000e */
[----:B------:R-:W0:Y:S03]  /*5dd0*/  @!P3 LDC.64 R14, c[0x0][0x3a0] ;  /* 0x0000e800ff0ebb82 */ /* 0x000e260000000a00 */
[----:B------:R-:W-:Y:S02]  /*5de0*/  @!P3 IADD3 R34, PT, PT, R21, R35, RZ ;  /* 0x000000231522b210 */ /* 0x000fe40007ffe0ff */
[C---:B------:R-:W-:Y:S02]  /*5df0*/  @!P3 SHF.L.U32 R35, R20.reuse, 0x1, RZ ;  /* 0x000000011423b819 */ /* 0x040fe400000006ff */
[----:B------:R-:W-:Y:S02]  /*5e00*/  @!P3 SHF.L.U64.HI R34, R20, 0x1, R34 ;  /* 0x000000011422b819 */ /* 0x000fe40000010222 */
[----:B------:R-:W1:Y:S01]  /*5e10*/  @!P3 LDC.64 R20, c[0x0][0x398] ;  /* 0x0000e600ff14bb82 */ /* 0x000e620000000a00 */
[----:B------:R-:W-:-:S02]  /*5e20*/  SHF.R.S32.HI R57, RZ, 0x1f, R56 ;  /* 0x0000001fff397819 */ /* 0x000fc40000011438 */
[----:B0-----:R-:W-:-:S04]  /*5e30*/  @!P3 IADD3 R14, P1, PT, R35, R14, RZ ;  /* 0x0000000e230eb210 */ /* 0x001fc80007f3e0ff */
[----:B------:R-:W-:Y:S02]  /*5e40*/  @!P3 IADD3.X R15, PT, PT, R34, R15, RZ, P1, !PT ;  /* 0x0000000f220fb210 */ /* 0x000fe40000ffe4ff */
[----:B-1----:R-:W-:-:S04]  /*5e50*/  @!P3 IADD3 R20, P1, PT, R35, R20, RZ ;  /* 0x000000142314b210 */ /* 0x002fc80007f3e0ff */
[----:B------:R-:W-:Y:S02]  /*5e60*/  @!P3 IADD3.X R21, PT, PT, R34, R21, RZ, P1, !PT ;  /* 0x000000152215b210 */ /* 0x000fe40000ffe4ff */
[----:B------:R-:W-:-:S04]  /*5e70*/  ISETP.GE.U32.AND P1, PT, R56, UR16, PT ;  /* 0x0000001038007c0c */ /* 0x000fc8000bf26070 */
[----:B------:R-:W-:-:S13]  /*5e80*/  ISETP.GE.AND.EX P0, PT, R57, UR17, PT, P1 ;  /* 0x0000001139007c0c */ /* 0x000fda000bf06310 */
[----:B------:R-:W0:Y:S01]  /*5e90*/  @!P0 LDC.64 R46, c[0x0][0x3f8] ;  /* 0x0000fe00ff2e8b82 */ /* 0x000e220000000a00 */
[----:B--2---:R1:W2:Y:S01]  /*5ea0*/  @!P4 LDG.E R32, desc[UR10][R66.64] ;  /* 0x0000000a4220c981 */ /* 0x0042a2000c1e1900 */
[----:B0-----:R-:W-:Y:S01]  /*5eb0*/  @!P0 IMAD R57, R57, R46, RZ ;  /* 0x0000002e39398224 */ /* 0x001fe200078e02ff */
[----:B------:R-:W-:Y:S02]  /*5ec0*/  @!P0 MOV R34, R4 ;  /* 0x0000000400228202 */ /* 0x000fe40000000f00 */
[----:B------:R-:W-:Y:S01]  /*5ed0*/  @!P0 MOV R35, R7 ;  /* 0x0000000700238202 */ /* 0x000fe20000000f00 */
[C---:B------:R-:W-:Y:S02]  /*5ee0*/  @!P0 IMAD R57, R56.reuse, R47, R57 ;  /* 0x0000002f38398224 */ /* 0x040fe400078e0239 */
[----:B------:R-:W-:-:S03]  /*5ef0*/  @!P0 IMAD.WIDE.U32 R46, R56, R46, R34 ;  /* 0x0000002e382e8225 */ /* 0x000fc600078e0022 */
[----:B------:R-:W0:Y:S02]  /*5f00*/  @!P0 LDC.64 R34, c[0x0][0x3a0] ;  /* 0x0000e800ff228b82 */ /* 0x000e240000000a00 */
[----:B------:R-:W-:Y:S02]  /*5f10*/  @!P0 IADD3 R56, PT, PT, R47, R57, RZ ;  /* 0x000000392f388210 */ /* 0x000fe40007ffe0ff */
[C---:B------:R-:W-:Y:S02]  /*5f20*/  @!P0 SHF.L.U32 R57, R46.reuse, 0x1, RZ ;  /* 0x000000012e398819 */ /* 0x040fe400000006ff */
[----:B------:R-:W-:Y:S02]  /*5f30*/  @!P0 SHF.L.U64.HI R56, R46, 0x1, R56 ;  /* 0x000000012e388819 */ /* 0x000fe40000010238 */
[----:B------:R-:W4:Y:S01]  /*5f40*/  @!P0 LDC.64 R46, c[0x0][0x398] ;  /* 0x0000e600ff2e8b82 */ /* 0x000f220000000a00 */
[----:B------:R-:W-:Y:S02]  /*5f50*/  @P3 LOP3.LUT R3, R3, 0x100, RZ, 0xfc, !PT ;  /* 0x0000010003033812 */ /* 0x000fe400078efcff */
[----:B-1----:R-:W-:-:S02]  /*5f60*/  IADD3 R66, PT, PT, R0, 0x198, RZ ;  /* 0x0000019800427810 */ /* 0x002fc40007ffe0ff */
[----:B------:R-:W-:Y:S02]  /*5f70*/  LOP3.LUT R3, R3, 0xffffff7f, RZ, 0xc0, !PT ;  /* 0xffffff7f03037812 */ /* 0x000fe400078ec0ff */
[----:B0-----:R-:W-:-:S04]  /*5f80*/  @!P0 IADD3 R34, P1, PT, R57, R34, RZ ;  /* 0x0000002239228210 */ /* 0x001fc80007f3e0ff */
[C---:B------:R-:W-:Y:S02]  /*5f90*/  @!P0 IADD3.X R35, PT, PT, R56.reuse, R35, RZ, P1, !PT ;  /* 0x0000002338238210 */ /* 0x040fe40000ffe4ff */
[----:B----4-:R-:W-:Y:S02]  /*5fa0*/  @!P0 IADD3 R46, P1, PT, R57, R46, RZ ;  /* 0x0000002e392e8210 */ /* 0x010fe40007f3e0ff */
[----:B------:R-:W-:Y:S02]  /*5fb0*/  @P0 LOP3.LUT R3, R3, 0x80, RZ, 0xfc, !PT ;  /* 0x0000008003030812 */ /* 0x000fe400078efcff */
[----:B------:R-:W-:Y:S02]  /*5fc0*/  @!P0 IADD3.X R47, PT, PT, R56, R47, RZ, P1, !PT ;  /* 0x0000002f382f8210 */ /* 0x000fe40000ffe4ff */
[----:B------:R-:W-:Y:S02]  /*5fd0*/  SHF.R.S32.HI R56, RZ, 0x1f, R66 ;  /* 0x0000001fff387819 */ /* 0x000fe40000011442 */
[----:B------:R-:W-:-:S04]  /*5fe0*/  ISETP.GE.U32.AND P1, PT, R66, UR16, PT ;  /* 0x0000001042007c0c */ /* 0x000fc8000bf26070 */
[----:B------:R-:W-:Y:S02]  /*5ff0*/  ISETP.GE.AND.EX P4, PT, R56, UR17, PT, P1 ;  /* 0x0000001138007c0c */ /* 0x000fe4000bf86310 */
[----:B------:R-:W-:Y:S01]  /*6000*/  LOP3.LUT P1, RZ, R3, 0x1000000, RZ, 0xc0, !PT ;  /* 0x0100000003ff7812 */ /* 0x000fe2000782c0ff */
[----:B--2---:R0:W-:Y:S02]  /*6010*/  STL [R1+0x2c0], R32 ;  /* 0x0002c02001007387 */ /* 0x0041e40000100800 */
[----:B0-----:R-:W-:-:S10]  /*6020*/  HFMA2 R32, -RZ, RZ, 0, 0 ;  /* 0x00000000ff207431 */ /* 0x001fd400000001ff */
[----:B------:R-:W2:Y:S04]  /*6030*/  @!P1 LDG.E R32, desc[UR10][R28.64] ;  /* 0x0000000a1c209981 */ /* 0x000ea8000c1e1900 */
[----:B------:R-:W4:Y:S04]  /*6040*/  LDL.LU.64 R28, [R1+0x730] ;  /* 0x00073000011c7983 */ /* 0x000f280000300a00 */
[----:B--2---:R0:W-:Y:S02]  /*6050*/  STL [R1+0x2bc], R32 ;  /* 0x0002bc2001007387 */ /* 0x0041e40000100800 */
[----:B0-----:R-:W-:-:S06]  /*6060*/  MOV R32, RZ ;  /* 0x000000ff00207202 */ /* 0x001fcc0000000f00 */
[----:B----4-:R0:W2:Y:S01]  /*6070*/  @!P1 LDG.E R32, desc[UR10][R28.64] ;  /* 0x0000000a1c209981 */ /* 0x0100a2000c1e1900 */
[----:B------:R-:W-:Y:S01]  /*6080*/  LOP3.LUT P0, RZ, R3, 0x800000, RZ, 0xc0, !PT ;  /* 0x0080000003ff7812 */ /* 0x000fe2000780c0ff */
[----:B0-----:R-:W0:Y:S01]  /*6090*/  @!P4 LDC.64 R28, c[0x0][0x3f8] ;  /* 0x0000fe00ff1ccb82 */ /* 0x001e220000000a00 */
[----:B------:R-:W-:Y:S01]  /*60a0*/  @!P4 MOV R57, R7 ;  /* 0x000000070039c202 */ /* 0x000fe20000000f00 */
[----:B0-----:R-:W-:-:S04]  /*60b0*/  @!P4 IMAD R56, R56, R28, RZ ;  /* 0x0000001c3838c224 */ /* 0x001fc800078e02ff */
[----:B------:R-:W-:Y:S01]  /*60c0*/  @!P4 IMAD R67, R66, R29, R56 ;  /* 0x0000001d4243c224 */ /* 0x000fe200078e0238 */
[----:B------:R-:W-:-:S05]  /*60d0*/  @!P4 MOV R56, R4 ;  /* 0x000000040038c202 */ /* 0x000fca0000000f00 */
[----:B------:R-:W-:Y:S02]  /*60e0*/  @!P4 IMAD.WIDE.U32 R28, R66, R28, R56 ;  /* 0x0000001c421cc225 */ /* 0x000fe400078e0038 */
[----:B------:R-:W0:Y:S03]  /*60f0*/  @!P4 LDC.64 R56, c[0x0][0x3a0] ;  /* 0x0000e800ff38cb82 */ /* 0x000e260000000a00 */
[----:B------:R-:W-:Y:S02]  /*6100*/  @!P4 IADD3 R67, PT, PT, R29, R67, RZ ;  /* 0x000000431d43c210 */ /* 0x000fe40007ffe0ff */
[C---:B------:R-:W-:Y:S02]  /*6110*/  @!P4 SHF.L.U32 R66, R28.reuse, 0x1, RZ ;  /* 0x000000011c42c819 */ /* 0x040fe400000006ff */
[----:B------:R-:W-:Y:S02]  /*6120*/  @!P4 SHF.L.U64.HI R67, R28, 0x1, R67 ;  /* 0x000000011c43c819 */ /* 0x000fe40000010243 */
[----:B------:R-:W1:Y:S01]  /*6130*/  @!P4 LDC.64 R28, c[0x0][0x398] ;  /* 0x0000e600ff1ccb82 */ /* 0x000e620000000a00 */
[----:B--2---:R2:W-:Y:S02]  /*6140*/  STL [R1+0x2b8], R32 ;  /* 0x0002b82001007387 */ /* 0x0045e40000100800 */
[----:B--2---:R-:W-:-:S06]  /*6150*/  HFMA2 R32, -RZ, RZ, 0, 0 ;  /* 0x00000000ff207431 */ /* 0x004fcc00000001ff */
[----:B---3--:R-:W2:Y:S04]  /*6160*/  @!P0 LDG.E R32, desc[UR10][R60.64] ;  /* 0x0000000a3c208981 */ /* 0x008ea8000c1e1900 */
[----:B------:R-:W3:Y:S01]  /*6170*/  LDL.LU.64 R60, [R1+0x728] ;  /* 0x00072800013c7983 */ /* 0x000ee20000300a00 */
[----:B0-----:R-:W-:-:S04]  /*6180*/  @!P4 IADD3 R56, P1, PT, R66, R56, RZ ;  /* 0x000000384238c210 */ /* 0x001fc80007f3e0ff */
[----:B------:R-:W-:Y:S02]  /*6190*/  @!P4 IADD3.X R57, PT, PT, R67, R57, RZ, P1, !PT ;  /* 0x000000394339c210 */ /* 0x000fe40000ffe4ff */
[----:B-1----:R-:W-:-:S04]  /*61a0*/  @!P4 IADD3 R28, P1, PT, R66, R28, RZ ;  /* 0x0000001c421cc210 */ /* 0x002fc80007f3e0ff */
[----:B------:R-:W-:Y:S02]  /*61b0*/  @!P4 IADD3.X R29, PT, PT, R67, R29, RZ, P1, !PT ;  /* 0x0000001d431dc210 */ /* 0x000fe40000ffe4ff */
[----:B------:R-:W4:Y:S01]  /*61c0*/  LDL.LU.64 R66, [R1+0x220] ;  /* 0x0002200001427983 */ /* 0x000f220000300a00 */
[----:B------:R-:W-:-:S03]  /*61d0*/  LOP3.LUT P6, RZ, R3, 0x400000, RZ, 0xc0, !PT ;  /* 0x0040000003ff7812 */ /* 0x000fc600078cc0ff */
[----:B--2---:R0:W-:Y:S02]  /*61e0*/  STL [R1+0x2b4], R32 ;  /* 0x0002b42001007387 */ /* 0x0041e40000100800 */
[----:B0-----:R-:W-:-:S08]  /*61f0*/  CS2R R32, SRZ ;  /* 0x0000000000207805 */ /* 0x001fd0000001ff00 */
[----:B---3--:R-:W2:Y:S04]  /*6200*/  @!P6 LDG.E R33, desc[UR10][R60.64] ;  /* 0x0000000a3c21e981 */ /* 0x008ea8000c1e1900 */
[----:B----4-:R0:W3:Y:S02]  /*6210*/  @!P0 LDG.E R32, desc[UR10][R66.64] ;  /* 0x0000000a42208981 */ /* 0x0100e4000c1e1900 */
[----:B0-----:R-:W-:-:S04]  /*6220*/  IADD3 R66, PT, PT, R0, 0x1a0, RZ ;  /* 0x000001a000427810 */ /* 0x001fc80007ffe0ff */
[----:B------:R-:W-:Y:S02]  /*6230*/  SHF.R.S32.HI R67, RZ, 0x1f, R66 ;  /* 0x0000001fff437819 */ /* 0x000fe40000011442 */
[----:B------:R-:W-:-:S04]  /*6240*/  ISETP.GE.U32.AND P1, PT, R66, UR16, PT ;  /* 0x0000001042007c0c */ /* 0x000fc8000bf26070 */
[----:B------:R-:W-:-:S13]  /*6250*/  ISETP.GE.AND.EX P0, PT, R67, UR17, PT, P1 ;  /* 0x0000001143007c0c */ /* 0x000fda000bf06310 */
[----:B------:R-:W0:Y:S02]  /*6260*/  @!P0 LDC.64 R60, c[0x0][0x3f8] ;  /* 0x0000fe00ff3c8b82 */ /* 0x000e240000000a00 */
[----:B0-----:R-:W-:-:S04]  /*6270*/  @!P0 IMAD R67, R67, R60, RZ ;  /* 0x0000003c43438224 */ /* 0x001fc800078e02ff */
[----:B------:R-:W-:Y:S01]  /*6280*/  @!P0 IMAD R67, R66, R61, R67 ;  /* 0x0000003d42438224 */ /* 0x000fe200078e0243 */
[----:B--2---:R0:W-:Y:S02]  /*6290*/  STL [R1+0x2ac], R33 ;  /* 0x0002ac2101007387 */ /* 0x0041e40000100800 */
[----:B0-----:R-:W-:-:S06]  /*62a0*/  MOV R33, RZ ;  /* 0x000000ff00217202 */ /* 0x001fcc0000000f00 */
[----:B------:R0:W2:Y:S02]  /*62b0*/  @!P6 LDG.E R33, desc[UR10][R62.64] ;  /* 0x0000000a3e21e981 */ /* 0x0000a4000c1e1900 */
[----:B0-----:R-:W-:Y:S02]  /*62c0*/  @!P0 MOV R62, R4 ;  /* 0x00000004003e8202 */ /* 0x001fe40000000f00 */
[----:B------:R-:W-:-:S03]  /*62d0*/  @!P0 MOV R63, R7 ;  /* 0x00000007003f8202 */ /* 0x000fc60000000f00 */
        /* <DEDUP_REMOVED lines=10> */
[----:B------:R-:W4:Y:S01]  /*6380*/  LDL.LU.64 R66, [R1+0x218] ;  /* 0x0002180001427983 */ /* 0x000f220000300a00 */
[----:B------:R-:W-:-:S03]  /*6390*/  LOP3.LUT R3, R3, 0xffffffbf, RZ, 0xc0, !PT ;  /* 0xffffffbf03037812 */ /* 0x000fc600078ec0ff */
[----:B------:R0:W-:Y:S01]  /*63a0*/  STL [R1+0x718], R51 ;  /* 0x0007183301007387 */ /* 0x0001e20000100800 */
[----:B------:R-:W-:Y:S01]  /*63b0*/  @P4 LOP3.LUT R3, R3, 0x40, RZ, 0xfc, !PT ;  /* 0x0000004003034812 */ /* 0x000fe200078efcff */
[----:B0-----:R-:W-:Y:S02]  /*63c0*/  HFMA2 R51, -RZ, RZ, 0, 0 ;  /* 0x00000000ff337431 */ /* 0x001fe400000001ff */
[----:B------:R0:W-:Y:S01]  /*63d0*/  STL [R1+0x710], R49 ;  /* 0x0007103101007387 */ /* 0x0001e20000100800 */
[----:B------:R-:W-:-:S04]  /*63e0*/  LOP3.LUT R3, R3, 0xffffffdf, RZ, 0xc0, !PT ;  /* 0xffffffdf03037812 */ /* 0x000fc800078ec0ff */
[----:B------:R-:W-:Y:S02]  /*63f0*/  @P0 LOP3.LUT R3, R3, 0x20, RZ, 0xfc, !PT ;  /* 0x0000002003030812 */ /* 0x000fe400078efcff */
[----:B0-----:R-:W-:-:S06]  /*6400*/  MOV R49, RZ ;  /* 0x000000ff00317202 */ /* 0x001fcc0000000f00 */
[----:B------:R-:W3:Y:S04]  /*6410*/  @!P5 LDG.E R49, desc[UR10][R68.64] ;  /* 0x0000000a4431d981 */ /* 0x000ee8000c1e1900 */
[----:B--2---:R0:W-:Y:S02]  /*6420*/  STL [R1+0x2a8], R33 ;  /* 0x0002a82101007387 */ /* 0x0041e40000100800 */
[----:B0-----:R-:W-:Y:S02]  /*6430*/  HFMA2 R33, -RZ, RZ, 0, 0 ;  /* 0x00000000ff217431 */ /* 0x001fe400000001ff */
[----:B----4-:R0:W2:Y:S02]  /*6440*/  @!P5 LDG.E R51, desc[UR10][R66.64] ;  /* 0x0000000a4233d981 */ /* 0x0100a4000c1e1900 */
[----:B0-----:R-:W-:-:S04]  /*6450*/  IADD3 R66, PT, PT, R0, 0x1a8, RZ ;  /* 0x000001a800427810 */ /* 0x001fc80007ffe0ff */
[----:B------:R-:W-:Y:S02]  /*6460*/  SHF.R.S32.HI R67, RZ, 0x1f, R66 ;  /* 0x0000001fff437819 */ /* 0x000fe40000011442 */
[----:B------:R-:W-:-:S04]  /*6470*/  ISETP.GE.U32.AND P1, PT, R66, UR16, PT ;  /* 0x0000001042007c0c */ /* 0x000fc8000bf26070 */
[----:B------:R-:W-:Y:S02]  /*6480*/  ISETP.GE.AND.EX P5, PT, R67, UR17, PT, P1 ;  /* 0x0000001143007c0c */ /* 0x000fe4000bfa6310 */
[----:B------:R-:W-:-:S13]  /*6490*/  LOP3.LUT P1, RZ, R3, 0x100000, RZ, 0xc0, !PT ;  /* 0x0010000003ff7812 */ /* 0x000fda000782c0ff */
[----:B------:R0:W4:Y:S02]  /*64a0*/  @!P1 LDG.E R33, desc[UR10][R16.64] ;  /* 0x0000000a10219981 */ /* 0x000124000c1e1900 */
[----:B0-----:R-:W-:Y:S02]  /*64b0*/  @!P5 MOV R16, R4 ;  /* 0x000000040010d202 */ /* 0x001fe40000000f00 */
[----:B------:R-:W-:Y:S02]  /*64c0*/  @!P5 MOV R17, R7 ;  /* 0x000000070011d202 */ /* 0x000fe40000000f00 */
[----:B------:R-:W-:Y:S01]  /*64d0*/  LOP3.LUT P6, RZ, R3, 0x80000, RZ, 0xc0, !PT ;  /* 0x0008000003ff7812 */ /* 0x000fe200078cc0ff */
[----:B----4-:R0:W-:Y:S02]  /*64e0*/  STL [R1+0x29c], R33 ;  /* 0x00029c2101007387 */ /* 0x0101e40000100800 */
[----:B0-----:R-:W-:-:S06]  /*64f0*/  MOV R33, RZ ;  /* 0x000000ff00217202 */ /* 0x001fcc0000000f00 */
[----:B------:R0:W4:Y:S02]  /*6500*/  @!P1 LDG.E R33, desc[UR10][R22.64] ;  /* 0x0000000a16219981 */ /* 0x000124000c1e1900 */
[----:B0-----:R-:W0:Y:S02]  /*6510*/  @!P5 LDC.64 R22, c[0x0][0x3f8] ;  /* 0x0000fe00ff16db82 */ /* 0x001e240000000a00 */
[----:B0-----:R-:W-:-:S04]  /*6520*/  @!P5 IMAD R67, R67, R22, RZ ;  /* 0x000000164343d224 */ /* 0x001fc800078e02ff */
[C---:B------:R-:W-:Y:S02]  /*6530*/  @!P5 IMAD R67, R66.reuse, R23, R67 ;  /* 0x000000174243d224 */ /* 0x040fe400078e0243 */
[----:B------:R-:W-:Y:S02]  /*6540*/  @!P5 IMAD.WIDE.U32 R22, R66, R22, R16 ;  /* 0x000000164216d225 */ /* 0x000fe400078e0010 */
[----:B------:R-:W0:Y:S03]  /*6550*/  @!P5 LDC.64 R16, c[0x0][0x3a0] ;  /* 0x0000e800ff10db82 */ /* 0x000e260000000a00 */
[----:B------:R-:W-:Y:S02]  /*6560*/  @!P5 IADD3 R66, PT, PT, R23, R67, RZ ;  /* 0x000000431742d210 */ /* 0x000fe40007ffe0ff */
[C---:B------:R-:W-:Y:S02]  /*6570*/  @!P5 SHF.L.U32 R67, R22.reuse, 0x1, RZ ;  /* 0x000000011643d819 */ /* 0x040fe400000006ff */
[----:B------:R-:W-:-:S02]  /*6580*/  @!P5 SHF.L.U64.HI R66, R22, 0x1, R66 ;  /* 0x000000011642d819 */ /* 0x000fc40000010242 */
[----:B------:R-:W1:Y:S03]  /*6590*/  @!P5 LDC.64 R22, c[0x0][0x398] ;  /* 0x0000e600ff16db82 */ /* 0x000e660000000a00 */
[----:B------:R3:W-:Y:S01]  /*65a0*/  STL [R1+0x6dc], R66 ;  /* 0x0006dc4201007387 */ /* 0x0007e20000100800 */
[----:B0-----:R-:W-:-:S04]  /*65b0*/  @!P5 IADD3 R16, P1, PT, R67, R16, RZ ;  /* 0x000000104310d210 */ /* 0x001fc80007f3e0ff */
[----:B------:R-:W-:Y:S02]  /*65c0*/  @!P5 IADD3.X R17, PT, PT, R66, R17, RZ, P1, !PT ;  /* 0x000000114211d210 */ /* 0x000fe40000ffe4ff */
[----:B-1----:R-:W-:-:S04]  /*65d0*/  @!P5 IADD3 R22, P1, PT, R67, R22, RZ ;  /* 0x000000164316d210 */ /* 0x002fc80007f3e0ff */
[----:B------:R-:W-:Y:S02]  /*65e0*/  @!P5 IADD3.X R23, PT, PT, R66, R23, RZ, P1, !PT ;  /* 0x000000174217d210 */ /* 0x000fe40000ffe4ff */
[----:B---3--:R-:W-:-:S06]  /*65f0*/  MOV R66, RZ ;  /* 0x000000ff00427202 */ /* 0x008fcc0000000f00 */
[----:B------:R-:W3:Y:S01]  /*6600*/  @!P6 LDG.E R66, desc[UR10][R18.64] ;  /* 0x0000000a1242e981 */ /* 0x000ee2000c1e1900 */
[----:B------:R-:W-:-:S03]  /*6610*/  LOP3.LUT P0, RZ, R3, 0x40000, RZ, 0xc0, !PT ;  /* 0x0004000003ff7812 */ /* 0x000fc6000780c0ff */
[----:B------:R-:W-:Y:S04]  /*6620*/  STL [R1+0x6d0], R67 ;  /* 0x0006d04301007387 */ /* 0x000fe80000100800 */
[----:B---3--:R0:W-:Y:S02]  /*6630*/  STL [R1+0x28c], R66 ;  /* 0x00028c4201007387 */ /* 0x0081e40000100800 */
[----:B0-----:R-:W-:Y:S01]  /*6640*/  MOV R66, R9 ;  /* 0x0000000900427202 */ /* 0x001fe20000000f00 */
[----:B------:R-:W-:-:S06]  /*6650*/  HFMA2 R9, -RZ, RZ, 0, 0 ;  /* 0x00000000ff097431 */ /* 0x000fcc00000001ff */
[----:B------:R0:W3:Y:S01]  /*6660*/  @!P0 LDG.E R9, desc[UR10][R36.64] ;  /* 0x0000000a24098981 */ /* 0x0000e2000c1e1900 */
[----:B--2---:R-:W-:Y:S01]  /*6670*/  MOV R67, R51 ;  /* 0x0000003300437202 */ /* 0x004fe20000000f00 */
[----:B------:R-:W-:Y:S01]  /*6680*/  HFMA2 R51, -RZ, RZ, 0, 0 ;  /* 0x00000000ff337431 */ /* 0x000fe200000001ff */
[----:B------:R-:W-:-:S04]  /*6690*/  IADD3 R18, PT, PT, R0, 0x1b0, RZ ;  /* 0x000001b000127810 */ /* 0x000fc80007ffe0ff */
[----:B------:R-:W-:Y:S01]  /*66a0*/  SHF.R.S32.HI R19, RZ, 0x1f, R18 ;  /* 0x0000001fff137819 */ /* 0x000fe20000011412 */
[----:B------:R-:W2:Y:S01]  /*66b0*/  @!P6 LDG.E R51, desc[UR10][R64.64] ;  /* 0x0000000a4033e981 */ /* 0x000ea2000c1e1900 */
[----:B------:R-:W-:-:S04]  /*66c0*/  ISETP.GE.U32.AND P1, PT, R18, UR16, PT ;  /* 0x0000001012007c0c */ /* 0x000fc8000bf26070 */
[----:B------:R-:W-:-:S13]  /*66d0*/  ISETP.GE.AND.EX P6, PT, R19, UR17, PT, P1 ;  /* 0x0000001113007c0c */ /* 0x000fda000bfc6310 */
[----:B0-----:R-:W-:Y:S02]  /*66e0*/  @!P6 MOV R36, R4 ;  /* 0x000000040024e202 */ /* 0x001fe40000000f00 */
[----:B------:R-:W-:Y:S02]  /*66f0*/  @!P6 MOV R37, R7 ;  /* 0x000000070025e202 */ /* 0x000fe40000000f00 */
[----:B------:R-:W-:-:S04]  /*6700*/  LOP3.LUT R3, R3, 0xffffffef, RZ, 0xc0, !PT ;  /* 0xffffffef03037812 */ /* 0x000fc800078ec0ff */
[----:B------:R-:W-:-:S04]  /*6710*/  @P5 LOP3.LUT R3, R3, 0x10, RZ, 0xfc, !PT ;  /* 0x0000001003035812 */ /* 0x000fc800078efcff */
[----:B------:R-:W-:-:S04]  /*6720*/  LOP3.LUT R3, R3, 0xfffffff7, RZ, 0xc0, !PT ;  /* 0xfffffff703037812 */ /* 0x000fc800078ec0ff */
[----:B------:R-:W-:Y:S01]  /*6730*/  @P6 LOP3.LUT R3, R3, 0x8, RZ, 0xfc, !PT ;  /* 0x0000000803036812 */ /* 0x000fe200078efcff */
[----:B---3--:R0:W-:Y:S02]  /*6740*/  STL [R1+0x288], R9 ;  /* 0x0002880901007387 */ /* 0x0081e40000100800 */
[----:B0-----:R-:W-:-:S06]  /*6750*/  MOV R9, RZ ;  /* 0x000000ff00097202 */ /* 0x001fcc0000000f00 */
[----:B------:R0:W3:Y:S02]  /*6760*/  @!P0 LDG.E R9, desc[UR10][R26.64] ;  /* 0x0000000a1a098981 */ /* 0x0000e4000c1e1900 */
        /* <DEDUP_REMOVED lines=13> */
[----:B------:R-:W-:Y:S02]  /*6840*/  LOP3.LUT P6, RZ, R2, 0x80000000, RZ, 0xc0, !PT ;  /* 0x8000000002ff7812 */ /* 0x000fe400078cc0ff */
[----:B----4-:R-:W-:Y:S01]  /*6850*/  MOV R36, R33 ;  /* 0x0000002100247202 */ /* 0x010fe20000000f00 */
[----:B------:R-:W-:-:S10]  /*6860*/  HFMA2 R33, -RZ, RZ, 0, 0 ;  /* 0x00000000ff217431 */ /* 0x000fd400000001ff */
[----:B------:R-:W4:Y:S01]  /*6870*/  @!P6 LDG.E R33, desc[UR10][R30.64] ;  /* 0x0000000a1e21e981 */ /* 0x000f22000c1e1900 */
[----:B------:R-:W-:-:S03]  /*6880*/  MOV R37, R32 ;  /* 0x0000002000257202 */ /* 0x000fc60000000f00 */
[----:B------:R-:W3:Y:S04]  /*6890*/  LDL.LU R32, [R1+0x720] ;  /* 0x0007200001207983 */ /* 0x000ee80000300800 */
[----:B----4-:R0:W-:Y:S04]  /*68a0*/  STL [R1+0x27c], R33 ;  /* 0x00027c2101007387 */ /* 0x0101e80000100800 */
[----:B0-----:R-:W3:Y:S01]  /*68b0*/  LDL.LU R33, [R1+0x71c] ;  /* 0x00071c0001217983 */ /* 0x001ee20000300800 */
[----:B------:R-:W-:Y:S01]  /*68c0*/  HFMA2 R30, -RZ, RZ, 0, 0 ;  /* 0x00000000ff1e7431 */ /* 0x000fe200000001ff */
[----:B--2---:R-:W-:-:S02]  /*68d0*/  MOV R31, R51 ;  /* 0x00000033001f7202 */ /* 0x004fc40000000f00 */
[----:B------:R-:W2:Y:S04]  /*68e0*/  LDL.LU R51, [R1+0x718] ;  /* 0x0007180001337983 */ /* 0x000ea80000300800 */
[----:B---3--:R0:W3:Y:S02]  /*68f0*/  @!P6 LDG.E R30, desc[UR10][R32.64] ;  /* 0x0000000a201ee981 */ /* 0x0080e4000c1e1900 */
[----:B0-----:R-:W-:-:S04]  /*6900*/  IADD3 R32, PT, PT, R0, 0x1b8, RZ ;  /* 0x000001b800207810 */ /* 0x001fc80007ffe0ff */
[----:B------:R-:W-:Y:S02]  /*6910*/  ISETP.GE.U32.AND P1, PT, R32, UR16, PT ;  /* 0x0000001020007c0c */ /* 0x000fe4000bf26070 */
[----:B------:R-:W-:Y:S02]  /*6920*/  MOV R33, R66 ;  /* 0x0000004200217202 */ /* 0x000fe40000000f00 */
[----:B------:R-:W-:Y:S02]  /*6930*/  MOV R66, R67 ;  /* 0x0000004300427202 */ /* 0x000fe40000000f00 */
[----:B------:R-:W-:Y:S01]  /*6940*/  MOV R67, R41 ;  /* 0x0000002900437202 */ /* 0x000fe20000000f00 */
[----:B------:R-:W-:Y:S01]  /*6950*/  HFMA2 R41, -RZ, RZ, 0, 0 ;  /* 0x00000000ff297431 */ /* 0x000fe200000001ff */
[----:B---3--:R0:W-:Y:S02]  /*6960*/  STL [R1+0x278], R30 ;  /* 0x0002781e01007387 */ /* 0x0081e40000100800 */
[----:B0-----:R-:W-:-:S04]  /*6970*/  SHF.R.S32.HI R30, RZ, 0x1f, R32 ;  /* 0x0000001fff1e7819 */ /* 0x001fc80000011420 */
[----:B------:R-:W-:Y:S02]  /*6980*/  ISETP.GE.AND.EX P6, PT, R30, UR17, PT, P1 ;  /* 0x000000111e007c0c */ /* 0x000fe4000bfc6310 */
[----:B------:R-:W-:-:S13]  /*6990*/  LOP3.LUT P1, RZ, R3, 0x10000, RZ, 0xc0, !PT ;  /* 0x0001000003ff7812 */ /* 0x000fda000782c0ff */
[----:B--2---:R-:W2:Y:S04]  /*69a0*/  @!P1 LDG.E R41, desc[UR10][R50.64] ;  /* 0x0000000a32299981 */ /* 0x004ea8000c1e1900 */
[----:B--2---:R0:W-:Y:S04]  /*69b0*/  STL [R1+0x274], R41 ;  /* 0x0002742901007387 */ /* 0x0041e80000100800 */
[----:B0-----:R-:W2:Y:S01]  /*69c0*/  LDL.LU R41, [R1+0x714] ;  /* 0x0007140001297983 */ /* 0x001ea20000300800 */
[----:B------:R-:W-:Y:S01]  /*69d0*/  MOV R50, R31 ;  /* 0x0000001f00327202 */ /* 0x000fe20000000f00 */
[----:B------:R-:W-:Y:S01]  /*69e0*/  HFMA2 R31, -RZ, RZ, 0, 0 ;  /* 0x00000000ff1f7431 */ /* 0x000fe200000001ff */
[----:B------:R-:W-:-:S05]  /*69f0*/  MOV R51, R36 ;  /* 0x0000002400337202 */ /* 0x000fca0000000f00 */
[----:B--2---:R0:W2:Y:S02]  /*6a00*/  @!P1 LDG.E R31, desc[UR10][R40.64] ;  /* 0x0000000a281f9981 */ /* 0x0040a4000c1e1900 */
[----:B0-----:R-:W-:Y:S02]  /*6a10*/  MOV R41, R37 ;  /* 0x0000002500297202 */ /* 0x001fe40000000f00 */
[----:B------:R-:W0:Y:S02]  /*6a20*/  @!P6 LDC.64 R36, c[0x0][0x3f8] ;  /* 0x0000fe00ff24eb82 */ /* 0x000e240000000a00 */
[----:B0-----:R-:W-:Y:S01]  /*6a30*/  @!P6 IMAD R40, R30, R36, RZ ;  /* 0x000000241e28e224 */ /* 0x001fe200078e02ff */
[----:B------:R-:W-:-:S03]  /*6a40*/  @!P6 MOV R30, R4 ;  /* 0x00000004001ee202 */ /* 0x000fc60000000f00 */
[----:B------:R-:W-:Y:S01]  /*6a50*/  @!P6 IMAD R40, R32, R37, R40 ;  /* 0x000000252028e224 */ /* 0x000fe200078e0228 */
[----:B------:R-:W-:Y:S01]  /*6a60*/  LOP3.LUT P0, RZ, R3, 0x8000, RZ, 0xc0, !PT ;  /* 0x0000800003ff7812 */ /* 0x000fe2000780c0ff */
[----:B--2---:R0:W-:Y:S02]  /*6a70*/  STL [R1+0x25c], R31 ;  /* 0x00025c1f01007387 */ /* 0x0041e40000100800 */
[----:B0-----:R-:W-:-:S03]  /*6a80*/  @!P6 MOV R31, R7 ;  /* 0x00000007001fe202 */ /* 0x001fc60000000f00 */
[----:B------:R-:W-:Y:S01]  /*6a90*/  @!P6 IMAD.WIDE.U32 R36, R32, R36, R30 ;  /* 0x000000242024e225 */ /* 0x000fe200078e001e */
[----:B------:R-:W-:Y:S02]  /*6aa0*/  MOV R31, R33 ;  /* 0x00000021001f7202 */ /* 0x000fe40000000f00 */
[----:B------:R-:W0:Y:S02]  /*6ab0*/  @!P6 LDC.64 R32, c[0x0][0x3a0] ;  /* 0x0000e800ff20eb82 */ /* 0x000e240000000a00 */
[----:B------:R-:W-:Y:S02]  /*6ac0*/  @!P6 IADD3 R30, PT, PT, R37, R40, RZ ;  /* 0x00000028251ee210 */ /* 0x000fe40007ffe0ff */
[----:B------:R-:W-:Y:S02]  /*6ad0*/  MOV R40, R31 ;  /* 0x0000001f00287202 */ /* 0x000fe40000000f00 */
[C---:B------:R-:W-:Y:S02]  /*6ae0*/  @!P6 SHF.L.U64.HI R30, R36.reuse, 0x1, R30 ;  /* 0x00000001241ee819 */ /* 0x040fe4000001021e */
[----:B------:R-:W-:-:S02]  /*6af0*/  @!P6 SHF.L.U32 R31, R36, 0x1, RZ ;  /* 0x00000001241fe819 */ /* 0x000fc400000006ff */
[----:B------:R-:W1:Y:S02]  /*6b00*/  @!P6 LDC.64 R36, c[0x0][0x398] ;  /* 0x0000e600ff24eb82 */ /* 0x000e640000000a00 */
[----:B0-----:R-:W-:-:S04]  /*6b10*/  @!P6 IADD3 R32, P1, PT, R31, R32, RZ ;  /* 0x000000201f20e210 */ /* 0x001fc80007f3e0ff */
[----:B------:R-:W-:Y:S02]  /*6b20*/  @!P6 IADD3.X R33, PT, PT, R30, R33, RZ, P1, !PT ;  /* 0x000000211e21e210 */ /* 0x000fe40000ffe4ff */
[----:B-1----:R-:W-:-:S04]  /*6b30*/  @!P6 IADD3 R36, P1, PT, R31, R36, RZ ;  /* 0x000000241f24e210 */ /* 0x002fc80007f3e0ff */
[----:B------:R-:W-:Y:S01]  /*6b40*/  @!P6 IADD3.X R37, PT, PT, R30, R37, RZ, P1, !PT ;  /* 0x000000251e25e210 */ /* 0x000fe20000ffe4ff */
[----:B------:R-:W-:-:S06]  /*6b50*/  HFMA2 R30, -RZ, RZ, 0, 0 ;  /* 0x00000000ff1e7431 */ /* 0x000fcc00000001ff */
[----:B------:R-:W2:Y:S01]  /*6b60*/  @!P0 LDG.E R30, desc[UR10][R42.64] ;  /* 0x0000000a2a1e8981 */ /* 0x000ea2000c1e1900 */
[----:B------:R-:W-:-:S03]  /*6b70*/  MOV R31, R49 ;  /* 0x00000031001f7202 */ /* 0x000fc60000000f00 */
[----:B------:R-:W3:Y:S04]  /*6b80*/  LDL.LU R49, [R1+0x710] ;  /* 0x0007100001317983 */ /* 0x000ee80000300800 */
[----:B--2---:R0:W-:Y:S02]  /*6b90*/  STL [R1+0x258], R30 ;  /* 0x0002581e01007387 */ /* 0x0041e40000100800 */
[----:B0-----:R-:W-:-:S06]  /*6ba0*/  MOV R30, RZ ;  /* 0x000000ff001e7202 */ /* 0x001fcc0000000f00 */
[----:B------:R0:W2:Y:S01]  /*6bb0*/  @!P0 LDG.E R30, desc[UR10][R44.64] ;  /* 0x0000000a2c1e8981 */ /* 0x0000a2000c1e1900 */
[----:B------:R-:W-:Y:S02]  /*6bc0*/  LOP3.LUT R3, R3, 0xfffffffb, RZ, 0xc0, !PT ;  /* 0xfffffffb03037812 */ /* 0x000fe400078ec0ff */
[----:B0-----:R-:W-:Y:S02]  /*6bd0*/  MOV R44, R40 ;  /* 0x00000028002c7202 */ /* 0x001fe40000000f00 */
[----:B------:R-:W-:Y:S02]  /*6be0*/  IADD3 R40, PT, PT, R0, 0x1c0, RZ ;  /* 0x000001c000287810 */ /* 0x000fe40007ffe0ff */
[----:B------:R-:W-:Y:S02]  /*6bf0*/  @P6 LOP3.LUT R3, R3, 0x4, RZ, 0xfc, !PT ;  /* 0x0000000403036812 */ /* 0x000fe400078efcff */
[----:B------:R-:W-:Y:S01]  /*6c00*/  ISETP.GE.U32.AND P1, PT, R40, UR16, PT ;  /* 0x0000001028007c0c */ /* 0x000fe2000bf26070 */
[----:B------:R-:W-:Y:S01]  /*6c10*/  HFMA2 R42, -RZ, RZ, 0, 0 ;  /* 0x00000000ff2a7431 */ /* 0x000fe200000001ff */
[----:B--2---:R0:W-:Y:S02]  /*6c20*/  STL [R1+0x244], R30 ;  /* 0x0002441e01007387 */ /* 0x0041e40000100800 */
[----:B0-----:R-:W-:-:S04]  /*6c30*/  SHF.R.S32.HI R30, RZ, 0x1f, R40 ;  /* 0x0000001fff1e7819 */ /* 0x001fc80000011428 */
[----:B------:R-:W-:Y:S02]  /*6c40*/  ISETP.GE.AND.EX P0, PT, R30, UR17, PT, P1 ;  /* 0x000000111e007c0c */ /* 0x000fe4000bf06310 */
[----:B------:R-:W-:-:S13]  /*6c50*/  LOP3.LUT P1, RZ, R3, 0x4000, RZ, 0xc0, !PT ;  /* 0x0000400003ff7812 */ /* 0x000fda000782c0ff */
[----:B---3--:R0:W2:Y:S02]  /*6c60*/  @!P1 LDG.E R42, desc[UR10][R48.64] ;  /* 0x0000000a302a9981 */ /* 0x0080a4000c1e1900 */
[----:B0-----:R-:W-:Y:S01]  /*6c70*/  MOV R49, R31 ;  /* 0x0000001f00317202 */ /* 0x001fe20000000f00 */
[----:B------:R-:W-:-:S06]  /*6c80*/  HFMA2 R31, -RZ, RZ, 0, 0 ;  /* 0x00000000ff1f7431 */ /* 0x000fcc00000001ff */
[----:B------:R0:W3:Y:S02]  /*6c90*/  @!P1 LDG.E R31, desc[UR10][R12.64] ;  /* 0x0000000a0c1f9981 */ /* 0x0000e4000c1e1900 */
[----:B0-----:R-:W0:Y:S01]  /*6ca0*/  @!P0 LDC.64 R12, c[0x0][0x3f8] ;  /* 0x0000fe00ff0c8b82 */ /* 0x001e220000000a00 */
[----:B------:R-:W-:Y:S01]  /*6cb0*/  MOV R45, R41 ;  /* 0x00000029002d7202 */ /* 0x000fe20000000f00 */
[----:B0-----:R-:W-:-:S04]  /*6cc0*/  @!P0 IMAD R30, R30, R12, RZ ;  /* 0x0000000c1e1e8224 */ /* 0x001fc800078e02ff */
[----:B------:R-:W-:Y:S01]  /*6cd0*/  @!P0 IMAD R13, R40, R13, R30 ;  /* 0x0000000d280d8224 */ /* 0x000fe200078e021e */
[----:B------:R-:W-:Y:S01]  /*6ce0*/  @!P0 MOV R30, R4 ;  /* 0x00000004001e8202 */ /* 0x000fe20000000f00 */
[----:B--2---:R0:W-:Y:S02]  /*6cf0*/  STL [R1+0x240], R42 ;  /* 0x0002402a01007387 */ /* 0x0041e40000100800 */
[----:B0-----:R-:W0:Y:S02]  /*6d00*/  @!P0 LDC.64 R42, c[0x0][0x3a0] ;  /* 0x0000e800ff2a8b82 */ /* 0x001e240000000a00 */
[----:B---3--:R1:W-:Y:S02]  /*6d10*/  STL [R1+0x22c], R31 ;  /* 0x00022c1f01007387 */ /* 0x0083e40000100800 */
[----:B-1----:R-:W-:-:S03]  /*6d20*/  @!P0 MOV R31, R7 ;  /* 0x00000007001f8202 */ /* 0x002fc60000000f00 */
[----:B------:R-:W-:Y:S02]  /*6d30*/  @!P0 IMAD.WIDE.U32 R30, R40, R12, R30 ;  /* 0x0000000c281e8225 */ /* 0x000fe400078e001e */
[----:B------:R-:W1:Y:S03]  /*6d40*/  @!P0 LDC.64 R40, c[0x0][0x398] ;  /* 0x0000e600ff288b82 */ /* 0x000e660000000a00 */
[----:B------:R-:W-:-:S04]  /*6d50*/  @!P0 IADD3 R12, PT, PT, R31, R13, RZ ;  /* 0x0000000d1f0c8210 */ /* 0x000fc80007ffe0ff */
[C---:B------:R-:W-:Y:S02]  /*6d60*/  @!P0 SHF.L.U64.HI R12, R30.reuse, 0x1, R12 ;  /* 0x000000011e0c8819 */ /* 0x040fe4000001020c */
[----:B------:R-:W-:-:S04]  /*6d70*/  @!P0 SHF.L.U32 R30, R30, 0x1, RZ ;  /* 0x000000011e1e8819 */ /* 0x000fc800000006ff */
[----:B0-----:R-:W-:-:S04]  /*6d80*/  @!P0 IADD3 R42, P1, PT, R30, R42, RZ ;  /* 0x0000002a1e2a8210 */ /* 0x001fc80007f3e0ff */
[----:B------:R-:W-:Y:S02]  /*6d90*/  @!P0 IADD3.X R43, PT, PT, R12, R43, RZ, P1, !PT ;  /* 0x0000002b0c2b8210 */ /* 0x000fe40000ffe4ff */
[----:B-1----:R-:W-:Y:S02]  /*6da0*/  @!P0 IADD3 R40, P1, PT, R30, R40, RZ ;  /* 0x000000281e288210 */ /* 0x002fe40007f3e0ff */
[----:B------:R-:W2:Y:S01]  /*6db0*/  LDL.LU.64 R30, [R1+0x250] ;  /* 0x00025000011e7983 */ /* 0x000ea20000300a00 */
[----:B------:R-:W-:Y:S02]  /*6dc0*/  LOP3.LUT R3, R3, 0xfffffffd, RZ, 0xc0, !PT ;  /* 0xfffffffd03037812 */ /* 0x000fe400078ec0ff */
[----:B------:R-:W-:Y:S02]  /*6dd0*/  @!P0 IADD3.X R41, PT, PT, R12, R41, RZ, P1, !PT ;  /* 0x000000290c298210 */ /* 0x000fe40000ffe4ff */
[----:B------:R-:W-:Y:S02]  /*6de0*/  @P0 LOP3.LUT R3, R3, 0x2, RZ, 0xfc, !PT ;  /* 0x0000000203030812 */ /* 0x000fe400078efcff */
[----:B------:R-:W-:-:S02]  /*6df0*/  LOP3.LUT P0, RZ, R2, 0x40000000, RZ, 0xc0, !PT ;  /* 0x4000000002ff7812 */ /* 0x000fc4000780c0ff */
[----:B------:R-:W-:Y:S01]  /*6e00*/  MOV R12, RZ ;  /* 0x000000ff000c7202 */ /* 0x000fe20000000f00 */
[----:B------:R-:W-:-:S10]  /*6e10*/  HFMA2 R48, -RZ, RZ, 0, 0 ;  /* 0x00000000ff307431 */ /* 0x000fd400000001ff */
[----:B------:R0:W3:Y:S02]  /*6e20*/  @!P0 LDG.E R48, desc[UR10][R52.64] ;  /* 0x0000000a34308981 */ /* 0x0000e4000c1e1900 */
[----:B0-----:R-:W-:Y:S02]  /*6e30*/  MOV R52, R44 ;  /* 0x0000002c00347202 */ /* 0x001fe40000000f00 */
[----:B--2---:R0:W2:Y:S02]  /*6e40*/  @!P0 LDG.E R12, desc[UR10][R30.64] ;  /* 0x0000000a1e0c8981 */ /* 0x0040a4000c1e1900 */
[----:B0-----:R-:W-:-:S04]  /*6e50*/  IADD3 R31, PT, PT, R0, 0x1c8, RZ ;  /* 0x000001c8001f7810 */ /* 0x001fc80007ffe0ff */
[----:B------:R-:W-:Y:S02]  /*6e60*/  SHF.R.S32.HI R44, RZ, 0x1f, R31 ;  /* 0x0000001fff2c7819 */ /* 0x000fe4000001141f */
[----:B------:R-:W-:-:S04]  /*6e70*/  ISETP.GE.U32.AND P1, PT, R31, UR16, PT ;  /* 0x000000101f007c0c */ /* 0x000fc8000bf26070 */
[----:B------:R-:W-:Y:S02]  /*6e80*/  ISETP.GE.AND.EX P0, PT, R44, UR17, PT, P1 ;  /* 0x000000112c007c0c */ /* 0x000fe4000bf06310 */
[----:B------:R-:W-:Y:S02]  /*6e90*/  LOP3.LUT P1, RZ, R3, 0x1000, RZ, 0xc0, !PT ;  /* 0x0000100003ff7812 */ /* 0x000fe4000782c0ff */
[----:B------:R-:W-:-:S11]  /*6ea0*/  MOV R30, RZ ;  /* 0x000000ff001e7202 */ /* 0x000fd60000000f00 */
[----:B------:R0:W4:Y:S02]  /*6eb0*/  @!P1 LDG.E R30, desc[UR10][R38.64] ;  /* 0x0000000a261e9981 */ /* 0x000124000c1e1900 */
[----:B0-----:R-:W0:Y:S01]  /*6ec0*/  @!P0 LDC.64 R38, c[0x0][0x3f8] ;  /* 0x0000fe00ff268b82 */ /* 0x001e220000000a00 */
[----:B------:R-:W-:Y:S01]  /*6ed0*/  MOV R53, R49 ;  /* 0x0000003100357202 */ /* 0x000fe20000000f00 */
[----:B---3--:R1:W-:Y:S06]  /*6ee0*/  STL [R1+0x21c], R48 ;  /* 0x00021c3001007387 */ /* 0x0083ec0000100800 */
[----:B-1----:R-:W1:Y:S01]  /*6ef0*/  @!P0 LDC.64 R48, c[0x0][0x3a0] ;  /* 0x0000e800ff308b82 */ /* 0x002e620000000a00 */
[----:B0-----:R-:W-:-:S04]  /*6f00*/  @!P0 IMAD R44, R44, R38, RZ ;  /* 0x000000262c2c8224 */ /* 0x001fc800078e02ff */
[----:B------:R-:W-:Y:S01]  /*6f10*/  @!P0 IMAD R39, R31, R39, R44 ;  /* 0x000000271f278224 */ /* 0x000fe200078e022c */
[----:B------:R-:W-:Y:S01]  /*6f20*/  @!P0 MOV R44, R4 ;  /* 0x00000004002c8202 */ /* 0x000fe20000000f00 */
[----:B------:R-:W-:-:S06]  /*6f30*/  HFMA2 R13, -RZ, RZ, 0, 0 ;  /* 0x00000000ff0d7431 */ /* 0x000fcc00000001ff */
[----:B------:R-:W3:Y:S04]  /*6f40*/  @!P1 LDG.E R13, desc[UR10][R58.64] ;  /* 0x0000000a3a0d9981 */ /* 0x000ee8000c1e1900 */
[----:B--2---:R-:W-:Y:S04]  /*6f50*/  STL [R1+0x4cc], R12 ;  /* 0x0004cc0c01007387 */ /* 0x004fe80000100800 */
[----:B------:R0:W-:Y:S02]  /*6f60*/  STL [R1+0x56c], R12 ;  /* 0x00056c0c01007387 */ /* 0x0001e40000100800 */
[----:B0-----:R-:W-:-:S02]  /*6f70*/  MOV R12, R45 ;  /* 0x0000002d000c7202 */ /* 0x001fc40000000f00 */
[----:B------:R-:W-:-:S03]  /*6f80*/  @!P0 MOV R45, R7 ;  /* 0x00000007002d8202 */ /* 0x000fc60000000f00 */
[----:B------:R-:W-:-:S05]  /*6f90*/  @!P0 IMAD.WIDE.U32 R44, R31, R38, R44 ;  /* 0x000000261f2c8225 */ /* 0x000fca00078e002c */
[----:B------:R-:W-:Y:S02]  /*6fa0*/  @!P0 IADD3 R31, PT, PT, R45, R39, RZ ;  /* 0x000000272d1f8210 */ /* 0x000fe40007ffe0ff */
[C---:B------:R-:W-:Y:S02]  /*6fb0*/  @!P0 SHF.L.U32 R38, R44.reuse, 0x1, RZ ;  /* 0x000000012c268819 */ /* 0x040fe400000006ff */
[----:B------:R-:W-:Y:S02]  /*6fc0*/  @!P0 SHF.L.U64.HI R31, R44, 0x1, R31 ;  /* 0x000000012c1f8819 */ /* 0x000fe4000001021f */
[----:B------:R-:W0:Y:S01]  /*6fd0*/  @!P0 LDC.64 R44, c[0x0][0x398] ;  /* 0x0000e600ff2c8b82 */ /* 0x000e220000000a00 */
[----:B-1----:R-:W-:-:S04]  /*6fe0*/  @!P0 IADD3 R48, P1, PT, R38, R48, RZ ;  /* 0x0000003026308210 */ /* 0x002fc80007f3e0ff */
[----:B------:R-:W-:Y:S02]  /*6ff0*/  @!P0 IADD3.X R49, PT, PT, R31, R49, RZ, P1, !PT ;  /* 0x000000311f318210 */ /* 0x000fe40000ffe4ff */
[----:B0-----:R-:W-:Y:S02]  /*7000*/  @!P0 IADD3 R44, P1, PT, R38, R44, RZ ;  /* 0x0000002c262c8210 */ /* 0x001fe40007f3e0ff */
[----:B------:R-:W2:Y:S01]  /*7010*/  LDL.64 R38, [R1+0x248] ;  /* 0x0002480001267983 */ /* 0x000ea20000100a00 */
[----:B------:R-:W-:-:S04]  /*7020*/  LOP3.LUT R3, R3, 0xfffffffe, RZ, 0xc0, !PT ;  /* 0xfffffffe03037812 */ /* 0x000fc800078ec0ff */
[----:B------:R-:W-:Y:S02]  /*7030*/  @P0 LOP3.LUT R3, R3, 0x1, RZ, 0xfc, !PT ;  /* 0x0000000103030812 */ /* 0x000fe400078efcff */
[----:B------:R-:W-:Y:S02]  /*7040*/  @!P0 IADD3.X R45, PT, PT, R31, R45, RZ, P1, !PT ;  /* 0x0000002d1f2d8210 */ /* 0x000fe40000ffe4ff */
[----:B------:R-:W-:Y:S01]  /*7050*/  LOP3.LUT P1, RZ, R3, 0x800, RZ, 0xc0, !PT ;  /* 0x0000080003ff7812 */ /* 0x000fe2000782c0ff */
[----:B------:R-:W-:-:S12]  /*7060*/  HFMA2 R31, -RZ, RZ, 0, 0 ;  /* 0x00000000ff1f7431 */ /* 0x000fd800000001ff */
[----:B--2---:R-:W2:Y:S04]  /*7070*/  @!P1 LDG.E R31, desc[UR10][R38.64] ;  /* 0x0000000a261f9981 */ /* 0x004ea8000c1e1900 */
[----:B----4-:R-:W-:Y:S04]  /*7080*/  STL [R1+0x4c8], R30 ;  /* 0x0004c81e01007387 */ /* 0x010fe80000100800 */
        /* <DEDUP_REMOVED lines=19> */
[----:B0-----:R-:W2:Y:S01]  /*71c0*/  LDL.64 R30, [R1+0x230] ;  /* 0x00023000011e7983 */ /* 0x001ea20000100a00 */
[----:B------:R-:W-:Y:S01]  /*71d0*/  MOV R38, RZ ;  /* 0x000000ff00267202 */ /* 0x000fe20000000f00 */
[----:B------:R-:W-:-:S06]  /*71e0*/  HFMA2 R39, -RZ, RZ, 0, 0 ;  /* 0x00000000ff277431 */ /* 0x000fcc00000001ff */
[----:B------:R0:W4:Y:S02]  /*71f0*/  @!P2 LDG.E R39, desc[UR10][R24.64] ;  /* 0x0000000a1827a981 */ /* 0x000124000c1e1900 */
[----:B0-----:R-:W-:-:S06]  /*7200*/  HFMA2 R24, -RZ, RZ, 0, 0 ;  /* 0x00000000ff187431 */ /* 0x001fcc00000001ff */
[----:B------:R-:W4:Y:S04]  /*7210*/  @!P2 LDG.E R24, desc[UR10][R54.64] ;  /* 0x0000000a3618a981 */ /* 0x000f28000c1e1900 */
[----:B--2---:R0:W2:Y:S01]  /*7220*/  @!P1 LDG.E R38, desc[UR10][R30.64] ;  /* 0x0000000a1e269981 */ /* 0x0040a2000c1e1900 */
[----:B------:R-:W-:-:S04]  /*7230*/  IADD3 R58, PT, PT, R0, 0x1d0, RZ ;  /* 0x000001d0003a7810 */ /* 0x000fc80007ffe0ff */
[----:B------:R-:W-:Y:S01]  /*7240*/  ISETP.GE.U32.AND P1, PT, R58, UR16, PT ;  /* 0x000000103a007c0c */ /* 0x000fe2000bf26070 */
[----:B---3--:R-:W-:Y:S04]  /*7250*/  STL [R1+0x4c4], R13 ;  /* 0x0004c40d01007387 */ /* 0x008fe80000100800 */
[----:B------:R-:W-:Y:S01]  /*7260*/  STL [R1+0x4d0], R13 ;  /* 0x0004d00d01007387 */ /* 0x000fe20000100800 */
[----:B0-----:R-:W-:Y:S02]  /*7270*/  MOV R31, R12 ;  /* 0x0000000c001f7202 */ /* 0x001fe40000000f00 */
[----:B------:R-:W-:Y:S01]  /*7280*/  MOV R12, R50 ;  /* 0x00000032000c7202 */ /* 0x000fe20000000f00 */
[----:B------:R-:W-:Y:S04]  /*7290*/  STL [R1+0x4d8], R13 ;  /* 0x0004d80d01007387 */ /* 0x000fe80000100800 */
[----:B------:R0:W-:Y:S02]  /*72a0*/  STL [R1+0x548], R13 ;  /* 0x0005480d01007387 */ /* 0x0001e40000100800 */
[----:B0-----:R-:W-:-:S02]  /*72b0*/  MOV R13, R51 ;  /* 0x00000033000d7202 */ /* 0x001fc40000000f00 */
[----:B------:R-:W-:Y:S01]  /*72c0*/  MOV R30, R53 ;  /* 0x00000035001e7202 */ /* 0x000fe20000000f00 */
[----:B----4-:R-:W-:Y:S04]  /*72d0*/  STL [R1+0x4ac], R24 ;  /* 0x0004ac1801007387 */ /* 0x010fe80000100800 */
[----:B------:R-:W-:Y:S04]  /*72e0*/  STL [R1+0x4b8], R24 ;  /* 0x0004b81801007387 */ /* 0x000fe80000100800 */
[----:B------:R-:W-:Y:S04]  /*72f0*/  STL [R1+0x504], R24 ;  /* 0x0005041801007387 */ /* 0x000fe80000100800 */
[----:B------:R-:W-:Y:S04]  /*7300*/  STL [R1+0x50c], R24 ;  /* 0x00050c1801007387 */ /* 0x000fe80000100800 */
[----:B------:R-:W-:Y:S04]  /*7310*/  STL [R1+0x514], R24 ;  /* 0x0005141801007387 */ /* 0x000fe80000100800 */
[----:B------:R-:W-:Y:S04]  /*7320*/  STL [R1+0x51c], R24 ;  /* 0x00051c1801007387 */ /* 0x000fe80000100800 */
[----:B------:R0:W-:Y:S04]  /*7330*/  STL [R1+0x528], R24 ;  /* 0x0005281801007387 */ /* 0x0001e80000100800 */
[----:B------:R-:W-:Y:S01]  /*7340*/  STL [R1+0x4b4], R39 ;  /* 0x0004b42701007387 */ /* 0x000fe20000100800 */
[----:B0-----:R-:W-:-:S03]  /*7350*/  MOV R24, R8 ;  /* 0x0000000800187202 */ /* 0x001fc60000000f00 */
[----:B------:R-:W-:Y:S04]  /*7360*/  STL [R1+0x4f8], R39 ;  /* 0x0004f82701007387 */ /* 0x000fe80000100800 */
[----:B------:R-:W-:Y:S04]  /*7370*/  STL [R1+0x500], R39 ;  /* 0x0005002701007387 */ /* 0x000fe80000100800 */
[----:B------:R-:W-:Y:S04]  /*7380*/  STL [R1+0x508], R39 ;  /* 0x0005082701007387 */ /* 0x000fe80000100800 */
[----:B------:R0:W-:Y:S02]  /*7390*/  STL [R1+0x564], R39 ;  /* 0x0005642701007387 */ /* 0x0001e40000100800 */
[----:B0-----:R-:W-:-:S02]  /*73a0*/  MOV R39, R9 ;  /* 0x0000000900277202 */ /* 0x001fc40000000f00 */
[----:B--2---:R-:W-:Y:S04]  /*73b0*/  STL [R1+0x4c0], R38 ;  /* 0x0004c02601007387 */ /* 0x004fe80000100800 */
[----:B------:R-:W-:Y:S04]  /*73c0*/  STL [R1+0x4ec], R38 ;  /* 0x0004ec2601007387 */ /* 0x000fe80000100800 */
[----:B------:R-:W-:Y:S04]  /*73d0*/  STL [R1+0x4f4], R38 ;  /* 0x0004f42601007387 */ /* 0x000fe80000100800 */
[----:B------:R-:W-:Y:S04]  /*73e0*/  STL [R1+0x4fc], R38 ;  /* 0x0004fc2601007387 */ /* 0x000fe80000100800 */
[----:B------:R-:W-:Y:S04]  /*73f0*/  STL [R1+0x544], R38 ;  /* 0x0005442601007387 */ /* 0x000fe80000100800 */
[----:B------:R-:W-:Y:S04]  /*7400*/  STL [R1+0x554], R38 ;  /* 0x0005542601007387 */ /* 0x000fe80000100800 */
[----:B------:R0:W-:Y:S02]  /*7410*/  STL [R1+0x55c], R38 ;  /* 0x00055c2601007387 */ /* 0x0001e40000100800 */
[----:B0-----:R-:W-:-:S02]  /*7420*/  MOV R38, R52 ;  /* 0x0000003400267202 */ /* 0x001fc40000000f00 */
[----:B------:R-:W-:-:S04]  /*7430*/  SHF.R.S32.HI R52, RZ, 0x1f, R58 ;  /* 0x0000001fff347819 */ /* 0x000fc8000001143a */
        /* <DEDUP_REMOVED lines=8> */
[----:B------:R-:W-:-:S04]  /*74c0*/  @!P1 IADD3 R25, PT, PT, R53, R25, RZ ;  /* 0x0000001935199210 */ /* 0x000fc80007ffe0ff */
[C---:B------:R-:W-:Y:S02]  /*74d0*/  @!P1 SHF.L.U64.HI R25, R52.reuse, 0x1, R25 ;  /* 0x0000000134199819 */ /* 0x040fe40000010219 */
[----:B------:R-:W-:-:S04]  /*74e0*/  @!P1 SHF.L.U32 R52, R52, 0x1, RZ ;  /* 0x0000000134349819 */ /* 0x000fc800000006ff */
        /* <DEDUP_REMOVED lines=8> */
[----:B------:R-:W-:Y:S01]  /*7570*/  LOP3.LUT P2, RZ, R3, 0x200, RZ, 0xc0, !PT ;  /* 0x0000020003ff7812 */ /* 0x000fe2000784c0ff */
[----:B------:R-:W-:-:S12]  /*7580*/  HFMA2 R25, -RZ, RZ, 0, 0 ;  /* 0x00000000ff197431 */ /* 0x000fd800000001ff */
[----:B--2---:R0:W2:Y:S02]  /*7590*/  @!P2 LDG.E R25, desc[UR10][R8.64] ;  /* 0x0000000a0819a981 */ /* 0x0040a4000c1e1900 */
[----:B0-----:R-:W-:Y:S01]  /*75a0*/  MOV R8, RZ ;  /* 0x000000ff00087202 */ /* 0x001fe20000000f00 */
[----:B------:R-:W-:-:S05]  /*75b0*/  HFMA2 R9, -RZ, RZ, 0, 0 ;  /* 0x00000000ff097431 */ /* 0x000fca00000001ff */
[----:B------:R0:W3:Y:S04]  /*75c0*/  @!P2 LDG.E R8, desc[UR10][R10.64] ;  /* 0x0000000a0a08a981 */ /* 0x0000e8000c1e1900 */
[----:B------:R1:W4:Y:S01]  /*75d0*/  @!P3 LDG.E R9, desc[UR10][R14.64] ;  /* 0x0000000a0e09b981 */ /* 0x000322000c1e1900 */
[----:B0-----:R-:W-:-:S04]  /*75e0*/  IADD3 R11, PT, PT, R0, 0x1d8, RZ ;  /* 0x000001d8000b7810 */ /* 0x001fc80007ffe0ff */
[----:B------:R-:W-:Y:S02]  /*75f0*/  SHF.R.S32.HI R50, RZ, 0x1f, R11 ;  /* 0x0000001fff327819 */ /* 0x000fe4000001140b */
[----:B------:R-:W-:-:S04]  /*7600*/  ISETP.GE.U32.AND P2, PT, R11, UR16, PT ;  /* 0x000000100b007c0c */ /* 0x000fc8000bf46070 */
[----:B------:R-:W-:-:S13]  /*7610*/  ISETP.GE.AND.EX P2, PT, R50, UR17, PT, P2 ;  /* 0x0000001132007c0c */ /* 0x000fda000bf46320 */
[----:B-1----:R-:W0:Y:S01]  /*7620*/  @!P2 LDC.64 R14, c[0x0][0x3f8] ;  /* 0x0000fe00ff0eab82 */ /* 0x002e220000000a00 */
[----:B------:R-:W-:-:S06]  /*7630*/  MOV R10, RZ ;  /* 0x000000ff000a7202 */ /* 0x000fcc0000000f00 */
[----:B------:R1:W4:Y:S02]  /*7640*/  @!P3 LDG.E R10, desc[UR10][R20.64] ;  /* 0x0000000a140ab981 */ /* 0x000324000c1e1900 */
[----:B-1----:R-:W-:Y:S02]  /*7650*/  @!P2 MOV R20, R4 ;  /* 0x000000040014a202 */ /* 0x002fe40000000f00 */
[----:B------:R-:W-:Y:S01]  /*7660*/  @!P2 MOV R21, R7 ;  /* 0x000000070015a202 */ /* 0x000fe20000000f00 */
[-C--:B0-----:R-:W-:Y:S02]  /*7670*/  @!P2 IMAD R50, R50, R14.reuse, RZ ;  /* 0x0000000e3232a224 */ /* 0x081fe400078e02ff */
[----:B------:R-:W-:-:S04]  /*7680*/  @!P2 IMAD.WIDE.U32 R20, R11, R14, R20 ;  /* 0x0000000e0b14a225 */ /* 0x000fc800078e0014 */
[----:B------:R-:W-:Y:S02]  /*7690*/  @!P2 IMAD R50, R11, R15, R50 ;  /* 0x0000000f0b32a224 */ /* 0x000fe400078e0232 */
[----:B------:R-:W0:Y:S03]  /*76a0*/  @!P2 LDC.64 R14, c[0x0][0x3a0] ;  /* 0x0000e800ff0eab82 */ /* 0x000e260000000a00 */
[----:B------:R-:W-:Y:S01]  /*76b0*/  @!P2 IADD3 R11, PT, PT, R21, R50, RZ ;  /* 0x00000032150ba210 */ /* 0x000fe20007ffe0ff */
[----:B------:R-:W-:Y:S03]  /*76c0*/  STL [R1+0x6d8], R68 ;  /* 0x0006d84401007387 */ /* 0x000fe60000100800 */
[C---:B------:R-:W-:Y:S01]  /*76d0*/  @!P2 SHF.L.U64.HI R11, R20.reuse, 0x1, R11 ;  /* 0x00000001140ba819 */ /* 0x040fe2000001020b */
[----:B------:R-:W-:Y:S01]  /*76e0*/  STL [R1+0x6e0], R68 ;  /* 0x0006e04401007387 */ /* 0x000fe20000100800 */
[----:B------:R-:W-:-:S03]  /*76f0*/  @!P2 SHF.L.U32 R20, R20, 0x1, RZ ;  /* 0x000000011414a819 */ /* 0x000fc600000006ff */
        /* <DEDUP_REMOVED lines=18> */
[----:B---3--:R-:W-:Y:S04]  /*7820*/  STL [R1+0x498], R8 ;  /* 0x0004980801007387 */ /* 0x008fe80000100800 */
[----:B----4-:R-:W-:Y:S04]  /*7830*/  STL.64 [R1+0x4a0], R8 ;  /* 0x0004a00801007387 */ /* 0x010fe80000100a00 */
[----:B------:R-:W-:Y:S04]  /*7840*/  STL [R1+0x560], R8 ;  /* 0x0005600801007387 */ /* 0x000fe80000100800 */
[----:B------:R-:W-:Y:S04]  /*7850*/  STL [R1+0x574], R8 ;  /* 0x0005740801007387 */ /* 0x000fe80000100800 */
        /* <DEDUP_REMOVED lines=20> */
[----:B------:R0:W-:Y:S02]  /*79a0*/  STL [R1+0x6c8], R9 ;  /* 0x0006c80901007387 */ /* 0x0001e40000100800 */
[----:B0-----:R-:W-:-:S02]  /*79b0*/  @!P2 IADD3.X R9, PT, PT, R11, R15, RZ, P3, !PT ;  /* 0x0000000f0b09a210 */ /* 0x001fc40001ffe4ff */
[----:B------:R-:W0:Y:S02]  /*79c0*/  @!P2 LDC.64 R14, c[0x0][0x398] ;  /* 0x0000e600ff0eab82 */ /* 0x000e240000000a00 */
[----:B0-----:R-:W-:-:S04]  /*79d0*/  @!P2 IADD3 R50, P3, PT, R20, R14, RZ ;  /* 0x0000000e1432a210 */ /* 0x001fc80007f7e0ff */
[----:B------:R-:W-:Y:S02]  /*79e0*/  @!P2 IADD3.X R51, PT, PT, R11, R15, RZ, P3, !PT ;  /* 0x0000000f0b33a210 */ /* 0x000fe40001ffe4ff */
[----:B------:R-:W-:Y:S01]  /*79f0*/  LOP3.LUT P3, RZ, R3, 0x80, RZ, 0xc0, !PT ;  /* 0x0000008003ff7812 */ /* 0x000fe2000786c0ff */
[----:B------:R-:W-:Y:S01]  /*7a00*/  HFMA2 R15, -RZ, RZ, 0, 0 ;  /* 0x00000000ff0f7431 */ /* 0x000fe200000001ff */
[----:B------:R-:W-:-:S05]  /*7a10*/  MOV R14, RZ ;  /* 0x000000ff000e7202 */ /* 0x000fca0000000f00 */
[----:B------:R-:W2:Y:S06]  /*7a20*/  @!P4 LDG.E R15, desc[UR10][R56.64] ;  /* 0x0000000a380fc981 */ /* 0x000eac000c1e1900 */
[----:B------:R-:W3:Y:S01]  /*7a30*/  @!P3 LDG.E R14, desc[UR10][R46.64] ;  /* 0x0000000a2e0eb981 */ /* 0x000ee2000c1e1900 */
[----:B------:R-:W-:Y:S01]  /*7a40*/  HFMA2 R11, -RZ, RZ, 0, 0 ;  /* 0x00000000ff0b7431 */ /* 0x000fe200000001ff */
[----:B------:R-:W-:-:S05]  /*7a50*/  IADD3 R21, PT, PT, R0, 0x1e0, RZ ;  /* 0x000001e000157810 */ /* 0x000fca0007ffe0ff */
[----:B------:R0:W4:Y:S01]  /*7a60*/  @!P3 LDG.E R11, desc[UR10][R34.64] ;  /* 0x0000000a220bb981 */ /* 0x000122000c1e1900 */
[----:B------:R-:W-:Y:S02]  /*7a70*/  ISETP.GE.U32.AND P3, PT, R21, UR16, PT ;  /* 0x0000001015007c0c */ /* 0x000fe4000bf66070 */
[----:B0-----:R-:W-:-:S04]  /*7a80*/  SHF.R.S32.HI R34, RZ, 0x1f, R21 ;  /* 0x0000001fff227819 */ /* 0x001fc80000011415 */
[----:B------:R-:W-:Y:S02]  /*7a90*/  ISETP.GE.AND.EX P3, PT, R34, UR17, PT, P3 ;  /* 0x0000001122007c0c */ /* 0x000fe4000bf66330 */
[----:B------:R-:W-:-:S06]  /*7aa0*/  MOV R20, RZ ;  /* 0x000000ff00147202 */ /* 0x000fcc0000000f00 */
[----:B------:R0:W4:Y:S05]  /*7ab0*/  @!P4 LDG.E R20, desc[UR10][R28.64] ;  /* 0x0000000a1c14c981 */ /* 0x00012a000c1e1900 */
[----:B0-----:R-:W0:Y:S01]  /*7ac0*/  @!P3 LDC.64 R28, c[0x0][0x3f8] ;  /* 0x0000fe00ff1cbb82 */ /* 0x001e220000000a00 */
        /* <DEDUP_REMOVED lines=12> */
[----:B------:R-:W0:Y:S01]  /*7b90*/  @!P3 LDC.64 R28, c[0x0][0x398] ;  /* 0x0000e600ff1cbb82 */ /* 0x000e220000000a00 */
[----:B------:R-:W-:Y:S01]  /*7ba0*/  PRMT R68, RZ, 0x7610, R68 ;  /* 0x00007610ff447816 */ /* 0x000fe20000000044 */
[----:B------:R-:W-:Y:S03]  /*7bb0*/  STL.S16 [R1+0x226], RZ ;  /* 0x000226ff01007387 */ /* 0x000fe60000100600 */
[----:B------:R-:W-:Y:S01]  /*7bc0*/  PRMT R69, R68, 0x7610, R69 ;  /* 0x0000761044457816 */ /* 0x000fe20000000045 */
[----:B------:R1:W-:Y:S04]  /*7bd0*/  STL.S16 [R1+0x228], R68 ;  /* 0x0002284401007387 */ /* 0x0003e80000100600 */
[----:B-1----:R-:W4:Y:S01]  /*7be0*/  LDL.LU.S16 R68, [R1+0x226] ;  /* 0x0002260001447983 */ /* 0x002f220000300600 */
[----:B------:R-:W-:-:S04]  /*7bf0*/  IADD3 R35, PT, PT, R0, 0x1e8, RZ ;  /* 0x000001e800237810 */ /* 0x000fc80007ffe0ff */
[----:B------:R-:W-:Y:S01]  /*7c00*/  SHF.R.S32.HI R46, RZ, 0x1f, R35 ;  /* 0x0000001fff2e7819 */ /* 0x000fe20000011423 */
[----:B--2---:R-:W-:Y:S04]  /*7c10*/  STL [R1+0x470], R15 ;  /* 0x0004700f01007387 */ /* 0x004fe80000100800 */
[----:B---3--:R-:W-:Y:S04]  /*7c20*/  STL [R1+0x478], R14 ;  /* 0x0004780e01007387 */ /* 0x008fe80000100800 */
[----:B------:R0:W-:Y:S02]  /*7c30*/  STL.64 [R1+0x480], R14 ;  /* 0x0004800e01007387 */ /* 0x0001e40000100a00 */
[----:B0-----:R-:W-:-:S04]  /*7c40*/  @!P3 IADD3 R14, P4, PT, R34, R28, RZ ;  /* 0x0000001c220eb210 */ /* 0x001fc80007f9e0ff */
[----:B------:R-:W-:-:S05]  /*7c50*/  @!P3 IADD3.X R15, PT, PT, R21, R29, RZ, P4, !PT ;  /* 0x0000001d150fb210 */ /* 0x000fca00027fe4ff */
[----:B------:R0:W-:Y:S02]  /*7c60*/  @!P3 STL.64 [R1+0x230], R14 ;  /* 0x0002300e0100b387 */ /* 0x0001e40000100a00 */
[----:B0-----:R-:W-:Y:S02]  /*7c70*/  MOV R14, R8 ;  /* 0x00000008000e7202 */ /* 0x001fe40000000f00 */
[----:B------:R-:W4:Y:S01]  /*7c80*/  LDL.LU R8, [R1+0x3d8] ;  /* 0x0003d80001087983 */ /* 0x000f220000300800 */
[----:B------:R-:W-:-:S04]  /*7c90*/  ISETP.GE.U32.AND P4, PT, R35, UR16, PT ;  /* 0x0000001023007c0c */ /* 0x000fc8000bf86070 */
[----:B------:R-:W-:Y:S02]  /*7ca0*/  ISETP.GE.AND.EX P4, PT, R46, UR17, PT, P4 ;  /* 0x000000112e007c0c */ /* 0x000fe4000bf86340 */
[----:B------:R-:W-:-:S06]  /*7cb0*/  CS2R R28, SRZ ;  /* 0x00000000001c7805 */ /* 0x000fcc000001ff00 */
[----:B------:R0:W2:Y:S05]  /*7cc0*/  @!P5 LDG.E R29, desc[UR10][R16.64] ;  /* 0x0000000a101dd981 */ /* 0x0000aa000c1e1900 */
[----:B0-----:R-:W0:Y:S01]  /*7cd0*/  @!P4 LDC.64 R16, c[0x0][0x3f8] ;  /* 0x0000fe00ff10cb82 */ /* 0x001e220000000a00 */
[----:B------:R-:W-:-:S06]  /*7ce0*/  MOV R34, RZ ;  /* 0x000000ff00227202 */ /* 0x000fcc0000000f00 */
[----:B------:R1:W3:Y:S02]  /*7cf0*/  @!P5 LDG.E R34, desc[UR10][R22.64] ;  /* 0x0000000a1622d981 */ /* 0x0002e4000c1e1900 */
[----:B-1----:R-:W-:Y:S02]  /*7d00*/  @!P4 MOV R22, R4 ;  /* 0x000000040016c202 */ /* 0x002fe40000000f00 */
        /* <DEDUP_REMOVED lines=13> */
[----:B------:R-:W-:Y:S01]  /*7de0*/  LOP3.LUT P5, RZ, R3, 0x8, RZ, 0xc0, !PT ;  /* 0x0000000803ff7812 */ /* 0x000fe200078ac0ff */
[----:B------:R-:W-:Y:S01]  /*7df0*/  HFMA2 R35, -RZ, RZ, 0, 0 ;  /* 0x00000000ff237431 */ /* 0x000fe200000001ff */
[----:B------:R-:W-:Y:S01]  /*7e00*/  CS2R R46, SRZ ;  /* 0x00000000002e7805 */ /* 0x000fe2000001ff00 */
[----:B------:R0:W-:Y:S01]  /*7e10*/  @!P3 STL.64 [R1+0x238], R50 ;  /* 0x000238320100b387 */ /* 0x0001e20000100a00 */
[----:B------:R-:W-:Y:S01]  /*7e20*/  LOP3.LUT R2, R2, 0xefffffff, RZ, 0xc0, !PT ;  /* 0xefffffff02027812 */ /* 0x000fe200078ec0ff */
[----:B------:R-:W-:-:S03]  /*7e30*/  HFMA2 R21, -RZ, RZ, 0, 0 ;  /* 0x00000000ff157431 */ /* 0x000fc600000001ff */
[----:B------:R-:W3:Y:S05]  /*7e40*/  @!P6 LDG.E R47, desc[UR10][R32.64] ;  /* 0x0000000a202fe981 */ /* 0x000eea000c1e1900 */
[----:B------:R-:W3:Y:S01]  /*7e50*/  @!P5 LDG.E R35, desc[UR10][R18.64] ;  /* 0x0000000a1223d981 */ /* 0x000ee2000c1e1900 */
[----:B0-----:R-:W-:-:S03]  /*7e60*/  IADD3 R51, PT, PT, R0, 0x1f0, RZ ;  /* 0x000001f000337810 */ /* 0x001fc60007ffe0ff */
[----:B------:R0:W3:Y:S01]  /*7e70*/  @!P5 LDG.E R46, desc[UR10][R26.64] ;  /* 0x0000000a1a2ed981 */ /* 0x0000e2000c1e1900 */
[----:B------:R-:W-:Y:S02]  /*7e80*/  ISETP.GE.U32.AND P5, PT, R51, UR16, PT ;  /* 0x0000001033007c0c */ /* 0x000fe4000bfa6070 */
[----:B0-----:R-:W-:-:S04]  /*7e90*/  SHF.R.S32.HI R26, RZ, 0x1f, R51 ;  /* 0x0000001fff1a7819 */ /* 0x001fc80000011433 */
[----:B------:R-:W-:Y:S02]  /*7ea0*/  ISETP.GE.AND.EX P5, PT, R26, UR17, PT, P5 ;  /* 0x000000111a007c0c */ /* 0x000fe4000bfa6350 */
[----:B------:R-:W-:-:S11]  /*7eb0*/  @P1 LOP3.LUT R2, R2, 0x10000000, RZ, 0xfc, !PT ;  /* 0x1000000002021812 */ /* 0x000fd600078efcff */
[----:B------:R-:W0:Y:S01]  /*7ec0*/  @!P5 LDC.64 R18, c[0x0][0x3f8] ;  /* 0x0000fe00ff12db82 */ /* 0x000e220000000a00 */
[----:B------:R-:W-:Y:S02]  /*7ed0*/  LOP3.LUT P1, RZ, R3, 0x20, RZ, 0xc0, !PT ;  /* 0x0000002003ff7812 */ /* 0x000fe4000782c0ff */
[----:B------:R-:W-:-:S11]  /*7ee0*/  @!P5 MOV R27, R7 ;  /* 0x00000007001bd202 */ /* 0x000fd60000000f00 */
[----:B------:R-:W2:Y:S04]  /*7ef0*/  @!P1 LDG.E R21, desc[UR10][R60.64] ;  /* 0x0000000a3c159981 */ /* 0x000ea8000c1e1900 */
[----:B------:R-:W3:Y:S01]  /*7f00*/  @!P1 LDG.E R28, desc[UR10][R62.64] ;  /* 0x0000000a3e1c9981 */ /* 0x000ee2000c1e1900 */
[----:B------:R-:W-:Y:S01]  /*7f10*/  LOP3.LUT P1, RZ, R3, 0x2, RZ, 0xc0, !PT ;  /* 0x0000000203ff7812 */ /* 0x000fe2000782c0ff */
[----:B0-----:R-:W-:Y:S01]  /*7f20*/  @!P5 IMAD R32, R26, R18, RZ ;  /* 0x000000121a20d224 */ /* 0x001fe200078e02ff */
[----:B------:R-:W-:-:S03]  /*7f30*/  @!P5 MOV R26, R4 ;  /* 0x00000004001ad202 */ /* 0x000fc60000000f00 */
[C---:B------:R-:W-:Y:S02]  /*7f40*/  @!P5 IMAD R32, R51.reuse, R19, R32 ;  /* 0x000000133320d224 */ /* 0x040fe400078e0220 */
[----:B------:R-:W-:-:S04]  /*7f50*/  @!P5 IMAD.WIDE.U32 R26, R51, R18, R26 ;  /* 0x00000012331ad225 */ /* 0x000fc800078e001a */
[----:B------:R-:W-:Y:S01]  /*7f60*/  HFMA2 R51, -RZ, RZ, 0, 0 ;  /* 0x00000000ff337431 */ /* 0x000fe200000001ff */
[----:B------:R-:W-:Y:S01]  /*7f70*/  LOP3.LUT R2, R2, 0xf7ffffff, RZ, 0xc0, !PT ;  /* 0xf7ffffff02027812 */ /* 0x000fe200078ec0ff */
[----:B------:R-:W-:Y:S04]  /*7f80*/  STL [R1+0x578], R25 ;  /* 0x0005781901007387 */ /* 0x000fe80000100800 */
[----:B------:R-:W-:Y:S04]  /*7f90*/  STL [R1+0x5dc], R25 ;  /* 0x0005dc1901007387 */ /* 0x000fe80000100800 */
[----:B------:R-:W-:Y:S04]  /*7fa0*/  STL [R1+0x610], R25 ;  /* 0x0006101901007387 */ /* 0x000fe80000100800 */
[----:B------:R0:W-:Y:S04]  /*7fb0*/  STL [R1+0x618], R25 ;  /* 0x0006181901007387 */ /* 0x0001e80000100800 */
[----:B------:R-:W-:Y:S01]  /*7fc0*/  STL.S16 [R1+0x222], RZ ;  /* 0x000222ff01007387 */ /* 0x000fe20000100600 */
[----:B------:R-:W-:Y:S01]  /*7fd0*/  MOV R15, R9 ;  /* 0x00000009000f7202 */ /* 0x000fe20000000f00 */
[----:B------:R-:W1:Y:S02]  /*7fe0*/  @!P5 LDC.64 R18, c[0x0][0x3a0] ;  /* 0x0000e800ff12db82 */ /* 0x000e640000000a00 */
[----:B------:R0:W3:Y:S01]  /*7ff0*/  @!P1 LDG.E R51, desc[UR10][R42.64] ;  /* 0x0000000a2a339981 */ /* 0x0000e2000c1e1900 */
[----:B------:R-:W-:-:S03]  /*8000*/  @P5 LOP3.LUT R2, R2, 0x8000000, RZ, 0xfc, !PT ;  /* 0x0800000002025812 */ /* 0x000fc600078efcff */
[----:B0-----:R-:W2:Y:S04]  /*8010*/  LDL.LU R25, [R1+0x3d4] ;  /* 0x0003d40001197983 */ /* 0x001ea80000300800 */
[----:B------:R-:W-:Y:S01]  /*8020*/  STL.S16 [R1+0x216], RZ ;  /* 0x000216ff01007387 */ /* 0x000fe20000100600 */
[----:B------:R-:W-:-:S03]  /*8030*/  MOV R42, RZ ;  /* 0x000000ff002a7202 */ /* 0x000fc60000000f00 */
[----:B------:R-:W3:Y:S04]  /*8040*/  LDL.LU R9, [R1+0x3d0] ;  /* 0x0003d00001097983 */ /* 0x000ee80000300800 */
[----:B------:R0:W3:Y:S02]  /*8050*/  @!P1 LDG.E R42, desc[UR10][R40.64] ;  /* 0x0000000a282a9981 */ /* 0x0000e4000c1e1900 */
[----:B0-----:R-:W-:Y:S01]  /*8060*/  HFMA2 R40, -RZ, RZ, 0, 0 ;  /* 0x00000000ff287431 */ /* 0x001fe200000001ff */
[----:B------:R-:W-:-:S05]  /*8070*/  MOV R41, RZ ;  /* 0x000000ff00297202 */ /* 0x000fca0000000f00 */
[----:B------:R-:W3:Y:S04]  /*8080*/  @!P0 LDG.E R40, desc[UR10][R48.64] ;  /* 0x0000000a30288981 */ /* 0x000ee8000c1e1900 */
[----:B------:R-:W3:Y:S01]  /*8090*/  @!P0 LDG.E R41, desc[UR10][R44.64] ;  /* 0x0000000a2c298981 */ /* 0x000ee2000c1e1900 */
[----:B------:R-:W-:-:S13]  /*80a0*/  LOP3.LUT P0, RZ, R2, 0x20000000, RZ, 0xc0, !PT ;  /* 0x2000000002ff7812 */ /* 0x000fda000780c0ff */
[C---:B----4-:R-:W-:Y:S02]  /*80b0*/  @!P0 PRMT R68, R8.reuse, 0x7632, R68 ;  /* 0x0000763208448816 */ /* 0x050fe40000000044 */
[----:B------:R-:W-:-:S03]  /*80c0*/  @!P0 PRMT R69, R8, 0x7610, R69 ;  /* 0x0000761008458816 */ /* 0x000fc60000000045 */
[----:B------:R0:W-:Y:S04]  /*80d0*/  @!P0 STL.S16 [R1+0x226], R68 ;  /* 0x0002264401008387 */ /* 0x0001e80000100600 */
[----:B------:R4:W-:Y:S04]  /*80e0*/  @!P0 STL.S16 [R1+0x228], R69 ;  /* 0x0002284501008387 */ /* 0x0009e80000100600 */
[----:B0-----:R-:W2:Y:S04]  /*80f0*/  LDL.LU R68, [R1+0x700] ;  /* 0x0007000001447983 */ /* 0x001ea80000300800 */
[----:B----4-:R-:W4:Y:S01]  /*8100*/  LDL.LU R69, [R1+0x704] ;  /* 0x0007040001457983 */ /* 0x010f220000300800 */
[----:B--2---:R-:W-:-:S04]  /*8110*/  PRMT R68, RZ, 0x7610, R68 ;  /* 0x00007610ff447816 */ /* 0x004fc80000000044 */
[----:B----4-:R-:W-:Y:S01]  /*8120*/  PRMT R69, R68, 0x7610, R69 ;  /* 0x0000761044457816 */ /* 0x010fe20000000045 */
[----:B------:R0:W-:Y:S04]  /*8130*/  STL.S16 [R1+0x224], R68 ;  /* 0x0002244401007387 */ /* 0x0001e80000100600 */
[----:B0-----:R-:W2:Y:S01]  /*8140*/  LDL.LU.S16 R68, [R1+0x222] ;  /* 0x0002220001447983 */ /* 0x001ea20000300600 */
[----:B------:R-:W-:-:S05]  /*8150*/  @!P0 PRMT R69, R25, 0x7610, R69 ;  /* 0x0000761019458816 */ /* 0x000fca0000000045 */
[----:B------:R0:W-:Y:S04]  /*8160*/  @!P0 STL.S16 [R1+0x224], R69 ;  /* 0x0002244501008387 */ /* 0x0001e80000100600 */
[----:B0-----:R-:W4:Y:S01]  /*8170*/  LDL.LU R69, [R1+0x6fc] ;  /* 0x0006fc0001457983 */ /* 0x001f220000300800 */
[----:B--2---:R-:W-:-:S05]  /*8180*/  @!P0 PRMT R68, R25, 0x7632, R68 ;  /* 0x0000763219448816 */ /* 0x004fca0000000044 */
[----:B------:R0:W-:Y:S04]  /*8190*/  @!P0 STL.S16 [R1+0x222], R68 ;  /* 0x0002224401008387 */ /* 0x0001e80000100600 */
[----:B0-----:R-:W2:Y:S01]  /*81a0*/  LDL.LU R68, [R1+0x6f8] ;  /* 0x0006f80001447983 */ /* 0x001ea20000300800 */
[----:B------:R-:W-:Y:S02]  /*81b0*/  LOP3.LUT P1, RZ, R2, 0x1000000, RZ, 0xc0, !PT ;  /* 0x0100000002ff7812 */ /* 0x000fe4000782c0ff */
[----:B--2---:R-:W-:-:S04]  /*81c0*/  PRMT R68, RZ, 0x7610, R68 ;  /* 0x00007610ff447816 */ /* 0x004fc80000000044 */
[----:B----4-:R-:W-:Y:S01]  /*81d0*/  PRMT R69, R68, 0x7610, R69 ;  /* 0x0000761044457816 */ /* 0x010fe20000000045 */
[----:B------:R0:W-:Y:S04]  /*81e0*/  STL.S16 [R1+0x220], R68 ;  /* 0x0002204401007387 */ /* 0x0001e80000100600 */
[----:B0-----:R-:W2:Y:S02]  /*81f0*/  LDL.LU.S16 R68, [R1+0x216] ;  /* 0x0002160001447983 */ /* 0x001ea40000300600 */
[----:B---3--:R-:W-:-:S05]  /*8200*/  @!P1 PRMT R69, R9, 0x7610, R69 ;  /* 0x0000761009459816 */ /* 0x008fca0000000045 */
[----:B------:R0:W-:Y:S04]  /*8210*/  @!P1 STL.S16 [R1+0x220], R69 ;  /* 0x0002204501009387 */ /* 0x0001e80000100600 */
[----:B0-----:R-:W3:Y:S01]  /*8220*/  LDL.LU R69, [R1+0x6f4] ;  /* 0x0006f40001457983 */ /* 0x001ee20000300800 */
[----:B--2---:R-:W-:-:S05]  /*8230*/  @!P1 PRMT R68, R9, 0x7632, R68 ;  /* 0x0000763209449816 */ /* 0x004fca0000000044 */
[----:B------:R0:W-:Y:S04]  /*8240*/  @!P1 STL.S16 [R1+0x216], R68 ;  /* 0x0002164401009387 */ /* 0x0001e80000100600 */
[----:B0-----:R-:W2:Y:S04]  /*8250*/  LDL.LU R68, [R1+0x6f0] ;  /* 0x0006f00001447983 */ /* 0x001ea80000300800 */
        /* <DEDUP_REMOVED lines=13> */
[----:B------:R-:W-:Y:S04]  /*8330*/  STL.S16 [R1+0x218], RZ ;  /* 0x000218ff01007387 */ /* 0x000fe80000100600 */
[----:B0-----:R-:W4:Y:S01]  /*8340*/  LDL.LU R10, [R1+0x3cc] ;  /* 0x0003cc00010a7983 */ /* 0x001f220000300800 */
[----:B--2---:R-:W-:-:S04]  /*8350*/  PRMT R68, RZ, 0x7610, R68 ;  /* 0x00007610ff447816 */ /* 0x004fc80000000044 */
[----:B---3--:R-:W-:Y:S01]  /*8360*/  PRMT R69, R68, 0x7610, R69 ;  /* 0x0000761044457816 */ /* 0x008fe20000000045 */
[----:B------:R0:W-:Y:S04]  /*8370*/  STL.S16 [R1+0x21a], R68 ;  /* 0x00021a4401007387 */ /* 0x0001e80000100600 */
[----:B0-----:R-:W2:Y:S04]  /*8380*/  LDL.S16 R68, [R1+0x218] ;  /* 0x0002180001447983 */ /* 0x001ea80000100600 */
[----:B------:R0:W-:Y:S04]  /*8390*/  STL [R1+0x110], R25 ;  /* 0x0001101901007387 */ /* 0x0001e80000100800 */
[----:B------:R3:W-:Y:S04]  /*83a0*/  STL [R1+0x10], R8 ;  /* 0x0000100801007387 */ /* 0x0007e80000100800 */
[----:B0-----:R-:W2:Y:S04]  /*83b0*/  LDL.LU R25, [R1+0x3c4] ;  /* 0x0003c40001197983 */ /* 0x001ea80000300800 */
[----:B---3--:R-:W3:Y:S01]  /*83c0*/  LDL.LU R8, [R1+0x3c8] ;  /* 0x0003c80001087983 */ /* 0x008ee20000300800 */
[----:B----4-:R-:W-:-:S05]  /*83d0*/  @!P1 PRMT R69, R10, 0x7610, R69 ;  /* 0x000076100a459816 */ /* 0x010fca0000000045 */
[----:B------:R0:W-:Y:S04]  /*83e0*/  @!P1 STL.S16 [R1+0x21a], R69 ;  /* 0x00021a4501009387 */ /* 0x0001e80000100600 */
[----:B0-----:R-:W4:Y:S01]  /*83f0*/  LDL.LU R69, [R1+0x6ec] ;  /* 0x0006ec0001457983 */ /* 0x001f220000300800 */
[----:B------:R-:W-:Y:S02]  /*8400*/  @!P5 IADD3 R32, PT, PT, R27, R32, RZ ;  /* 0x000000201b20d210 */ /* 0x000fe40007ffe0ff */
[C---:B------:R-:W-:Y:S02]  /*8410*/  @!P5 SHF.L.U32 R33, R26.reuse, 0x1, RZ ;  /* 0x000000011a21d819 */ /* 0x040fe400000006ff */
[----:B------:R-:W-:Y:S02]  /*8420*/  @!P5 SHF.L.U64.HI R32, R26, 0x1, R32 ;  /* 0x000000011a20d819 */ /* 0x000fe40000010220 */
[----:B------:R-:W0:Y:S01]  /*8430*/  @!P5 LDC.64 R26, c[0x0][0x398] ;  /* 0x0000e600ff1adb82 */ /* 0x000e220000000a00 */
[----:B------:R-:W-:-:S06]  /*8440*/  MOV R50, RZ ;  /* 0x000000ff00327202 */ /* 0x000fcc0000000f00 */
[----:B------:R1:W3:Y:S02]  /*8450*/  @!P6 LDG.E R50, desc[UR10][R36.64] ;  /* 0x0000000a2432e981 */ /* 0x0002e4000c1e1900 */
[C---:B-1----:R-:W-:Y:S02]  /*8460*/  @!P5 IADD3 R18, P6, PT, R33.reuse, R18, RZ ;  /* 0x000000122112d210 */ /* 0x042fe40007fde0ff */
[----:B------:R-:W-:Y:S02]  /*8470*/  IADD3 R43, PT, PT, R0, 0x1f8, RZ ;  /* 0x000001f8002b7810 */ /* 0x000fe40007ffe0ff */
[----:B------:R-:W-:Y:S02]  /*8480*/  @!P5 IADD3.X R19, PT, PT, R32, R19, RZ, P6, !PT ;  /* 0x000000132013d210 */ /* 0x000fe400037fe4ff */
[----:B------:R-:W-:Y:S02]  /*8490*/  SHF.R.S32.HI R36, RZ, 0x1f, R43 ;  /* 0x0000001fff247819 */ /* 0x000fe4000001142b */
[----:B0-----:R-:W-:-:S04]  /*84a0*/  @!P5 IADD3 R26, P6, PT, R33, R26, RZ ;  /* 0x0000001a211ad210 */ /* 0x001fc80007fde0ff */
[----:B------:R-:W-:Y:S02]  /*84b0*/  @!P5 IADD3.X R27, PT, PT, R32, R27, RZ, P6, !PT ;  /* 0x0000001b201bd210 */ /* 0x000fe400037fe4ff */
[----:B--2---:R-:W-:-:S05]  /*84c0*/  @!P1 PRMT R68, R10, 0x7632, R68 ;  /* 0x000076320a449816 */ /* 0x004fca0000000044 */
[----:B------:R0:W-:Y:S04]  /*84d0*/  @!P1 STL.S16 [R1+0x218], R68 ;  /* 0x0002184401009387 */ /* 0x0001e80000100600 */
[----:B0-----:R-:W2:Y:S01]  /*84e0*/  LDL.LU R68, [R1+0x6e8] ;  /* 0x0006e80001447983 */ /* 0x001ea20000300800 */
        /* <DEDUP_REMOVED lines=17> */
[C---:B------:R-:W-:Y:S02]  /*8600*/  LOP3.LUT P5, RZ, R2.reuse, 0x200000, RZ, 0xc0, !PT ;  /* 0x0020000002ff7812 */ /* 0x040fe400078ac0ff */
[----:B------:R-:W-:-:S04]  /*8610*/  LOP3.LUT R2, R2, 0xfbffffff, RZ, 0xc0, !PT ;  /* 0xfbffffff02027812 */ /* 0x000fc800078ec0ff */
[----:B------:R-:W-:-:S04]  /*8620*/  @P6 LOP3.LUT R2, R2, 0x4000000, RZ, 0xfc, !PT ;  /* 0x0400000002026812 */ /* 0x000fc800078efcff */
[----:B------:R-:W-:Y:S01]  /*8630*/  LOP3.LUT P0, RZ, R2, 0x800000, RZ, 0xc0, !PT ;  /* 0x0080000002ff7812 */ /* 0x000fe2000780c0ff */
        /* <DEDUP_REMOVED lines=16> */
[----:B------:R-:W-:Y:S01]  /*8740*/  STL [R1+0x488], R11 ;  /* 0x0004880b01007387 */ /* 0x000fe20000100800 */
[----:B0-----:R-:W-:-:S03]  /*8750*/  PRMT R20, RZ, 0x7610, R20 ;  /* 0x00007610ff147816 */ /* 0x001fc60000000014 */
[----:B------:R-:W-:Y:S04]  /*8760*/  STL [R1+0x588], R11 ;  /* 0x0005880b01007387 */ /* 0x000fe80000100800 */
[----:B------:R-:W-:Y:S04]  /*8770*/  STL [R1+0x5a0], R11 ;  /* 0x0005a00b01007387 */ /* 0x000fe80000100800 */
[----:B------:R-:W-:Y:S04]  /*8780*/  STL [R1+0x5a8], R11 ;  /* 0x0005a80b01007387 */ /* 0x000fe80000100800 */
[----:B------:R-:W-:Y:S04]  /*8790*/  STL [R1+0x5b0], R11 ;  /* 0x0005b00b01007387 */ /* 0x000fe80000100800 */
[----:B------:R-:W-:Y:S04]  /*87a0*/  STL [R1+0x5b8], R11 ;  /* 0x0005b80b01007387 */ /* 0x000fe80000100800 */
[----:B------:R0:W-:Y:S02]  /*87b0*/  STL [R1+0x5cc], R11 ;  /* 0x0005cc0b01007387 */ /* 0x0001e40000100800 */
[----:B0-----:R-:W-:-:S02]  /*87c0*/  PRMT R11, RZ, 0x7610, R11 ;  /* 0x00007610ff0b7816 */ /* 0x001fc4000000000b */
[----:B------:R-:W-:Y:S02]  /*87d0*/  STL.S16 [R1+0x272], R20 ;  /* 0x0002721401007387 */ /* 0x000fe40000100600 */
[----:B----4-:R-:W-:Y:S02]  /*87e0*/  PRMT R69, R11, 0x7610, R69 ;  /* 0x000076100b457816 */ /* 0x010fe40000000045 */
[----:B------:R-:W-:Y:S02]  /*87f0*/  STL.S16 [R1+0x284], RZ ;  /* 0x000284ff01007387 */ /* 0x000fe40000100600 */
[----:B---3--:R-:W-:Y:S02]  /*8800*/  @!P0 PRMT R69, R8, 0x7610, R69 ;  /* 0x0000761008458816 */ /* 0x008fe40000000045 */
[----:B------:R0:W-:Y:S04]  /*8810*/  STL.S16 [R1+0x22a], R11 ;  /* 0x00022a0b01007387 */ /* 0x0001e80000100600 */
[----:B------:R1:W-:Y:S04]  /*8820*/  @!P0 STL.S16 [R1+0x22a], R69 ;  /* 0x00022a4501008387 */ /* 0x0003e80000100600 */
[----:B------:R-:W-:Y:S04]  /*8830*/  STL.S16 [R1+0x270], RZ ;  /* 0x000270ff01007387 */ /* 0x000fe80000100600 */
[----:B0-----:R-:W3:Y:S04]  /*8840*/  LDL.LU.S16 R11, [R1+0x270] ;  /* 0x00027000010b7983 */ /* 0x001ee80000300600 */
[----:B-1----:R-:W4:Y:S01]  /*8850*/  LDL.LU R69, [R1+0x6e4] ;  /* 0x0006e40001457983 */ /* 0x002f220000300800 */
[----:B--2---:R-:W-:-:S03]  /*8860*/  PRMT R68, R20, 0x7610, R68 ;  /* 0x0000761014447816 */ /* 0x004fc60000000044 */
[----:B------:R-:W2:Y:S01]  /*8870*/  LDL.LU.S16 R20, [R1+0x284] ;  /* 0x0002840001147983 */ /* 0x000ea20000300600 */
[----:B------:R-:W-:-:S05]  /*8880*/  @!P0 PRMT R68, R25, 0x7610, R68 ;  /* 0x0000761019448816 */ /* 0x000fca0000000044 */
[----:B------:R0:W-:Y:S04]  /*8890*/  @!P0 STL.S16 [R1+0x272], R68 ;  /* 0x0002724401008387 */ /* 0x0001e80000100600 */
[----:B0-----:R-:W4:Y:S04]  /*88a0*/  LDL.LU R68, [R1+0x6e0] ;  /* 0x0006e00001447983 */ /* 0x001f280000300800 */
[----:B------:R0:W-:Y:S04]  /*88b0*/  STL [R1+0x14], R9 ;  /* 0x0000140901007387 */ /* 0x0001e80000100800 */
[----:B------:R-:W-:Y:S04]  /*88c0*/  STL.S16 [R1+0x214], RZ ;  /* 0x000214ff01007387 */ /* 0x000fe80000100600 */
[----:B------:R1:W-:Y:S04]  /*88d0*/  STL [R1+0x18], R8 ;  /* 0x0000180801007387 */ /* 0x0003e80000100800 */
[----:B0-----:R-:W4:Y:S01]  /*88e0*/  LDL.LU R9, [R1+0x3c0] ;  /* 0x0003c00001097983 */ /* 0x001f220000300800 */
[----:B---3--:R-:W-:-:S02]  /*88f0*/  @!P0 PRMT R11, R8, 0x7632, R11 ;  /* 0x00007632080b8816 */ /* 0x008fc4000000000b */
[----:B-1----:R-:W-:Y:S02]  /*8900*/  MOV R8, R38 ;  /* 0x0000002600087202 */ /* 0x002fe40000000f00 */
[----:B------:R-:W-:Y:S02]  /*8910*/  MOV R38, R30 ;  /* 0x0000001e00267202 */ /* 0x000fe40000000f00 */
[----:B------:R-:W-:Y:S02]  /*8920*/  MOV R30, R67 ;  /* 0x00000043001e7202 */ /* 0x000fe40000000f00 */
[----:B------:R-:W3:Y:S01]  /*8930*/  LDL.LU R67, [R1+0x3b8] ;  /* 0x0003b80001437983 */ /* 0x000ee20000300800 */
[----:B--2---:R-:W-:-:S05]  /*8940*/  @!P0 PRMT R20, R25, 0x7632, R20 ;  /* 0x0000763219148816 */ /* 0x004fca0000000014 */
[----:B------:R0:W-:Y:S04]  /*8950*/  @!P0 STL.S16 [R1+0x284], R20 ;  /* 0x0002841401008387 */ /* 0x0001e80000100600 */
[----:B0-----:R-:W2:Y:S01]  /*8960*/  LDL.S16 R20, [R1+0x214] ;  /* 0x0002140001147983 */ /* 0x001ea20000100600 */
[----:B----4-:R-:W-:-:S04]  /*8970*/  PRMT R68, RZ, 0x7610, R68 ;  /* 0x00007610ff447816 */ /* 0x010fc80000000044 */
[----:B------:R-:W-:Y:S01]  /*8980*/  PRMT R69, R68, 0x7610, R69 ;  /* 0x0000761044457816 */ /* 0x000fe20000000045 */
[----:B------:R0:W-:Y:S04]  /*8990*/  STL.S16 [R1+0x294], R68 ;  /* 0x0002944401007387 */ /* 0x0001e80000100600 */
[----:B0-----:R-:W4:Y:S01]  /*89a0*/  LDL.LU R68, [R1+0x6d8] ;  /* 0x0006d80001447983 */ /* 0x001f220000300800 */
[----:B------:R-:W-:Y:S02]  /*89b0*/  LOP3.LUT P6, RZ, R2, 0x400000, RZ, 0xc0, !PT ;  /* 0x0040000002ff7812 */ /* 0x000fe400078cc0ff */
[----:B------:R-:W-:Y:S01]  /*89c0*/  PRMT R60, R60, 0x5410, RZ ;  /* 0x000054103c3c7816 */ /* 0x000fe200000000ff */
[----:B------:R0:W-:Y:S04]  /*89d0*/  STL [R1+0x114], R10 ;  /* 0x0001140a01007387 */ /* 0x0001e80000100800 */
[----:B------:R1:W-:Y:S04]  /*89e0*/  @!P0 STL.S16 [R1+0x270], R11 ;  /* 0x0002700b01008387 */ /* 0x0003e80000100600 */
[----:B------:R-:W-:Y:S04]  /*89f0*/  STL.S16 [R1+0x286], RZ ;  /* 0x000286ff01007387 */ /* 0x000fe80000100600 */
[----:B------:R-:W-:Y:S04]  /*8a00*/  STL.S16 [R1+0x210], RZ ;  /* 0x000210ff01007387 */ /* 0x000fe80000100600 */
[----:B0-----:R-:W4:Y:S04]  /*8a10*/  LDL.LU R10, [R1+0x3bc] ;  /* 0x0003bc00010a7983 */ /* 0x001f280000300800 */
[----:B-1----:R-:W4:Y:S01]  /*8a20*/  LDL.LU R11, [R1+0x3b4] ;  /* 0x0003b400010b7983 */ /* 0x002f220000300800 */
[----:B---3--:R-:W-:-:S03]  /*8a30*/  @!P5 PRMT R60, R60, 0x7610, R67 ;  /* 0x000076103c3cd816 */ /* 0x008fc60000000043 */
[----:B------:R-:W-:Y:S01]  /*8a40*/  STL [R1+0x20], R67 ;  /* 0x0000204301007387 */ /* 0x000fe20000100800 */
[----:B--2---:R-:W-:-:S05]  /*8a50*/  @!P6 PRMT R20, R9, 0x7610, R20 ;  /* 0x000076100914e816 */ /* 0x004fca0000000014 */
[----:B------:R0:W-:Y:S04]  /*8a60*/  @!P6 STL.S16 [R1+0x214], R20 ;  /* 0x000214140100e387 */ /* 0x0001e80000100600 */
[----:B0-----:R-:W2:Y:S01]  /*8a70*/  LDL.S16 R20, [R1+0x286] ;  /* 0x0002860001147983 */ /* 0x001ea20000100600 */
[----:B----4-:R-:W-:-:S04]  /*8a80*/  PRMT R68, R68, 0x5410, RZ ;  /* 0x0000541044447816 */ /* 0x010fc800000000ff */
[----:B------:R-:W-:Y:S02]  /*8a90*/  @!P5 PRMT R68, R68, 0x5410, R67 ;  /* 0x000054104444d816 */ /* 0x000fe40000000043 */
[----:B------:R-:W3:Y:S01]  /*8aa0*/  LDL.LU.S16 R67, [R1+0x210] ;  /* 0x0002100001437983 */ /* 0x000ee20000300600 */
[----:B------:R-:W-:-:S03]  /*8ab0*/  PRMT R63, R63, 0x5410, RZ ;  /* 0x000054103f3f7816 */ /* 0x000fc600000000ff */
[----:B------:R0:W-:Y:S01]  /*8ac0*/  STL [R1+0x1c], R9 ;  /* 0x00001c0901007387 */ /* 0x0001e20000100800 */
[----:B------:R-:W-:-:S03]  /*8ad0*/  @!P6 PRMT R63, R63, 0x7610, R9 ;  /* 0x000076103f3fe816 */ /* 0x000fc60000000009 */
[----:B0-----:R-:W4:Y:S01]  /*8ae0*/  LDL.LU R9, [R1+0x3b0] ;  /* 0x0003b00001097983 */ /* 0x001f220000300800 */
[C---:B------:R-:W-:Y:S02]  /*8af0*/  @!P6 PRMT R69, R10.reuse, 0x7632, R69 ;  /* 0x000076320a45e816 */ /* 0x040fe40000000045 */
[----:B--2---:R-:W-:Y:S02]  /*8b00*/  @!P6 PRMT R20, R10, 0x7610, R20 ;  /* 0x000076100a14e816 */ /* 0x004fe40000000014 */
[----:B---3--:R-:W-:-:S03]  /*8b10*/  @!P5 PRMT R67, R11, 0x7610, R67 ;  /* 0x000076100b43d816 */ /* 0x008fc60000000043 */
[----:B------:R0:W-:Y:S04]  /*8b20*/  @!P6 STL.S16 [R1+0x286], R20 ;  /* 0x000286140100e387 */ /* 0x0001e80000100600 */
[----:B------:R1:W-:Y:S04]  /*8b30*/  @!P5 STL.S16 [R1+0x210], R67 ;  /* 0x000210430100d387 */ /* 0x0003e80000100600 */
[----:B0-----:R-:W2:Y:S04]  /*8b40*/  LDL.LU R20, [R1+0x3ac] ;  /* 0x0003ac0001147983 */ /* 0x001ea80000300800 */
[----:B-1----:R-:W3:Y:S04]  /*8b50*/  LDL.LU R67, [R1+0x6d0] ;  /* 0x0006d00001437983 */ /* 0x002ee80000300800 */
[----:B------:R0:W-:Y:S04]  /*8b60*/  @!P6 STL.S16 [R1+0x294], R69 ;  /* 0x000294450100e387 */ /* 0x0001e80000100600 */
[----:B0-----:R-:W3:Y:S01]  /*8b70*/  LDL.LU R69, [R1+0x6d4] ;  /* 0x0006d40001457983 */ /* 0x001ee20000300800 */
[----:B------:R-:W-:-:S03]  /*8b80*/  LOP3.LUT P1, RZ, R2, 0x100000, RZ, 0xc0, !PT ;  /* 0x0010000002ff7812 */ /* 0x000fc6000782c0ff */
        /* <DEDUP_REMOVED lines=24> */
[----:B------:R-:W-:-:S02]  /*8d10*/  PRMT R68, RZ, 0x7610, R68 ;  /* 0x00007610ff447816 */ /* 0x000fc40000000044 */
[----:B0-----:R-:W-:Y:S01]  /*8d20*/  PRMT R28, RZ, 0x7610, R28 ;  /* 0x00007610ff1c7816 */ /* 0x001fe2000000001c */
[----:B------:R-:W-:Y:S04]  /*8d30*/  STL [R1+0x458], R21 ;  /* 0x0004581501007387 */ /* 0x000fe80000100800 */
[----:B-1----:R-:W3:Y:S04]  /*8d40*/  LDL.LU R10, [R1+0x3a8] ;  /* 0x0003a800010a7983 */ /* 0x002ee80000300800 */
[----:B------:R0:W-:Y:S01]  /*8d50*/  STL [R1+0x5bc], R21 ;  /* 0x0005bc1501007387 */ /* 0x0001e20000100800 */
[----:B------:R-:W-:-:S02]  /*8d60*/  PRMT R57, R57, 0x5410, RZ ;  /* 0x0000541039397816 */ /* 0x000fc400000000ff */
[----:B0-----:R-:W-:Y:S01]  /*8d70*/  PRMT R21, R28, 0x7610, R21 ;  /* 0x000076101c157816 */ /* 0x001fe20000000015 */
[----:B----4-:R0:W-:Y:S01]  /*8d80*/  STL [R1+0x24], R9 ;  /* 0x0000240901007387 */ /* 0x0101e20000100800 */
[----:B------:R-:W-:Y:S02]  /*8d90*/  @!P1 PRMT R57, R57, 0x7610, R9 ;  /* 0x0000761039399816 */ /* 0x000fe40000000009 */
[C---:B--2---:R-:W-:Y:S01]  /*8da0*/  @!P1 PRMT R68, R20.reuse, 0x7610, R68 ;  /* 0x0000761014449816 */ /* 0x044fe20000000044 */
[----:B------:R1:W-:Y:S01]  /*8db0*/  STL [R1+0x124], R20 ;  /* 0x0001241401007387 */ /* 0x0003e20000100800 */
[----:B------:R-:W-:Y:S02]  /*8dc0*/  @!P1 PRMT R21, R20, 0x7632, R21 ;  /* 0x0000763214159816 */ /* 0x000fe40000000015 */
[----:B---3--:R-:W-:-:S04]  /*8dd0*/  PRMT R67, RZ, 0x7610, R67 ;  /* 0x00007610ff437816 */ /* 0x008fc80000000043 */
[----:B------:R-:W-:Y:S02]  /*8de0*/  @!P1 PRMT R67, R9, 0x7610, R67 ;  /* 0x0000761009439816 */ /* 0x000fe40000000043 */
[----:B0-----:R-:W2:Y:S04]  /*8df0*/  LDL.LU R9, [R1+0x3a0] ;  /* 0x0003a00001097983 */ /* 0x001ea80000300800 */
[----:B-1----:R-:W3:Y:S04]  /*8e00*/  LDL.LU R20, [R1+0x39c] ;  /* 0x00039c0001147983 */ /* 0x002ee80000300800 */
[----:B------:R0:W-:Y:S01]  /*8e10*/  STL [R1+0x118], R25 ;  /* 0x0001181901007387 */ /* 0x0001e20000100800 */
[----:B------:R-:W-:-:S02]  /*8e20*/  PRMT R69, RZ, 0x7610, R69 ;  /* 0x00007610ff457816 */ /* 0x000fc40000000045 */
[----:B------:R-:W-:Y:S01]  /*8e30*/  LOP3.LUT P0, RZ, R2, 0x80000, RZ, 0xc0, !PT ;  /* 0x0008000002ff7812 */ /* 0x000fe2000780c0ff */
[----:B------:R1:W-:Y:S01]  /*8e40*/  STL [R1+0x120], R11 ;  /* 0x0001200b01007387 */ /* 0x0003e20000100800 */
[----:B0-----:R-:W-:Y:S02]  /*8e50*/  MOV R25, R24 ;  /* 0x0000001800197202 */ /* 0x001fe40000000f00 */
[----:B------:R-:W-:Y:S02]  /*8e60*/  MOV R24, R39 ;  /* 0x0000002700187202 */ /* 0x000fe40000000f00 */
[----:B------:R-:W-:Y:S02]  /*8e70*/  MOV R39, R66 ;  /* 0x0000004200277202 */ /* 0x000fe40000000f00 */
[----:B------:R-:W4:Y:S01]  /*8e80*/  LDL.LU R66, [R1+0x6dc] ;  /* 0x0006dc0001427983 */ /* 0x000f220000300800 */
[----:B------:R-:W-:-:S03]  /*8e90*/  @!P5 PRMT R69, R11, 0x7632, R69 ;  /* 0x000076320b45d816 */ /* 0x000fc60000000045 */
[----:B-1----:R-:W4:Y:S01]  /*8ea0*/  LDL.LU R11, [R1+0x3a4] ;  /* 0x0003a400010b7983 */ /* 0x002f220000300800 */
[----:B------:R-:W-:Y:S02]  /*8eb0*/  LOP3.LUT P6, RZ, R2, 0x40000, RZ, 0xc0, !PT ;  /* 0x0004000002ff7812 */ /* 0x000fe400078cc0ff */
[----:B------:R-:W-:Y:S02]  /*8ec0*/  PRMT R65, RZ, 0x7610, R65 ;  /* 0x00007610ff417816 */ /* 0x000fe40000000041 */
[----:B------:R-:W-:Y:S02]  /*8ed0*/  PRMT R54, R54, 0x5410, RZ ;  /* 0x0000541036367816 */ /* 0x000fe400000000ff */
[----:B------:R-:W-:Y:S02]  /*8ee0*/  PRMT R64, R64, 0x5410, RZ ;  /* 0x0000541040407816 */ /* 0x000fe400000000ff */
[----:B------:R-:W-:Y:S02]  /*8ef0*/  PRMT R69, R69, 0x5410, RZ ;  /* 0x0000541045457816 */ /* 0x000fe400000000ff */
[----:B------:R-:W-:-:S02]  /*8f00*/  PRMT R63, RZ, 0x7610, R63 ;  /* 0x00007610ff3f7816 */ /* 0x000fc4000000003f */
[----:B------:R-:W-:Y:S02]  /*8f10*/  PRMT R49, R49, 0x5410, RZ ;  /* 0x0000541031317816 */ /* 0x000fe400000000ff */
[----:B------:R-:W-:Y:S01]  /*8f20*/  @!P0 PRMT R65, R10, 0x7610, R65 ;  /* 0x000076100a418816 */ /* 0x000fe20000000041 */
[----:B------:R0:W-:Y:S01]  /*8f30*/  STL [R1+0x28], R10 ;  /* 0x0000280a01007387 */ /* 0x0001e20000100800 */
[----:B------:R-:W-:-:S03]  /*8f40*/  @!P0 PRMT R54, R54, 0x7610, R10 ;  /* 0x0000761036368816 */ /* 0x000fc6000000000a */
[----:B0-----:R-:W4:Y:S01]  /*8f50*/  LDL.LU R10, [R1+0x398] ;  /* 0x00039800010a7983 */ /* 0x001f220000300800 */
[----:B--2---:R-:W-:Y:S02]  /*8f60*/  @!P6 PRMT R63, R9, 0x7610, R63 ;  /* 0x00007610093fe816 */ /* 0x004fe4000000003f */
[--C-:B---3--:R-:W-:Y:S01]  /*8f70*/  @!P6 PRMT R64, R64, 0x5410, R20.reuse ;  /* 0x000054104040e816 */ /* 0x108fe20000000014 */
[----:B------:R0:W-:Y:S01]  /*8f80*/  STL [R1+0x12c], R20 ;  /* 0x00012c1401007387 */ /* 0x0001e20000100800 */
[----:B------:R-:W-:Y:S02]  /*8f90*/  @!P6 PRMT R69, R69, 0x7610, R20 ;  /* 0x000076104545e816 */ /* 0x000fe40000000014 */
[----:B------:R-:W-:Y:S01]  /*8fa0*/  @!P6 PRMT R49, R49, 0x7610, R9 ;  /* 0x000076103131e816 */ /* 0x000fe20000000009 */
[----:B------:R1:W-:Y:S04]  /*8fb0*/  STL [R1+0x2c], R9 ;  /* 0x00002c0901007387 */ /* 0x0003e80000100800 */
[----:B0-----:R-:W2:Y:S04]  /*8fc0*/  LDL.LU R20, [R1+0x38c] ;  /* 0x00038c0001147983 */ /* 0x001ea80000300800 */
[----:B-1----:R-:W3:Y:S01]  /*8fd0*/  LDL.LU R9, [R1+0x390] ;  /* 0x0003900001097983 */ /* 0x002ee20000300800 */
[----:B------:R-:W-:-:S02]  /*8fe0*/  PRMT R65, R65, 0x5410, RZ ;  /* 0x0000541041417816 */ /* 0x000fc400000000ff */
[----:B----4-:R-:W-:Y:S02]  /*8ff0*/  PRMT R66, R66, 0x5410, RZ ;  /* 0x0000541042427816 */ /* 0x010fe400000000ff */
[----:B------:R-:W-:Y:S02]  /*9000*/  LOP3.LUT P5, RZ, R2, 0x20000, RZ, 0xc0, !PT ;  /* 0x0002000002ff7812 */ /* 0x000fe400078ac0ff */
[--C-:B------:R-:W-:Y:S01]  /*9010*/  @!P0 PRMT R66, R66, 0x5410, R11.reuse ;  /* 0x0000541042428816 */ /* 0x100fe2000000000b */
[----:B------:R0:W-:Y:S01]  /*9020*/  STL [R1+0x128], R11 ;  /* 0x0001280b01007387 */ /* 0x0001e20000100800 */
[----:B------:R-:W-:-:S03]  /*9030*/  @!P0 PRMT R65, R65, 0x7610, R11 ;  /* 0x0000761041418816 */ /* 0x000fc6000000000b */
[----:B------:R-:W-:Y:S04]  /*9040*/  STL.S16 [R1+0x212], R28 ;  /* 0x0002121c01007387 */ /* 0x000fe80000100600 */
[----:B0-----:R-:W4:Y:S01]  /*9050*/  LDL.LU R11, [R1+0x394] ;  /* 0x00039400010b7983 */ /* 0x001f220000300800 */
[----:B------:R-:W-:-:S03]  /*9060*/  PRMT R61, R61, 0x5410, RZ ;  /* 0x000054103d3d7816 */ /* 0x000fc600000000ff */
[----:B------:R0:W-:Y:S01]  /*9070*/  @!P1 STL.S16 [R1+0x212], R21 ;  /* 0x0002121501009387 */ /* 0x0001e20000100600 */
[----:B------:R-:W-:Y:S02]  /*9080*/  LOP3.LUT P1, RZ, R2, 0x10000, RZ, 0xc0, !PT ;  /* 0x0001000002ff7812 */ /* 0x000fe4000782c0ff */
[----:B------:R-:W-:Y:S02]  /*9090*/  PRMT R48, R48, 0x5410, RZ ;  /* 0x0000541030307816 */ /* 0x000fe400000000ff */
[----:B------:R-:W-:Y:S02]  /*90a0*/  PRMT R58, R58, 0x5410, RZ ;  /* 0x000054103a3a7816 */ /* 0x000fe400000000ff */
[----:B------:R-:W-:Y:S02]  /*90b0*/  PRMT R59, RZ, 0x5410, RZ ;  /* 0x00005410ff3b7816 */ /* 0x000fe400000000ff */
[----:B------:R-:W-:Y:S02]  /*90c0*/  PRMT R55, R55, 0x5410, RZ ;  /* 0x0000541037377816 */ /* 0x000fe400000000ff */
[----:B------:R-:W-:Y:S01]  /*90d0*/  PRMT R53, RZ, 0x5410, RZ ;  /* 0x00005410ff357816 */ /* 0x000fe200000000ff */
[----:B------:R-:W-:Y:S01]  /*90e0*/  STL.S16 [R1+0x296], RZ ;  /* 0x000296ff01007387 */ /* 0x000fe20000100600 */
[----:B------:R-:W-:-:S02]  /*90f0*/  PRMT R67, R67, 0x5410, RZ ;  /* 0x0000541043437816 */ /* 0x000fc400000000ff */
[----:B------:R-:W-:Y:S01]  /*9100*/  PRMT R60, RZ, 0x7610, R60 ;  /* 0x00007610ff3c7816 */ /* 0x000fe2000000003c */
[----:B0-----:R-:W4:Y:S04]  /*9110*/  LDL.LU R21, [R1+0x36c] ;  /* 0x00036c0001157983 */ /* 0x001f280000300800 */
[----:B------:R0:W-:Y:S01]  /*9120*/  STL [R1+0x30], R10 ;  /* 0x0000300a01007387 */ /* 0x0001e20000100800 */
[--C-:B------:R-:W-:Y:S02]  /*9130*/  @!P5 PRMT R61, R61, 0x5410, R10.reuse ;  /* 0x000054103d3dd816 */ /* 0x100fe4000000000a */
[----:B------:R-:W-:Y:S01]  /*9140*/  @!P5 PRMT R48, R48, 0x7610, R10 ;  /* 0x000076103030d816 */ /* 0x000fe2000000000a */
[----:B------:R-:W4:Y:S01]  /*9150*/  LDL.LU R28, [R1+0x6cc] ;  /* 0x0006cc00011c7983 */ /* 0x000f220000300800 */
[----:B------:R-:W-:-:S03]  /*9160*/  PRMT R61, RZ, 0x7610, R61 ;  /* 0x00007610ff3d7816 */ /* 0x000fc6000000003d */
[----:B0-----:R-:W4:Y:S01]  /*9170*/  LDL.LU R10, [R1+0x388] ;  /* 0x00038800010a7983 */ /* 0x001f220000300800 */
[----:B------:R-:W-:Y:S02]  /*9180*/  PRMT R48, RZ, 0x7610, R48 ;  /* 0x00007610ff307816 */ /* 0x000fe40000000030 */
[----:B--2---:R-:W-:Y:S01]  /*9190*/  @!P1 PRMT R61, R20, 0x7610, R61 ;  /* 0x00007610143d9816 */ /* 0x004fe2000000003d */
[----:B------:R0:W-:Y:S01]  /*91a0*/  STL [R1+0x134], R20 ;  /* 0x0001341401007387 */ /* 0x0001e20000100800 */
[----:B------:R-:W-:Y:S02]  /*91b0*/  @!P1 PRMT R67, R67, 0x7610, R20 ;  /* 0x0000761043439816 */ /* 0x000fe40000000014 */
[C---:B---3--:R-:W-:Y:S01]  /*91c0*/  @!P1 PRMT R60, R9.reuse, 0x7610, R60 ;  /* 0x00007610093c9816 */ /* 0x048fe2000000003c */
[----:B------:R1:W-:Y:S01]  /*91d0*/  STL [R1+0x34], R9 ;  /* 0x0000340901007387 */ /* 0x0003e20000100800 */
[----:B------:R-:W-:-:S03]  /*91e0*/  @!P1 PRMT R48, R9, 0x7632, R48 ;  /* 0x0000763209309816 */ /* 0x000fc60000000030 */
[----:B0-----:R-:W2:Y:S04]  /*91f0*/  LDL.LU R20, [R1+0x37c] ;  /* 0x00037c0001147983 */ /* 0x001ea80000300800 */
[----:B-1----:R-:W3:Y:S01]  /*9200*/  LDL.LU R9, [R1+0x380] ;  /* 0x0003800001097983 */ /* 0x002ee20000300800 */
[----:B------:R-:W-:Y:S02]  /*9210*/  PRMT R62, RZ, 0x5410, RZ ;  /* 0x00005410ff3e7816 */ /* 0x000fe400000000ff */
[----:B------:R-:W-:Y:S02]  /*9220*/  LOP3.LUT P0, RZ, R2, 0x8000, RZ, 0xc0, !PT ;  /* 0x0000800002ff7812 */ /* 0x000fe4000780c0ff */
[----:B----4-:R-:W-:Y:S01]  /*9230*/  @!P5 PRMT R62, R62, 0x5410, R11 ;  /* 0x000054103e3ed816 */ /* 0x010fe2000000000b */
[----:B------:R0:W-:Y:S03]  /*9240*/  STL [R1+0x130], R11 ;  /* 0x0001300b01007387 */ /* 0x0001e60000100800 */
[----:B------:R-:W-:-:S02]  /*9250*/  @!P5 PRMT R62, R11, 0x7632, R62 ;  /* 0x000076320b3ed816 */ /* 0x000fc4000000003e */
[----:B------:R-:W-:Y:S01]  /*9260*/  LOP3.LUT P6, RZ, R2, 0x4000, RZ, 0xc0, !PT ;  /* 0x0000400002ff7812 */ /* 0x000fe200078cc0ff */
[----:B0-----:R-:W4:Y:S01]  /*9270*/  LDL.LU R11, [R1+0x384] ;  /* 0x00038400010b7983 */ /* 0x001f220000300800 */
[----:B------:R-:W-:Y:S02]  /*9280*/  PRMT R45, R45, 0x5410, RZ ;  /* 0x000054102d2d7816 */ /* 0x000fe400000000ff */
[----:B------:R-:W-:Y:S02]  /*9290*/  PRMT R66, RZ, 0x7610, R66 ;  /* 0x00007610ff427816 */ /* 0x000fe40000000042 */
[----:B------:R-:W-:Y:S02]  /*92a0*/  PRMT R57, RZ, 0x7610, R57 ;  /* 0x00007610ff397816 */ /* 0x000fe40000000039 */
[--C-:B------:R-:W-:Y:S01]  /*92b0*/  @!P0 PRMT R58, R58, 0x5410, R10.reuse ;  /* 0x000054103a3a8816 */ /* 0x100fe2000000000a */
[----:B------:R0:W-:Y:S01]  /*92c0*/  STL [R1+0x38], R10 ;  /* 0x0000380a01007387 */ /* 0x0001e20000100800 */
[----:B------:R-:W-:-:S02]  /*92d0*/  @!P0 PRMT R45, R45, 0x7610, R10 ;  /* 0x000076102d2d8816 */ /* 0x000fc4000000000a */
[----:B------:R-:W-:Y:S02]  /*92e0*/  PRMT R58, RZ, 0x7610, R58 ;  /* 0x00007610ff3a7816 */ /* 0x000fe4000000003a */
[----:B------:R-:W-:Y:S01]  /*92f0*/  PRMT R45, RZ, 0x7610, R45 ;  /* 0x00007610ff2d7816 */ /* 0x000fe2000000002d */
[----:B0-----:R-:W4:Y:S01]  /*9300*/  LDL.LU R10, [R1+0x378] ;  /* 0x00037800010a7983 */ /* 0x001f220000300800 */
[----:B--2---:R-:W-:-:S03]  /*9310*/  @!P6 PRMT R58, R20, 0x7610, R58 ;  /* 0x00007610143ae816 */ /* 0x004fc6000000003a */
[----:B------:R0:W-:Y:S01]  /*9320*/  STL [R1+0x13c], R20 ;  /* 0x00013c1401007387 */ /* 0x0001e20000100800 */
[----:B------:R-:W-:Y:S02]  /*9330*/  @!P6 PRMT R66, R20, 0x7632, R66 ;  /* 0x000076321442e816 */ /* 0x000fe40000000042 */
[C---:B---3--:R-:W-:Y:S01]  /*9340*/  @!P6 PRMT R57, R9.reuse, 0x7610, R57 ;  /* 0x000076100939e816 */ /* 0x048fe20000000039 */
[----:B------:R1:W-:Y:S01]  /*9350*/  STL [R1+0x3c], R9 ;  /* 0x00003c0901007387 */ /* 0x0003e20000100800 */
[----:B------:R-:W-:-:S03]  /*9360*/  @!P6 PRMT R45, R9, 0x7632, R45 ;  /* 0x00007632092de816 */ /* 0x000fc6000000002d */
[----:B0-----:R-:W2:Y:S04]  /*9370*/  LDL.LU R20, [R1+0x360] ;  /* 0x0003600001147983 */ /* 0x001ea80000300800 */
[----:B-1----:R-:W3:Y:S01]  /*9380*/  LDL.LU R9, [R1+0x370] ;  /* 0x0003700001097983 */ /* 0x002ee20000300800 */
[----:B------:R-:W-:Y:S02]  /*9390*/  LOP3.LUT P5, RZ, R2, 0x2000, RZ, 0xc0, !PT ;  /* 0x0000200002ff7812 */ /* 0x000fe400078ac0ff */
[----:B----4-:R-:W-:-:S04]  /*93a0*/  @!P0 PRMT R59, R59, 0x5410, R11 ;  /* 0x000054103b3b8816 */ /* 0x010fc8000000000b */
[----:B------:R-:W-:Y:S02]  /*93b0*/  @!P0 PRMT R59, R11, 0x7632, R59 ;  /* 0x000076320b3b8816 */ /* 0x000fe4000000003b */
[C---:B------:R-:W-:Y:S02]  /*93c0*/  LOP3.LUT P0, RZ, R2.reuse, 0x800, RZ, 0xc0, !PT ;  /* 0x0000080002ff7812 */ /* 0x040fe4000780c0ff */
[----:B------:R-:W-:Y:S02]  /*93d0*/  LOP3.LUT P1, RZ, R2, 0x1000, RZ, 0xc0, !PT ;  /* 0x0000100002ff7812 */ /* 0x000fe4000782c0ff */
[----:B------:R-:W-:Y:S02]  /*93e0*/  PRMT R44, R44, 0x5410, RZ ;  /* 0x000054102c2c7816 */ /* 0x000fe400000000ff */
[----:B------:R-:W-:Y:S01]  /*93f0*/  PRMT R54, RZ, 0x7610, R54 ;  /* 0x00007610ff367816 */ /* 0x000fe20000000036 */
[----:B------:R0:W-:Y:S04]  /*9400*/  STL [R1+0x138], R11 ;  /* 0x0001380b01007387 */ /* 0x0001e80000100800 */
[----:B0-----:R-:W4:Y:S01]  /*9410*/  LDL.LU R11, [R1+0x374] ;  /* 0x00037400010b7983 */ /* 0x001f220000300800 */
[----:B------:R-:W-:-:S03]  /*9420*/  @!P5 PRMT R55, R55, 0x5410, R10 ;  /* 0x000054103737d816 */ /* 0x000fc6000000000a */
[----:B------:R0:W-:Y:S01]  /*9430*/  STL [R1+0x40], R10 ;  /* 0x0000400a01007387 */ /* 0x0001e20000100800 */
[----:B------:R-:W-:-:S04]  /*9440*/  @!P5 PRMT R44, R44, 0x7610, R10 ;  /* 0x000076102c2cd816 */ /* 0x000fc8000000000a */
[----:B------:R-:W-:Y:S01]  /*9450*/  PRMT R44, RZ, 0x7610, R44 ;  /* 0x00007610ff2c7816 */ /* 0x000fe2000000002c */
[----:B0-----:R-:W4:Y:S01]  /*9460*/  LDL.LU R10, [R1+0x368] ;  /* 0x00036800010a7983 */ /* 0x001f220000300800 */
[----:B--2---:R-:W-:-:S03]  /*9470*/  @!P0 PRMT R53, R53, 0x5410, R20 ;  /* 0x0000541035358816 */ /* 0x004fc60000000014 */
[----:B------:R0:W-:Y:S01]  /*9480*/  STL [R1+0x148], R20 ;  /* 0x0001481401007387 */ /* 0x0001e20000100800 */
[----:B---3--:R-:W-:-:S03]  /*9490*/  @!P1 PRMT R54, R9, 0x7610, R54 ;  /* 0x0000761009369816 */ /* 0x008fc60000000036 */
[----:B------:R1:W-:Y:S01]  /*94a0*/  STL [R1+0x44], R9 ;  /* 0x0000440901007387 */ /* 0x0003e20000100800 */
[----:B------:R-:W-:Y:S02]  /*94b0*/  @!P1 PRMT R44, R9, 0x7632, R44 ;  /* 0x00007632092c9816 */ /* 0x000fe4000000002c */
[----:B------:R-:W-:Y:S02]  /*94c0*/  @!P0 PRMT R53, R20, 0x7632, R53 ;  /* 0x0000763214358816 */ /* 0x000fe40000000035 */
[----:B0-----:R-:W2:Y:S04]  /*94d0*/  LDL.S16 R20, [R1+0x296] ;  /* 0x0002960001147983 */ /* 0x001ea80000100600 */
[----:B-1----:R-:W3:Y:S01]  /*94e0*/  LDL.LU R9, [R1+0x354] ;  /* 0x0003540001097983 */ /* 0x002ee20000300800 */
[----:B------:R-:W-:-:S02]  /*94f0*/  LOP3.LUT P6, RZ, R2, 0x400, RZ, 0xc0, !PT ;  /* 0x0000040002ff7812 */ /* 0x000fc400078cc0ff */
[----:B------:R-:W-:Y:S02]  /*9500*/  PRMT R52, R52, 0x5410, RZ ;  /* 0x0000541034347816 */ /* 0x000fe400000000ff */
[----:B------:R-:W-:-:S04]  /*9510*/  PRMT R56, RZ, 0x5410, RZ ;  /* 0x00005410ff387816 */ /* 0x000fc800000000ff */
[----:B----4-:R-:W-:Y:S01]  /*9520*/  @!P5 PRMT R56, R56, 0x5410, R11 ;  /* 0x000054103838d816 */ /* 0x010fe2000000000b */
[----:B------:R0:W-:Y:S03]  /*9530*/  STL [R1+0x140], R11 ;  /* 0x0001400b01007387 */ /* 0x0001e60000100800 */
[----:B------:R-:W-:Y:S02]  /*9540*/  @!P5 PRMT R56, R11, 0x7632, R56 ;  /* 0x000076320b38d816 */ /* 0x000fe40000000038 */
[----:B0-----:R-:W4:Y:S01]  /*9550*/  LDL.LU R11, [R1+0x358] ;  /* 0x00035800010b7983 */ /* 0x001f220000300800 */
[----:B------:R-:W-:-:S04]  /*9560*/  @!P0 PRMT R52, R52, 0x5410, R10 ;  /* 0x0000541034348816 */ /* 0x000fc8000000000a */
[----:B------:R-:W-:-:S04]  /*9570*/  PRMT R52, RZ, 0x7610, R52 ;  /* 0x00007610ff347816 */ /* 0x000fc80000000034 */
[C---:B---3--:R-:W-:Y:S01]  /*9580*/  @!P6 PRMT R52, R9.reuse, 0x7610, R52 ;  /* 0x000076100934e816 */ /* 0x048fe20000000034 */
[----:B------:R0:W-:Y:S01]  /*9590*/  STL [R1+0x14c], R9 ;  /* 0x00014c0901007387 */ /* 0x0001e20000100800 */
[----:B--2---:R-:W-:-:S03]  /*95a0*/  @!P6 PRMT R20, R9, 0x7632, R20 ;  /* 0x000076320914e816 */ /* 0x004fc60000000014 */
[----:B0-----:R-:W2:Y:S01]  /*95b0*/  LDL.LU R9, [R1+0x6c8] ;  /* 0x0006c80001097983 */ /* 0x001ea20000300800 */
[----:B------:R-:W-:-:S04]  /*95c0*/  PRMT R43, R43, 0x5410, RZ ;  /* 0x000054102b2b7816 */ /* 0x000fc800000000ff */
[----:B------:R-:W-:Y:S02]  /*95d0*/  @!P0 PRMT R43, R43, 0x7610, R10 ;  /* 0x000076102b2b8816 */ /* 0x000fe4000000000a */
[----:B------:R-:W-:Y:S02]  /*95e0*/  PRMT R55, RZ, 0x7610, R55 ;  /* 0x00007610ff377816 */ /* 0x000fe40000000037 */
[----:B------:R-:W-:Y:S02]  /*95f0*/  PRMT R64, RZ, 0x7610, R64 ;  /* 0x00007610ff407816 */ /* 0x000fe40000000040 */
[----:B------:R-:W-:Y:S02]  /*9600*/  PRMT R49, RZ, 0x7610, R49 ;  /* 0x00007610ff317816 */ /* 0x000fe40000000031 */
[----:B------:R-:W-:Y:S01]  /*9610*/  PRMT R43, RZ, 0x7610, R43 ;  /* 0x00007610ff2b7816 */ /* 0x000fe2000000002b */
[----:B------:R0:W-:Y:S01]  /*9620*/  STL [R1+0x144], R21 ;  /* 0x0001441501007387 */ /* 0x0001e20000100800 */
[----:B------:R-:W-:-:S02]  /*9630*/  @!P1 PRMT R55, R21, 0x7610, R55 ;  /* 0x0000761015379816 */ /* 0x000fc40000000037 */
[----:B------:R-:W-:Y:S01]  /*9640*/  @!P1 PRMT R64, R21, 0x7632, R64 ;  /* 0x0000763215409816 */ /* 0x000fe20000000040 */
[----:B------:R1:W-:Y:S01]  /*9650*/  STL [R1+0x48], R10 ;  /* 0x0000480a01007387 */ /* 0x0003e20000100800 */
[----:B----4-:R-:W-:-:S03]  /*9660*/  @!P6 PRMT R49, R11, 0x7610, R49 ;  /* 0x000076100b31e816 */ /* 0x010fc60000000031 */
[----:B------:R3:W-:Y:S01]  /*9670*/  STL [R1+0x4c], R11 ;  /* 0x00004c0b01007387 */ /* 0x0007e20000100800 */
[----:B------:R-:W-:-:S03]  /*9680*/  @!P6 PRMT R43, R11, 0x7632, R43 ;  /* 0x000076320b2be816 */ /* 0x000fc6000000002b */
[----:B------:R4:W-:Y:S04]  /*9690*/  @!P6 STL.S16 [R1+0x296], R20 ;  /* 0x000296140100e387 */ /* 0x0009e80000100600 */
        /* <DEDUP_REMOVED lines=34> */
[----:B0-----:R-:W2:Y:S04]  /*98c0*/  LDL.LU R21, [R1+0x350] ;  /* 0x0003500001157983 */ /* 0x001ea80000300800 */
[----:B-1----:R-:W2:Y:S04]  /*98d0*/  LDL.LU R10, [R1+0x348] ;  /* 0x00034800010a7983 */ /* 0x002ea80000300800 */
[----:B---3--:R-:W3:Y:S04]  /*98e0*/  LDL.LU R11, [R1+0x340] ;  /* 0x00034000010b7983 */ /* 0x008ee80000300800 */
[----:B----4-:R-:W4:Y:S04]  /*98f0*/  LDL.LU R20, [R1+0x344] ;  /* 0x0003440001147983 */ /* 0x010f280000300800 */
[----:B------:R-:W-:Y:S01]  /*9900*/  STL.S16 [R1+0x2fa], RZ ;  /* 0x0002faff01007387 */ /* 0x000fe20000100600 */
[----:B--2---:R-:W-:-:S04]  /*9910*/  PRMT R9, RZ, 0x7610, R9 ;  /* 0x00007610ff097816 */ /* 0x004fc80000000009 */
[----:B------:R-:W-:Y:S01]  /*9920*/  PRMT R28, R9, 0x7610, R28 ;  /* 0x00007610091c7816 */ /* 0x000fe2000000001c */
[----:B------:R0:W-:Y:S04]  /*9930*/  STL.S16 [R1+0x2f8], R9 ;  /* 0x0002f80901007387 */ /* 0x0001e80000100600 */
[----:B0-----:R-:W2:Y:S01]  /*9940*/  LDL.S16 R9, [R1+0x2fa] ;  /* 0x0002fa0001097983 */ /* 0x001ea20000100600 */
[----:B------:R-:W-:-:S13]  /*9950*/  LOP3.LUT P5, RZ, R2, 0x200, RZ, 0xc0, !PT ;  /* 0x0000020002ff7812 */ /* 0x000fda00078ac0ff */
[----:B------:R-:W-:-:S05]  /*9960*/  @!P5 PRMT R28, R21, 0x7610, R28 ;  /* 0x00007610151cd816 */ /* 0x000fca000000001c */
[----:B------:R0:W-:Y:S04]  /*9970*/  @!P5 STL.S16 [R1+0x2f8], R28 ;  /* 0x0002f81c0100d387 */ /* 0x0001e80000100600 */
[----:B0-----:R-:W3:Y:S01]  /*9980*/  LDL.LU R28, [R1+0x6c4] ;  /* 0x0006c400011c7983 */ /* 0x001ee20000300800 */
[----:B--2---:R-:W-:-:S05]  /*9990*/  @!P5 PRMT R9, R21, 0x7632, R9 ;  /* 0x000076321509d816 */ /* 0x004fca0000000009 */
[----:B------:R0:W-:Y:S04]  /*99a0*/  @!P5 STL.S16 [R1+0x2fa], R9 ;  /* 0x0002fa090100d387 */ /* 0x0001e80000100600 */
[----:B0-----:R-:W2:Y:S04]  /*99b0*/  LDL.LU R9, [R1+0x6c0] ;  /* 0x0006c00001097983 */ /* 0x001ea80000300800 */
[----:B------:R-:W-:Y:S01]  /*99c0*/  STL.S16 [R1+0x34c], RZ ;  /* 0x00034cff01007387 */ /* 0x000fe20000100600 */
[----:B--2---:R-:W-:-:S04]  /*99d0*/  PRMT R9, RZ, 0x7610, R9 ;  /* 0x00007610ff097816 */ /* 0x004fc80000000009 */
[----:B---3--:R-:W-:Y:S01]  /*99e0*/  PRMT R28, R9, 0x7610, R28 ;  /* 0x00007610091c7816 */ /* 0x008fe2000000001c */
[----:B------:R0:W-:Y:S04]  /*99f0*/  STL.S16 [R1+0x31c], R9 ;  /* 0x00031c0901007387 */ /* 0x0001e80000100600 */
[----:B0-----:R-:W2:Y:S01]  /*9a00*/  LDL.LU.S16 R9, [R1+0x34c] ;  /* 0x00034c0001097983 */ /* 0x001ea20000300600 */
[----:B------:R-:W-:-:S05]  /*9a10*/  @!P5 PRMT R28, R10, 0x7610, R28 ;  /* 0x000076100a1cd816 */ /* 0x000fca000000001c */
[----:B------:R0:W-:Y:S04]  /*9a20*/  @!P5 STL.S16 [R1+0x31c], R28 ;  /* 0x00031c1c0100d387 */ /* 0x0001e80000100600 */
[----:B0-----:R-:W3:Y:S01]  /*9a30*/  LDL.LU R28, [R1+0x6bc] ;  /* 0x0006bc00011c7983 */ /* 0x001ee20000300800 */
[----:B--2---:R-:W-:-:S05]  /*9a40*/  @!P5 PRMT R9, R10, 0x7632, R9 ;  /* 0x000076320a09d816 */ /* 0x004fca0000000009 */
[----:B------:R0:W-:Y:S04]  /*9a50*/  @!P5 STL.S16 [R1+0x34c], R9 ;  /* 0x00034c090100d387 */ /* 0x0001e80000100600 */
[----:B0-----:R-:W2:Y:S04]  /*9a60*/  LDL.LU R9, [R1+0x6b8] ;  /* 0x0006b80001097983 */ /* 0x001ea80000300800 */
[----:B------:R-:W-:Y:S01]  /*9a70*/  STL.S16 [R1+0x348], RZ ;  /* 0x000348ff01007387 */ /* 0x000fe20000100600 */
[----:B------:R-:W-:Y:S02]  /*9a80*/  LOP3.LUT P1, RZ, R2, 0x100, RZ, 0xc0, !PT ;  /* 0x0000010002ff7812 */ /* 0x000fe4000782c0ff */
[----:B--2---:R-:W-:-:S04]  /*9a90*/  PRMT R9, RZ, 0x7610, R9 ;  /* 0x00007610ff097816 */ /* 0x004fc80000000009 */
[----:B---3--:R-:W-:Y:S01]  /*9aa0*/  PRMT R28, R9, 0x7610, R28 ;  /* 0x00007610091c7816 */ /* 0x008fe2000000001c */
[----:B------:R0:W-:Y:S04]  /*9ab0*/  STL.S16 [R1+0x31e], R9 ;  /* 0x00031e0901007387 */ /* 0x0001e80000100600 */
[----:B0-----:R-:W2:Y:S02]  /*9ac0*/  LDL.LU.S16 R9, [R1+0x348] ;  /* 0x0003480001097983 */ /* 0x001ea40000300600 */
        /* <DEDUP_REMOVED lines=23> */
[----:B0-----:R-:W4:Y:S01]  /*9c40*/  LDL.LU.S16 R20, [R1+0x344] ;  /* 0x0003440001147983 */ /* 0x001f220000300600 */
[----:B------:R-:W-:-:S13]  /*9c50*/  LOP3.LUT P0, RZ, R2, 0x80, RZ, 0xc0, !PT ;  /* 0x0000008002ff7812 */ /* 0x000fda000780c0ff */
[----:B----4-:R-:W-:-:S05]  /*9c60*/  @!P0 PRMT R20, R21, 0x7632, R20 ;  /* 0x0000763215148816 */ /* 0x010fca0000000014 */
[----:B------:R0:W-:Y:S04]  /*9c70*/  @!P0 STL.S16 [R1+0x344], R20 ;  /* 0x0003441401008387 */ /* 0x0001e80000100600 */
        /* <DEDUP_REMOVED lines=102> */
[----:B0-----:R-:W2:Y:S04]  /*a2e0*/  LDL.S16 R20, [R1+0x322] ;  /* 0x0003220001147983 */ /* 0x001ea80000100600 */
[----:B------:R-:W-:Y:S01]  /*a2f0*/  @!P0 STL.S16 [R1+0x33c], R29 ;  /* 0x00033c1d01008387 */ /* 0x000fe20000100600 */
[----:B------:R-:W-:-:S03]  /*a300*/  LOP3.LUT P0, RZ, R2, 0x8, RZ, 0xc0, !PT ;  /* 0x0000000802ff7812 */ /* 0x000fc6000780c0ff */
[----:B------:R0:W-:Y:S04]  /*a310*/  @!P5 STL.S16 [R1+0x32e], R9 ;  /* 0x00032e090100d387 */ /* 0x0001e80000100600 */
[----:B------:R-:W-:Y:S04]  /*a320*/  STL.S16 [R1+0x31a], RZ ;  /* 0x00031aff01007387 */ /* 0x000fe80000100600 */
[----:B------:R1:W-:Y:S02]  /*a330*/  STL [R1+0x64], R11 ;  /* 0x0000640b01007387 */ /* 0x0003e40000100800 */
[----:B----4-:R-:W-:-:S02]  /*a340*/  @!P0 PRMT R28, R21, 0x7610, R28 ;  /* 0x00007610151c8816 */ /* 0x010fc4000000001c */
[----:B0-----:R-:W3:Y:S04]  /*a350*/  LDL.LU R9, [R1+0x314] ;  /* 0x0003140001097983 */ /* 0x001ee80000300800 */
[----:B------:R0:W-:Y:S04]  /*a360*/  @!P0 STL.S16 [R1+0x320], R28 ;  /* 0x0003201c01008387 */ /* 0x0001e80000100600 */
[----:B-1----:R-:W4:Y:S01]  /*a370*/  LDL.LU R11, [R1+0x310] ;  /* 0x00031000010b7983 */ /* 0x002f220000300800 */
[----:B------:R-:W-:-:S03]  /*a380*/  LOP3.LUT P6, RZ, R2, 0x4, RZ, 0xc0, !PT ;  /* 0x0000000402ff7812 */ /* 0x000fc600078cc0ff */
[----:B------:R-:W4:Y:S04]  /*a390*/  LDL.LU R29, [R1+0x69c] ;  /* 0x00069c00011d7983 */ /* 0x000f280000300800 */
[----:B0-----:R-:W3:Y:S01]  /*a3a0*/  LDL.LU R28, [R1+0x664] ;  /* 0x00066400011c7983 */ /* 0x001ee20000300800 */
[----:B--2---:R-:W-:-:S05]  /*a3b0*/  @!P0 PRMT R20, R21, 0x7632, R20 ;  /* 0x0000763215148816 */ /* 0x004fca0000000014 */
[----:B------:R0:W-:Y:S04]  /*a3c0*/  @!P0 STL.S16 [R1+0x322], R20 ;  /* 0x0003221401008387 */ /* 0x0001e80000100600 */
[----:B0-----:R-:W2:Y:S02]  /*a3d0*/  LDL.LU R20, [R1+0x660] ;  /* 0x0006600001147983 */ /* 0x001ea40000300800 */
        /* <DEDUP_REMOVED lines=14> */
[----:B0-----:R-:W4:Y:S02]  /*a4c0*/  LDL.S16 R9, [R1+0x316] ;  /* 0x0003160001097983 */ /* 0x001f240000100600 */
        /* <DEDUP_REMOVED lines=58> */
[----:B------:R-:W-:Y:S01]  /*a870*/  STL.S16 [R1+0x302], RZ ;  /* 0x000302ff01007387 */ /* 0x000fe20000100600 */
[----:B0-----:R-:W-:-:S03]  /*a880*/  MOV R9, R8 ;  /* 0x0000000800097202 */ /* 0x001fc60000000f00 */
[----:B------:R-:W4:Y:S01]  /*a890*/  LDL.LU R8, [R1+0x2fc] ;  /* 0x0002fc0001087983 */ /* 0x000f220000300800 */
        /* <DEDUP_REMOVED lines=40> */
[----:B------:R-:W-:Y:S01]  /*ab20*/  STL.S16 [R1+0x2f2], RZ ;  /* 0x0002f2ff01007387 */ /* 0x000fe20000100600 */
[----:B0-----:R-:W-:-:S03]  /*ab30*/  MOV R11, R9 ;  /* 0x00000009000b7202 */ /* 0x001fc60000000f00 */
[----:B------:R-:W4:Y:S01]  /*ab40*/  LDL.LU R9, [R1+0x2ec] ;  /* 0x0002ec0001097983 */ /* 0x000f220000300800 */
        /* <DEDUP_REMOVED lines=39> */
[----:B------:R0:W-:Y:S02]  /*adc0*/  @!P0 STL.S16 [R1+0x2f6], R8 ;  /* 0x0002f60801008387 */ /* 0x0001e40000100600 */
[----:B0-----:R-:W-:-:S02]  /*add0*/  MOV R8, R31 ;  /* 0x0000001f00087202 */ /* 0x001fc40000000f00 */
[----:B------:R-:W4:Y:S04]  /*ade0*/  LDL.LU R31, [R1+0x2e0] ;  /* 0x0002e000011f7983 */ /* 0x000f280000300800 */
[----:B------:R-:W-:Y:S01]  /*adf0*/  STL.S16 [R1+0x2e6], RZ ;  /* 0x0002e6ff01007387 */ /* 0x000fe20000100600 */
[----:B--2---:R-:W-:-:S05]  /*ae00*/  PRMT R10, RZ, 0x7610, R10 ;  /* 0x00007610ff0a7816 */ /* 0x004fca000000000a */
[----:B------:R0:W-:Y:S01]  /*ae10*/  STL.S16 [R1+0x2e4], R10 ;  /* 0x0002e40a01007387 */ /* 0x0001e20000100600 */
[----:B---3--:R-:W-:-:S03]  /*ae20*/  PRMT R20, R10, 0x7610, R20 ;  /* 0x000076100a147816 */ /* 0x008fc60000000014 */
[----:B0-----:R-:W2:Y:S01]  /*ae30*/  LDL.S16 R10, [R1+0x2e6] ;  /* 0x0002e600010a7983 */ /* 0x001ea20000100600 */
[----:B----4-:R-:W-:-:S05]  /*ae40*/  @!P5 PRMT R20, R31, 0x7610, R20 ;  /* 0x000076101f14d816 */ /* 0x010fca0000000014 */
[----:B------:R0:W-:Y:S04]  /*ae50*/  @!P5 STL.S16 [R1+0x2e4], R20 ;  /* 0x0002e4140100d387 */ /* 0x0001e80000100600 */
[----:B------:R1:W-:Y:S04]  /*ae60*/  STL [R1+0x180], R31 ;  /* 0x0001801f01007387 */ /* 0x0003e80000100800 */
[----:B0-----:R-:W3:Y:S01]  /*ae70*/  LDL.LU R20, [R1+0x5f8] ;  /* 0x0005f80001147983 */ /* 0x001ee20000300800 */
[----:B--2---:R-:W-:-:S03]  /*ae80*/  @!P5 PRMT R10, R31, 0x7632, R10 ;  /* 0x000076321f0ad816 */ /* 0x004fc6000000000a */
[----:B-1----:R-:W2:Y:S04]  /*ae90*/  LDL.LU R31, [R1+0x5f0] ;  /* 0x0005f000011f7983 */ /* 0x002ea80000300800 */
[----:B------:R0:W-:Y:S04]  /*aea0*/  STL [R1+0x7c], R9 ;  /* 0x00007c0901007387 */ /* 0x0001e80000100800 */
[----:B------:R-:W-:Y:S04]  /*aeb0*/  STL.S16 [R1+0x2e2], RZ ;  /* 0x0002e2ff01007387 */ /* 0x000fe80000100600 */
[----:B0-----:R-:W4:Y:S01]  /*aec0*/  LDL.LU R9, [R1+0x2dc] ;  /* 0x0002dc0001097983 */ /* 0x001f220000300800 */
[----:B---3--:R-:W-:-:S05]  /*aed0*/  PRMT R20, RZ, 0x7610, R20 ;  /* 0x00007610ff147816 */ /* 0x008fca0000000014 */
[----:B------:R0:W-:Y:S01]  /*aee0*/  STL.S16 [R1+0x2e0], R20 ;  /* 0x0002e01401007387 */ /* 0x0001e20000100600 */
[----:B--2---:R-:W-:-:S03]  /*aef0*/  PRMT R31, R20, 0x7610, R31 ;  /* 0x00007610141f7816 */ /* 0x004fc6000000001f */
[----:B0-----:R-:W2:Y:S01]  /*af00*/  LDL.S16 R20, [R1+0x2e2] ;  /* 0x0002e20001147983 */ /* 0x001ea20000100600 */
[----:B------:R-:W-:-:S03]  /*af10*/  LOP3.LUT P1, RZ, R3, 0x10000000, RZ, 0xc0, !PT ;  /* 0x1000000003ff7812 */ /* 0x000fc6000782c0ff */
[----:B------:R0:W-:Y:S04]  /*af20*/  @!P5 STL.S16 [R1+0x2e6], R10 ;  /* 0x0002e60a0100d387 */ /* 0x0001e80000100600 */
[----:B----4-:R1:W-:Y:S06]  /*af30*/  STL [R1+0x84], R9 ;  /* 0x0000840901007387 */ /* 0x0103ec0000100800 */
[C---:B------:R-:W-:Y:S01]  /*af40*/  @!P1 PRMT R31, R9.reuse, 0x7610, R31 ;  /* 0x00007610091f9816 */ /* 0x040fe2000000001f */
[----:B0-----:R-:W3:Y:S01]  /*af50*/  LDL.LU R10, [R1+0x5f4] ;  /* 0x0005f400010a7983 */ /* 0x001ee20000300800 */
[----:B--2---:R-:W-:-:S03]  /*af60*/  @!P1 PRMT R20, R9, 0x7632, R20 ;  /* 0x0000763209149816 */ /* 0x004fc60000000014 */
[----:B-1----:R-:W2:Y:S04]  /*af70*/  LDL.LU R9, [R1+0x5e8] ;  /* 0x0005e80001097983 */ /* 0x002ea80000300800 */
        /* <DEDUP_REMOVED lines=9> */
[----:B------:R-:W-:Y:S04]  /*b010*/  STL [R1+0x184], R25 ;  /* 0x0001841901007387 */ /* 0x000fe80000100800 */
[----:B0-----:R-:W3:Y:S04]  /*b020*/  LDL.LU R10, [R1+0x5e4] ;  /* 0x0005e400010a7983 */ /* 0x001ee80000300800 */
[----:B------:R0:W-:Y:S04]  /*b030*/  @!P1 STL.S16 [R1+0x2e2], R20 ;  /* 0x0002e21401009387 */ /* 0x0001e80000100600 */
[----:B0-----:R-:W4:Y:S01]  /*b040*/  LDL.LU R20, [R1+0x5ec] ;  /* 0x0005ec0001147983 */ /* 0x001f220000300800 */
[----:B--2---:R-:W-:-:S03]  /*b050*/  @!P1 PRMT R9, R25, 0x7632, R9 ;  /* 0x0000763219099816 */ /* 0x004fc60000000009 */
[----:B------:R-:W2:Y:S04]  /*b060*/  LDL.LU R25, [R1+0x5dc] ;  /* 0x0005dc0001197983 */ /* 0x000ea80000300800 */
[----:B------:R0:W-:Y:S04]  /*b070*/  @!P1 STL.S16 [R1+0x2de], R9 ;  /* 0x0002de0901009387 */ /* 0x0001e80000100600 */
[----:B0-----:R-:W2:Y:S01]  /*b080*/  LDL.LU R9, [R1+0x5e0] ;  /* 0x0005e00001097983 */ /* 0x001ea20000300800 */
[----:B---3--:R-:W-:-:S03]  /*b090*/  PRMT R10, RZ, 0x7610, R10 ;  /* 0x00007610ff0a7816 */ /* 0x008fc6000000000a */
[----:B------:R-:W-:Y:S04]  /*b0a0*/  STL.S16 [R1+0x2d6], RZ ;  /* 0x0002d6ff01007387 */ /* 0x000fe80000100600 */
[----:B------:R0:W-:Y:S04]  /*b0b0*/  STL.S16 [R1+0x2d8], R10 ;  /* 0x0002d80a01007387 */ /* 0x0001e80000100600 */
[----:B------:R-:W-:Y:S01]  /*b0c0*/  STL.S16 [R1+0x2da], RZ ;  /* 0x0002daff01007387 */ /* 0x000fe20000100600 */
[----:B----4-:R-:W-:-:S03]  /*b0d0*/  PRMT R20, R10, 0x7610, R20 ;  /* 0x000076100a147816 */ /* 0x010fc60000000014 */
[----:B0-----:R-:W3:Y:S01]  /*b0e0*/  LDL.S16 R10, [R1+0x2da] ;  /* 0x0002da00010a7983 */ /* 0x001ee20000100600 */
[----:B--2---:R-:W-:-:S04]  /*b0f0*/  PRMT R9, RZ, 0x7610, R9 ;  /* 0x00007610ff097816 */ /* 0x004fc80000000009 */
[----:B------:R-:W-:Y:S01]  /*b100*/  PRMT R25, R9, 0x7610, R25 ;  /* 0x0000761009197816 */ /* 0x000fe20000000019 */
[----:B------:R0:W-:Y:S04]  /*b110*/  STL.S16 [R1+0x2d4], R9 ;  /* 0x0002d40901007387 */ /* 0x0001e80000100600 */
[----:B0-----:R-:W2:Y:S01]  /*b120*/  LDL.S16 R9, [R1+0x2d6] ;  /* 0x0002d60001097983 */ /* 0x001ea20000100600 */
[----:B------:R-:W-:-:S03]  /*b130*/  LOP3.LUT P0, RZ, R3, 0x8000000, RZ, 0xc0, !PT ;  /* 0x0800000003ff7812 */ /* 0x000fc6000780c0ff */
[----:B------:R0:W-:Y:S10]  /*b140*/  STL [R1+0x88], R30 ;  /* 0x0000881e01007387 */ /* 0x0001f40000100800 */
[----:B------:R-:W-:-:S02]  /*b150*/  @!P0 PRMT R20, R30, 0x7610, R20 ;  /* 0x000076101e148816 */ /* 0x000fc40000000014 */
[----:B---3--:R-:W-:Y:S02]  /*b160*/  @!P0 PRMT R10, R30, 0x7632, R10 ;  /* 0x000076321e0a8816 */ /* 0x008fe4000000000a */
[----:B0-----:R-:W3:Y:S04]  /*b170*/  LDL.LU R30, [R1+0x5d4] ;  /* 0x0005d400011e7983 */ /* 0x001ee80000300800 */
[----:B------:R0:W-:Y:S04]  /*b180*/  @!P1 STL.S16 [R1+0x2e0], R31 ;  /* 0x0002e01f01009387 */ /* 0x0001e80000100600 */
[----:B0-----:R-:W4:Y:S01]  /*b190*/  LDL.LU R31, [R1+0x2cc] ;  /* 0x0002cc00011f7983 */ /* 0x001f220000300800 */
[----:B--2---:R-:W-:-:S05]  /*b1a0*/  @!P0 PRMT R9, R11, 0x7632, R9 ;  /* 0x000076320b098816 */ /* 0x004fca0000000009 */
[----:B------:R0:W-:Y:S04]  /*b1b0*/  @!P0 STL.S16 [R1+0x2d6], R9 ;  /* 0x0002d60901008387 */ /* 0x0001e80000100600 */
[----:B0-----:R-:W2:Y:S04]  /*b1c0*/  LDL.LU R9, [R1+0x5d0] ;  /* 0x0005d00001097983 */ /* 0x001ea80000300800 */
[----:B------:R-:W-:Y:S01]  /*b1d0*/  @!P6 STL.S16 [R1+0x2ec], R28 ;  /* 0x0002ec1c0100e387 */ /* 0x000fe20000100600 */
[----:B------:R-:W-:Y:S02]  /*b1e0*/  LOP3.LUT P6, RZ, R3, 0x4000000, RZ, 0xc0, !PT ;  /* 0x0400000003ff7812 */ /* 0x000fe400078cc0ff */
[----:B---3--:R-:W-:-:S05]  /*b1f0*/  PRMT R30, RZ, 0x7610, R30 ;  /* 0x00007610ff1e7816 */ /* 0x008fca000000001e */
[----:B------:R-:W-:Y:S04]  /*b200*/  STL.S16 [R1+0x2d2], R30 ;  /* 0x0002d21e01007387 */ /* 0x000fe80000100600 */
[----:B------:R0:W-:Y:S01]  /*b210*/  @!P0 STL.S16 [R1+0x2d8], R20 ;  /* 0x0002d81401008387 */ /* 0x0001e20000100600 */
[----:B------:R-:W-:-:S03]  /*b220*/  @!P0 PRMT R25, R11, 0x7610, R25 ;  /* 0x000076100b198816 */ /* 0x000fc60000000019 */
[----:B------:R1:W-:Y:S04]  /*b230*/  STL [R1+0x188], R11 ;  /* 0x0001880b01007387 */ /* 0x0003e80000100800 */
[----:B------:R-:W-:Y:S04]  /*b240*/  STL.S16 [R1+0x2d0], RZ ;  /* 0x0002d0ff01007387 */ /* 0x000fe80000100600 */
[----:B0-----:R-:W3:Y:S04]  /*b250*/  LDL.LU R20, [R1+0x5d8] ;  /* 0x0005d80001147983 */ /* 0x001ee80000300800 */
[----:B-1----:R-:W3:Y:S04]  /*b260*/  LDL.LU.S16 R11, [R1+0x2d0] ;  /* 0x0002d000010b7983 */ /* 0x002ee80000300600 */
[----:B------:R-:W-:Y:S04]  /*b270*/  STL.S16 [R1+0x2ce], RZ ;  /* 0x0002ceff01007387 */ /* 0x000fe80000100600 */
[----:B----4-:R-:W-:Y:S04]  /*b280*/  STL [R1+0x8c], R31 ;  /* 0x00008c1f01007387 */ /* 0x010fe80000100800 */
[----:B------:R0:W-:Y:S04]  /*b290*/  @!P0 STL.S16 [R1+0x2da], R10 ;  /* 0x0002da0a01008387 */ /* 0x0001e80000100600 */
[----:B------:R-:W-:Y:S04]  /*b2a0*/  STL [R1+0x18c], R21 ;  /* 0x00018c1501007387 */ /* 0x000fe80000100800 */
[----:B------:R-:W-:Y:S04]  /*b2b0*/  STL.S16 [R1+0x2c8], RZ ;  /* 0x0002c8ff01007387 */ /* 0x000fe80000100600 */
[----:B0-----:R-:W4:Y:S04]  /*b2c0*/  LDL.LU R10, [R1+0x2c4] ;  /* 0x0002c400010a7983 */ /* 0x001f280000300800 */
[----:B------:R-:W-:Y:S01]  /*b2d0*/  @!P5 STL.S16 [R1+0x2e8], R29 ;  /* 0x0002e81d0100d387 */ /* 0x000fe20000100600 */
[----:B------:R-:W-:-:S03]  /*b2e0*/  LOP3.LUT P1, RZ, R3, 0x1000000, RZ, 0xc0, !PT ;  /* 0x0100000003ff7812 */ /* 0x000fc6000782c0ff */
[----:B------:R-:W-:Y:S04]  /*b2f0*/  STL [R1+0x198], R8 ;  /* 0x0001980801007387 */ /* 0x000fe80000100800 */
[----:B------:R-:W-:Y:S04]  /*b300*/  STL.S16 [R1+0x2b2], RZ ;  /* 0x0002b2ff01007387 */ /* 0x000fe80000100600 */
[----:B------:R-:W4:Y:S01]  /*b310*/  LDL.LU R28, [R1+0x60c] ;  /* 0x00060c00011c7983 */ /* 0x000f220000300800 */
[----:B--2---:R-:W-:Y:S02]  /*b320*/  PRMT R9, R30, 0x7610, R9 ;  /* 0x000076101e097816 */ /* 0x004fe40000000009 */
[C---:B---3--:R-:W-:Y:S01]  /*b330*/  @!P6 PRMT R11, R31.reuse, 0x7610, R11 ;  /* 0x000076101f0be816 */ /* 0x048fe2000000000b */
[----:B------:R-:W-:Y:S01]  /*b340*/  @!P0 STL.S16 [R1+0x2d4], R25 ;  /* 0x0002d41901008387 */ /* 0x000fe20000100600 */
[----:B------:R-:W-:-:S03]  /*b350*/  @!P6 PRMT R9, R31, 0x7632, R9 ;  /* 0x000076321f09e816 */ /* 0x000fc60000000009 */
[----:B------:R-:W2:Y:S04]  /*b360*/  LDL.LU R31, [R1+0x5c4] ;  /* 0x0005c400011f7983 */ /* 0x000ea80000300800 */
[----:B------:R0:W-:Y:S04]  /*b370*/  @!P6 STL.S16 [R1+0x2d2], R9 ;  /* 0x0002d2090100e387 */ /* 0x0001e80000100600 */
[----:B------:R1:W-:Y:S01]  /*b380*/  @!P6 STL.S16 [R1+0x2d0], R11 ;  /* 0x0002d00b0100e387 */ /* 0x0003e20000100600 */
[----:B------:R-:W-:-:S03]  /*b390*/  LOP3.LUT P5, RZ, R3, 0x2000000, RZ, 0xc0, !PT ;  /* 0x0200000003ff7812 */ /* 0x000fc600078ac0ff */
[----:B------:R-:W-:Y:S04]  /*b3a0*/  STL.S16 [R1+0x2c6], RZ ;  /* 0x0002c6ff01007387 */ /* 0x000fe80000100600 */
[----:B0-----:R-:W3:Y:S04]  /*b3b0*/  LDL.LU R9, [R1+0x5c8] ;  /* 0x0005c80001097983 */ /* 0x001ee80000300800 */
[----:B-1----:R-:W2:Y:S04]  /*b3c0*/  LDL.LU R11, [R1+0x5cc] ;  /* 0x0005cc00010b7983 */ /* 0x002ea80000300800 */
[----:B----4-:R-:W-:Y:S04]  /*b3d0*/  STL [R1+0x90], R10 ;  /* 0x0000900a01007387 */ /* 0x010fe80000100800 */
[----:B------:R-:W4:Y:S04]  /*b3e0*/  LDL.LU R25, [R1+0x2c0] ;  /* 0x0002c00001197983 */ /* 0x000f280000300800 */
[----:B------:R-:W4:Y:S04]  /*b3f0*/  LDL.LU R30, [R1+0x2bc] ;  /* 0x0002bc00011e7983 */ /* 0x000f280000300800 */
[----:B------:R-:W4:Y:S01]  /*b400*/  LDL.LU R29, [R1+0x604] ;  /* 0x00060400011d7983 */ /* 0x000f220000300800 */
[----:B---3--:R-:W-:-:S04]  /*b410*/  PRMT R9, RZ, 0x7610, R9 ;  /* 0x00007610ff097816 */ /* 0x008fc80000000009 */
[----:B------:R-:W-:Y:S01]  /*b420*/  PRMT R20, R9, 0x7610, R20 ;  /* 0x0000761009147816 */ /* 0x000fe20000000014 */
[----:B------:R0:W-:Y:S04]  /*b430*/  STL.S16 [R1+0x2cc], R9 ;  /* 0x0002cc0901007387 */ /* 0x0001e80000100600 */
[----:B0-----:R-:W3:Y:S01]  /*b440*/  LDL.S16 R9, [R1+0x2ce] ;  /* 0x0002ce0001097983 */ /* 0x001ee20000100600 */
[C---:B------:R-:W-:Y:S02]  /*b450*/  @!P6 PRMT R20, R21.reuse, 0x7610, R20 ;  /* 0x000076101514e816 */ /* 0x040fe40000000014 */
[----:B--2---:R-:W-:Y:S02]  /*b460*/  PRMT R31, RZ, 0x7610, R31 ;  /* 0x00007610ff1f7816 */ /* 0x004fe4000000001f */
[----:B---3--:R-:W-:-:S02]  /*b470*/  @!P6 PRMT R9, R21, 0x7632, R9 ;  /* 0x000076321509e816 */ /* 0x008fc40000000009 */
[----:B------:R-:W2:Y:S01]  /*b480*/  LDL.LU.S16 R21, [R1+0x2c8] ;  /* 0x0002c80001157983 */ /* 0x000ea20000300600 */
[----:B------:R-:W-:-:S04]  /*b490*/  PRMT R11, R31, 0x7610, R11 ;  /* 0x000076101f0b7816 */ /* 0x000fc8000000000b */
[C---:B------:R-:W-:Y:S01]  /*b4a0*/  @!P5 PRMT R11, R10.reuse, 0x7632, R11 ;  /* 0x000076320a0bd816 */ /* 0x040fe2000000000b */
[----:B------:R-:W-:Y:S04]  /*b4b0*/  STL.S16 [R1+0x2ca], R31 ;  /* 0x0002ca1f01007387 */ /* 0x000fe80000100600 */
[----:B------:R0:W-:Y:S04]  /*b4c0*/  @!P5 STL.S16 [R1+0x2ca], R11 ;  /* 0x0002ca0b0100d387 */ /* 0x0001e80000100600 */
[----:B------:R-:W-:Y:S04]  /*b4d0*/  STL.S16 [R1+0x2c2], RZ ;  /* 0x0002c2ff01007387 */ /* 0x000fe80000100600 */
[----:B------:R1:W-:Y:S04]  /*b4e0*/  @!P6 STL.S16 [R1+0x2ce], R9 ;  /* 0x0002ce090100e387 */ /* 0x0003e80000100600 */
[----:B0-----:R-:W3:Y:S04]  /*b4f0*/  LDL.LU R11, [R1+0x5b8] ;  /* 0x0005b800010b7983 */ /* 0x001ee80000300800 */
[----:B------:R-:W-:Y:S04]  /*b500*/  STL.S16 [R1+0x2be], RZ ;  /* 0x0002beff01007387 */ /* 0x000fe80000100600 */
[----:B-1----:R-:W4:Y:S04]  /*b510*/  LDL.LU R9, [R1+0x2b8] ;  /* 0x0002b80001097983 */ /* 0x002f280000300800 */
[----:B------:R-:W4:Y:S01]  /*b520*/  LDL.LU R31, [R1+0x2b4] ;  /* 0x0002b400011f7983 */ /* 0x000f220000300800 */
[----:B--2---:R-:W-:-:S03]  /*b530*/  @!P5 PRMT R21, R10, 0x7610, R21 ;  /* 0x000076100a15d816 */ /* 0x004fc60000000015 */
[----:B------:R-:W2:Y:S02]  /*b540*/  LDL.LU R10, [R1+0x5b4] ;  /* 0x0005b400010a7983 */ /* 0x000ea40000300800 */
        /* <DEDUP_REMOVED lines=14> */
[----:B------:R-:W-:-:S05]  /*b630*/  @!P1 PRMT R11, R30, 0x7610, R11 ;  /* 0x000076101e0b9816 */ /* 0x000fca000000000b */
        /* <DEDUP_REMOVED lines=21> */
[----:B------:R0:W-:Y:S04]  /*b790*/  @!P1 STL.S16 [R1+0x2bc], R11 ;  /* 0x0002bc0b01009387 */ /* 0x0001e80000100600 */
[----:B------:R1:W-:Y:S04]  /*b7a0*/  STL [R1+0x98], R31 ;  /* 0x0000981f01007387 */ /* 0x0003e80000100800 */
[----:B0-----:R-:W3:Y:S02]  /*b7b0*/  LDL.LU R11, [R1+0x5a0] ;  /* 0x0005a000010b7983 */ /* 0x001ee40000300800 */
[----:B------:R-:W-:-:S02]  /*b7c0*/  @!P0 PRMT R10, R31, 0x7610, R10 ;  /* 0x000076101f0a8816 */ /* 0x000fc4000000000a */
[----:B--2---:R-:W-:Y:S02]  /*b7d0*/  @!P0 PRMT R9, R31, 0x7632, R9 ;  /* 0x000076321f098816 */ /* 0x004fe40000000009 */
[----:B-1----:R-:W2:Y:S04]  /*b7e0*/  LDL.LU R31, [R1+0x58c] ;  /* 0x00058c00011f7983 */ /* 0x002ea80000300800 */
[----:B------:R-:W-:Y:S01]  /*b7f0*/  STL.S16 [R1+0x2b6], RZ ;  /* 0x0002b6ff01007387 */ /* 0x000fe20000100600 */
[----:B---3--:R-:W-:-:S05]  /*b800*/  PRMT R11, RZ, 0x7610, R11 ;  /* 0x00007610ff0b7816 */ /* 0x008fca000000000b */
[----:B------:R0:W-:Y:S01]  /*b810*/  STL.S16 [R1+0x2b4], R11 ;  /* 0x0002b40b01007387 */ /* 0x0001e20000100600 */
[----:B--2---:R-:W-:-:S03]  /*b820*/  PRMT R31, R11, 0x7610, R31 ;  /* 0x000076100b1f7816 */ /* 0x004fc6000000001f */
[----:B0-----:R-:W2:Y:S01]  /*b830*/  LDL.S16 R11, [R1+0x2b6] ;  /* 0x0002b600010b7983 */ /* 0x001ea20000100600 */
[----:B------:R-:W-:-:S03]  /*b840*/  @!P0 PRMT R31, R8, 0x7610, R31 ;  /* 0x00007610081f8816 */ /* 0x000fc6000000001f */
[----:B------:R0:W-:Y:S04]  /*b850*/  @!P0 STL.S16 [R1+0x2ba], R9 ;  /* 0x0002ba0901008387 */ /* 0x0001e80000100600 */
[----:B0-----:R-:W3:Y:S01]  /*b860*/  LDL.LU R9, [R1+0x590] ;  /* 0x0005900001097983 */ /* 0x001ee20000300800 */
[----:B--2---:R-:W-:-:S03]  /*b870*/  @!P0 PRMT R11, R8, 0x7632, R11 ;  /* 0x00007632080b8816 */ /* 0x004fc6000000000b */
[----:B------:R-:W2:Y:S04]  /*b880*/  LDL.LU R8, [R1+0x584] ;  /* 0x0005840001087983 */ /* 0x000ea80000300800 */
[----:B------:R0:W-:Y:S04]  /*b890*/  STL [R1+0x190], R25 ;  /* 0x0001901901007387 */ /* 0x0001e80000100800 */
[----:B0-----:R-:W4:Y:S01]  /*b8a0*/  LDL.LU R25, [R1+0x2ac] ;  /* 0x0002ac0001197983 */ /* 0x001f220000300800 */
[----:B--2---:R-:W-:-:S04]  /*b8b0*/  PRMT R8, RZ, 0x7610, R8 ;  /* 0x00007610ff087816 */ /* 0x004fc80000000008 */
[----:B---3--:R-:W-:Y:S01]  /*b8c0*/  PRMT R9, R8, 0x7610, R9 ;  /* 0x0000761008097816 */ /* 0x008fe20000000009 */
[----:B------:R0:W-:Y:S04]  /*b8d0*/  STL.S16 [R1+0x2b0], R8 ;  /* 0x0002b00801007387 */ /* 0x0001e80000100600 */
[----:B0-----:R-:W2:Y:S04]  /*b8e0*/  LDL.S16 R8, [R1+0x2b2] ;  /* 0x0002b20001087983 */ /* 0x001ea80000100600 */
[----:B------:R0:W-:Y:S01]  /*b8f0*/  @!P6 STL.S16 [R1+0x2cc], R20 ;  /* 0x0002cc140100e387 */ /* 0x0001e20000100600 */
[----:B------:R-:W-:-:S03]  /*b900*/  LOP3.LUT P6, RZ, R3, 0x400000, RZ, 0xc0, !PT ;  /* 0x0040000003ff7812 */ /* 0x000fc600078cc0ff */
[----:B----4-:R-:W-:Y:S04]  /*b910*/  STL [R1+0x9c], R25 ;  /* 0x00009c1901007387 */ /* 0x010fe80000100800 */
[----:B------:R1:W-:Y:S04]  /*b920*/  STL [R1+0x94], R30 ;  /* 0x0000941e01007387 */ /* 0x0003e80000100800 */
[----:B------:R-:W-:Y:S02]  /*b930*/  STL.S16 [R1+0x2ae], RZ ;  /* 0x0002aeff01007387 */ /* 0x000fe40000100600 */
[----:B------:R-:W-:-:S02]  /*b940*/  @!P6 PRMT R9, R25, 0x7610, R9 ;  /* 0x000076101909e816 */ /* 0x000fc40000000009 */
[----:B------:R-:W-:Y:S04]  /*b950*/  @!P5 STL.S16 [R1+0x2c8], R21 ;  /* 0x0002c8150100d387 */ /* 0x000fe80000100600 */
[----:B------:R-:W-:Y:S04]  /*b960*/  @!P0 STL.S16 [R1+0x2b8], R10 ;  /* 0x0002b80a01008387 */ /* 0x000fe80000100600 */
[----:B------:R-:W-:Y:S04]  /*b970*/  @!P0 STL.S16 [R1+0x2b4], R31 ;  /* 0x0002b41f01008387 */ /* 0x000fe80000100600 */
[----:B------:R-:W-:Y:S04]  /*b980*/  @!P0 STL.S16 [R1+0x2b6], R11 ;  /* 0x0002b60b01008387 */ /* 0x000fe80000100600 */
[----:B0-----:R-:W3:Y:S01]  /*b990*/  LDL.LU R20, [R1+0x5c0] ;  /* 0x0005c00001147983 */ /* 0x001ee20000300800 */
[----:B--2---:R-:W-:-:S02]  /*b9a0*/  @!P6 PRMT R8, R25, 0x7632, R8 ;  /* 0x000076321908e816 */ /* 0x004fc40000000008 */
[----:B-1----:R-:W-:Y:S01]  /*b9b0*/  MOV R30, R12 ;  /* 0x0000000c001e7202 */ /* 0x002fe20000000f00 */
[----:B------:R-:W2:Y:S04]  /*b9c0*/  LDL.LU R25, [R1+0x578] ;  /* 0x0005780001197983 */ /* 0x000ea80000300800 */
[----:B------:R0:W-:Y:S04]  /*b9d0*/  @!P6 STL.S16 [R1+0x2b2], R8 ;  /* 0x0002b2080100e387 */ /* 0x0001e80000100600 */
[----:B------:R-:W4:Y:S04]  /*b9e0*/  LDL.LU R12, [R1+0x2a8] ;  /* 0x0002a800010c7983 */ /* 0x000f280000300800 */
[----:B------:R1:W-:Y:S04]  /*b9f0*/  @!P6 STL.S16 [R1+0x2b0], R9 ;  /* 0x0002b0090100e387 */ /* 0x0003e80000100600 */
[----:B0-----:R-:W3:Y:S04]  /*ba00*/  LDL.LU R8, [R1+0x57c] ;  /* 0x00057c0001087983 */ /* 0x001ee80000300800 */
[----:B------:R-:W4:Y:S04]  /*ba10*/  LDL.LU R21, [R1+0x5bc] ;  /* 0x0005bc0001157983 */ /* 0x000f280000300800 */
[----:B------:R-:W4:Y:S04]  /*ba20*/  LDL.LU R10, [R1+0x594] ;  /* 0x00059400010a7983 */ /* 0x000f280000300800 */
[----:B------:R-:W4:Y:S04]  /*ba30*/  LDL.LU R11, [R1+0x588] ;  /* 0x00058800010b7983 */ /* 0x000f280000300800 */
[----:B------:R-:W4:Y:S04]  /*ba40*/  LDL.LU R31, [R1+0x29c] ;  /* 0x00029c00011f7983 */ /* 0x000f280000300800 */
[----:B-1----:R-:W4:Y:S01]  /*ba50*/  LDL.LU R9, [R1+0x580] ;  /* 0x0005800001097983 */ /* 0x002f220000300800 */
        /* <DEDUP_REMOVED lines=11> */
[----:B0-----:R-:W4:Y:S01]  /*bb10*/  LDL.LU R8, [R1+0x574] ;  /* 0x0005740001087983 */ /* 0x001f220000300800 */
[----:B--2---:R-:W-:-:S05]  /*bb20*/  PRMT R12, RZ, 0x7610, R12 ;  /* 0x00007610ff0c7816 */ /* 0x004fca000000000c */
[----:B------:R0:W-:Y:S04]  /*bb30*/  STL.S16 [R1+0x2a8], R12 ;  /* 0x0002a80c01007387 */ /* 0x0001e80000100600 */
[----:B------:R-:W-:Y:S01]  /*bb40*/  STL.S16 [R1+0x2aa], RZ ;  /* 0x0002aaff01007387 */ /* 0x000fe20000100600 */
[----:B---3--:R-:W-:-:S03]  /*bb50*/  PRMT R25, R12, 0x7610, R25 ;  /* 0x000076100c197816 */ /* 0x008fc60000000019 */
[----:B0-----:R-:W2:Y:S01]  /*bb60*/  LDL.S16 R12, [R1+0x2aa] ;  /* 0x0002aa00010c7983 */ /* 0x001ea20000100600 */
[----:B------:R-:W-:-:S03]  /*bb70*/  LOP3.LUT P5, RZ, R3, 0x200000, RZ, 0xc0, !PT ;  /* 0x0020000003ff7812 */ /* 0x000fc600078ac0ff */
[----:B------:R0:W-:Y:S10]  /*bb80*/  STL [R1+0xa0], R39 ;  /* 0x0000a02701007387 */ /* 0x0001f40000100800 */
[----:B------:R-:W-:-:S02]  /*bb90*/  @!P5 PRMT R25, R39, 0x7610, R25 ;  /* 0x000076102719d816 */ /* 0x000fc40000000019 */
[----:B--2---:R-:W-:Y:S02]  /*bba0*/  @!P5 PRMT R12, R39, 0x7632, R12 ;  /* 0x00007632270cd816 */ /* 0x004fe4000000000c */
[----:B0-----:R-:W2:Y:S01]  /*bbb0*/  LDL.LU R39, [R1+0x564] ;  /* 0x0005640001277983 */ /* 0x001ea20000300800 */
[----:B----4-:R-:W-:-:S03]  /*bbc0*/  PRMT R8, RZ, 0x7610, R8 ;  /* 0x00007610ff087816 */ /* 0x010fc60000000008 */
[----:B------:R-:W-:Y:S04]  /*bbd0*/  STL.S16 [R1+0x2a6], RZ ;  /* 0x0002a6ff01007387 */ /* 0x000fe80000100600 */
[----:B------:R0:W-:Y:S01]  /*bbe0*/  STL.S16 [R1+0x2a4], R8 ;  /* 0x0002a40801007387 */ /* 0x0001e20000100600 */
[----:B--2---:R-:W-:-:S03]  /*bbf0*/  PRMT R39, R8, 0x7610, R39 ;  /* 0x0000761008277816 */ /* 0x004fc60000000027 */
        /* <DEDUP_REMOVED lines=13> */
[C---:B------:R-:W-:Y:S02]  /*bcd0*/  @!P1 PRMT R25, R31.reuse, 0x7610, R25 ;  /* 0x000076101f199816 */ /* 0x040fe40000000019 */
[----:B------:R0:W-:Y:S01]  /*bce0*/  STL [R1+0xa4], R31 ;  /* 0x0000a41f01007387 */ /* 0x0001e20000100800 */
[----:B--2---:R-:W-:-:S03]  /*bcf0*/  @!P1 PRMT R38, R31, 0x7632, R38 ;  /* 0x000076321f269816 */ /* 0x004fc60000000026 */
[----:B0-----:R-:W2:Y:S01]  /*bd00*/  LDL.LU R31, [R1+0x550] ;  /* 0x00055000011f7983 */ /* 0x001ea20000300800 */
[----:B------:R-:W-:-:S03]  /*bd10*/  PRMT R9, RZ, 0x7610, R9 ;  /* 0x00007610ff097816 */ /* 0x000fc60000000009 */
        /* <DEDUP_REMOVED lines=31> */
[----:B0-----:R-:W3:Y:S04]  /*bf10*/  LDL.LU R31, [R1+0x53c] ;  /* 0x00053c00011f7983 */ /* 0x001ee80000300800 */
[----:B------:R0:W-:Y:S04]  /*bf20*/  @!P1 STL.S16 [R1+0x2a0], R25 ;  /* 0x0002a01901009387 */ /* 0x0001e80000100600 */
[----:B------:R1:W-:Y:S04]  /*bf30*/  @!P0 STL.S16 [R1+0x298], R38 ;  /* 0x0002982601008387 */ /* 0x0003e80000100600 */
[----:B0-----:R-:W4:Y:S04]  /*bf40*/  LDL.LU R25, [R1+0x558] ;  /* 0x0005580001197983 */ /* 0x001f280000300800 */
[----:B-1----:R-:W3:Y:S01]  /*bf50*/  LDL.LU R38, [R1+0x544] ;  /* 0x0005440001267983 */ /* 0x002ee20000300800 */
[----:B--2---:R-:W-:-:S05]  /*bf60*/  @!P0 PRMT R30, R12, 0x7632, R30 ;  /* 0x000076320c1e8816 */ /* 0x004fca000000001e */
[----:B------:R0:W-:Y:S04]  /*bf70*/  @!P0 STL.S16 [R1+0x292], R30 ;  /* 0x0002921e01008387 */ /* 0x0001e80000100600 */
[----:B0-----:R-:W2:Y:S04]  /*bf80*/  LDL.LU R30, [R1+0x538] ;  /* 0x00053800011e7983 */ /* 0x001ea80000300800 */
[----:B------:R0:W-:Y:S04]  /*bf90*/  @!P5 STL.S16 [R1+0x2a4], R39 ;  /* 0x0002a4270100d387 */ /* 0x0001e80000100600 */
[----:B------:R-:W-:Y:S04]  /*bfa0*/  STL.S16 [R1+0x28e], RZ ;  /* 0x00028eff01007387 */ /* 0x000fe80000100600 */
[----:B0-----:R-:W2:Y:S01]  /*bfb0*/  LDL.LU R39, [R1+0x288] ;  /* 0x0002880001277983 */ /* 0x001ea20000300800 */
[----:B----4-:R-:W-:-:S03]  /*bfc0*/  PRMT R25, RZ, 0x7610, R25 ;  /* 0x00007610ff197816 */ /* 0x010fc60000000019 */
[----:B------:R-:W-:Y:S01]  /*bfd0*/  STL.S16 [R1+0x28a], RZ ;  /* 0x00028aff01007387 */ /* 0x000fe20000100600 */
[----:B---3--:R-:W-:-:S03]  /*bfe0*/  PRMT R38, R25, 0x7610, R38 ;  /* 0x0000761019267816 */ /* 0x008fc60000000026 */
[----:B------:R0:W-:Y:S04]  /*bff0*/  STL.S16 [R1+0x288], R25 ;  /* 0x0002881901007387 */ /* 0x0001e80000100600 */
[----:B0-----:R-:W3:Y:S01]  /*c000*/  LDL.S16 R25, [R1+0x28a] ;  /* 0x00028a0001197983 */ /* 0x001ee20000100600 */
[----:B--2---:R-:W-:-:S04]  /*c010*/  PRMT R30, RZ, 0x7610, R30 ;  /* 0x00007610ff1e7816 */ /* 0x004fc8000000001e */
[----:B------:R-:W-:Y:S01]  /*c020*/  PRMT R31, R30, 0x7610, R31 ;  /* 0x000076101e1f7816 */ /* 0x000fe2000000001f */
[----:B------:R0:W-:Y:S04]  /*c030*/  STL.S16 [R1+0x28c], R30 ;  /* 0x00028c1e01007387 */ /* 0x0001e80000100600 */
[----:B0-----:R-:W2:Y:S01]  /*c040*/  LDL.S16 R30, [R1+0x28e] ;  /* 0x00028e00011e7983 */ /* 0x001ea20000100600 */
[----:B------:R-:W-:-:S13]  /*c050*/  LOP3.LUT P6, RZ, R3, 0x40000, RZ, 0xc0, !PT ;  /* 0x0004000003ff7812 */ /* 0x000fda00078cc0ff */
[----:B------:R-:W-:-:S05]  /*c060*/  @!P6 PRMT R31, R39, 0x7610, R31 ;  /* 0x00007610271fe816 */ /* 0x000fca000000001f */
[----:B------:R0:W-:Y:S04]  /*c070*/  @!P6 STL.S16 [R1+0x28c], R31 ;  /* 0x00028c1f0100e387 */ /* 0x0001e80000100600 */
[----:B0-----:R-:W4:Y:S04]  /*c080*/  LDL.LU R31, [R1+0x534] ;  /* 0x00053400011f7983 */ /* 0x001f280000300800 */
[----:B------:R0:W-:Y:S01]  /*c090*/  @!P1 STL.S16 [R1+0x29e], R9 ;  /* 0x00029e0901009387 */ /* 0x0001e20000100600 */
[C---:B------:R-:W-:Y:S02]  /*c0a0*/  @!P6 PRMT R38, R24.reuse, 0x7610, R38 ;  /* 0x000076101826e816 */ /* 0x040fe40000000026 */
[----:B---3--:R-:W-:Y:S01]  /*c0b0*/  @!P6 PRMT R25, R24, 0x7632, R25 ;  /* 0x000076321819e816 */ /* 0x008fe20000000019 */
[----:B------:R1:W-:Y:S04]  /*c0c0*/  STL [R1+0x1ac], R24 ;  /* 0x0001ac1801007387 */ /* 0x0003e80000100800 */
[----:B0-----:R-:W3:Y:S04]  /*c0d0*/  LDL.LU R9, [R1+0x27c] ;  /* 0x00027c0001097983 */ /* 0x001ee80000300800 */
[----:B------:R-:W-:Y:S04]  /*c0e0*/  STL.S16 [R1+0x280], RZ ;  /* 0x000280ff01007387 */ /* 0x000fe80000100600 */
[----:B-1----:R-:W3:Y:S01]  /*c0f0*/  LDL.LU.S16 R24, [R1+0x280] ;  /* 0x0002800001187983 */ /* 0x002ee20000300600 */
[----:B--2---:R-:W-:-:S05]  /*c100*/  @!P6 PRMT R30, R39, 0x7632, R30 ;  /* 0x00007632271ee816 */ /* 0x004fca000000001e */
[----:B------:R0:W-:Y:S04]  /*c110*/  @!P6 STL.S16 [R1+0x28e], R30 ;  /* 0x00028e1e0100e387 */ /* 0x0001e80000100600 */
[----:B0-----:R-:W2:Y:S04]  /*c120*/  LDL.LU R30, [R1+0x530] ;  /* 0x00053000011e7983 */ /* 0x001ea80000300800 */
[----:B------:R-:W-:Y:S01]  /*c130*/  @!P5 STL.S16 [R1+0x2a6], R8 ;  /* 0x0002a6080100d387 */ /* 0x000fe20000100600 */
[----:B------:R-:W-:Y:S02]  /*c140*/  LOP3.LUT P5, RZ, R3, 0x20000, RZ, 0xc0, !PT ;  /* 0x0002000003ff7812 */ /* 0x000fe400078ac0ff */
[----:B----4-:R-:W-:Y:S01]  /*c150*/  PRMT R31, RZ, 0x7610, R31 ;  /* 0x00007610ff1f7816 */ /* 0x010fe2000000001f */
[----:B------:R0:W-:Y:S04]  /*c160*/  @!P0 STL.S16 [R1+0x29a], R13 ;  /* 0x00029a0d01008387 */ /* 0x0001e80000100600 */
[----:B------:R-:W-:Y:S04]  /*c170*/  STL.S16 [R1+0x282], R31 ;  /* 0x0002821f01007387 */ /* 0x000fe80000100600 */
[----:B------:R1:W-:Y:S04]  /*c180*/  @!P6 STL.S16 [R1+0x28a], R25 ;  /* 0x00028a190100e387 */ /* 0x0003e80000100600 */
[----:B0-----:R-:W4:Y:S04]  /*c190*/  LDL.LU R13, [R1+0x278] ;  /* 0x00027800010d7983 */ /* 0x001f280000300800 */
[----:B------:R-:W-:Y:S04]  /*c1a0*/  STL [R1+0x1a8], R12 ;  /* 0x0001a80c01007387 */ /* 0x000fe80000100800 */
[----:B-1----:R-:W4:Y:S01]  /*c1b0*/  LDL.LU R25, [R1+0x52c] ;  /* 0x00052c0001197983 */ /* 0x002f220000300800 */
[----:B---3--:R-:W-:-:S02]  /*c1c0*/  @!P5 PRMT R24, R9, 0x7610, R24 ;  /* 0x000076100918d816 */ /* 0x008fc40000000018 */
[----:B------:R-:W-:Y:S01]  /*c1d0*/  LOP3.LUT P1, RZ, R3, 0x10000, RZ, 0xc0, !PT ;  /* 0x0001000003ff7812 */ /* 0x000fe2000782c0ff */
[----:B------:R-:W-:Y:S04]  /*c1e0*/  STL [R1+0xac], R39 ;  /* 0x0000ac2701007387 */ /* 0x000fe80000100800 */
[----:B------:R0:W-:Y:S04]  /*c1f0*/  @!P5 STL.S16 [R1+0x280], R24 ;  /* 0x000280180100d387 */ /* 0x0001e80000100600 */
[----:B------:R1:W-:Y:S04]  /*c200*/  @!P6 STL.S16 [R1+0x288], R38 ;  /* 0x000288260100e387 */ /* 0x0003e80000100600 */
[----:B------:R-:W-:Y:S04]  /*c210*/  STL.S16 [R1+0x346], RZ ;  /* 0x000346ff01007387 */ /* 0x000fe80000100600 */
[----:B0-----:R-:W3:Y:S04]  /*c220*/  LDL.LU R24, [R1+0x528] ;  /* 0x0005280001187983 */ /* 0x001ee80000300800 */
[----:B------:R-:W-:Y:S04]  /*c230*/  STL.S16 [R1+0x34e], RZ ;  /* 0x00034eff01007387 */ /* 0x000fe80000100600 */
[----:B------:R-:W-:Y:S04]  /*c240*/  STL.S16 [R1+0x352], RZ ;  /* 0x000352ff01007387 */ /* 0x000fe80000100600 */
[----:B------:R-:W-:Y:S04]  /*c250*/  STL [R1+0xb0], R9 ;  /* 0x0000b00901007387 */ /* 0x000fe80000100800 */
[----:B------:R-:W-:Y:S04]  /*c260*/  STL.S16 [R1+0x27c], RZ ;  /* 0x00027cff01007387 */ /* 0x000fe80000100600 */
[----:B------:R-:W-:Y:S04]  /*c270*/  STL.S16 [R1+0x358], RZ ;  /* 0x000358ff01007387 */ /* 0x000fe80000100600 */
[----:B------:R-:W4:Y:S01]  /*c280*/  LDL.LU R8, [R1+0x560] ;  /* 0x0005600001087983 */ /* 0x000f220000300800 */
[----:B--2---:R-:W-:-:S03]  /*c290*/  PRMT R30, R31, 0x7610, R30 ;  /* 0x000076101f1e7816 */ /* 0x004fc6000000001e */
[----:B------:R-:W-:Y:S01]  /*c2a0*/  STL.S16 [R1+0x27a], RZ ;  /* 0x00027aff01007387 */ /* 0x000fe20000100600 */
[----:B------:R-:W-:-:S03]  /*c2b0*/  @!P5 PRMT R30, R9, 0x7632, R30 ;  /* 0x00007632091ed816 */ /* 0x000fc6000000001e */
[----:B------:R-:W2:Y:S04]  /*c2c0*/  LDL.LU R12, [R1+0x274] ;  /* 0x00027400010c7983 */ /* 0x000ea80000300800 */
[----:B------:R0:W-:Y:S04]  /*c2d0*/  @!P5 STL.S16 [R1+0x282], R30 ;  /* 0x0002821e0100d387 */ /* 0x0001e80000100600 */
[----:B------:R-:W2:Y:S04]  /*c2e0*/  LDL.LU R39, [R1+0x25c] ;  /* 0x00025c0001277983 */ /* 0x000ea80000300800 */
[----:B-1----:R-:W2:Y:S04]  /*c2f0*/  LDL.LU R38, [R1+0x258] ;  /* 0x0002580001267983 */ /* 0x002ea80000300800 */
[----:B0-----:R-:W3:Y:S01]  /*c300*/  LDL.LU R30, [R1+0x524] ;  /* 0x00052400011e7983 */ /* 0x001ee20000300800 */
[----:B------:R-:W-:-:S03]  /*c310*/  LOP3.LUT P0, RZ, R3, 0x8000, RZ, 0xc0, !PT ;  /* 0x0000800003ff7812 */ /* 0x000fc6000780c0ff */
[----:B------:R-:W2:Y:S01]  /*c320*/  LDL.LU R31, [R1+0x244] ;  /* 0x00024400011f7983 */ /* 0x000ea20000300800 */
[----:B------:R-:W-:-:S03]  /*c330*/  LOP3.LUT P6, RZ, R3, 0x4000, RZ, 0xc0, !PT ;  /* 0x0000400003ff7812 */ /* 0x000fc600078cc0ff */
[----:B------:R-:W2:Y:S01]  /*c340*/  LDL.LU.S16 R9, [R1+0x27c] ;  /* 0x00027c0001097983 */ /* 0x000ea20000300600 */
[----:B---3--:R-:W-:-:S04]  /*c350*/  PRMT R30, RZ, 0x7610, R30 ;  /* 0x00007610ff1e7816 */ /* 0x008fc8000000001e */
[----:B------:R-:W-:-:S04]  /*c360*/  PRMT R24, R30, 0x7610, R24 ;  /* 0x000076101e187816 */ /* 0x000fc80000000018 */
[----:B----4-:R-:W-:Y:S01]  /*c370*/  @!P5 PRMT R24, R13, 0x7632, R24 ;  /* 0x000076320d18d816 */ /* 0x010fe20000000018 */
[----:B------:R-:W-:Y:S04]  /*c380*/  STL.S16 [R1+0x27e], R30 ;  /* 0x00027e1e01007387 */ /* 0x000fe80000100600 */
[----:B------:R0:W-:Y:S04]  /*c390*/  @!P5 STL.S16 [R1+0x27e], R24 ;  /* 0x00027e180100d387 */ /* 0x0001e80000100600 */
[----:B------:R-:W-:Y:S04]  /*c3a0*/  STL.S16 [R1+0x276], RZ ;  /* 0x000276ff01007387 */ /* 0x000fe80000100600 */
[----:B--2---:R-:W-:Y:S04]  /*c3b0*/  STL [R1+0x1b4], R39 ;  /* 0x0001b42701007387 */ /* 0x004fe80000100800 */
[----:B0-----:R-:W2:Y:S04]  /*c3c0*/  LDL.LU R24, [R1+0x51c] ;  /* 0x00051c0001187983 */ /* 0x001ea80000300800 */
[----:B------:R-:W-:Y:S04]  /*c3d0*/  STL [R1+0xb8], R38 ;  /* 0x0000b82601007387 */ /* 0x000fe80000100800 */
[----:B------:R-:W-:Y:S04]  /*c3e0*/  STL [R1+0x1b8], R31 ;  /* 0x0001b81f01007387 */ /* 0x000fe80000100800 */
[----:B------:R-:W3:Y:S01]  /*c3f0*/  LDL.LU R30, [R1+0x240] ;  /* 0x00024000011e7983 */ /* 0x000ee20000300800 */
[----:B--2---:R-:W-:-:S04]  /*c400*/  PRMT R24, RZ, 0x7610, R24 ;  /* 0x00007610ff187816 */ /* 0x004fc80000000018 */
[----:B------:R-:W-:Y:S01]  /*c410*/  PRMT R25, R24, 0x7610, R25 ;  /* 0x0000761018197816 */ /* 0x000fe20000000019 */
[----:B------:R0:W-:Y:S04]  /*c420*/  STL.S16 [R1+0x278], R24 ;  /* 0x0002781801007387 */ /* 0x0001e80000100600 */
[----:B0-----:R-:W2:Y:S01]  /*c430*/  LDL.S16 R24, [R1+0x27a] ;  /* 0x00027a0001187983 */ /* 0x001ea20000100600 */
[----:B------:R-:W-:-:S05]  /*c440*/  @!P1 PRMT R25, R12, 0x7610, R25 ;  /* 0x000076100c199816 */ /* 0x000fca0000000019 */
[----:B------:R0:W-:Y:S04]  /*c450*/  @!P1 STL.S16 [R1+0x278], R25 ;  /* 0x0002781901009387 */ /* 0x0001e80000100600 */
[----:B0-----:R-:W4:Y:S01]  /*c460*/  LDL.LU R25, [R1+0x518] ;  /* 0x0005180001197983 */ /* 0x001f220000300800 */
[----:B--2---:R-:W-:-:S05]  /*c470*/  @!P1 PRMT R24, R12, 0x7632, R24 ;  /* 0x000076320c189816 */ /* 0x004fca0000000018 */
[----:B------:R0:W-:Y:S04]  /*c480*/  @!P1 STL.S16 [R1+0x27a], R24 ;  /* 0x00027a1801009387 */ /* 0x0001e80000100600 */
[----:B0-----:R-:W2:Y:S02]  /*c490*/  LDL.LU R24, [R1+0x514] ;  /* 0x0005140001187983 */ /* 0x001ea40000300800 */
[----:B--2---:R-:W-:-:S04]  /*c4a0*/  PRMT R24, RZ, 0x7610, R24 ;  /* 0x00007610ff187816 */ /* 0x004fc80000000018 */
[----:B----4-:R-:W-:Y:S01]  /*c4b0*/  PRMT R25, R24, 0x7610, R25 ;  /* 0x0000761018197816 */ /* 0x010fe20000000019 */
[----:B------:R0:W-:Y:S04]  /*c4c0*/  STL.S16 [R1+0x274], R24 ;  /* 0x0002741801007387 */ /* 0x0001e80000100600 */
[----:B0-----:R-:W2:Y:S01]  /*c4d0*/  LDL.S16 R24, [R1+0x276] ;  /* 0x0002760001187983 */ /* 0x001ea20000100600 */
[C---:B------:R-:W-:Y:S02]  /*c4e0*/  @!P1 PRMT R25, R39.reuse, 0x7610, R25 ;  /* 0x0000761027199816 */ /* 0x040fe40000000019 */
[----:B--2---:R-:W-:Y:S02]  /*c4f0*/  @!P1 PRMT R24, R39, 0x7632, R24 ;  /* 0x0000763227189816 */ /* 0x004fe40000000018 */
[----:B------:R-:W2:Y:S04]  /*c500*/  LDL.LU R39, [R1+0x508] ;  /* 0x0005080001277983 */ /* 0x000ea80000300800 */
[----:B------:R0:W-:Y:S04]  /*c510*/  @!P1 STL.S16 [R1+0x276], R24 ;  /* 0x0002761801009387 */ /* 0x0001e80000100600 */
[----:B0-----:R-:W4:Y:S01]  /*c520*/  LDL.LU R24, [R1+0x50c] ;  /* 0x00050c0001187983 */ /* 0x001f220000300800 */
[----:B--2---:R-:W-:-:S05]  /*c530*/  PRMT R39, RZ, 0x7610, R39 ;  /* 0x00007610ff277816 */ /* 0x004fca0000000027 */
[----:B------:R0:W-:Y:S01]  /*c540*/  STL.S16 [R1+0x25c], R39 ;  /* 0x00025c2701007387 */ /* 0x0001e20000100600 */
[----:B----4-:R-:W-:-:S03]  /*c550*/  PRMT R24, R39, 0x7610, R24 ;  /* 0x0000761027187816 */ /* 0x010fc60000000018 */
        /* <DEDUP_REMOVED lines=19> */
[----:B---3--:R-:W-:-:S03]  /*c690*/  @!P6 PRMT R38, R30, 0x7610, R38 ;  /* 0x000076101e26e816 */ /* 0x008fc60000000026 */
[----:B------:R0:W-:Y:S01]  /*c6a0*/  STL [R1+0xbc], R30 ;  /* 0x0000bc1e01007387 */ /* 0x0001e20000100800 */
[----:B--2---:R-:W-:-:S03]  /*c6b0*/  @!P6 PRMT R31, R30, 0x7632, R31 ;  /* 0x000076321e1fe816 */ /* 0x004fc6000000001f */
        /* <DEDUP_REMOVED lines=17> */
[----:B------:R0:W-:Y:S04]  /*c7d0*/  STL [R1+0xb4], R12 ;  /* 0x0000b40c01007387 */ /* 0x0001e80000100800 */
[----:B0-----:R-:W4:Y:S01]  /*c7e0*/  LDL.LU R12, [R1+0x21c] ;  /* 0x00021c00010c7983 */ /* 0x001f220000300800 */
[----:B--2---:R-:W-:-:S05]  /*c7f0*/  PRMT R13, RZ, 0x7610, R13 ;  /* 0x00007610ff0d7816 */ /* 0x004fca000000000d */
[----:B------:R0:W-:Y:S01]  /*c800*/  STL.S16 [R1+0x354], R13 ;  /* 0x0003540d01007387 */ /* 0x0001e20000100600 */
[----:B---3--:R-:W-:-:S03]  /*c810*/  PRMT R30, R13, 0x7610, R30 ;  /* 0x000076100d1e7816 */ /* 0x008fc6000000001e */
[----:B0-----:R-:W2:Y:S04]  /*c820*/  LDL.LU.S16 R13, [R1+0x358] ;  /* 0x00035800010d7983 */ /* 0x001ea80000300600 */
[----:B------:R-:W-:Y:S01]  /*c830*/  @!P5 STL.S16 [R1+0x27c], R9 ;  /* 0x00027c090100d387 */ /* 0x000fe20000100600 */
[----:B------:R-:W-:-:S03]  /*c840*/  LOP3.LUT P5, RZ, R3, 0x2000, RZ, 0xc0, !PT ;  /* 0x0000200003ff7812 */ /* 0x000fc600078ac0ff */
[----:B----4-:R-:W-:Y:S04]  /*c850*/  STL [R1+0xc0], R12 ;  /* 0x0000c00c01007387 */ /* 0x010fe80000100800 */
[----:B------:R0:W-:Y:S06]  /*c860*/  @!P6 STL.S16 [R1+0x350], R38 ;  /* 0x000350260100e387 */ /* 0x0001ec0000100600 */
[C---:B------:R-:W-:Y:S01]  /*c870*/  @!P5 PRMT R30, R12.reuse, 0x7610, R30 ;  /* 0x000076100c1ed816 */ /* 0x040fe2000000001e */
[----:B------:R-:W-:Y:S04]  /*c880*/  @!P1 STL.S16 [R1+0x274], R25 ;  /* 0x0002741901009387 */ /* 0x000fe80000100600 */
[----:B------:R1:W-:Y:S04]  /*c890*/  @!P5 STL.S16 [R1+0x354], R30 ;  /* 0x0003541e0100d387 */ /* 0x0003e80000100600 */
[----:B0-----:R-:W3:Y:S04]  /*c8a0*/  LDL.LU R38, [R1+0x4ec] ;  /* 0x0004ec0001267983 */ /* 0x001ee80000300800 */
[----:B------:R0:W-:Y:S04]  /*c8b0*/  @!P0 STL.S16 [R1+0x25c], R24 ;  /* 0x00025c1801008387 */ /* 0x0001e80000100600 */
[----:B-1----:R-:W4:Y:S04]  /*c8c0*/  LDL.LU R30, [R1+0x4d4] ;  /* 0x0004d400011e7983 */ /* 0x002f280000300800 */
[----:B------:R1:W-:Y:S04]  /*c8d0*/  @!P0 STL.S16 [R1+0x25e], R39 ;  /* 0x00025e2701008387 */ /* 0x0003e80000100600 */
[----:B------:R-:W3:Y:S01]  /*c8e0*/  LDL.LU R9, [R1+0x520] ;  /* 0x0005200001097983 */ /* 0x000ee20000300800 */
[----:B--2---:R-:W-:-:S03]  /*c8f0*/  @!P5 PRMT R13, R12, 0x7632, R13 ;  /* 0x000076320c0dd816 */ /* 0x004fc6000000000d */
[----:B0-----:R-:W2:Y:S04]  /*c900*/  LDL.LU R24, [R1+0x504] ;  /* 0x0005040001187983 */ /* 0x001ea80000300800 */
[----:B------:R-:W3:Y:S01]  /*c910*/  LDL.LU R12, [R1+0x4cc] ;  /* 0x0004cc00010c7983 */ /* 0x000ee20000300800 */
[----:B------:R-:W-:-:S03]  /*c920*/  LOP3.LUT P1, RZ, R3, 0x1000, RZ, 0xc0, !PT ;  /* 0x0000100003ff7812 */ /* 0x000fc6000782c0ff */
[----:B-1----:R-:W2:Y:S04]  /*c930*/  LDL.LU R39, [R1+0x4f8] ;  /* 0x0004f80001277983 */ /* 0x002ea80000300800 */
[----:B------:R-:W2:Y:S01]  /*c940*/  LDL.LU R25, [R1+0x510] ;  /* 0x0005100001197983 */ /* 0x000ea20000300800 */
[----:B----4-:R-:W-:-:S04]  /*c950*/  PRMT R30, RZ, 0x7610, R30 ;  /* 0x00007610ff1e7816 */ /* 0x010fc8000000001e */
[----:B---3--:R-:W-:-:S05]  /*c960*/  @!P5 PRMT R30, R12, 0x7610, R30 ;  /* 0x000076100c1ed816 */ /* 0x008fca000000001e */
[----:B------:R0:W-:Y:S04]  /*c970*/  STL.S16 [R1+0x356], R30 ;  /* 0x0003561e01007387 */ /* 0x0001e80000100600 */
[----:B0-----:R-:W3:Y:S01]  /*c980*/  LDL.LU R30, [R1+0x4c8] ;  /* 0x0004c800011e7983 */ /* 0x001ee20000300800 */
[----:B------:R-:W-:-:S03]  /*c990*/  PRMT R38, RZ, 0x7610, R38 ;  /* 0x00007610ff267816 */ /* 0x000fc60000000026 */
[----:B------:R0:W-:Y:S04]  /*c9a0*/  @!P5 STL.S16 [R1+0x358], R13 ;  /* 0x0003580d0100d387 */ /* 0x0001e80000100600 */
[----:B0-----:R-:W4:Y:S01]  /*c9b0*/  LDL.LU R13, [R1+0x4d0] ;  /* 0x0004d000010d7983 */ /* 0x001f220000300800 */
[----:B---3--:R-:W-:-:S05]  /*c9c0*/  @!P1 PRMT R38, R30, 0x7610, R38 ;  /* 0x000076101e269816 */ /* 0x008fca0000000026 */
[----:B------:R0:W-:Y:S04]  /*c9d0*/  STL.S16 [R1+0x35e], R38 ;  /* 0x00035e2601007387 */ /* 0x0001e80000100600 */
[----:B0-----:R-:W3:Y:S01]  /*c9e0*/  LDL.LU R38, [R1+0x4c0] ;  /* 0x0004c00001267983 */ /* 0x001ee20000300800 */
[----:B------:R-:W-:Y:S02]  /*c9f0*/  LOP3.LUT P0, RZ, R3, 0x800, RZ, 0xc0, !PT ;  /* 0x0000080003ff7812 */ /* 0x000fe4000780c0ff */
[----:B--2---:R-:W-:Y:S02]  /*ca00*/  PRMT R24, RZ, 0x7610, R24 ;  /* 0x00007610ff187816 */ /* 0x004fe40000000018 */
[----:B------:R-:W-:Y:S02]  /*ca10*/  PRMT R39, RZ, 0x7610, R39 ;  /* 0x00007610ff277816 */ /* 0x000fe40000000027 */
[----:B----4-:R-:W-:-:S04]  /*ca20*/  PRMT R13, RZ, 0x7610, R13 ;  /* 0x00007610ff0d7816 */ /* 0x010fc8000000000d */
[----:B------:R-:W-:-:S05]  /*ca30*/  @!P5 PRMT R13, R12, 0x7632, R13 ;  /* 0x000076320c0dd816 */ /* 0x000fca000000000d */
[----:B------:R0:W-:Y:S04]  /*ca40*/  STL.S16 [R1+0x35a], R13 ;  /* 0x00035a0d01007387 */ /* 0x0001e80000100600 */
[----:B0-----:R-:W2:Y:S01]  /*ca50*/  LDL.LU R13, [R1+0x4c4] ;  /* 0x0004c400010d7983 */ /* 0x001ea20000300800 */
[C---:B---3--:R-:W-:Y:S02]  /*ca60*/  @!P0 PRMT R24, R38.reuse, 0x7610, R24 ;  /* 0x0000761026188816 */ /* 0x048fe40000000018 */
[----:B------:R-:W-:-:S03]  /*ca70*/  @!P0 PRMT R39, R38, 0x7632, R39 ;  /* 0x0000763226278816 */ /* 0x000fc60000000027 */
[----:B------:R0:W-:Y:S04]  /*ca80*/  STL.S16 [R1+0x366], R24 ;  /* 0x0003661801007387 */ /* 0x0001e80000100600 */
[----:B------:R1:W-:Y:S04]  /*ca90*/  STL.S16 [R1+0x36a], R39 ;  /* 0x00036a2701007387 */ /* 0x0003e80000100600 */
[----:B0-----:R-:W3:Y:S04]  /*caa0*/  LDL.LU R24, [R1+0x4b8] ;  /* 0x0004b80001187983 */ /* 0x001ee80000300800 */
[----:B-1----:R-:W4:Y:S04]  /*cab0*/  LDL.LU R39, [R1+0x4b4] ;  /* 0x0004b40001277983 */ /* 0x002f280000300800 */
[----:B------:R0:W-:Y:S01]  /*cac0*/  @!P6 STL.S16 [R1+0x240], R31 ;  /* 0x0002401f0100e387 */ /* 0x0001e20000100600 */
[----:B------:R-:W-:-:S02]  /*cad0*/  LOP3.LUT P6, RZ, R3, 0x400, RZ, 0xc0, !PT ;  /* 0x0000040003ff7812 */ /* 0x000fc400078cc0ff */
[----:B------:R-:W-:Y:S01]  /*cae0*/  PRMT R25, RZ, 0x7610, R25 ;  /* 0x00007610ff197816 */ /* 0x000fe20000000019 */
[----:B0-----:R-:W4:Y:S01]  /*caf0*/  LDL.LU R31, [R1+0x4e0] ;  /* 0x0004e000011f7983 */ /* 0x001f220000300800 */
[----:B------:R-:W-:Y:S02]  /*cb00*/  PRMT R9, RZ, 0x7610, R9 ;  /* 0x00007610ff097816 */ /* 0x000fe40000000009 */
[----:B------:R-:W-:Y:S02]  /*cb10*/  PRMT R8, RZ, 0x7610, R8 ;  /* 0x00007610ff087816 */ /* 0x000fe40000000008 */
[C---:B--2---:R-:W-:Y:S02]  /*cb20*/  @!P1 PRMT R9, R13.reuse, 0x7610, R9 ;  /* 0x000076100d099816 */ /* 0x044fe40000000009 */
[----:B------:R-:W-:-:S03]  /*cb30*/  @!P1 PRMT R8, R13, 0x7632, R8 ;  /* 0x000076320d089816 */ /* 0x000fc60000000008 */
[----:B------:R-:W-:Y:S04]  /*cb40*/  STL.S16 [R1+0x35c], R9 ;  /* 0x00035c0901007387 */ /* 0x000fe80000100600 */
[----:B------:R0:W-:Y:S04]  /*cb50*/  STL.S16 [R1+0x360], R8 ;  /* 0x0003600801007387 */ /* 0x0001e80000100600 */
[----:B0-----:R-:W2:Y:S01]  /*cb60*/  LDL.LU.64 R8, [R1+0x268] ;  /* 0x0002680001087983 */ /* 0x001ea20000300a00 */
[----:B---3--:R-:W-:-:S04]  /*cb70*/  PRMT R24, RZ, 0x7610, R24 ;  /* 0x00007610ff187816 */ /* 0x008fc80000000018 */
[C---:B----4-:R-:W-:Y:S02]  /*cb80*/  @!P6 PRMT R24, R39.reuse, 0x7632, R24 ;  /* 0x000076322718e816 */ /* 0x050fe40000000018 */
[----:B------:R-:W-:-:S03]  /*cb90*/  @!P6 PRMT R25, R39, 0x7610, R25 ;  /* 0x000076102719e816 */ /* 0x000fc60000000019 */
[----:B------:R0:W-:Y:S04]  /*cba0*/  STL.S16 [R1+0x370], R24 ;  /* 0x0003701801007387 */ /* 0x0001e80000100600 */
[----:B------:R1:W-:Y:S04]  /*cbb0*/  STL.S16 [R1+0x36c], R25 ;  /* 0x00036c1901007387 */ /* 0x0003e80000100600 */
[----:B0-----:R-:W3:Y:S04]  /*cbc0*/  LDL.LU R24, [R1+0x4ac] ;  /* 0x0004ac0001187983 */ /* 0x001ee80000300800 */
[----:B-1----:R-:W4:Y:S01]  /*cbd0*/  LDL.LU R25, [R1+0x4b0] ;  /* 0x0004b00001197983 */ /* 0x002f220000300800 */
[----:B------:R-:W-:-:S03]  /*cbe0*/  PRMT R31, RZ, 0x7610, R31 ;  /* 0x00007610ff1f7816 */ /* 0x000fc6000000001f */
[----:B------:R0:W-:Y:S01]  /*cbf0*/  STL [R1+0x1c0], R12 ;  /* 0x0001c00c01007387 */ /* 0x0001e20000100800 */
[----:B------:R-:W-:Y:S02]  /*cc00*/  @!P1 PRMT R31, R30, 0x7632, R31 ;  /* 0x000076321e1f9816 */ /* 0x000fe4000000001f */
[----:B------:R-:W-:Y:S02]  /*cc10*/  LOP3.LUT P1, RZ, R2, 0x10000000, RZ, 0xc0, !PT ;  /* 0x1000000002ff7812 */ /* 0x000fe4000782c0ff */
[----:B0-----:R-:W-:Y:S01]  /*cc20*/  PRMT R12, RZ, 0x7610, R12 ;  /* 0x00007610ff0c7816 */ /* 0x001fe2000000000c */
[----:B------:R0:W-:Y:S04]  /*cc30*/  STL.S16 [R1+0x362], R31 ;  /* 0x0003621f01007387 */ /* 0x0001e80000100600 */
[----:B0-----:R-:W2:Y:S01]  /*cc40*/  LDL.LU R31, [R1+0x4bc] ;  /* 0x0004bc00011f7983 */ /* 0x001ea20000300800 */
[----:B---3--:R-:W-:-:S05]  /*cc50*/  @!P6 PRMT R12, R24, 0x7632, R12 ;  /* 0x00007632180ce816 */ /* 0x008fca000000000c */
[----:B------:R0:W-:Y:S01]  /*cc60*/  STL.S16 [R1+0x372], R12 ;  /* 0x0003720c01007387 */ /* 0x0001e20000100600 */
[----:B----4-:R-:W-:-:S04]  /*cc70*/  PRMT R25, RZ, 0x7610, R25 ;  /* 0x00007610ff197816 */ /* 0x010fc80000000019 */
        /* <DEDUP_REMOVED lines=9> */
[C---:B------:R-:W-:Y:S02]  /*cd10*/  @!P0 PRMT R11, R31.reuse, 0x7610, R11 ;  /* 0x000076101f0b8816 */ /* 0x040fe4000000000b */
[----:B------:R-:W-:-:S03]  /*cd20*/  @!P0 PRMT R10, R31, 0x7632, R10 ;  /* 0x000076321f0a8816 */ /* 0x000fc6000000000a */
[----:B------:R-:W-:Y:S04]  /*cd30*/  STL.S16 [R1+0x364], R11 ;  /* 0x0003640b01007387 */ /* 0x000fe80000100600 */
[----:B------:R0:W-:Y:S04]  /*cd40*/  STL.S16 [R1+0x368], R10 ;  /* 0x0003680a01007387 */ /* 0x0001e80000100600 */
[----:B0-----:R-:W4:Y:S01]  /*cd50*/  LDL.LU.64 R10, [R1+0x260] ;  /* 0x00026000010a7983 */ /* 0x001f220000300a00 */
[----:B-1----:R-:W-:-:S04]  /*cd60*/  PRMT R8, RZ, 0x7610, R8 ;  /* 0x00007610ff087816 */ /* 0x002fc80000000008 */
[----:B---3--:R-:W-:-:S05]  /*cd70*/  @!P5 PRMT R8, R25, 0x7610, R8 ;  /* 0x000076101908d816 */ /* 0x008fca0000000008 */
[----:B------:R0:W-:Y:S04]  /*cd80*/  STL.S16 [R1+0x268], R8 ;  /* 0x0002680801007387 */ /* 0x0001e80000100600 */
[----:B0-----:R-:W3:Y:S04]  /*cd90*/  LDL.LU R8, [R1+0x498] ;  /* 0x0004980001087983 */ /* 0x001ee80000300800 */
[----:B------:R0:W-:Y:S02]  /*cda0*/  STL [R1+0xc4], R13 ;  /* 0x0000c40d01007387 */ /* 0x0001e40000100800 */
[----:B0-----:R-:W-:-:S04]  /*cdb0*/  PRMT R13, RZ, 0x7610, R13 ;  /* 0x00007610ff0d7816 */ /* 0x001fc8000000000d */
[----:B---3--:R-:W-:-:S05]  /*cdc0*/  @!P5 PRMT R13, R8, 0x7632, R13 ;  /* 0x00007632080dd816 */ /* 0x008fca000000000d */
[----:B------:R0:W-:Y:S02]  /*cdd0*/  STL.S16 [R1+0x376], R13 ;  /* 0x0003760d01007387 */ /* 0x0001e40000100600 */
[----:B0-----:R-:W-:-:S06]  /*cde0*/  MOV R13, RZ ;  /* 0x000000ff000d7202 */ /* 0x001fcc0000000f00 */
[----:B----4-:R0:W3:Y:S04]  /*cdf0*/  @!P1 LDG.E R13, desc[UR10][R10.64] ;  /* 0x0000000a0a0d9981 */ /* 0x0100e8000c1e1900 */
[----:B------:R-:W0:Y:S01]  /*ce00*/  LDL.LU.64 R10, [R1+0x490] ;  /* 0x00049000010a7983 */ /* 0x000e220000300a00 */
[----:B------:R-:W-:Y:S02]  /*ce10*/  LOP3.LUT P0, RZ, R3, 0x100, RZ, 0xc0, !PT ;  /* 0x0000010003ff7812 */ /* 0x000fe4000780c0ff */
[----:B------:R-:W-:Y:S01]  /*ce20*/  PRMT R20, RZ, 0x7610, R20 ;  /* 0x00007610ff147816 */ /* 0x000fe20000000014 */
[----:B------:R1:W-:Y:S03]  /*ce30*/  STL [R1+0x1d0], R8 ;  /* 0x0001d00801007387 */ /* 0x0003e60000100800 */
[----:B------:R-:W-:Y:S01]  /*ce40*/  @!P5 PRMT R20, R8, 0x7610, R20 ;  /* 0x000076100814d816 */ /* 0x000fe20000000014 */
[----:B-1----:R-:W-:-:S06]  /*ce50*/  HFMA2 R8, -RZ, RZ, 0, 0 ;  /* 0x00000000ff087431 */ /* 0x002fcc00000001ff */
[----:B------:R1:W4:Y:S04]  /*ce60*/  @!P2 LDG.E R8, desc[UR10][R14.64] ;  /* 0x0000000a0e08a981 */ /* 0x000328000c1e1900 */
[----:B------:R-:W1:Y:S01]  /*ce70*/  LDL.LU.64 R14, [R1+0x480] ;  /* 0x00048000010e7983 */ /* 0x000e620000300a00 */
[----:B0-----:R-:W-:-:S04]  /*ce80*/  PRMT R11, RZ, 0x7610, R11 ;  /* 0x00007610ff0b7816 */ /* 0x001fc8000000000b */
[----:B------:R-:W-:-:S05]  /*ce90*/  @!P0 PRMT R11, R10, 0x7610, R11 ;  /* 0x000076100a0b8816 */ /* 0x000fca000000000b */
[----:B------:R0:W-:Y:S04]  /*cea0*/  STL.S16 [R1+0x266], R11 ;  /* 0x0002660b01007387 */ /* 0x0001e80000100600 */
[----:B0-----:R-:W2:Y:S01]  /*ceb0*/  LDL.LU R11, [R1+0x488] ;  /* 0x00048800010b7983 */ /* 0x001ea20000300800 */
[----:B------:R-:W-:Y:S02]  /*cec0*/  LOP3.LUT P6, RZ, R3, 0x80, RZ, 0xc0, !PT ;  /* 0x0000008003ff7812 */ /* 0x000fe400078cc0ff */
[----:B------:R-:W-:Y:S02]  /*ced0*/  PRMT R21, RZ, 0x7610, R21 ;  /* 0x00007610ff157816 */ /* 0x000fe40000000015 */
[----:B-1----:R-:W-:Y:S02]  /*cee0*/  PRMT R14, RZ, 0x7610, R14 ;  /* 0x00007610ff0e7816 */ /* 0x002fe4000000000e */
[----:B------:R-:W-:Y:S01]  /*cef0*/  @!P5 PRMT R21, R25, 0x7632, R21 ;  /* 0x000076321915d816 */ /* 0x000fe20000000015 */
[----:B------:R-:W-:Y:S04]  /*cf00*/  STL.S16 [R1+0x26a], R20 ;  /* 0x00026a1401007387 */ /* 0x000fe80000100600 */
[----:B------:R0:W-:Y:S04]  /*cf10*/  STL.S16 [R1+0x374], R21 ;  /* 0x0003741501007387 */ /* 0x0001e80000100600 */
[----:B0-----:R-:W3:Y:S01]  /*cf20*/  LDL.LU.64 R20, [R1+0x248] ;  /* 0x0002480001147983 */ /* 0x001ee20000300a00 */
[----:B--2---:R-:W-:-:S05]  /*cf30*/  @!P6 PRMT R14, R11, 0x7632, R14 ;  /* 0x000076320b0ee816 */ /* 0x004fca000000000e */
[----:B------:R0:W-:Y:S04]  /*cf40*/  STL.S16 [R1+0x254], R14 ;  /* 0x0002540e01007387 */ /* 0x0001e80000100600 */
[----:B0-----:R-:W2:Y:S01]  /*cf50*/  LDL.LU R14, [R1+0x478] ;  /* 0x00047800010e7983 */ /* 0x001ea20000300800 */
[----:B------:R-:W-:Y:S02]  /*cf60*/  PRMT R29, RZ, 0x7610, R29 ;  /* 0x00007610ff1d7816 */ /* 0x000fe4000000001d */
[----:B------:R-:W-:Y:S01]  /*cf70*/  PRMT R28, RZ, 0x7610, R28 ;  /* 0x00007610ff1c7816 */ /* 0x000fe2000000001c */
[----:B------:R0:W-:Y:S01]  /*cf80*/  STL [R1+0xd4], R9 ;  /* 0x0000d40901007387 */ /* 0x0001e20000100800 */
[C---:B------:R-:W-:Y:S02]  /*cf90*/  @!P0 PRMT R29, R9.reuse, 0x7610, R29 ;  /* 0x00007610091d8816 */ /* 0x040fe4000000001d */
[----:B------:R-:W-:-:S02]  /*cfa0*/  @!P0 PRMT R28, R9, 0x7632, R28 ;  /* 0x00007632091c8816 */ /* 0x000fc4000000001c */
[----:B------:R-:W-:Y:S02]  /*cfb0*/  PRMT R15, RZ, 0x7610, R15 ;  /* 0x00007610ff0f7816 */ /* 0x000fe4000000000f */
[----:B0-----:R-:W-:-:S06]  /*cfc0*/  MOV R9, RZ ;  /* 0x000000ff00097202 */ /* 0x001fcc0000000f00 */
[----:B---3--:R0:W3:Y:S04]  /*cfd0*/  @!P2 LDG.E R9, desc[UR10][R20.64] ;  /* 0x0000000a1409a981 */ /* 0x0080e8000c1e1900 */
[----:B------:R-:W0:Y:S01]  /*cfe0*/  LDL.LU.64 R20, [R1+0x468] ;  /* 0x0004680001147983 */ /* 0x000e220000300a00 */
[----:B--2---:R-:W-:-:S05]  /*cff0*/  @!P6 PRMT R15, R14, 0x7632, R15 ;  /* 0x000076320e0fe816 */ /* 0x004fca000000000f */
[----:B------:R1:W-:Y:S04]  /*d000*/  STL.S16 [R1+0x256], R15 ;  /* 0x0002560f01007387 */ /* 0x0003e80000100600 */
[----:B-1----:R-:W2:Y:S01]  /*d010*/  LDL.LU R15, [R1+0x470] ;  /* 0x00047000010f7983 */ /* 0x002ea20000300800 */
[----:B------:R-:W-:-:S03]  /*d020*/  LOP3.LUT P5, RZ, R3, 0x40, RZ, 0xc0, !PT ;  /* 0x0000004003ff7812 */ /* 0x000fc600078ac0ff */
[----:B------:R-:W-:Y:S01]  /*d030*/  STL.S16 [R1+0x378], R28 ;  /* 0x0003781c01007387 */ /* 0x000fe20000100600 */
[----:B0-----:R-:W-:-:S03]  /*d040*/  PRMT R20, RZ, 0x7610, R20 ;  /* 0x00007610ff147816 */ /* 0x001fc60000000014 */
[----:B------:R0:W-:Y:S04]  /*d050*/  STL.S16 [R1+0x264], R29 ;  /* 0x0002641d01007387 */ /* 0x0001e80000100600 */
[----:B0-----:R-:W4:Y:S02]  /*d060*/  LDL.LU.64 R28, [R1+0x238] ;  /* 0x00023800011c7983 */ /* 0x001f240000300a00 */
[----:B--2---:R-:W-:-:S05]  /*d070*/  @!P5 PRMT R20, R15, 0x7632, R20 ;  /* 0x000076320f14d816 */ /* 0x004fca0000000014 */
[----:B------:R0:W-:Y:S04]  /*d080*/  STL.S16 [R1+0x24c], R20 ;  /* 0x00024c1401007387 */ /* 0x0001e80000100600 */
[----:B0-----:R-:W2:Y:S01]  /*d090*/  LDL.LU R20, [R1+0x460] ;  /* 0x0004600001147983 */ /* 0x001ea20000300800 */
[----:B------:R-:W-:-:S03]  /*d0a0*/  PRMT R17, RZ, 0x7610, R17 ;  /* 0x00007610ff117816 */ /* 0x000fc60000000011 */
[----:B------:R0:W-:Y:S01]  /*d0b0*/  STL [R1+0x1d4], R10 ;  /* 0x0001d40a01007387 */ /* 0x0001e20000100800 */
[----:B------:R-:W-:Y:S02]  /*d0c0*/  @!P0 PRMT R17, R10, 0x7632, R17 ;  /* 0x000076320a118816 */ /* 0x000fe40000000011 */
[----:B------:R-:W-:Y:S01]  /*d0d0*/  PRMT R21, RZ, 0x7610, R21 ;  /* 0x00007610ff157816 */ /* 0x000fe20000000015 */
[----:B0-----:R-:W-:-:S06]  /*d0e0*/  HFMA2 R10, -RZ, RZ, 0, 0 ;  /* 0x00000000ff0a7431 */ /* 0x001fcc00000001ff */
[----:B----4-:R0:W4:Y:S04]  /*d0f0*/  @!P3 LDG.E R10, desc[UR10][R28.64] ;  /* 0x0000000a1c0ab981 */ /* 0x010128000c1e1900 */
[----:B------:R-:W0:Y:S01]  /*d100*/  LDL.LU.64 R28, [R1+0x450] ;  /* 0x00045000011c7983 */ /* 0x000e220000300a00 */
[----:B------:R-:W-:-:S04]  /*d110*/  PRMT R34, RZ, 0x7610, R34 ;  /* 0x00007610ff227816 */ /* 0x000fc80000000022 */
[----:B------:R-:W-:-:S05]  /*d120*/  @!P6 PRMT R34, R14, 0x7610, R34 ;  /* 0x000076100e22e816 */ /* 0x000fca0000000022 */
[----:B------:R1:W-:Y:S04]  /*d130*/  STL.S16 [R1+0x252], R34 ;  /* 0x0002522201007387 */ /* 0x0003e80000100600 */
[----:B-1----:R-:W3:Y:S01]  /*d140*/  LDL.LU R34, [R1+0x474] ;  /* 0x0004740001227983 */ /* 0x002ee20000300800 */
[----:B--2---:R-:W-:-:S05]  /*d150*/  @!P5 PRMT R21, R20, 0x7632, R21 ;  /* 0x000076321415d816 */ /* 0x004fca0000000015 */
[----:B------:R1:W-:Y:S04]  /*d160*/  STL.S16 [R1+0x24e], R21 ;  /* 0x00024e1501007387 */ /* 0x0003e80000100600 */
[----:B-1----:R-:W2:Y:S01]  /*d170*/  LDL.LU R21, [R1+0x458] ;  /* 0x0004580001157983 */ /* 0x002ea20000300800 */
[----:B------:R-:W-:Y:S02]  /*d180*/  LOP3.LUT P0, RZ, R3, 0x20, RZ, 0xc0, !PT ;  /* 0x0000002003ff7812 */ /* 0x000fe4000780c0ff */
[----:B------:R-:W-:-:S04]  /*d190*/  PRMT R22, RZ, 0x7610, R22 ;  /* 0x00007610ff167816 */ /* 0x000fc80000000016 */
[----:B------:R-:W-:-:S05]  /*d1a0*/  @!P5 PRMT R22, R15, 0x7610, R22 ;  /* 0x000076100f16d816 */ /* 0x000fca0000000016 */
[----:B------:R1:W-:Y:S01]  /*d1b0*/  STL.S16 [R1+0x248], R22 ;  /* 0x0002481601007387 */ /* 0x0003e20000100600 */
[----:B0-----:R-:W-:-:S03]  /*d1c0*/  PRMT R28, RZ, 0x7610, R28 ;  /* 0x00007610ff1c7816 */ /* 0x001fc6000000001c */
[----:B-1----:R-:W4:Y:S01]  /*d1d0*/  LDL.LU R22, [R1+0x464] ;  /* 0x0004640001167983 */ /* 0x002f220000300800 */
[----:B---3--:R-:W-:-:S04]  /*d1e0*/  PRMT R34, RZ, 0x7610, R34 ;  /* 0x00007610ff227816 */ /* 0x008fc80000000022 */
[----:B------:R-:W-:-:S05]  /*d1f0*/  @!P5 PRMT R34, R20, 0x7610, R34 ;  /* 0x000076101422d816 */ /* 0x000fca0000000022 */
[----:B------:R0:W-:Y:S04]  /*d200*/  STL.S16 [R1+0x24a], R34 ;  /* 0x00024a2201007387 */ /* 0x0001e80000100600 */
[----:B0-----:R-:W3:Y:S01]  /*d210*/  LDL.LU R34, [R1+0x45c] ;  /* 0x00045c0001227983 */ /* 0x001ee20000300800 */
[----:B--2---:R-:W-:-:S05]  /*d220*/  @!P0 PRMT R28, R21, 0x7632, R28 ;  /* 0x00007632151c8816 */ /* 0x004fca000000001c */
[----:B------:R0:W-:Y:S04]  /*d230*/  STL.S16 [R1+0x37c], R28 ;  /* 0x00037c1c01007387 */ /* 0x0001e80000100600 */
[----:B0-----:R-:W2:Y:S01]  /*d240*/  LDL.LU R28, [R1+0x448] ;  /* 0x00044800011c7983 */ /* 0x001ea20000300800 */
[----:B------:R-:W-:Y:S02]  /*d250*/  PRMT R29, RZ, 0x7610, R29 ;  /* 0x00007610ff1d7816 */ /* 0x000fe4000000001d */
[----:B----4-:R-:W-:-:S04]  /*d260*/  PRMT R22, RZ, 0x7610, R22 ;  /* 0x00007610ff167816 */ /* 0x010fc80000000016 */
[----:B------:R-:W-:-:S05]  /*d270*/  @!P0 PRMT R22, R21, 0x7610, R22 ;  /* 0x0000761015168816 */ /* 0x000fca0000000016 */
[----:B------:R0:W-:Y:S01]  /*d280*/  STL.S16 [R1+0x238], R22 ;  /* 0x0002381601007387 */ /* 0x0001e20000100600 */
[----:B------:R-:W-:-:S03]  /*d290*/  PRMT R0, RZ, 0x7610, R0 ;  /* 0x00007610ff007816 */ /* 0x000fc60000000000 */
[----:B0-----:R-:W4:Y:S01]  /*d2a0*/  LDL.LU R22, [R1+0x44c] ;  /* 0x00044c0001167983 */ /* 0x001f220000300800 */
[----:B------:R-:W-:-:S05]  /*d2b0*/  @!P1 PRMT R0, R12, 0x7632, R0 ;  /* 0x000076320c009816 */ /* 0x000fca0000000000 */
[----:B------:R0:W-:Y:S04]  /*d2c0*/  STL.S16 [R1+0x3a2], R0 ;  /* 0x0003a20001007387 */ /* 0x0001e80000100600 */
[----:B0-----:R-:W4:Y:S01]  /*d2d0*/  LDL.LU R0, [R1+0x40c] ;  /* 0x00040c0001007983 */ /* 0x001f220000300800 */
[----:B---3--:R-:W-:Y:S02]  /*d2e0*/  PRMT R34, RZ, 0x7610, R34 ;  /* 0x00007610ff227816 */ /* 0x008fe40000000022 */
[----:B------:R-:W-:-:S04]  /*d2f0*/  PRMT R16, RZ, 0x7610, R16 ;  /* 0x00007610ff107816 */ /* 0x000fc80000000010 */
[----:B------:R-:W-:Y:S01]  /*d300*/  @!P6 PRMT R16, R11, 0x7610, R16 ;  /* 0x000076100b10e816 */ /* 0x000fe20000000010 */
[----:B------:R-:W-:Y:S04]  /*d310*/  STL.S16 [R1+0x37a], R17 ;  /* 0x00037a1101007387 */ /* 0x000fe80000100600 */
[----:B------:R0:W-:Y:S04]  /*d320*/  STL.S16 [R1+0x250], R16 ;  /* 0x0002501001007387 */ /* 0x0001e80000100600 */
[----:B0-----:R-:W3:Y:S01]  /*d330*/  LDL.LU.64 R16, [R1+0x230] ;  /* 0x0002300001107983 */ /* 0x001ee20000300a00 */
[----:B--2---:R-:W-:-:S05]  /*d340*/  @!P0 PRMT R29, R28, 0x7632, R29 ;  /* 0x000076321c1d8816 */ /* 0x004fca000000001d */
[----:B------:R0:W-:Y:S04]  /*d350*/  STL.S16 [R1+0x37e], R29 ;  /* 0x00037e1d01007387 */ /* 0x0001e80000100600 */
[----:B0-----:R-:W2:Y:S01]  /*d360*/  LDL.LU R29, [R1+0x440] ;  /* 0x00044000011d7983 */ /* 0x001ea20000300800 */
[----:B------:R-:W-:-:S05]  /*d370*/  @!P0 PRMT R34, R28, 0x7610, R34 ;  /* 0x000076101c228816 */ /* 0x000fca0000000022 */
[----:B------:R0:W-:Y:S04]  /*d380*/  STL.S16 [R1+0x23a], R34 ;  /* 0x00023a2201007387 */ /* 0x0001e80000100600 */
[----:B0-----:R-:W3:Y:S01]  /*d390*/  LDL.LU R34, [R1+0x444] ;  /* 0x0004440001227983 */ /* 0x001ee20000300800 */
[C---:B------:R-:W-:Y:S02]  /*d3a0*/  LOP3.LUT P6, RZ, R3.reuse, 0x10, RZ, 0xc0, !PT ;  /* 0x0000001003ff7812 */ /* 0x040fe400078cc0ff */
[----:B------:R-:W-:Y:S02]  /*d3b0*/  LOP3.LUT P5, RZ, R3, 0x8, RZ, 0xc0, !PT ;  /* 0x0000000803ff7812 */ /* 0x000fe400078ac0ff */
[----:B----4-:R-:W-:Y:S02]  /*d3c0*/  PRMT R22, RZ, 0x7610, R22 ;  /* 0x00007610ff167816 */ /* 0x010fe40000000016 */
[----:B------:R-:W-:-:S09]  /*d3d0*/  PRMT R46, RZ, 0x7610, R46 ;  /* 0x00007610ff2e7816 */ /* 0x000fd2000000002e */
[----:B------:R-:W-:-:S05]  /*d3e0*/  @!P5 PRMT R46, R35, 0x7632, R46 ;  /* 0x00007632232ed816 */ /* 0x000fca000000002e */
[----:B------:R0:W-:Y:S01]  /*d3f0*/  STL.S16 [R1+0x384], R46 ;  /* 0x0003842e01007387 */ /* 0x0001e20000100600 */
[----:B------:R-:W-:-:S03]  /*d400*/  PRMT R0, RZ, 0x7610, R0 ;  /* 0x00007610ff007816 */ /* 0x000fc60000000000 */
[----:B0-----:R-:W4:Y:S01]  /*d410*/  LDL.LU R46, [R1+0x420] ;  /* 0x00042000012e7983 */ /* 0x001f220000300800 */
[----:B------:R-:W-:-:S05]  /*d420*/  @!P1 PRMT R0, R13, 0x7632, R0 ;  /* 0x000076320d009816 */ /* 0x000fca0000000000 */
[----:B------:R0:W-:Y:S04]  /*d430*/  STL.S16 [R1+0x3a6], R0 ;  /* 0x0003a60001007387 */ /* 0x0001e80000100600 */
[----:B0-----:R-:W4:Y:S04]  /*d440*/  LDL.LU R0, [R1+0x404] ;  /* 0x0004040001007983 */ /* 0x001f280000300800 */
[----:B------:R0:W-:Y:S01]  /*d450*/  STL [R1+0xd8], R11 ;  /* 0x0000d80b01007387 */ /* 0x0001e20000100800 */
[----:B------:R-:W-:Y:S02]  /*d460*/  PRMT R47, RZ, 0x7610, R47 ;  /* 0x00007610ff2f7816 */ /* 0x000fe4000000002f */
[----:B0-----:R-:W-:-:S02]  /*d470*/  MOV R11, RZ ;  /* 0x000000ff000b7202 */ /* 0x001fc40000000f00 */
[----:B--2---:R-:W-:-:S04]  /*d480*/  @!P6 PRMT R22, R29, 0x7610, R22 ;  /* 0x000076101d16e816 */ /* 0x004fc80000000016 */
[----:B---3--:R0:W2:Y:S04]  /*d490*/  @!P3 LDG.E R11, desc[UR10][R16.64] ;  /* 0x0000000a100bb981 */ /* 0x0080a8000c1e1900 */
[----:B------:R1:W-:Y:S01]  /*d4a0*/  STL.S16 [R1+0x230], R22 ;  /* 0x0002301601007387 */ /* 0x0003e20000100600 */
[----:B------:R-:W-:-:S03]  /*d4b0*/  @!P5 PRMT R47, R35, 0x7610, R47 ;  /* 0x00007610232fd816 */ /* 0x000fc6000000002f */
[----:B------:R-:W0:Y:S04]  /*d4c0*/  LDL.LU.64 R16, [R1+0x438] ;  /* 0x0004380001107983 */ /* 0x000e280000300a00 */
[----:B-1----:R-:W3:Y:S01]  /*d4d0*/  LDL.LU R22, [R1+0x434] ;  /* 0x0004340001167983 */ /* 0x002ee20000300800 */
[----:B------:R-:W-:-:S04]  /*d4e0*/  PRMT R34, RZ, 0x7610, R34 ;  /* 0x00007610ff227816 */ /* 0x000fc80000000022 */
[----:B------:R-:W-:-:S05]  /*d4f0*/  @!P6 PRMT R34, R29, 0x7632, R34 ;  /* 0x000076321d22e816 */ /* 0x000fca0000000022 */
[----:B------:R1:W-:Y:S04]  /*d500*/  STL.S16 [R1+0x234], R34 ;  /* 0x0002342201007387 */ /* 0x0003e80000100600 */
[----:B------:R1:W-:Y:S04]  /*d510*/  STL.S16 [R1+0x380], R47 ;  /* 0x0003802f01007387 */ /* 0x0003e80000100600 */
[----:B-1----:R-:W2:Y:S04]  /*d520*/  LDL.LU R34, [R1+0x430] ;  /* 0x0004300001227983 */ /* 0x002ea80000300800 */
[----:B------:R-:W2:Y:S01]  /*d530*/  LDL.LU R47, [R1+0x424] ;  /* 0x00042400012f7983 */ /* 0x000ea20000300800 */
[----:B------:R-:W-:-:S04]  /*d540*/  PRMT R23, RZ, 0x7610, R23 ;  /* 0x00007610ff177816 */ /* 0x000fc80000000017 */
[----:B----4-:R-:W-:-:S05]  /*d550*/  @!P5 PRMT R23, R46, 0x7632, R23 ;  /* 0x000076322e17d816 */ /* 0x010fca0000000017 */
[----:B------:R1:W-:Y:S01]  /*d560*/  STL.S16 [R1+0x386], R23 ;  /* 0x0003861701007387 */ /* 0x0003e20000100600 */
[----:B------:R-:W-:-:S03]  /*d570*/  PRMT R4, RZ, 0x7610, R4 ;  /* 0x00007610ff047816 */ /* 0x000fc60000000004 */
[----:B-1----:R-:W4:Y:S01]  /*d580*/  LDL.LU R23, [R1+0x418] ;  /* 0x0004180001177983 */ /* 0x002f220000300800 */
[----:B------:R-:W-:Y:S02]  /*d590*/  PRMT R0, RZ, 0x7610, R0 ;  /* 0x00007610ff007816 */ /* 0x000fe40000000000 */
[----:B------:R-:W-:Y:S02]  /*d5a0*/  @!P1 PRMT R4, R12, 0x7610, R4 ;  /* 0x000076100c049816 */ /* 0x000fe40000000004 */
[----:B------:R-:W-:-:S03]  /*d5b0*/  @!P2 PRMT R0, R8, 0x7610, R0 ;  /* 0x000076100800a816 */ /* 0x000fc60000000000 */
[----:B------:R1:W-:Y:S04]  /*d5c0*/  STL.S16 [R1+0x398], R4 ;  /* 0x0003980401007387 */ /* 0x0003e80000100600 */
[----:B------:R1:W-:Y:S04]  /*d5d0*/  STL.S16 [R1+0x3a8], R0 ;  /* 0x0003a80001007387 */ /* 0x0003e80000100600 */
[----:B-1----:R-:W4:Y:S04]  /*d5e0*/  LDL.LU R4, [R1+0x410] ;  /* 0x0004100001047983 */ /* 0x002f280000300800 */
[----:B------:R-:W4:Y:S01]  /*d5f0*/  LDL.LU R0, [R1+0x400] ;  /* 0x0004000001007983 */ /* 0x000f220000300800 */
[----:B------:R-:W-:-:S02]  /*d600*/  LOP3.LUT P0, RZ, R3, 0x4, RZ, 0xc0, !PT ;  /* 0x0000000403ff7812 */ /* 0x000fc4000780c0ff */
[----:B------:R-:W-:Y:S02]  /*d610*/  PRMT R50, RZ, 0x7610, R50 ;  /* 0x00007610ff327816 */ /* 0x000fe40000000032 */
[----:B---3--:R-:W-:-:S04]  /*d620*/  PRMT R22, RZ, 0x7610, R22 ;  /* 0x00007610ff167816 */ /* 0x008fc80000000016 */
[----:B------:R-:W-:-:S05]  /*d630*/  @!P5 PRMT R22, R46, 0x7610, R22 ;  /* 0x000076102e16d816 */ /* 0x000fca0000000016 */
[----:B------:R1:W-:Y:S04]  /*d640*/  STL.S16 [R1+0x382], R22 ;  /* 0x0003821601007387 */ /* 0x0003e80000100600 */
[----:B-1----:R-:W3:Y:S01]  /*d650*/  LDL.LU R22, [R1+0x41c] ;  /* 0x00041c0001167983 */ /* 0x002ee20000300800 */
[----:B0-----:R-:W-:Y:S02]  /*d660*/  PRMT R16, RZ, 0x7610, R16 ;  /* 0x00007610ff107816 */ /* 0x001fe40000000010 */
[----:B------:R-:W-:Y:S02]  /*d670*/  PRMT R17, RZ, 0x7610, R17 ;  /* 0x00007610ff117816 */ /* 0x000fe40000000011 */
[C---:B--2---:R-:W-:Y:S02]  /*d680*/  @!P6 PRMT R16, R34.reuse, 0x7610, R16 ;  /* 0x000076102210e816 */ /* 0x044fe40000000010 */
[----:B------:R-:W-:-:S02]  /*d690*/  @!P6 PRMT R17, R34, 0x7632, R17 ;  /* 0x000076322211e816 */ /* 0x000fc40000000011 */
[----:B------:R-:W-:Y:S01]  /*d6a0*/  @!P0 PRMT R50, R47, 0x7610, R50 ;  /* 0x000076102f328816 */ /* 0x000fe20000000032 */
[----:B------:R0:W-:Y:S04]  /*d6b0*/  STL.S16 [R1+0x232], R16 ;  /* 0x0002321001007387 */ /* 0x0001e80000100600 */
[----:B------:R1:W-:Y:S04]  /*d6c0*/  STL.S16 [R1+0x236], R17 ;  /* 0x0002361101007387 */ /* 0x0003e80000100600 */
[----:B0-----:R-:W2:Y:S04]  /*d6d0*/  LDL.LU R16, [R1+0x42c] ;  /* 0x00042c0001107983 */ /* 0x001ea80000300800 */
[----:B-1----:R-:W2:Y:S04]  /*d6e0*/  LDL.LU R17, [R1+0x428] ;  /* 0x0004280001117983 */ /* 0x002ea80000300800 */
[----:B------:R0:W-:Y:S04]  /*d6f0*/  STL.S16 [R1+0x388], R50 ;  /* 0x0003883201007387 */ /* 0x0001e80000100600 */
[----:B0-----:R-:W2:Y:S01]  /*d700*/  LDL.LU R50, [R1+0x414] ;  /* 0x0004140001327983 */ /* 0x001ea20000300800 */
[----:B------:R-:W-:-:S03]  /*d710*/  LOP3.LUT P6, RZ, R3, 0x2, RZ, 0xc0, !PT ;  /* 0x0000000203ff7812 */ /* 0x000fc600078cc0ff */
[----:B------:R0:W-:Y:S02]  /*d720*/  STL [R1+0xdc], R15 ;  /* 0x0000dc0f01007387 */ /* 0x0001e40000100800 */
[----:B0-----:R-:W-:Y:S01]  /*d730*/  MOV R15, RZ ;  /* 0x000000ff000f7202 */ /* 0x001fe20000000f00 */
[----:B------:R-:W-:Y:S01]  /*d740*/  UIMAD.WIDE UR6, UR8, 0x8, UR6 ;  /* 0x00000008080678a5 */ /* 0x000fe2000f8e0206 */
[----:B----4-:R-:W-:Y:S02]  /*d750*/  PRMT R4, RZ, 0x7610, R4 ;  /* 0x00007610ff047816 */ /* 0x010fe40000000004 */
[----:B------:R-:W-:Y:S02]  /*d760*/  PRMT R0, RZ, 0x7610, R0 ;  /* 0x00007610ff007816 */ /* 0x000fe40000000000 */
[----:B------:R-:W-:Y:S02]  /*d770*/  @!P1 PRMT R4, R13, 0x7610, R4 ;  /* 0x000076100d049816 */ /* 0x000fe40000000004 */
[----:B------:R-:W-:-:S03]  /*d780*/  @!P2 PRMT R0, R9, 0x7632, R0 ;  /* 0x000076320900a816 */ /* 0x000fc60000000000 */
[----:B------:R0:W-:Y:S04]  /*d790*/  STL.S16 [R1+0x3a0], R4 ;  /* 0x0003a00401007387 */ /* 0x0001e80000100600 */
[----:B------:R1:W-:Y:S04]  /*d7a0*/  STL.S16 [R1+0x3ae], R0 ;  /* 0x0003ae0001007387 */ /* 0x0003e80000100600 */
[----:B0-----:R-:W4:Y:S04]  /*d7b0*/  LDL.LU R4, [R1+0x408] ;  /* 0x0004080001047983 */ /* 0x001f280000300800 */
[----:B-1----:R-:W4:Y:S04]  /*d7c0*/  LDL.LU R0, [R1+0x3f8] ;  /* 0x0003f80001007983 */ /* 0x002f280000300800 */
[----:B------:R-:W-:Y:S04]  /*d7d0*/  STL [R1+0x1d8], R14 ;  /* 0x0001d80e01007387 */ /* 0x000fe80000100800 */
[----:B---3--:R0:W3:Y:S02]  /*d7e0*/  @!P4 LDG.E R15, desc[UR10][R22.64] ;  /* 0x0000000a160fc981 */ /* 0x0080e4000c1e1900 */
[----:B0-----:R-:W-:-:S02]  /*d7f0*/  PRMT R23, RZ, 0x7610, R23 ;  /* 0x00007610ff177816 */ /* 0x001fc40000000017 */
[----:B------:R-:W-:Y:S02]  /*d800*/  PRMT R22, RZ, 0x7610, R22 ;  /* 0x00007610ff167816 */ /* 0x000fe40000000016 */
[----:B------:R-:W-:Y:S02]  /*d810*/  @!P6 PRMT R23, R51, 0x7632, R23 ;  /* 0x000076323317e816 */ /* 0x000fe40000000017 */
[----:B------:R-:W-:-:S03]  /*d820*/  @!P6 PRMT R22, R42, 0x7610, R22 ;  /* 0x000076102a16e816 */ /* 0x000fc60000000016 */
[----:B------:R0:W-:Y:S04]  /*d830*/  STL.S16 [R1+0x394], R23 ;  /* 0x0003941701007387 */ /* 0x0001e80000100600 */
[----:B------:R1:W-:Y:S01]  /*d840*/  STL.S16 [R1+0x392], R22 ;  /* 0x0003921601007387 */ /* 0x0003e20000100600 */
[----:B0-----:R-:W-:Y:S02]  /*d850*/  MOV R23, UR7 ;  /* 0x0000000700177c02 */ /* 0x001fe40008000f00 */
[----:B-1----:R-:W-:Y:S01]  /*d860*/  MOV R22, UR6 ;  /* 0x0000000600167c02 */ /* 0x002fe20008000f00 */
[----:B------:R-:W-:Y:S01]  /*d870*/  HFMA2 R14, -RZ, RZ, 0, 0 ;  /* 0x00000000ff0e7431 */ /* 0x000fe200000001ff */
[----:B------:R0:W-:Y:S01]  /*d880*/  STL [R1+0x1c8], R38 ;  /* 0x0001c82601007387 */ /* 0x0001e20000100800 */
[----:B------:R-:W1:Y:S03]  /*d890*/  LDCU.U8 UR6, c[0x0][0x414] ;  /* 0x00008280ff0677ac */ /* 0x000e660008000000 */
[----:B------:R-:W3:Y:S04]  /*d8a0*/  LDG.E.64 R22, desc[UR10][R22.64] ;  /* 0x0000000a16167981 */ /* 0x000ee8000c1e1b00 */
[----:B------:R1:W-:Y:S01]  /*d8b0*/  STL [R1+0xcc], R39 ;  /* 0x0000cc2701007387 */ /* 0x0003e20000100800 */
[----:B0-----:R-:W-:-:S03]  /*d8c0*/  PRMT R38, RZ, 0x7610, R38 ;  /* 0x00007610ff267816 */ /* 0x001fc60000000026 */
[----:B--2---:R0:W2:Y:S01]  /*d8d0*/  @!P4 LDG.E R14, desc[UR10][R16.64] ;  /* 0x0000000a100ec981 */ /* 0x0040a2000c1e1900 */
[C---:B------:R-:W-:Y:S02]  /*d8e0*/  @!P0 PRMT R38, R50.reuse, 0x7610, R38 ;  /* 0x0000761032268816 */ /* 0x040fe40000000026 */
[----:B-1----:R-:W-:Y:S02]  /*d8f0*/  PRMT R39, RZ, 0x7610, R39 ;  /* 0x00007610ff277816 */ /* 0x002fe40000000027 */
[----:B0-----:R-:W-:Y:S02]  /*d900*/  PRMT R16, RZ, 0x7610, R16 ;  /* 0x00007610ff107816 */ /* 0x001fe40000000010 */
[----:B------:R-:W-:Y:S02]  /*d910*/  @!P0 PRMT R39, R47, 0x7632, R39 ;  /* 0x000076322f278816 */ /* 0x000fe40000000027 */
[----:B------:R-:W-:Y:S02]  /*d920*/  @!P0 PRMT R16, R50, 0x7632, R16 ;  /* 0x0000763232108816 */ /* 0x000fe40000000010 */
[----:B------:R-:W-:-:S02]  /*d930*/  LOP3.LUT P0, RZ, R3, 0x1, RZ, 0xc0, !PT ;  /* 0x0000000103ff7812 */ /* 0x000fc4000780c0ff */
[----:B------:R-:W0:Y:S01]  /*d940*/  S2R R3, SR_TID.X ;  /* 0x0000000000037919 */ /* 0x000e220000002100 */
[----:B------:R-:W-:Y:S01]  /*d950*/  PRMT R17, RZ, 0x7610, R17 ;  /* 0x00007610ff117816 */ /* 0x000fe20000000011 */
[----:B------:R1:W-:Y:S03]  /*d960*/  STL [R1+0xc8], R31 ;  /* 0x0000c81f01007387 */ /* 0x0003e60000100800 */
[----:B------:R-:W-:Y:S02]  /*d970*/  @!P6 PRMT R17, R42, 0x7632, R17 ;  /* 0x000076322a11e816 */ /* 0x000fe40000000011 */
[----:B------:R-:W-:Y:S02]  /*d980*/  LOP3.LUT P5, RZ, R2, 0x8000000, RZ, 0xc0, !PT ;  /* 0x0800000002ff7812 */ /* 0x000fe400078ac0ff */
[----:B-1----:R-:W-:-:S04]  /*d990*/  PRMT R31, RZ, 0x7610, R31 ;  /* 0x00007610ff1f7816 */ /* 0x002fc8000000001f */
[----:B------:R-:W-:Y:S02]  /*d9a0*/  @!P6 PRMT R31, R51, 0x7610, R31 ;  /* 0x00007610331fe816 */ /* 0x000fe4000000001f */
[----:B------:R-:W-:Y:S01]  /*d9b0*/  LOP3.LUT P6, RZ, R2, 0x4000000, RZ, 0xc0, !PT ;  /* 0x0400000002ff7812 */ /* 0x000fe200078cc0ff */
[----:B------:R1:W-:Y:S04]  /*d9c0*/  STL [R1+0x1c4], R30 ;  /* 0x0001c41e01007387 */ /* 0x0003e80000100800 */
[----:B------:R4:W-:Y:S01]  /*d9d0*/  STL [R1+0x1cc], R24 ;  /* 0x0001cc1801007387 */ /* 0x0009e20000100800 */
[----:B0-----:R-:W-:-:S03]  /*d9e0*/  LOP3.LUT R2, R3, 0xffff, RZ, 0xc0, !PT ;  /* 0x0000ffff03027812 */ /* 0x001fc600078ec0ff */
[----:B------:R0:W-:Y:S01]  /*d9f0*/  STL [R1+0xd0], R25 ;  /* 0x0000d01901007387 */ /* 0x0001e20000100800 */
[----:B-1----:R-:W-:Y:S01]  /*da00*/  PRMT R30, RZ, 0x7610, R30 ;  /* 0x00007610ff1e7816 */ /* 0x002fe2000000001e */
[----:B------:R-:W-:Y:S02]  /*da10*/  IMAD R2, R2, 0x53a, RZ ;  /* 0x0000053a02027824 */ /* 0x000fe400078e02ff */
[----:B------:R1:W-:Y:S01]  /*da20*/  STL [R1+0x1dc], R20 ;  /* 0x0001dc1401007387 */ /* 0x0003e20000100800 */
[----:B----4-:R-:W-:Y:S02]  /*da30*/  PRMT R24, RZ, 0x7610, R24 ;  /* 0x00007610ff187816 */ /* 0x010fe40000000018 */
[----:B0-----:R-:W-:Y:S02]  /*da40*/  PRMT R25, RZ, 0x7610, R25 ;  /* 0x00007610ff197816 */ /* 0x001fe40000000019 */
[----:B------:R-:W-:Y:S02]  /*da50*/  SHF.R.U32.HI R2, RZ, 0x10, R2 ;  /* 0x00000010ff027819 */ /* 0x000fe40000011602 */
[----:B-1----:R-:W-:-:S02]  /*da60*/  PRMT R20, RZ, 0x7610, R20 ;  /* 0x00007610ff147816 */ /* 0x002fc40000000014 */
[C---:B------:R-:W-:Y:S02]  /*da70*/  @!P0 PRMT R30, R40.reuse, 0x7610, R30 ;  /* 0x00007610281e8816 */ /* 0x040fe4000000001e */
[----:B------:R-:W-:Y:S02]  /*da80*/  @!P0 PRMT R25, R40, 0x7632, R25 ;  /* 0x0000763228198816 */ /* 0x000fe40000000019 */
[C---:B------:R-:W-:Y:S02]  /*da90*/  @!P0 PRMT R24, R41.reuse, 0x7610, R24 ;  /* 0x0000761029188816 */ /* 0x040fe40000000018 */
[----:B------:R-:W-:Y:S02]  /*daa0*/  @!P0 PRMT R20, R41, 0x7632, R20 ;  /* 0x0000763229148816 */ /* 0x000fe40000000014 */
[----:B------:R-:W-:Y:S02]  /*dab0*/  ISETP.NE.AND P0, PT, RZ, UR6, PT ;  /* 0x00000006ff007c0c */ /* 0x000fe4000bf05270 */
[----:B------:R-:W-:Y:S01]  /*dac0*/  PRMT R2, R2, 0x9910, RZ ;  /* 0x0000991002027816 */ /* 0x000fe200000000ff */
[----:B------:R0:W-:Y:S04]  /*dad0*/  STL.S16 [R1+0x39a], R17 ;  /* 0x00039a1101007387 */ /* 0x0001e80000100600 */
[----:B------:R-:W-:Y:S01]  /*dae0*/  IMAD R2, R2, 0x31, RZ ;  /* 0x0000003102027824 */ /* 0x000fe200078e02ff */
[----:B------:R-:W-:Y:S04]  /*daf0*/  STL.S16 [R1+0x39e], R25 ;  /* 0x00039e1901007387 */ /* 0x000fe80000100600 */
[----:B------:R-:W-:Y:S01]  /*db00*/  IADD3 R2, PT, PT, RZ, -R2, RZ ;  /* 0x80000002ff027210 */ /* 0x000fe20007ffe0ff */
[----:B------:R1:W-:Y:S01]  /*db10*/  STL.S16 [R1+0x39c], R24 ;  /* 0x00039c1801007387 */ /* 0x0003e20000100600 */
[----:B0-----:R-:W-:-:S02]  /*db20*/  MOV R17, RZ ;  /* 0x000000ff00117202 */ /* 0x001fc40000000f00 */
[----:B------:R-:W-:-:S04]  /*db30*/  PRMT R2, R2, 0x7710, RZ ;  /* 0x0000771002027816 */ /* 0x000fc800000000ff */
[----:B------:R0:W4:Y:S01]  /*db40*/  @!P5 LDG.E R17, desc[UR10][R26.64] ;  /* 0x0000000a1a11d981 */ /* 0x000122000c1e1900 */
[----:B-1----:R-:W1:Y:S01]  /*db50*/  @P0 LDC.64 R24, c[0x0][0x3b0] ;  /* 0x0000ec00ff180b82 */ /* 0x002e620000000a00 */
[----:B------:R-:W-:-:S07]  /*db60*/  IADD3 R2, PT, PT, R2, R3, RZ ;  /* 0x0000000302027210 */ /* 0x000fce0007ffe0ff */
[----:B0-----:R-:W0:Y:S01]  /*db70*/  LDC.64 R26, c[0x0][0x3a8] ;  /* 0x0000ea00ff1a7b82 */ /* 0x001e220000000a00 */
[----:B------:R-:W-:Y:S01]  /*db80*/  SHF.L.U32 R2, R2, 0x1, RZ ;  /* 0x0000000102027819 */ /* 0x000fe200000006ff */
[----:B------:R1:W-:Y:S04]  /*db90*/  STL [R1+0xe0], R21 ;  /* 0x0000e01501007387 */ /* 0x0003e80000100800 */
[----:B------:R1:W-:Y:S02]  /*dba0*/  STL.S16 [R1+0x3a4], R20 ;  /* 0x0003a41401007387 */ /* 0x0003e40000100600 */
[----:B-1----:R-:W-:Y:S02]  /*dbb0*/  LOP3.LUT R21, R2, 0xffff, RZ, 0xc0, !PT ;  /* 0x0000ffff02157812 */ /* 0x002fe400078ec0ff */
[----:B------:R-:W-:-:S05]  /*dbc0*/  MOV R20, UR13 ;  /* 0x0000000d00147c02 */ /* 0x000fca0008000f00 */
[----:B------:R-:W-:-:S04]  /*dbd0*/  IMAD R20, R20, 0x62, R21 ;  /* 0x0000006214147824 */ /* 0x000fc800078e0215 */
[----:B------:R-:W-:-:S05]  /*dbe0*/  @P0 IMAD.WIDE R2, R20, 0x2, R24 ;  /* 0x0000000214020825 */ /* 0x000fca00078e0218 */
[----:B------:R-:W4:Y:S04]  /*dbf0*/  @P0 LDG.E.U16 R25, desc[UR10][R2.64] ;  /* 0x0000000a02190981 */ /* 0x000f28000c1e1500 */
[----:B------:R0:W4:Y:S04]  /*dc00*/  @P0 LDG.E.U16 R24, desc[UR10][R2.64+0x2] ;  /* 0x0000020a02180981 */ /* 0x000128000c1e1500 */
[----:B------:R1:W-:Y:S01]  /*dc10*/  STL [R1+0x3d0], R21 ;  /* 0x0003d01501007387 */ /* 0x0003e20000100800 */
[----:B0-----:R-:W-:-:S03]  /*dc20*/  IMAD.WIDE R2, R20, 0x2, R26 ;  /* 0x0000000214027825 */ /* 0x001fc600078e021a */
[----:B------:R0:W-:Y:S04]  /*dc30*/  STL.S16 [R1+0x38e], R16 ;  /* 0x00038e1001007387 */ /* 0x0001e80000100600 */
[----:B-1----:R-:W4:Y:S04]  /*dc40*/  LDG.E.U16 R21, desc[UR10][R2.64] ;  /* 0x0000000a02157981 */ /* 0x002f28000c1e1500 */
[----:B------:R1:W4:Y:S01]  /*dc50*/  LDG.E.U16 R20, desc[UR10][R2.64+0x2] ;  /* 0x0000020a02147981 */ /* 0x000322000c1e1500 */
[----:B0-----:R-:W-:Y:S01]  /*dc60*/  HFMA2 R16, -RZ, RZ, 0, 0 ;  /* 0x00000000ff107431 */ /* 0x001fe200000001ff */
[----:B------:R-:W-:-:S02]  /*dc70*/  PRMT R4, RZ, 0x7610, R4 ;  /* 0x00007610ff047816 */ /* 0x000fc40000000004 */
[----:B------:R-:W-:Y:S02]  /*dc80*/  PRMT R5, RZ, 0x7610, R5 ;  /* 0x00007610ff057816 */ /* 0x000fe40000000005 */
[----:B------:R-:W-:Y:S01]  /*dc90*/  PRMT R0, RZ, 0x7610, R0 ;  /* 0x00007610ff007816 */ /* 0x000fe20000000000 */
[----:B------:R0:W4:Y:S01]  /*dca0*/  @!P5 LDG.E R16, desc[UR10][R18.64] ;  /* 0x0000000a1210d981 */ /* 0x000122000c1e1900 */
[----:B-1----:R-:W-:-:S03]  /*dcb0*/  PRMT R2, RZ, 0x7610, R2 ;  /* 0x00007610ff027816 */ /* 0x002fc60000000002 */
[----:B------:R-:W-:Y:S01]  /*dcc0*/  STL.S16 [R1+0x38c], R39 ;  /* 0x00038c2701007387 */ /* 0x000fe20000100600 */
[----:B------:R-:W-:Y:S02]  /*dcd0*/  @!P2 PRMT R2, R8, 0x7632, R2 ;  /* 0x000076320802a816 */ /* 0x000fe40000000002 */
[----:B------:R-:W-:Y:S01]  /*dce0*/  @!P2 PRMT R4, R9, 0x7610, R4 ;  /* 0x000076100904a816 */ /* 0x000fe20000000004 */
[----:B------:R-:W-:Y:S01]  /*dcf0*/  STL.S16 [R1+0x38a], R38 ;  /* 0x00038a2601007387 */ /* 0x000fe20000100600 */
[----:B0-----:R-:W-:Y:S02]  /*dd00*/  CS2R R18, SRZ ;  /* 0x0000000000127805 */ /* 0x001fe4000001ff00 */
[C---:B------:R-:W-:Y:S01]  /*dd10*/  @!P3 PRMT R5, R10.reuse, 0x7610, R5 ;  /* 0x000076100a05b816 */ /* 0x040fe20000000005 */
[----:B------:R-:W-:Y:S01]  /*dd20*/  STL.S16 [R1+0x3ac], R2 ;  /* 0x0003ac0201007387 */ /* 0x000fe20000100600 */
[----:B------:R-:W-:-:S03]  /*dd30*/  @!P3 PRMT R0, R10, 0x7632, R0 ;  /* 0x000076320a00b816 */ /* 0x000fc60000000000 */
[----:B------:R-:W-:Y:S04]  /*dd40*/  STL.S16 [R1+0x390], R31 ;  /* 0x0003901f01007387 */ /* 0x000fe80000100600 */
[----:B------:R-:W4:Y:S04]  /*dd50*/  @!P6 LDG.E R18, desc[UR10][R32.64] ;  /* 0x0000000a2012e981 */ /* 0x000f28000c1e1900 */
[----:B------:R-:W2:Y:S04]  /*dd60*/  @!P6 LDG.E R19, desc[UR10][R36.64] ;  /* 0x0000000a2413e981 */ /* 0x000ea8000c1e1900 */
[----:B------:R-:W-:Y:S04]  /*dd70*/  STL [R1+0xe4], R29 ;  /* 0x0000e41d01007387 */ /* 0x000fe80000100800 */
[----:B------:R-:W-:Y:S04]  /*dd80*/  STL.S16 [R1+0x396], R30 ;  /* 0x0003961e01007387 */ /* 0x000fe80000100600 */
[----:B------:R-:W-:Y:S04]  /*dd90*/  STL [R1+0x1e4], R34 ;  /* 0x0001e42201007387 */ /* 0x000fe80000100800 */
        /* <DEDUP_REMOVED lines=8> */
[----:B------:R1:W-:Y:S04]  /*de20*/  STL.S16 [R1+0x3aa], R4 ;  /* 0x0003aa0401007387 */ /* 0x0003e80000100600 */
[----:B------:R1:W-:Y:S04]  /*de30*/  STL.S16 [R1+0x3b0], R5 ;  /* 0x0003b00501007387 */ /* 0x0003e80000100600 */
[----:B0-----:R0:W5:Y:S04]  /*de40*/  LDL.S16 R35, [R1+0x216] ;  /* 0x0002160001237983 */ /* 0x0011680000100600 */
[----:B------:R0:W5:Y:S04]  /*de50*/  LDL.S16 R34, [R1+0x218] ;  /* 0x0002180001227983 */ /* 0x0001680000100600 */
        /* <DEDUP_REMOVED lines=8> */
[----:B------:R0:W5:Y:S01]  /*dee0*/  LDL.S16 R30, [R1+0x212] ;  /* 0x00021200011e7983 */ /* 0x0001620000100600 */
[----:B---3--:R-:W-:-:S03]  /*def0*/  R2UR UR28, R22 ;  /* 0x00000000161c72ca */ /* 0x008fc600000e0000 */
[----:B-1----:R0:W5:Y:S04]  /*df00*/  LDL.S16 R46, [R1+0x2f8] ;  /* 0x0002f800012e7983 */ /* 0x0021680000100600 */
[----:B------:R0:W5:Y:S04]  /*df10*/  LDL.S16 R47, [R1+0x34c] ;  /* 0x00034c00012f7983 */ /* 0x0001680000100600 */
[----:B------:R0:W5:Y:S02]  /*df20*/  LDL.S16 R27, [R1+0x21a] ;  /* 0x00021a00011b7983 */ /* 0x0001640000100600 */
[----:B------:R-:W-:-:S02]  /*df30*/  MOV R2, UR28 ;  /* 0x0000001c00027c02 */ /* 0x000fc40008000f00 */
[----:B------:R0:W5:Y:S03]  /*df40*/  LDL.S16 R50, [R1+0x32a] ;  /* 0x00032a0001327983 */ /* 0x0001660000100600 */
[----:B------:R-:W-:Y:S01]  /*df50*/  FFMA.FTZ R2, -R2, UR28, R23 ;  /* 0x0000001c02027c23 */ /* 0x000fe20008010117 */
[----:B------:R0:W5:Y:S04]  /*df60*/  LDL.S16 R51, [R1+0x328] ;  /* 0x0003280001337983 */ /* 0x0001680000100600 */
[----:B------:R0:W5:Y:S04]  /*df70*/  LDL.S16 R42, [R1+0x220] ;  /* 0x00022000012a7983 */ /* 0x0001680000100600 */
[----:B------:R0:W5:Y:S04]  /*df80*/  LDL.S16 R40, [R1+0x222] ;  /* 0x0002220001287983 */ /* 0x0001680000100600 */
[----:B------:R0:W5:Y:S04]  /*df90*/  LDL.S16 R41, [R1+0x226] ;  /* 0x0002260001297983 */ /* 0x0001680000100600 */
[----:B------:R0:W5:Y:S04]  /*dfa0*/  LDL.S16 R23, [R1+0x224] ;  /* 0x0002240001177983 */ /* 0x0001680000100600 */
[----:B------:R0:W5:Y:S04]  /*dfb0*/  LDL.LU R4, [R1+0x3fc] ;  /* 0x0003fc0001047983 */ /* 0x0001680000300800 */
[----:B------:R0:W5:Y:S04]  /*dfc0*/  LDL.LU R5, [R1+0x3f4] ;  /* 0x0003f40001057983 */ /* 0x0001680000300800 */
[----:B------:R1:W-:Y:S04]  /*dfd0*/  STL.S16 [R1+0x3b4], R0 ;  /* 0x0003b40001007387 */ /* 0x0003e80000100600 */
[----:B-1----:R-:W3:Y:S01]  /*dfe0*/  LDL.LU R0, [R1+0x3f0] ;  /* 0x0003f00001007983 */ /* 0x002ee20000300800 */
[----:B------:R-:W-:-:S13]  /*dff0*/  FSETP.GTU.FTZ.AND P1, PT, R2, RZ, PT ;  /* 0x000000ff0200720b */ /* 0x000fda0003f3c000 */
[----:B------:R-:W-:-:S05]  /*e000*/  VOTEU.ANY UP0, P1 ;  /* 0x0000000000ff7886 */ /* 0x000fca0000800100 */
[----:B------:R-:W1:Y:S01]  /*e010*/  @UP0 LDCU UR5, c[0x0][0x3c0] ;  /* 0x00007800ff0507ac */ /* 0x000e620008000800 */
[----:B------:R-:W-:Y:S02]  /*e020*/  PLOP3.LUT P1, PT, PT, PT, UP0, 0x80, 0x8 ;  /* 0x000000000008781c */ /* 0x000fe40003f2f008 */
[----:B---3--:R-:W-:-:S04]  /*e030*/  PRMT R0, RZ, 0x7610, R0 ;  /* 0x00007610ff007816 */ /* 0x008fc80000000000 */
[----:B------:R-:W-:-:S05]  /*e040*/  @!P3 PRMT R0, R11, 0x7632, R0 ;  /* 0x000076320b00b816 */ /* 0x000fca0000000000 */
[----:B------:R3:W-:Y:S04]  /*e050*/  STL.S16 [R1+0x3b6], R0 ;  /* 0x0003b60001007387 */ /* 0x0007e80000100600 */
[----:B---3--:R-:W3:Y:S01]  /*e060*/  LDL.LU R0, [R1+0x3e8] ;  /* 0x0003e80001007983 */ /* 0x008ee20000300800 */
[----:B-1----:R-:W-:-:S06]  /*e070*/  @P1 FADD.FTZ R2, R2, UR5 ;  /* 0x0000000502021e21 */ /* 0x002fcc0008010000 */
[----:B------:R-:W1:Y:S01]  /*e080*/  @P1 MUFU.RSQ R2, R2 ;  /* 0x0000000200021308 */ /* 0x000e620000001400 */
[----:B------:R-:W-:Y:S02]  /*e090*/  PRMT R3, RZ, 0x7610, R3 ;  /* 0x00007610ff037816 */ /* 0x000fe40000000003 */
[----:B------:R-:W-:Y:S02]  /*e0a0*/  PRMT R6, RZ, 0x7610, R6 ;  /* 0x00007610ff067816 */ /* 0x000fe40000000006 */
[----:B------:R-:W-:Y:S02]  /*e0b0*/  PRMT R7, RZ, 0x7610, R7 ;  /* 0x00007610ff077816 */ /* 0x000fe40000000007 */
[----:B--2---:R-:W-:Y:S02]  /*e0c0*/  @!P6 PRMT R3, R19, 0x7610, R3 ;  /* 0x000076101303e816 */ /* 0x004fe40000000003 */
[----:B------:R-:W-:Y:S02]  /*e0d0*/  @!P3 PRMT R6, R11, 0x7610, R6 ;  /* 0x000076100b06b816 */ /* 0x000fe40000000006 */
[----:B------:R-:W-:Y:S01]  /*e0e0*/  @!P4 PRMT R7, R14, 0x7610, R7 ;  /* 0x000076100e07c816 */ /* 0x000fe20000000007 */
[----:B------:R2:W-:Y:S01]  /*e0f0*/  STL.S16 [R1+0x3ca], R3 ;  /* 0x0003ca0301007387 */ /* 0x0005e20000100600 */
[----:B-1----:R-:W-:-:S03]  /*e100*/  @P1 R2UR UR5, R2 ;  /* 0x00000000020512ca */ /* 0x002fc600000e0000 */
[----:B------:R1:W-:Y:S01]  /*e110*/  STL.S16 [R1+0x3b2], R6 ;  /* 0x0003b20601007387 */ /* 0x0003e20000100600 */
[----:B--2---:R-:W-:-:S03]  /*e120*/  CS2R R2, SRZ ;  /* 0x0000000000027805 */ /* 0x004fc6000001ff00 */
[----:B------:R2:W-:Y:S01]  /*e130*/  STL.S16 [R1+0x3b8], R7 ;  /* 0x0003b80701007387 */ /* 0x0005e20000100600 */
[----:B----4-:R-:W-:-:S03]  /*e140*/  @P0 SHF.L.U32 R2, R25, 0x10, RZ ;  /* 0x0000001019020819 */ /* 0x010fc600000006ff */
[----:B------:R0:W5:Y:S04]  /*e150*/  LDL.S16 R25, [R1+0x228] ;  /* 0x0002280001197983 */ /* 0x0001680000100600 */
[----:B-1----:R0:W5:Y:S04]  /*e160*/  LDL.LU R6, [R1+0x3ec] ;  /* 0x0003ec0001067983 */ /* 0x0021680000300800 */
[----:B--2---:R0:W5:Y:S01]  /*e170*/  LDL.LU R7, [R1+0x3e4] ;  /* 0x0003e40001077983 */ /* 0x0041620000300800 */
[----:B---3--:R-:W-:-:S04]  /*e180*/  PRMT R0, RZ, 0x7610, R0 ;  /* 0x00007610ff007816 */ /* 0x008fc80000000000 */
[----:B------:R-:W-:-:S05]  /*e190*/  @!P4 PRMT R0, R14, 0x7632, R0 ;  /* 0x000076320e00c816 */ /* 0x000fca0000000000 */
[----:B------:R1:W-:Y:S04]  /*e1a0*/  STL.S16 [R1+0x3bc], R0 ;  /* 0x0003bc0001007387 */ /* 0x0003e80000100600 */
[----:B-1----:R0:W5:Y:S01]  /*e1b0*/  LDL.LU R0, [R1+0x3e0] ;  /* 0x0003e00001007983 */ /* 0x0021620000300800 */
[----:B------:R-:W-:Y:S02]  /*e1c0*/  PRMT R22, RZ, 0x7610, R22 ;  /* 0x00007610ff167816 */ /* 0x000fe40000000016 */
[----:B------:R-:W-:Y:S01]  /*e1d0*/  PRMT R26, RZ, 0x7610, R26 ;  /* 0x00007610ff1a7816 */ /* 0x000fe2000000001a */
[----:B------:R1:W-:Y:S04]  /*e1e0*/  STL [R1+0x1e0], R28 ;  /* 0x0001e01c01007387 */ /* 0x0003e80000100800 */
[----:B------:R2:W-:Y:S04]  /*e1f0*/  STL [R1+0xf8], R12 ;  /* 0x0000f80c01007387 */ /* 0x0005e80000100800 */
[----:B------:R3:W-:Y:S01]  /*e200*/  STL [R1+0x1f8], R13 ;  /* 0x0001f80d01007387 */ /* 0x0007e20000100800 */
[----:B-1----:R-:W-:-:S03]  /*e210*/  PRMT R28, RZ, 0x7610, R28 ;  /* 0x00007610ff1c7816 */ /* 0x002fc6000000001c */
[----:B------:R1:W-:Y:S01]  /*e220*/  STL [R1+0x100], R10 ;  /* 0x0001000a01007387 */ /* 0x0003e20000100800 */
[----:B--2---:R-:W-:-:S03]  /*e230*/  PRMT R12, RZ, 0x7610, R12 ;  /* 0x00007610ff0c7816 */ /* 0x004fc6000000000c */
[----:B------:R2:W-:Y:S01]  /*e240*/  STL [R1+0x200], R11 ;  /* 0x0002000b01007387 */ /* 0x0005e20000100800 */
[----:B---3--:R-:W-:Y:S02]  /*e250*/  PRMT R13, RZ, 0x7610, R13 ;  /* 0x00007610ff0d7816 */ /* 0x008fe4000000000d */
[----:B-1----:R-:W-:Y:S02]  /*e260*/  PRMT R10, RZ, 0x7610, R10 ;  /* 0x00007610ff0a7816 */ /* 0x002fe4000000000a */
[----:B--2---:R-:W-:Y:S02]  /*e270*/  PRMT R11, RZ, 0x7610, R11 ;  /* 0x00007610ff0b7816 */ /* 0x004fe4000000000b */
[C---:B------:R-:W-:Y:S02]  /*e280*/  @!P4 PRMT R22, R15.reuse, 0x7610, R22 ;  /* 0x000076100f16c816 */ /* 0x040fe40000000016 */
[----:B------:R-:W-:Y:S02]  /*e290*/  @!P4 PRMT R13, R15, 0x7632, R13 ;  /* 0x000076320f0dc816 */ /* 0x000fe4000000000d */
[----:B------:R-:W-:-:S02]  /*e2a0*/  @!P5 PRMT R12, R16, 0x7610, R12 ;  /* 0x00007610100cd816 */ /* 0x000fc4000000000c */
[----:B------:R-:W-:Y:S02]  /*e2b0*/  @!P5 PRMT R11, R16, 0x7632, R11 ;  /* 0x00007632100bd816 */ /* 0x000fe4000000000b */
[----:B------:R-:W-:Y:S02]  /*e2c0*/  @!P5 PRMT R10, R17, 0x7610, R10 ;  /* 0x00007610110ad816 */ /* 0x000fe4000000000a */
[----:B------:R-:W-:Y:S02]  /*e2d0*/  @!P6 PRMT R26, R18, 0x7632, R26 ;  /* 0x00007632121ae816 */ /* 0x000fe4000000001a */
[----:B------:R-:W-:Y:S01]  /*e2e0*/  @!P6 PRMT R28, R19, 0x7632, R28 ;  /* 0x00007632131ce816 */ /* 0x000fe2000000001c */
[----:B------:R-:W-:Y:S04]  /*e2f0*/  STL [R1+0x104], R14 ;  /* 0x0001040e01007387 */ /* 0x000fe80000100800 */
[----:B------:R-:W-:Y:S04]  /*e300*/  STL [R1+0x204], R15 ;  /* 0x0002040f01007387 */ /* 0x000fe80000100800 */
[----:B------:R-:W-:Y:S04]  /*e310*/  STL.S16 [R1+0x3ba], R22 ;  /* 0x0003ba1601007387 */ /* 0x000fe80000100600 */
[----:B------:R-:W-:Y:S04]  /*e320*/  STL.S16 [R1+0x3be], R13 ;  /* 0x0003be0d01007387 */ /* 0x000fe80000100600 */
[----:B------:R-:W-:Y:S04]  /*e330*/  STL [R1+0x108], R16 ;  /* 0x0001081001007387 */ /* 0x000fe80000100800 */
[----:B------:R-:W-:Y:S04]  /*e340*/  STL.S16 [R1+0x3c0], R12 ;  /* 0x0003c00c01007387 */ /* 0x000fe80000100600 */
[----:B------:R-:W-:Y:S04]  /*e350*/  STL.S16 [R1+0x3c4], R11 ;  /* 0x0003c40b01007387 */ /* 0x000fe80000100600 */
[----:B------:R-:W-:Y:S04]  /*e360*/  STL [R1+0x208], R17 ;  /* 0x0002081101007387 */ /* 0x000fe80000100800 */
[----:B------:R-:W-:Y:S04]  /*e370*/  STL.S16 [R1+0x3c2], R10 ;  /* 0x0003c20a01007387 */ /* 0x000fe80000100600 */
[----:B------:R-:W-:Y:S04]  /*e380*/  STL [R1+0x10c], R18 ;  /* 0x00010c1201007387 */ /* 0x000fe80000100800 */
[----:B------:R-:W-:Y:S04]  /*e390*/  STL.S16 [R1+0x3cc], R26 ;  /* 0x0003cc1a01007387 */ /* 0x000fe80000100600 */
[----:B------:R-:W-:Y:S04]  /*e3a0*/  STL [R1+0x20c], R19 ;  /* 0x00020c1301007387 */ /* 0x000fe80000100800 */
[----:B------:R-:W-:Y:S01]  /*e3b0*/  STL.S16 [R1+0x3ce], R28 ;  /* 0x0003ce1c01007387 */ /* 0x000fe20000100600 */
[----:B------:R-:W-:-:S03]  /*e3c0*/  UISETP.NE.AND UP1, UPT, UR6, URZ, UPT ;  /* 0x000000ff0600728c */ /* 0x000fc6000bf25270 */
[----:B------:R1:W-:Y:S04]  /*e3d0*/  STL [R1+0xfc], R8 ;  /* 0x0000fc0801007387 */ /* 0x0003e80000100800 */
[----:B------:R2:W-:Y:S01]  /*e3e0*/  STL [R1+0x1fc], R9 ;  /* 0x0001fc0901007387 */ /* 0x0005e20000100800 */
[----:B-1----:R-:W-:Y:S02]  /*e3f0*/  PRMT R8, RZ, 0x7610, R8 ;  /* 0x00007610ff087816 */ /* 0x002fe40000000008 */
[----:B--2---:R-:W-:Y:S02]  /*e400*/  PRMT R9, RZ, 0x7610, R9 ;  /* 0x00007610ff097816 */ /* 0x004fe40000000009 */
[----:B------:R-:W-:Y:S02]  /*e410*/  @!P6 PRMT R8, R18, 0x7610, R8 ;  /* 0x000076101208e816 */ /* 0x000fe40000000008 */
[----:B------:R-:W-:-:S02]  /*e420*/  @!P5 PRMT R9, R17, 0x7632, R9 ;  /* 0x000076321109d816 */ /* 0x000fc40000000009 */
[----:B------:R-:W-:Y:S01]  /*e430*/  @P0 SHF.L.U32 R3, R24, 0x10, RZ ;  /* 0x0000001018030819 */ /* 0x000fe200000006ff */
[----:B------:R1:W-:Y:S01]  /*e440*/  STL.S16 [R1+0x3c8], R8 ;  /* 0x0003c80801007387 */ /* 0x0003e20000100600 */
[----:B------:R-:W-:-:S03]  /*e450*/  UMOV UR16, 0x3f800000 ;  /* 0x3f80000000107882 */ /* 0x000fc60000000000 */
[----:B------:R2:W-:Y:S01]  /*e460*/  STL.S16 [R1+0x3c6], R9 ;  /* 0x0003c60901007387 */ /* 0x0005e20000100600 */
[----:B------:R-:W-:Y:S01]  /*e470*/  @UP0 UMOV UR16, UR5 ;  /* 0x0000000500100c82 */ /* 0x000fe20008000000 */
[----:B-1----:R-:W-:Y:S02]  /*e480*/  SHF.L.U32 R8, R20, 0x10, RZ ;  /* 0x0000001014087819 */ /* 0x002fe400000006ff */
[----:B--2---:R-:W-:Y:S01]  /*e490*/  SHF.L.U32 R9, R21, 0x10, RZ ;  /* 0x0000001015097819 */ /* 0x004fe200000006ff */
[----:B0-----:R-:W-:Y:S06]  /*e4a0*/  BRA.U UP1, `(.L_x_938) ;  /* 0x0000005101f07547 */ /* 0x001fec000b800000 */
[----:B-----5:R-:W-:Y:S01]  /*e4b0*/  HADD2.F32 R11, -RZ, R25.H0_H0 ;  /* 0x20000019ff0b7230 */ /* 0x020fe20000004100 */
[----:B------:R-:W2:Y:S01]  /*e4c0*/  LDL.LU.S16 R22, [R1+0x296] ;  /* 0x0002960001167983 */ /* 0x000ea20000300600 */
[----:B------:R-:W-:Y:S02]  /*e4d0*/  HADD2.F32 R10, -RZ, R23.H0_H0 ;  /* 0x20000017ff0a7230 */ /* 0x000fe40000004100 */
[----:B------:R-:W-:Y:S02]  /*e4e0*/  HADD2.F32 R13, -RZ, R41.H0_H0 ;  /* 0x20000029ff0d7230 */ /* 0x000fe40000004100 */
[----:B------:R-:W-:Y:S01]  /*e4f0*/  FADD.FTZ R11, R11, -UR28 ;  /* 0x8000001c0b0b7e21 */ /* 0x000fe20008010000 */
[----:B------:R-:W-:Y:S02]  /*e500*/  HADD2.F32 R12, -RZ, R40.H0_H0 ;  /* 0x20000028ff0c7230 */ /* 0x000fe40000004100 */
[----:B------:R-:W-:Y:S01]  /*e510*/  FMUL.FTZ R16, R9, R10 ;  /* 0x0000000a09107220 */ /* 0x000fe20000410000 */
[----:B------:R-:W-:-:S02]  /*e520*/  HADD2.F32 R17, -RZ, R27.H0_H0 ;  /* 0x2000001bff117230 */ /* 0x000fc40000004100 */
[----:B------:R-:W-:Y:S01]  /*e530*/  FADD.FTZ R13, R13, -UR28 ;  /* 0x8000001c0d0d7e21 */ /* 0x000fe20008010000 */
[----:B------:R-:W-:Y:S01]  /*e540*/  FMUL.FTZ R11, R11, UR16 ;  /* 0x000000100b0b7c20 */ /* 0x000fe20008410000 */
[----:B------:R-:W-:Y:S01]  /*e550*/  FADD.FTZ R15, RZ, R16 ;  /* 0x00000010ff0f7221 */ /* 0x000fe20000010000 */
[----:B------:R-:W-:Y:S01]  /*e560*/  FMUL.FTZ R14, R8, R12 ;  /* 0x0000000c080e7220 */ /* 0x000fe20000410000 */
[----:B------:R-:W-:Y:S01]  /*e570*/  FMUL.FTZ R13, R13, UR16 ;  /* 0x000000100d0d7c20 */ /* 0x000fe20008410000 */
[----:B------:R-:W-:Y:S01]  /*e580*/  FFMA.FTZ R16, R11, R16, RZ ;  /* 0x000000100b107223 */ /* 0x000fe200000100ff */
[----:B------:R-:W-:Y:S02]  /*e590*/  HADD2.F32 R18, -RZ, R34.H0_H0 ;  /* 0x20000022ff127230 */ /* 0x000fe40000004100 */
[----:B------:R-:W-:Y:S01]  /*e5a0*/  FADD.FTZ R15, R14, R15 ;  /* 0x0000000f0e0f7221 */ /* 0x000fe20000010000 */
[----:B------:R-:W3:Y:S01]  /*e5b0*/  LDL.LU.S16 R25, [R1+0x31c] ;  /* 0x00031c0001197983 */ /* 0x000ee20000300600 */
[----:B------:R-:W-:Y:S01]  /*e5c0*/  FFMA.FTZ R16, R13, R14, R16 ;  /* 0x0000000e0d107223 */ /* 0x000fe20000010010 */
[----:B------:R-:W-:-:S02]  /*e5d0*/  HADD2.F32 R14, -RZ, R42.H0_H0 ;  /* 0x2000002aff0e7230 */ /* 0x000fc40000004100 */
[----:B------:R-:W-:Y:S01]  /*e5e0*/  FFMA.FTZ R11, R10, R11, RZ ;  /* 0x0000000b0a0b7223 */ /* 0x000fe200000100ff */
[----:B------:R-:W-:Y:S01]  /*e5f0*/  FFMA.FTZ R13, R12, R13, RZ ;  /* 0x0000000d0c0d7223 */ /* 0x000fe200000100ff */
[----:B------:R-:W4:Y:S01]  /*e600*/  LDL.S16 R21, [R1+0x31e] ;  /* 0x00031e0001157983 */ /* 0x000f220000100600 */
[----:B------:R-:W-:Y:S01]  /*e610*/  FADD.FTZ R14, R14, -UR28 ;  /* 0x8000001c0e0e7e21 */ /* 0x000fe20008010000 */
[----:B------:R-:W-:Y:S02]  /*e620*/  FADD.FTZ R10, RZ, R10 ;  /* 0x0000000aff0a7221 */ /* 0x000fe40000010000 */
[----:B------:R-:W4:Y:S01]  /*e630*/  LDL.LU.S16 R20, [R1+0x2fa] ;  /* 0x0002fa0001147983 */ /* 0x000f220000300600 */
[----:B------:R-:W-:Y:S01]  /*e640*/  FMUL.FTZ R14, R14, UR16 ;  /* 0x000000100e0e7c20 */ /* 0x000fe20008410000 */
[C---:B------:R-:W-:Y:S02]  /*e650*/  FADD.FTZ R10, R17.reuse, R10 ;  /* 0x0000000a110a7221 */ /* 0x040fe40000010000 */
[----:B------:R-:W4:Y:S01]  /*e660*/  LDL.S16 R24, [R1+0x348] ;  /* 0x0003480001187983 */ /* 0x000f220000100600 */
[----:B------:R-:W-:Y:S01]  /*e670*/  FFMA.FTZ R11, R17, R14, R11 ;  /* 0x0000000e110b7223 */ /* 0x000fe2000001000b */
[----:B------:R-:W-:-:S02]  /*e680*/  FMUL.FTZ R17, R9, R17 ;  /* 0x0000001109117220 */ /* 0x000fc40000410000 */
[----:B------:R-:W4:Y:S02]  /*e690*/  LDL.LU.S16 R23, [R1+0x34a] ;  /* 0x00034a0001177983 */ /* 0x000f240000300600 */
[----:B------:R-:W-:Y:S01]  /*e6a0*/  FFMA.FTZ R16, R14, R17, R16 ;  /* 0x000000110e107223 */ /* 0x000fe20000010010 */
[----:B------:R-:W-:Y:S02]  /*e6b0*/  HADD2.F32 R14, -RZ, R35.H0_H0 ;  /* 0x20000023ff0e7230 */ /* 0x000fe40000004100 */
[----:B------:R-:W-:Y:S01]  /*e6c0*/  FADD.FTZ R12, RZ, R12 ;  /* 0x0000000cff0c7221 */ /* 0x000fe20000010000 */
[----:B------:R-:W-:Y:S01]  /*e6d0*/  FADD.FTZ R15, R15, R17 ;  /* 0x000000110f0f7221 */ /* 0x000fe20000010000 */
[----:B------:R-:W4:Y:S01]  /*e6e0*/  LDL.LU.S16 R41, [R1+0x342] ;  /* 0x0003420001297983 */ /* 0x000f220000300600 */
[----:B------:R-:W-:-:S03]  /*e6f0*/  FADD.FTZ R14, R14, -UR28 ;  /* 0x8000001c0e0e7e21 */ /* 0x000fc60008010000 */
[----:B------:R-:W4:Y:S01]  /*e700*/  LDL.S16 R40, [R1+0x334] ;  /* 0x0003340001287983 */ /* 0x000f220000100600 */
[----:B------:R-:W-:Y:S01]  /*e710*/  FMUL.FTZ R14, R14, UR16 ;  /* 0x000000100e0e7c20 */ /* 0x000fe20008410000 */
[C---:B------:R-:W-:Y:S02]  /*e720*/  FADD.FTZ R12, R18.reuse, R12 ;  /* 0x0000000c120c7221 */ /* 0x040fe40000010000 */
[----:B------:R-:W4:Y:S01]  /*e730*/  LDL.S16 R42, [R1+0x38c] ;  /* 0x00038c00012a7983 */ /* 0x000f220000100600 */
[----:B------:R-:W-:Y:S01]  /*e740*/  FFMA.FTZ R13, R18, R14, R13 ;  /* 0x0000000e120d7223 */ /* 0x000fe2000001000d */
[----:B------:R-:W-:Y:S02]  /*e750*/  FMUL.FTZ R18, R8, R18 ;  /* 0x0000001208127220 */ /* 0x000fe40000410000 */
[----:B------:R-:W4:Y:S02]  /*e760*/  LDL.S16 R35, [R1+0x3bc] ;  /* 0x0003bc0001237983 */ /* 0x000f240000100600 */
[----:B------:R-:W-:Y:S01]  /*e770*/  FFMA.FTZ R16, R14, R18, R16 ;  /* 0x000000120e107223 */ /* 0x000fe20000010010 */
[----:B------:R-:W-:Y:S01]  /*e780*/  HADD2.F32 R14, -RZ, R29.H0_H0 ;  /* 0x2000001dff0e7230 */ /* 0x000fe20000004100 */
[----:B------:R-:W4:Y:S01]  /*e790*/  LDL.LU.S16 R27, [R1+0x3be] ;  /* 0x0003be00011b7983 */ /* 0x000f220000300600 */
        /* <DEDUP_REMOVED lines=95> */
[----:B------:R-:W-:Y:S02]  /*ed90*/  HADD2.F32 R69, -RZ, R69.H1_H1 ;  /* 0x30000045ff457230 */ /* 0x000fe40000004100 */
        /* <DEDUP_REMOVED lines=11> */
[----:B------:R-:W-:-:S03]  /*ee50*/  HADD2.F32 R18, -RZ, R62.H1_H1 ;  /* 0x3000003eff127230 */ /* 0x000fc60000004100 */
[----:B------:R-:W-:Y:S01]  /*ee60*/  FFMA.FTZ R16, R17, R69, R16 ;  /* 0x0000004511107223 */ /* 0x000fe20000010010 */
[----:B------:R-:W-:Y:S01]  /*ee70*/  FADD.FTZ R14, R14, -UR28 ;  /* 0x8000001c0e0e7e21 */ /* 0x000fe20008010000 */
[----:B------:R-:W-:Y:S02]  /*ee80*/  HADD2.F32 R17, -RZ, R48.H1_H1 ;  /* 0x30000030ff117230 */ /* 0x000fe40000004100 */
[----:B------:R-:W-:Y:S02]  /*ee90*/  HADD2.F32 R60, -RZ, R60.H0_H0 ;  /* 0x2000003cff3c7230 */ /* 0x000fe40000004100 */
[----:B------:R-:W-:Y:S01]  /*eea0*/  FMUL.FTZ R14, R14, UR16 ;  /* 0x000000100e0e7c20 */ /* 0x000fe20008410000 */
[----:B------:R-:W-:Y:S01]  /*eeb0*/  FMUL.FTZ R19, R9, R18 ;  /* 0x0000001209137220 */ /* 0x000fe20000410000 */
[----:B------:R-:W-:Y:S02]  /*eec0*/  HADD2.F32 R62, -RZ, R62.H0_H0 ;  /* 0x2000003eff3e7230 */ /* 0x000fe40000004100 */
[----:B------:R-:W-:Y:S01]  /*eed0*/  FADD.FTZ R15, R69, R15 ;  /* 0x0000000f450f7221 */ /* 0x000fe20000010000 */
[----:B------:R-:W-:Y:S01]  /*eee0*/  FADD.FTZ R17, R17, -UR28 ;  /* 0x8000001c11117e21 */ /* 0x000fe20008010000 */
[----:B------:R-:W-:-:S02]  /*eef0*/  HADD2.F32 R48, -RZ, R48.H0_H0 ;  /* 0x20000030ff307230 */ /* 0x000fc40000004100 */
[----:B------:R-:W-:Y:S01]  /*ef00*/  FADD.FTZ R60, R60, -UR28 ;  /* 0x8000001c3c3c7e21 */ /* 0x000fe20008010000 */
[----:B------:R-:W-:Y:S01]  /*ef10*/  FFMA.FTZ R11, R18, R14, R11 ;  /* 0x0000000e120b7223 */ /* 0x000fe2000001000b */
[----:B------:R-:W-:Y:S01]  /*ef20*/  FFMA.FTZ R16, R14, R19, R16 ;  /* 0x000000130e107223 */ /* 0x000fe20000010010 */
[----:B------:R-:W-:Y:S01]  /*ef30*/  FADD.FTZ R15, R15, R19 ;  /* 0x000000130f0f7221 */ /* 0x000fe20000010000 */
[----:B------:R-:W-:Y:S01]  /*ef40*/  FMUL.FTZ R17, R17, UR16 ;  /* 0x0000001011117c20 */ /* 0x000fe20008410000 */
[----:B------:R-:W-:Y:S01]  /*ef50*/  FMUL.FTZ R14, R8, R62 ;  /* 0x0000003e080e7220 */ /* 0x000fe20000410000 */
[----:B------:R-:W-:Y:S02]  /*ef60*/  HADD2.F32 R61, -RZ, R61.H0_H0 ;  /* 0x2000003dff3d7230 */ /* 0x000fe40000004100 */
[----:B------:R-:W-:Y:S01]  /*ef70*/  FADD.FTZ R10, R10, R18 ;  /* 0x000000120a0a7221 */ /* 0x000fe20000010000 */
[----:B------:R-:W-:Y:S01]  /*ef80*/  FADD.FTZ R48, R48, -UR28 ;  /* 0x8000001c30307e21 */ /* 0x000fe20008010000 */
[----:B------:R-:W-:Y:S01]  /*ef90*/  FMUL.FTZ R60, R60, UR16 ;  /* 0x000000103c3c7c20 */ /* 0x000fe20008410000 */
[----:B------:R-:W-:Y:S01]  /*efa0*/  FADD.FTZ R15, R14, R15 ;  /* 0x0000000f0e0f7221 */ /* 0x000fe20000010000 */
[----:B------:R-:W-:Y:S01]  /*efb0*/  FFMA.FTZ R16, R17, R14, R16 ;  /* 0x0000000e11107223 */ /* 0x000fe20000010010 */
[----:B------:R-:W-:-:S02]  /*efc0*/  HADD2.F32 R67, -RZ, R67.H1_H1 ;  /* 0x30000043ff437230 */ /* 0x000fc40000004100 */
[----:B------:R-:W-:Y:S01]  /*efd0*/  FADD.FTZ R12, R12, R62 ;  /* 0x0000003e0c0c7221 */ /* 0x000fe20000010000 */
[----:B------:R-:W-:Y:S02]  /*efe0*/  HADD2.F32 R14, -RZ, R58.H1_H1 ;  /* 0x3000003aff0e7230 */ /* 0x000fe40000004100 */
[----:B------:R-:W-:Y:S01]  /*eff0*/  FFMA.FTZ R13, R62, R17, R13 ;  /* 0x000000113e0d7223 */ /* 0x000fe2000001000d */
[----:B------:R-:W-:Y:S02]  /*f000*/  HADD2.F32 R18, -RZ, R45.H1_H1 ;  /* 0x3000002dff127230 */ /* 0x000fe40000004100 */
[----:B------:R-:W-:Y:S01]  /*f010*/  FMUL.FTZ R48, R48, UR16 ;  /* 0x0000001030307c20 */ /* 0x000fe20008410000 */
[----:B------:R-:W-:Y:S01]  /*f020*/  FADD.FTZ R10, R10, R61 ;  /* 0x0000003d0a0a7221 */ /* 0x000fe20000010000 */
[----:B------:R-:W-:Y:S01]  /*f030*/  FFMA.FTZ R11, R61, R60, R11 ;  /* 0x0000003c3d0b7223 */ /* 0x000fe2000001000b */
[----:B------:R-:W-:Y:S01]  /*f040*/  FMUL.FTZ R61, R9, R61 ;  /* 0x0000003d093d7220 */ /* 0x000fe20000410000 */
[----:B------:R-:W-:-:S02]  /*f050*/  HADD2.F32 R57, -RZ, R57.H0_H0 ;  /* 0x20000039ff397230 */ /* 0x000fc40000004100 */
        /* <DEDUP_REMOVED lines=8> */
[----:B------:R-:W-:Y:S02]  /*f0e0*/  HADD2.F32 R59, -RZ, R59.H0_H0 ;  /* 0x2000003bff3b7230 */ /* 0x000fe40000004100 */
[----:B------:R-:W-:Y:S01]  /*f0f0*/  FMUL.FTZ R14, R14, UR16 ;  /* 0x000000100e0e7c20 */ /* 0x000fe20008410000 */
[----:B------:R-:W-:Y:S01]  /*f100*/  FADD.FTZ R57, R57, -UR28 ;  /* 0x8000001c39397e21 */ /* 0x000fe20008010000 */
[----:B------:R-:W-:Y:S01]  /*f110*/  FMUL.FTZ R18, R18, UR16 ;  /* 0x0000001012127c20 */ /* 0x000fe20008410000 */
[----:B------:R-:W-:Y:S01]  /*f120*/  FADD.FTZ R15, R67, R15 ;  /* 0x0000000f430f7221 */ /* 0x000fe20000010000 */
[----:B------:R-:W-:Y:S01]  /*f130*/  FFMA.FTZ R16, R48, R67, R16 ;  /* 0x0000004330107223 */ /* 0x000fe20000010010 */
[----:B------:R-:W-:Y:S01]  /*f140*/  FMUL.FTZ R19, R9, R17 ;  /* 0x0000001109137220 */ /* 0x000fe20000410000 */
[----:B------:R-:W-:-:S02]  /*f150*/  HADD2.F32 R58, -RZ, R58.H0_H0 ;  /* 0x2000003aff3a7230 */ /* 0x000fc40000004100 */
[----:B------:R-:W-:Y:S01]  /*f160*/  FADD.FTZ R10, R10, R17 ;  /* 0x000000110a0a7221 */ /* 0x000fe20000010000 */
[----:B------:R-:W-:Y:S01]  /*f170*/  FFMA.FTZ R11, R17, R14, R11 ;  /* 0x0000000e110b7223 */ /* 0x000fe2000001000b */
[----:B------:R-:W-:Y:S02]  /*f180*/  HADD2.F32 R45, -RZ, R45.H0_H0 ;  /* 0x2000002dff2d7230 */ /* 0x000fe40000004100 */
        /* <DEDUP_REMOVED lines=17> */
[----:B------:R-:W-:Y:S01]  /*f2a0*/  FMUL.FTZ R17, R8, R66 ;  /* 0x0000004208117220 */ /* 0x000fe20000410000 */
[----:B------:R-:W-:-:S02]  /*f2b0*/  HADD2.F32 R18, -RZ, R44.H1_H1 ;  /* 0x3000002cff127230 */ /* 0x000fc40000004100 */
[----:B------:R-:W-:Y:S01]  /*f2c0*/  FADD.FTZ R14, R14, -UR28 ;  /* 0x8000001c0e0e7e21 */ /* 0x000fe20008010000 */
[----:B------:R-:W-:Y:S01]  /*f2d0*/  FADD.FTZ R15, R17, R15 ;  /* 0x0000000f110f7221 */ /* 0x000fe20000010000 */
[----:B------:R-:W-:Y:S01]  /*f2e0*/  FFMA.FTZ R16, R45, R17, R16 ;  /* 0x000000112d107223 */ /* 0x000fe20000010010 */
[--C-:B------:R-:W-:Y:S02]  /*f2f0*/  HADD2.F32 R17, -RZ, R56.reuse.H1_H1 ;  /* 0x30000038ff117230 */ /* 0x100fe40000004100 */
[----:B------:R-:W-:Y:S01]  /*f300*/  FADD.FTZ R18, R18, -UR28 ;  /* 0x8000001c12127e21 */ /* 0x000fe20008010000 */
[----:B------:R-:W-:Y:S01]  /*f310*/  FMUL.FTZ R14, R14, UR16 ;  /* 0x000000100e0e7c20 */ /* 0x000fe20008410000 */
[----:B------:R-:W-:Y:S02]  /*f320*/  HADD2.F32 R56, -RZ, R56.H0_H0 ;  /* 0x20000038ff387230 */ /* 0x000fe40000004100 */
[----:B------:R-:W-:Y:S01]  /*f330*/  FADD.FTZ R12, R12, R66 ;  /* 0x000000420c0c7221 */ /* 0x000fe20000010000 */
[----:B------:R-:W-:Y:S01]  /*f340*/  FFMA.FTZ R13, R66, R45, R13 ;  /* 0x0000002d420d7223 */ /* 0x000fe2000001000d */
[----:B------:R-:W-:-:S02]  /*f350*/  HADD2.F32 R54, -RZ, R54.H0_H0 ;  /* 0x20000036ff367230 */ /* 0x000fc40000004100 */
[----:B------:R-:W-:Y:S01]  /*f360*/  FMUL.FTZ R18, R18, UR16 ;  /* 0x0000001012127c20 */ /* 0x000fe20008410000 */
[----:B------:R-:W-:Y:S01]  /*f370*/  FADD.FTZ R10, R10, R17 ;  /* 0x000000110a0a7221 */ /* 0x000fe20000010000 */
[----:B------:R-:W-:Y:S01]  /*f380*/  FFMA.FTZ R11, R17, R14, R11 ;  /* 0x0000000e110b7223 */ /* 0x000fe2000001000b */
[----:B------:R-:W-:Y:S01]  /*f390*/  FMUL.FTZ R17, R9, R17 ;  /* 0x0000001109117220 */ /* 0x000fe20000410000 */
[----:B------:R-:W-:Y:S02]  /*f3a0*/  HADD2.F32 R44, -RZ, R44.H0_H0 ;  /* 0x2000002cff2c7230 */ /* 0x000fe40000004100 */
        /* <DEDUP_REMOVED lines=11> */
[----:B------:R-:W-:Y:S01]  /*f460*/  FMUL.FTZ R54, R54, UR16 ;  /* 0x0000001036367c20 */ /* 0x000fe20008410000 */
[----:B------:R-:W-:Y:S01]  /*f470*/  FMUL.FTZ R14, R9, R55 ;  /* 0x00000037090e7220 */ /* 0x000fe20000410000 */
[----:B------:R-:W-:Y:S02]  /*f480*/  HADD2.F32 R64, -RZ, R64.H0_H0 ;  /* 0x20000040ff407230 */ /* 0x000fe40000004100 */
[----:B------:R-:W-:Y:S01]  /*f490*/  FADD.FTZ R17, R17, -UR28 ;  /* 0x8000001c11117e21 */ /* 0x000fe20008010000 */
[----:B------:R-:W-:Y:S01]  /*f4a0*/  FMUL.FTZ R44, R44, UR16 ;  /* 0x000000102c2c7c20 */ /* 0x000fe20008410000 */
[----:B------:R-:W-:Y:S01]  /*f4b0*/  FADD.FTZ R15, R15, R14 ;  /* 0x0000000e0f0f7221 */ /* 0x000fe20000010000 */
[----:B------:R-:W-:Y:S01]  /*f4c0*/  FFMA.FTZ R16, R54, R14, R16 ;  /* 0x0000000e36107223 */ /* 0x000fe20000010010 */
[----:B------:R-:W-:-:S02]  /*f4d0*/  HADD2.F32 R14, -RZ, R53.H1_H1 ;  /* 0x30000035ff0e7230 */ /* 0x000fc40000004100 */
[----:B------:R-:W-:Y:S01]  /*f4e0*/  FADD.FTZ R10, R10, R55 ;  /* 0x000000370a0a7221 */ /* 0x000fe20000010000 */
[----:B------:R-:W-:Y:S01]  /*f4f0*/  FFMA.FTZ R11, R55, R54, R11 ;  /* 0x00000036370b7223 */ /* 0x000fe2000001000b */
[----:B------:R-:W-:Y:S01]  /*f500*/  FMUL.FTZ R17, R17, UR16 ;  /* 0x0000001011117c20 */ /* 0x000fe20008410000 */
[----:B------:R-:W-:Y:S01]  /*f510*/  FADD.FTZ R12, R12, R64 ;  /* 0x000000400c0c7221 */ /* 0x000fe20000010000 */
[----:B------:R-:W-:Y:S01]  /*f520*/  FFMA.FTZ R13, R64, R44, R13 ;  /* 0x0000002c400d7223 */ /* 0x000fe2000001000d */
[----:B------:R-:W-:Y:S02]  /*f530*/  HADD2.F32 R18, -RZ, R43.H1_H1 ;  /* 0x3000002bff127230 */ /* 0x000fe40000004100 */
[----:B------:R-:W-:Y:S01]  /*f540*/  FMUL.FTZ R64, R8, R64 ;  /* 0x0000004008407220 */ /* 0x000fe20000410000 */
[----:B------:R-:W-:Y:S01]  /*f550*/  FADD.FTZ R10, R10, R14 ;  /* 0x0000000e0a0a7221 */ /* 0x000fe20000010000 */
[----:B------:R-:W-:Y:S01]  /*f560*/  FFMA.FTZ R11, R14, R17, R11 ;  /* 0x000000110e0b7223 */ /* 0x000fe2000001000b */
[----:B------:R-:W-:Y:S01]  /*f570*/  FMUL.FTZ R14, R9, R14 ;  /* 0x0000000e090e7220 */ /* 0x000fe20000410000 */
[----:B------:R-:W-:Y:S01]  /*f580*/  FADD.FTZ R15, R64, R15 ;  /* 0x0000000f400f7221 */ /* 0x000fe20000010000 */
[----:B------:R-:W-:Y:S01]  /*f590*/  FFMA.FTZ R16, R44, R64, R16 ;  /* 0x000000402c107223 */ /* 0x000fe20000010010 */
[----:B------:R-:W-:-:S02]  /*f5a0*/  HADD2.F32 R53, -RZ, R53.H0_H0 ;  /* 0x20000035ff357230 */ /* 0x000fc40000004100 */
[----:B------:R-:W-:Y:S01]  /*f5b0*/  FADD.FTZ R18, R18, -UR28 ;  /* 0x8000001c12127e21 */ /* 0x000fe20008010000 */
[----:B------:R-:W-:Y:S01]  /*f5c0*/  FADD.FTZ R15, R15, R14 ;  /* 0x0000000e0f0f7221 */ /* 0x000fe20000010000 */
[----:B------:R-:W-:Y:S02]  /*f5d0*/  FFMA.FTZ R16, R17, R14, R16 ;  /* 0x0000000e11107223 */ /* 0x000fe40000010010 */
[----:B------:R-:W-:Y:S01]  /*f5e0*/  FMUL.FTZ R18, R18, UR16 ;  /* 0x0000001012127c20 */ /* 0x000fe20008410000 */
[----:B------:R-:W-:-:S04]  /*f5f0*/  FMUL.FTZ R14, R8, R53 ;  /* 0x00000035080e7220 */ /* 0x000fc80000410000 */
[----:B------:R-:W-:Y:S01]  /*f600*/  FADD.FTZ R15, R14, R15 ;  /* 0x0000000f0e0f7221 */ /* 0x000fe20000010000 */
[----:B------:R-:W-:Y:S01]  /*f610*/  FFMA.FTZ R16, R18, R14, R16 ;  /* 0x0000000e12107223 */ /* 0x000fe20000010010 */
[----:B--2---:R-:W-:Y:S02]  /*f620*/  HADD2.F32 R14, -RZ, R22.H0_H0 ;  /* 0x20000016ff0e7230 */ /* 0x004fe40000004100 */
[----:B------:R-:W2:Y:S01]  /*f630*/  LDL.S16 R22, [R1+0x340] ;  /* 0x0003400001167983 */ /* 0x000ea20000100600 */
[----:B------:R-:W-:Y:S02]  /*f640*/  HADD2.F32 R49, -RZ, R49.H0_H0 ;  /* 0x20000031ff317230 */ /* 0x000fe40000004100 */
[----:B------:R-:W-:-:S03]  /*f650*/  HADD2.F32 R43, -RZ, R43.H0_H0 ;  /* 0x2000002bff2b7230 */ /* 0x000fc60000004100 */
[----:B------:R-:W-:Y:S01]  /*f660*/  FADD.FTZ R49, R49, -UR28 ;  /* 0x8000001c31317e21 */ /* 0x000fe20008010000 */
[----:B------:R-:W-:Y:S02]  /*f670*/  HADD2.F32 R52, -RZ, R52.H0_H0 ;  /* 0x20000034ff347230 */ /* 0x000fe40000004100 */
[----:B------:R-:W-:Y:S01]  /*f680*/  FADD.FTZ R43, R43, -UR28 ;  /* 0x8000001c2b2b7e21 */ /* 0x000fe20008010000 */
[----:B------:R-:W-:Y:S02]  /*f690*/  HADD2.F32 R17, -RZ, R46.H0_H0 ;  /* 0x2000002eff117230 */ /* 0x000fe40000004100 */
[----:B------:R-:W-:Y:S01]  /*f6a0*/  FMUL.FTZ R49, R49, UR16 ;  /* 0x0000001031317c20 */ /* 0x000fe20008410000 */
[----:B------:R-:W-:Y:S01]  /*f6b0*/  FADD.FTZ R12, R12, R53 ;  /* 0x000000350c0c7221 */ /* 0x000fe20000010000 */
[----:B------:R-:W-:Y:S01]  /*f6c0*/  FFMA.FTZ R13, R53, R18, R13 ;  /* 0x00000012350d7223 */ /* 0x000fe2000001000d */
[----:B------:R-:W-:Y:S01]  /*f6d0*/  FMUL.FTZ R43, R43, UR16 ;  /* 0x000000102b2b7c20 */ /* 0x000fe20008410000 */
[----:B------:R-:W-:Y:S01]  /*f6e0*/  FADD.FTZ R10, R10, R52 ;  /* 0x000000340a0a7221 */ /* 0x000fe20000010000 */
[----:B------:R-:W-:Y:S01]  /*f6f0*/  FFMA.FTZ R11, R52, R49, R11 ;  /* 0x00000031340b7223 */ /* 0x000fe2000001000b */
[----:B------:R-:W-:Y:S01]  /*f700*/  FADD.FTZ R17, R17, -UR28 ;  /* 0x8000001c11117e21 */ /* 0x000fe20008010000 */
[----:B------:R-:W-:Y:S01]  /*f710*/  FMUL.FTZ R52, R9, R52 ;  /* 0x0000003409347220 */ /* 0x000fe20000410000 */
[----:B---3--:R-:W-:-:S02]  /*f720*/  HADD2.F32 R18, -RZ, R25.H0_H0 ;  /* 0x20000019ff127230 */ /* 0x008fc40000004100 */
[----:B------:R-:W-:Y:S01]  /*f730*/  FADD.FTZ R12, R12, R14 ;  /* 0x0000000e0c0c7221 */ /* 0x000fe20000010000 */
[----:B------:R-:W-:Y:S01]  /*f740*/  FFMA.FTZ R13, R14, R43, R13 ;  /* 0x0000002b0e0d7223 */ /* 0x000fe2000001000d */
[----:B------:R-:W-:Y:S01]  /*f750*/  FMUL.FTZ R17, R17, UR16 ;  /* 0x0000001011117c20 */ /* 0x000fe20008410000 */
        /* <DEDUP_REMOVED lines=8> */
[----:B----4-:R-:W-:Y:S01]  /*f7e0*/  HADD2.F32 R18, -RZ, R21.H0_H0 ;  /* 0x20000015ff127230 */ /* 0x010fe20000004100 */
[----:B------:R-:W3:Y:S01]  /*f7f0*/  LDL.S16 R25, [R1+0x338] ;  /* 0x0003380001197983 */ /* 0x000ee20000100600 */
[----:B------:R-:W-:-:S02]  /*f800*/  HADD2.F32 R14, -RZ, R20.H0_H0 ;  /* 0x20000014ff0e7230 */ /* 0x000fc40000004100 */
[----:B------:R-:W-:Y:S01]  /*f810*/  HADD2.F32 R20, -RZ, R24.H0_H0 ;  /* 0x20000018ff147230 */ /* 0x000fe20000004100 */
[----:B------:R-:W4:Y:S01]  /*f820*/  LDL.S16 R21, [R1+0x344] ;  /* 0x0003440001157983 */ /* 0x000f220000100600 */
[----:B------:R-:W-:Y:S01]  /*f830*/  FADD.FTZ R15, R15, R19 ;  /* 0x000000130f0f7221 */ /* 0x000fe20000010000 */
[----:B------:R-:W-:Y:S02]  /*f840*/  FFMA.FTZ R16, R17, R19, R16 ;  /* 0x0000001311107223 */ /* 0x000fe40000010010 */
[----:B------:R-:W3:Y:S01]  /*f850*/  LDL.LU.S16 R24, [R1+0x33e] ;  /* 0x00033e0001187983 */ /* 0x000ee20000300600 */
[----:B--2---:R-:W-:-:S03]  /*f860*/  HADD2.F32 R19, -RZ, R22.H0_H0 ;  /* 0x20000016ff137230 */ /* 0x004fc60000004100 */
[----:B------:R-:W2:Y:S01]  /*f870*/  LDL.S16 R22, [R1+0x33c] ;  /* 0x00033c0001167983 */ /* 0x000ea20000100600 */
[----:B------:R-:W-:Y:S01]  /*f880*/  FADD.FTZ R14, R14, -UR28 ;  /* 0x8000001c0e0e7e21 */ /* 0x000fe20008010000 */
[----:B------:R-:W-:-:S03]  /*f890*/  HADD2.F32 R17, -RZ, R47.H0_H0 ;  /* 0x2000002fff117230 */ /* 0x000fc60000004100 */
[----:B------:R-:W-:Y:S01]  /*f8a0*/  FMUL.FTZ R14, R14, UR16 ;  /* 0x000000100e0e7c20 */ /* 0x000fe20008410000 */
[----:B------:R-:W-:Y:S01]  /*f8b0*/  FADD.FTZ R18, R18, -UR28 ;  /* 0x8000001c12127e21 */ /* 0x000fe20008010000 */
[----:B------:R-:W-:Y:S02]  /*f8c0*/  FADD.FTZ R12, R12, R17 ;  /* 0x000000110c0c7221 */ /* 0x000fe40000010000 */
[----:B------:R-:W-:Y:S01]  /*f8d0*/  FFMA.FTZ R13, R17, R14, R13 ;  /* 0x0000000e110d7223 */ /* 0x000fe2000001000d */
[----:B------:R-:W-:Y:S01]  /*f8e0*/  FMUL.FTZ R17, R8, R17 ;  /* 0x0000001108117220 */ /* 0x000fe20000410000 */
[----:B------:R-:W-:Y:S01]  /*f8f0*/  FMUL.FTZ R18, R18, UR16 ;  /* 0x0000001012127c20 */ /* 0x000fe20008410000 */
[----:B------:R-:W-:Y:S02]  /*f900*/  FADD.FTZ R20, R20, -UR28 ;  /* 0x8000001c14147e21 */ /* 0x000fe40008010000 */
[----:B------:R-:W-:Y:S01]  /*f910*/  FFMA.FTZ R16, R14, R17, R16 ;  /* 0x000000110e107223 */ /* 0x000fe20000010010 */
[----:B------:R-:W-:-:S02]  /*f920*/  HADD2.F32 R14, -RZ, R23.H0_H0 ;  /* 0x20000017ff0e7230 */ /* 0x000fc40000004100 */
[----:B------:R-:W-:Y:S01]  /*f930*/  FADD.FTZ R10, R10, R19 ;  /* 0x000000130a0a7221 */ /* 0x000fe20000010000 */
[----:B------:R-:W-:Y:S01]  /*f940*/  FFMA.FTZ R11, R19, R18, R11 ;  /* 0x00000012130b7223 */ /* 0x000fe2000001000b */
[----:B------:R-:W2:Y:S01]  /*f950*/  LDL.LU.S16 R23, [R1+0x33a] ;  /* 0x00033a0001177983 */ /* 0x000ea20000300600 */
[----:B------:R-:W-:Y:S01]  /*f960*/  FMUL.FTZ R19, R9, R19 ;  /* 0x0000001309137220 */ /* 0x000fe20000410000 */
[----:B------:R-:W-:Y:S01]  /*f970*/  FMUL.FTZ R20, R20, UR16 ;  /* 0x0000001014147c20 */ /* 0x000fe20008410000 */
[----:B------:R-:W-:Y:S01]  /*f980*/  FADD.FTZ R15, R17, R15 ;  /* 0x0000000f110f7221 */ /* 0x000fe20000010000 */
[----:B------:R-:W-:Y:S01]  /*f990*/  FADD.FTZ R12, R12, R14 ;  /* 0x0000000e0c0c7221 */ /* 0x000fe20000010000 */
[----:B------:R-:W-:Y:S01]  /*f9a0*/  FFMA.FTZ R16, R18, R19, R16 ;  /* 0x0000001312107223 */ /* 0x000fe20000010010 */
[----:B------:R-:W-:Y:S01]  /*f9b0*/  FMUL.FTZ R18, R8, R14 ;  /* 0x0000000e08127220 */ /* 0x000fe20000410000 */
[----:B------:R-:W-:Y:S01]  /*f9c0*/  FFMA.FTZ R13, R14, R20, R13 ;  /* 0x000000140e0d7223 */ /* 0x000fe2000001000d */
[----:B------:R-:W-:-:S02]  /*f9d0*/  FADD.FTZ R15, R15, R19 ;  /* 0x000000130f0f7221 */ /* 0x000fc40000010000 */
[----:B------:R-:W-:Y:S01]  /*f9e0*/  FFMA.FTZ R16, R20, R18, R16 ;  /* 0x0000001214107223 */ /* 0x000fe20000010010 */
[----:B----4-:R-:W-:Y:S02]  /*f9f0*/  HADD2.F32 R14, -RZ, R21.H0_H0 ;  /* 0x20000015ff0e7230 */ /* 0x010fe40000004100 */
[----:B------:R-:W4:Y:S01]  /*fa00*/  LDL.LU.S16 R21, [R1+0x336] ;  /* 0x0003360001157983 */ /* 0x000f220000300600 */
[----:B---3--:R-:W-:Y:S02]  /*fa10*/  HADD2.F32 R19, -RZ, R24.H0_H0 ;  /* 0x20000018ff137230 */ /* 0x008fe40000004100 */
[----:B------:R-:W-:Y:S01]  /*fa20*/  FADD.FTZ R15, R18, R15 ;  /* 0x0000000f120f7221 */ /* 0x000fe20000010000 */
[----:B------:R-:W3:Y:S01]  /*fa30*/  LDL.LU.S16 R24, [R1+0x332] ;  /* 0x0003320001187983 */ /* 0x000ee20000300600 */
[----:B------:R-:W-:-:S03]  /*fa40*/  HADD2.F32 R20, -RZ, R25.H0_H0 ;  /* 0x20000019ff147230 */ /* 0x000fc60000004100 */
[----:B------:R-:W3:Y:S01]  /*fa50*/  LDL.LU.S16 R25, [R1+0x32e] ;  /* 0x00032e0001197983 */ /* 0x000ee20000300600 */
[----:B--2---:R-:W-:-:S03]  /*fa60*/  HADD2.F32 R18, -RZ, R22.H0_H0 ;  /* 0x20000016ff127230 */ /* 0x004fc60000004100 */
[----:B------:R-:W2:Y:S01]  /*fa70*/  LDL.S16 R22, [R1+0x32c] ;  /* 0x00032c0001167983 */ /* 0x000ea20000100600 */
[----:B------:R-:W-:-:S03]  /*fa80*/  HADD2.F32 R17, -RZ, R41.H0_H0 ;  /* 0x20000029ff117230 */ /* 0x000fc60000004100 */
[----:B------:R-:W2:Y:S02]  /*fa90*/  LDL.S16 R41, [R1+0x330] ;  /* 0x0003300001297983 */ /* 0x000ea40000100600 */
        /* <DEDUP_REMOVED lines=11> */
[----:B------:R-:W-:-:S02]  /*fb50*/  HADD2.F32 R17, -RZ, R40.H0_H0 ;  /* 0x20000028ff117230 */ /* 0x000fc40000004100 */
[----:B------:R-:W-:Y:S01]  /*fb60*/  FADD.FTZ R15, R15, R18 ;  /* 0x000000120f0f7221 */ /* 0x000fe20000010000 */
[----:B------:R-:W-:Y:S01]  /*fb70*/  FADD.FTZ R20, R20, -UR28 ;  /* 0x8000001c14147e21 */ /* 0x000fe20008010000 */
[----:B------:R-:W-:Y:S01]  /*fb80*/  FFMA.FTZ R16, R14, R19, R16 ;  /* 0x000000130e107223 */ /* 0x000fe20000010010 */
[----:B------:R-:W-:Y:S02]  /*fb90*/  HADD2.F32 R14, -RZ, R23.H0_H0 ;  /* 0x20000017ff0e7230 */ /* 0x000fe40000004100 */
[----:B------:R-:W-:Y:S01]  /*fba0*/  FADD.FTZ R15, R19, R15 ;  /* 0x0000000f130f7221 */ /* 0x000fe20000010000 */
[----:B------:R-:W-:Y:S01]  /*fbb0*/  FMUL.FTZ R20, R20, UR16 ;  /* 0x0000001014147c20 */ /* 0x000fe20008410000 */
[----:B------:R-:W-:Y:S01]  /*fbc0*/  FMUL.FTZ R18, R9, R17 ;  /* 0x0000001109127220 */ /* 0x000fe20000410000 */
[----:B------:R-:W-:Y:S01]  /*fbd0*/  FADD.FTZ R10, R10, R17 ;  /* 0x000000110a0a7221 */ /* 0x000fe20000010000 */
[----:B------:R-:W-:Y:S01]  /*fbe0*/  FADD.FTZ R14, R14, -UR28 ;  /* 0x8000001c0e0e7e21 */ /* 0x000fe20008010000 */
[----:B------:R-:W2:Y:S01]  /*fbf0*/  LDL.LU.S16 R23, [R1+0x322] ;  /* 0x0003220001177983 */ /* 0x000ea20000300600 */
[----:B------:R-:W-:Y:S01]  /*fc00*/  FADD.FTZ R15, R15, R18 ;  /* 0x000000120f0f7221 */ /* 0x000fe20000010000 */
[----:B------:R-:W-:Y:S01]  /*fc10*/  FFMA.FTZ R16, R20, R18, R16 ;  /* 0x0000001214107223 */ /* 0x000fe20000010010 */
[----:B----4-:R-:W-:-:S02]  /*fc20*/  HADD2.F32 R18, -RZ, R21.H0_H0 ;  /* 0x20000015ff127230 */ /* 0x010fc40000004100 */
[----:B------:R-:W-:Y:S01]  /*fc30*/  FFMA.FTZ R11, R17, R20, R11 ;  /* 0x00000014110b7223 */ /* 0x000fe2000001000b */
[----:B------:R-:W4:Y:S01]  /*fc40*/  LDL.S16 R21, [R1+0x324] ;  /* 0x0003240001157983 */ /* 0x000f220000100600 */
[----:B------:R-:W-:Y:S01]  /*fc50*/  FMUL.FTZ R14, R14, UR16 ;  /* 0x000000100e0e7c20 */ /* 0x000fe20008410000 */
[----:B---3--:R-:W-:Y:S02]  /*fc60*/  HADD2.F32 R20, -RZ, R24.H0_H0 ;  /* 0x20000018ff147230 */ /* 0x008fe40000004100 */
[----:B------:R-:W3:Y:S01]  /*fc70*/  LDL.S16 R24, [R1+0x320] ;  /* 0x0003200001187983 */ /* 0x000ee20000100600 */
[----:B------:R-:W-:Y:S01]  /*fc80*/  FADD.FTZ R12, R12, R18 ;  /* 0x000000120c0c7221 */ /* 0x000fe20000010000 */
[----:B------:R-:W-:Y:S01]  /*fc90*/  FFMA.FTZ R13, R18, R14, R13 ;  /* 0x0000000e120d7223 */ /* 0x000fe2000001000d */
[----:B------:R-:W-:Y:S01]  /*fca0*/  FMUL.FTZ R18, R8, R18 ;  /* 0x0000001208127220 */ /* 0x000fe20000410000 */
[----:B------:R-:W3:Y:S03]  /*fcb0*/  LDL.S16 R40, [R1+0x37c] ;  /* 0x00037c0001287983 */ /* 0x000ee60000100600 */
[----:B------:R-:W-:Y:S01]  /*fcc0*/  FFMA.FTZ R16, R14, R18, R16 ;  /* 0x000000120e107223 */ /* 0x000fe20000010010 */
[----:B------:R-:W-:-:S02]  /*fcd0*/  HADD2.F32 R14, -RZ, R25.H0_H0 ;  /* 0x20000019ff0e7230 */ /* 0x000fc40000004100 */
[----:B------:R-:W3:Y:S01]  /*fce0*/  LDL.S16 R25, [R1+0x318] ;  /* 0x0003180001197983 */ /* 0x000ee20000100600 */
[----:B--2---:R-:W-:-:S03]  /*fcf0*/  HADD2.F32 R19, -RZ, R22.H0_H0 ;  /* 0x20000016ff137230 */ /* 0x004fc60000004100 */
[----:B------:R-:W2:Y:S01]  /*fd00*/  LDL.LU.S16 R22, [R1+0x326] ;  /* 0x0003260001167983 */ /* 0x000ea20000300600 */
[----:B------:R-:W-:Y:S02]  /*fd10*/  HADD2.F32 R17, -RZ, R41.H0_H0 ;  /* 0x20000029ff117230 */ /* 0x000fe40000004100 */
[----:B------:R-:W-:Y:S01]  /*fd20*/  FADD.FTZ R10, R10, R19 ;  /* 0x000000130a0a7221 */ /* 0x000fe20000010000 */
[----:B------:R-:W-:Y:S01]  /*fd30*/  FADD.FTZ R15, R18, R15 ;  /* 0x0000000f120f7221 */ /* 0x000fe20000010000 */
[----:B------:R-:W-:Y:S01]  /*fd40*/  FADD.FTZ R20, R20, -UR28 ;  /* 0x8000001c14147e21 */ /* 0x000fe20008010000 */
[----:B------:R-:W2:Y:S01]  /*fd50*/  LDL.S16 R41, [R1+0x314] ;  /* 0x0003140001297983 */ /* 0x000ea20000100600 */
[----:B------:R-:W-:-:S04]  /*fd60*/  FADD.FTZ R17, R17, -UR28 ;  /* 0x8000001c11117e21 */ /* 0x000fc80008010000 */
[----:B------:R-:W-:-:S04]  /*fd70*/  FMUL.FTZ R17, R17, UR16 ;  /* 0x0000001011117c20 */ /* 0x000fc80008410000 */
[----:B------:R-:W-:Y:S01]  /*fd80*/  FFMA.FTZ R11, R19, R17, R11 ;  /* 0x00000011130b7223 */ /* 0x000fe2000001000b */
[----:B------:R-:W-:-:S04]  /*fd90*/  FMUL.FTZ R19, R9, R19 ;  /* 0x0000001309137220 */ /* 0x000fc80000410000 */
[----:B------:R-:W-:Y:S01]  /*fda0*/  FFMA.FTZ R16, R17, R19, R16 ;  /* 0x0000001311107223 */ /* 0x000fe20000010010 */
[----:B------:R-:W-:Y:S02]  /*fdb0*/  HADD2.F32 R17, -RZ, R51.H0_H0 ;  /* 0x20000033ff117230 */ /* 0x000fe40000004100 */
[----:B------:R-:W-:Y:S01]  /*fdc0*/  FADD.FTZ R15, R15, R19 ;  /* 0x000000130f0f7221 */ /* 0x000fe20000010000 */
[----:B------:R-:W-:Y:S01]  /*fdd0*/  FMUL.FTZ R20, R20, UR16 ;  /* 0x0000001014147c20 */ /* 0x000fe20008410000 */
[----:B------:R-:W-:Y:S01]  /*fde0*/  FMUL.FTZ R18, R8, R14 ;  /* 0x0000000e08127220 */ /* 0x000fe20000410000 */
[----:B------:R-:W-:-:S03]  /*fdf0*/  FADD.FTZ R17, R17, -UR28 ;  /* 0x8000001c11117e21 */ /* 0x000fc60008010000 */
[----:B------:R-:W-:Y:S01]  /*fe00*/  FADD.FTZ R15, R18, R15 ;  /* 0x0000000f120f7221 */ /* 0x000fe20000010000 */
[----:B------:R-:W-:Y:S01]  /*fe10*/  FFMA.FTZ R16, R20, R18, R16 ;  /* 0x0000001214107223 */ /* 0x000fe20000010010 */
[----:B------:R-:W-:Y:S01]  /*fe20*/  FFMA.FTZ R13, R14, R20, R13 ;  /* 0x000000140e0d7223 */ /* 0x000fe2000001000d */
[----:B------:R-:W-:Y:S01]  /*fe30*/  FMUL.FTZ R17, R17, UR16 ;  /* 0x0000001011117c20 */ /* 0x000fe20008410000 */
[----:B----4-:R-:W-:Y:S02]  /*fe40*/  HADD2.F32 R18, -RZ, R21.H0_H0 ;  /* 0x20000015ff127230 */ /* 0x010fe40000004100 */
[----:B------:R-:W4:Y:S01]  /*fe50*/  LDL.LU.S16 R21, [R1+0x31a] ;  /* 0x00031a0001157983 */ /* 0x000f220000300600 */
[----:B---3--:R-:W-:-:S03]  /*fe60*/  HADD2.F32 R20, -RZ, R24.H0_H0 ;  /* 0x20000018ff147230 */ /* 0x008fc60000004100 */
[----:B------:R-:W3:Y:S01]  /*fe70*/  LDL.LU.S16 R24, [R1+0x316] ;  /* 0x0003160001187983 */ /* 0x000ee20000300600 */
[----:B------:R-:W-:Y:S01]  /*fe80*/  FADD.FTZ R10, R10, R18 ;  /* 0x000000120a0a7221 */ /* 0x000fe20000010000 */
[----:B------:R-:W-:Y:S01]  /*fe90*/  FFMA.FTZ R11, R18, R17, R11 ;  /* 0x00000011120b7223 */ /* 0x000fe2000001000b */
[----:B------:R-:W-:-:S04]  /*fea0*/  FMUL.FTZ R18, R9, R18 ;  /* 0x0000001209127220 */ /* 0x000fc80000410000 */
[----:B------:R-:W-:Y:S01]  /*feb0*/  FFMA.FTZ R16, R17, R18, R16 ;  /* 0x0000001211107223 */ /* 0x000fe20000010010 */
[----:B------:R-:W-:Y:S02]  /*fec0*/  HADD2.F32 R17, -RZ, R25.H0_H0 ;  /* 0x20000019ff117230 */ /* 0x000fe40000004100 */
[----:B------:R-:W3:Y:S01]  /*fed0*/  LDL.LU.S16 R25, [R1+0x312] ;  /* 0x0003120001197983 */ /* 0x000ee20000300600 */
[----:B--2---:R-:W-:-:S03]  /*fee0*/  HADD2.F32 R19, -RZ, R22.H0_H0 ;  /* 0x20000016ff137230 */ /* 0x004fc60000004100 */
[----:B------:R-:W2:Y:S01]  /*fef0*/  LDL.S16 R22, [R1+0x310] ;  /* 0x0003100001167983 */ /* 0x000ea20000100600 */
[----:B------:R-:W-:Y:S01]  /*ff00*/  FADD.FTZ R12, R12, R14 ;  /* 0x0000000e0c0c7221 */ /* 0x000fe20000010000 */
[----:B------:R-:W-:-:S05]  /*ff10*/  HADD2.F32 R14, -RZ, R50.H0_H0 ;  /* 0x20000032ff0e7230 */ /* 0x000fca0000004100 */
[----:B------:R-:W-:-:S04]  /*ff20*/  FADD.FTZ R14, R14, -UR28 ;  /* 0x8000001c0e0e7e21 */ /* 0x000fc80008010000 */
[----:B------:R-:W-:Y:S01]  /*ff30*/  FMUL.FTZ R14, R14, UR16 ;  /* 0x000000100e0e7c20 */ /* 0x000fe20008410000 */
[----:B------:R-:W-:-:S03]  /*ff40*/  FADD.FTZ R12, R12, R19 ;  /* 0x000000130c0c7221 */ /* 0x000fc60000010000 */
[----:B------:R-:W-:Y:S01]  /*ff50*/  FFMA.FTZ R13, R19, R14, R13 ;  /* 0x0000000e130d7223 */ /* 0x000fe2000001000d */
[----:B------:R-:W-:Y:S01]  /*ff60*/  FMUL.FTZ R19, R8, R19 ;  /* 0x0000001308137220 */ /* 0x000fe20000410000 */
[----:B------:R-:W-:Y:S01]  /*ff70*/  FADD.FTZ R15, R15, R18 ;  /* 0x000000120f0f7221 */ /* 0x000fe20000010000 */
[----:B------:R-:W-:Y:S02]  /*ff80*/  FADD.FTZ R20, R20, -UR28 ;  /* 0x8000001c14147e21 */ /* 0x000fe40008010000 */
[----:B------:R-:W-:Y:S01]  /*ff90*/  FFMA.FTZ R16, R14, R19, R16 ;  /* 0x000000130e107223 */ /* 0x000fe20000010010 */
        /* <DEDUP_REMOVED lines=8> */
[----:B------:R-:W-:Y:S01]  /*10020*/  FFMA.FTZ R11, R17, R20, R11 ;  /* 0x00000014110b7223 */ /* 0x000fe2000001000b */
[----:B----4-:R-:W-:Y:S02]  /*10030*/  HADD2.F32 R18, -RZ, R21.H0_H0 ;  /* 0x20000015ff127230 */ /* 0x010fe40000004100 */
[----:B------:R-:W-:Y:S01]  /*10040*/  FMUL.FTZ R14, R14, UR16 ;  /* 0x000000100e0e7c20 */ /* 0x000fe20008410000 */
[----:B------:R-:W4:Y:S01]  /*10050*/  LDL.S16 R21, [R1+0x308] ;  /* 0x0003080001157983 */ /* 0x000f220000100600 */
[----:B---3--:R-:W-:Y:S02]  /*10060*/  HADD2.F32 R20, -RZ, R24.H0_H0 ;  /* 0x20000018ff147230 */ /* 0x008fe40000004100 */
[----:B------:R-:W-:Y:S01]  /*10070*/  FADD.FTZ R10, R10, R17 ;  /* 0x000000110a0a7221 */ /* 0x000fe20000010000 */
[----:B------:R-:W3:Y:S01]  /*10080*/  LDL.S16 R24, [R1+0x304] ;  /* 0x0003040001187983 */ /* 0x000ee20000100600 */
[----:B------:R-:W-:-:S02]  /*10090*/  HADD2.F32 R17, -RZ, R41.H0_H0 ;  /* 0x20000029ff117230 */ /* 0x000fc40000004100 */
[----:B------:R-:W-:Y:S01]  /*100a0*/  FADD.FTZ R12, R12, R18 ;  /* 0x000000120c0c7221 */ /* 0x000fe20000010000 */
[----:B------:R-:W-:Y:S01]  /*100b0*/  FFMA.FTZ R13, R18, R14, R13 ;  /* 0x0000000e120d7223 */ /* 0x000fe2000001000d */
[----:B------:R-:W3:Y:S01]  /*100c0*/  LDL.LU.S16 R41, [R1+0x30e] ;  /* 0x00030e0001297983 */ /* 0x000ee20000300600 */
[----:B------:R-:W-:-:S04]  /*100d0*/  FMUL.FTZ R18, R8, R18 ;  /* 0x0000001208127220 */ /* 0x000fc80000410000 */
[----:B------:R-:W-:Y:S01]  /*100e0*/  FFMA.FTZ R16, R14, R18, R16 ;  /* 0x000000120e107223 */ /* 0x000fe20000010010 */
[----:B------:R-:W-:Y:S02]  /*100f0*/  HADD2.F32 R14, -RZ, R25.H0_H0 ;  /* 0x20000019ff0e7230 */ /* 0x000fe40000004100 */
[----:B------:R-:W3:Y:S01]  /*10100*/  LDL.S16 R25, [R1+0x300] ;  /* 0x0003000001197983 */ /* 0x000ee20000100600 */
[----:B--2---:R-:W-:-:S03]  /*10110*/  HADD2.F32 R19, -RZ, R22.H0_H0 ;  /* 0x20000016ff137230 */ /* 0x004fc60000004100 */
[----:B------:R-:W2:Y:S01]  /*10120*/  LDL.LU.S16 R22, [R1+0x30a] ;  /* 0x00030a0001167983 */ /* 0x000ea20000300600 */
        /* <DEDUP_REMOVED lines=8> */
[----:B------:R-:W-:Y:S01]  /*101b0*/  FADD.FTZ R15, R15, R19 ;  /* 0x000000130f0f7221 */ /* 0x000fe20000010000 */
[----:B------:R-:W-:Y:S01]  /*101c0*/  FMUL.FTZ R20, R20, UR16 ;  /* 0x0000001014147c20 */ /* 0x000fe20008410000 */
[----:B------:R-:W-:Y:S01]  /*101d0*/  FMUL.FTZ R18, R8, R14 ;  /* 0x0000000e08127220 */ /* 0x000fe20000410000 */
[----:B------:R-:W-:Y:S02]  /*101e0*/  HADD2.F32 R17, -RZ, R23.H0_H0 ;  /* 0x20000017ff117230 */ /* 0x000fe40000004100 */
[----:B------:R-:W2:Y:S01]  /*101f0*/  LDL.LU.S16 R23, [R1+0x306] ;  /* 0x0003060001177983 */ /* 0x000ea20000300600 */
[----:B------:R-:W-:-:S02]  /*10200*/  FADD.FTZ R15, R18, R15 ;  /* 0x0000000f120f7221 */ /* 0x000fc40000010000 */
[----:B------:R-:W-:Y:S01]  /*10210*/  FADD.FTZ R17, R17, -UR28 ;  /* 0x8000001c11117e21 */ /* 0x000fe20008010000 */
[----:B------:R-:W-:Y:S01]  /*10220*/  FFMA.FTZ R16, R20, R18, R16 ;  /* 0x0000001214107223 */ /* 0x000fe20000010010 */
[----:B------:R-:W-:Y:S02]  /*10230*/  FFMA.FTZ R13, R14, R20, R13 ;  /* 0x000000140e0d7223 */ /* 0x000fe4000001000d */
[----:B------:R-:W-:Y:S01]  /*10240*/  FMUL.FTZ R17, R17, UR16 ;  /* 0x0000001011117c20 */ /* 0x000fe20008410000 */
[----:B----4-:R-:W-:Y:S02]  /*10250*/  HADD2.F32 R18, -RZ, R21.H0_H0 ;  /* 0x20000015ff127230 */ /* 0x010fe40000004100 */
[----:B------:R-:W4:Y:S01]  /*10260*/  LDL.LU.S16 R21, [R1+0x302] ;  /* 0x0003020001157983 */ /* 0x000f220000300600 */
[----:B---3--:R-:W-:Y:S02]  /*10270*/  HADD2.F32 R20, -RZ, R24.H0_H0 ;  /* 0x20000018ff147230 */ /* 0x008fe40000004100 */
[----:B------:R-:W-:Y:S01]  /*10280*/  FADD.FTZ R12, R12, R14 ;  /* 0x0000000e0c0c7221 */ /* 0x000fe20000010000 */
[----:B------:R-:W3:Y:S01]  /*10290*/  LDL.LU.S16 R24, [R1+0x2fe] ;  /* 0x0002fe0001187983 */ /* 0x000ee20000300600 */
[----:B------:R-:W-:Y:S01]  /*102a0*/  FADD.FTZ R10, R10, R18 ;  /* 0x000000120a0a7221 */ /* 0x000fe20000010000 */
[----:B------:R-:W-:-:S02]  /*102b0*/  HADD2.F32 R14, -RZ, R41.H0_H0 ;  /* 0x20000029ff0e7230 */ /* 0x000fc40000004100 */
[----:B------:R-:W-:Y:S01]  /*102c0*/  FFMA.FTZ R11, R18, R17, R11 ;  /* 0x00000011120b7223 */ /* 0x000fe2000001000b */
[----:B------:R-:W3:Y:S01]  /*102d0*/  LDL.S16 R41, [R1+0x2fc] ;  /* 0x0002fc0001297983 */ /* 0x000ee20000100600 */
[----:B------:R-:W-:-:S04]  /*102e0*/  FMUL.FTZ R18, R9, R18 ;  /* 0x0000001209127220 */ /* 0x000fc80000410000 */
[----:B------:R-:W-:Y:S01]  /*102f0*/  FFMA.FTZ R16, R17, R18, R16 ;  /* 0x0000001211107223 */ /* 0x000fe20000010010 */
[----:B------:R-:W-:Y:S02]  /*10300*/  HADD2.F32 R17, -RZ, R25.H0_H0 ;  /* 0x20000019ff117230 */ /* 0x000fe40000004100 */
[----:B------:R-:W3:Y:S01]  /*10310*/  LDL.LU.S16 R25, [R1+0x2f6] ;  /* 0x0002f60001197983 */ /* 0x000ee20000300600 */
[----:B--2---:R-:W-:-:S03]  /*10320*/  HADD2.F32 R19, -RZ, R22.H0_H0 ;  /* 0x20000016ff137230 */ /* 0x004fc60000004100 */
[----:B------:R-:W2:Y:S01]  /*10330*/  LDL.S16 R22, [R1+0x2f4] ;  /* 0x0002f40001167983 */ /* 0x000ea20000100600 */
        /* <DEDUP_REMOVED lines=12> */
[----:B------:R-:W2:Y:S01]  /*10400*/  LDL.S16 R23, [R1+0x2f0] ;  /* 0x0002f00001177983 */ /* 0x000ea20000100600 */
[----:B------:R-:W-:-:S02]  /*10410*/  FADD.FTZ R15, R15, R18 ;  /* 0x000000120f0f7221 */ /* 0x000fc40000010000 */
[----:B------:R-:W-:Y:S01]  /*10420*/  FADD.FTZ R14, R14, -UR28 ;  /* 0x8000001c0e0e7e21 */ /* 0x000fe20008010000 */
[----:B------:R-:W-:Y:S01]  /*10430*/  FFMA.FTZ R16, R20, R18, R16 ;  /* 0x0000001214107223 */ /* 0x000fe20000010010 */
[----:B------:R-:W-:Y:S02]  /*10440*/  FFMA.FTZ R11, R17, R20, R11 ;  /* 0x00000014110b7223 */ /* 0x000fe4000001000b */
[----:B------:R-:W-:Y:S01]  /*10450*/  FMUL.FTZ R14, R14, UR16 ;  /* 0x000000100e0e7c20 */ /* 0x000fe20008410000 */
[----:B----4-:R-:W-:Y:S02]  /*10460*/  HADD2.F32 R18, -RZ, R21.H0_H0 ;  /* 0x20000015ff127230 */ /* 0x010fe40000004100 */
[----:B------:R-:W4:Y:S01]  /*10470*/  LDL.S16 R21, [R1+0x2ec] ;  /* 0x0002ec0001157983 */ /* 0x000f220000100600 */
[----:B---3--:R-:W-:Y:S02]  /*10480*/  HADD2.F32 R20, -RZ, R24.H0_H0 ;  /* 0x20000018ff147230 */ /* 0x008fe40000004100 */
[----:B------:R-:W-:Y:S01]  /*10490*/  FADD.FTZ R10, R10, R17 ;  /* 0x000000110a0a7221 */ /* 0x000fe20000010000 */
[----:B------:R-:W3:Y:S01]  /*104a0*/  LDL.S16 R24, [R1+0x2e8] ;  /* 0x0002e80001187983 */ /* 0x000ee20000100600 */
[----:B------:R-:W-:Y:S01]  /*104b0*/  FADD.FTZ R12, R12, R18 ;  /* 0x000000120c0c7221 */ /* 0x000fe20000010000 */
[----:B------:R-:W-:-:S02]  /*104c0*/  HADD2.F32 R17, -RZ, R41.H0_H0 ;  /* 0x20000029ff117230 */ /* 0x000fc40000004100 */
        /* <DEDUP_REMOVED lines=547> */
[----:B------:R-:W-:-:S03]  /*12700*/  HADD2.F32 R17, -RZ, R23.H0_H0 ;  /* 0x20000017ff117230 */ /* 0x000fc60000004100 */
[----:B------:R-:W-:Y:S01]  /*12710*/  FADD.FTZ R15, R18, R15 ;  /* 0x0000000f120f7221 */ /* 0x000fe20000010000 */
[----:B------:R-:W2:Y:S01]  /*12720*/  LDL.S16 R23, [R1+0x230] ;  /* 0x0002300001177983 */ /* 0x000ea20000100600 */
[----:B------:R-:W-:Y:S01]  /*12730*/  FFMA.FTZ R16, R20, R18, R16 ;  /* 0x0000001214107223 */ /* 0x000fe20000010010 */
[----:B------:R-:W-:Y:S01]  /*12740*/  FADD.FTZ R17, R17, -UR28 ;  /* 0x8000001c11117e21 */ /* 0x000fe20008010000 */
[----:B------:R-:W-:-:S03]  /*12750*/  FADD.FTZ R12, R12, R14 ;  /* 0x0000000e0c0c7221 */ /* 0x000fc60000010000 */
[----:B------:R-:W-:Y:S01]  /*12760*/  FMUL.FTZ R17, R17, UR16 ;  /* 0x0000001011117c20 */ /* 0x000fe20008410000 */
[----:B----4-:R-:W-:Y:S02]  /*12770*/  HADD2.F32 R18, -RZ, R21.H0_H0 ;  /* 0x20000015ff127230 */ /* 0x010fe40000004100 */
[----:B------:R-:W-:Y:S01]  /*12780*/  FFMA.FTZ R13, R14, R20, R13 ;  /* 0x000000140e0d7223 */ /* 0x000fe2000001000d */
[----:B---3--:R-:W-:Y:S02]  /*12790*/  HADD2.F32 R19, -RZ, R24.H0_H0 ;  /* 0x20000018ff137230 */ /* 0x008fe40000004100 */
[----:B------:R-:W3:Y:S01]  /*127a0*/  LDL.S16 R24, [R1+0x234] ;  /* 0x0002340001187983 */ /* 0x000ee20000100600 */
[----:B------:R-:W-:Y:S01]  /*127b0*/  FADD.FTZ R10, R10, R18 ;  /* 0x000000120a0a7221 */ /* 0x000fe20000010000 */
[----:B------:R-:W-:Y:S02]  /*127c0*/  HADD2.F32 R14, -RZ, R41.H0_H0 ;  /* 0x20000029ff0e7230 */ /* 0x000fe40000004100 */
[----:B------:R-:W-:Y:S01]  /*127d0*/  FFMA.FTZ R11, R18, R17, R11 ;  /* 0x00000011120b7223 */ /* 0x000fe2000001000b */
[----:B------:R-:W4:Y:S01]  /*127e0*/  LDL.LU.S16 R41, [R1+0x37e] ;  /* 0x00037e0001297983 */ /* 0x000f220000300600 */
[----:B------:R-:W-:-:S04]  /*127f0*/  FMUL.FTZ R18, R9, R18 ;  /* 0x0000001209127220 */ /* 0x000fc80000410000 */
[----:B------:R-:W-:Y:S01]  /*12800*/  FFMA.FTZ R17, R17, R18, R16 ;  /* 0x0000001211117223 */ /* 0x000fe20000010010 */
[----:B------:R-:W-:Y:S02]  /*12810*/  HADD2.F32 R16, -RZ, R25.H0_H0 ;  /* 0x20000019ff107230 */ /* 0x000fe40000004100 */
[----:B------:R-:W4:Y:S01]  /*12820*/  LDL.LU.S16 R25, [R1+0x236] ;  /* 0x0002360001197983 */ /* 0x000f220000300600 */
[----:B--2---:R-:W-:-:S03]  /*12830*/  HADD2.F32 R20, -RZ, R22.H0_H0 ;  /* 0x20000016ff147230 */ /* 0x004fc60000004100 */
[----:B------:R-:W2:Y:S01]  /*12840*/  LDL.LU.S16 R22, [R1+0x232] ;  /* 0x0002320001167983 */ /* 0x000ea20000300600 */
[----:B------:R-:W-:Y:S01]  /*12850*/  FADD.FTZ R14, R14, -UR28 ;  /* 0x8000001c0e0e7e21 */ /* 0x000fe20008010000 */
[----:B------:R-:W-:-:S03]  /*12860*/  FADD.FTZ R19, R19, -UR28 ;  /* 0x8000001c13137e21 */ /* 0x000fc60008010000 */
[----:B------:R-:W-:Y:S01]  /*12870*/  FMUL.FTZ R14, R14, UR16 ;  /* 0x000000100e0e7c20 */ /* 0x000fe20008410000 */
[----:B------:R-:W-:Y:S01]  /*12880*/  FADD.FTZ R12, R12, R20 ;  /* 0x000000140c0c7221 */ /* 0x000fe20000010000 */
[----:B------:R-:W-:Y:S02]  /*12890*/  FMUL.FTZ R21, R8, R20 ;  /* 0x0000001408157220 */ /* 0x000fe40000410000 */
[----:B------:R-:W-:Y:S01]  /*128a0*/  FFMA.FTZ R13, R20, R14, R13 ;  /* 0x0000000e140d7223 */ /* 0x000fe2000001000d */
[----:B------:R-:W-:Y:S01]  /*128b0*/  FADD.FTZ R20, R15, R18 ;  /* 0x000000120f147221 */ /* 0x000fe20000010000 */
[----:B------:R-:W-:Y:S01]  /*128c0*/  FMUL.FTZ R18, R19, UR16 ;  /* 0x0000001013127c20 */ /* 0x000fe20008410000 */
[----:B------:R-:W-:Y:S01]  /*128d0*/  FFMA.FTZ R17, R14, R21, R17 ;  /* 0x000000150e117223 */ /* 0x000fe20000010011 */
[----:B------:R-:W-:Y:S02]  /*128e0*/  HADD2.F32 R14, -RZ, R40.H0_H0 ;  /* 0x20000028ff0e7230 */ /* 0x000fe40000004100 */
[----:B------:R-:W-:Y:S01]  /*128f0*/  FMUL.FTZ R15, R9, R16 ;  /* 0x00000010090f7220 */ /* 0x000fe20000410000 */
[----:B------:R-:W2:Y:S01]  /*12900*/  LDL.S16 R40, [R1+0x380] ;  /* 0x0003800001287983 */ /* 0x000ea20000100600 */
[----:B------:R-:W-:Y:S01]  /*12910*/  FADD.FTZ R10, R10, R16 ;  /* 0x000000100a0a7221 */ /* 0x000fe20000010000 */
[----:B------:R-:W-:Y:S01]  /*12920*/  FFMA.FTZ R11, R16, R18, R11 ;  /* 0x00000012100b7223 */ /* 0x000fe2000001000b */
[----:B------:R-:W-:Y:S01]  /*12930*/  FADD.FTZ R20, R21, R20 ;  /* 0x0000001415147221 */ /* 0x000fe20000010000 */
[----:B------:R-:W-:-:S02]  /*12940*/  HADD2.F32 R16, -RZ, R23.H0_H0 ;  /* 0x20000017ff107230 */ /* 0x000fc40000004100 */
[----:B------:R-:W2:Y:S01]  /*12950*/  LDL.S16 R23, [R1+0x384] ;  /* 0x0003840001177983 */ /* 0x000ea20000100600 */
[----:B------:R-:W-:Y:S01]  /*12960*/  FADD.FTZ R20, R20, R15 ;  /* 0x0000000f14147221 */ /* 0x000fe20000010000 */
[----:B------:R-:W-:Y:S01]  /*12970*/  FFMA.FTZ R17, R18, R15, R17 ;  /* 0x0000000f12117223 */ /* 0x000fe20000010011 */
[----:B------:R-:W-:Y:S01]  /*12980*/  FADD.FTZ R16, R16, -UR28 ;  /* 0x8000001c10107e21 */ /* 0x000fe20008010000 */
[----:B------:R-:W-:-:S03]  /*12990*/  FADD.FTZ R18, R14, -UR28 ;  /* 0x8000001c0e127e21 */ /* 0x000fc60008010000 */
[----:B------:R-:W-:Y:S01]  /*129a0*/  FMUL.FTZ R16, R16, UR16 ;  /* 0x0000001010107c20 */ /* 0x000fe20008410000 */
[----:B---3--:R-:W-:Y:S02]  /*129b0*/  HADD2.F32 R15, -RZ, R24.H0_H0 ;  /* 0x20000018ff0f7230 */ /* 0x008fe40000004100 */
[----:B------:R-:W3:Y:S01]  /*129c0*/  LDL.S16 R24, [R1+0x388] ;  /* 0x0003880001187983 */ /* 0x000ee20000100600 */
[----:B----4-:R-:W-:-:S03]  /*129d0*/  HADD2.F32 R19, -RZ, R41.H0_H0 ;  /* 0x20000029ff137230 */ /* 0x010fc60000004100 */
[----:B------:R-:W4:Y:S01]  /*129e0*/  LDL.LU.S16 R41, [R1+0x382] ;  /* 0x0003820001297983 */ /* 0x000f220000300600 */
[----:B--2---:R-:W-:-:S03]  /*129f0*/  HADD2.F32 R14, -RZ, R22.H0_H0 ;  /* 0x20000016ff0e7230 */ /* 0x004fc60000004100 */
[----:B------:R-:W2:Y:S02]  /*12a00*/  LDL.LU.S16 R22, [R1+0x386] ;  /* 0x0003860001167983 */ /* 0x000ea40000300600 */
[----:B------:R-:W-:Y:S01]  /*12a10*/  FADD.FTZ R10, R10, R14 ;  /* 0x0000000e0a0a7221 */ /* 0x000fe20000010000 */
[----:B------:R-:W-:Y:S01]  /*12a20*/  FFMA.FTZ R11, R14, R16, R11 ;  /* 0x000000100e0b7223 */ /* 0x000fe2000001000b */
[----:B------:R-:W-:Y:S01]  /*12a30*/  FMUL.FTZ R21, R9, R14 ;  /* 0x0000000e09157220 */ /* 0x000fe20000410000 */
[----:B------:R-:W-:Y:S02]  /*12a40*/  HADD2.F32 R14, -RZ, R25.H0_H0 ;  /* 0x20000019ff0e7230 */ /* 0x000fe40000004100 */
[----:B------:R-:W2:Y:S01]  /*12a50*/  LDL.LU.S16 R25, [R1+0x38a] ;  /* 0x00038a0001197983 */ /* 0x000ea20000300600 */
[----:B------:R-:W-:Y:S01]  /*12a60*/  FMUL.FTZ R18, R18, UR16 ;  /* 0x0000001012127c20 */ /* 0x000fe20008410000 */
[----:B------:R-:W-:-:S03]  /*12a70*/  FADD.FTZ R12, R12, R19 ;  /* 0x000000130c0c7221 */ /* 0x000fc60000010000 */
[----:B------:R-:W-:Y:S01]  /*12a80*/  FFMA.FTZ R13, R19, R18, R13 ;  /* 0x00000012130d7223 */ /* 0x000fe2000001000d */
[----:B------:R-:W-:-:S04]  /*12a90*/  FMUL.FTZ R19, R8, R19 ;  /* 0x0000001308137220 */ /* 0x000fc80000410000 */
[----:B------:R-:W-:Y:S01]  /*12aa0*/  FFMA.FTZ R17, R18, R19, R17 ;  /* 0x0000001312117223 */ /* 0x000fe20000010011 */
[----:B------:R-:W-:Y:S01]  /*12ab0*/  FADD.FTZ R20, R19, R20 ;  /* 0x0000001413147221 */ /* 0x000fe20000010000 */
[----:B------:R-:W-:Y:S02]  /*12ac0*/  FADD.FTZ R15, R15, -UR28 ;  /* 0x8000001c0f0f7e21 */ /* 0x000fe40008010000 */
[----:B------:R-:W-:Y:S01]  /*12ad0*/  FFMA.FTZ R18, R16, R21, R17 ;  /* 0x0000001510127223 */ /* 0x000fe20000010011 */
[----:B------:R-:W-:Y:S02]  /*12ae0*/  HADD2.F32 R17, -RZ, R40.H0_H0 ;  /* 0x20000028ff117230 */ /* 0x000fe40000004100 */
[----:B------:R-:W-:Y:S01]  /*12af0*/  FADD.FTZ R19, R20, R21 ;  /* 0x0000001514137221 */ /* 0x000fe20000010000 */
[----:B------:R-:W2:Y:S01]  /*12b00*/  LDL.S16 R40, [R1+0x390] ;  /* 0x0003900001287983 */ /* 0x000ea20000100600 */
[----:B------:R-:W-:Y:S02]  /*12b10*/  HADD2.F32 R20, -RZ, R23.H0_H0 ;  /* 0x20000017ff147230 */ /* 0x000fe40000004100 */
[----:B------:R-:W-:Y:S01]  /*12b20*/  FMUL.FTZ R15, R15, UR16 ;  /* 0x000000100f0f7c20 */ /* 0x000fe20008410000 */
[----:B------:R-:W-:Y:S01]  /*12b30*/  FMUL.FTZ R16, R8, R14 ;  /* 0x0000000e08107220 */ /* 0x000fe20000410000 */
[----:B------:R-:W2:Y:S01]  /*12b40*/  LDL.LU.S16 R23, [R1+0x38e] ;  /* 0x00038e0001177983 */ /* 0x000ea20000300600 */
[----:B------:R-:W-:Y:S01]  /*12b50*/  FADD.FTZ R12, R12, R14 ;  /* 0x0000000e0c0c7221 */ /* 0x000fe20000010000 */
[----:B------:R-:W-:Y:S01]  /*12b60*/  FADD.FTZ R20, R20, -UR28 ;  /* 0x8000001c14147e21 */ /* 0x000fe20008010000 */
[----:B------:R-:W-:Y:S01]  /*12b70*/  FFMA.FTZ R13, R14, R15, R13 ;  /* 0x0000000f0e0d7223 */ /* 0x000fe2000001000d */
[----:B------:R-:W-:Y:S01]  /*12b80*/  FADD.FTZ R14, R16, R19 ;  /* 0x00000013100e7221 */ /* 0x000fe20000010000 */
[----:B------:R-:W-:Y:S01]  /*12b90*/  FFMA.FTZ R15, R15, R16, R18 ;  /* 0x000000100f0f7223 */ /* 0x000fe20000010012 */
[----:B---3--:R-:W-:-:S02]  /*12ba0*/  HADD2.F32 R21, -RZ, R24.H0_H0 ;  /* 0x20000018ff157230 */ /* 0x008fc40000004100 */
[----:B------:R-:W3:Y:S01]  /*12bb0*/  LDL.S16 R24, [R1+0x394] ;  /* 0x0003940001187983 */ /* 0x000ee20000100600 */
[----:B------:R-:W-:Y:S01]  /*12bc0*/  FMUL.FTZ R20, R20, UR16 ;  /* 0x0000001014147c20 */ /* 0x000fe20008410000 */
[----:B----4-:R-:W-:Y:S02]  /*12bd0*/  HADD2.F32 R16, -RZ, R41.H0_H0 ;  /* 0x20000029ff107230 */ /* 0x010fe40000004100 */
[----:B------:R-:W4:Y:S01]  /*12be0*/  LDL.LU.S16 R41, [R1+0x392] ;  /* 0x0003920001297983 */ /* 0x000f220000300600 */
[----:B--2---:R-:W-:-:S05]  /*12bf0*/  HADD2.F32 R18, -RZ, R22.H0_H0 ;  /* 0x20000016ff127230 */ /* 0x004fca0000004100 */
[----:B------:R-:W-:Y:S01]  /*12c00*/  FADD.FTZ R12, R12, R18 ;  /* 0x000000120c0c7221 */ /* 0x000fe20000010000 */
[----:B------:R-:W-:Y:S01]  /*12c10*/  FFMA.FTZ R13, R18, R20, R13 ;  /* 0x00000014120d7223 */ /* 0x000fe2000001000d */
[----:B------:R-:W-:Y:S01]  /*12c20*/  FMUL.FTZ R19, R8, R18 ;  /* 0x0000001208137220 */ /* 0x000fe20000410000 */
[----:B------:R-:W-:Y:S02]  /*12c30*/  HADD2.F32 R18, -RZ, R25.H0_H0 ;  /* 0x20000019ff127230 */ /* 0x000fe40000004100 */
[----:B------:R-:W2:Y:S01]  /*12c40*/  LDL.S16 R25, [R1+0x39a] ;  /* 0x00039a0001197983 */ /* 0x000ea20000100600 */
        /* <DEDUP_REMOVED lines=10> */
[----:B------:R-:W-:Y:S02]  /*12cf0*/  HADD2.F32 R16, -RZ, R42.H0_H0 ;  /* 0x2000002aff107230 */ /* 0x000fe40000004100 */
[----:B------:R-:W-:Y:S01]  /*12d00*/  FADD.FTZ R14, R19, R14 ;  /* 0x0000000e130e7221 */ /* 0x000fe20000010000 */
[----:B------:R-:W2:Y:S01]  /*12d10*/  LDL.LU.S16 R42, [R1+0x396] ;  /* 0x00039600012a7983 */ /* 0x000ea20000300600 */
[----:B------:R-:W-:Y:S01]  /*12d20*/  FMUL.FTZ R19, R9, R18 ;  /* 0x0000001209137220 */ /* 0x000fe20000410000 */
[----:B------:R-:W-:Y:S01]  /*12d30*/  FADD.FTZ R17, R10, R18 ;  /* 0x000000120a117221 */ /* 0x000fe20000010000 */
[----:B------:R-:W-:Y:S01]  /*12d40*/  FFMA.FTZ R11, R18, R20, R11 ;  /* 0x00000014120b7223 */ /* 0x000fe2000001000b */
[----:B------:R-:W-:-:S02]  /*12d50*/  HADD2.F32 R18, -RZ, R40.H0_H0 ;  /* 0x20000028ff127230 */ /* 0x000fc40000004100 */
[----:B------:R-:W2:Y:S01]  /*12d60*/  LDL.S16 R40, [R1+0x39e] ;  /* 0x00039e0001287983 */ /* 0x000ea20000100600 */
[----:B------:R-:W-:Y:S01]  /*12d70*/  FADD.FTZ R14, R14, R19 ;  /* 0x000000130e0e7221 */ /* 0x000fe20000010000 */
[----:B------:R-:W-:Y:S02]  /*12d80*/  HADD2.F32 R10, -RZ, R23.H0_H0 ;  /* 0x20000017ff0a7230 */ /* 0x000fe40000004100 */
[----:B------:R-:W-:Y:S01]  /*12d90*/  FFMA.FTZ R19, R20, R19, R15 ;  /* 0x0000001314137223 */ /* 0x000fe2000001000f */
[----:B------:R-:W2:Y:S01]  /*12da0*/  LDL.LU.S16 R23, [R1+0x39c] ;  /* 0x00039c0001177983 */ /* 0x000ea20000300600 */
[----:B------:R-:W-:Y:S01]  /*12db0*/  FADD.FTZ R15, R18, -UR28 ;  /* 0x8000001c120f7e21 */ /* 0x000fe20008010000 */
[----:B------:R-:W-:Y:S01]  /*12dc0*/  FADD.FTZ R16, R16, -UR28 ;  /* 0x8000001c10107e21 */ /* 0x000fe20008010000 */
[----:B---3--:R-:W-:Y:S02]  /*12dd0*/  HADD2.F32 R18, -RZ, R24.H0_H0 ;  /* 0x20000018ff127230 */ /* 0x008fe40000004100 */
[----:B------:R-:W3:Y:S01]  /*12de0*/  LDL.LU.S16 R24, [R1+0x398] ;  /* 0x0003980001187983 */ /* 0x000ee20000300600 */
[----:B----4-:R-:W-:-:S02]  /*12df0*/  HADD2.F32 R20, -RZ, R41.H0_H0 ;  /* 0x20000029ff147230 */ /* 0x010fc40000004100 */
[----:B------:R-:W-:Y:S01]  /*12e00*/  FMUL.FTZ R22, R15, UR16 ;  /* 0x000000100f167c20 */ /* 0x000fe20008410000 */
[----:B------:R-:W-:Y:S01]  /*12e10*/  FMUL.FTZ R16, R16, UR16 ;  /* 0x0000001010107c20 */ /* 0x000fe20008410000 */
[----:B------:R-:W4:Y:S01]  /*12e20*/  LDL.S16 R41, [R1+0x3a4] ;  /* 0x0003a40001297983 */ /* 0x000f220000100600 */
[----:B------:R-:W-:Y:S02]  /*12e30*/  FMUL.FTZ R15, R8, R10 ;  /* 0x0000000a080f7220 */ /* 0x000fe40000410000 */
[----:B------:R-:W-:Y:S02]  /*12e40*/  FFMA.FTZ R13, R10, R16, R13 ;  /* 0x000000100a0d7223 */ /* 0x000fe4000001000d */
[----:B------:R-:W-:Y:S01]  /*12e50*/  FFMA.FTZ R19, R16, R15, R19 ;  /* 0x0000000f10137223 */ /* 0x000fe20000010013 */
[----:B--2---:R-:W-:Y:S02]  /*12e60*/  HADD2.F32 R16, -RZ, R25.H0_H0 ;  /* 0x20000019ff107230 */ /* 0x004fe40000004100 */
[----:B------:R-:W2:Y:S01]  /*12e70*/  LDL.S16 R25, [R1+0x3a0] ;  /* 0x0003a00001197983 */ /* 0x000ea20000100600 */
[----:B------:R-:W-:Y:S01]  /*12e80*/  FADD.FTZ R12, R12, R10 ;  /* 0x0000000a0c0c7221 */ /* 0x000fe20000010000 */
[----:B------:R-:W-:Y:S01]  /*12e90*/  FADD.FTZ R10, R17, R20 ;  /* 0x00000014110a7221 */ /* 0x000fe20000010000 */
[----:B------:R-:W-:Y:S01]  /*12ea0*/  FMUL.FTZ R17, R9, R20 ;  /* 0x0000001409117220 */ /* 0x000fe20000410000 */
[----:B------:R-:W-:Y:S01]  /*12eb0*/  FADD.FTZ R14, R15, R14 ;  /* 0x0000000e0f0e7221 */ /* 0x000fe20000010000 */
[----:B------:R-:W-:-:S02]  /*12ec0*/  FADD.FTZ R18, R18, -UR28 ;  /* 0x8000001c12127e21 */ /* 0x000fc40008010000 */
[----:B------:R-:W-:Y:S01]  /*12ed0*/  FFMA.FTZ R19, R22, R17, R19 ;  /* 0x0000001116137223 */ /* 0x000fe20000010013 */
[----:B------:R-:W-:Y:S01]  /*12ee0*/  FADD.FTZ R14, R14, R17 ;  /* 0x000000110e0e7221 */ /* 0x000fe20000010000 */
[----:B------:R-:W-:Y:S01]  /*12ef0*/  FMUL.FTZ R18, R18, UR16 ;  /* 0x0000001012127c20 */ /* 0x000fe20008410000 */
[----:B------:R-:W-:Y:S01]  /*12f00*/  FMUL.FTZ R15, R8, R16 ;  /* 0x00000010080f7220 */ /* 0x000fe20000410000 */
[----:B------:R-:W-:Y:S02]  /*12f10*/  FADD.FTZ R12, R12, R16 ;  /* 0x000000100c0c7221 */ /* 0x000fe40000010000 */
[----:B------:R-:W-:Y:S01]  /*12f20*/  FFMA.FTZ R13, R16, R18, R13 ;  /* 0x00000012100d7223 */ /* 0x000fe2000001000d */
[----:B------:R-:W-:Y:S02]  /*12f30*/  HADD2.F32 R17, -RZ, R42.H0_H0 ;  /* 0x2000002aff117230 */ /* 0x000fe40000004100 */
[----:B------:R-:W2:Y:S01]  /*12f40*/  LDL.LU.S16 R42, [R1+0x3a2] ;  /* 0x0003a200012a7983 */ /* 0x000ea20000300600 */
[----:B------:R-:W-:Y:S01]  /*12f50*/  FFMA.FTZ R19, R18, R15, R19 ;  /* 0x0000000f12137223 */ /* 0x000fe20000010013 */
[----:B------:R-:W-:-:S02]  /*12f60*/  HADD2.F32 R16, -RZ, R40.H0_H0 ;  /* 0x20000028ff107230 */ /* 0x000fc40000004100 */
[----:B------:R-:W2:Y:S01]  /*12f70*/  LDL.S16 R40, [R1+0x3a8] ;  /* 0x0003a80001287983 */ /* 0x000ea20000100600 */
[----:B------:R-:W-:Y:S02]  /*12f80*/  HADD2.F32 R18, -RZ, R23.H0_H0 ;  /* 0x20000017ff127230 */ /* 0x000fe40000004100 */
[----:B------:R-:W-:Y:S01]  /*12f90*/  FFMA.FTZ R11, R20, R22, R11 ;  /* 0x00000016140b7223 */ /* 0x000fe2000001000b */
[----:B------:R-:W2:Y:S01]  /*12fa0*/  LDL.LU.S16 R23, [R1+0x3a6] ;  /* 0x0003a60001177983 */ /* 0x000ea20000300600 */
[----:B------:R-:W-:Y:S01]  /*12fb0*/  FADD.FTZ R17, R17, -UR28 ;  /* 0x8000001c11117e21 */ /* 0x000fe20008010000 */
[----:B------:R-:W-:Y:S01]  /*12fc0*/  FADD.FTZ R14, R15, R14 ;  /* 0x0000000e0f0e7221 */ /* 0x000fe20000010000 */
[----:B---3--:R-:W-:Y:S02]  /*12fd0*/  HADD2.F32 R22, -RZ, R24.H0_H0 ;  /* 0x20000018ff167230 */ /* 0x008fe40000004100 */
[----:B------:R-:W-:Y:S01]  /*12fe0*/  FADD.FTZ R15, R16, -UR28 ;  /* 0x8000001c100f7e21 */ /* 0x000fe20008010000 */
[----:B------:R-:W3:Y:S01]  /*12ff0*/  LDL.S16 R24, [R1+0x3ac] ;  /* 0x0003ac0001187983 */ /* 0x000ee20000100600 */
[----:B------:R-:W-:Y:S01]  /*13000*/  FMUL.FTZ R20, R17, UR16 ;  /* 0x0000001011147c20 */ /* 0x000fe20008410000 */
[----:B----4-:R-:W-:-:S02]  /*13010*/  HADD2.F32 R16, -RZ, R41.H0_H0 ;  /* 0x20000029ff107230 */ /* 0x010fc40000004100 */
[----:B------:R-:W4:Y:S01]  /*13020*/  LDL.LU.S16 R41, [R1+0x3aa] ;  /* 0x0003aa0001297983 */ /* 0x000f220000300600 */
[----:B------:R-:W-:Y:S01]  /*13030*/  FADD.FTZ R10, R10, R18 ;  /* 0x000000120a0a7221 */ /* 0x000fe20000010000 */
[----:B------:R-:W-:Y:S01]  /*13040*/  FFMA.FTZ R11, R18, R20, R11 ;  /* 0x00000014120b7223 */ /* 0x000fe2000001000b */
[----:B------:R-:W-:Y:S01]  /*13050*/  FMUL.FTZ R17, R9, R18 ;  /* 0x0000001209117220 */ /* 0x000fe20000410000 */
[----:B--2---:R-:W-:Y:S02]  /*13060*/  HADD2.F32 R18, -RZ, R25.H0_H0 ;  /* 0x20000019ff127230 */ /* 0x004fe40000004100 */
[----:B------:R-:W2:Y:S01]  /*13070*/  LDL.LU.S16 R25, [R1+0x3ae] ;  /* 0x0003ae0001197983 */ /* 0x000ea20000300600 */
        /* <DEDUP_REMOVED lines=8> */
[----:B------:R-:W-:Y:S01]  /*13100*/  FMUL.FTZ R15, R22, UR16 ;  /* 0x00000010160f7c20 */ /* 0x000fe20008410000 */
[----:B------:R-:W-:Y:S02]  /*13110*/  HADD2.F32 R14, -RZ, R42.H0_H0 ;  /* 0x2000002aff0e7230 */ /* 0x000fe40000004100 */
[----:B------:R-:W2:Y:S01]  /*13120*/  LDL.S16 R42, [R1+0x3b0] ;  /* 0x0003b000012a7983 */ /* 0x000ea20000100600 */
[----:B------:R-:W-:Y:S01]  /*13130*/  FMUL.FTZ R22, R9, R18 ;  /* 0x0000001209167220 */ /* 0x000fe20000410000 */
[----:B------:R-:W-:Y:S01]  /*13140*/  FADD.FTZ R21, R16, R21 ;  /* 0x0000001510157221 */ /* 0x000fe20000010000 */
[----:B------:R-:W-:Y:S02]  /*13150*/  HADD2.F32 R19, -RZ, R40.H0_H0 ;  /* 0x20000028ff137230 */ /* 0x000fe40000004100 */
[----:B------:R-:W2:Y:S01]  /*13160*/  LDL.S16 R40, [R1+0x3b4] ;  /* 0x0003b40001287983 */ /* 0x000ea20000100600 */
[----:B------:R-:W-:Y:S01]  /*13170*/  FADD.FTZ R16, R10, R18 ;  /* 0x000000120a107221 */ /* 0x000fe20000010000 */
[----:B------:R-:W-:-:S02]  /*13180*/  HADD2.F32 R10, -RZ, R23.H0_H0 ;  /* 0x20000017ff0a7230 */ /* 0x000fc40000004100 */
[----:B------:R-:W-:Y:S01]  /*13190*/  FFMA.FTZ R11, R18, R15, R11 ;  /* 0x0000000f120b7223 */ /* 0x000fe2000001000b */
[----:B------:R-:W-:Y:S01]  /*131a0*/  FFMA.FTZ R17, R15, R22, R20 ;  /* 0x000000160f117223 */ /* 0x000fe20000010014 */
[----:B------:R-:W2:Y:S01]  /*131b0*/  LDL.LU.S16 R23, [R1+0x3b2] ;  /* 0x0003b20001177983 */ /* 0x000ea20000300600 */
[----:B------:R-:W-:Y:S01]  /*131c0*/  FADD.FTZ R15, R19, -UR28 ;  /* 0x8000001c130f7e21 */ /* 0x000fe20008010000 */
[----:B------:R-:W-:Y:S01]  /*131d0*/  FADD.FTZ R14, R14, -UR28 ;  /* 0x8000001c0e0e7e21 */ /* 0x000fe20008010000 */
[----:B---3--:R-:W-:Y:S02]  /*131e0*/  HADD2.F32 R19, -RZ, R24.H0_H0 ;  /* 0x20000018ff137230 */ /* 0x008fe40000004100 */
[----:B------:R-:W3:Y:S01]  /*131f0*/  LDL.LU.S16 R24, [R1+0x3b6] ;  /* 0x0003b60001187983 */ /* 0x000ee20000300600 */
[----:B----4-:R-:W-:Y:S02]  /*13200*/  HADD2.F32 R20, -RZ, R41.H0_H0 ;  /* 0x20000029ff147230 */ /* 0x010fe40000004100 */
[----:B------:R-:W-:Y:S01]  /*13210*/  FMUL.FTZ R14, R14, UR16 ;  /* 0x000000100e0e7c20 */ /* 0x000fe20008410000 */
[----:B------:R-:W4:Y:S01]  /*13220*/  LDL.S16 R41, [R1+0x3b8] ;  /* 0x0003b80001297983 */ /* 0x000f220000100600 */
[----:B------:R-:W-:Y:S01]  /*13230*/  FADD.FTZ R18, R21, R22 ;  /* 0x0000001615127221 */ /* 0x000fe20000010000 */
[----:B------:R-:W-:Y:S01]  /*13240*/  FMUL.FTZ R22, R15, UR16 ;  /* 0x000000100f167c20 */ /* 0x000fe20008410000 */
[----:B------:R-:W-:Y:S01]  /*13250*/  FADD.FTZ R12, R12, R10 ;  /* 0x0000000a0c0c7221 */ /* 0x000fe20000010000 */
[----:B------:R-:W-:Y:S01]  /*13260*/  FFMA.FTZ R13, R10, R14, R13 ;  /* 0x0000000e0a0d7223 */ /* 0x000fe2000001000d */
[----:B------:R-:W-:Y:S01]  /*13270*/  FMUL.FTZ R15, R8, R10 ;  /* 0x0000000a080f7220 */ /* 0x000fe20000410000 */
[----:B--2---:R-:W-:-:S02]  /*13280*/  HADD2.F32 R10, -RZ, R25.H0_H0 ;  /* 0x20000019ff0a7230 */ /* 0x004fc40000004100 */
[----:B------:R-:W2:Y:S01]  /*13290*/  LDL.LU.S16 R25, [R1+0x3ba] ;  /* 0x0003ba0001197983 */ /* 0x000ea20000300600 */
        /* <DEDUP_REMOVED lines=11> */
[----:B------:R-:W-:-:S02]  /*13350*/  HADD2.F32 R17, -RZ, R42.H0_H0 ;  /* 0x2000002aff117230 */ /* 0x000fc40000004100 */
[----:B------:R-:W-:Y:S01]  /*13360*/  FADD.FTZ R15, R14, R15 ;  /* 0x0000000f0e0f7221 */ /* 0x000fe20000010000 */
[----:B------:R-:W2:Y:S01]  /*13370*/  LDL.S16 R42, [R1+0x3c0] ;  /* 0x0003c000012a7983 */ /* 0x000ea20000100600 */
[----:B------:R-:W-:Y:S01]  /*13380*/  FFMA.FTZ R22, R19, R14, R22 ;  /* 0x0000000e13167223 */ /* 0x000fe20000010016 */
[----:B------:R-:W-:Y:S01]  /*13390*/  FADD.FTZ R17, R17, -UR28 ;  /* 0x8000001c11117e21 */ /* 0x000fe20008010000 */
[----:B------:R-:W-:Y:S02]  /*133a0*/  HADD2.F32 R10, -RZ, R40.H0_H0 ;  /* 0x20000028ff0a7230 */ /* 0x000fe40000004100 */
[----:B------:R-:W-:Y:S01]  /*133b0*/  FADD.FTZ R16, R16, R20 ;  /* 0x0000001410107221 */ /* 0x000fe20000010000 */
[----:B------:R-:W2:Y:S01]  /*133c0*/  LDL.LU.S16 R40, [R1+0x3c2] ;  /* 0x0003c20001287983 */ /* 0x000ea20000300600 */
[----:B------:R-:W-:Y:S01]  /*133d0*/  FMUL.FTZ R17, R17, UR16 ;  /* 0x0000001011117c20 */ /* 0x000fe20008410000 */
[----:B------:R-:W-:Y:S02]  /*133e0*/  HADD2.F32 R14, -RZ, R23.H0_H0 ;  /* 0x20000017ff0e7230 */ /* 0x000fe40000004100 */
[----:B------:R-:W-:Y:S01]  /*133f0*/  FADD.FTZ R18, R10, -UR28 ;  /* 0x8000001c0a127e21 */ /* 0x000fe20008010000 */
[----:B------:R-:W2:Y:S01]  /*13400*/  LDL.LU.S16 R23, [R1+0x3c6] ;  /* 0x0003c60001177983 */ /* 0x000ea20000300600 */
[----:B---3--:R-:W-:-:S02]  /*13410*/  HADD2.F32 R10, -RZ, R24.H0_H0 ;  /* 0x20000018ff0a7230 */ /* 0x008fc40000004100 */
[----:B------:R-:W-:Y:S01]  /*13420*/  FMUL.FTZ R18, R18, UR16 ;  /* 0x0000001012127c20 */ /* 0x000fe20008410000 */
[----:B------:R-:W3:Y:S01]  /*13430*/  LDL.S16 R24, [R1+0x3c4] ;  /* 0x0003c40001187983 */ /* 0x000ee20000100600 */
[----:B------:R-:W-:Y:S01]  /*13440*/  FADD.FTZ R16, R16, R14 ;  /* 0x0000000e10107221 */ /* 0x000fe20000010000 */
[----:B------:R-:W-:Y:S01]  /*13450*/  FFMA.FTZ R11, R14, R17, R11 ;  /* 0x000000110e0b7223 */ /* 0x000fe2000001000b */
[----:B----4-:R-:W-:Y:S02]  /*13460*/  HADD2.F32 R20, -RZ, R41.H0_H0 ;  /* 0x20000029ff147230 */ /* 0x010fe40000004100 */
[----:B------:R-:W-:Y:S01]  /*13470*/  FMUL.FTZ R14, R9, R14 ;  /* 0x0000000e090e7220 */ /* 0x000fe20000410000 */
[----:B------:R-:W4:Y:S01]  /*13480*/  LDL.S16 R41, [R1+0x3c8] ;  /* 0x0003c80001297983 */ /* 0x000f220000100600 */
[----:B------:R-:W-:Y:S01]  /*13490*/  FADD.FTZ R12, R12, R10 ;  /* 0x0000000a0c0c7221 */ /* 0x000fe20000010000 */
[----:B------:R-:W-:Y:S01]  /*134a0*/  FFMA.FTZ R13, R10, R18, R13 ;  /* 0x000000120a0d7223 */ /* 0x000fe2000001000d */
[----:B------:R-:W-:Y:S01]  /*134b0*/  FMUL.FTZ R19, R8, R10 ;  /* 0x0000000a08137220 */ /* 0x000fe20000410000 */
[----:B------:R-:W-:Y:S01]  /*134c0*/  FADD.FTZ R10, R15, R14 ;  /* 0x0000000e0f0a7221 */ /* 0x000fe20000010000 */
[----:B------:R-:W-:Y:S01]  /*134d0*/  FFMA.FTZ R17, R17, R14, R22 ;  /* 0x0000000e11117223 */ /* 0x000fe20000010016 */
[----:B------:R-:W-:Y:S01]  /*134e0*/  FADD.FTZ R14, R20, -UR28 ;  /* 0x8000001c140e7e21 */ /* 0x000fe20008010000 */
[----:B--2---:R-:W-:-:S02]  /*134f0*/  HADD2.F32 R20, -RZ, R25.H0_H0 ;  /* 0x20000019ff147230 */ /* 0x004fc40000004100 */
[----:B------:R-:W2:Y:S01]  /*13500*/  LDL.LU.S16 R25, [R1+0x3ca] ;  /* 0x0003ca0001197983 */ /* 0x000ea20000300600 */
[----:B------:R-:W-:Y:S01]  /*13510*/  FADD.FTZ R10, R19, R10 ;  /* 0x0000000a130a7221 */ /* 0x000fe20000010000 */
[----:B------:R-:W-:Y:S01]  /*13520*/  FFMA.FTZ R17, R18, R19, R17 ;  /* 0x0000001312117223 */ /* 0x000fe20000010011 */
[----:B------:R-:W-:Y:S01]  /*13530*/  FMUL.FTZ R19, R9, R20 ;  /* 0x0000001409137220 */ /* 0x000fe20000410000 */
[----:B------:R-:W-:Y:S01]  /*13540*/  FMUL.FTZ R18, R14, UR16 ;  /* 0x000000100e127c20 */ /* 0x000fe20008410000 */
[----:B------:R-:W-:Y:S02]  /*13550*/  HADD2.F32 R14, -RZ, R35.H0_H0 ;  /* 0x20000023ff0e7230 */ /* 0x000fe40000004100 */
[----:B------:R-:W-:Y:S01]  /*13560*/  FADD.FTZ R15, R16, R20 ;  /* 0x00000014100f7221 */ /* 0x000fe20000010000 */
[----:B------:R-:W-:Y:S01]  /*13570*/  FADD.FTZ R10, R10, R19 ;  /* 0x000000130a0a7221 */ /* 0x000fe20000010000 */
[----:B------:R-:W-:Y:S01]  /*13580*/  FFMA.FTZ R11, R20, R18, R11 ;  /* 0x00000012140b7223 */ /* 0x000fe2000001000b */
[----:B------:R-:W-:Y:S01]  /*13590*/  FFMA.FTZ R19, R18, R19, R17 ;  /* 0x0000001312137223 */ /* 0x000fe20000010011 */
[----:B------:R-:W-:-:S02]  /*135a0*/  HADD2.F32 R16, -RZ, R27.H0_H0 ;  /* 0x2000001bff107230 */ /* 0x000fc40000004100 */
[----:B------:R-:W-:Y:S01]  /*135b0*/  FADD.FTZ R14, R14, -UR28 ;  /* 0x8000001c0e0e7e21 */ /* 0x000fe20008010000 */
[----:B------:R-:W-:Y:S02]  /*135c0*/  HADD2.F32 R18, -RZ, R42.H0_H0 ;  /* 0x2000002aff127230 */ /* 0x000fe40000004100 */
[----:B------:R-:W-:Y:S01]  /*135d0*/  FMUL.FTZ R17, R8, R16 ;  /* 0x0000001008117220 */ /* 0x000fe20000410000 */
[----:B------:R-:W-:Y:S02]  /*135e0*/  FMUL.FTZ R14, R14, UR16 ;  /* 0x000000100e0e7c20 */ /* 0x000fe40008410000 */
[----:B------:R-:W-:Y:S01]  /*135f0*/  FADD.FTZ R18, R18, -UR28 ;  /* 0x8000001c12127e21 */ /* 0x000fe20008010000 */
[----:B------:R-:W-:Y:S02]  /*13600*/  HADD2.F32 R22, -RZ, R40.H0_H0 ;  /* 0x20000028ff167230 */ /* 0x000fe40000004100 */
[----:B------:R-:W-:Y:S01]  /*13610*/  FADD.FTZ R10, R17, R10 ;  /* 0x0000000a110a7221 */ /* 0x000fe20000010000 */
[----:B------:R-:W-:-:S02]  /*13620*/  FFMA.FTZ R19, R14, R17, R19 ;  /* 0x000000110e137223 */ /* 0x000fc40000010013 */
[----:B------:R-:W-:Y:S01]  /*13630*/  FMUL.FTZ R17, R9, R22 ;  /* 0x0000001609117220 */ /* 0x000fe20000410000 */
[----:B---3--:R-:W-:Y:S02]  /*13640*/  HADD2.F32 R20, -RZ, R24.H0_H0 ;  /* 0x20000018ff147230 */ /* 0x008fe40000004100 */
[----:B------:R-:W-:Y:S01]  /*13650*/  FMUL.FTZ R24, R18, UR16 ;  /* 0x0000001012187c20 */ /* 0x000fe20008410000 */
[----:B------:R-:W-:Y:S02]  /*13660*/  HADD2.F32 R18, -RZ, R23.H0_H0 ;  /* 0x20000017ff127230 */ /* 0x000fe40000004100 */
[----:B------:R-:W-:Y:S01]  /*13670*/  FADD.FTZ R20, R20, -UR28 ;  /* 0x8000001c14147e21 */ /* 0x000fe20008010000 */
[----:B----4-:R-:W-:Y:S02]  /*13680*/  HADD2.F32 R21, -RZ, R41.H0_H0 ;  /* 0x20000029ff157230 */ /* 0x010fe40000004100 */
[----:B------:R-:W-:Y:S01]  /*13690*/  FADD.FTZ R10, R10, R17 ;  /* 0x000000110a0a7221 */ /* 0x000fe20000010000 */
[----:B------:R-:W-:Y:S01]  /*136a0*/  FFMA.FTZ R19, R24, R17, R19 ;  /* 0x0000001118137223 */ /* 0x000fe20000010013 */
[----:B------:R-:W-:Y:S01]  /*136b0*/  FADD.FTZ R12, R12, R16 ;  /* 0x000000100c0c7221 */ /* 0x000fe20000010000 */
[----:B------:R-:W-:Y:S01]  /*136c0*/  FFMA.FTZ R13, R16, R14, R13 ;  /* 0x0000000e100d7223 */ /* 0x000fe2000001000d */
[----:B------:R-:W-:Y:S01]  /*136d0*/  FMUL.FTZ R17, R8, R18 ;  /* 0x0000001208117220 */ /* 0x000fe20000410000 */
[----:B------:R-:W-:Y:S01]  /*136e0*/  FMUL.FTZ R20, R20, UR16 ;  /* 0x0000001014147c20 */ /* 0x000fe20008410000 */
[----:B------:R-:W-:Y:S01]  /*136f0*/  FADD.FTZ R21, R21, -UR28 ;  /* 0x8000001c15157e21 */ /* 0x000fe20008010000 */
[----:B------:R-:W-:-:S02]  /*13700*/  HADD2.F32 R14, -RZ, R26.H0_H0 ;  /* 0x2000001aff0e7230 */ /* 0x000fc40000004100 */
[----:B------:R-:W-:Y:S01]  /*13710*/  FADD.FTZ R10, R17, R10 ;  /* 0x0000000a110a7221 */ /* 0x000fe20000010000 */
[----:B------:R-:W-:Y:S01]  /*13720*/  FFMA.FTZ R19, R20, R17, R19 ;  /* 0x0000001114137223 */ /* 0x000fe20000010013 */
[----:B------:R-:W-:Y:S02]  /*13730*/  HADD2.F32 R26, -RZ, R28.H0_H0 ;  /* 0x2000001cff1a7230 */ /* 0x000fe40000004100 */
[----:B------:R-:W-:Y:S01]  /*13740*/  FMUL.FTZ R28, R21, UR16 ;  /* 0x00000010151c7c20 */ /* 0x000fe20008410000 */
[----:B------:R-:W-:Y:S01]  /*13750*/  FADD.FTZ R14, R14, -UR28 ;  /* 0x8000001c0e0e7e21 */ /* 0x000fe20008010000 */
[----:B------:R-:W-:Y:S01]  /*13760*/  FADD.FTZ R15, R15, R22 ;  /* 0x000000160f0f7221 */ /* 0x000fe20000010000 */
[----:B------:R-:W-:Y:S01]  /*13770*/  FFMA.FTZ R11, R22, R24, R11 ;  /* 0x00000018160b7223 */ /* 0x000fe2000001000b */
[----:B------:R-:W-:Y:S01]  /*13780*/  FMUL.FTZ R22, R8, R26 ;  /* 0x0000001a08167220 */ /* 0x000fe20000410000 */
[----:B------:R-:W-:Y:S01]  /*13790*/  FFMA.FTZ R13, R18, R20, R13 ;  /* 0x00000014120d7223 */ /* 0x000fe2000001000d */
[----:B--2---:R-:W-:-:S05]  /*137a0*/  HADD2.F32 R16, -RZ, R25.H0_H0 ;  /* 0x20000019ff107230 */ /* 0x004fca0000004100 */
        /* <DEDUP_REMOVED lines=12> */
.L_x_938:
[----:B-----5:R-:W-:Y:S01]  /*13870*/  HADD2.F32 R10, -RZ, R25.H0_H0 ;  /* 0x20000019ff0a7230 */ /* 0x020fe20000004100 */
[----:B------:R0:W-:Y:S01]  /*13880*/  STL [R1+0x3e8], R5 ;  /* 0x0003e80501007387 */ /* 0x0001e20000100800 */
[----:B------:R-:W-:Y:S02]  /*13890*/  HADD2.F32 R13, -RZ, R23.H0_H0 ;  /* 0x20000017ff0d7230 */ /* 0x000fe40000004100 */
[----:B------:R-:W-:Y:S02]  /*138a0*/  HADD2.F32 R14, -RZ, R41.H0_H0 ;  /* 0x20000029ff0e7230 */ /* 0x000fe40000004100 */
[----:B------:R-:W-:Y:S01]  /*138b0*/  FADD.FTZ R10, R10, -UR28 ;  /* 0x8000001c0a0a7e21 */ /* 0x000fe20008010000 */
[----:B------:R-:W-:Y:S01]  /*138c0*/  HADD2.F32 R15, -RZ, R40.H0_H0 ;  /* 0x20000028ff0f7230 */ /* 0x000fe20000004100 */
[----:B------:R1:W-:Y:S01]  /*138d0*/  STL [R1+0x3f0], R7 ;  /* 0x0003f00701007387 */ /* 0x0003e20000100800 */
[----:B------:R-:W-:Y:S02]  /*138e0*/  HADD2.F32 R19, -RZ, R27.H0_H0 ;  /* 0x2000001bff137230 */ /* 0x000fe40000004100 */
[----:B------:R-:W-:Y:S01]  /*138f0*/  FMUL.FTZ R10, R10, UR16 ;  /* 0x000000100a0a7c20 */ /* 0x000fe20008410000 */
[----:B------:R-:W-:Y:S01]  /*13900*/  FADD.FTZ R14, R14, -UR28 ;  /* 0x8000001c0e0e7e21 */ /* 0x000fe20008010000 */
[----:B------:R-:W-:Y:S01]  /*13910*/  HADD2.F32 R20, -RZ, R34.H0_H0 ;  /* 0x20000022ff147230 */ /* 0x000fe20000004100 */
[----:B0-----:R-:W2:Y:S01]  /*13920*/  LDL.LU.S16 R5, [R1+0x296] ;  /* 0x0002960001057983 */ /* 0x001ea20000300600 */
[----:B------:R-:W-:Y:S01]  /*13930*/  FFMA.FTZ R12, R9, R10, R2 ;  /* 0x0000000a090c7223 */ /* 0x000fe20000010002 */
[----:B------:R-:W-:-:S02]  /*13940*/  HADD2.F32 R21, -RZ, R38.H0_H0 ;  /* 0x20000026ff157230 */ /* 0x000fc40000004100 */
[----:B------:R-:W-:Y:S02]  /*13950*/  HADD2.F32 R22, -RZ, R31.H0_H0 ;  /* 0x2000001fff167230 */ /* 0x000fe40000004100 */
[----:B------:R-:W-:Y:S01]  /*13960*/  FMUL.FTZ R11, R12, -1.4426950216293334961 ;  /* 0xbfb8aa3b0c0b7820 */ /* 0x000fe20000410000 */
[----:B------:R-:W-:Y:S01]  /*13970*/  HADD2.F32 R23, -RZ, R69.H0_H0 ;  /* 0x20000045ff177230 */ /* 0x000fe20000004100 */
[----:B-1----:R-:W3:Y:S01]  /*13980*/  LDL.S16 R7, [R1+0x31c] ;  /* 0x00031c0001077983 */ /* 0x002ee20000100600 */
[----:B------:R-:W-:Y:S02]  /*13990*/  HADD2.F32 R24, -RZ, R68.H0_H0 ;  /* 0x20000044ff187230 */ /* 0x000fe40000004100 */
[----:B------:R-:W-:Y:S01]  /*139a0*/  HADD2.F32 R25, -RZ, R30.H0_H0 ;  /* 0x2000001eff197230 */ /* 0x000fe20000004100 */
[----:B------:R-:W0:Y:S01]  /*139b0*/  MUFU.EX2 R11, R11 ;  /* 0x0000000b000b7308 */ /* 0x000e220000000800 */
[----:B------:R1:W-:Y:S01]  /*139c0*/  STL [R1+0x3ec], R6 ;  /* 0x0003ec0601007387 */ /* 0x0003e20000100800 */
[----:B------:R-:W-:-:S03]  /*139d0*/  HADD2.F32 R31, -RZ, R61.H1_H1 ;  /* 0x3000003dff1f7230 */ /* 0x000fc60000004100 */
[----:B------:R4:W-:Y:S04]  /*139e0*/  STL [R1+0x3e4], R4 ;  /* 0x0003e40401007387 */ /* 0x0009e80000100800 */
[----:B------:R3:W-:Y:S01]  /*139f0*/  STL [R1+0x3e0], R0 ;  /* 0x0003e00001007387 */ /* 0x0007e20000100800 */
[----:B0-----:R-:W-:Y:S01]  /*13a00*/  FADD.FTZ R11, R11, 1 ;  /* 0x3f8000000b0b7421 */ /* 0x001fe20000010000 */
[----:B------:R-:W-:Y:S01]  /*13a10*/  FADD.FTZ R31, R31, -UR28 ;  /* 0x8000001c1f1f7e21 */ /* 0x000fe20008010000 */
[----:B------:R-:W-:Y:S01]  /*13a20*/  HADD2.F32 R38, -RZ, R59.H1_H1 ;  /* 0x3000003bff267230 */ /* 0x000fe20000004100 */
[----:B-1----:R-:W3:Y:S03]  /*13a30*/  LDL.LU.S16 R6, [R1+0x2fa] ;  /* 0x0002fa0001067983 */ /* 0x002ee60000300600 */
[----:B------:R-:W0:Y:S01]  /*13a40*/  MUFU.RCP R11, R11 ;  /* 0x0000000b000b7308 */ /* 0x000e220000001000 */
[----:B------:R-:W-:Y:S01]  /*13a50*/  HADD2.F32 R34, -RZ, R58.H0_H0 ;  /* 0x2000003aff227230 */ /* 0x000fe20000004100 */
[----:B----4-:R-:W4:Y:S01]  /*13a60*/  LDL.LU.S16 R4, [R1+0x31e] ;  /* 0x00031e0001047983 */ /* 0x010f220000300600 */
        /* <DEDUP_REMOVED lines=22> */
[----:B------:R-:W-:Y:S02]  /*13bd0*/  FADD.FTZ R13, RZ, R13 ;  /* 0x0000000dff0d7221 */ /* 0x000fe40000010000 */
        /* <DEDUP_REMOVED lines=129> */
[----:B------:R-:W-:-:S03]  /*143f0*/  FADD.FTZ R15, R22, R15 ;  /* 0x0000000f160f7221 */ /* 0x000fc60000010000 */
[----:B------:R-:W-:-:S04]  /*14400*/  FADD.FTZ R23, R23, -UR28 ;  /* 0x8000001c17177e21 */ /* 0x000fc80008010000 */
        /* <DEDUP_REMOVED lines=22> */
[----:B------:R-:W-:-:S05]  /*14570*/  HADD2.F32 R22, -RZ, R65.H0_H0 ;  /* 0x20000041ff167230 */ /* 0x000fca0000004100 */
[----:B------:R-:W-:Y:S01]  /*14580*/  FADD.FTZ R22, R22, -UR28 ;  /* 0x8000001c16167e21 */ /* 0x000fe20008010000 */
[----:B------:R-:W-:-:S03]  /*14590*/  FADD.FTZ R10, R10, R16 ;  /* 0x000000100a0a7221 */ /* 0x000fc60000010000 */
[----:B------:R-:W-:Y:S01]  /*145a0*/  FMUL.FTZ R22, R22, UR16 ;  /* 0x0000001016167c20 */ /* 0x000fe20008410000 */
[-C--:B------:R-:W-:Y:S01]  /*145b0*/  FFMA.FTZ R12, R19, R16.reuse, R12 ;  /* 0x00000010130c7223 */ /* 0x080fe2000001000c */
[C---:B------:R-:W-:Y:S02]  /*145c0*/  FMUL.FTZ R29, R9.reuse, R16 ;  /* 0x00000010091d7220 */ /* 0x040fe40000410000 */
[----:B------:R-:W-:Y:S02]  /*145d0*/  FFMA.FTZ R16, R9, R22, R2 ;  /* 0x0000001609107223 */ /* 0x000fe40000010002 */
[----:B------:R-:W-:Y:S02]  /*145e0*/  FFMA.FTZ R27, R19, R29, R23 ;  /* 0x0000001d131b7223 */ /* 0x000fe40000010017 */
        /* <DEDUP_REMOVED lines=11> */
[----:B------:R-:W-:-:S03]  /*146a0*/  FADD.FTZ R29, R15, R29 ;  /* 0x0000001d0f1d7221 */ /* 0x000fc60000010000 */
[----:B------:R-:W-:Y:S01]  /*146b0*/  FMUL.FTZ R16, R16, UR16 ;  /* 0x0000001010107c20 */ /* 0x000fe20008410000 */
[----:B------:R-:W-:-:S03]  /*146c0*/  FMUL.FTZ R25, R25, R19 ;  /* 0x0000001319197220 */ /* 0x000fc60000410000 */
[----:B------:R-:W-:-:S04]  /*146d0*/  FFMA.FTZ R15, R8, R16, R3 ;  /* 0x00000010080f7223 */ /* 0x000fc80000010003 */
[----:B------:R-:W-:-:S06]  /*146e0*/  FMUL.FTZ R19, R15, -1.4426950216293334961 ;  /* 0xbfb8aa3b0f137820 */ /* 0x000fcc0000410000 */
[----:B------:R-:W0:Y:S02]  /*146f0*/  MUFU.EX2 R19, R19 ;  /* 0x0000001300137308 */ /* 0x000e240000000800 */
[----:B0-----:R-:W-:-:S06]  /*14700*/  FADD.FTZ R19, R19, 1 ;  /* 0x3f80000013137421 */ /* 0x001fcc0000010000 */
[----:B------:R-:W0:Y:S01]  /*14710*/  MUFU.RCP R19, R19 ;  /* 0x0000001300137308 */ /* 0x000e220000001000 */
[----:B------:R-:W-:-:S05]  /*14720*/  HADD2.F32 R23, -RZ, R65.H1_H1 ;  /* 0x30000041ff177230 */ /* 0x000fca0000004100 */
[----:B0-----:R-:W-:Y:S01]  /*14730*/  FMUL.FTZ R23, R23, R19 ;  /* 0x0000001317177220 */ /* 0x001fe20000410000 */
[----:B------:R-:W-:-:S04]  /*14740*/  FADD.FTZ R19, -R19, 1 ;  /* 0x3f80000013137421 */ /* 0x000fc80000010100 */
[----:B------:R-:W-:-:S04]  /*14750*/  FFMA.FTZ R19, R15, R19, 1 ;  /* 0x3f8000000f137423 */ /* 0x000fc80000010013 */
[----:B------:R-:W-:Y:S01]  /*14760*/  FMUL.FTZ R23, R23, R19 ;  /* 0x0000001317177220 */ /* 0x000fe20000410000 */
[----:B------:R-:W-:-:S05]  /*14770*/  HADD2.F32 R19, -RZ, R63.H0_H0 ;  /* 0x2000003fff137230 */ /* 0x000fca0000004100 */
[----:B------:R-:W-:-:S04]  /*14780*/  FADD.FTZ R19, R19, -UR28 ;  /* 0x8000001c13137e21 */ /* 0x000fc80008010000 */
[----:B------:R-:W-:Y:S01]  /*14790*/  FMUL.FTZ R19, R19, UR16 ;  /* 0x0000001013137c20 */ /* 0x000fe20008410000 */
[----:B------:R-:W-:-:S03]  /*147a0*/  FADD.FTZ R26, R13, R20 ;  /* 0x000000140d1a7221 */ /* 0x000fc60000010000 */
[----:B------:R-:W-:Y:S01]  /*147b0*/  FFMA.FTZ R15, R9, R19, R2 ;  /* 0x00000013090f7223 */ /* 0x000fe20000010002 */
[-C--:B------:R-:W-:Y:S01]  /*147c0*/  FFMA.FTZ R28, R21, R20.reuse, R11 ;  /* 0x00000014151c7223 */ /* 0x080fe2000001000b */
[----:B------:R-:W-:Y:S02]  /*147d0*/  FMUL.FTZ R13, R8, R20 ;  /* 0x00000014080d7220 */ /* 0x000fe40000410000 */
[----:B------:R-:W-:-:S06]  /*147e0*/  FMUL.FTZ R20, R15, -1.4426950216293334961 ;  /* 0xbfb8aa3b0f147820 */ /* 0x000fcc0000410000 */
[----:B------:R-:W0:Y:S02]  /*147f0*/  MUFU.EX2 R20, R20 ;  /* 0x0000001400147308 */ /* 0x000e240000000800 */
[----:B0-----:R-:W-:-:S06]  /*14800*/  FADD.FTZ R20, R20, 1 ;  /* 0x3f80000014147421 */ /* 0x001fcc0000010000 */
[----:B------:R-:W0:Y:S01]  /*14810*/  MUFU.RCP R20, R20 ;  /* 0x0000001400147308 */ /* 0x000e220000001000 */
[----:B------:R-:W-:Y:S01]  /*14820*/  FFMA.FTZ R11, R21, R13, R27 ;  /* 0x0000000d150b7223 */ /* 0x000fe2000001001b */
        /* <DEDUP_REMOVED lines=14> */
[----:B------:R-:W-:Y:S02]  /*14910*/  HADD2.F32 R29, -RZ, R69.H1_H1 ;  /* 0x30000045ff1d7230 */ /* 0x000fe40000004100 */
[----:B------:R-:W-:-:S03]  /*14920*/  FMUL.FTZ R30, R9, R24 ;  /* 0x00000018091e7220 */ /* 0x000fc60000410000 */
[----:B0-----:R-:W-:Y:S01]  /*14930*/  FMUL.FTZ R29, R29, R27 ;  /* 0x0000001b1d1d7220 */ /* 0x001fe20000410000 */
[----:B------:R-:W-:-:S04]  /*14940*/  FADD.FTZ R27, -R27, 1 ;  /* 0x3f8000001b1b7421 */ /* 0x000fc80000010100 */
[----:B------:R-:W-:-:S04]  /*14950*/  FFMA.FTZ R20, R20, R27, 1 ;  /* 0x3f80000014147423 */ /* 0x000fc8000001001b */
[----:B------:R-:W-:Y:S01]  /*14960*/  FMUL.FTZ R20, R29, R20 ;  /* 0x000000141d147220 */ /* 0x000fe20000410000 */
[----:B------:R-:W-:Y:S01]  /*14970*/  FFMA.FTZ R29, R18, R24, R12 ;  /* 0x00000018121d7223 */ /* 0x000fe2000001000c */
[----:B------:R-:W-:Y:S01]  /*14980*/  FMUL.FTZ R12, R31, UR16 ;  /* 0x000000101f0c7c20 */ /* 0x000fe20008410000 */
[----:B------:R-:W-:-:S03]  /*14990*/  FADD.FTZ R27, R10, R24 ;  /* 0x000000180a1b7221 */ /* 0x000fc60000010000 */
[----:B------:R-:W-:Y:S01]  /*149a0*/  FFMA.FTZ R10, R9, R12, R2 ;  /* 0x0000000c090a7223 */ /* 0x000fe20000010002 */
[----:B------:R-:W-:-:S03]  /*149b0*/  FFMA.FTZ R24, R18, R30, R11 ;  /* 0x0000001e12187223 */ /* 0x000fc6000001000b */
        /* <DEDUP_REMOVED lines=35> */
[----:B------:R-:W-:Y:S02]  /*14bf0*/  HADD2.F32 R37, -RZ, R48.H0_H0 ;  /* 0x20000030ff257230 */ /* 0x000fe40000004100 */
[----:B------:R-:W-:-:S03]  /*14c00*/  HADD2.F32 R32, -RZ, R61.H0_H0 ;  /* 0x2000003dff207230 */ /* 0x000fc60000004100 */
        /* <DEDUP_REMOVED lines=11> */
[----:B------:R-:W-:Y:S02]  /*14cc0*/  HADD2.F32 R39, -RZ, R67.H1_H1 ;  /* 0x30000043ff277230 */ /* 0x000fe40000004100 */
[----:B------:R-:W-:Y:S02]  /*14cd0*/  HADD2.F32 R35, -RZ, R58.H1_H1 ;  /* 0x3000003aff237230 */ /* 0x000fe40000004100 */
        /* <DEDUP_REMOVED lines=14> */
[----:B------:R-:W-:-:S05]  /*14dc0*/  HADD2.F32 R33, -RZ, R45.H1_H1 ;  /* 0x3000002dff217230 */ /* 0x000fca0000004100 */
        /* <DEDUP_REMOVED lines=30> */
[----:B------:R-:W-:-:S05]  /*14fb0*/  HADD2.F32 R29, -RZ, R45.H0_H0 ;  /* 0x2000002dff1d7230 */ /* 0x000fca0000004100 */
        /* <DEDUP_REMOVED lines=160> */
[----:B------:R-:W-:Y:S02]  /*159c0*/  HADD2.F32 R10, -RZ, R6.H0_H0 ;  /* 0x20000006ff0a7230 */ /* 0x000fe40000004100 */
[----:B------:R-:W2:Y:S01]  /*159d0*/  LDL.LU.S16 R6, [R1+0x34a] ;  /* 0x00034a0001067983 */ /* 0x000ea20000300600 */
[----:B----4-:R-:W-:-:S03]  /*159e0*/  HADD2.F32 R61, -RZ, R4.H0_H0 ;  /* 0x20000004ff3d7230 */ /* 0x010fc60000004100 */
[----:B------:R-:W4:Y:S01]  /*159f0*/  LDL.LU.S16 R4, [R1+0x342] ;  /* 0x0003420001047983 */ /* 0x000f220000300600 */
[----:B---3--:R-:W-:-:S03]  /*15a00*/  HADD2.F32 R67, -RZ, R7.H0_H0 ;  /* 0x20000007ff437230 */ /* 0x008fc60000004100 */
[----:B------:R-:W3:Y:S01]  /*15a10*/  LDL.S16 R7, [R1+0x33c] ;  /* 0x00033c0001077983 */ /* 0x000ee20000100600 */
[----:B--2---:R-:W-:-:S03]  /*15a20*/  HADD2.F32 R65, -RZ, R6.H0_H0 ;  /* 0x20000006ff417230 */ /* 0x004fc60000004100 */
[----:B------:R-:W2:Y:S01]  /*15a30*/  LDL.LU.S16 R6, [R1+0x33e] ;  /* 0x00033e0001067983 */ /* 0x000ea20000300600 */
[----:B------:R-:W-:-:S03]  /*15a40*/  HADD2.F32 R59, -RZ, R5.H0_H0 ;  /* 0x20000005ff3b7230 */ /* 0x000fc60000004100 */
[----:B------:R-:W2:Y:S01]  /*15a50*/  LDL.S16 R5, [R1+0x344] ;  /* 0x0003440001057983 */ /* 0x000ea20000100600 */
[----:B----4-:R-:W-:-:S03]  /*15a60*/  HADD2.F32 R66, -RZ, R4.H0_H0 ;  /* 0x20000004ff427230 */ /* 0x010fc60000004100 */
[----:B------:R-:W4:Y:S01]  /*15a70*/  LDL.S16 R4, [R1+0x338] ;  /* 0x0003380001047983 */ /* 0x000f220000100600 */
[----:B---3--:R-:W-:-:S03]  /*15a80*/  HADD2.F32 R63, -RZ, R7.H0_H0 ;  /* 0x20000007ff3f7230 */ /* 0x008fc60000004100 */
[----:B------:R-:W3:Y:S01]  /*15a90*/  LDL.S16 R7, [R1+0x334] ;  /* 0x0003340001077983 */ /* 0x000ee20000100600 */
[----:B--2---:R-:W-:-:S03]  /*15aa0*/  HADD2.F32 R57, -RZ, R6.H0_H0 ;  /* 0x20000006ff397230 */ /* 0x004fc60000004100 */
[----:B------:R-:W2:Y:S01]  /*15ab0*/  LDL.LU.S16 R6, [R1+0x336] ;  /* 0x0003360001067983 */ /* 0x000ea20000300600 */
[----:B------:R-:W-:-:S03]  /*15ac0*/  HADD2.F32 R64, -RZ, R5.H0_H0 ;  /* 0x20000005ff407230 */ /* 0x000fc60000004100 */
[----:B------:R-:W2:Y:S01]  /*15ad0*/  LDL.LU.S16 R5, [R1+0x33a] ;  /* 0x00033a0001057983 */ /* 0x000ea20000300600 */
[----:B----4-:R-:W-:-:S03]  /*15ae0*/  HADD2.F32 R62, -RZ, R4.H0_H0 ;  /* 0x20000004ff3e7230 */ /* 0x010fc60000004100 */
[----:B------:R-:W4:Y:S01]  /*15af0*/  LDL.S16 R4, [R1+0x330] ;  /* 0x0003300001047983 */ /* 0x000f220000100600 */
        /* <DEDUP_REMOVED lines=21> */
[----:B---3--:R-:W-:Y:S02]  /*15c50*/  HADD2.F32 R55, -RZ, R7.H0_H0 ;  /* 0x20000007ff377230 */ /* 0x008fe40000004100 */
[----:B------:R-:W3:Y:S01]  /*15c60*/  LDL.S16 R7, [R1+0x32c] ;  /* 0x00032c0001077983 */ /* 0x000ee20000100600 */
[----:B--2---:R-:W-:-:S03]  /*15c70*/  HADD2.F32 R53, -RZ, R6.H0_H0 ;  /* 0x20000006ff357230 */ /* 0x004fc60000004100 */
[----:B------:R-:W2:Y:S01]  /*15c80*/  LDL.LU.S16 R6, [R1+0x32e] ;  /* 0x00032e0001067983 */ /* 0x000ea20000300600 */
[----:B------:R-:W0:Y:S02]  /*15c90*/  MUFU.EX2 R46, R46 ;  /* 0x0000002e002e7308 */ /* 0x000e240000000800 */
[----:B0-----:R-:W-:-:S06]  /*15ca0*/  FADD.FTZ R46, R46, 1 ;  /* 0x3f8000002e2e7421 */ /* 0x001fcc0000010000 */
[----:B------:R-:W0:Y:S01]  /*15cb0*/  MUFU.RCP R46, R46 ;  /* 0x0000002e002e7308 */ /* 0x000e220000001000 */
[----:B------:R-:W-:Y:S01]  /*15cc0*/  FADD.FTZ R59, R59, -UR28 ;  /* 0x8000001c3b3b7e21 */ /* 0x000fe20008010000 */
[----:B------:R-:W-:Y:S02]  /*15cd0*/  HADD2.F32 R60, -RZ, R5.H0_H0 ;  /* 0x20000005ff3c7230 */ /* 0x000fe40000004100 */
[----:B------:R-:W2:Y:S01]  /*15ce0*/  LDL.LU.S16 R5, [R1+0x332] ;  /* 0x0003320001057983 */ /* 0x000ea20000300600 */
        /* <DEDUP_REMOVED lines=35> */
[----:B---3--:R-:W-:Y:S02]  /*15f20*/  HADD2.F32 R58, -RZ, R7.H0_H0 ;  /* 0x20000007ff3a7230 */ /* 0x008fe40000004100 */
[----:B------:R-:W3:Y:S01]  /*15f30*/  LDL.S16 R7, [R1+0x324] ;  /* 0x0003240001077983 */ /* 0x000ee20000100600 */
[----:B----4-:R-:W-:Y:S02]  /*15f40*/  HADD2.F32 R56, -RZ, R4.H0_H0 ;  /* 0x20000004ff387230 */ /* 0x010fe40000004100 */
[----:B------:R-:W-:Y:S01]  /*15f50*/  FADD.FTZ R62, R62, -UR28 ;  /* 0x8000001c3e3e7e21 */ /* 0x000fe20008010000 */
[----:B------:R-:W4:Y:S01]  /*15f60*/  LDL.LU.S16 R4, [R1+0x326] ;  /* 0x0003260001047983 */ /* 0x000f220000300600 */
[----:B------:R-:W-:Y:S01]  /*15f70*/  FADD.FTZ R40, R40, R36 ;  /* 0x0000002428287221 */ /* 0x000fe20000010000 */
[-C--:B------:R-:W-:Y:S01]  /*15f80*/  FFMA.FTZ R41, R33, R36.reuse, R41 ;  /* 0x0000002421297223 */ /* 0x080fe20000010029 */
[----:B------:R-:W-:Y:S01]  /*15f90*/  FMUL.FTZ R36, R8, R36 ;  /* 0x0000002408247220 */ /* 0x000fe20000410000 */
[----:B------:R-:W-:Y:S01]  /*15fa0*/  FMUL.FTZ R62, R62, UR16 ;  /* 0x000000103e3e7c20 */ /* 0x000fe20008410000 */
[----:B0-----:R-:W-:Y:S01]  /*15fb0*/  FMUL.FTZ R57, R57, R37 ;  /* 0x0000002539397220 */ /* 0x001fe20000410000 */
[----:B------:R-:W-:Y:S01]  /*15fc0*/  FADD.FTZ R37, -R37, 1 ;  /* 0x3f80000025257421 */ /* 0x000fe20000010100 */
[----:B------:R-:W-:Y:S01]  /*15fd0*/  FFMA.FTZ R45, R33, R36, R45 ;  /* 0x00000024212d7223 */ /* 0x000fe2000001002d */
[----:B------:R-:W-:-:S02]  /*15fe0*/  FFMA.FTZ R33, R9, R62, R2 ;  /* 0x0000003e09217223 */ /* 0x000fc40000010002 */
[----:B------:R-:W-:Y:S02]  /*15ff0*/  FFMA.FTZ R37, R35, R37, 1 ;  /* 0x3f80000023257423 */ /* 0x000fe40000010025 */
[----:B------:R-:W-:-:S06]  /*16000*/  FMUL.FTZ R35, R33, -1.4426950216293334961 ;  /* 0xbfb8aa3b21237820 */ /* 0x000fcc0000410000 */
[----:B------:R-:W0:Y:S02]  /*16010*/  MUFU.EX2 R35, R35 ;  /* 0x0000002300237308 */ /* 0x000e240000000800 */
[----:B0-----:R-:W-:-:S06]  /*16020*/  FADD.FTZ R35, R35, 1 ;  /* 0x3f80000023237421 */ /* 0x001fcc0000010000 */
[----:B------:R-:W0:Y:S01]  /*16030*/  MUFU.RCP R35, R35 ;  /* 0x0000002300237308 */ /* 0x000e220000001000 */
[----:B------:R-:W-:Y:S01]  /*16040*/  FADD.FTZ R60, R60, -UR28 ;  /* 0x8000001c3c3c7e21 */ /* 0x000fe20008010000 */
[----:B--2---:R-:W-:Y:S02]  /*16050*/  HADD2.F32 R54, -RZ, R6.H0_H0 ;  /* 0x20000006ff367230 */ /* 0x004fe40000004100 */
[----:B------:R-:W2:Y:S01]  /*16060*/  LDL.S16 R6, [R1+0x320] ;  /* 0x0003200001067983 */ /* 0x000ea20000100600 */
        /* <DEDUP_REMOVED lines=24> */
[----:B------:R-:W-:Y:S02]  /*161f0*/  HADD2.F32 R52, -RZ, R5.H0_H0 ;  /* 0x20000005ff347230 */ /* 0x000fe40000004100 */
[----:B------:R-:W-:Y:S02]  /*16200*/  HADD2.F32 R51, -RZ, R51.H0_H0 ;  /* 0x20000033ff337230 */ /* 0x000fe40000004100 */
[----:B------:R-:W-:Y:S01]  /*16210*/  FFMA.FTZ R41, R29, R32, R41 ;  /* 0x000000201d297223 */ /* 0x000fe20000010029 */
[----:B------:R-:W2:Y:S01]  /*16220*/  LDL.S16 R5, [R1+0x318] ;  /* 0x0003180001057983 */ /* 0x000ea20000100600 */
        /* <DEDUP_REMOVED lines=16> */
[----:B------:R-:W-:Y:S01]  /*16330*/  FADD.FTZ R31, R40, R32 ;  /* 0x00000020281f7221 */ /* 0x000fe20000010000 */
        /* <DEDUP_REMOVED lines=8> */
[----:B------:R-:W-:Y:S02]  /*163c0*/  HADD2.F32 R50, -RZ, R50.H0_H0 ;  /* 0x20000032ff327230 */ /* 0x000fe40000004100 */
[----:B---3--:R-:W-:Y:S02]  /*163d0*/  HADD2.F32 R49, -RZ, R7.H0_H0 ;  /* 0x20000007ff317230 */ /* 0x008fe40000004100 */
[----:B------:R-:W3:Y:S01]  /*163e0*/  LDL.LU.S16 R7, [R1+0x322] ;  /* 0x0003220001077983 */ /* 0x000ee20000300600 */
        /* <DEDUP_REMOVED lines=8> */
[----:B------:R-:W0:Y:S01]  /*16470*/  MUFU.EX2 R33, R33 ;  /* 0x0000002100217308 */ /* 0x000e220000000800 */
[----:B----4-:R-:W-:Y:S02]  /*16480*/  HADD2.F32 R48, -RZ, R4.H0_H0 ;  /* 0x20000004ff307230 */ /* 0x010fe40000004100 */
[----:B------:R-:W4:Y:S01]  /*16490*/  LDL.LU.S16 R4, [R1+0x31a] ;  /* 0x00031a0001047983 */ /* 0x000f220000300600 */
[----:B0-----:R-:W-:-:S06]  /*164a0*/  FADD.FTZ R33, R33, 1 ;  /* 0x3f80000021217421 */ /* 0x001fcc0000010000 */
[----:B------:R-:W0:Y:S02]  /*164b0*/  MUFU.RCP R33, R33 ;  /* 0x0000002100217308 */ /* 0x000e240000001000 */
[----:B0-----:R-:W-:Y:S01]  /*164c0*/  FMUL.FTZ R48, R48, R33 ;  /* 0x0000002130307220 */ /* 0x001fe20000410000 */
[----:B------:R-:W-:-:S04]  /*164d0*/  FADD.FTZ R33, -R33, 1 ;  /* 0x3f80000021217421 */ /* 0x000fc80000010100 */
[----:B------:R-:W-:-:S04]  /*164e0*/  FFMA.FTZ R33, R29, R33, 1 ;  /* 0x3f8000001d217423 */ /* 0x000fc80000010021 */
[----:B------:R-:W-:Y:S01]  /*164f0*/  FMUL.FTZ R48, R48, R33 ;  /* 0x0000002130307220 */ /* 0x000fe20000410000 */
[----:B--2---:R-:W-:Y:S02]  /*16500*/  HADD2.F32 R33, -RZ, R6.H0_H0 ;  /* 0x20000006ff217230 */ /* 0x004fe40000004100 */
[----:B------:R-:W2:Y:S01]  /*16510*/  LDL.S16 R6, [R1+0x314] ;  /* 0x0003140001067983 */ /* 0x000ea20000100600 */
[----:B------:R-:W-:-:S04]  /*16520*/  FADD.FTZ R43, R43, R38 ;  /* 0x000000262b2b7221 */ /* 0x000fc80000010000 */
[----:B------:R-:W-:-:S04]  /*16530*/  FADD.FTZ R43, R36, R43 ;  /* 0x0000002b242b7221 */ /* 0x000fc80000010000 */
[----:B------:R-:W-:-:S04]  /*16540*/  FADD.FTZ R43, R43, R34 ;  /* 0x000000222b2b7221 */ /* 0x000fc80000010000 */
[----:B------:R-:W-:Y:S01]  /*16550*/  FADD.FTZ R32, R32, R43 ;  /* 0x0000002b20207221 */ /* 0x000fe20000010000 */
[----:B------:R-:W-:Y:S01]  /*16560*/  FMUL.FTZ R65, R65, R39 ;  /* 0x0000002741417220 */ /* 0x000fe20000410000 */
[----:B------:R-:W-:Y:S02]  /*16570*/  HADD2.F32 R43, -RZ, R5.H0_H0 ;  /* 0x20000005ff2b7230 */ /* 0x000fe40000004100 */
[----:B------:R-:W2:Y:S01]  /*16580*/  LDL.S16 R5, [R1+0x310] ;  /* 0x0003100001057983 */ /* 0x000ea20000100600 */
[----:B------:R-:W-:Y:S01]  /*16590*/  FMUL.FTZ R57, R57, R37 ;  /* 0x0000002539397220 */ /* 0x000fe20000410000 */
[----:B---3--:R-:W-:Y:S02]  /*165a0*/  HADD2.F32 R40, -RZ, R7.H0_H0 ;  /* 0x20000007ff287230 */ /* 0x008fe40000004100 */
[----:B------:R-:W3:Y:S01]  /*165b0*/  LDL.LU.S16 R7, [R1+0x316] ;  /* 0x0003160001077983 */ /* 0x000ee20000300600 */
[----:B----4-:R-:W-:-:S03]  /*165c0*/  HADD2.F32 R39, -RZ, R4.H0_H0 ;  /* 0x20000004ff277230 */ /* 0x010fc60000004100 */
[----:B------:R-:W4:Y:S01]  /*165d0*/  LDL.LU.S16 R4, [R1+0x312] ;  /* 0x0003120001047983 */ /* 0x000f220000300600 */
[----:B--2---:R-:W-:-:S03]  /*165e0*/  HADD2.F32 R37, -RZ, R6.H0_H0 ;  /* 0x20000006ff257230 */ /* 0x004fc60000004100 */
[----:B------:R-:W2:Y:S01]  /*165f0*/  LDL.S16 R6, [R1+0x30c] ;  /* 0x00030c0001067983 */ /* 0x000ea20000100600 */
[----:B------:R-:W-:Y:S01]  /*16600*/  FMUL.FTZ R53, R53, R35 ;  /* 0x0000002335357220 */ /* 0x000fe20000410000 */
[----:B------:R-:W-:Y:S02]  /*16610*/  HADD2.F32 R38, -RZ, R5.H0_H0 ;  /* 0x20000005ff267230 */ /* 0x000fe40000004100 */
[----:B------:R-:W2:Y:S01]  /*16620*/  LDL.S16 R5, [R1+0x308] ;  /* 0x0003080001057983 */ /* 0x000ea20000100600 */
[----:B------:R-:W-:Y:S01]  /*16630*/  FADD.FTZ R33, R33, -UR28 ;  /* 0x8000001c21217e21 */ /* 0x000fe20008010000 */
[----:B------:R-:W-:Y:S01]  /*16640*/  FADD.FTZ R42, R42, R30 ;  /* 0x0000001e2a2a7221 */ /* 0x000fe20000010000 */
[-C--:B------:R-:W-:Y:S01]  /*16650*/  FFMA.FTZ R29, R27, R30.reuse, R44 ;  /* 0x0000001e1b1d7223 */ /* 0x080fe2000001002c */
[----:B------:R-:W-:Y:S01]  /*16660*/  FMUL.FTZ R30, R9, R30 ;  /* 0x0000001e091e7220 */ /* 0x000fe20000410000 */
[----:B------:R-:W-:-:S03]  /*16670*/  FMUL.FTZ R44, R33, UR16 ;  /* 0x00000010212c7c20 */ /* 0x000fc60008410000 */
[----:B------:R-:W-:Y:S01]  /*16680*/  FFMA.FTZ R45, R27, R30, R45 ;  /* 0x0000001e1b2d7223 */ /* 0x000fe2000001002d */
[----:B------:R-:W-:-:S04]  /*16690*/  FFMA.FTZ R27, R9, R44, R2 ;  /* 0x0000002c091b7223 */ /* 0x000fc80000010002 */
[----:B------:R-:W-:-:S06]  /*166a0*/  FMUL.FTZ R33, R27, -1.4426950216293334961 ;  /* 0xbfb8aa3b1b217820 */ /* 0x000fcc0000410000 */
[----:B------:R-:W0:Y:S01]  /*166b0*/  MUFU.EX2 R33, R33 ;  /* 0x0000002100217308 */ /* 0x000e220000000800 */
[----:B---3--:R-:W-:Y:S02]  /*166c0*/  HADD2.F32 R35, -RZ, R7.H0_H0 ;  /* 0x20000007ff237230 */ /* 0x008fe40000004100 */
[----:B------:R-:W3:Y:S01]  /*166d0*/  LDL.LU.S16 R7, [R1+0x30e] ;  /* 0x00030e0001077983 */ /* 0x000ee20000300600 */
[----:B----4-:R-:W-:-:S03]  /*166e0*/  HADD2.F32 R36, -RZ, R4.H0_H0 ;  /* 0x20000004ff247230 */ /* 0x010fc60000004100 */
[----:B------:R-:W4:Y:S01]  /*166f0*/  LDL.LU.S16 R4, [R1+0x30a] ;  /* 0x00030a0001047983 */ /* 0x000f220000300600 */
[----:B0-----:R-:W-:-:S06]  /*16700*/  FADD.FTZ R33, R33, 1 ;  /* 0x3f80000021217421 */ /* 0x001fcc0000010000 */
[----:B------:R-:W0:Y:S01]  /*16710*/  MUFU.RCP R33, R33 ;  /* 0x0000002100217308 */ /* 0x000e220000001000 */
[----:B--2---:R-:W-:Y:S02]  /*16720*/  HADD2.F32 R34, -RZ, R6.H0_H0 ;  /* 0x20000006ff227230 */ /* 0x004fe40000004100 */
[----:B------:R-:W2:Y:S01]  /*16730*/  LDL.S16 R6, [R1+0x304] ;  /* 0x0003040001067983 */ /* 0x000ea20000100600 */
[----:B------:R-:W-:Y:S01]  /*16740*/  FADD.FTZ R40, R40, -UR28 ;  /* 0x8000001c28287e21 */ /* 0x000fe20008010000 */
[----:B0-----:R-:W-:Y:S01]  /*16750*/  FMUL.FTZ R43, R43, R33 ;  /* 0x000000212b2b7220 */ /* 0x001fe20000410000 */
[----:B------:R-:W-:Y:S02]  /*16760*/  FADD.FTZ R33, -R33, 1 ;  /* 0x3f80000021217421 */ /* 0x000fe40000010100 */
[----:B------:R-:W-:Y:S02]  /*16770*/  FMUL.FTZ R40, R40, UR16 ;  /* 0x0000001028287c20 */ /* 0x000fe40008410000 */
[----:B------:R-:W-:-:S02]  /*16780*/  FFMA.FTZ R33, R27, R33, 1 ;  /* 0x3f8000001b217423 */ /* 0x000fc40000010021 */
[----:B------:R-:W-:Y:S01]  /*16790*/  FFMA.FTZ R27, R8, R40, R3 ;  /* 0x00000028081b7223 */ /* 0x000fe20000010003 */
[----:B------:R-:W-:-:S03]  /*167a0*/  FADD.FTZ R32, R32, R30 ;  /* 0x0000001e20207221 */ /* 0x000fc60000010000 */
        /* <DEDUP_REMOVED lines=8> */
[----:B------:R-:W-:-:S04]  /*16830*/  FFMA.FTZ R30, R27, R30, 1 ;  /* 0x3f8000001b1e7423 */ /* 0x000fc8000001001e */
[----:B------:R-:W-:Y:S01]  /*16840*/  FMUL.FTZ R39, R39, R30 ;  /* 0x0000001e27277220 */ /* 0x000fe20000410000 */
[----:B------:R-:W-:Y:S01]  /*16850*/  FFMA.FTZ R30, R9, R37, R2 ;  /* 0x00000025091e7223 */ /* 0x000fe20000010002 */
[----:B------:R-:W-:-:S03]  /*16860*/  FADD.FTZ R27, R31, R28 ;  /* 0x0000001c1f1b7221 */ /* 0x000fc60000010000 */
[----:B------:R-:W-:-:S06]  /*16870*/  FMUL.FTZ R31, R30, -1.4426950216293334961 ;  /* 0xbfb8aa3b1e1f7820 */ /* 0x000fcc0000410000 */
[----:B------:R-:W0:Y:S02]  /*16880*/  MUFU.EX2 R31, R31 ;  /* 0x0000001f001f7308 */ /* 0x000e240000000800 */
[----:B0-----:R-:W-:-:S06]  /*16890*/  FADD.FTZ R31, R31, 1 ;  /* 0x3f8000001f1f7421 */ /* 0x001fcc0000010000 */
[----:B------:R-:W0:Y:S01]  /*168a0*/  MUFU.RCP R31, R31 ;  /* 0x0000001f001f7308 */ /* 0x000e220000001000 */
[----:B------:R-:W-:Y:S01]  /*168b0*/  FADD.FTZ R35, R35, -UR28 ;  /* 0x8000001c23237e21 */ /* 0x000fe20008010000 */
[-C--:B------:R-:W-:Y:S01]  /*168c0*/  FFMA.FTZ R41, R25, R28.reuse, R41 ;  /* 0x0000001c19297223 */ /* 0x080fe20000010029 */
        /* <DEDUP_REMOVED lines=13> */
[----:B------:R-:W-:Y:S02]  /*169a0*/  HADD2.F32 R33, -RZ, R5.H0_H0 ;  /* 0x20000005ff217230 */ /* 0x000fe40000004100 */
        /* <DEDUP_REMOVED lines=17> */
[----:B---3--:R-:W-:Y:S02]  /*16ac0*/  HADD2.F32 R31, -RZ, R7.H0_H0 ;  /* 0x20000007ff1f7230 */ /* 0x008fe40000004100 */
[----:B------:R-:W3:Y:S01]  /*16ad0*/  LDL.LU.S16 R7, [R1+0x306] ;  /* 0x0003060001077983 */ /* 0x000ee20000300600 */
[----:B0-----:R-:W-:Y:S01]  /*16ae0*/  FMUL.FTZ R33, R33, R28 ;  /* 0x0000001c21217220 */ /* 0x001fe20000410000 */
[----:B------:R-:W-:-:S04]  /*16af0*/  FADD.FTZ R28, -R28, 1 ;  /* 0x3f8000001c1c7421 */ /* 0x000fc80000010100 */
[----:B------:R-:W-:Y:S01]  /*16b00*/  FFMA.FTZ R28, R23, R28, 1 ;  /* 0x3f800000171c7423 */ /* 0x000fe2000001001c */
[----:B------:R-:W-:Y:S01]  /*16b10*/  FADD.FTZ R23, R32, R26 ;  /* 0x0000001a20177221 */ /* 0x000fe20000010000 */
[----:B----4-:R-:W-:Y:S02]  /*16b20*/  HADD2.F32 R32, -RZ, R4.H0_H0 ;  /* 0x20000004ff207230 */ /* 0x010fe40000004100 */
[----:B------:R-:W4:Y:S01]  /*16b30*/  LDL.LU.S16 R4, [R1+0x302] ;  /* 0x0003020001047983 */ /* 0x000f220000300600 */
[----:B------:R-:W-:Y:S01]  /*16b40*/  FMUL.FTZ R36, R36, R30 ;  /* 0x0000001e24247220 */ /* 0x000fe20000410000 */
[----:B--2---:R-:W-:Y:S02]  /*16b50*/  HADD2.F32 R30, -RZ, R6.H0_H0 ;  /* 0x20000006ff1e7230 */ /* 0x004fe40000004100 */
[----:B------:R-:W2:Y:S01]  /*16b60*/  LDL.S16 R6, [R1+0x2fc] ;  /* 0x0002fc0001067983 */ /* 0x000ea20000100600 */
[----:B------:R-:W-:-:S04]  /*16b70*/  FADD.FTZ R31, R31, -UR28 ;  /* 0x8000001c1f1f7e21 */ /* 0x000fc80008010000 */
[----:B------:R-:W-:Y:S01]  /*16b80*/  FMUL.FTZ R31, R31, UR16 ;  /* 0x000000101f1f7c20 */ /* 0x000fe20008410000 */
[----:B------:R-:W-:-:S03]  /*16b90*/  FMUL.FTZ R33, R33, R28 ;  /* 0x0000001c21217220 */ /* 0x000fc60000410000 */
[----:B------:R-:W-:-:S04]  /*16ba0*/  FFMA.FTZ R26, R8, R31, R3 ;  /* 0x0000001f081a7223 */ /* 0x000fc80000010003 */
[----:B------:R-:W-:Y:S01]  /*16bb0*/  FMUL.FTZ R28, R26, -1.4426950216293334961 ;  /* 0xbfb8aa3b1a1c7820 */ /* 0x000fe20000410000 */
[----:B------:R-:W-:-:S05]  /*16bc0*/  FADD.FTZ R42, R27, R24 ;  /* 0x000000181b2a7221 */ /* 0x000fca0000010000 */
[----:B------:R-:W0:Y:S02]  /*16bd0*/  MUFU.EX2 R28, R28 ;  /* 0x0000001c001c7308 */ /* 0x000e240000000800 */
[----:B0-----:R-:W-:-:S06]  /*16be0*/  FADD.FTZ R28, R28, 1 ;  /* 0x3f8000001c1c7421 */ /* 0x001fcc0000010000 */
[----:B------:R-:W0:Y:S01]  /*16bf0*/  MUFU.RCP R28, R28 ;  /* 0x0000001c001c7308 */ /* 0x000e220000001000 */
[----:B------:R-:W-:Y:S01]  /*16c00*/  FADD.FTZ R30, R30, -UR28 ;  /* 0x8000001c1e1e7e21 */ /* 0x000fe20008010000 */
[-C--:B------:R-:W-:Y:S01]  /*16c10*/  FFMA.FTZ R68, R22, R24.reuse, R41 ;  /* 0x0000001816447223 */ /* 0x080fe20000010029 */
[----:B------:R-:W-:Y:S02]  /*16c20*/  FMUL.FTZ R24, R8, R24 ;  /* 0x0000001808187220 */ /* 0x000fe40000410000 */
[----:B------:R-:W-:Y:S02]  /*16c30*/  FMUL.FTZ R30, R30, UR16 ;  /* 0x000000101e1e7c20 */ /* 0x000fe40008410000 */
[----:B------:R-:W-:Y:S02]  /*16c40*/  FFMA.FTZ R22, R22, R24, R25 ;  /* 0x0000001816167223 */ /* 0x000fe40000010019 */
[----:B------:R-:W-:Y:S01]  /*16c50*/  FFMA.FTZ R25, R9, R30, R2 ;  /* 0x0000001e09197223 */ /* 0x000fe20000010002 */
[----:B0-----:R-:W-:Y:S01]  /*16c60*/  FMUL.FTZ R32, R32, R28 ;  /* 0x0000001c20207220 */ /* 0x001fe20000410000 */
[----:B------:R-:W-:-:S04]  /*16c70*/  FADD.FTZ R28, -R28, 1 ;  /* 0x3f8000001c1c7421 */ /* 0x000fc80000010100 */
[----:B------:R-:W-:Y:S01]  /*16c80*/  FFMA.FTZ R28, R26, R28, 1 ;  /* 0x3f8000001a1c7423 */ /* 0x000fe2000001001c */
[----:B------:R-:W-:-:S06]  /*16c90*/  FMUL.FTZ R26, R25, -1.4426950216293334961 ;  /* 0xbfb8aa3b191a7820 */ /* 0x000fcc0000410000 */
[----:B------:R-:W0:Y:S01]  /*16ca0*/  MUFU.EX2 R26, R26 ;  /* 0x0000001a001a7308 */ /* 0x000e220000000800 */
[----:B------:R-:W-:Y:S01]  /*16cb0*/  FMUL.FTZ R32, R32, R28 ;  /* 0x0000001c20207220 */ /* 0x000fe20000410000 */
[----:B------:R-:W-:Y:S02]  /*16cc0*/  HADD2.F32 R29, -RZ, R5.H0_H0 ;  /* 0x20000005ff1d7230 */ /* 0x000fe40000004100 */
[----:B------:R-:W2:Y:S01]  /*16cd0*/  LDL.S16 R5, [R1+0x2f4] ;  /* 0x0002f40001057983 */ /* 0x000ea20000100600 */
[----:B0-----:R-:W-:-:S06]  /*16ce0*/  FADD.FTZ R26, R26, 1 ;  /* 0x3f8000001a1a7421 */ /* 0x001fcc0000010000 */
[----:B------:R-:W0:Y:S01]  /*16cf0*/  MUFU.RCP R26, R26 ;  /* 0x0000001a001a7308 */ /* 0x000e220000001000 */
[----:B---3--:R-:W-:Y:S02]  /*16d00*/  HADD2.F32 R27, -RZ, R7.H0_H0 ;  /* 0x20000007ff1b7230 */ /* 0x008fe40000004100 */
[----:B------:R-:W3:Y:S01]  /*16d10*/  LDL.LU.S16 R7, [R1+0x2fe] ;  /* 0x0002fe0001077983 */ /* 0x000ee20000300600 */
[----:B----4-:R-:W-:-:S03]  /*16d20*/  HADD2.F32 R28, -RZ, R4.H0_H0 ;  /* 0x20000004ff1c7230 */ /* 0x010fc60000004100 */
[----:B------:R-:W4:Y:S01]  /*16d30*/  LDL.LU.S16 R4, [R1+0x2f6] ;  /* 0x0002f60001047983 */ /* 0x000f220000300600 */
[----:B0-----:R-:W-:Y:S01]  /*16d40*/  FMUL.FTZ R29, R29, R26 ;  /* 0x0000001a1d1d7220 */ /* 0x001fe20000410000 */
[----:B------:R-:W-:-:S04]  /*16d50*/  FADD.FTZ R26, -R26, 1 ;  /* 0x3f8000001a1a7421 */ /* 0x000fc80000010100 */
[----:B------:R-:W-:Y:S01]  /*16d60*/  FFMA.FTZ R26, R25, R26, 1 ;  /* 0x3f800000191a7423 */ /* 0x000fe2000001001a */
[----:B--2---:R-:W-:Y:S02]  /*16d70*/  HADD2.F32 R25, -RZ, R6.H0_H0 ;  /* 0x20000006ff197230 */ /* 0x004fe40000004100 */
[----:B------:R-:W2:Y:S01]  /*16d80*/  LDL.S16 R6, [R1+0x2f0] ;  /* 0x0002f00001067983 */ /* 0x000ea20000100600 */
        /* <DEDUP_REMOVED lines=24> */
[----:B------:R-:W-:Y:S01]  /*16f10*/  FADD.FTZ R47, R47, R21 ;  /* 0x000000152f2f7221 */ /* 0x000fe20000010000 */
[----:B------:R-:W-:Y:S02]  /*16f20*/  HADD2.F32 R26, -RZ, R5.H0_H0 ;  /* 0x20000005ff1a7230 */ /* 0x000fe40000004100 */
[----:B------:R-:W2:Y:S03]  /*16f30*/  LDL.S16 R5, [R1+0x2ec] ;  /* 0x0002ec0001057983 */ /* 0x000ea60000100600 */
[----:B0-----:R-:W-:Y:S01]  /*16f40*/  FMUL.FTZ R26, R26, R23 ;  /* 0x000000171a1a7220 */ /* 0x001fe20000410000 */
[----:B------:R-:W-:-:S04]  /*16f50*/  FADD.FTZ R23, -R23, 1 ;  /* 0x3f80000017177421 */ /* 0x000fc80000010100 */
[----:B------:R-:W-:-:S04]  /*16f60*/  FFMA.FTZ R23, R19, R23, 1 ;  /* 0x3f80000013177423 */ /* 0x000fc80000010017 */
[----:B------:R-:W-:Y:S01]  /*16f70*/  FMUL.FTZ R26, R26, R23 ;  /* 0x000000171a1a7220 */ /* 0x000fe20000410000 */
[----:B------:R-:W-:Y:S01]  /*16f80*/  FMUL.FTZ R28, R28, R24 ;  /* 0x000000181c1c7220 */ /* 0x000fe20000410000 */
[----:B---3--:R-:W-:Y:S02]  /*16f90*/  HADD2.F32 R19, -RZ, R7.H0_H0 ;  /* 0x20000007ff137230 */ /* 0x008fe40000004100 */
[----:B------:R-:W3:Y:S03]  /*16fa0*/  LDL.LU.S16 R7, [R1+0x2f2] ;  /* 0x0002f20001077983 */ /* 0x000ee60000300600 */
[----:B------:R-:W-:-:S04]  /*16fb0*/  FADD.FTZ R19, R19, -UR28 ;  /* 0x8000001c13137e21 */ /* 0x000fc80008010000 */
[----:B------:R-:W-:-:S04]  /*16fc0*/  FMUL.FTZ R23, R19, UR16 ;  /* 0x0000001013177c20 */ /* 0x000fc80008410000 */
[----:B------:R-:W-:-:S04]  /*16fd0*/  FFMA.FTZ R19, R8, R23, R3 ;  /* 0x0000001708137223 */ /* 0x000fc80000010003 */
        /* <DEDUP_REMOVED lines=11> */
[----:B------:R-:W2:Y:S03]  /*17090*/  LDL.S16 R6, [R1+0x2e8] ;  /* 0x0002e80001067983 */ /* 0x000ea60000100600 */
        /* <DEDUP_REMOVED lines=11> */
[----:B------:R-:W-:Y:S01]  /*17150*/  FADD.FTZ R47, R19, R47 ;  /* 0x0000002f132f7221 */ /* 0x000fe20000010000 */
[----:B------:R-:W-:Y:S02]  /*17160*/  HADD2.F32 R68, -RZ, R5.H0_H0 ;  /* 0x20000005ff447230 */ /* 0x000fe40000004100 */
[----:B------:R-:W2:Y:S03]  /*17170*/  LDL.S16 R5, [R1+0x2e4] ;  /* 0x0002e40001057983 */ /* 0x000ea60000100600 */
[----:B0-----:R-:W-:Y:S01]  /*17180*/  FMUL.FTZ R68, R68, R22 ;  /* 0x0000001644447220 */ /* 0x001fe20000410000 */
[----:B------:R-:W-:-:S04]  /*17190*/  FADD.FTZ R22, -R22, 1 ;  /* 0x3f80000016167421 */ /* 0x000fc80000010100 */
[----:B------:R-:W-:-:S04]  /*171a0*/  FFMA.FTZ R22, R18, R22, 1 ;  /* 0x3f80000012167423 */ /* 0x000fc80000010016 */
        /* <DEDUP_REMOVED lines=14> */
[----:B------:R-:W-:Y:S01]  /*17290*/  FFMA.FTZ R19, R19, R68, 1 ;  /* 0x3f80000013137423 */ /* 0x000fe20000010044 */
[----:B--2---:R-:W-:Y:S02]  /*172a0*/  HADD2.F32 R68, -RZ, R6.H0_H0 ;  /* 0x20000006ff447230 */ /* 0x004fe40000004100 */
[----:B------:R-:W2:Y:S03]  /*172b0*/  LDL.S16 R6, [R1+0x2e0] ;  /* 0x0002e00001067983 */ /* 0x000ea60000100600 */
        /* <DEDUP_REMOVED lines=11> */
[----:B------:R0:W1:Y:S01]  /*17370*/  MUFU.RCP R68, R15 ;  /* 0x0000000f00447308 */ /* 0x0000620000001000 */
[----:B------:R3:W-:Y:S01]  /*17380*/  STL [R1+0x210], R0 ;  /* 0x0002100001007387 */ /* 0x0007e20000100800 */
[----:B------:R-:W-:Y:S01]  /*17390*/  FADD.FTZ R47, R47, R13 ;  /* 0x0000000d2f2f7221 */ /* 0x000fe20000010000 */
[----:B0-----:R-:W-:Y:S02]  /*173a0*/  HADD2.F32 R15, -RZ, R5.H0_H0 ;  /* 0x20000005ff0f7230 */ /* 0x001fe40000004100 */
[----:B------:R-:W2:Y:S03]  /*173b0*/  LDL.S16 R5, [R1+0x2dc] ;  /* 0x0002dc0001057983 */ /* 0x000ea60000100600 */
[----:B-1----:R-:W-:Y:S01]  /*173c0*/  FMUL.FTZ R15, R15, R68 ;  /* 0x000000440f0f7220 */ /* 0x002fe20000410000 */
        /* <DEDUP_REMOVED lines=265> */
[----:B-1----:R-:W-:-:S04]  /*18460*/  FMUL.FTZ R0, R66, UR16 ;  /* 0x0000001042007c20 */ /* 0x002fc80008410000 */
        /* <DEDUP_REMOVED lines=117> */
[----:B------:R-:W0:Y:S01]  /*18bc0*/  MUFU.RCP R58, R58 ;  /* 0x0000003a003a7308 */ /* 0x000e220000001000 */
[----:B------:R1:W-:Y:S01]  /*18bd0*/  STL [R1+0x300], R0 ;  /* 0x0003000001007387 */ /* 0x0003e20000100800 */
[----:B0-----:R-:W-:Y:S01]  /*18be0*/  FMUL.FTZ R69, R69, R58 ;  /* 0x0000003a45457220 */ /* 0x001fe20000410000 */
[----:B------:R-:W-:-:S04]  /*18bf0*/  FADD.FTZ R58, -R58, 1 ;  /* 0x3f8000003a3a7421 */ /* 0x000fc80000010100 */
[----:B------:R-:W-:-:S04]  /*18c00*/  FFMA.FTZ R58, R60, R58, 1 ;  /* 0x3f8000003c3a7423 */ /* 0x000fc8000001003a */
[----:B-1----:R-:W-:Y:S01]  /*18c10*/  FMUL.FTZ R0, R69, R58 ;  /* 0x0000003a45007220 */ /* 0x002fe20000410000 */
[----:B--2---:R-:W-:Y:S02]  /*18c20*/  HADD2.F32 R58, -RZ, R6.H0_H0 ;  /* 0x20000006ff3a7230 */ /* 0x004fe40000004100 */
[----:B------:R-:W2:Y:S03]  /*18c30*/  LDL.S16 R6, [R1+0x280] ;  /* 0x0002800001067983 */ /* 0x000ea60000100600 */
        /* <DEDUP_REMOVED lines=89> */
[----:B------:R-:W2:Y:S03]  /*191d0*/  LDL.LU.S16 R5, [R1+0x25e] ;  /* 0x00025e0001057983 */ /* 0x000ea60000300600 */
        /* <DEDUP_REMOVED lines=19> */
[----:B------:R-:W2:Y:S04]  /*19310*/  LDL.S16 R6, [R1+0x350] ;  /* 0x0003500001067983 */ /* 0x000ea80000100600 */
        /* <DEDUP_REMOVED lines=59> */
[----:B------:R-:W-:Y:S01]  /*196d0*/  FFMA.FTZ R43, R43, R40, 1 ;  /* 0x3f8000002b2b7423 */ /* 0x000fe20000010028 */
[----:B---3--:R-:W-:Y:S02]  /*196e0*/  HADD2.F32 R40, -RZ, R7.H0_H0 ;  /* 0x20000007ff287230 */ /* 0x008fe40000004100 */
[----:B------:R-:W3:Y:S03]  /*196f0*/  LDL.S16 R7, [R1+0x358] ;  /* 0x0003580001077983 */ /* 0x000ee60000100600 */
        /* <DEDUP_REMOVED lines=66> */
[----:B------:R-:W-:-:S03]  /*19b20*/  HADD2.F32 R50, -RZ, R5.H0_H0 ;  /* 0x20000005ff327230 */ /* 0x000fc60000004100 */
[----:B------:R-:W2:Y:S02]  /*19b30*/  LDL.LU.S16 R5, [R1+0x366] ;  /* 0x0003660001057983 */ /* 0x000ea40000300600 */
        /* <DEDUP_REMOVED lines=72> */
[----:B------:R-:W-:Y:S01]  /*19fc0*/  FMUL.FTZ R48, R48, R38 ;  /* 0x0000002630307220 */ /* 0x000fe20000410000 */
        /* <DEDUP_REMOVED lines=145> */
[----:B------:R-:W-:Y:S01]  /*1a8e0*/  FMUL.FTZ R44, R44, R30 ;  /* 0x0000001e2c2c7220 */ /* 0x000fe20000410000 */
        /* <DEDUP_REMOVED lines=36> */
[----:B------:R-:W-:Y:S04]  /*1ab30*/  STL [R1+0x294], R0 ;  /* 0x0002940001007387 */ /* 0x000fe80000100800 */
[----:B------:R1:W-:Y:S04]  /*1ab40*/  STL [R1+0x414], R59 ;  /* 0x0004143b01007387 */ /* 0x0003e80000100800 */
[----:B-1----:R-:W2:Y:S01]  /*1ab50*/  LDL.LU R59, [R1+0x210] ;  /* 0x00021000013b7983 */ /* 0x002ea20000300800 */
        /* <DEDUP_REMOVED lines=55> */
[----:B----4-:R-:W-:Y:S02]  /*1aed0*/  HADD2.F32 R26, -RZ, R4.H0_H0 ;  /* 0x20000004ff1a7230 */ /* 0x010fe40000004100 */
[----:B------:R-:W4:Y:S03]  /*1aee0*/  LDL.LU.S16 R4, [R1+0x386] ;  /* 0x0003860001047983 */ /* 0x000f260000300600 */
[----:B0-----:R-:W-:Y:S01]  /*1aef0*/  FMUL.FTZ R26, R26, R19 ;  /* 0x000000131a1a7220 */ /* 0x001fe20000410000 */
[----:B------:R-:W-:-:S04]  /*1af00*/  FADD.FTZ R19, -R19, 1 ;  /* 0x3f80000013137421 */ /* 0x000fc80000010100 */
[----:B------:R-:W-:-:S04]  /*1af10*/  FFMA.FTZ R19, R24, R19, 1 ;  /* 0x3f80000018137423 */ /* 0x000fc80000010013 */
[----:B------:R-:W-:Y:S01]  /*1af20*/  FMUL.FTZ R26, R26, R19 ;  /* 0x000000131a1a7220 */ /* 0x000fe20000410000 */
[-C--:B------:R-:W-:Y:S01]  /*1af30*/  FFMA.FTZ R19, R59, R15.reuse, R31 ;  /* 0x0000000f3b137223 */ /* 0x080fe2000001001f */
[----:B------:R-:W-:-:S04]  /*1af40*/  FMUL.FTZ R15, R9, R15 ;  /* 0x0000000f090f7220 */ /* 0x000fc80000410000 */
[----:B------:R-:W-:Y:S02]  /*1af50*/  FFMA.FTZ R22, R59, R15, R22 ;  /* 0x0000000f3b167223 */ /* 0x000fe40000010016 */
[----:B------:R-:W4:Y:S01]  /*1af60*/  LDL.LU R59, [R1+0x214] ;  /* 0x00021400013b7983 */ /* 0x000f220000300800 */
[----:B--2---:R-:W-:-:S03]  /*1af70*/  HADD2.F32 R24, -RZ, R6.H0_H0 ;  /* 0x20000006ff187230 */ /* 0x004fc60000004100 */
[----:B------:R-:W2:Y:S02]  /*1af80*/  LDL.S16 R6, [R1+0x388] ;  /* 0x0003880001067983 */ /* 0x000ea40000100600 */
        /* <DEDUP_REMOVED lines=36> */
[----:B--2---:R-:W-:Y:S02]  /*1b1d0*/  HADD2.F32 R27, -RZ, R6.H0_H0 ;  /* 0x20000006ff1b7230 */ /* 0x004fe40000004100 */
[----:B------:R-:W2:Y:S03]  /*1b1e0*/  LDL.S16 R6, [R1+0x390] ;  /* 0x0003900001067983 */ /* 0x000ea60000100600 */
        /* <DEDUP_REMOVED lines=38> */
[----:B------:R-:W2:Y:S03]  /*1b450*/  LDL.LU.S16 R6, [R1+0x396] ;  /* 0x0003960001067983 */ /* 0x000ea60000300600 */
        /* <DEDUP_REMOVED lines=35> */
[----:B--2---:R-:W-:-:S03]  /*1b690*/  HADD2.F32 R21, -RZ, R6.H0_H0 ;  /* 0x20000006ff157230 */ /* 0x004fc60000004100 */
[----:B------:R-:W2:Y:S02]  /*1b6a0*/  LDL.LU.S16 R6, [R1+0x398] ;  /* 0x0003980001067983 */ /* 0x000ea40000300600 */
        /* <DEDUP_REMOVED lines=17> */
[----:B------:R-:W-:Y:S01]  /*1b7c0*/  FADD.FTZ R23, R23, R16 ;  /* 0x0000001017177221 */ /* 0x000fe20000010000 */
        /* <DEDUP_REMOVED lines=15> */
[----:B------:R-:W-:Y:S01]  /*1b8c0*/  FMUL.FTZ R16, R9, R16 ;  /* 0x0000001009107220 */ /* 0x000fe20000410000 */
[----:B--2---:R-:W-:-:S03]  /*1b8d0*/  HADD2.F32 R20, -RZ, R6.H0_H0 ;  /* 0x20000006ff147230 */ /* 0x004fc60000004100 */
[----:B------:R-:W-:Y:S01]  /*1b8e0*/  FFMA.FTZ R19, R59, R16, R19 ;  /* 0x000000103b137223 */ /* 0x000fe20000010013 */
[----:B------:R-:W2:Y:S04]  /*1b8f0*/  LDL.S16 R6, [R1+0x3a8] ;  /* 0x0003a80001067983 */ /* 0x000ea80000100600 */
        /* <DEDUP_REMOVED lines=27> */
[----:B----4-:R-:W-:Y:S01]  /*1bab0*/  HADD2.F32 R69, -RZ, R4.H0_H0 ;  /* 0x20000004ff457230 */ /* 0x010fe20000004100 */
[----:B------:R1:W-:Y:S04]  /*1bac0*/  STL [R1+0x254], R0 ;  /* 0x0002540001007387 */ /* 0x0003e80000100800 */
[----:B------:R-:W4:Y:S04]  /*1bad0*/  LDL.S16 R4, [R1+0x3b0] ;  /* 0x0003b00001047983 */ /* 0x000f280000100600 */
[----:B-1----:R-:W4:Y:S01]  /*1bae0*/  LDL.LU.S16 R0, [R1+0x3ae] ;  /* 0x0003ae0001007983 */ /* 0x002f220000300600 */
[----:B0-----:R-:W-:Y:S01]  /*1baf0*/  FMUL.FTZ R69, R69, R14 ;  /* 0x0000000e45457220 */ /* 0x001fe20000410000 */
[----:B------:R-:W-:-:S04]  /*1bb00*/  FADD.FTZ R14, -R14, 1 ;  /* 0x3f8000000e0e7421 */ /* 0x000fc80000010100 */
[----:B------:R-:W-:Y:S01]  /*1bb10*/  FFMA.FTZ R14, R20, R14, 1 ;  /* 0x3f800000140e7423 */ /* 0x000fe2000001000e */
[----:B--2---:R-:W-:Y:S02]  /*1bb20*/  HADD2.F32 R20, -RZ, R6.H0_H0 ;  /* 0x20000006ff147230 */ /* 0x004fe40000004100 */
[----:B------:R-:W-:Y:S01]  /*1bb30*/  FADD.FTZ R6, R25, R11 ;  /* 0x0000000b19067221 */ /* 0x000fe20000010000 */
[-C--:B------:R-:W-:Y:S01]  /*1bb40*/  FFMA.FTZ R15, R59, R11.reuse, R15 ;  /* 0x0000000b3b0f7223 */ /* 0x080fe2000001000f */
[----:B------:R-:W-:-:S04]  /*1bb50*/  FMUL.FTZ R11, R8, R11 ;  /* 0x0000000b080b7220 */ /* 0x000fc80000410000 */
[----:B------:R-:W-:Y:S02]  /*1bb60*/  FFMA.FTZ R19, R59, R11, R19 ;  /* 0x0000000b3b137223 */ /* 0x000fe40000010013 */
[----:B------:R-:W2:Y:S01]  /*1bb70*/  LDL.LU R59, [R1+0x228] ;  /* 0x00022800013b7983 */ /* 0x000ea20000300800 */
        /* <DEDUP_REMOVED lines=9> */
[----:B------:R-:W-:Y:S01]  /*1bc10*/  STL [R1+0x250], R49 ;  /* 0x0002503101007387 */ /* 0x000fe20000100800 */
[----:B------:R-:W-:Y:S01]  /*1bc20*/  FADD.FTZ R16, R11, R16 ;  /* 0x000000100b107221 */ /* 0x000fe20000010000 */
[----:B------:R-:W-:Y:S02]  /*1bc30*/  HADD2.F32 R25, -RZ, R5.H0_H0 ;  /* 0x20000005ff197230 */ /* 0x000fe40000004100 */
[----:B------:R-:W2:Y:S03]  /*1bc40*/  LDL.LU.S16 R5, [R1+0x3b2] ;  /* 0x0003b20001057983 */ /* 0x000ea60000300600 */
[----:B0-----:R-:W-:Y:S01]  /*1bc50*/  FMUL.FTZ R25, R25, R20 ;  /* 0x0000001419197220 */ /* 0x001fe20000410000 */
[----:B------:R-:W-:-:S04]  /*1bc60*/  FADD.FTZ R20, -R20, 1 ;  /* 0x3f80000014147421 */ /* 0x000fc80000010100 */
[----:B------:R-:W-:Y:S01]  /*1bc70*/  FFMA.FTZ R69, R69, R20, 1 ;  /* 0x3f80000045457423 */ /* 0x000fe20000010014 */
[----:B------:R0:W-:Y:S03]  /*1bc80*/  STL [R1+0x41c], R67 ;  /* 0x00041c4301007387 */ /* 0x0001e60000100800 */
[----:B------:R-:W-:Y:S01]  /*1bc90*/  FMUL.FTZ R25, R25, R69 ;  /* 0x0000004519197220 */ /* 0x000fe20000410000 */
[----:B0-----:R-:W2:Y:S01]  /*1bca0*/  LDL.LU.S16 R67, [R1+0x3b6] ;  /* 0x0003b60001437983 */ /* 0x001ea20000300600 */
[----:B---3--:R-:W-:-:S03]  /*1bcb0*/  HADD2.F32 R20, -RZ, R7.H0_H0 ;  /* 0x20000007ff147230 */ /* 0x008fc60000004100 */
[----:B------:R-:W3:Y:S02]  /*1bcc0*/  LDL.S16 R7, [R1+0x3b4] ;  /* 0x0003b40001077983 */ /* 0x000ee40000100600 */
[----:B------:R-:W-:-:S04]  /*1bcd0*/  FADD.FTZ R20, R20, -UR28 ;  /* 0x8000001c14147e21 */ /* 0x000fc80008010000 */
[----:B------:R-:W-:-:S04]  /*1bce0*/  FMUL.FTZ R49, R20, UR16 ;  /* 0x0000001014317c20 */ /* 0x000fc80008410000 */
[----:B------:R-:W-:-:S04]  /*1bcf0*/  FFMA.FTZ R20, R8, R49, R3 ;  /* 0x0000003108147223 */ /* 0x000fc80000010003 */
[----:B------:R-:W-:-:S06]  /*1bd00*/  FMUL.FTZ R11, R20, -1.4426950216293334961 ;  /* 0xbfb8aa3b140b7820 */ /* 0x000fcc0000410000 */
[----:B------:R-:W0:Y:S02]  /*1bd10*/  MUFU.EX2 R11, R11 ;  /* 0x0000000b000b7308 */ /* 0x000e240000000800 */
[----:B0-----:R-:W-:-:S06]  /*1bd20*/  FADD.FTZ R11, R11, 1 ;  /* 0x3f8000000b0b7421 */ /* 0x001fcc0000010000 */
[----:B------:R-:W0:Y:S01]  /*1bd30*/  MUFU.RCP R11, R11 ;  /* 0x0000000b000b7308 */ /* 0x000e220000001000 */
[----:B----4-:R-:W-:Y:S01]  /*1bd40*/  HADD2.F32 R69, -RZ, R0.H0_H0 ;  /* 0x20000000ff457230 */ /* 0x010fe20000004100 */
[----:B------:R1:W-:Y:S04]  /*1bd50*/  STL [R1+0x418], R63 ;  /* 0x0004183f01007387 */ /* 0x0003e80000100800 */
[----:B0-----:R-:W-:Y:S01]  /*1bd60*/  FMUL.FTZ R69, R69, R11 ;  /* 0x0000000b45457220 */ /* 0x001fe20000410000 */
[----:B------:R-:W-:Y:S01]  /*1bd70*/  FADD.FTZ R11, -R11, 1 ;  /* 0x3f8000000b0b7421 */ /* 0x000fe20000010100 */
[----:B-1----:R-:W4:Y:S03]  /*1bd80*/  LDL.S16 R63, [R1+0x3b8] ;  /* 0x0003b800013f7983 */ /* 0x002f260000100600 */
[----:B------:R-:W-:Y:S01]  /*1bd90*/  FFMA.FTZ R11, R20, R11, 1 ;  /* 0x3f800000140b7423 */ /* 0x000fe2000001000b */
[----:B------:R-:W-:-:S02]  /*1bda0*/  HADD2.F32 R20, -RZ, R4.H0_H0 ;  /* 0x20000004ff147230 */ /* 0x000fc40000004100 */
[----:B------:R-:W-:Y:S01]  /*1bdb0*/  FADD.FTZ R4, R23, R17 ;  /* 0x0000001117047221 */ /* 0x000fe20000010000 */
[-C--:B--2---:R-:W-:Y:S01]  /*1bdc0*/  FFMA.FTZ R13, R59, R17.reuse, R13 ;  /* 0x000000113b0d7223 */ /* 0x084fe2000001000d */
[----:B------:R-:W-:-:S04]  /*1bdd0*/  FMUL.FTZ R17, R9, R17 ;  /* 0x0000001109117220 */ /* 0x000fc80000410000 */
[----:B------:R-:W-:Y:S02]  /*1bde0*/  FFMA.FTZ R19, R59, R17, R19 ;  /* 0x000000113b137223 */ /* 0x000fe40000010013 */
[----:B------:R-:W2:Y:S01]  /*1bdf0*/  LDL.LU R59, [R1+0x22c] ;  /* 0x00022c00013b7983 */ /* 0x000ea20000300800 */
        /* <DEDUP_REMOVED lines=10> */
[----:B-1----:R-:W2:Y:S01]  /*1bea0*/  LDL.LU.S16 R0, [R1+0x3ba] ;  /* 0x0003ba0001007983 */ /* 0x002ea20000300600 */
[----:B------:R-:W-:-:S03]  /*1beb0*/  HADD2.F32 R23, -RZ, R5.H0_H0 ;  /* 0x20000005ff177230 */ /* 0x000fc60000004100 */
[----:B------:R-:W2:Y:S02]  /*1bec0*/  LDL.S16 R5, [R1+0x3bc] ;  /* 0x0003bc0001057983 */ /* 0x000ea40000100600 */
[----:B0-----:R-:W-:Y:S01]  /*1bed0*/  FMUL.FTZ R23, R23, R20 ;  /* 0x0000001417177220 */ /* 0x001fe20000410000 */
[----:B------:R-:W-:-:S04]  /*1bee0*/  FADD.FTZ R20, -R20, 1 ;  /* 0x3f80000014147421 */ /* 0x000fc80000010100 */
[----:B------:R-:W-:-:S04]  /*1bef0*/  FFMA.FTZ R69, R69, R20, 1 ;  /* 0x3f80000045457423 */ /* 0x000fc80000010014 */
[----:B------:R-:W-:Y:S01]  /*1bf00*/  FMUL.FTZ R23, R23, R69 ;  /* 0x0000004517177220 */ /* 0x000fe20000410000 */
[----:B------:R-:W-:Y:S01]  /*1bf10*/  HADD2.F32 R69, -RZ, R67.H0_H0 ;  /* 0x20000043ff457230 */ /* 0x000fe20000004100 */
[----:B------:R0:W-:Y:S04]  /*1bf20*/  STL [R1+0x40c], R57 ;  /* 0x00040c3901007387 */ /* 0x0001e80000100800 */
[----:B------:R-:W-:Y:S04]  /*1bf30*/  STL [R1+0x24c], R49 ;  /* 0x00024c3101007387 */ /* 0x000fe80000100800 */
[----:B------:R1:W-:Y:S04]  /*1bf40*/  STL [R1+0x3f4], R52 ;  /* 0x0003f43401007387 */ /* 0x0003e80000100800 */
[----:B0-----:R-:W2:Y:S04]  /*1bf50*/  LDL.LU.S16 R57, [R1+0x3be] ;  /* 0x0003be0001397983 */ /* 0x001ea80000300600 */
[----:B------:R-:W2:Y:S01]  /*1bf60*/  LDL.S16 R67, [R1+0x3c0] ;  /* 0x0003c00001437983 */ /* 0x000ea20000100600 */
[----:B---3--:R-:W-:-:S05]  /*1bf70*/  HADD2.F32 R20, -RZ, R7.H0_H0 ;  /* 0x20000007ff147230 */ /* 0x008fca0000004100 */
[----:B------:R-:W-:-:S04]  /*1bf80*/  FADD.FTZ R20, R20, -UR28 ;  /* 0x8000001c14147e21 */ /* 0x000fc80008010000 */
[----:B------:R-:W-:-:S04]  /*1bf90*/  FMUL.FTZ R7, R20, UR16 ;  /* 0x0000001014077c20 */ /* 0x000fc80008410000 */
[----:B------:R-:W-:-:S04]  /*1bfa0*/  FFMA.FTZ R20, R8, R7, R3 ;  /* 0x0000000708147223 */ /* 0x000fc80000010003 */
[----:B------:R-:W-:-:S06]  /*1bfb0*/  FMUL.FTZ R17, R20, -1.4426950216293334961 ;  /* 0xbfb8aa3b14117820 */ /* 0x000fcc0000410000 */
[----:B------:R-:W0:Y:S02]  /*1bfc0*/  MUFU.EX2 R17, R17 ;  /* 0x0000001100117308 */ /* 0x000e240000000800 */
[----:B0-----:R-:W-:-:S06]  /*1bfd0*/  FADD.FTZ R17, R17, 1 ;  /* 0x3f80000011117421 */ /* 0x001fcc0000010000 */
[----:B------:R-:W0:Y:S01]  /*1bfe0*/  MUFU.RCP R17, R17 ;  /* 0x0000001100117308 */ /* 0x000e220000001000 */
[----:B-1----:R-:W-:Y:S01]  /*1bff0*/  FADD.FTZ R52, R6, R10 ;  /* 0x0000000a06347221 */ /* 0x002fe20000010000 */
[----:B0-----:R-:W-:Y:S01]  /*1c000*/  FMUL.FTZ R69, R69, R17 ;  /* 0x0000001145457220 */ /* 0x001fe20000410000 */
[----:B------:R-:W-:-:S04]  /*1c010*/  FADD.FTZ R17, -R17, 1 ;  /* 0x3f80000011117421 */ /* 0x000fc80000010100 */
[----:B------:R-:W-:Y:S01]  /*1c020*/  FFMA.FTZ R20, R20, R17, 1 ;  /* 0x3f80000014147423 */ /* 0x000fe20000010011 */
[----:B----4-:R-:W-:Y:S02]  /*1c030*/  HADD2.F32 R17, -RZ, R63.H0_H0 ;  /* 0x2000003fff117230 */ /* 0x010fe40000004100 */
[----:B------:R-:W3:Y:S03]  /*1c040*/  LDL.LU.S16 R63, [R1+0x3c2] ;  /* 0x0003c200013f7983 */ /* 0x000ee60000300600 */
[----:B------:R-:W-:-:S04]  /*1c050*/  FADD.FTZ R17, R17, -UR28 ;  /* 0x8000001c11117e21 */ /* 0x000fc80008010000 */
[----:B------:R-:W-:Y:S01]  /*1c060*/  FMUL.FTZ R6, R17, UR16 ;  /* 0x0000001011067c20 */ /* 0x000fe20008410000 */
[-C--:B--2---:R-:W-:Y:S01]  /*1c070*/  FFMA.FTZ R49, R59, R10.reuse, R15 ;  /* 0x0000000a3b317223 */ /* 0x084fe2000001000f */
[----:B------:R-:W-:-:S04]  /*1c080*/  FMUL.FTZ R15, R8, R10 ;  /* 0x0000000a080f7220 */ /* 0x000fc80000410000 */
[----:B------:R-:W-:Y:S02]  /*1c090*/  FFMA.FTZ R17, R59, R15, R19 ;  /* 0x0000000f3b117223 */ /* 0x000fe40000010013 */
[----:B------:R-:W2:Y:S01]  /*1c0a0*/  LDL.LU R59, [R1+0x320] ;  /* 0x00032000013b7983 */ /* 0x000ea20000300800 */
[----:B------:R-:W-:Y:S01]  /*1c0b0*/  FMUL.FTZ R20, R69, R20 ;  /* 0x0000001445147220 */ /* 0x000fe20000410000 */
[----:B------:R-:W-:-:S04]  /*1c0c0*/  FFMA.FTZ R69, R9, R6, R2 ;  /* 0x0000000609457223 */ /* 0x000fc80000010002 */
[----:B------:R-:W-:-:S06]  /*1c0d0*/  FMUL.FTZ R10, R69, -1.4426950216293334961 ;  /* 0xbfb8aa3b450a7820 */ /* 0x000fcc0000410000 */
[----:B------:R-:W0:Y:S02]  /*1c0e0*/  MUFU.EX2 R10, R10 ;  /* 0x0000000a000a7308 */ /* 0x000e240000000800 */
[----:B0-----:R-:W-:-:S04]  /*1c0f0*/  FADD.FTZ R10, R10, 1 ;  /* 0x3f8000000a0a7421 */ /* 0x001fc80000010000 */
[----:B------:R0:W1:Y:S02]  /*1c100*/  MUFU.RCP R19, R10 ;  /* 0x0000000a00137308 */ /* 0x0000640000001000 */
[----:B0-----:R-:W-:Y:S02]  /*1c110*/  HADD2.F32 R10, -RZ, R0.H0_H0 ;  /* 0x20000000ff0a7230 */ /* 0x001fe40000004100 */
[----:B------:R-:W4:Y:S03]  /*1c120*/  LDL.S16 R0, [R1+0x3c4] ;  /* 0x0003c40001007983 */ /* 0x000f260000100600 */
[----:B-1----:R-:W-:Y:S01]  /*1c130*/  FMUL.FTZ R10, R10, R19 ;  /* 0x000000130a0a7220 */ /* 0x002fe20000410000 */
[----:B------:R-:W-:-:S04]  /*1c140*/  FADD.FTZ R19, -R19, 1 ;  /* 0x3f80000013137421 */ /* 0x000fc80000010100 */
[----:B------:R-:W-:Y:S01]  /*1c150*/  FFMA.FTZ R69, R69, R19, 1 ;  /* 0x3f80000045457423 */ /* 0x000fe20000010013 */
[----:B------:R-:W-:Y:S01]  /*1c160*/  FADD.FTZ R15, R15, R16 ;  /* 0x000000100f0f7221 */ /* 0x000fe20000010000 */
[----:B------:R-:W-:-:S05]  /*1c170*/  HADD2.F32 R19, -RZ, R5.H0_H0 ;  /* 0x20000005ff137230 */ /* 0x000fca0000004100 */
        /* <DEDUP_REMOVED lines=8> */
[----:B------:R-:W-:Y:S02]  /*1c200*/  HADD2.F32 R69, -RZ, R57.H0_H0 ;  /* 0x20000039ff457230 */ /* 0x000fe40000004100 */
[----:B------:R-:W4:Y:S04]  /*1c210*/  LDL.LU.S16 R57, [R1+0x3c6] ;  /* 0x0003c60001397983 */ /* 0x000f280000300600 */
[----:B------:R1:W-:Y:S04]  /*1c220*/  STL [R1+0x3fc], R64 ;  /* 0x0003fc4001007387 */ /* 0x0003e80000100800 */
[----:B------:R2:W-:Y:S01]  /*1c230*/  STL [R1+0x404], R53 ;  /* 0x0004043501007387 */ /* 0x0005e20000100800 */
[----:B-1----:R-:W-:Y:S01]  /*1c240*/  FADD.FTZ R64, R4, R12 ;  /* 0x0000000c04407221 */ /* 0x002fe20000010000 */
[----:B0-----:R-:W-:Y:S01]  /*1c250*/  FMUL.FTZ R69, R69, R16 ;  /* 0x0000001045457220 */ /* 0x001fe20000410000 */
[----:B------:R-:W-:-:S04]  /*1c260*/  FADD.FTZ R16, -R16, 1 ;  /* 0x3f80000010107421 */ /* 0x000fc80000010100 */
[----:B------:R-:W-:Y:S01]  /*1c270*/  FFMA.FTZ R19, R19, R16, 1 ;  /* 0x3f80000013137423 */ /* 0x000fe20000010010 */
[----:B------:R-:W-:Y:S02]  /*1c280*/  HADD2.F32 R16, -RZ, R67.H0_H0 ;  /* 0x20000043ff107230 */ /* 0x000fe40000004100 */
[----:B------:R-:W4:Y:S01]  /*1c290*/  LDL.S16 R67, [R1+0x3c8] ;  /* 0x0003c80001437983 */ /* 0x000f220000100600 */
        /* <DEDUP_REMOVED lines=10> */
[----:B0-----:R-:W-:-:S04]  /*1c340*/  FADD.FTZ R16, R16, 1 ;  /* 0x3f80000010107421 */ /* 0x001fc80000010000 */
[----:B------:R3:W0:Y:S01]  /*1c350*/  MUFU.RCP R17, R16 ;  /* 0x0000001000117308 */ /* 0x0006220000001000 */
[----:B------:R1:W-:Y:S01]  /*1c360*/  STL [R1+0x408], R66 ;  /* 0x0004084201007387 */ /* 0x0003e20000100800 */
[----:B---3--:R-:W-:-:S03]  /*1c370*/  HADD2.F32 R16, -RZ, R63.H0_H0 ;  /* 0x2000003fff107230 */ /* 0x008fc60000004100 */
[----:B-1----:R-:W3:Y:S04]  /*1c380*/  LDL.LU.S16 R66, [R1+0x3ca] ;  /* 0x0003ca0001427983 */ /* 0x002ee80000300600 */
[----:B------:R-:W3:Y:S01]  /*1c390*/  LDL.S16 R63, [R1+0x3cc] ;  /* 0x0003cc00013f7983 */ /* 0x000ee20000100600 */
[----:B0-----:R-:W-:Y:S01]  /*1c3a0*/  FMUL.FTZ R16, R16, R17 ;  /* 0x0000001110107220 */ /* 0x001fe20000410000 */
[----:B------:R-:W-:-:S04]  /*1c3b0*/  FADD.FTZ R17, -R17, 1 ;  /* 0x3f80000011117421 */ /* 0x000fc80000010100 */
[----:B------:R-:W-:Y:S01]  /*1c3c0*/  FFMA.FTZ R69, R69, R17, 1 ;  /* 0x3f80000045457423 */ /* 0x000fe20000010011 */
[----:B----4-:R-:W-:-:S05]  /*1c3d0*/  HADD2.F32 R17, -RZ, R0.H0_H0 ;  /* 0x20000000ff117230 */ /* 0x010fca0000004100 */
        /* <DEDUP_REMOVED lines=11> */
[----:B-1----:R-:W4:Y:S01]  /*1c490*/  LDL.LU.S16 R60, [R1+0x3ce] ;  /* 0x0003ce00013c7983 */ /* 0x002f220000300600 */
[----:B------:R-:W-:-:S03]  /*1c4a0*/  HADD2.F32 R17, -RZ, R57.H0_H0 ;  /* 0x20000039ff117230 */ /* 0x000fc60000004100 */
[----:B------:R-:W4:Y:S02]  /*1c4b0*/  LDL.LU R57, [R1+0x334] ;  /* 0x0003340001397983 */ /* 0x000f240000300800 */
[----:B0-----:R-:W-:Y:S01]  /*1c4c0*/  FMUL.FTZ R17, R17, R12 ;  /* 0x0000000c11117220 */ /* 0x001fe20000410000 */
[----:B------:R-:W-:-:S04]  /*1c4d0*/  FADD.FTZ R12, -R12, 1 ;  /* 0x3f8000000c0c7421 */ /* 0x000fc80000010100 */
[----:B------:R-:W-:-:S04]  /*1c4e0*/  FFMA.FTZ R12, R15, R12, 1 ;  /* 0x3f8000000f0c7423 */ /* 0x000fc8000001000c */
[----:B------:R-:W-:Y:S01]  /*1c4f0*/  FMUL.FTZ R12, R17, R12 ;  /* 0x0000000c110c7220 */ /* 0x000fe20000410000 */
[----:B------:R-:W-:Y:S02]  /*1c500*/  HADD2.F32 R17, -RZ, R67.H0_H0 ;  /* 0x20000043ff117230 */ /* 0x000fe40000004100 */
        /* <DEDUP_REMOVED lines=11> */
[----:B------:R3:W0:Y:S02]  /*1c5c0*/  MUFU.RCP R15, R13 ;  /* 0x0000000d000f7308 */ /* 0x0006240000001000 */
[----:B---3--:R-:W-:Y:S02]  /*1c5d0*/  HADD2.F32 R13, -RZ, R66.H0_H0 ;  /* 0x20000042ff0d7230 */ /* 0x008fe40000004100 */
[----:B------:R-:W-:Y:S01]  /*1c5e0*/  FADD.FTZ R64, R64, R61 ;  /* 0x0000003d40407221 */ /* 0x000fe20000010000 */
[----:B------:R-:W-:Y:S01]  /*1c5f0*/  FADD.FTZ R52, R52, R65 ;  /* 0x0000004134347221 */ /* 0x000fe20000010000 */
[----:B------:R1:W-:Y:S04]  /*1c600*/  STL [R1+0x410], R62 ;  /* 0x0004103e01007387 */ /* 0x0003e80000100800 */
[----:B------:R-:W3:Y:S01]  /*1c610*/  LDL.LU R66, [R1+0x324] ;  /* 0x0003240001427983 */ /* 0x000ee20000300800 */
[----:B0-----:R-:W-:Y:S01]  /*1c620*/  FMUL.FTZ R13, R13, R15 ;  /* 0x0000000f0d0d7220 */ /* 0x001fe20000410000 */
[----:B------:R-:W-:-:S02]  /*1c630*/  FADD.FTZ R15, -R15, 1 ;  /* 0x3f8000000f0f7421 */ /* 0x000fc40000010100 */
[----:B-1----:R-:W3:Y:S02]  /*1c640*/  LDL.LU R62, [R1+0x328] ;  /* 0x00032800013e7983 */ /* 0x002ee40000300800 */
[----:B------:R-:W-:Y:S01]  /*1c650*/  FFMA.FTZ R69, R69, R15, 1 ;  /* 0x3f80000045457423 */ /* 0x000fe2000001000f */
[----:B------:R-:W-:-:S05]  /*1c660*/  HADD2.F32 R15, -RZ, R63.H0_H0 ;  /* 0x2000003fff0f7230 */ /* 0x000fca0000004100 */
[----:B------:R-:W-:Y:S01]  /*1c670*/  FADD.FTZ R15, R15, -UR28 ;  /* 0x8000001c0f0f7e21 */ /* 0x000fe20008010000 */
[----:B------:R-:W-:-:S03]  /*1c680*/  FMUL.FTZ R13, R13, R69 ;  /* 0x000000450d0d7220 */ /* 0x000fc60000410000 */
[----:B------:R-:W-:Y:S01]  /*1c690*/  FMUL.FTZ R15, R15, UR16 ;  /* 0x000000100f0f7c20 */ /* 0x000fe20008410000 */
[----:B------:R-:W-:Y:S02]  /*1c6a0*/  FADD.FTZ R63, R68, R55 ;  /* 0x00000037443f7221 */ /* 0x000fe40000010000 */
[----:B------:R-:W3:Y:S01]  /*1c6b0*/  LDL.LU R55, [R1+0x31c] ;  /* 0x00031c0001377983 */ /* 0x000ee20000300800 */
[----:B------:R-:W-:-:S04]  /*1c6c0*/  FFMA.FTZ R69, R8, R15, R3 ;  /* 0x0000000f08457223 */ /* 0x000fc80000010003 */
[----:B------:R-:W-:-:S06]  /*1c6d0*/  FMUL.FTZ R68, R69, -1.4426950216293334961 ;  /* 0xbfb8aa3b45447820 */ /* 0x000fcc0000410000 */
[----:B------:R-:W0:Y:S02]  /*1c6e0*/  MUFU.EX2 R68, R68 ;  /* 0x0000004400447308 */ /* 0x000e240000000800 */
[----:B0-----:R-:W-:-:S06]  /*1c6f0*/  FADD.FTZ R68, R68, 1 ;  /* 0x3f80000044447421 */ /* 0x001fcc0000010000 */
[----:B------:R-:W0:Y:S01]  /*1c700*/  MUFU.RCP R68, R68 ;  /* 0x0000004400447308 */ /* 0x000e220000001000 */
[----:B----4-:R-:W-:-:S05]  /*1c710*/  HADD2.F32 R60, -RZ, R60.H0_H0 ;  /* 0x2000003cff3c7230 */ /* 0x010fca0000004100 */
[----:B0-----:R-:W-:Y:S01]  /*1c720*/  FMUL.FTZ R60, R60, R68 ;  /* 0x000000443c3c7220 */ /* 0x001fe20000410000 */
[----:B------:R-:W-:-:S04]  /*1c730*/  FADD.FTZ R68, -R68, 1 ;  /* 0x3f80000044447421 */ /* 0x000fc80000010100 */
[----:B------:R-:W-:Y:S01]  /*1c740*/  FFMA.FTZ R68, R69, R68, 1 ;  /* 0x3f80000045447423 */ /* 0x000fe20000010044 */
[-C--:B------:R-:W-:Y:S01]  /*1c750*/  FFMA.FTZ R53, R57, R61.reuse, R53 ;  /* 0x0000003d39357223 */ /* 0x080fe20000010035 */
[----:B------:R-:W-:-:S04]  /*1c760*/  FMUL.FTZ R61, R9, R61 ;  /* 0x0000003d093d7220 */ /* 0x000fc80000410000 */
[----:B------:R-:W-:Y:S01]  /*1c770*/  FFMA.FTZ R69, R57, R61, R67 ;  /* 0x0000003d39457223 */ /* 0x000fe20000010043 */
[----:B------:R-:W-:Y:S01]  /*1c780*/  FADD.FTZ R61, R63, R61 ;  /* 0x0000003d3f3d7221 */ /* 0x000fe20000010000 */
[----:B------:R-:W4:Y:S04]  /*1c790*/  LDL.LU R67, [R1+0x41c] ;  /* 0x00041c0001437983 */ /* 0x000f280000300800 */
[----:B------:R-:W3:Y:S01]  /*1c7a0*/  LDL.LU R63, [R1+0x418] ;  /* 0x00041800013f7983 */ /* 0x000ee20000300800 */
[CC--:B--2---:R-:W-:Y:S01]  /*1c7b0*/  FFMA.FTZ R57, R59.reuse, R65.reuse, R49 ;  /* 0x000000413b397223 */ /* 0x0c4fe20000010031 */
[----:B------:R-:W-:Y:S02]  /*1c7c0*/  FMUL.FTZ R65, R8, R65 ;  /* 0x0000004108417220 */ /* 0x000fe40000410000 */
[----:B------:R-:W2:Y:S02]  /*1c7d0*/  LDL.LU R49, [R1+0x310] ;  /* 0x0003100001317983 */ /* 0x000ea40000300800 */
[----:B------:R-:W-:-:S02]  /*1c7e0*/  FFMA.FTZ R69, R59, R65, R69 ;  /* 0x000000413b457223 */ /* 0x000fc40000010045 */
[----:B------:R-:W4:Y:S01]  /*1c7f0*/  LDL.LU R59, [R1+0x414] ;  /* 0x00041400013b7983 */ /* 0x000f220000300800 */
[----:B------:R-:W-:Y:S01]  /*1c800*/  FADD.FTZ R61, R65, R61 ;  /* 0x0000003d413d7221 */ /* 0x000fe20000010000 */
[----:B---3--:R-:W-:Y:S01]  /*1c810*/  FADD.FTZ R52, R52, R63 ;  /* 0x0000003f34347221 */ /* 0x008fe20000010000 */
[-C--:B------:R-:W-:Y:S01]  /*1c820*/  FFMA.FTZ R65, R66, R63.reuse, R57 ;  /* 0x0000003f42417223 */ /* 0x080fe20000010039 */
[----:B------:R-:W-:Y:S01]  /*1c830*/  FMUL.FTZ R63, R8, R63 ;  /* 0x0000003f083f7220 */ /* 0x000fe20000410000 */
[----:B------:R-:W3:Y:S01]  /*1c840*/  LDL.LU R57, [R1+0x40c] ;  /* 0x00040c0001397983 */ /* 0x000ee20000300800 */
[----:B----4-:R-:W-:Y:S01]  /*1c850*/  FADD.FTZ R64, R64, R59 ;  /* 0x0000003b40407221 */ /* 0x010fe20000010000 */
        /* <DEDUP_REMOVED lines=9> */
[----:B------:R-:W4:Y:S02]  /*1c8f0*/  LDL.LU R66, [R1+0x408] ;  /* 0x0004080001427983 */ /* 0x000f240000300800 */
[----:B------:R-:W-:Y:S01]  /*1c900*/  FFMA.FTZ R69, R55, R67, R69 ;  /* 0x0000004337457223 */ /* 0x000fe20000010045 */
[----:B------:R-:W-:Y:S01]  /*1c910*/  FADD.FTZ R61, R61, R67 ;  /* 0x000000433d3d7221 */ /* 0x000fe20000010000 */
[----:B------:R-:W2:Y:S04]  /*1c920*/  LDL.LU R55, [R1+0x400] ;  /* 0x0004000001377983 */ /* 0x000ea80000300800 */
[----:B------:R-:W4:Y:S04]  /*1c930*/  LDL.LU R67, [R1+0x318] ;  /* 0x0003180001437983 */ /* 0x000f280000300800 */
[----:B------:R-:W2:Y:S04]  /*1c940*/  LDL.LU R53, [R1+0x404] ;  /* 0x0004040001357983 */ /* 0x000ea80000300800 */
[----:B------:R-:W2:Y:S01]  /*1c950*/  LDL.LU R62, [R1+0x410] ;  /* 0x00041000013e7983 */ /* 0x000ea20000300800 */
[----:B---3--:R-:W-:-:S04]  /*1c960*/  FMUL.FTZ R63, R8, R57 ;  /* 0x00000039083f7220 */ /* 0x008fc80000410000 */
[----:B------:R-:W-:Y:S01]  /*1c970*/  FADD.FTZ R61, R63, R61 ;  /* 0x0000003d3f3d7221 */ /* 0x000fe20000010000 */
[C---:B----4-:R-:W-:Y:S02]  /*1c980*/  FFMA.FTZ R69, R67.reuse, R63, R69 ;  /* 0x0000003f43457223 */ /* 0x050fe40000010045 */
[----:B------:R-:W3:Y:S01]  /*1c990*/  LDL.LU R63, [R1+0x314] ;  /* 0x00031400013f7983 */ /* 0x000ee20000300800 */
[----:B------:R-:W-:Y:S01]  /*1c9a0*/  FFMA.FTZ R65, R67, R57, R65 ;  /* 0x0000003943417223 */ /* 0x000fe20000010041 */
[-C--:B------:R-:W-:Y:S01]  /*1c9b0*/  FMUL.FTZ R67, R9, R66.reuse ;  /* 0x0000004209437220 */ /* 0x080fe20000410000 */
[----:B------:R-:W-:Y:S02]  /*1c9c0*/  FADD.FTZ R57, R52, R57 ;  /* 0x0000003934397221 */ /* 0x000fe40000010000 */
[----:B--2---:R-:W-:Y:S01]  /*1c9d0*/  FFMA.FTZ R65, R49, R55, R65 ;  /* 0x0000003731417223 */ /* 0x004fe20000010041 */
[C---:B---3--:R-:W-:Y:S01]  /*1c9e0*/  FFMA.FTZ R59, R63.reuse, R66, R59 ;  /* 0x000000423f3b7223 */ /* 0x048fe2000001003b */
        /* <DEDUP_REMOVED lines=20> */
[CC--:B------:R-:W-:Y:S01]  /*1cb30*/  FMUL.FTZ R55, R8.reuse, R53.reuse ;  /* 0x0000003508377220 */ /* 0x0c0fe20000410000 */
        /* <DEDUP_REMOVED lines=63> */
[----:B---3--:R-:W-:Y:S01]  /*1cf30*/  FFMA.FTZ R59, R58, R54, R59 ;  /* 0x000000363a3b7223 */ /* 0x008fe2000001003b */
        /* <DEDUP_REMOVED lines=12> */
[C---:B------:R-:W-:Y:S01]  /*1d000*/  FFMA.FTZ R59, R63.reuse, R52, R59 ;  /* 0x000000343f3b7223 */ /* 0x040fe2000001003b */
        /* <DEDUP_REMOVED lines=241> */
.L_x_939:
        /* <DEDUP_REMOVED lines=88> */
.L_x_941:
[----:B------:R-:W-:Y:S05]  /*1e4a0*/  BSYNC.RECONVERGENT B0 ;  /* 0x0000000000007941 */ /* 0x000fea0003800200 */
.L_x_940:
        /* <DEDUP_REMOVED lines=38> */
.L_x_943:
[----:B------:R-:W-:Y:S05]  /*1e710*/  BSYNC.RECONVERGENT B0 ;  /* 0x0000000000007941 */ /* 0x000fea0003800200 */
.L_x_942:
        /* <DEDUP_REMOVED lines=30> */
.L_x_945:
[----:B------:R-:W-:Y:S05]  /*1e900*/  BSYNC.RECONVERGENT B0 ;  /* 0x0000000000007941 */ /* 0x000fea0003800200 */
.L_x_944:
        /* <DEDUP_REMOVED lines=34> */
.L_x_949:
[----:B------:R-:W2:Y:S04]  /*1eb30*/  LDG.E.STRONG.GPU R10, desc[UR10][R16.64] ;  /* 0x0000000a100a7981 */ /* 0x000ea8000c1ef900 */
[----:B--2---:R-:W-:Y:S04]  /*1eb40*/  CCTL.IVALL ;  /* 0x00000000ff00798f */ /* 0x004fe80002000000 */
[----:B------:R0:W-:Y:S01]  /*1eb50*/  STL [R1], R10 ;  /* 0x0000000a01007387 */ /* 0x0001e20000100800 */
[----:B------:R-:W-:-:S13]  /*1eb60*/  ISETP.NE.AND P0, PT, R10, UR5, PT ;  /* 0x000000050a007c0c */ /* 0x000fda000bf05270 */
[----:B0-----:R-:W-:Y:S05]  /*1eb70*/  @P0 BRA `(.L_x_949) ;  /* 0xfffffffc00ec0947 */ /* 0x001fea000383ffff */
.L_x_948:
[----:B------:R-:W-:Y:S05]  /*1eb80*/  BSYNC.RECONVERGENT B0 ;  /* 0x0000000000007941 */ /* 0x000fea0003800200 */
.L_x_947:
        /* <DEDUP_REMOVED lines=15> */
.L_x_951:
        /* <DEDUP_REMOVED lines=77> */
.L_x_950:
        /* <DEDUP_REMOVED lines=52> */
.L_x_952:
        /* <DEDUP_REMOVED lines=27> */
.L_x_953:
        /* <DEDUP_REMOVED lines=12> */
.L_x_954:
[----:B------:R-:W-:Y:S05]  /*1f700*/  BSYNC.RECONVERGENT B0 ;  /* 0x0000000000007941 */ /* 0x000fea0003800200 */
.L_x_946:
        /* <DEDUP_REMOVED lines=17> */
.L_x_960:
[----:B0-----:R-:W-:-:S05]  /*1f820*/  LEA R19, R17, UR15, 0x2 ;  /* 0x0000000f11137c11 */ /* 0x001fca000f8e10ff */
[----:B-1----:R-:W2:Y:S04]  /*1f830*/  LDL.64 R12, [R19+0x10] ;  /* 0x00001000130c7983 */ /* 0x002ea80000100a00 */
[----:B------:R-:W3:Y:S01]  /*1f840*/  LDL.64 R10, [R19+0x110] ;  /* 0x00011000130a7983 */ /* 0x000ee20000100a00 */
[----:B-----5:R-:W-:Y:S01]  /*1f850*/  LEA R29, R17, R0, 0x3 ;  /* 0x00000000111d7211 */ /* 0x020fe200078e18ff */
        /* <DEDUP_REMOVED lines=17> */
[----:B-1----:R-:W-:-:S05]  /*1f970*/  @P2 FADD.FTZ R23, R22, 1 ;  /* 0x3f80000016172421 */ /* 0x002fca0000010000 */
[----:B------:R-:W0:Y:S08]  /*1f980*/  @P2 MUFU.RCP R21, R21 ;  /* 0x0000001500152308 */ /* 0x000e300000001000 */
[----:B------:R-:W1:Y:S01]  /*1f990*/  @P2 MUFU.RCP R24, R23 ;  /* 0x0000001700182308 */ /* 0x000e620000001000 */
[----:B0-----:R-:W-:Y:S01]  /*1f9a0*/  @P2 FADD.FTZ R25, -R21, 1 ;  /* 0x3f80000015192421 */ /* 0x001fe20000010100 */
[----:B------:R-:W-:Y:S01]  /*1f9b0*/  @P2 FMUL.FTZ R10, R12, R21 ;  /* 0x000000150c0a2220 */ /* 0x000fe20000410000 */
[----:B------:R-:W-:-:S02]  /*1f9c0*/  SHF.R.S32.HI R21, RZ, 0x1f, R29 ;  /* 0x0000001fff157819 */ /* 0x000fc4000001141d */
[----:B------:R-:W-:Y:S01]  /*1f9d0*/  @P2 FFMA.FTZ R25, R16, R25, 1 ;  /* 0x3f80000010192423 */ /* 0x000fe20000010019 */
[----:B------:R-:W-:Y:S01]  /*1f9e0*/  FFMA.FTZ R16, R14, R26, R15 ;  /* 0x0000001a0e107223 */ /* 0x000fe2000001000f */
[----:B------:R-:W-:Y:S01]  /*1f9f0*/  ISETP.GE.AND.EX P0, PT, R21, UR19, PT, P0 ;  /* 0x0000001315007c0c */ /* 0x000fe2000bf06300 */
[----:B-1----:R-:W-:Y:S01]  /*1fa00*/  @P2 FADD.FTZ R27, -R24, 1 ;  /* 0x3f800000181b2421 */ /* 0x002fe20000010100 */
[----:B------:R-:W-:Y:S01]  /*1fa10*/  @P2 FMUL.FTZ R24, R19, R24 ;  /* 0x0000001813182220 */ /* 0x000fe20000410000 */
[----:B------:R-:W-:Y:S01]  /*1fa20*/  @P2 FMUL.FTZ R12, R10, R25 ;  /* 0x000000190a0c2220 */ /* 0x000fe20000410000 */
[----:B------:R-:W-:Y:S01]  /*1fa30*/  IADD3 R10, PT, PT, R29, 0x8, RZ ;  /* 0x000000081d0a7810 */ /* 0x000fe20007ffe0ff */
[----:B------:R-:W-:Y:S01]  /*1fa40*/  @P2 FFMA.FTZ R27, R18, R27, 1 ;  /* 0x3f800000121b2423 */ /* 0x000fe2000001001b */
[--C-:B------:R-:W-:Y:S02]  /*1fa50*/  HADD2.F32 R18, -RZ, R13.reuse.H0_H0 ;  /* 0x2000000dff127230 */ /* 0x100fe40000004100 */
[----:B------:R-:W-:Y:S01]  /*1fa60*/  FFMA.FTZ R16, R9, R12, -R16 ;  /* 0x0000000c09107223 */ /* 0x000fe20000010810 */
[----:B------:R-:W-:-:S02]  /*1fa70*/  HADD2.F32 R13, -RZ, R13.H1_H1 ;  /* 0x3000000dff0d7230 */ /* 0x000fc40000004100 */
[----:B------:R-:W-:Y:S01]  /*1fa80*/  @P2 FMUL.FTZ R19, R24, R27 ;  /* 0x0000001b18132220 */ /* 0x000fe20000410000 */
[----:B------:R-:W-:Y:S01]  /*1fa90*/  ISETP.GE.U32.AND P1, PT, R10, UR18, PT ;  /* 0x000000120a007c0c */ /* 0x000fe2000bf26070 */
[----:B------:R-:W-:Y:S01]  /*1faa0*/  FADD.FTZ R18, R18, -UR28 ;  /* 0x8000001c12127e21 */ /* 0x000fe20008010000 */
[----:B------:R-:W-:Y:S01]  /*1fab0*/  SHF.R.S32.HI R27, RZ, 0x1f, R10 ;  /* 0x0000001fff1b7819 */ /* 0x000fe2000001140a */
[----:B------:R-:W-:Y:S01]  /*1fac0*/  FADD.FTZ R20, R13, -UR28 ;  /* 0x8000001c0d147e21 */ /* 0x000fe20008010000 */
[----:B------:R-:W-:Y:S01]  /*1fad0*/  FFMA.FTZ R13, R14, R28, R15 ;  /* 0x0000001c0e0d7223 */ /* 0x000fe2000001000f */
[----:B------:R-:W-:Y:S01]  /*1fae0*/  ISETP.NE.AND P2, PT, RZ, UR12, PT ;  /* 0x0000000cff007c0c */ /* 0x000fe2000bf45270 */
[----:B------:R-:W-:Y:S01]  /*1faf0*/  FMUL.FTZ R22, R18, UR16 ;  /* 0x0000001012167c20 */ /* 0x000fe20008410000 */
[----:B------:R-:W-:Y:S01]  /*1fb00*/  FMUL.FTZ R24, R20, UR16 ;  /* 0x0000001014187c20 */ /* 0x000fe20008410000 */
[----:B------:R-:W-:Y:S01]  /*1fb10*/  ISETP.GE.AND.EX P1, PT, R27, UR19, PT, P1 ;  /* 0x000000131b007c0c */ /* 0x000fe2000bf26310 */
[----:B------:R-:W-:Y:S01]  /*1fb20*/  FFMA.FTZ R20, R8, R19, -R13 ;  /* 0x0000001308147223 */ /* 0x000fe2000001080d */
[----:B------:R-:W-:Y:S11]  /*1fb30*/  @P0 BRA `(.L_x_956) ;  /* 0x0000000000300947 */ /* 0x000ff60003800000 */
        /* <DEDUP_REMOVED lines=12> */
.L_x_956:
[----:B------:R-:W-:Y:S05]  /*1fc00*/  BSYNC.RECONVERGENT B0 ;  /* 0x0000000000007941 */ /* 0x000fea0003800200 */
.L_x_955:
[--C-:B------:R-:W-:Y:S02]  /*1fc10*/  HADD2.F32 R12, -RZ, R11.reuse.H0_H0 ;  /* 0x2000000bff0c7230 */ /* 0x100fe40000004100 */
[C-C-:B------:R-:W-:Y:S01]  /*1fc20*/  FFMA.FTZ R26, R14.reuse, R22, R15.reuse ;  /* 0x000000160e1a7223 */ /* 0x140fe2000001000f */
[----:B------:R-:W-:Y:S01]  /*1fc30*/  FFMA.FTZ R25, R14, R24, R15 ;  /* 0x000000180e197223 */ /* 0x000fe2000001000f */
[----:B------:R-:W-:Y:S01]  /*1fc40*/  HADD2.F32 R11, -RZ, R11.H1_H1 ;  /* 0x3000000bff0b7230 */ /* 0x000fe20000004100 */
[----:B------:R-:W-:Y:S06]  /*1fc50*/  @!P2 BRA `(.L_x_957) ;  /* 0x000000000048a947 */ /* 0x000fec0003800000 */
        /* <DEDUP_REMOVED lines=18> */
.L_x_957:
[----:B------:R-:W-:Y:S01]  /*1fd80*/  BSSY.RECONVERGENT B0, `(.L_x_958) ;  /* 0x0000010000007945 */ /* 0x000fe20003800200 */
[----:B------:R-:W-:Y:S01]  /*1fd90*/  FFMA.FTZ R26, R9, R12, -R26 ;  /* 0x0000000c091a7223 */ /* 0x000fe2000001081a */
[----:B------:R-:W-:Y:S02]  /*1fda0*/  FFMA.FTZ R16, R8, R11, -R25 ;  /* 0x0000000b08107223 */ /* 0x000fe40000010819 */
[----:B------:R-:W-:Y:S05]  /*1fdb0*/  @P1 BRA `(.L_x_959) ;  /* 0x0000000000301947 */ /* 0x000fea0003800000 */
[----:B------:R-:W-:Y:S01]  /*1fdc0*/  IMAD R11, R27, UR20, RZ ;  /* 0x000000141b0b7c24 */ /* 0x000fe2000f8e02ff */
[----:B------:R-:W-:Y:S01]  /*1fdd0*/  MOV R12, R4 ;  /* 0x00000004000c7202 */ /* 0x000fe20000000f00 */
[----:B------:R-:W-:Y:S01]  /*1fde0*/  FMUL.FTZ R21, R26, UR16 ;  /* 0x000000101a157c20 */ /* 0x000fe20008410000 */
[----:B0-----:R-:W-:Y:S01]  /*1fdf0*/  MOV R13, R7 ;  /* 0x00000007000d7202 */ /* 0x001fe20000000f00 */
        /* <DEDUP_REMOVED lines=8> */
.L_x_959:
[----:B------:R-:W-:Y:S05]  /*1fe80*/  BSYNC.RECONVERGENT B0 ;  /* 0x0000000000007941 */ /* 0x000fea0003800200 */
.L_x_958:
[----:B------:R-:W-:-:S04]  /*1fe90*/  IADD3 R17, PT, PT, R17, 0x2, RZ ;  /* 0x0000000211117810 */ /* 0x000fc80007ffe0ff */
[----:B------:R-:W-:-:S13]  /*1fea0*/  ISETP.NE.AND P0, PT, R17, 0x40, PT ;  /* 0x000000401100780c */ /* 0x000fda0003f05270 */
[----:B------:R-:W-:Y:S05]  /*1feb0*/  @P0 BRA `(.L_x_960) ;  /* 0xfffffff800580947 */ /* 0x000fea000383ffff */
[----:B------:R-:W2:Y:S01]  /*1fec0*/  LDCU UR5, c[0x0][0x410] ;  /* 0x00008200ff0577ac */ /* 0x000ea20008000800 */
[----:B------:R-:W2:Y:S01]  /*1fed0*/  LDCU UR6, c[0x0][0x3e0] ;  /* 0x00007c00ff0677ac */ /* 0x000ea20008000800 */
[----:B------:R-:W-:Y:S02]  /*1fee0*/  UIADD3 UR8, UPT, UPT, UR9, UR8, URZ ;  /* 0x0000000809087290 */ /* 0x000fe4000fffe0ff */
[----:B------:R-:W-:Y:S02]  /*1fef0*/  UIADD3 UR4, UPT, UPT, UR4, 0x1, URZ ;  /* 0x0000000104047890 */ /* 0x000fe4000fffe0ff */
[----:B--2---:R-:W-:-:S04]  /*1ff00*/  UIMAD UR5, UR5, UR6, URZ ;  /* 0x00000006050572a4 */ /* 0x004fc8000f8e02ff */
[----:B------:R-:W-:-:S09]  /*1ff10*/  UISETP.GE.AND UP0, UPT, UR8, UR5, UPT ;  /* 0x000000050800728c */ /* 0x000fd2000bf06270 */
[----:B------:R-:W-:Y:S05]  /*1ff20*/  BRA.U !UP0, `(.L_x_961) ;  /* 0xfffffe0108a47547 */ /* 0x000fea000b83ffff */
.L_x_937:
[----:B------:R-:W2:Y:S01]  /*1ff30*/  S2R R9, SR_TID.X ;  /* 0x0000000000097919 */ /* 0x000ea20000002100 */
[----:B------:R-:W3:Y:S01]  /*1ff40*/  LDC R4, c[0x0][0x370] ;  /* 0x0000dc00ff047b82 */ /* 0x000ee20000000800 */
[----:B------:R-:W-:Y:S07]  /*1ff50*/  BSSY.RECONVERGENT B0, `(.L_x_962) ;  /* 0x000000e000007945 */ /* 0x000fee0003800200 */
[----:B------:R-:W4:Y:S08]  /*1ff60*/  LDC R7, c[0x0][0x374] ;  /* 0x0000dd00ff077b82 */ /* 0x000f300000000800 */
[----:B------:R-:W5:Y:S01]  /*1ff70*/  LDC.64 R2, c[0x0][0x3c8] ;  /* 0x0000f200ff027b82 */ /* 0x000f620000000a00 */
[----:B---3--:R-:W-:-:S02]  /*1ff80*/  ISETP.NE.AND P0, PT, R4, 0x1, PT ;  /* 0x000000010400780c */ /* 0x008fc40003f05270 */
[----:B--2---:R-:W-:Y:S02]  /*1ff90*/  ISETP.NE.AND P1, PT, R9, RZ, PT ;  /* 0x000000ff0900720c */ /* 0x004fe40003f25270 */
[----:B----4-:R-:W-:-:S04]  /*1ffa0*/  SHF.L.U32 R0, R7, 0x1, RZ ;  /* 0x0000000107007819 */ /* 0x010fc800000006ff */
[----:B------:R-:W-:-:S05]  /*1ffb0*/  SEL R5, R0, RZ, P0 ;  /* 0x000000ff00057207 */ /* 0x000fca0000000000 */
[----:B-----5:R-:W-:Y:S02]  /*1ffc0*/  IMAD.WIDE.U32 R2, R5, 0x4, R2 ;  /* 0x0000000405027825 */ /* 0x020fe400078e0002 */
[----:B------:R-:W-:Y:S05]  /*1ffd0*/  @P1 BRA `(.L_x_963) ;  /* 0x0000000000141947 */ /* 0x000fea0003800000 */
[----:B------:R-:W-:Y:S01]  /*1ffe0*/  HFMA2 R5, -RZ, RZ, 0, 5.9604644775390625e-08 ;  /* 0x00000001ff057431 */ /* 0x000fe200000001ff */
[----:B------:R-:W-:Y:S06]  /*1fff0*/  MEMBAR.ALL.GPU ;  /* 0x0000000000007992 */ /* 0x000fec000000a000 */
[----:B------:R-:W-:-:S00]  /*20000*/  ERRBAR ;  /* 0x00000000000079ab */ /* 0x000fc00000000000 */
[----:B------:R-:W-:Y:S06]  /*20010*/  CGAERRBAR ;  /* 0x00000000000075ab */ /* 0x000fec0000000000 */
[----:B------:R2:W-:Y:S02]  /*20020*/  REDG.E.ADD.S32.STRONG.GPU desc[UR10][R2.64], R5 ;  /* 0x000000050200798e */ /* 0x0005e4000c12e30a */
.L_x_963:
[----:B------:R-:W-:Y:S05]  /*20030*/  BSYNC.RECONVERGENT B0 ;  /* 0x0000000000007941 */ /* 0x000fea0003800200 */
.L_x_962:
[----:B------:R-:W3:Y:S01]  /*20040*/  S2UR UR5, SR_CTAID.Y ;  /* 0x00000000000579c3 */ /* 0x000ee20000002600 */
[----:B--2---:R-:W-:Y:S02]  /*20050*/  IADD3 R5, PT, PT, R7, -0x1, RZ ;  /* 0xffffffff07057810 */ /* 0x004fe40007ffe0ff */
[----:B------:R-:W-:-:S05]  /*20060*/  IADD3 R0, PT, PT, R4, -0x1, RZ ;  /* 0xffffffff04007810 */ /* 0x000fca0007ffe0ff */
[----:B------:R-:W2:Y:S01]  /*20070*/  S2UR UR4, SR_CTAID.X ;  /* 0x00000000000479c3 */ /* 0x000ea20000002500 */
[----:B---3--:R-:W-:-:S04]  /*20080*/  ISETP.NE.AND P0, PT, R5, UR5, PT ;  /* 0x0000000505007c0c */ /* 0x008fc8000bf05270 */
[----:B--2---:R-:W-:-:S13]  /*20090*/  ISETP.NE.OR P0, PT, R0, UR4, P0 ;  /* 0x0000000400007c0c */ /* 0x004fda0008705670 */
[----:B------:R-:W-:Y:S05]  /*200a0*/  @P0 EXIT ;  /* 0x000000000000094d */ /* 0x000fea0003800000 */
[----:B------:R-:W-:Y:S05]  /*200b0*/  @P1 BRA `(.L_x_964) ;  /* 0x0000000000201947 */ /* 0x000fea0003800000 */
[----:B------:R-:W-:-:S05]  /*200c0*/  IMAD R0, R4, R7, RZ ;  /* 0x0000000704007224 */ /* 0x000fca00078e02ff */
[----:B------:R-:W-:-:S13]  /*200d0*/  ISETP.NE.AND P0, PT, R0, -0x1, PT ;  /* 0xffffffff0000780c */ /* 0x000fda0003f05270 */
[----:B------:R-:W-:Y:S05]  /*200e0*/  @!P0 BRA `(.L_x_964) ;  /* 0x0000000000148947 */ /* 0x000fea0003800000 */
.L_x_965:
[----:B------:R-:W2:Y:S04]  /*200f0*/  LDG.E.STRONG.GPU R5, desc[UR10][R2.64] ;  /* 0x0000000a02057981 */ /* 0x000ea8000c1ef900 */
[----:B--2---:R-:W-:Y:S01]  /*20100*/  CCTL.IVALL ;  /* 0x00000000ff00798f */ /* 0x004fe20002000000 */
[----:B------:R-:W-:Y:S05]  /*20110*/  YIELD ;  /* 0x0000000000007946 */ /* 0x000fea0003800000 */
[----:B------:R-:W-:-:S13]  /*20120*/  ISETP.NE.AND P0, PT, R5, R0, PT ;  /* 0x000000000500720c */ /* 0x000fda0003f05270 */
[----:B------:R-:W-:Y:S05]  /*20130*/  @P0 BRA `(.L_x_965) ;  /* 0xfffffffc00ec0947 */ /* 0x000fea000383ffff */
.L_x_964:
        /* <DEDUP_REMOVED lines=76> */
.L_x_968:
        /* <DEDUP_REMOVED lines=31> */
.L_x_967:
[----:B------:R-:W-:Y:S05]  /*207f0*/  BSYNC.RECONVERGENT B0 ;  /* 0x0000000000007941 */ /* 0x000fea0003800200 */
.L_x_966:
        /* <DEDUP_REMOVED lines=10> */
.L_x_969:
        /* <DEDUP_REMOVED lines=87> */
.L_x_970:
        /* <DEDUP_REMOVED lines=15> */
.L_x_4755:


//--------------------- .text._Z35group_norm_nhwc_bwd_one_pass_kernelI11Fp16IOFp16WLi64ELi98ELi392EEv26Group_norm_nhwc_bwd_params --------------------------
	.section	.text._Z35group_norm_nhwc_bwd_one_pass_kernelI11Fp16IOFp16WLi64ELi98ELi392EEv26Group_norm_nhwc_bwd_params,"ax",@progbits
	.align	128
        .global         _Z35group_norm_nhwc_bwd_one_pass_kernelI11Fp16IOFp16WLi64ELi98ELi392EEv26Group_norm_nhwc_bwd_params
        .type           _Z35group_norm_nhwc_bwd_one_pass_kernelI11Fp16IOFp16WLi64ELi98ELi392EEv26Group_norm_nhwc_bwd_params,@function
        .size           _Z35group_norm_nhwc_bwd_one_pass_kernelI11Fp16IOFp16WLi64ELi98ELi392EEv26Group_norm_nhwc_bwd_params,(.L_x_4756 - _Z35group_norm_nhwc_bwd_one_pass_kernelI11Fp16IOFp16WLi64ELi98ELi392EEv26Group_norm_nhwc_bwd_params)
        .other          _Z35group_norm_nhwc_bwd_one_pass_kernelI11Fp16IOFp16WLi64ELi98ELi392EEv26Group_norm_nhwc_bwd_params,@"STO_CUDA_ENTRY STV_DEFAULT"
_Z35group_norm_nhwc_bwd_one_pass_kernelI11Fp16IOFp16WLi64ELi98ELi392EEv26Group_norm_nhwc_bwd_params:
.text._Z35group_norm_nhwc_bwd_one_pass_kernelI11Fp16IOFp16WLi64ELi98ELi392EEv26Group_norm_nhwc_bwd_params:
        /* <DEDUP_REMOVED lines=51> */
.L_x_1012:
        /* <DEDUP_REMOVED lines=232> */
[----:B--2---:R-:W-:Y:S02]  /*11b0*/  HADD2.F32 R59, -RZ, R59.H0_H0 ;  /* 0x2000003bff3b7230 */ /* 0x004fe40000004100 */
[----:B---3--:R-:W-:Y:S02]  /*11c0*/  @P1 HADD2.F32 R61, -RZ, R18.H0_H0 ;  /* 0x20000012ff3d1230 */ /* 0x008fe40000004100 */
[----:B----4-:R-:W-:Y:S02]  /*11d0*/  @P1 HADD2.F32 R60, -RZ, R17.H0_H0 ;  /* 0x20000011ff3c1230 */ /* 0x010fe40000004100 */
[----:B------:R-:W-:Y:S01]  /*11e0*/  HADD2.F32 R58, -RZ, R58.H0_H0 ;  /* 0x2000003aff3a7230 */ /* 0x000fe20000004100 */
        /* <DEDUP_REMOVED lines=146> */
.L_x_972:
        /* <DEDUP_REMOVED lines=288> */
.L_x_973:
        /* <DEDUP_REMOVED lines=75> */
.L_x_975:
[----:B------:R-:W-:Y:S05]  /*31c0*/  BSYNC.RECONVERGENT B0 ;  /* 0x0000000000007941 */ /* 0x000fea0003800200 */
.L_x_974:
        /* <DEDUP_REMOVED lines=38> */
.L_x_977:
[----:B------:R-:W-:Y:S05]  /*3430*/  BSYNC.RECONVERGENT B0 ;  /* 0x0000000000007941 */ /* 0x000fea0003800200 */
.L_x_976:
        /* <DEDUP_REMOVED lines=29> */
.L_x_979:
[----:B------:R-:W-:Y:S05]  /*3610*/  BSYNC.RECONVERGENT B0 ;  /* 0x0000000000007941 */ /* 0x000fea0003800200 */
.L_x_978:
        /* <DEDUP_REMOVED lines=24> */
.L_x_982:
[----:B-1----:R-:W2:Y:S04]  /*37a0*/  LDG.E.STRONG.GPU R18, desc[UR8][R16.64] ;  /* 0x0000000810127981 */ /* 0x002ea8000c1ef900 */
[----:B--2---:R-:W-:Y:S01]  /*37b0*/  CCTL.IVALL ;  /* 0x00000000ff00798f */ /* 0x004fe20002000000 */
[----:B------:R-:W-:Y:S05]  /*37c0*/  YIELD ;  /* 0x0000000000007946 */ /* 0x000fea0003800000 */
[----:B------:R-:W-:-:S13]  /*37d0*/  ISETP.NE.AND P0, PT, R18, R23, PT ;  /* 0x000000171200720c */ /* 0x000fda0003f05270 */
[----:B------:R-:W-:Y:S05]  /*37e0*/  @P0 BRA `(.L_x_982) ;  /* 0xfffffffc00ec0947 */ /* 0x000fea000383ffff */
.L_x_981:
        /* <DEDUP_REMOVED lines=15> */
.L_x_984:
        /* <DEDUP_REMOVED lines=59> */
.L_x_983:
        /* <DEDUP_REMOVED lines=35> */
.L_x_985:
        /* <DEDUP_REMOVED lines=18> */
.L_x_986:
        /* <DEDUP_REMOVED lines=9> */
.L_x_987:
[----:B------:R-:W-:Y:S05]  /*4070*/  BSYNC.RECONVERGENT B0 ;  /* 0x0000000000007941 */ /* 0x000fea0003800200 */
.L_x_980:
        /* <DEDUP_REMOVED lines=44> */
.L_x_988:
        /* <DEDUP_REMOVED lines=22> */
.L_x_990:
[----:B------:R-:W-:Y:S05]  /*44a0*/  BSYNC.RECONVERGENT B0 ;  /* 0x0000000000007941 */ /* 0x000fea0003800200 */
.L_x_989:
        /* <DEDUP_REMOVED lines=27> */
.L_x_991:
        /* <DEDUP_REMOVED lines=21> */
.L_x_993:
[----:B------:R-:W-:Y:S05]  /*47b0*/  BSYNC.RECONVERGENT B0 ;  /* 0x0000000000007941 */ /* 0x000fea0003800200 */
.L_x_992:
        /* <DEDUP_REMOVED lines=67> */
.L_x_994:
        /* <DEDUP_REMOVED lines=30> */
.L_x_996:
[----:B------:R-:W-:Y:S05]  /*4dd0*/  BSYNC.RECONVERGENT B0 ;  /* 0x0000000000007941 */ /* 0x000fea0003800200 */
.L_x_995:
        /* <DEDUP_REMOVED lines=21> */
.L_x_997:
        /* <DEDUP_REMOVED lines=18> */
.L_x_999:
[----:B------:R-:W-:Y:S05]  /*5050*/  BSYNC.RECONVERGENT B0 ;  /* 0x0000000000007941 */ /* 0x000fea0003800200 */
.L_x_998:
        /* <DEDUP_REMOVED lines=21> */
.L_x_1000:
        /* <DEDUP_REMOVED lines=18> */
.L_x_1002:
[----:B------:R-:W-:Y:S05]  /*52d0*/  BSYNC.RECONVERGENT B0 ;  /* 0x0000000000007941 */ /* 0x000fea0003800200 */
.L_x_1001:
        /* <DEDUP_REMOVED lines=21> */
.L_x_1003:
        /* <DEDUP_REMOVED lines=18> */
.L_x_1005:
[----:B------:R-:W-:Y:S05]  /*5550*/  BSYNC.RECONVERGENT B0 ;  /* 0x0000000000007941 */ /* 0x000fea0003800200 */
.L_x_1004:
        /* <DEDUP_REMOVED lines=21> */
.L_x_1006:
        /* <DEDUP_REMOVED lines=18> */
.L_x_1008:
[----:B------:R-:W-:Y:S05]  /*57d0*/  BSYNC.RECONVERGENT B0 ;  /* 0x0000000000007941 */ /* 0x000fea0003800200 */
.L_x_1007:
        /* <DEDUP_REMOVED lines=21> */
.L_x_1009:
        /* <DEDUP_REMOVED lines=18> */
.L_x_1011:
[----:B------:R-:W-:Y:S05]  /*5a50*/  BSYNC.RECONVERGENT B0 ;  /* 0x0000000000007941 */ /* 0x000fea0003800200 */
.L_x_1010:
[----:B------:R-:W-:Y:S02]  /*5a60*/  IADD3 R36, PT, PT, R9, R36, RZ ;  /* 0x0000002409247210 */ /* 0x000fe40007ffe0ff */
[----:B------:R-:W-:Y:S02]  /*5a70*/  IADD3 R37, PT, PT, R37, 0x1, RZ ;  /* 0x0000000125257810 */ /* 0x000fe40007ffe0ff */
[----:B------:R-:W-:-:S13]  /*5a80*/  ISETP.GE.AND P0, PT, R36, UR4, PT ;  /* 0x0000000424007c0c */ /* 0x000fda000bf06270 */
[----:B------:R-:W-:Y:S05]  /*5a90*/  @!P0 BRA `(.L_x_1012) ;  /* 0xffffffa800248947 */ /* 0x000fea000383ffff */
.L_x_971:
        /* <DEDUP_REMOVED lines=19> */
.L_x_1014:
[----:B------:R-:W-:Y:S05]  /*5bd0*/  BSYNC.RECONVERGENT B0 ;  /* 0x0000000000007941 */ /* 0x000fea0003800200 */
.L_x_1013:
[----:B------:R-:W-:Y:S05]  /*5be0*/  @P0 EXIT ;  /* 0x000000000000094d */ /* 0x000fea0003800000 */
[----:B------:R-:W-:Y:S05]  /*5bf0*/  @P2 BRA `(.L_x_1015) ;  /* 0x0000000000202947 */ /* 0x000fea0003800000 */
[----:B------:R-:W-:-:S05]  /*5c00*/  IMAD R0, R4, R7, RZ ;  /* 0x0000000704007224 */ /* 0x000fca00078e02ff */
[----:B------:R-:W-:-:S13]  /*5c10*/  ISETP.NE.AND P0, PT, R0, -0x1, PT ;  /* 0xffffffff0000780c */ /* 0x000fda0003f05270 */
[----:B------:R-:W-:Y:S05]  /*5c20*/  @!P0 BRA `(.L_x_1015) ;  /* 0x0000000000148947 */ /* 0x000fea0003800000 */
.L_x_1016:
[----:B-1----:R-:W2:Y:S04]  /*5c30*/  LDG.E.STRONG.GPU R5, desc[UR8][R2.64] ;  /* 0x0000000802057981 */ /* 0x002ea8000c1ef900 */
[----:B--2---:R-:W-:Y:S01]  /*5c40*/  CCTL.IVALL ;  /* 0x00000000ff00798f */ /* 0x004fe20002000000 */
[----:B------:R-:W-:Y:S05]  /*5c50*/  YIELD ;  /* 0x0000000000007946 */ /* 0x000fea0003800000 */
[----:B------:R-:W-:-:S13]  /*5c60*/  ISETP.NE.AND P0, PT, R5, R0, PT ;  /* 0x000000000500720c */ /* 0x000fda0003f05270 */
[----:B------:R-:W-:Y:S05]  /*5c70*/  @P0 BRA `(.L_x_1016) ;  /* 0xfffffffc00ec0947 */ /* 0x000fea000383ffff */
.L_x_1015:
        /* <DEDUP_REMOVED lines=75> */
.L_x_1019:
        /* <DEDUP_REMOVED lines=31> */
.L_x_1018:
[----:B------:R-:W-:Y:S05]  /*6320*/  BSYNC.RECONVERGENT B0 ;  /* 0x0000000000007941 */ /* 0x000fea0003800200 */
.L_x_1017:
        /* <DEDUP_REMOVED lines=10> */
.L_x_1020:
        /* <DEDUP_REMOVED lines=80> */
[----:B----4-:R-:W-:Y:S02]  /*68d0*/  F2FP.F16.F32.PACK_AB R23, R23, R4 ;  /* 0x000000041717723e */ /* 0x010fe400000000ff */
[----:B-----5:R-:W-:-:S03]  /*68e0*/  F2FP.F16.F32.PACK_AB R5, R7, R8 ;  /* 0x000000080705723e */ /* 0x020fc600000000ff */
[----:B------:R3:W-:Y:S04]  /*68f0*/  STG.E desc[UR8][R28.64], R23 ;  /* 0x000000171c007986 */ /* 0x0007e8000c101908 */
[----:B------:R3:W-:Y:S01]  /*6900*/  STG.E desc[UR8][R26.64], R5 ;  /* 0x000000051a007986 */ /* 0x0007e2000c101908 */
[----:B------:R-:W-:Y:S01]  /*6910*/  HFMA2 R7, -RZ, RZ, 0, 0 ;  /* 0x00000000ff077431 */ /* 0x000fe200000001ff */
[----:B------:R-:W-:Y:S06]  /*6920*/  @P0 BRA `(.L_x_1020) ;  /* 0xfffffff800a80947 */ /* 0x000fec000383ffff */
[----:B------:R-:W-:Y:S05]  /*6930*/  EXIT ;  /* 0x000000000000794d */ /* 0x000fea0003800000 */
.L_x_1021:
        /* <DEDUP_REMOVED lines=12> */
.L_x_4756:


//--------------------- .text._Z35group_norm_nhwc_bwd_one_pass_kernelI11Fp16IOFp16WLi128ELi98ELi392EEv26Group_norm_nhwc_bwd_params --------------------------
	.section	.text._Z35group_norm_nhwc_bwd_one_pass_kernelI11Fp16IOFp16WLi128ELi98ELi392EEv26Group_norm_nhwc_bwd_params,"ax",@progbits
	.align	128
        .global         _Z35group_norm_nhwc_bwd_one_pass_kernelI11Fp16IOFp16WLi128ELi98ELi392EEv26Group_norm_nhwc_bwd_params
        .type           _Z35group_norm_nhwc_bwd_one_pass_kernelI11Fp16IOFp16WLi128ELi98ELi392EEv26Group_norm_nhwc_bwd_params,@function
        .size           _Z35group_norm_nhwc_bwd_one_pass_kernelI11Fp16IOFp16WLi128ELi98ELi392EEv26Group_norm_nhwc_bwd_params,(.L_x_4757 - _Z35group_norm_nhwc_bwd_one_pass_kernelI11Fp16IOFp16WLi128ELi98ELi392EEv26Group_norm_nhwc_bwd_params)
        .other          _Z35group_norm_nhwc_bwd_one_pass_kernelI11Fp16IOFp16WLi128ELi98ELi392EEv26Group_norm_nhwc_bwd_params,@"STO_CUDA_ENTRY STV_DEFAULT"
_Z35group_norm_nhwc_bwd_one_pass_kernelI11Fp16IOFp16WLi128ELi98ELi392EEv26Group_norm_nhwc_bwd_params:
.text._Z35group_norm_nhwc_bwd_one_pass_kernelI11Fp16IOFp16WLi128ELi98ELi392EEv26Group_norm_nhwc_bwd_params:
        /* <DEDUP_REMOVED lines=21> */
.L_x_1087:
        /* <DEDUP_REMOVED lines=431> */
[----:B----4-:R-:W-:Y:S02]  /*1c40*/  @P0 HADD2.F32 R59, -RZ, R28.H0_H0 ;  /* 0x2000001cff3b0230 */ /* 0x010fe40000004100 */
[----:B---3--:R-:W-:Y:S02]  /*1c50*/  @P0 HADD2.F32 R58, -RZ, R18.H0_H0 ;  /* 0x20000012ff3a0230 */ /* 0x008fe40000004100 */
[----:B------:R-:W-:Y:S02]  /*1c60*/  HADD2.F32 R57, -RZ, R15.H0_H0 ;  /* 0x2000000fff397230 */ /* 0x000fe40000004100 */
[----:B------:R-:W-:Y:S01]  /*1c70*/  HADD2.F32 R56, -RZ, R56.H0_H0 ;  /* 0x20000038ff387230 */ /* 0x000fe20000004100 */
        /* <DEDUP_REMOVED lines=290> */
.L_x_1023:
        /* <DEDUP_REMOVED lines=576> */
.L_x_1024:
        /* <DEDUP_REMOVED lines=85> */
.L_x_1026:
[----:B------:R-:W-:Y:S05]  /*57f0*/  BSYNC.RECONVERGENT B0 ;  /* 0x0000000000007941 */ /* 0x000fea0003800200 */
.L_x_1025:
        /* <DEDUP_REMOVED lines=42> */
.L_x_1028:
[----:B------:R-:W-:Y:S05]  /*5aa0*/  BSYNC.RECONVERGENT B0 ;  /* 0x0000000000007941 */ /* 0x000fea0003800200 */
.L_x_1027:
        /* <DEDUP_REMOVED lines=28> */
.L_x_1030:
[----:B------:R-:W-:Y:S05]  /*5c70*/  BSYNC.RECONVERGENT B0 ;  /* 0x0000000000007941 */ /* 0x000fea0003800200 */
.L_x_1029:
        /* <DEDUP_REMOVED lines=28> */
.L_x_1033:
[----:B-1----:R-:W2:Y:S04]  /*5e40*/  LDG.E.STRONG.GPU R18, desc[UR10][R16.64] ;  /* 0x0000000a10127981 */ /* 0x002ea8000c1ef900 */
[----:B--2---:R-:W-:Y:S01]  /*5e50*/  CCTL.IVALL ;  /* 0x00000000ff00798f */ /* 0x004fe20002000000 */
[----:B------:R-:W-:Y:S05]  /*5e60*/  YIELD ;  /* 0x0000000000007946 */ /* 0x000fea0003800000 */
[----:B------:R-:W-:-:S13]  /*5e70*/  ISETP.NE.AND P0, PT, R18, R21, PT ;  /* 0x000000151200720c */ /* 0x000fda0003f05270 */
[----:B------:R-:W-:Y:S05]  /*5e80*/  @P0 BRA `(.L_x_1033) ;  /* 0xfffffffc00ec0947 */ /* 0x000fea000383ffff */
.L_x_1032:
        /* <DEDUP_REMOVED lines=21> */
.L_x_1035:
        /* <DEDUP_REMOVED lines=64> */
.L_x_1034:
        /* <DEDUP_REMOVED lines=34> */
.L_x_1036:
        /* <DEDUP_REMOVED lines=18> */
.L_x_1037:
        /* <DEDUP_REMOVED lines=9> */
.L_x_1038:
[----:B------:R-:W-:Y:S05]  /*67b0*/  BSYNC.RECONVERGENT B0 ;  /* 0x0000000000007941 */ /* 0x000fea0003800200 */
.L_x_1031:
        /* <DEDUP_REMOVED lines=38> */
.L_x_1039:
        /* <DEDUP_REMOVED lines=34> */
.L_x_1041:
[----:B------:R-:W-:Y:S05]  /*6c40*/  BSYNC.RECONVERGENT B0 ;  /* 0x0000000000007941 */ /* 0x000fea0003800200 */
.L_x_1040:
        /* <DEDUP_REMOVED lines=25> */
.L_x_1042:
        /* <DEDUP_REMOVED lines=21> */
.L_x_1044:
[----:B------:R-:W-:Y:S05]  /*6f30*/  BSYNC.RECONVERGENT B0 ;  /* 0x0000000000007941 */ /* 0x000fea0003800200 */
.L_x_1043:
        /* <DEDUP_REMOVED lines=35> */
.L_x_1045:
        /* <DEDUP_REMOVED lines=21> */
.L_x_1047:
[----:B------:R-:W-:Y:S05]  /*72c0*/  BSYNC.RECONVERGENT B0 ;  /* 0x0000000000007941 */ /* 0x000fea0003800200 */
.L_x_1046:
        /* <DEDUP_REMOVED lines=25> */
.L_x_1048:
        /* <DEDUP_REMOVED lines=21> */
.L_x_1050:
[----:B------:R-:W-:Y:S05]  /*75b0*/  BSYNC.RECONVERGENT B0 ;  /* 0x0000000000007941 */ /* 0x000fea0003800200 */
.L_x_1049:
        /* <DEDUP_REMOVED lines=35> */
.L_x_1051:
        /* <DEDUP_REMOVED lines=21> */
.L_x_1053:
[----:B------:R-:W-:Y:S05]  /*7940*/  BSYNC.RECONVERGENT B0 ;  /* 0x0000000000007941 */ /* 0x000fea0003800200 */
.L_x_1052:
        /* <DEDUP_REMOVED lines=25> */
.L_x_1054:
        /* <DEDUP_REMOVED lines=21> */
.L_x_1056:
[----:B------:R-:W-:Y:S05]  /*7c30*/  BSYNC.RECONVERGENT B0 ;  /* 0x0000000000007941 */ /* 0x000fea0003800200 */
.L_x_1055:
        /* <DEDUP_REMOVED lines=35> */
.L_x_1057:
        /* <DEDUP_REMOVED lines=21> */
.L_x_1059:
[----:B------:R-:W-:Y:S05]  /*7fc0*/  BSYNC.RECONVERGENT B0 ;  /* 0x0000000000007941 */ /* 0x000fea0003800200 */
.L_x_1058:
        /* <DEDUP_REMOVED lines=25> */
.L_x_1060:
        /* <DEDUP_REMOVED lines=21> */
.L_x_1062:
[----:B------:R-:W-:Y:S05]  /*82b0*/  BSYNC.RECONVERGENT B0 ;  /* 0x0000000000007941 */ /* 0x000fea0003800200 */
.L_x_1061:
        /* <DEDUP_REMOVED lines=35> */
.L_x_1063:
        /* <DEDUP_REMOVED lines=21> */
.L_x_1065:
[----:B------:R-:W-:Y:S05]  /*8640*/  BSYNC.RECONVERGENT B0 ;  /* 0x0000000000007941 */ /* 0x000fea0003800200 */
.L_x_1064:
        /* <DEDUP_REMOVED lines=25> */
.L_x_1066:
        /* <DEDUP_REMOVED lines=21> */
.L_x_1068:
[----:B------:R-:W-:Y:S05]  /*8930*/  BSYNC.RECONVERGENT B0 ;  /* 0x0000000000007941 */ /* 0x000fea0003800200 */
.L_x_1067:
        /* <DEDUP_REMOVED lines=35> */
.L_x_1069:
        /* <DEDUP_REMOVED lines=21> */
.L_x_1071:
[----:B------:R-:W-:Y:S05]  /*8cc0*/  BSYNC.RECONVERGENT B0 ;  /* 0x0000000000007941 */ /* 0x000fea0003800200 */
.L_x_1070:
        /* <DEDUP_REMOVED lines=25> */
.L_x_1072:
        /* <DEDUP_REMOVED lines=21> */
.L_x_1074:
[----:B------:R-:W-:Y:S05]  /*8fb0*/  BSYNC.RECONVERGENT B0 ;  /* 0x0000000000007941 */ /* 0x000fea0003800200 */
.L_x_1073:
        /* <DEDUP_REMOVED lines=35> */
.L_x_1075:
        /* <DEDUP_REMOVED lines=21> */
.L_x_1077:
[----:B------:R-:W-:Y:S05]  /*9340*/  BSYNC.RECONVERGENT B0 ;  /* 0x0000000000007941 */ /* 0x000fea0003800200 */
.L_x_1076:
        /* <DEDUP_REMOVED lines=25> */
.L_x_1078:
        /* <DEDUP_REMOVED lines=21> */
.L_x_1080:
[----:B------:R-:W-:Y:S05]  /*9630*/  BSYNC.RECONVERGENT B0 ;  /* 0x0000000000007941 */ /* 0x000fea0003800200 */
.L_x_1079:
        /* <DEDUP_REMOVED lines=31> */
.L_x_1081:
        /* <DEDUP_REMOVED lines=26> */
.L_x_1083:
[----:B------:R-:W-:Y:S05]  /*99d0*/  BSYNC.RECONVERGENT B0 ;  /* 0x0000000000007941 */ /* 0x000fea0003800200 */
.L_x_1082:
        /* <DEDUP_REMOVED lines=24> */
.L_x_1084:
        /* <DEDUP_REMOVED lines=18> */
.L_x_1086:
[----:B------:R-:W-:Y:S05]  /*9c80*/  BSYNC.RECONVERGENT B0 ;  /* 0x0000000000007941 */ /* 0x000fea0003800200 */
.L_x_1085:
[----:B------:R-:W1:Y:S01]  /*9c90*/  LDCU UR5, c[0x0][0x410] ;  /* 0x00008200ff0577ac */ /* 0x000e620008000800 */
[----:B------:R-:W1:Y:S01]  /*9ca0*/  LDCU UR8, c[0x0][0x3e0] ;  /* 0x00007c00ff0877ac */ /* 0x000e620008000800 */
[----:B------:R-:W-:Y:S02]  /*9cb0*/  UIADD3 UR6, UPT, UPT, UR7, UR6, URZ ;  /* 0x0000000607067290 */ /* 0x000fe4000fffe0ff */
[----:B------:R-:W-:Y:S02]  /*9cc0*/  UIADD3 UR4, UPT, UPT, UR4, 0x1, URZ ;  /* 0x0000000104047890 */ /* 0x000fe4000fffe0ff */
[----:B-1----:R-:W-:-:S04]  /*9cd0*/  UIMAD UR5, UR5, UR8, URZ ;  /* 0x00000008050572a4 */ /* 0x002fc8000f8e02ff */
[----:B------:R-:W-:-:S09]  /*9ce0*/  UISETP.GE.AND UP0, UPT, UR6, UR5, UPT ;  /* 0x000000050600728c */ /* 0x000fd2000bf06270 */
[----:B------:R-:W-:Y:S05]  /*9cf0*/  BRA.U !UP0, `(.L_x_1087) ;  /* 0xffffff6508147547 */ /* 0x000fea000b83ffff */
.L_x_1022:
        /* <DEDUP_REMOVED lines=16> */
.L_x_1089:
[----:B------:R-:W-:Y:S05]  /*9e00*/  BSYNC.RECONVERGENT B0 ;  /* 0x0000000000007941 */ /* 0x000fea0003800200 */
.L_x_1088:
        /* <DEDUP_REMOVED lines=11> */
.L_x_1091:
[----:B------:R-:W2:Y:S04]  /*9ec0*/  LDG.E.STRONG.GPU R5, desc[UR10][R2.64] ;  /* 0x0000000a02057981 */ /* 0x000ea8000c1ef900 */
[----:B--2---:R-:W-:Y:S01]  /*9ed0*/  CCTL.IVALL ;  /* 0x00000000ff00798f */ /* 0x004fe20002000000 */
[----:B------:R-:W-:Y:S05]  /*9ee0*/  YIELD ;  /* 0x0000000000007946 */ /* 0x000fea0003800000 */
[----:B------:R-:W-:-:S13]  /*9ef0*/  ISETP.NE.AND P0, PT, R5, R0, PT ;  /* 0x000000000500720c */ /* 0x000fda0003f05270 */
[----:B------:R-:W-:Y:S05]  /*9f00*/  @P0 BRA `(.L_x_1091) ;  /* 0xfffffffc00ec0947 */ /* 0x000fea000383ffff */
.L_x_1090:
        /* <DEDUP_REMOVED lines=76> */
.L_x_1094:
        /* <DEDUP_REMOVED lines=31> */
.L_x_1093:
[----:B------:R-:W-:Y:S05]  /*a5c0*/  BSYNC.RECONVERGENT B0 ;  /* 0x0000000000007941 */ /* 0x000fea0003800200 */
.L_x_1092:
        /* <DEDUP_REMOVED lines=10> */
.L_x_1095:
        /* <DEDUP_REMOVED lines=87> */
.L_x_1096:
        /* <DEDUP_REMOVED lines=10> */
.L_x_4757:


//--------------------- .text._Z35group_norm_nhwc_bwd_one_pass_kernelI11Fp16IOFp16WLi256ELi98ELi392EEv26Group_norm_nhwc_bwd_params --------------------------
	.section	.text._Z35group_norm_nhwc_bwd_one_pass_kernelI11Fp16IOFp16WLi256ELi98ELi392EEv26Group_norm_nhwc_bwd_params,"ax",@progbits
	.align	128
        .global         _Z35group_norm_nhwc_bwd_one_pass_kernelI11Fp16IOFp16WLi256ELi98ELi392EEv26Group_norm_nhwc_bwd_params
        .type           _Z35group_norm_nhwc_bwd_one_pass_kernelI11Fp16IOFp16WLi256ELi98ELi392EEv26Group_norm_nhwc_bwd_params,@function
        .size           _Z35group_norm_nhwc_bwd_one_pass_kernelI11Fp16IOFp16WLi256ELi98ELi392EEv26Group_norm_nhwc_bwd_params,(.L_x_4758 - _Z35group_norm_nhwc_bwd_one_pass_kernelI11Fp16IOFp16WLi256ELi98ELi392EEv26Group_norm_nhwc_bwd_params)
        .other          _Z35group_norm_nhwc_bwd_one_pass_kernelI11Fp16IOFp16WLi256ELi98ELi392EEv26Group_norm_nhwc_bwd_params,@"STO_CUDA_ENTRY STV_DEFAULT"
_Z35group_norm_nhwc_bwd_one_pass_kernelI11Fp16IOFp16WLi256ELi98ELi392EEv26Group_norm_nhwc_bwd_params:
.text._Z35group_norm_nhwc_bwd_one_pass_kernelI11Fp16IOFp16WLi256ELi98ELi392EEv26Group_norm_nhwc_bwd_params:
        /* <DEDUP_REMOVED lines=25> */
.L_x_1121:
        /* <DEDUP_REMOVED lines=428> */
[----:B------:R-:W1:Y:S01]  /*1c50*/  @!P5 LDC.64 R68, c[0x0][0x398] ;  /* 0x0000e600ff44db82 */ /* 0x000e620000000a00 */
        /* <DEDUP_REMOVED lines=57> */
[----:B------:R-:W5:Y:S08]  /*1ff0*/  @!P4 LDC.64 R86, c[0x0][0x3a0] ;  /* 0x0000e800ff56cb82 */ /* 0x000f700000000a00 */
[----:B------:R-:W0:Y:S01]  /*2000*/  @!P4 LDC.64 R84, c[0x0][0x398] ;  /* 0x0000e600ff54cb82 */ /* 0x000e220000000a00 */
[----:B-1----:R-:W-:Y:S01]  /*2010*/  @!P4 IMAD R68, R69, R76, RZ ;  /* 0x0000004c4544c224 */ /* 0x002fe200078e02ff */
[----:B------:R-:W-:-:S03]  /*2020*/  @!P4 MOV R69, R35 ;  /* 0x000000230045c202 */ /* 0x000fc60000000f00 */
[----:B------:R-:W-:Y:S01]  /*2030*/  @!P4 IMAD R77, R73, R77, R68 ;  /* 0x0000004d494dc224 */ /* 0x000fe200078e0244 */
[----:B------:R-:W-:-:S05]  /*2040*/  @!P4 MOV R68, R36 ;  /* 0x000000240044c202 */ /* 0x000fca0000000f00 */
[----:B------:R-:W-:-:S05]  /*2050*/  @!P4 IMAD.WIDE.U32 R68, R73, R76, R68 ;  /* 0x0000004c4944c225 */ /* 0x000fca00078e0044 */
[----:B------:R-:W-:-:S04]  /*2060*/  @!P4 IADD3 R69, PT, PT, R69, R77, RZ ;  /* 0x0000004d4545c210 */ /* 0x000fc80007ffe0ff */
[C---:B------:R-:W-:Y:S02]  /*2070*/  @!P4 SHF.L.U64.HI R70, R68.reuse, 0x1, R69 ;  /* 0x000000014446c819 */ /* 0x040fe40000010245 */
[----:B------:R-:W-:-:S04]  /*2080*/  @!P4 SHF.L.U32 R69, R68, 0x1, RZ ;  /* 0x000000014445c819 */ /* 0x000fc800000006ff */
[----:B-----5:R-:W-:-:S04]  /*2090*/  @!P4 IADD3 R86, P0, PT, R69, R86, RZ ;  /* 0x000000564556c210 */ /* 0x020fc80007f1e0ff */
[----:B------:R-:W-:Y:S02]  /*20a0*/  @!P4 IADD3.X R87, PT, PT, R70, R87, RZ, P0, !PT ;  /* 0x000000574657c210 */ /* 0x000fe400007fe4ff */
        /* <DEDUP_REMOVED lines=9> */
[----:B------:R-:W-:-:S06]  /*2140*/  MOV R70, RZ ;  /* 0x000000ff00467202 */ /* 0x000fcc0000000f00 */
[----:B------:R1:W5:Y:S02]  /*2150*/  @!P2 LDG.E R70, desc[UR10][R58.64] ;  /* 0x0000000a3a46a981 */ /* 0x000364000c1e1900 */
[----:B-1----:R-:W1:Y:S01]  /*2160*/  @!P4 LDC.64 R58, c[0x0][0x398] ;  /* 0x0000e600ff3acb82 */ /* 0x002e620000000a00 */
[-C--:B0-----:R-:W-:Y:S02]  /*2170*/  @!P4 IMAD R66, R73, R76.reuse, RZ ;  /* 0x0000004c4942c224 */ /* 0x081fe400078e02ff */
[----:B------:R-:W-:-:S04]  /*2180*/  @!P4 IMAD.WIDE.U32 R62, R69, R76, R62 ;  /* 0x0000004c453ec225 */ /* 0x000fc800078e003e */
[----:B------:R-:W-:Y:S02]  /*2190*/  @!P4 IMAD R67, R69, R77, R66 ;  /* 0x0000004d4543c224 */ /* 0x000fe400078e0242 */
[----:B------:R-:W0:Y:S01]  /*21a0*/  @!P4 LDC.64 R68, c[0x0][0x3a0] ;  /* 0x0000e800ff44cb82 */ /* 0x000e220000000a00 */
[----:B------:R-:W-:Y:S02]  /*21b0*/  @!P4 SHF.L.U32 R65, R62, 0x1, RZ ;  /* 0x000000013e41c819 */ /* 0x000fe400000006ff */
[----:B------:R-:W-:-:S04]  /*21c0*/  @!P4 IADD3 R63, PT, PT, R63, R67, RZ ;  /* 0x000000433f3fc210 */ /* 0x000fc80007ffe0ff */
[----:B------:R-:W-:Y:S02]  /*21d0*/  @!P4 SHF.L.U64.HI R66, R62, 0x1, R63 ;  /* 0x000000013e42c819 */ /* 0x000fe4000001023f */
[----:B------:R-:W-:-:S06]  /*21e0*/  CS2R R76, SRZ ;  /* 0x00000000004c7805 */ /* 0x000fcc000001ff00 */
[----:B------:R2:W3:Y:S01]  /*21f0*/  @!P3 LDG.E R77, desc[UR10][R40.64] ;  /* 0x0000000a284db981 */ /* 0x0004e2000c1e1900 */
        /* <DEDUP_REMOVED lines=16> */
[----:B------:R-:W-:Y:S01]  /*2300*/  ISETP.NE.AND P4, PT, R71, RZ, PT ;  /* 0x000000ff4700720c */ /* 0x000fe20003f85270 */
[----:B------:R-:W-:-:S06]  /*2310*/  HFMA2 R71, -RZ, RZ, 0, 0 ;  /* 0x00000000ff477431 */ /* 0x000fcc00000001ff */
[----:B------:R1:W2:Y:S01]  /*2320*/  @!P1 LDG.E R71, desc[UR10][R32.64] ;  /* 0x0000000a20479981 */ /* 0x0002a2000c1e1900 */
[-C--:B0-----:R-:W-:Y:S02]  /*2330*/  @!P3 IMAD R54, R67, R68.reuse, RZ ;  /* 0x000000444336b224 */ /* 0x081fe400078e02ff */
[C---:B------:R-:W-:Y:S01]  /*2340*/  @!P3 IMAD.WIDE.U32 R40, R65.reuse, R68, R40 ;  /* 0x000000444128b225 */ /* 0x040fe200078e0028 */
[----:B-1----:R-:W0:Y:S03]  /*2350*/  @!P3 LDC.64 R32, c[0x0][0x398] ;  /* 0x0000e600ff20bb82 */ /* 0x002e260000000a00 */
[----:B------:R-:W-:-:S05]  /*2360*/  @!P3 IMAD R55, R65, R69, R54 ;  /* 0x000000454137b224 */ /* 0x000fca00078e0236 */
[----:B------:R-:W1:Y:S01]  /*2370*/  @!P3 LDC.64 R64, c[0x0][0x3a0] ;  /* 0x0000e800ff40bb82 */ /* 0x000e620000000a00 */
[----:B------:R-:W-:Y:S02]  /*2380*/  MOV R72, RZ ;  /* 0x000000ff00487202 */ /* 0x000fe40000000f00 */
[----:B------:R-:W-:-:S04]  /*2390*/  @!P3 IADD3 R41, PT, PT, R41, R55, RZ ;  /* 0x000000372929b210 */ /* 0x000fc80007ffe0ff */
[----:B------:R0:W2:Y:S01]  /*23a0*/  @!P1 LDG.E R72, desc[UR10][R52.64] ;  /* 0x0000000a34489981 */ /* 0x0000a2000c1e1900 */
[C---:B------:R-:W-:Y:S02]  /*23b0*/  @!P3 SHF.L.U64.HI R54, R40.reuse, 0x1, R41 ;  /* 0x000000012836b819 */ /* 0x040fe40000010229 */
[----:B0-----:R-:W-:Y:S02]  /*23c0*/  @!P3 SHF.L.U32 R53, R40, 0x1, RZ ;  /* 0x000000012835b819 */ /* 0x001fe400000006ff */
[C---:B------:R-:W-:Y:S02]  /*23d0*/  LOP3.LUT P2, RZ, R12.reuse, 0x100000, RZ, 0xc0, !PT ;  /* 0x001000000cff7812 */ /* 0x040fe4000784c0ff */
[----:B-1----:R-:W-:Y:S02]  /*23e0*/  @!P3 IADD3 R40, P0, PT, R53, R64, RZ ;  /* 0x000000403528b210 */ /* 0x002fe40007f1e0ff */
[----:B------:R-:W-:Y:S02]  /*23f0*/  LOP3.LUT R12, R12, 0xfffffffb, RZ, 0xc0, !PT ;  /* 0xfffffffb0c0c7812 */ /* 0x000fe400078ec0ff */
[----:B------:R-:W-:-:S02]  /*2400*/  @!P3 IADD3.X R41, PT, PT, R54, R65, RZ, P0, !PT ;  /* 0x000000413629b210 */ /* 0x000fc400007fe4ff */
[----:B------:R-:W-:Y:S02]  /*2410*/  @!P3 IADD3 R32, P0, PT, R53, R32, RZ ;  /* 0x000000203520b210 */ /* 0x000fe40007f1e0ff */
[----:B------:R-:W-:Y:S02]  /*2420*/  @P3 LOP3.LUT R12, R12, 0x4, RZ, 0xfc, !PT ;  /* 0x000000040c0c3812 */ /* 0x000fe400078efcff */
[----:B------:R-:W-:Y:S02]  /*2430*/  @!P3 IADD3.X R33, PT, PT, R54, R33, RZ, P0, !PT ;  /* 0x000000213621b210 */ /* 0x000fe400007fe4ff */
[----:B------:R-:W-:Y:S02]  /*2440*/  ISETP.NE.AND P3, PT, R51, RZ, PT ;  /* 0x000000ff3300720c */ /* 0x000fe40003f65270 */
[----:B------:R-:W-:Y:S02]  /*2450*/  CS2R R68, SRZ ;  /* 0x0000000000447805 */ /* 0x000fe4000001ff00 */
[----:B------:R-:W-:-:S04]  /*2460*/  IADD3 R51, PT, PT, R50, 0xb8, RZ ;  /* 0x000000b832337810 */ /* 0x000fc80007ffe0ff */
[----:B------:R-:W-:Y:S01]  /*2470*/  SHF.R.S32.HI R53, RZ, 0x1f, R51 ;  /* 0x0000001fff357819 */ /* 0x000fe20000011433 */
[----:B------:R-:W2:Y:S01]  /*2480*/  @!P2 LDG.E R69, desc[UR10][R48.64] ;  /* 0x0000000a3045a981 */ /* 0x000ea2000c1e1900 */
[----:B------:R-:W-:-:S03]  /*2490*/  ISETP.GE.U32.AND P0, PT, R51, UR16, PT ;  /* 0x0000001033007c0c */ /* 0x000fc6000bf06070 */
[----:B------:R0:W2:Y:S01]  /*24a0*/  @!P2 LDG.E R68, desc[UR10][R6.64] ;  /* 0x0000000a0644a981 */ /* 0x0000a2000c1e1900 */
[----:B------:R-:W-:-:S13]  /*24b0*/  ISETP.GE.AND.EX P2, PT, R53, UR17, PT, P0 ;  /* 0x0000001135007c0c */ /* 0x000fda000bf46300 */
[----:B------:R-:W1:Y:S01]  /*24c0*/  @!P2 LDC.64 R54, c[0x0][0x3f8] ;  /* 0x0000fe00ff36ab82 */ /* 0x000e620000000a00 */
[----:B------:R-:W-:Y:S02]  /*24d0*/  LOP3.LUT P0, RZ, R12, 0x80000, RZ, 0xc0, !PT ;  /* 0x000800000cff7812 */ /* 0x000fe4000780c0ff */
[----:B------:R-:W-:Y:S02]  /*24e0*/  CS2R R64, SRZ ;  /* 0x0000000000407805 */ /* 0x000fe4000001ff00 */
[----:B0-----:R-:W-:Y:S02]  /*24f0*/  @!P2 MOV R6, R36 ;  /* 0x000000240006a202 */ /* 0x001fe40000000f00 */
[----:B------:R-:W-:-:S07]  /*2500*/  @!P2 MOV R7, R35 ;  /* 0x000000230007a202 */ /* 0x000fce0000000f00 */
[----:B------:R0:W2:Y:S01]  /*2510*/  @!P0 LDG.E R65, desc[UR10][R30.64] ;  /* 0x0000000a1e418981 */ /* 0x0000a2000c1e1900 */
[----:B-1----:R-:W-:Y:S01]  /*2520*/  @!P2 IMAD R48, R53, R54, RZ ;  /* 0x000000363530a224 */ /* 0x002fe200078e02ff */
[----:B0-----:R-:W0:Y:S08]  /*2530*/  @!P2 LDC.64 R30, c[0x0][0x398] ;  /* 0x0000e600ff1eab82 */ /* 0x001e300000000a00 */
[----:B------:R-:W1:Y:S01]  /*2540*/  @!P2 LDC.64 R52, c[0x0][0x3a0] ;  /* 0x0000e800ff34ab82 */ /* 0x000e620000000a00 */
[----:B------:R-:W-:-:S02]  /*2550*/  HFMA2 R67, -RZ, RZ, 0, 0 ;  /* 0x00000000ff437431 */ /* 0x000fc400000001ff */
[C---:B------:R-:W-:Y:S02]  /*2560*/  @!P2 IMAD R49, R51.reuse, R55, R48 ;  /* 0x000000373331a224 */ /* 0x040fe400078e0230 */
[----:B------:R-:W-:Y:S02]  /*2570*/  @!P2 IMAD.WIDE.U32 R6, R51, R54, R6 ;  /* 0x000000363306a225 */ /* 0x000fe400078e0006 */
[----:B------:R5:W2:Y:S03]  /*2580*/  @!P0 LDG.E R67, desc[UR10][R44.64] ;  /* 0x0000000a2c438981 */ /* 0x000aa6000c1e1900 */
[----:B------:R-:W-:-:S04]  /*2590*/  @!P2 IADD3 R7, PT, PT, R7, R49, RZ ;  /* 0x000000310707a210 */ /* 0x000fc80007ffe0ff */
[C---:B------:R-:W-:Y:S02]  /*25a0*/  @!P2 SHF.L.U64.HI R48, R6.reuse, 0x1, R7 ;  /* 0x000000010630a819 */ /* 0x040fe40000010207 */
[----:B-----5:R-:W-:Y:S02]  /*25b0*/  @!P2 SHF.L.U32 R45, R6, 0x1, RZ ;  /* 0x00000001062da819 */ /* 0x020fe400000006ff */
[C---:B------:R-:W-:Y:S02]  /*25c0*/  LOP3.LUT P1, RZ, R12.reuse, 0x40000, RZ, 0xc0, !PT ;  /* 0x000400000cff7812 */ /* 0x040fe4000782c0ff */
[----:B-1----:R-:W-:Y:S02]  /*25d0*/  @!P2 IADD3 R6, P0, PT, R45, R52, RZ ;  /* 0x000000342d06a210 */ /* 0x002fe40007f1e0ff */
[----:B------:R-:W-:Y:S02]  /*25e0*/  LOP3.LUT R12, R12, 0xfffffffd, RZ, 0xc0, !PT ;  /* 0xfffffffd0c0c7812 */ /* 0x000fe400078ec0ff */
[----:B------:R-:W-:-:S02]  /*25f0*/  @!P2 IADD3.X R7, PT, PT, R48, R53, RZ, P0, !PT ;  /* 0x000000353007a210 */ /* 0x000fc400007fe4ff */
[----:B0-----:R-:W-:Y:S02]  /*2600*/  @!P2 IADD3 R30, P0, PT, R45, R30, RZ ;  /* 0x0000001e2d1ea210 */ /* 0x001fe40007f1e0ff */
[----:B------:R-:W-:Y:S02]  /*2610*/  @P2 LOP3.LUT R12, R12, 0x2, RZ, 0xfc, !PT ;  /* 0x000000020c0c2812 */ /* 0x000fe400078efcff */
[----:B------:R-:W-:Y:S02]  /*2620*/  CS2R R54, SRZ ;  /* 0x0000000000367805 */ /* 0x000fe4000001ff00 */
[----:B------:R-:W-:Y:S01]  /*2630*/  @!P2 IADD3.X R31, PT, PT, R48, R31, RZ, P0, !PT ;  /* 0x0000001f301fa210 */ /* 0x000fe200007fe4ff */
[----:B------:R-:W5:Y:S01]  /*2640*/  @!P1 LDG.E R64, desc[UR10][R38.64] ;  /* 0x0000000a26409981 */ /* 0x000f62000c1e1900 */
[----:B------:R-:W-:Y:S02]  /*2650*/  ISETP.NE.AND P2, PT, R13, RZ, PT ;  /* 0x000000ff0d00720c */ /* 0x000fe40003f45270 */
[----:B------:R-:W-:Y:S01]  /*2660*/  IADD3 R13, PT, PT, R50, 0xc0, RZ ;  /* 0x000000c0320d7810 */ /* 0x000fe20007ffe0ff */
[----:B------:R0:W5:Y:S03]  /*2670*/  @!P1 LDG.E R55, desc[UR10][R28.64] ;  /* 0x0000000a1c379981 */ /* 0x000166000c1e1900 */
[----:B------:R-:W-:-:S02]  /*2680*/  SHF.R.S32.HI R45, RZ, 0x1f, R13 ;  /* 0x0000001fff2d7819 */ /* 0x000fc4000001140d */
[----:B------:R-:W-:Y:S02]  /*2690*/  CS2R R52, SRZ ;  /* 0x0000000000347805 */ /* 0x000fe4000001ff00 */
[----:B------:R-:W-:Y:S01]  /*26a0*/  ISETP.GE.U32.AND P0, PT, R13, UR16, PT ;  /* 0x000000100d007c0c */ /* 0x000fe2000bf06070 */
[----:B------:R-:W5:Y:S03]  /*26b0*/  @!P5 LDG.E R54, desc[UR10][R4.64] ;  /* 0x0000000a0436d981 */ /* 0x000f66000c1e1900 */
[----:B------:R-:W-:Y:S01]  /*26c0*/  ISETP.GE.AND.EX P1, PT, R45, UR17, PT, P0 ;  /* 0x000000112d007c0c */ /* 0x000fe2000bf26300 */
[----:B------:R-:W-:Y:S01]  /*26d0*/  HFMA2 R48, -RZ, RZ, 0, 0 ;  /* 0x00000000ff307431 */ /* 0x000fe200000001ff */
[----:B------:R-:W5:Y:S11]  /*26e0*/  @!P6 LDG.E R52, desc[UR10][R90.64] ;  /* 0x0000000a5a34e981 */ /* 0x000f76000c1e1900 */
[----:B------:R-:W1:Y:S01]  /*26f0*/  @!P1 LDC.64 R106, c[0x0][0x3f8] ;  /* 0x0000fe00ff6a9b82 */ /* 0x000e620000000a00 */
[----:B------:R-:W-:-:S02]  /*2700*/  LOP3.LUT P0, RZ, R12, 0x20000, RZ, 0xc0, !PT ;  /* 0x000200000cff7812 */ /* 0x000fc4000780c0ff */
[----:B0-----:R-:W-:Y:S02]  /*2710*/  @!P1 MOV R28, R36 ;  /* 0x00000024001c9202 */ /* 0x001fe40000000f00 */
[----:B------:R-:W-:-:S09]  /*2720*/  @!P1 MOV R29, R35 ;  /* 0x00000023001d9202 */ /* 0x000fd20000000f00 */
[----:B------:R0:W5:Y:S04]  /*2730*/  @!P0 LDG.E R48, desc[UR10][R24.64] ;  /* 0x0000000a18308981 */ /* 0x000168000c1e1900 */
[----:B------:R3:W5:Y:S01]  /*2740*/  @!P0 LDG.E R53, desc[UR10][R26.64] ;  /* 0x0000000a1a358981 */ /* 0x000762000c1e1900 */
[----:B-1----:R-:W-:Y:S01]  /*2750*/  @!P1 IMAD R38, R45, R106, RZ ;  /* 0x0000006a2d269224 */ /* 0x002fe200078e02ff */
[----:B0-----:R-:W0:Y:S08]  /*2760*/  @!P1 LDC.64 R24, c[0x0][0x398] ;  /* 0x0000e600ff189b82 */ /* 0x001e300000000a00 */
[----:B------:R-:W1:Y:S01]  /*2770*/  @!P1 LDC.64 R44, c[0x0][0x3a0] ;  /* 0x0000e800ff2c9b82 */ /* 0x000e620000000a00 */
[----:B------:R-:W-:-:S02]  /*2780*/  @!P1 IMAD R39, R13, R107, R38 ;  /* 0x0000006b0d279224 */ /* 0x000fc400078e0226 */
[----:B------:R-:W-:-:S05]  /*2790*/  @!P1 IMAD.WIDE.U32 R28, R13, R106, R28 ;  /* 0x0000006a0d1c9225 */ /* 0x000fca00078e001c */
[----:B------:R-:W-:Y:S02]  /*27a0*/  @!P1 IADD3 R13, PT, PT, R29, R39, RZ ;  /* 0x000000271d0d9210 */ /* 0x000fe40007ffe0ff */
[C---:B---3--:R-:W-:Y:S02]  /*27b0*/  @!P1 SHF.L.U32 R27, R28.reuse, 0x1, RZ ;  /* 0x000000011c1b9819 */ /* 0x048fe400000006ff */
[----:B------:R-:W-:Y:S02]  /*27c0*/  @!P1 SHF.L.U64.HI R38, R28, 0x1, R13 ;  /* 0x000000011c269819 */ /* 0x000fe4000001020d */
[----:B------:R-:W-:-:S04]  /*27d0*/  LOP3.LUT R12, R12, 0xfffffffe, RZ, 0xc0, !PT ;  /* 0xfffffffe0c0c7812 */ /* 0x000fc800078ec0ff */
[----:B------:R-:W-:Y:S02]  /*27e0*/  @P1 LOP3.LUT R12, R12, 0x1, RZ, 0xfc, !PT ;  /* 0x000000010c0c1812 */ /* 0x000fe400078efcff */
[----:B-1----:R-:W-:-:S04]  /*27f0*/  @!P1 IADD3 R28, P0, PT, R27, R44, RZ ;  /* 0x0000002c1b1c9210 */ /* 0x002fc80007f1e0ff */
[----:B------:R-:W-:Y:S02]  /*2800*/  @!P1 IADD3.X R29, PT, PT, R38, R45, RZ, P0, !PT ;  /* 0x0000002d261d9210 */ /* 0x000fe400007fe4ff */
[----:B0-----:R-:W-:-:S04]  /*2810*/  @!P1 IADD3 R26, P0, PT, R27, R24, RZ ;  /* 0x000000181b1a9210 */ /* 0x001fc80007f1e0ff */
[----:B------:R-:W-:Y:S02]  /*2820*/  @!P1 IADD3.X R27, PT, PT, R38, R25, RZ, P0, !PT ;  /* 0x00000019261b9210 */ /* 0x000fe400007fe4ff */
[----:B------:R-:W-:Y:S01]  /*2830*/  LOP3.LUT P0, RZ, R12, 0x10000, RZ, 0xc0, !PT ;  /* 0x000100000cff7812 */ /* 0x000fe2000780c0ff */
[----:B------:R-:W-:Y:S01]  /*2840*/  HFMA2 R44, -RZ, RZ, 0, 0 ;  /* 0x00000000ff2c7431 */ /* 0x000fe200000001ff */
[----:B------:R-:W-:Y:S02]  /*2850*/  MOV R38, RZ ;  /* 0x000000ff00267202 */ /* 0x000fe40000000f00 */
[----:B------:R-:W-:-:S04]  /*2860*/  IADD3 R39, PT, PT, R50, 0xc8, RZ ;  /* 0x000000c832277810 */ /* 0x000fc80007ffe0ff */
[----:B------:R-:W-:-:S05]  /*2870*/  SHF.R.S32.HI R45, RZ, 0x1f, R39 ;  /* 0x0000001fff2d7819 */ /* 0x000fca0000011427 */
[----:B------:R0:W3:Y:S04]  /*2880*/  @!P0 LDG.E R44, desc[UR10][R60.64] ;  /* 0x0000000a3c2c8981 */ /* 0x0000e8000c1e1900 */
[----:B------:R1:W3:Y:S01]  /*2890*/  @!P0 LDG.E R38, desc[UR10][R22.64] ;  /* 0x0000000a16268981 */ /* 0x0002e2000c1e1900 */
[----:B------:R-:W-:-:S04]  /*28a0*/  ISETP.GE.U32.AND P0, PT, R39, UR16, PT ;  /* 0x0000001027007c0c */ /* 0x000fc8000bf06070 */
[----:B------:R-:W-:-:S13]  /*28b0*/  ISETP.GE.AND.EX P0, PT, R45, UR17, PT, P0 ;  /* 0x000000112d007c0c */ /* 0x000fda000bf06300 */
[----:B0-----:R-:W0:Y:S01]  /*28c0*/  @!P0 LDC.64 R60, c[0x0][0x3f8] ;  /* 0x0000fe00ff3c8b82 */ /* 0x001e220000000a00 */
[----:B------:R-:W-:Y:S02]  /*28d0*/  ISETP.NE.AND P1, PT, R0, RZ, PT ;  /* 0x000000ff0000720c */ /* 0x000fe40003f25270 */
[----:B-1----:R-:W-:Y:S02]  /*28e0*/  @!P0 MOV R22, R36 ;  /* 0x0000002400168202 */ /* 0x002fe40000000f00 */
[----:B------:R-:W-:-:S03]  /*28f0*/  @!P0 MOV R23, R35 ;  /* 0x0000002300178202 */ /* 0x000fc60000000f00 */
[----:B------:R-:W1:Y:S01]  /*2900*/  @!P0 LDC.64 R114, c[0x0][0x398] ;  /* 0x0000e600ff728b82 */ /* 0x000e620000000a00 */
[-C--:B0-----:R-:W-:Y:S02]  /*2910*/  @!P0 IMAD R0, R45, R60.reuse, RZ ;  /* 0x0000003c2d008224 */ /* 0x081fe400078e02ff */
[----:B------:R-:W-:-:S04]  /*2920*/  @!P0 IMAD.WIDE.U32 R22, R39, R60, R22 ;  /* 0x0000003c27168225 */ /* 0x000fc800078e0016 */
[----:B------:R-:W-:Y:S02]  /*2930*/  @!P0 IMAD R45, R39, R61, R0 ;  /* 0x0000003d272d8224 */ /* 0x000fe400078e0200 */
[----:B------:R-:W0:Y:S01]  /*2940*/  @!P0 LDC.64 R60, c[0x0][0x3a0] ;  /* 0x0000e800ff3c8b82 */ /* 0x000e220000000a00 */
[----:B------:R-:W-:Y:S02]  /*2950*/  HFMA2 R13, -RZ, RZ, 0, 0 ;  /* 0x00000000ff0d7431 */ /* 0x000fe400000001ff */
[----:B------:R-:W-:Y:S02]  /*2960*/  @!P0 IADD3 R23, PT, PT, R23, R45, RZ ;  /* 0x0000002d17178210 */ /* 0x000fe40007ffe0ff */
[----:B------:R-:W-:Y:S02]  /*2970*/  MOV R25, RZ ;  /* 0x000000ff00197202 */ /* 0x000fe40000000f00 */
[C---:B------:R-:W-:Y:S01]  /*2980*/  @!P0 SHF.L.U64.HI R0, R22.reuse, 0x1, R23 ;  /* 0x0000000116008819 */ /* 0x040fe20000010217 */
[----:B------:R4:W3:Y:S01]  /*2990*/  @!P1 LDG.E R13, desc[UR10][R20.64] ;  /* 0x0000000a140d9981 */ /* 0x0008e2000c1e1900 */
[----:B------:R-:W-:-:S03]  /*29a0*/  @!P0 SHF.L.U32 R23, R22, 0x1, RZ ;  /* 0x0000000116178819 */ /* 0x000fc600000006ff */
[----:B------:R2:W3:Y:S01]  /*29b0*/  @!P1 LDG.E R25, desc[UR10][R18.64] ;  /* 0x0000000a12199981 */ /* 0x0004e2000c1e1900 */
[----:B0-----:R-:W-:-:S04]  /*29c0*/  @!P0 IADD3 R60, P1, PT, R23, R60, RZ ;  /* 0x0000003c173c8210 */ /* 0x001fc80007f3e0ff */
[----:B------:R-:W-:Y:S02]  /*29d0*/  @!P0 IADD3.X R61, PT, PT, R0, R61, RZ, P1, !PT ;  /* 0x0000003d003d8210 */ /* 0x000fe40000ffe4ff */
[----:B-1----:R-:W-:-:S04]  /*29e0*/  @!P0 IADD3 R114, P1, PT, R23, R114, RZ ;  /* 0x0000007217728210 */ /* 0x002fc80007f3e0ff */
[----:B------:R-:W-:Y:S02]  /*29f0*/  @!P0 IADD3.X R115, PT, PT, R0, R115, RZ, P1, !PT ;  /* 0x0000007300738210 */ /* 0x000fe40000ffe4ff */
[----:B------:R-:W-:Y:S02]  /*2a00*/  LOP3.LUT P1, RZ, R12, 0x4000, RZ, 0xc0, !PT ;  /* 0x000040000cff7812 */ /* 0x000fe4000782c0ff */
[----:B----4-:R-:W-:Y:S02]  /*2a10*/  CS2R R20, SRZ ;  /* 0x0000000000147805 */ /* 0x010fe4000001ff00 */
[----:B--2---:R-:W-:Y:S02]  /*2a20*/  CS2R R18, SRZ ;  /* 0x0000000000127805 */ /* 0x004fe4000001ff00 */
[----:B------:R-:W-:-:S04]  /*2a30*/  IADD3 R39, PT, PT, R50, 0xd0, RZ ;  /* 0x000000d032277810 */ /* 0x000fc80007ffe0ff */
[----:B------:R-:W-:Y:S01]  /*2a40*/  SHF.R.S32.HI R45, RZ, 0x1f, R39 ;  /* 0x0000001fff2d7819 */ /* 0x000fe20000011427 */
[----:B------:R-:W2:Y:S04]  /*2a50*/  @!P2 LDG.E R18, desc[UR10][R10.64] ;  /* 0x0000000a0a12a981 */ /* 0x000ea8000c1e1900 */
[----:B------:R0:W4:Y:S04]  /*2a60*/  @!P1 LDG.E R21, desc[UR10][R46.64] ;  /* 0x0000000a2e159981 */ /* 0x000128000c1e1900 */
[----:B------:R1:W4:Y:S01]  /*2a70*/  @!P1 LDG.E R19, desc[UR10][R16.64] ;  /* 0x0000000a10139981 */ /* 0x000322000c1e1900 */
[----:B------:R-:W-:-:S04]  /*2a80*/  ISETP.GE.U32.AND P1, PT, R39, UR16, PT ;  /* 0x0000001027007c0c */ /* 0x000fc8000bf26070 */
[----:B------:R-:W-:-:S13]  /*2a90*/  ISETP.GE.AND.EX P1, PT, R45, UR17, PT, P1 ;  /* 0x000000112d007c0c */ /* 0x000fda000bf26310 */
[----:B0-----:R-:W0:Y:S01]  /*2aa0*/  @!P1 LDC.64 R46, c[0x0][0x3f8] ;  /* 0x0000fe00ff2e9b82 */ /* 0x001e220000000a00 */
[----:B------:R-:W-:Y:S02]  /*2ab0*/  @!P1 MOV R10, R36 ;  /* 0x00000024000a9202 */ /* 0x000fe40000000f00 */
[----:B------:R-:W-:-:S05]  /*2ac0*/  @!P1 MOV R11, R35 ;  /* 0x00000023000b9202 */ /* 0x000fca0000000f00 */
[----:B------:R-:W5:Y:S01]  /*2ad0*/  @!P1 LDC.64 R112, c[0x0][0x3a0] ;  /* 0x0000e800ff709b82 */ /* 0x000f620000000a00 */
        /* <DEDUP_REMOVED lines=9> */
[----:B-----5:R-:W-:-:S04]  /*2b70*/  @!P1 IADD3 R112, P2, PT, R47, R112, RZ ;  /* 0x000000702f709210 */ /* 0x020fc80007f5e0ff */
[----:B------:R-:W-:Y:S02]  /*2b80*/  @!P1 IADD3.X R113, PT, PT, R0, R113, RZ, P2, !PT ;  /* 0x0000007100719210 */ /* 0x000fe400017fe4ff */
[----:B-1----:R-:W-:Y:S02]  /*2b90*/  IADD3 R15, PT, PT, R50, 0xd8, RZ ;  /* 0x000000d8320f7810 */ /* 0x002fe40007ffe0ff */
[----:B0-----:R-:W-:Y:S02]  /*2ba0*/  @!P1 IADD3 R46, P2, PT, R47, R10, RZ ;  /* 0x0000000a2f2e9210 */ /* 0x001fe40007f5e0ff */
[----:B------:R-:W-:Y:S02]  /*2bb0*/  SHF.R.S32.HI R17, RZ, 0x1f, R15 ;  /* 0x0000001fff117819 */ /* 0x000fe4000001140f */
[----:B------:R-:W-:Y:S02]  /*2bc0*/  @!P1 IADD3.X R47, PT, PT, R0, R11, RZ, P2, !PT ;  /* 0x0000000b002f9210 */ /* 0x000fe400017fe4ff */
[----:B------:R-:W-:-:S04]  /*2bd0*/  ISETP.GE.U32.AND P2, PT, R15, UR16, PT ;  /* 0x000000100f007c0c */ /* 0x000fc8000bf46070 */
[----:B------:R-:W-:Y:S01]  /*2be0*/  ISETP.GE.AND.EX P2, PT, R17, UR17, PT, P2 ;  /* 0x0000001111007c0c */ /* 0x000fe2000bf46320 */
[----:B------:R-:W-:-:S06]  /*2bf0*/  HFMA2 R16, -RZ, RZ, 0, 0 ;  /* 0x00000000ff107431 */ /* 0x000fcc00000001ff */
[----:B------:R0:W5:Y:S01]  /*2c00*/  @!P3 LDG.E R16, desc[UR10][R8.64] ;  /* 0x0000000a0810b981 */ /* 0x000162000c1e1900 */
        /* <DEDUP_REMOVED lines=19> */
[----:B------:R-:W-:Y:S02]  /*2d40*/  ISETP.GE.U32.AND P3, PT, R15, UR16, PT ;  /* 0x000000100f007c0c */ /* 0x000fe4000bf66070 */
[----:B------:R-:W-:Y:S02]  /*2d50*/  CS2R R10, SRZ ;  /* 0x00000000000a7805 */ /* 0x000fe4000001ff00 */
[----:B------:R-:W-:-:S04]  /*2d60*/  ISETP.GE.AND.EX P3, PT, R17, UR17, PT, P3 ;  /* 0x0000001111007c0c */ /* 0x000fc8000bf66330 */
[----:B------:R0:W4:Y:S02]  /*2d70*/  @!P4 LDG.E R10, desc[UR10][R2.64] ;  /* 0x0000000a020ac981 */ /* 0x000124000c1e1900 */
[----:B0-----:R-:W-:Y:S01]  /*2d80*/  HFMA2 R3, -RZ, RZ, 0, 0 ;  /* 0x00000000ff037431 */ /* 0x001fe200000001ff */
[----:B------:R-:W-:-:S06]  /*2d90*/  P2R R24, PR, RZ, 0x1 ;  /* 0x00000001ff187803 */ /* 0x000fcc0000000000 */
[----:B------:R-:W0:Y:S01]  /*2da0*/  @!P3 LDC.64 R106, c[0x0][0x3a0] ;  /* 0x0000e800ff6abb82 */ /* 0x000e220000000a00 */
[----:B------:R1:W4:Y:S01]  /*2db0*/  @!P4 LDG.E R3, desc[UR10][R56.64] ;  /* 0x0000000a3803c981 */ /* 0x000322000c1e1900 */
[----:B------:R-:W-:-:S06]  /*2dc0*/  LOP3.LUT P0, RZ, R12, 0x800, RZ, 0xc0, !PT ;  /* 0x000008000cff7812 */ /* 0x000fcc000780c0ff */
[----:B-1----:R-:W1:Y:S01]  /*2dd0*/  @!P3 LDC.64 R56, c[0x0][0x3f8] ;  /* 0x0000fe00ff38bb82 */ /* 0x002e620000000a00 */
[----:B------:R-:W-:Y:S02]  /*2de0*/  P2R R39, PR, RZ, 0x2 ;  /* 0x00000002ff277803 */ /* 0x000fe40000000000 */
[----:B------:R-:W-:Y:S02]  /*2df0*/  LOP3.LUT P1, RZ, R12, 0x400, RZ, 0xc0, !PT ;  /* 0x000004000cff7812 */ /* 0x000fe4000782c0ff */
[----:B------:R-:W-:Y:S02]  /*2e00*/  CS2R R8, SRZ ;  /* 0x0000000000087805 */ /* 0x000fe4000001ff00 */
[----:B------:R3:W4:Y:S04]  /*2e10*/  @!P0 LDG.E R20, desc[UR10][R104.64] ;  /* 0x0000000a68148981 */ /* 0x000728000c1e1900 */
[----:B------:R-:W4:Y:S01]  /*2e20*/  @!P0 LDG.E R11, desc[UR10][R102.64] ;  /* 0x0000000a660b8981 */ /* 0x000f22000c1e1900 */
[----:B---3--:R-:W3:Y:S04]  /*2e30*/  @!P3 LDC.64 R104, c[0x0][0x398] ;  /* 0x0000e600ff68bb82 */ /* 0x008ee80000000a00 */
[----:B------:R2:W4:Y:S01]  /*2e40*/  @!P1 LDG.E R8, desc[UR10][R96.64] ;  /* 0x0000000a60089981 */ /* 0x000522000c1e1900 */
[----:B------:R-:W-:-:S03]  /*2e50*/  P2R R22, PR, RZ, 0x4 ;  /* 0x00000004ff167803 */ /* 0x000fc60000000000 */
[----:B------:R-:W4:Y:S01]  /*2e60*/  @!P1 LDG.E R9, desc[UR10][R98.64] ;  /* 0x0000000a62099981 */ /* 0x000f22000c1e1900 */
[----:B-1----:R-:W-:Y:S01]  /*2e70*/  @!P3 IMAD R0, R17, R56, RZ ;  /* 0x000000381100b224 */ /* 0x002fe200078e02ff */
[----:B--2---:R-:W-:Y:S02]  /*2e80*/  @!P3 MOV R96, R36 ;  /* 0x000000240060b202 */ /* 0x004fe40000000f00 */
        /* <DEDUP_REMOVED lines=9> */
[----:B---3--:R-:W-:Y:S02]  /*2f20*/  @!P3 IADD3 R104, P4, PT, R97, R104, RZ ;  /* 0x000000686168b210 */ /* 0x008fe40007f9e0ff */
[----:B------:R-:W-:Y:S02]  /*2f30*/  SHF.R.S32.HI R49, RZ, 0x1f, R15 ;  /* 0x0000001fff317819 */ /* 0x000fe4000001140f */
[----:B------:R-:W-:Y:S02]  /*2f40*/  @!P3 IADD3.X R105, PT, PT, R0, R105, RZ, P4, !PT ;  /* 0x000000690069b210 */ /* 0x000fe400027fe4ff */
[----:B------:R-:W-:-:S04]  /*2f50*/  ISETP.GE.U32.AND P4, PT, R15, UR16, PT ;  /* 0x000000100f007c0c */ /* 0x000fc8000bf86070 */
[----:B------:R-:W-:-:S13]  /*2f60*/  ISETP.GE.AND.EX P4, PT, R49, UR17, PT, P4 ;  /* 0x0000001131007c0c */ /* 0x000fda000bf86340 */
[----:B------:R-:W0:Y:S01]  /*2f70*/  @!P4 LDC.64 R4, c[0x0][0x3f8] ;  /* 0x0000fe00ff04cb82 */ /* 0x000e220000000a00 */
[----:B------:R-:W-:Y:S02]  /*2f80*/  @!P4 MOV R56, R36 ;  /* 0x000000240038c202 */ /* 0x000fe40000000f00 */
[----:B------:R-:W-:Y:S02]  /*2f90*/  @!P4 MOV R57, R35 ;  /* 0x000000230039c202 */ /* 0x000fe40000000f00 */
[----:B------:R-:W-:-:S03]  /*2fa0*/  LOP3.LUT P2, RZ, R12, 0x100, RZ, 0xc0, !PT ;  /* 0x000001000cff7812 */ /* 0x000fc6000784c0ff */
[----:B------:R-:W1:Y:S01]  /*2fb0*/  @!P4 LDC.64 R100, c[0x0][0x398] ;  /* 0x0000e600ff64cb82 */ /* 0x000e620000000a00 */
[----:B0-----:R-:W-:-:S04]  /*2fc0*/  @!P4 IMAD R2, R49, R4, RZ ;  /* 0x000000043102c224 */ /* 0x001fc800078e02ff */
[C---:B------:R-:W-:Y:S02]  /*2fd0*/  @!P4 IMAD R49, R15.reuse, R5, R2 ;  /* 0x000000050f31c224 */ /* 0x040fe400078e0202 */
[----:B------:R-:W-:Y:S02]  /*2fe0*/  @!P4 IMAD.WIDE.U32 R4, R15, R4, R56 ;  /* 0x000000040f04c225 */ /* 0x000fe400078e0038 */
[----:B------:R-:W0:Y:S02]  /*2ff0*/  @!P4 LDC.64 R56, c[0x0][0x3a0] ;  /* 0x0000e800ff38cb82 */ /* 0x000e240000000a00 */
[----:B------:R-:W-:Y:S01]  /*3000*/  HFMA2 R0, -RZ, RZ, 0, 0 ;  /* 0x00000000ff007431 */ /* 0x000fe200000001ff */
[----:B------:R-:W-:-:S05]  /*3010*/  @!P4 IADD3 R15, PT, PT, R5, R49, RZ ;  /* 0x00000031050fc210 */ /* 0x000fca0007ffe0ff */
[----:B------:R2:W3:Y:S01]  /*3020*/  @!P2 LDG.E R0, desc[UR10][R82.64] ;  /* 0x0000000a5200a981 */ /* 0x0004e2000c1e1900 */
[C---:B------:R-:W-:Y:S02]  /*3030*/  @!P4 SHF.L.U64.HI R2, R4.reuse, 0x1, R15 ;  /* 0x000000010402c819 */ /* 0x040fe4000001020f */
[----:B------:R-:W-:Y:S02]  /*3040*/  @!P4 SHF.L.U32 R15, R4, 0x1, RZ ;  /* 0x00000001040fc819 */ /* 0x000fe400000006ff */
[----:B--2---:R-:W-:-:S06]  /*3050*/  CS2R R82, SRZ ;  /* 0x0000000000527805 */ /* 0x004fcc000001ff00 */
[----:B------:R-:W2:Y:S01]  /*3060*/  @!P5 LDG.E R82, desc[UR10][R92.64] ;  /* 0x0000000a5c52d981 */ /* 0x000ea2000c1e1900 */
[C---:B0-----:R-:W-:Y:S02]  /*3070*/  @!P4 IADD3 R56, P5, PT, R15.reuse, R56, RZ ;  /* 0x000000380f38c210 */ /* 0x041fe40007fbe0ff */
[----:B------:R-:W-:Y:S01]  /*3080*/  P2R R17, PR, RZ, 0x8 ;  /* 0x00000008ff117803 */ /* 0x000fe20000000000 */
[----:B------:R-:W-:Y:S01]  /*3090*/  HFMA2 R5, -RZ, RZ, 0, 0 ;  /* 0x00000000ff057431 */ /* 0x000fe200000001ff */
[----:B------:R-:W-:Y:S01]  /*30a0*/  @!P4 IADD3.X R57, PT, PT, R2, R57, RZ, P5, !PT ;  /* 0x000000390239c210 */ /* 0x000fe20002ffe4ff */
[----:B------:R-:W3:Y:S01]  /*30b0*/  @!P2 LDG.E R83, desc[UR10][R94.64] ;  /* 0x0000000a5e53a981 */ /* 0x000ee2000c1e1900 */
[----:B-1----:R-:W-:Y:S02]  /*30c0*/  @!P4 IADD3 R100, P5, PT, R15, R100, RZ ;  /* 0x000000640f64c210 */ /* 0x002fe40007fbe0ff */
[----:B------:R-:W-:Y:S01]  /*30d0*/  LOP3.LUT P3, RZ, R12, 0x20, RZ, 0xc0, !PT ;  /* 0x000000200cff7812 */ /* 0x000fe2000786c0ff */
[----:B------:R-:W2:Y:S01]  /*30e0*/  @!P6 LDG.E R5, desc[UR10][R88.64] ;  /* 0x0000000a5805e981 */ /* 0x000ea2000c1e1900 */
[----:B------:R-:W-:-:S02]  /*30f0*/  IADD3 R49, PT, PT, R50, 0xf0, RZ ;  /* 0x000000f032317810 */ /* 0x000fc40007ffe0ff */
[----:B------:R-:W-:Y:S02]  /*3100*/  @!P4 IADD3.X R101, PT, PT, R2, R101, RZ, P5, !PT ;  /* 0x000000650265c210 */ /* 0x000fe40002ffe4ff */
[----:B------:R-:W-:Y:S02]  /*3110*/  SHF.R.S32.HI R73, RZ, 0x1f, R49 ;  /* 0x0000001fff497819 */ /* 0x000fe40000011431 */
[----:B------:R-:W-:-:S04]  /*3120*/  ISETP.GE.U32.AND P5, PT, R49, UR16, PT ;  /* 0x0000001031007c0c */ /* 0x000fc8000bfa6070 */
[----:B------:R-:W-:Y:S01]  /*3130*/  ISETP.GE.AND.EX P5, PT, R73, UR17, PT, P5 ;  /* 0x0000001149007c0c */ /* 0x000fe2000bfa6350 */
[----:B------:R0:W2:Y:S02]  /*3140*/  @!P3 LDG.E R76, desc[UR10][R74.64] ;  /* 0x0000000a4a4cb981 */ /* 0x0000a4000c1e1900 */
[----:B0-----:R-:W-:-:S10]  /*3150*/  CS2R R74, SRZ ;  /* 0x00000000004a7805 */ /* 0x001fd4000001ff00 */
[----:B------:R-:W0:Y:S01]  /*3160*/  @!P5 LDC.64 R98, c[0x0][0x3a0] ;  /* 0x0000e800ff62db82 */ /* 0x000e220000000a00 */
[----:B------:R1:W2:Y:S07]  /*3170*/  @!P3 LDG.E R75, desc[UR10][R42.64] ;  /* 0x0000000a2a4bb981 */ /* 0x0002ae000c1e1900 */
[----:B------:R-:W5:Y:S08]  /*3180*/  @!P5 LDC.64 R96, c[0x0][0x398] ;  /* 0x0000e600ff60db82 */ /* 0x000f700000000a00 */
[----:B-1----:R-:W1:Y:S01]  /*3190*/  @!P5 LDC.64 R42, c[0x0][0x3f8] ;  /* 0x0000fe00ff2adb82 */ /* 0x002e620000000a00 */
[----:B------:R-:W-:-:S02]  /*31a0*/  @!P5 MOV R88, R36 ;  /* 0x000000240058d202 */ /* 0x000fc40000000f00 */
[----:B------:R-:W-:Y:S01]  /*31b0*/  @!P5 MOV R89, R35 ;  /* 0x000000230059d202 */ /* 0x000fe20000000f00 */
[-C--:B-1----:R-:W-:Y:S02]  /*31c0*/  @!P5 IMAD R2, R73, R42.reuse, RZ ;  /* 0x0000002a4902d224 */ /* 0x082fe400078e02ff */
[----:B------:R-:W-:-:S04]  /*31d0*/  @!P5 IMAD.WIDE.U32 R88, R49, R42, R88 ;  /* 0x0000002a3158d225 */ /* 0x000fc800078e0058 */
[----:B------:R-:W-:-:S05]  /*31e0*/  @!P5 IMAD R73, R49, R43, R2 ;  /* 0x0000002b3149d224 */ /* 0x000fca00078e0202 */
[----:B------:R-:W-:Y:S02]  /*31f0*/  @!P5 IADD3 R49, PT, PT, R89, R73, RZ ;  /* 0x000000495931d210 */ /* 0x000fe40007ffe0ff */
[C---:B------:R-:W-:Y:S02]  /*3200*/  @!P5 SHF.L.U32 R89, R88.reuse, 0x1, RZ ;  /* 0x000000015859d819 */ /* 0x040fe400000006ff */
[----:B------:R-:W-:Y:S02]  /*3210*/  @!P5 SHF.L.U64.HI R2, R88, 0x1, R49 ;  /* 0x000000015802d819 */ /* 0x000fe40000010231 */
[----:B0-----:R-:W-:-:S04]  /*3220*/  @!P5 IADD3 R98, P6, PT, R89, R98, RZ ;  /* 0x000000625962d210 */ /* 0x001fc80007fde0ff */
[C---:B------:R-:W-:Y:S02]  /*3230*/  @!P5 IADD3.X R99, PT, PT, R2.reuse, R99, RZ, P6, !PT ;  /* 0x000000630263d210 */ /* 0x040fe400037fe4ff */
[----:B-----5:R-:W-:Y:S02]  /*3240*/  @!P5 IADD3 R96, P6, PT, R89, R96, RZ ;  /* 0x000000605960d210 */ /* 0x020fe40007fde0ff */
[----:B------:R-:W-:Y:S02]  /*3250*/  SHF.R.S32.HI R89, RZ, 0x1f, R81 ;  /* 0x0000001fff597819 */ /* 0x000fe40000011451 */
[----:B------:R-:W-:Y:S02]  /*3260*/  @!P5 IADD3.X R97, PT, PT, R2, R97, RZ, P6, !PT ;  /* 0x000000610261d210 */ /* 0x000fe400037fe4ff */
[----:B------:R-:W-:Y:S02]  /*3270*/  ISETP.GE.U32.AND P6, PT, R81, UR16, PT ;  /* 0x0000001051007c0c */ /* 0x000fe4000bfc6070 */
[----:B------:R-:W-:-:S02]  /*3280*/  P2R R15, PR, RZ, 0x10 ;  /* 0x00000010ff0f7803 */ /* 0x000fc40000000000 */
[----:B------:R-:W-:Y:S02]  /*3290*/  LOP3.LUT P4, RZ, R12, 0x8, RZ, 0xc0, !PT ;  /* 0x000000080cff7812 */ /* 0x000fe4000788c0ff */
[----:B------:R-:W-:Y:S02]  /*32a0*/  ISETP.GE.AND.EX P6, PT, R89, UR17, PT, P6 ;  /* 0x0000001159007c0c */ /* 0x000fe4000bfc6360 */
[----:B------:R-:W-:-:S09]  /*32b0*/  CS2R R42, SRZ ;  /* 0x00000000002a7805 */ /* 0x000fd2000001ff00 */
[----:B------:R0:W5:Y:S01]  /*32c0*/  @!P4 LDG.E R42, desc[UR10][R58.64] ;  /* 0x0000000a3a2ac981 */ /* 0x000162000c1e1900 */
[C---:B------:R-:W-:Y:S01]  /*32d0*/  LOP3.LUT P1, RZ, R12.reuse, 0x10, RZ, 0xc0, !PT ;  /* 0x000000100cff7812 */ /* 0x040fe2000782c0ff */
[----:B------:R-:W1:Y:S01]  /*32e0*/  @!P6 LDC.64 R94, c[0x0][0x3a0] ;  /* 0x0000e800ff5eeb82 */ /* 0x000e620000000a00 */
[----:B------:R-:W-:Y:S01]  /*32f0*/  HFMA2 R73, -RZ, RZ, 0, 0 ;  /* 0x00000000ff497431 */ /* 0x000fe200000001ff */
[----:B------:R-:W-:Y:S01]  /*3300*/  P2R R4, PR, RZ, 0x20 ;  /* 0x00000020ff047803 */ /* 0x000fe20000000000 */
[----:B------:R4:W5:Y:S05]  /*3310*/  @!P4 LDG.E R43, desc[UR10][R62.64] ;  /* 0x0000000a3e2bc981 */ /* 0x00096a000c1e1900 */
[----:B0-----:R-:W0:Y:S01]  /*3320*/  @!P6 LDC.64 R58, c[0x0][0x3f8] ;  /* 0x0000fe00ff3aeb82 */ /* 0x001e220000000a00 */
[----:B------:R-:W-:-:S03]  /*3330*/  LOP3.LUT P5, RZ, R12, 0x800000, RZ, 0xc0, !PT ;  /* 0x008000000cff7812 */ /* 0x000fc600078ac0ff */
[----:B------:R0:W5:Y:S01]  /*3340*/  @!P1 LDG.E R73, desc[UR10][R84.64] ;  /* 0x0000000a54499981 */ /* 0x000162000c1e1900 */
[----:B----4-:R-:W-:Y:S02]  /*3350*/  @!P6 MOV R62, R36 ;  /* 0x00000024003ee202 */ /* 0x010fe40000000f00 */
[----:B------:R-:W-:Y:S01]  /*3360*/  @!P6 MOV R63, R35 ;  /* 0x00000023003fe202 */ /* 0x000fe20000000f00 */
[----:B------:R4:W5:Y:S01]  /*3370*/  @!P1 LDG.E R74, desc[UR10][R86.64] ;  /* 0x0000000a564a9981 */ /* 0x000962000c1e1900 */
[----:B------:R-:W-:Y:S02]  /*3380*/  P2R R45, PR, RZ, 0x1 ;  /* 0x00000001ff2d7803 */ /* 0x000fe40000000000 */
[----:B------:R-:W-:Y:S01]  /*3390*/  LOP3.LUT P0, RZ, R12, 0x400000, RZ, 0xc0, !PT ;  /* 0x004000000cff7812 */ /* 0x000fe2000780c0ff */
[-C--:B0-----:R-:W-:Y:S02]  /*33a0*/  @!P6 IMAD R2, R89, R58.reuse, RZ ;  /* 0x0000003a5902e224 */ /* 0x081fe400078e02ff */
[----:B------:R-:W0:Y:S01]  /*33b0*/  @!P6 LDC.64 R88, c[0x0][0x398] ;  /* 0x0000e600ff58eb82 */ /* 0x000e220000000a00 */
[----:B------:R-:W-:-:S04]  /*33c0*/  @!P6 IMAD.WIDE.U32 R62, R81, R58, R62 ;  /* 0x0000003a513ee225 */ /* 0x000fc800078e003e */
[----:B------:R-:W-:Y:S01]  /*33d0*/  @!P6 IMAD R85, R81, R59, R2 ;  /* 0x0000003b5155e224 */ /* 0x000fe200078e0202 */
[----:B------:R-:W-:Y:S02]  /*33e0*/  PRMT R84, RZ, 0x7610, R84 ;  /* 0x00007610ff547816 */ /* 0x000fe40000000054 */
[----:B------:R-:W-:Y:S02]  /*33f0*/  P2R R51, PR, RZ, 0x4 ;  /* 0x00000004ff337803 */ /* 0x000fe40000000000 */
[----:B------:R-:W-:Y:S02]  /*3400*/  @!P6 IADD3 R81, PT, PT, R63, R85, RZ ;  /* 0x000000553f51e210 */ /* 0x000fe40007ffe0ff */
[----:B------:R-:W-:Y:S02]  /*3410*/  @!P6 SHF.L.U32 R63, R62, 0x1, RZ ;  /* 0x000000013e3fe819 */ /* 0x000fe400000006ff */
[----:B------:R-:W-:Y:S02]  /*3420*/  LOP3.LUT P2, RZ, R12, 0x1000000, RZ, 0xc0, !PT ;  /* 0x010000000cff7812 */ /* 0x000fe4000784c0ff */
[----:B------:R-:W-:-:S02]  /*3430*/  PRMT R93, R93, 0x5410, RZ ;  /* 0x000054105d5d7816 */ /* 0x000fc400000000ff */
[----:B------:R-:W-:Y:S01]  /*3440*/  @!P5 PRMT R84, R70, 0x7632, R84 ;  /* 0x000076324654d816 */ /* 0x000fe20000000054 */
[----:B------:R4:W-:Y:S01]  /*3450*/  STL [R1+0x94], R70 ;  /* 0x0000944601007387 */ /* 0x0009e20000100800 */
[----:B------:R-:W-:Y:S02]  /*3460*/  @!P6 SHF.L.U64.HI R2, R62, 0x1, R81 ;  /* 0x000000013e02e819 */ /* 0x000fe40000010251 */
[----:B-1----:R-:W-:Y:S02]  /*3470*/  @!P6 IADD3 R94, P1, PT, R63, R94, RZ ;  /* 0x0000005e3f5ee210 */ /* 0x002fe40007f3e0ff */
[----:B------:R-:W-:Y:S02]  /*3480*/  @!P5 PRMT R93, R93, 0x5410, R70 ;  /* 0x000054105d5dd816 */ /* 0x000fe40000000046 */
[----:B------:R-:W-:Y:S02]  /*3490*/  PRMT R84, R84, 0x5410, RZ ;  /* 0x0000541054547816 */ /* 0x000fe400000000ff */
[----:B------:R-:W-:-:S02]  /*34a0*/  PRMT R103, RZ, 0x5410, RZ ;  /* 0x00005410ff677816 */ /* 0x000fc400000000ff */
[----:B----4-:R-:W-:Y:S02]  /*34b0*/  PRMT R70, R70, 0x5410, RZ ;  /* 0x0000541046467816 */ /* 0x010fe400000000ff */
[----:B------:R-:W-:Y:S01]  /*34c0*/  @!P6 IADD3.X R95, PT, PT, R2, R95, RZ, P1, !PT ;  /* 0x0000005f025fe210 */ /* 0x000fe20000ffe4ff */
[----:B------:R1:W-:Y:S01]  /*34d0*/  STL [R1+0x18], R66 ;  /* 0x0000184201007387 */ /* 0x0003e20000100800 */
[----:B0-----:R-:W-:Y:S02]  /*34e0*/  @!P6 IADD3 R88, P1, PT, R63, R88, RZ ;  /* 0x000000583f58e210 */ /* 0x001fe40007f3e0ff */
[----:B------:R-:W-:Y:S02]  /*34f0*/  PRMT R116, RZ, 0x5410, RZ ;  /* 0x00005410ff747816 */ /* 0x000fe400000000ff */
[----:B------:R-:W-:Y:S02]  /*3500*/  PRMT R102, RZ, 0x5410, RZ ;  /* 0x00005410ff667816 */ /* 0x000fe400000000ff */
[----:B------:R-:W-:-:S02]  /*3510*/  @!P0 PRMT R84, R84, 0x5410, R66 ;  /* 0x0000541054548816 */ /* 0x000fc40000000042 */
[----:B------:R-:W-:Y:S02]  /*3520*/  @!P0 PRMT R70, R70, 0x7610, R66 ;  /* 0x0000761046468816 */ /* 0x000fe40000000042 */
[----:B------:R-:W-:Y:S02]  /*3530*/  @!P5 PRMT R103, R103, 0x5410, R78 ;  /* 0x000054106767d816 */ /* 0x000fe4000000004e */
[----:B-1----:R-:W-:Y:S02]  /*3540*/  PRMT R66, RZ, 0x7610, R66 ;  /* 0x00007610ff427816 */ /* 0x002fe40000000042 */
[----:B------:R-:W-:Y:S02]  /*3550*/  PRMT R63, R63, 0x5410, RZ ;  /* 0x000054103f3f7816 */ /* 0x000fe400000000ff */
[----:B------:R-:W-:Y:S02]  /*3560*/  @!P6 IADD3.X R89, PT, PT, R2, R89, RZ, P1, !PT ;  /* 0x000000590259e210 */ /* 0x000fe40000ffe4ff */
[----:B------:R-:W-:-:S02]  /*3570*/  LOP3.LUT P1, RZ, R12, 0x200000, RZ, 0xc0, !PT ;  /* 0x002000000cff7812 */ /* 0x000fc4000782c0ff */
[----:B------:R-:W-:Y:S02]  /*3580*/  @!P2 PRMT R116, R116, 0x5410, R80 ;  /* 0x000054107474a816 */ /* 0x000fe40000000050 */
[----:B------:R-:W-:Y:S02]  /*3590*/  @!P2 PRMT R102, R102, 0x5410, R79 ;  /* 0x000054106666a816 */ /* 0x000fe4000000004f */
[----:B------:R-:W-:Y:S02]  /*35a0*/  @!P5 PRMT R103, R78, 0x7632, R103 ;  /* 0x000076324e67d816 */ /* 0x000fe40000000067 */
[----:B------:R-:W-:Y:S02]  /*35b0*/  @!P0 PRMT R66, R77, 0x7610, R66 ;  /* 0x000076104d428816 */ /* 0x000fe40000000042 */
[----:B------:R-:W-:Y:S02]  /*35c0*/  @!P0 PRMT R63, R63, 0x7610, R77 ;  /* 0x000076103f3f8816 */ /* 0x000fe4000000004d */
[----:B------:R-:W-:-:S02]  /*35d0*/  LOP3.LUT P5, RZ, R12, 0x80000, RZ, 0xc0, !PT ;  /* 0x000800000cff7812 */ /* 0x000fc400078ac0ff */
[----:B------:R-:W-:Y:S02]  /*35e0*/  LOP3.LUT P0, RZ, R12, 0x40000, RZ, 0xc0, !PT ;  /* 0x000400000cff7812 */ /* 0x000fe4000780c0ff */
[----:B------:R-:W-:Y:S02]  /*35f0*/  @!P2 PRMT R116, R80, 0x7632, R116 ;  /* 0x000076325074a816 */ /* 0x000fe40000000074 */
[----:B------:R-:W-:Y:S02]  /*3600*/  @!P2 PRMT R102, R79, 0x7632, R102 ;  /* 0x000076324f66a816 */ /* 0x000fe40000000066 */
[----:B------:R-:W-:Y:S01]  /*3610*/  LOP3.LUT P2, RZ, R12, 0x100000, RZ, 0xc0, !PT ;  /* 0x001000000cff7812 */ /* 0x000fe2000784c0ff */
[----:B------:R0:W-:Y:S01]  /*3620*/  STL [R1+0x14], R78 ;  /* 0x0000144e01007387 */ /* 0x0001e20000100800 */
[----:B------:R-:W-:Y:S02]  /*3630*/  PRMT R66, R66, 0x5410, RZ ;  /* 0x0000541042427816 */ /* 0x000fe400000000ff */
[----:B------:R-:W-:Y:S01]  /*3640*/  PRMT R63, RZ, 0x7610, R63 ;  /* 0x00007610ff3f7816 */ /* 0x000fe2000000003f */
[----:B------:R1:W-:Y:S01]  /*3650*/  STL [R1+0x98], R77 ;  /* 0x0000984d01007387 */ /* 0x0003e20000100800 */
[----:B------:R-:W-:-:S02]  /*3660*/  PRMT R62, R62, 0x5410, RZ ;  /* 0x000054103e3e7816 */ /* 0x000fc400000000ff */
[----:B------:R-:W-:Y:S01]  /*3670*/  PRMT R70, RZ, 0x7610, R70 ;  /* 0x00007610ff467816 */ /* 0x000fe20000000046 */
[----:B------:R4:W-:Y:S01]  /*3680*/  STL [R1+0x1c], R72 ;  /* 0x00001c4801007387 */ /* 0x0009e20000100800 */
[----:B0-----:R-:W-:Y:S02]  /*3690*/  PRMT R78, R78, 0x5410, RZ ;  /* 0x000054104e4e7816 */ /* 0x001fe400000000ff */
[----:B------:R-:W-:Y:S02]  /*36a0*/  @!P1 PRMT R66, R66, 0x5410, R72 ;  /* 0x0000541042429816 */ /* 0x000fe40000000048 */
[----:B-1----:R-:W-:Y:S01]  /*36b0*/  PRMT R77, R77, 0x5410, RZ ;  /* 0x000054104d4d7816 */ /* 0x002fe200000000ff */
[----:B------:R0:W-:Y:S01]  /*36c0*/  STL [R1+0x9c], R71 ;  /* 0x00009c4701007387 */ /* 0x0001e20000100800 */
[----:B------:R-:W-:Y:S02]  /*36d0*/  @!P1 PRMT R63, R72, 0x7632, R63 ;  /* 0x00007632483f9816 */ /* 0x000fe4000000003f */
[----:B------:R-:W-:-:S02]  /*36e0*/  @!P1 PRMT R62, R62, 0x5410, R71 ;  /* 0x000054103e3e9816 */ /* 0x000fc40000000047 */
[----:B------:R-:W-:Y:S02]  /*36f0*/  @!P1 PRMT R70, R71, 0x7632, R70 ;  /* 0x0000763247469816 */ /* 0x000fe40000000046 */
[----:B----4-:R-:W-:Y:S02]  /*3700*/  PRMT R72, R72, 0x5410, RZ ;  /* 0x0000541048487816 */ /* 0x010fe400000000ff */
[----:B------:R-:W-:Y:S02]  /*3710*/  @!P5 PRMT R77, R77, 0x5410, R65 ;  /* 0x000054104d4dd816 */ /* 0x000fe40000000041 */
[----:B0-----:R-:W-:Y:S02]  /*3720*/  PRMT R71, R71, 0x5410, RZ ;  /* 0x0000541047477816 */ /* 0x001fe400000000ff */
[----:B------:R-:W-:Y:S01]  /*3730*/  @!P0 PRMT R78, R78, 0x7610, R64 ;  /* 0x000076104e4e8816 */ /* 0x000fe20000000040 */
[----:B------:R0:W-:Y:S01]  /*3740*/  STL [R1+0x10], R80 ;  /* 0x0000105001007387 */ /* 0x0001e20000100800 */
[----:B------:R-:W-:-:S02]  /*3750*/  P2R R49, PR, RZ, 0x10 ;  /* 0x00000010ff317803 */ /* 0x000fc40000000000 */
[----:B------:R-:W-:Y:S02]  /*3760*/  @!P2 PRMT R71, R71, 0x7610, R68 ;  /* 0x000076104747a816 */ /* 0x000fe40000000044 */
[----:B------:R-:W-:Y:S02]  /*3770*/  @!P5 PRMT R72, R72, 0x7610, R67 ;  /* 0x000076104848d816 */ /* 0x000fe40000000043 */
[----:B------:R-:W-:Y:S02]  /*3780*/  LOP3.LUT P4, RZ, R12, 0x10000, RZ, 0xc0, !PT ;  /* 0x000100000cff7812 */ /* 0x000fe4000788c0ff */
[----:B------:R-:W-:Y:S02]  /*3790*/  PRMT R77, RZ, 0x7610, R77 ;  /* 0x00007610ff4d7816 */ /* 0x000fe4000000004d */
[----:B0-----:R-:W-:Y:S02]  /*37a0*/  PRMT R80, R80, 0x5410, RZ ;  /* 0x0000541050507816 */ /* 0x001fe400000000ff */
[----:B------:R-:W-:-:S02]  /*37b0*/  PRMT R78, RZ, 0x7610, R78 ;  /* 0x00007610ff4e7816 */ /* 0x000fc4000000004e */
[----:B------:R-:W-:Y:S02]  /*37c0*/  LOP3.LUT P1, RZ, R12, 0x20000, RZ, 0xc0, !PT ;  /* 0x000200000cff7812 */ /* 0x000fe4000782c0ff */
[----:B------:R-:W-:Y:S02]  /*37d0*/  PRMT R71, RZ, 0x7610, R71 ;  /* 0x00007610ff477816 */ /* 0x000fe40000000047 */
[----:B------:R-:W-:Y:S02]  /*37e0*/  PRMT R72, RZ, 0x7610, R72 ;  /* 0x00007610ff487816 */ /* 0x000fe40000000048 */
[----:B------:R-:W-:Y:S02]  /*37f0*/  PRMT R81, RZ, 0x7610, R81 ;  /* 0x00007610ff517816 */ /* 0x000fe40000000051 */
[----:B------:R-:W-:Y:S02]  /*3800*/  @!P0 PRMT R77, R64, 0x7610, R77 ;  /* 0x00007610404d8816 */ /* 0x000fe4000000004d */
[----:B------:R-:W-:-:S02]  /*3810*/  @!P0 PRMT R80, R80, 0x5410, R55 ;  /* 0x0000541050508816 */ /* 0x000fc40000000037 */
[----:B------:R-:W-:Y:S02]  /*3820*/  @!P0 PRMT R78, R55, 0x7632, R78 ;  /* 0x00007632374e8816 */ /* 0x000fe4000000004e */
[C---:B------:R-:W-:Y:S02]  /*3830*/  LOP3.LUT P0, RZ, R12.reuse, 0x8000, RZ, 0xc0, !PT ;  /* 0x000080000cff7812 */ /* 0x040fe4000780c0ff */
[----:B------:R-:W-:Y:S02]  /*3840*/  @!P5 PRMT R71, R67, 0x7610, R71 ;  /* 0x000076104347d816 */ /* 0x000fe40000000047 */
[----:B------:R-:W-:Y:S02]  /*3850*/  @!P5 PRMT R72, R65, 0x7632, R72 ;  /* 0x000076324148d816 */ /* 0x000fe40000000048 */
[----:B------:R-:W-:Y:S02]  /*3860*/  @!P2 PRMT R81, R69, 0x7632, R81 ;  /* 0x000076324551a816 */ /* 0x000fe40000000051 */
[----:B------:R-:W-:-:S02]  /*3870*/  LOP3.LUT P5, RZ, R12, 0x2, RZ, 0xc0, !PT ;  /* 0x000000020cff7812 */ /* 0x000fc400078ac0ff */
[----:B------:R-:W-:Y:S01]  /*3880*/  PRMT R85, R85, 0x5410, RZ ;  /* 0x0000541055557816 */ /* 0x000fe200000000ff */
[----:B------:R0:W-:Y:S01]  /*3890*/  STL [R1+0x90], R79 ;  /* 0x0000904f01007387 */ /* 0x0001e20000100800 */
[----:B------:R-:W-:Y:S02]  /*38a0*/  PRMT R91, R91, 0x5410, RZ ;  /* 0x000054105b5b7816 */ /* 0x000fe400000000ff */
[----:B------:R-:W-:Y:S02]  /*38b0*/  PRMT R62, RZ, 0x7610, R62 ;  /* 0x00007610ff3e7816 */ /* 0x000fe4000000003e */
[----:B------:R-:W-:Y:S02]  /*38c0*/  PRMT R81, R81, 0x5410, RZ ;  /* 0x0000541051517816 */ /* 0x000fe400000000ff */
[----:B------:R-:W-:Y:S01]  /*38d0*/  @!P4 PRMT R85, R85, 0x7610, R38 ;  /* 0x000076105555c816 */ /* 0x000fe20000000026 */
[----:B------:R1:W-:Y:S01]  /*38e0*/  STL [R1+0x24], R67 ;  /* 0x0000244301007387 */ /* 0x0003e20000100800 */
[----:B------:R-:W-:-:S02]  /*38f0*/  PRMT R92, RZ, 0x5410, RZ ;  /* 0x00005410ff5c7816 */ /* 0x000fc400000000ff */
[----:B0-----:R-:W-:Y:S01]  /*3900*/  PRMT R79, RZ, 0x7610, R79 ;  /* 0x00007610ff4f7816 */ /* 0x001fe2000000004f */
[----:B------:R-:W-:Y:S01]  /*3910*/  STL [R1+0xa4], R65 ;  /* 0x0000a44101007387 */ /* 0x000fe20000100800 */
[----:B------:R-:W-:Y:S02]  /*3920*/  @!P4 PRMT R91, R91, 0x7610, R44 ;  /* 0x000076105b5bc816 */ /* 0x000fe4000000002c */
[----:B------:R-:W-:Y:S01]  /*3930*/  PRMT R86, RZ, 0x5410, RZ ;  /* 0x00005410ff567816 */ /* 0x000fe200000000ff */
[----:B------:R0:W-:Y:S01]  /*3940*/  STL [R1+0x28], R64 ;  /* 0x0000284001007387 */ /* 0x0001e20000100800 */
[----:B------:R-:W-:Y:S01]  /*3950*/  P2R R2, PR, RZ, 0x40 ;  /* 0x00000040ff027803 */ /* 0x000fe20000000000 */
[----:B-1----:R-:W-:Y:S01]  /*3960*/  HFMA2 R67, -RZ, RZ, 0, 0 ;  /* 0x00000000ff437431 */ /* 0x002fe200000001ff */
[----:B------:R-:W-:Y:S02]  /*3970*/  @!P2 PRMT R62, R69, 0x7610, R62 ;  /* 0x00007610453ea816 */ /* 0x000fe4000000003e */
[----:B------:R-:W-:-:S02]  /*3980*/  @!P2 PRMT R81, R81, 0x5410, R68 ;  /* 0x000054105151a816 */ /* 0x000fc40000000044 */
[----:B------:R-:W-:Y:S01]  /*3990*/  @!P1 PRMT R79, R53, 0x7632, R79 ;  /* 0x00007632354f9816 */ /* 0x000fe2000000004f */
[----:B------:R1:W-:Y:S01]  /*39a0*/  STL [R1+0x34], R13 ;  /* 0x0000340d01007387 */ /* 0x0003e20000100800 */
[----:B------:R-:W-:Y:S02]  /*39b0*/  PRMT R85, RZ, 0x7610, R85 ;  /* 0x00007610ff557816 */ /* 0x000fe40000000055 */
[----:B0-----:R-:W-:Y:S02]  /*39c0*/  CS2R R64, SRZ ;  /* 0x0000000000407805 */ /* 0x001fe4000001ff00 */
[----:B------:R-:W-:Y:S01]  /*39d0*/  LOP3.LUT P2, RZ, R12, 0x4, RZ, 0xc0, !PT ;  /* 0x000000040cff7812 */ /* 0x000fe2000784c0ff */
[----:B------:R0:W4:Y:S01]  /*39e0*/  @!P5 LDG.E R67, desc[UR10][R6.64] ;  /* 0x0000000a0643d981 */ /* 0x000122000c1e1900 */
[----:B------:R-:W-:Y:S02]  /*39f0*/  @!P4 PRMT R92, R92, 0x5410, R44 ;  /* 0x000054105c5cc816 */ /* 0x000fe4000000002c */
[----:B------:R-:W-:Y:S01]  /*3a00*/  LOP3.LUT P6, RZ, R12, 0x1, RZ, 0xc0, !PT ;  /* 0x000000010cff7812 */ /* 0x000fe200078cc0ff */
[----:B------:R-:W4:Y:S01]  /*3a10*/  @!P5 LDG.E R65, desc[UR10][R30.64] ;  /* 0x0000000a1e41d981 */ /* 0x000f22000c1e1900 */
[----:B------:R-:W-:-:S02]  /*3a20*/  PRMT R91, RZ, 0x7610, R91 ;  /* 0x00007610ff5b7816 */ /* 0x000fc4000000005b */
[----:B------:R-:W-:Y:S02]  /*3a30*/  @!P0 PRMT R86, R86, 0x7610, R13 ;  /* 0x0000761056568816 */ /* 0x000fe4000000000d */
[----:B------:R-:W-:Y:S02]  /*3a40*/  PRMT R80, RZ, 0x7610, R80 ;  /* 0x00007610ff507816 */ /* 0x000fe40000000050 */
[----:B------:R-:W-:Y:S02]  /*3a50*/  PRMT R79, R79, 0x5410, RZ ;  /* 0x000054104f4f7816 */ /* 0x000fe400000000ff */
[----:B------:R-:W-:Y:S02]  /*3a60*/  PRMT R93, RZ, 0x7610, R93 ;  /* 0x00007610ff5d7816 */ /* 0x000fe4000000005d */
[----:B------:R-:W-:Y:S02]  /*3a70*/  @!P0 PRMT R85, R13, 0x7610, R85 ;  /* 0x000076100d558816 */ /* 0x000fe40000000055 */
[----:B------:R-:W-:-:S02]  /*3a80*/  @!P4 PRMT R92, R38, 0x7610, R92 ;  /* 0x00007610265cc816 */ /* 0x000fc4000000005c */
[----:B-1----:R-:W-:Y:S01]  /*3a90*/  P2R R13, PR, RZ, 0x20 ;  /* 0x00000020ff0d7803 */ /* 0x002fe20000000000 */
[----:B------:R-:W-:Y:S01]  /*3aa0*/  STL [R1+0x20], R69 ;  /* 0x0000204501007387 */ /* 0x000fe20000100800 */
[C---:B------:R-:W-:Y:S02]  /*3ab0*/  LOP3.LUT P4, RZ, R12.reuse, 0x2000, RZ, 0xc0, !PT ;  /* 0x000020000cff7812 */ /* 0x040fe4000788c0ff */
[C---:B------:R-:W-:Y:S01]  /*3ac0*/  @!P0 PRMT R91, R25.reuse, 0x7610, R91 ;  /* 0x00007610195b8816 */ /* 0x040fe2000000005b */
[----:B------:R1:W-:Y:S01]  /*3ad0*/  STL [R1+0xa0], R68 ;  /* 0x0000a04401007387 */ /* 0x0003e20000100800 */
[----:B------:R-:W-:Y:S02]  /*3ae0*/  @!P0 PRMT R86, R25, 0x7632, R86 ;  /* 0x0000763219568816 */ /* 0x000fe40000000056 */
[----:B------:R-:W-:Y:S01]  /*3af0*/  LOP3.LUT P5, RZ, R12, 0x1000, RZ, 0xc0, !PT ;  /* 0x000010000cff7812 */ /* 0x000fe200078ac0ff */
[----:B------:R3:W-:Y:S01]  /*3b00*/  STL [R1+0x30], R44 ;  /* 0x0000302c01007387 */ /* 0x0007e20000100800 */
[----:B------:R-:W-:-:S02]  /*3b10*/  ISETP.NE.AND P0, PT, R45, RZ, PT ;  /* 0x000000ff2d00720c */ /* 0x000fc40003f05270 */
[----:B------:R-:W-:Y:S02]  /*3b20*/  @!P1 PRMT R80, R53, 0x7610, R80 ;  /* 0x0000761035509816 */ /* 0x000fe40000000050 */
[----:B------:R-:W-:Y:S02]  /*3b30*/  @!P1 PRMT R79, R79, 0x5410, R48 ;  /* 0x000054104f4f9816 */ /* 0x000fe40000000030 */
[----:B-1----:R-:W-:Y:S02]  /*3b40*/  CS2R R68, SRZ ;  /* 0x0000000000447805 */ /* 0x002fe4000001ff00 */
[----:B------:R-:W-:Y:S02]  /*3b50*/  @!P1 PRMT R93, R48, 0x7632, R93 ;  /* 0x00007632305d9816 */ /* 0x000fe4000000005d */
[----:B------:R-:W-:Y:S02]  /*3b60*/  LOP3.LUT P1, RZ, R12, 0x4000, RZ, 0xc0, !PT ;  /* 0x000040000cff7812 */ /* 0x000fe4000782c0ff */
[----:B---3--:R-:W-:Y:S01]  /*3b70*/  CS2R R44, SRZ ;  /* 0x00000000002c7805 */ /* 0x008fe2000001ff00 */
[----:B------:R1:W3:Y:S05]  /*3b80*/  @!P2 LDG.E R69, desc[UR10][R40.64] ;  /* 0x0000000a2845a981 */ /* 0x0002ea000c1e1900 */
[----:B------:R2:W4:Y:S01]  /*3b90*/  @!P6 LDG.E R44, desc[UR10][R28.64] ;  /* 0x0000000a1c2ce981 */ /* 0x000522000c1e1900 */
[----:B0-----:R-:W-:-:S03]  /*3ba0*/  PRMT R7, R7, 0x5410, RZ ;  /* 0x0000541007077816 */ /* 0x001fc600000000ff */
[----:B------:R0:W3:Y:S01]  /*3bb0*/  @!P2 LDG.E R68, desc[UR10][R32.64] ;  /* 0x0000000a2044a981 */ /* 0x0000e2000c1e1900 */
[----:B-1----:R-:W-:-:S03]  /*3bc0*/  PRMT R41, R41, 0x5410, RZ ;  /* 0x0000541029297816 */ /* 0x002fc600000000ff */
[----:B------:R1:W3:Y:S01]  /*3bd0*/  @!P6 LDG.E R45, desc[UR10][R26.64] ;  /* 0x0000000a1a2de981 */ /* 0x0002e2000c1e1900 */
[----:B--2---:R-:W-:Y:S02]  /*3be0*/  PRMT R29, RZ, 0x7610, R29 ;  /* 0x00007610ff1d7816 */ /* 0x004fe4000000001d */
[----:B------:R-:W-:Y:S02]  /*3bf0*/  @!P4 PRMT R41, R41, 0x7610, R18 ;  /* 0x000076102929c816 */ /* 0x000fe40000000012 */
[----:B0-----:R-:W-:Y:S02]  /*3c00*/  PRMT R32, R32, 0x5410, RZ ;  /* 0x0000541020207816 */ /* 0x001fe400000000ff */
[----:B------:R-:W-:Y:S01]  /*3c10*/  @!P5 PRMT R29, R16, 0x7632, R29 ;  /* 0x00007632101dd816 */ /* 0x000fe2000000001d */
[----:B------:R0:W-:Y:S01]  /*3c20*/  STL [R1+0x38], R21 ;  /* 0x0000381501007387 */ /* 0x0001e20000100800 */
[--C-:B------:R-:W-:Y:S02]  /*3c30*/  @!P1 PRMT R32, R32, 0x5410, R21.reuse ;  /* 0x0000541020209816 */ /* 0x100fe40000000015 */
[----:B------:R-:W-:-:S02]  /*3c40*/  @!P1 PRMT R7, R7, 0x7610, R21 ;  /* 0x0000761007079816 */ /* 0x000fc40000000015 */
[----:B-1----:R-:W-:Y:S02]  /*3c50*/  PRMT R27, R27, 0x5410, RZ ;  /* 0x000054101b1b7816 */ /* 0x002fe400000000ff */
[----:B------:R-:W-:Y:S02]  /*3c60*/  PRMT R29, R29, 0x5410, RZ ;  /* 0x000054101d1d7816 */ /* 0x000fe400000000ff */
[----:B------:R-:W-:Y:S02]  /*3c70*/  PRMT R41, RZ, 0x7610, R41 ;  /* 0x00007610ff297816 */ /* 0x000fe40000000029 */
[----:B0-----:R-:W-:Y:S02]  /*3c80*/  PRMT R21, R21, 0x5410, RZ ;  /* 0x0000541015157816 */ /* 0x001fe400000000ff */
[--C-:B------:R-:W-:Y:S02]  /*3c90*/  @!P0 PRMT R27, R27, 0x5410, R20.reuse ;  /* 0x000054101b1b8816 */ /* 0x100fe40000000014 */
[----:B------:R-:W-:-:S02]  /*3ca0*/  @!P0 PRMT R21, R21, 0x7610, R20 ;  /* 0x0000761015158816 */ /* 0x000fc40000000014 */
[----:B------:R-:W-:Y:S02]  /*3cb0*/  @!P0 PRMT R29, R29, 0x5410, R11 ;  /* 0x000054101d1d8816 */ /* 0x000fe4000000000b */
[----:B------:R-:W-:Y:S02]  /*3cc0*/  @!P0 PRMT R41, R11, 0x7632, R41 ;  /* 0x000076320b298816 */ /* 0x000fe40000000029 */
[----:B------:R-:W-:Y:S02]  /*3cd0*/  ISETP.NE.AND P0, PT, R24, RZ, PT ;  /* 0x000000ff1800720c */ /* 0x000fe40003f05270 */
[----:B------:R-:W-:-:S11]  /*3ce0*/  CS2R R58, SRZ ;  /* 0x00000000003a7805 */ /* 0x000fd6000001ff00 */
[----:B------:R0:W2:Y:S02]  /*3cf0*/  @!P0 LDG.E R59, desc[UR10][R60.64] ;  /* 0x0000000a3c3b8981 */ /* 0x0000a4000c1e1900 */
[----:B0-----:R-:W-:-:S06]  /*3d00*/  CS2R R60, SRZ ;  /* 0x00000000003c7805 */ /* 0x001fcc000001ff00 */
[----:B------:R-:W2:Y:S01]  /*3d10*/  @!P0 LDG.E R60, desc[UR10][R114.64] ;  /* 0x0000000a723c8981 */ /* 0x000ea2000c1e1900 */
[----:B------:R-:W-:Y:S02]  /*3d20*/  PRMT R31, R31, 0x5410, RZ ;  /* 0x000054101f1f7816 */ /* 0x000fe400000000ff */
[----:B------:R-:W-:Y:S02]  /*3d30*/  PRMT R6, R6, 0x5410, RZ ;  /* 0x0000541006067816 */ /* 0x000fe400000000ff */
[----:B------:R-:W-:Y:S02]  /*3d40*/  PRMT R32, RZ, 0x7610, R32 ;  /* 0x00007610ff207816 */ /* 0x000fe40000000020 */
[--C-:B------:R-:W-:Y:S02]  /*3d50*/  @!P4 PRMT R31, R31, 0x5410, R23.reuse ;  /* 0x000054101f1fc816 */ /* 0x100fe40000000017 */
[----:B------:R-:W-:Y:S02]  /*3d60*/  @!P4 PRMT R6, R6, 0x7610, R23 ;  /* 0x000076100606c816 */ /* 0x000fe40000000017 */
[----:B------:R-:W-:-:S02]  /*3d70*/  @!P4 PRMT R32, R18, 0x7610, R32 ;  /* 0x000076101220c816 */ /* 0x000fc40000000020 */
[----:B------:R-:W-:Y:S02]  /*3d80*/  PRMT R30, RZ, 0x5410, RZ ;  /* 0x00005410ff1e7816 */ /* 0x000fe400000000ff */
[----:B------:R-:W-:Y:S02]  /*3d90*/  LOP3.LUT P4, RZ, R12, 0x400, RZ, 0xc0, !PT ;  /* 0x000004000cff7812 */ /* 0x000fe4000788c0ff */
[----:B------:R-:W-:Y:S02]  /*3da0*/  PRMT R31, RZ, 0x7610, R31 ;  /* 0x00007610ff1f7816 */ /* 0x000fe4000000001f */
[----:B------:R-:W-:Y:S01]  /*3db0*/  @!P5 PRMT R30, R16, 0x7610, R30 ;  /* 0x00007610101ed816 */ /* 0x000fe2000000001e */
[----:B------:R0:W-:Y:S01]  /*3dc0*/  STL [R1+0xb0], R38 ;  /* 0x0000b02601007387 */ /* 0x0001e20000100800 */
[----:B------:R-:W-:Y:S02]  /*3dd0*/  @!P5 PRMT R31, R14, 0x7610, R31 ;  /* 0x000076100e1fd816 */ /* 0x000fe4000000001f */
[----:B------:R-:W-:-:S02]  /*3de0*/  @!P5 PRMT R30, R30, 0x7610, R14 ;  /* 0x000076101e1ed816 */ /* 0x000fc4000000000e */
[----:B------:R-:W-:Y:S02]  /*3df0*/  PRMT R33, RZ, 0x7610, R33 ;  /* 0x00007610ff217816 */ /* 0x000fe40000000021 */
[----:B------:R-:W-:Y:S02]  /*3e00*/  LOP3.LUT P5, RZ, R12, 0x200, RZ, 0xc0, !PT ;  /* 0x000002000cff7812 */ /* 0x000fe400078ac0ff */
[----:B------:R-:W-:Y:S02]  /*3e10*/  PRMT R28, RZ, 0x5410, RZ ;  /* 0x00005410ff1c7816 */ /* 0x000fe400000000ff */
[----:B0-----:R-:W-:Y:S02]  /*3e20*/  PRMT R38, RZ, 0x7610, R38 ;  /* 0x00007610ff267816 */ /* 0x001fe40000000026 */
[----:B------:R-:W-:Y:S01]  /*3e30*/  ISETP.NE.AND P2, PT, R51, RZ, PT ;  /* 0x000000ff3300720c */ /* 0x000fe20003f45270 */
        /* <DEDUP_REMOVED lines=36> */
[----:B------:R-:W-:-:S02]  /*4080*/  @!P4 PRMT R16, R82, 0x7610, R16 ;  /* 0x000076105210c816 */ /* 0x000fc40000000010 */
        /* <DEDUP_REMOVED lines=8> */
[----:B------:R-:W1:Y:S01]  /*4110*/  S2R R51, SR_TID.X ;  /* 0x0000000000337919 */ /* 0x000e620000002100 */
[C---:B------:R-:W-:Y:S02]  /*4120*/  @!P5 PRMT R21, R5.reuse, 0x7632, R21 ;  /* 0x000076320515d816 */ /* 0x040fe40000000015 */
[----:B0-----:R-:W-:Y:S01]  /*4130*/  PRMT R14, R14, 0x5410, RZ ;  /* 0x000054100e0e7816 */ /* 0x001fe200000000ff */
[----:B------:R0:W-:Y:S01]  /*4140*/  STL [R1+0xc4], R11 ;  /* 0x0000c40b01007387 */ /* 0x0001e20000100800 */
[----:B------:R-:W-:Y:S02]  /*4150*/  @!P5 PRMT R22, R5, 0x7610, R22 ;  /* 0x000076100516d816 */ /* 0x000fe40000000016 */
[----:B------:R-:W-:Y:S02]  /*4160*/  @!P5 PRMT R14, R14, 0x5410, R52 ;  /* 0x000054100e0ed816 */ /* 0x000fe40000000034 */
[----:B------:R-:W-:-:S02]  /*4170*/  LOP3.LUT P5, RZ, R12, 0x4, RZ, 0xc0, !PT ;  /* 0x000000040cff7812 */ /* 0x000fc400078ac0ff */
[----:B------:R-:W-:Y:S02]  /*4180*/  PRMT R12, R12, 0x5410, RZ ;  /* 0x000054100c0c7816 */ /* 0x000fe400000000ff */
[----:B0-----:R-:W-:Y:S01]  /*4190*/  PRMT R11, RZ, 0x7610, R11 ;  /* 0x00007610ff0b7816 */ /* 0x001fe2000000000b */
[----:B------:R0:W-:Y:S01]  /*41a0*/  STL [R1+0x44], R20 ;  /* 0x0000441401007387 */ /* 0x0001e20000100800 */
[----:B------:R-:W-:Y:S02]  /*41b0*/  @!P3 PRMT R12, R12, 0x5410, R76 ;  /* 0x000054100c0cb816 */ /* 0x000fe4000000004c */
[----:B-----5:R-:W-:Y:S01]  /*41c0*/  @!P4 PRMT R11, R74, 0x7610, R11 ;  /* 0x000076104a0bc816 */ /* 0x020fe2000000000b */
        /* <DEDUP_REMOVED lines=10> */
[----:B-----5:R-:W-:Y:S01]  /*4270*/  PRMT R10, R10, 0x5410, RZ ;  /* 0x000054100a0a7816 */ /* 0x020fe200000000ff */
[----:B------:R5:W-:Y:S01]  /*4280*/  STL [R1+0x48], R9 ;  /* 0x0000480901007387 */ /* 0x000be20000100800 */
[----:B------:R-:W-:-:S02]  /*4290*/  @!P3 PRMT R20, R75, 0x7610, R20 ;  /* 0x000076104b14b816 */ /* 0x000fc40000000014 */
[----:B------:R-:W-:Y:S01]  /*42a0*/  @!P3 PRMT R39, R39, 0x7610, R75 ;  /* 0x000076102727b816 */ /* 0x000fe2000000004b */
[----:B------:R1:W-:Y:S01]  /*42b0*/  STL [R1+0x50], R0 ;  /* 0x0000500001007387 */ /* 0x0003e20000100800 */
[C---:B------:R-:W-:Y:S02]  /*42c0*/  ISETP.NE.AND P3, PT, R17.reuse, RZ, PT ;  /* 0x000000ff1100720c */ /* 0x040fe40003f65270 */
[----:B------:R-:W-:Y:S01]  /*42d0*/  PRMT R19, RZ, 0x7610, R19 ;  /* 0x00007610ff137816 */ /* 0x000fe20000000013 */
[----:B------:R-:W2:Y:S01]  /*42e0*/  @!P1 LDG.E R61, desc[UR10][R112.64] ;  /* 0x0000000a703d9981 */ /* 0x000ea2000c1e1900 */
[----:B------:R-:W-:Y:S02]  /*42f0*/  PRMT R18, R18, 0x5410, RZ ;  /* 0x0000541012127816 */ /* 0x000fe400000000ff */
[----:B------:R-:W-:Y:S01]  /*4300*/  PRMT R17, R17, 0x5410, RZ ;  /* 0x0000541011117816 */ /* 0x000fe200000000ff */
[----:B------:R2:W2:Y:S01]  /*4310*/  @!P1 LDG.E R64, desc[UR10][R46.64] ;  /* 0x0000000a2e409981 */ /* 0x0004a2000c1e1900 */
[----:B0-----:R-:W-:-:S02]  /*4320*/  MOV R3, UR7 ;  /* 0x0000000700037c02 */ /* 0x001fc40008000f00 */
[----:B------:R-:W-:Y:S02]  /*4330*/  @!P4 PRMT R19, R74, 0x7632, R19 ;  /* 0x000076324a13c816 */ /* 0x000fe40000000013 */
[--C-:B------:R-:W-:Y:S02]  /*4340*/  @!P4 PRMT R18, R18, 0x5410, R73.reuse ;  /* 0x000054101212c816 */ /* 0x100fe40000000049 */
[----:B------:R-:W-:Y:S02]  /*4350*/  @!P4 PRMT R17, R17, 0x7610, R73 ;  /* 0x000076101111c816 */ /* 0x000fe40000000049 */
[----:B------:R-:W-:Y:S02]  /*4360*/  ISETP.NE.AND P4, PT, R49, RZ, PT ;  /* 0x000000ff3100720c */ /* 0x000fe40003f85270 */
[----:B-----5:R-:W-:Y:S02]  /*4370*/  PRMT R9, RZ, 0x7610, R9 ;  /* 0x00007610ff097816 */ /* 0x020fe40000000009 */
[----:B-1----:R-:W-:-:S02]  /*4380*/  LOP3.LUT R0, R51, 0xffff, RZ, 0xc0, !PT ;  /* 0x0000ffff33007812 */ /* 0x002fc400078ec0ff */
[----:B------:R-:W-:-:S03]  /*4390*/  PRMT R6, RZ, 0x7610, R6 ;  /* 0x00007610ff067816 */ /* 0x000fc60000000006 */
[----:B------:R-:W-:-:S04]  /*43a0*/  IMAD R0, R0, 0x53a, RZ ;  /* 0x0000053a00007824 */ /* 0x000fc800078e02ff */
[----:B------:R-:W-:Y:S02]  /*43b0*/  @!P4 PRMT R9, R43, 0x7610, R9 ;  /* 0x000076102b09c816 */ /* 0x000fe40000000009 */
[----:B------:R-:W-:Y:S02]  /*43c0*/  PRMT R33, R33, 0x5410, RZ ;  /* 0x0000541021217816 */ /* 0x000fe400000000ff */
[----:B------:R-:W-:Y:S02]  /*43d0*/  PRMT R9, R9, 0x5410, RZ ;  /* 0x0000541009097816 */ /* 0x000fe400000000ff */
[----:B------:R-:W-:Y:S02]  /*43e0*/  SHF.R.U32.HI R0, RZ, 0x10, R0 ;  /* 0x00000010ff007819 */ /* 0x000fe40000011600 */
[C---:B----4-:R-:W-:Y:S02]  /*43f0*/  @!P6 PRMT R7, R44.reuse, 0x7610, R7 ;  /* 0x000076102c07e816 */ /* 0x050fe40000000007 */
[----:B------:R-:W-:-:S02]  /*4400*/  @!P6 PRMT R12, R44, 0x7632, R12 ;  /* 0x000076322c0ce816 */ /* 0x000fc4000000000c */
[--C-:B---3--:R-:W-:Y:S02]  /*4410*/  @!P6 PRMT R11, R11, 0x5410, R45.reuse ;  /* 0x000054100b0be816 */ /* 0x108fe4000000002d */
[----:B------:R-:W-:Y:S02]  /*4420*/  @!P6 PRMT R10, R10, 0x7610, R45 ;  /* 0x000076100a0ae816 */ /* 0x000fe4000000002d */
[----:B------:R-:W-:Y:S02]  /*4430*/  ISETP.NE.AND P6, PT, R2, RZ, PT ;  /* 0x000000ff0200720c */ /* 0x000fe40003fc5270 */
[----:B------:R-:W-:Y:S01]  /*4440*/  MOV R2, UR6 ;  /* 0x0000000600027c02 */ /* 0x000fe20008000f00 */
[----:B------:R-:W0:Y:S05]  /*4450*/  LDCU.U8 UR6, c[0x0][0x414] ;  /* 0x00008280ff0677ac */ /* 0x000e2a0008000000 */
[----:B------:R-:W3:Y:S01]  /*4460*/  LDG.E.64 R2, desc[UR10][R2.64] ;  /* 0x0000000a02027981 */ /* 0x000ee2000c1e1b00 */
[----:B------:R-:W-:-:S02]  /*4470*/  PRMT R10, RZ, 0x7610, R10 ;  /* 0x00007610ff0a7816 */ /* 0x000fc4000000000a */
[----:B------:R-:W-:Y:S02]  /*4480*/  PRMT R0, R0, 0x9910, RZ ;  /* 0x0000991000007816 */ /* 0x000fe400000000ff */
[----:B------:R-:W-:Y:S02]  /*4490*/  PRMT R17, RZ, 0x7610, R17 ;  /* 0x00007610ff117816 */ /* 0x000fe40000000011 */
[----:B------:R-:W-:Y:S01]  /*44a0*/  PRMT R16, R16, 0x5410, RZ ;  /* 0x0000541010107816 */ /* 0x000fe200000000ff */
[----:B------:R-:W-:Y:S01]  /*44b0*/  IMAD R0, R0, 0x31, RZ ;  /* 0x0000003100007824 */ /* 0x000fe200078e02ff */
[----:B------:R-:W-:Y:S02]  /*44c0*/  PRMT R39, RZ, 0x7610, R39 ;  /* 0x00007610ff277816 */ /* 0x000fe40000000027 */
[----:B------:R-:W-:Y:S02]  /*44d0*/  @!P4 PRMT R17, R43, 0x7632, R17 ;  /* 0x000076322b11c816 */ /* 0x000fe40000000011 */
[----:B------:R-:W-:-:S02]  /*44e0*/  @!P4 PRMT R16, R16, 0x5410, R42 ;  /* 0x000054101010c816 */ /* 0x000fc4000000002a */
[----:B------:R-:W-:Y:S01]  /*44f0*/  @!P4 PRMT R39, R42, 0x7632, R39 ;  /* 0x000076322a27c816 */ /* 0x000fe20000000027 */
[----:B------:R-:W-:Y:S01]  /*4500*/  STL [R1+0xd0], R83 ;  /* 0x0000d05301007387 */ /* 0x000fe20000100800 */
[----:B------:R-:W-:Y:S02]  /*4510*/  ISETP.NE.AND P4, PT, R15, RZ, PT ;  /* 0x000000ff0f00720c */ /* 0x000fe40003f85270 */
[C---:B--2---:R-:W-:Y:S01]  /*4520*/  @!P0 PRMT R6, R59.reuse, 0x7610, R6 ;  /* 0x000076103b068816 */ /* 0x044fe20000000006 */
[----:B------:R-:W-:Y:S01]  /*4530*/  STL [R1+0x54], R82 ;  /* 0x0000545201007387 */ /* 0x000fe20000100800 */
[----:B------:R-:W-:Y:S02]  /*4540*/  @!P0 PRMT R10, R59, 0x7632, R10 ;  /* 0x000076323b0a8816 */ /* 0x000fe4000000000a */
[--C-:B------:R-:W-:Y:S01]  /*4550*/  @!P0 PRMT R9, R9, 0x5410, R60.reuse ;  /* 0x0000541009098816 */ /* 0x100fe2000000003c */
[----:B------:R1:W-:Y:S01]  /*4560*/  STL [R1+0xc8], R8 ;  /* 0x0000c80801007387 */ /* 0x0003e20000100800 */
[----:B------:R-:W-:-:S02]  /*4570*/  @!P0 PRMT R33, R33, 0x7610, R60 ;  /* 0x0000761021218816 */ /* 0x000fc4000000003c */
[----:B0-----:R-:W-:Y:S02]  /*4580*/  ISETP.NE.AND P0, PT, RZ, UR6, PT ;  /* 0x00000006ff007c0c */ /* 0x001fe4000bf05270 */
[----:B------:R-:W-:Y:S01]  /*4590*/  PRMT R14, RZ, 0x7610, R14 ;  /* 0x00007610ff0e7816 */ /* 0x000fe2000000000e */
[----:B------:R0:W-:Y:S01]  /*45a0*/  STL [R1+0x58], R52 ;  /* 0x0000583401007387 */ /* 0x0001e20000100800 */
[----:B------:R-:W-:Y:S02]  /*45b0*/  PRMT R15, RZ, 0x5410, RZ ;  /* 0x00005410ff0f7816 */ /* 0x000fe400000000ff */
[----:B------:R-:W-:Y:S02]  /*45c0*/  IADD3 R0, PT, PT, RZ, -R0, RZ ;  /* 0x80000000ff007210 */ /* 0x000fe40007ffe0ff */
[----:B------:R-:W-:Y:S01]  /*45d0*/  PRMT R38, R38, 0x5410, RZ ;  /* 0x0000541026267816 */ /* 0x000fe200000000ff */
[----:B------:R2:W-:Y:S01]  /*45e0*/  STL [R1+0xd8], R5 ;  /* 0x0000d80501007387 */ /* 0x0005e20000100800 */
[----:B-1----:R-:W-:-:S03]  /*45f0*/  PRMT R8, R8, 0x5410, RZ ;  /* 0x0000541008087816 */ /* 0x002fc600000000ff */
[----:B------:R-:W1:Y:S01]  /*4600*/  @P0 LDC.64 R82, c[0x0][0x3b0] ;  /* 0x0000ec00ff520b82 */ /* 0x000e620000000a00 */
[--C-:B------:R-:W-:Y:S02]  /*4610*/  @!P5 PRMT R15, R15, 0x7610, R69.reuse ;  /* 0x000076100f0fd816 */ /* 0x100fe40000000045 */
[----:B------:R-:W-:Y:S02]  /*4620*/  CS2R R46, SRZ ;  /* 0x00000000002e7805 */ /* 0x000fe4000001ff00 */
[----:B------:R-:W-:Y:S01]  /*4630*/  PRMT R0, R0, 0x7710, RZ ;  /* 0x0000771000007816 */ /* 0x000fe200000000ff */
[----:B------:R4:W-:Y:S01]  /*4640*/  STL [R1+0xa8], R55 ;  /* 0x0000a83701007387 */ /* 0x0009e20000100800 */
[----:B------:R-:W-:Y:S02]  /*4650*/  @!P5 PRMT R8, R8, 0x5410, R69 ;  /* 0x000054100808d816 */ /* 0x000fe40000000045 */
[C---:B------:R-:W-:Y:S01]  /*4660*/  @!P5 PRMT R15, R68.reuse, 0x7610, R15 ;  /* 0x00007610440fd816 */ /* 0x040fe2000000000f */
[----:B------:R5:W-:Y:S01]  /*4670*/  STL [R1+0x2c], R53 ;  /* 0x00002c3501007387 */ /* 0x000be20000100800 */
[----:B------:R-:W-:-:S02]  /*4680*/  @!P5 PRMT R14, R68, 0x7632, R14 ;  /* 0x00007632440ed816 */ /* 0x000fc4000000000e */
[----:B------:R-:W-:Y:S01]  /*4690*/  IADD3 R0, PT, PT, R0, R51, RZ ;  /* 0x0000003300007210 */ /* 0x000fe20007ffe0ff */
[----:B------:R4:W3:Y:S01]  /*46a0*/  @!P4 LDG.E R58, desc[UR10][R56.64] ;  /* 0x0000000a383ac981 */ /* 0x0008e2000c1e1900 */
[----:B------:R-:W-:Y:S02]  /*46b0*/  ISETP.NE.AND P5, PT, R13, RZ, PT ;  /* 0x000000ff0d00720c */ /* 0x000fe40003fa5270 */
[----:B------:R-:W-:Y:S01]  /*46c0*/  SHF.L.U32 R0, R0, 0x1, RZ ;  /* 0x0000000100007819 */ /* 0x000fe200000006ff */
[----:B------:R-:W3:Y:S01]  /*46d0*/  @!P2 LDG.E R46, desc[UR10][R110.64] ;  /* 0x0000000a6e2ea981 */ /* 0x000ee2000c1e1900 */
[----:B0-----:R-:W-:Y:S02]  /*46e0*/  MOV R52, UR13 ;  /* 0x0000000d00347c02 */ /* 0x001fe40008000f00 */
[----:B------:R-:W-:Y:S01]  /*46f0*/  LOP3.LUT R0, R0, 0xffff, RZ, 0xc0, !PT ;  /* 0x0000ffff00007812 */ /* 0x000fe200078ec0ff */
[----:B------:R-:W3:Y:S01]  /*4700*/  @!P2 LDG.E R47, desc[UR10][R108.64] ;  /* 0x0000000a6c2fa981 */ /* 0x000ee2000c1e1900 */
[----:B------:R-:W-:-:S02]  /*4710*/  PRMT R13, RZ, 0x5410, RZ ;  /* 0x00005410ff0d7816 */ /* 0x000fc400000000ff */
[----:B------:R-:W-:Y:S01]  /*4720*/  PRMT R8, RZ, 0x7610, R8 ;  /* 0x00007610ff087816 */ /* 0x000fe20000000008 */
[----:B------:R-:W-:Y:S02]  /*4730*/  IMAD R52, R52, 0x62, R0 ;  /* 0x0000006234347824 */ /* 0x000fe400078e0200 */
[----:B------:R-:W-:Y:S02]  /*4740*/  @!P5 PRMT R13, R13, 0x7610, R67 ;  /* 0x000076100d0dd816 */ /* 0x000fe40000000043 */
[----:B-1----:R-:W-:Y:S01]  /*4750*/  @P0 IMAD.WIDE R82, R52, 0x2, R82 ;  /* 0x0000000234520825 */ /* 0x002fe200078e0252 */
[----:B------:R-:W-:Y:S02]  /*4760*/  @!P5 PRMT R8, R67, 0x7610, R8 ;  /* 0x000076104308d816 */ /* 0x000fe40000000008 */
[----:B------:R-:W-:Y:S02]  /*4770*/  @!P5 PRMT R13, R65, 0x7610, R13 ;  /* 0x00007610410dd816 */ /* 0x000fe4000000000d */
[----:B------:R-:W-:Y:S01]  /*4780*/  @!P5 PRMT R38, R38, 0x7610, R65 ;  /* 0x000076102626d816 */ /* 0x000fe20000000041 */
[----:B------:R-:W3:Y:S01]  /*4790*/  @P0 LDG.E.U16 R51, desc[UR10][R82.64] ;  /* 0x0000000a52330981 */ /* 0x000ee2000c1e1500 */
[----:B------:R-:W-:-:S03]  /*47a0*/  ISETP.NE.AND P5, PT, R4, RZ, PT ;  /* 0x000000ff0400720c */ /* 0x000fc60003fa5270 */
[----:B--2---:R0:W2:Y:S01]  /*47b0*/  @P0 LDG.E.U16 R5, desc[UR10][R82.64+0x2] ;  /* 0x0000020a52050981 */ /* 0x0040a2000c1e1500 */
[----:B----4-:R-:W-:Y:S02]  /*47c0*/  CS2R R56, SRZ ;  /* 0x0000000000387805 */ /* 0x010fe4000001ff00 */
[----:B------:R-:W-:Y:S01]  /*47d0*/  MOV R55, RZ ;  /* 0x000000ff00377202 */ /* 0x000fe20000000f00 */
[----:B-----5:R-:W-:Y:S01]  /*47e0*/  HFMA2 R53, -RZ, RZ, 0, 0 ;  /* 0x00000000ff357431 */ /* 0x020fe200000001ff */
[----:B------:R-:W-:Y:S01]  /*47f0*/  MOV R4, RZ ;  /* 0x000000ff00047202 */ /* 0x000fe20000000f00 */
[----:B------:R1:W-:Y:S01]  /*4800*/  STL [R1+0xac], R48 ;  /* 0x0000ac3001007387 */ /* 0x0003e20000100800 */
[----:B------:R-:W-:-:S03]  /*4810*/  HFMA2 R49, -RZ, RZ, 0, 0 ;  /* 0x00000000ff317431 */ /* 0x000fc600000001ff */
[----:B------:R-:W4:Y:S01]  /*4820*/  @!P4 LDG.E R57, desc[UR10][R100.64] ;  /* 0x0000000a6439c981 */ /* 0x000f22000c1e1900 */
[----:B0-----:R-:W0:Y:S03]  /*4830*/  LDC.64 R82, c[0x0][0x3a8] ;  /* 0x0000ea00ff527b82 */ /* 0x001e260000000a00 */
[----:B------:R-:W5:Y:S01]  /*4840*/  @!P5 LDG.E R56, desc[UR10][R98.64] ;  /* 0x0000000a6238d981 */ /* 0x000f62000c1e1900 */
[----:B-1----:R-:W-:-:S03]  /*4850*/  MOV R48, RZ ;  /* 0x000000ff00307202 */ /* 0x002fc60000000f00 */
[----:B------:R-:W2:Y:S04]  /*4860*/  @!P5 LDG.E R55, desc[UR10][R96.64] ;  /* 0x0000000a6037d981 */ /* 0x000ea8000c1e1900 */
[----:B------:R-:W2:Y:S04]  /*4870*/  @!P6 LDG.E R53, desc[UR10][R94.64] ;  /* 0x0000000a5e35e981 */ /* 0x000ea8000c1e1900 */
[----:B------:R-:W2:Y:S04]  /*4880*/  @!P6 LDG.E R4, desc[UR10][R88.64] ;  /* 0x0000000a5804e981 */ /* 0x000ea8000c1e1900 */
[----:B------:R-:W2:Y:S04]  /*4890*/  @!P3 LDG.E R48, desc[UR10][R106.64] ;  /* 0x0000000a6a30b981 */ /* 0x000ea8000c1e1900 */
[----:B------:R-:W2:Y:S01]  /*48a0*/  @!P3 LDG.E R49, desc[UR10][R104.64] ;  /* 0x0000000a6831b981 */ /* 0x000ea2000c1e1900 */
[----:B0-----:R-:W-:-:S03]  /*48b0*/  IMAD.WIDE R82, R52, 0x2, R82 ;  /* 0x0000000234527825 */ /* 0x001fc600078e0252 */
[----:B------:R0:W-:Y:S04]  /*48c0*/  STL [R1+0xd4], R54 ;  /* 0x0000d43601007387 */ /* 0x0001e80000100800 */
[----:B------:R-:W2:Y:S04]  /*48d0*/  LDG.E.U16 R52, desc[UR10][R82.64+0x2] ;  /* 0x0000020a52347981 */ /* 0x000ea8000c1e1500 */
[----:B0-----:R-:W2:Y:S04]  /*48e0*/  LDG.E.U16 R54, desc[UR10][R82.64] ;  /* 0x0000000a52367981 */ /* 0x001ea8000c1e1500 */
[----:B------:R0:W-:Y:S04]  /*48f0*/  STL [R1+0x64], R43 ;  /* 0x0000642b01007387 */ /* 0x0001e80000100800 */
[----:B------:R1:W-:Y:S01]  /*4900*/  STL [R1+0xe4], R42 ;  /* 0x0000e42a01007387 */ /* 0x0003e20000100800 */
[----:B0-----:R-:W-:-:S02]  /*4910*/  PRMT R43, RZ, 0x5410, RZ ;  /* 0x00005410ff2b7816 */ /* 0x001fc400000000ff */
[----:B-1----:R-:W-:-:S04]  /*4920*/  PRMT R42, RZ, 0x5410, RZ ;  /* 0x00005410ff2a7816 */ /* 0x002fc800000000ff */
[----:B------:R-:W-:Y:S02]  /*4930*/  @!P1 PRMT R42, R61, 0x7610, R42 ;  /* 0x000076103d2a9816 */ /* 0x000fe4000000002a */
[----:B------:R-:W-:Y:S02]  /*4940*/  @!P1 PRMT R43, R64, 0x7610, R43 ;  /* 0x00007610402b9816 */ /* 0x000fe4000000002b */
[----:B------:R-:W-:Y:S02]  /*4950*/  @!P1 PRMT R42, R42, 0x7610, R61 ;  /* 0x000076102a2a9816 */ /* 0x000fe4000000003d */
[----:B------:R-:W-:Y:S01]  /*4960*/  @!P1 PRMT R43, R43, 0x7610, R64 ;  /* 0x000076102b2b9816 */ /* 0x000fe20000000040 */
[----:B------:R0:W-:Y:S04]  /*4970*/  STL [R1+0x70], R44 ;  /* 0x0000702c01007387 */ /* 0x0001e80000100800 */
[----:B------:R1:W-:Y:S01]  /*4980*/  STL [R1+0xf0], R45 ;  /* 0x0000f02d01007387 */ /* 0x0003e20000100800 */
[----:B0-----:R-:W-:-:S02]  /*4990*/  PRMT R44, RZ, 0x5410, RZ ;  /* 0x00005410ff2c7816 */ /* 0x001fc400000000ff */
[----:B---3--:R-:W-:-:S13]  /*49a0*/  R2UR UR28, R2 ;  /* 0x00000000021c72ca */ /* 0x008fda00000e0000 */
[----:B------:R-:W-:-:S05]  /*49b0*/  MOV R2, UR28 ;  /* 0x0000001c00027c02 */ /* 0x000fca0008000f00 */
[----:B------:R-:W-:-:S05]  /*49c0*/  FFMA.FTZ R3, -R2, UR28, R3 ;  /* 0x0000001c02037c23 */ /* 0x000fca0008010103 */
[----:B------:R-:W-:-:S13]  /*49d0*/  FSETP.GTU.FTZ.AND P1, PT, R3, RZ, PT ;  /* 0x000000ff0300720b */ /* 0x000fda0003f3c000 */
[----:B------:R-:W-:-:S05]  /*49e0*/  VOTEU.ANY UP0, P1 ;  /* 0x0000000000ff7886 */ /* 0x000fca0000800100 */
[----:B------:R-:W0:Y:S01]  /*49f0*/  @UP0 LDCU UR5, c[0x0][0x3c0] ;  /* 0x00007800ff0507ac */ /* 0x000e220008000800 */
[----:B------:R-:W-:Y:S02]  /*4a00*/  PLOP3.LUT P1, PT, PT, PT, UP0, 0x80, 0x8 ;  /* 0x000000000008781c */ /* 0x000fe40003f2f008 */
[----:B-1----:R-:W-:Y:S01]  /*4a10*/  PRMT R45, RZ, 0x5410, RZ ;  /* 0x00005410ff2d7816 */ /* 0x002fe200000000ff */
[----:B------:R-:W-:Y:S10]  /*4a20*/  STL [R1+0x5c], R76 ;  /* 0x00005c4c01007387 */ /* 0x000ff40000100800 */
[----:B0-----:R-:W-:-:S06]  /*4a30*/  @P1 FADD.FTZ R2, R3, UR5 ;  /* 0x0000000503021e21 */ /* 0x001fcc0008010000 */
[----:B------:R-:W0:Y:S01]  /*4a40*/  @P1 MUFU.RSQ R2, R2 ;  /* 0x0000000200021308 */ /* 0x000e220000001400 */
[----:B------:R-:W-:Y:S04]  /*4a50*/  STL [R1+0xdc], R75 ;  /* 0x0000dc4b01007387 */ /* 0x000fe80000100800 */
[----:B------:R-:W-:Y:S04]  /*4a60*/  STL [R1+0x60], R74 ;  /* 0x0000604a01007387 */ /* 0x000fe80000100800 */
[----:B------:R-:W-:Y:S04]  /*4a70*/  STL [R1+0xe0], R73 ;  /* 0x0000e04901007387 */ /* 0x000fe80000100800 */
[----:B------:R-:W-:Y:S01]  /*4a80*/  STL [R1+0x68], R69 ;  /* 0x0000684501007387 */ /* 0x000fe20000100800 */
[----:B------:R-:W-:-:S03]  /*4a90*/  @!P2 PRMT R44, R46, 0x7610, R44 ;  /* 0x000076102e2ca816 */ /* 0x000fc6000000002c */
[----:B------:R-:W-:Y:S01]  /*4aa0*/  STL [R1+0xe8], R68 ;  /* 0x0000e84401007387 */ /* 0x000fe20000100800 */
[----:B------:R-:W-:-:S03]  /*4ab0*/  @!P2 PRMT R45, R47, 0x7610, R45 ;  /* 0x000076102f2da816 */ /* 0x000fc6000000002d */
[----:B------:R-:W-:Y:S01]  /*4ac0*/  STL [R1+0x6c], R67 ;  /* 0x00006c4301007387 */ /* 0x000fe20000100800 */
[----:B------:R-:W-:-:S03]  /*4ad0*/  @!P2 PRMT R44, R44, 0x7610, R46 ;  /* 0x000076102c2ca816 */ /* 0x000fc6000000002e */
[----:B------:R-:W-:Y:S01]  /*4ae0*/  STL [R1+0xec], R65 ;  /* 0x0000ec4101007387 */ /* 0x000fe20000100800 */
[----:B------:R-:W-:-:S03]  /*4af0*/  @!P2 PRMT R45, R45, 0x7610, R47 ;  /* 0x000076102d2da816 */ /* 0x000fc6000000002f */
[----:B------:R-:W-:Y:S04]  /*4b00*/  STL [R1+0x74], R59 ;  /* 0x0000743b01007387 */ /* 0x000fe80000100800 */
[----:B------:R-:W-:Y:S04]  /*4b10*/  STL [R1+0xf4], R60 ;  /* 0x0000f43c01007387 */ /* 0x000fe80000100800 */
[----:B------:R-:W-:Y:S04]  /*4b20*/  STL [R1+0x78], R61 ;  /* 0x0000783d01007387 */ /* 0x000fe80000100800 */
[----:B------:R-:W-:Y:S04]  /*4b30*/  STL [R1+0xf8], R64 ;  /* 0x0000f84001007387 */ /* 0x000fe80000100800 */
[----:B------:R-:W-:Y:S04]  /*4b40*/  STL [R1+0x84], R58 ;  /* 0x0000843a01007387 */ /* 0x000fe80000100800 */
[----:B----4-:R-:W-:Y:S04]  /*4b50*/  STL [R1+0x104], R57 ;  /* 0x0001043901007387 */ /* 0x010fe80000100800 */
[----:B-----5:R-:W-:Y:S04]  /*4b60*/  STL [R1+0x88], R56 ;  /* 0x0000883801007387 */ /* 0x020fe80000100800 */
[----:B--2---:R-:W-:Y:S04]  /*4b70*/  STL [R1+0x108], R55 ;  /* 0x0001083701007387 */ /* 0x004fe80000100800 */
        /* <DEDUP_REMOVED lines=15> */
[----:B------:R-:W-:Y:S02]  /*4c70*/  PRMT R88, RZ, 0x5410, RZ ;  /* 0x00005410ff587816 */ /* 0x000fe400000000ff */
[----:B------:R-:W-:Y:S02]  /*4c80*/  PRMT R89, RZ, 0x5410, RZ ;  /* 0x00005410ff597816 */ /* 0x000fe400000000ff */
[----:B0-----:R-:W-:Y:S02]  /*4c90*/  PRMT R48, RZ, 0x5410, RZ ;  /* 0x00005410ff307816 */ /* 0x001fe400000000ff */
[----:B------:R-:W-:Y:S02]  /*4ca0*/  PRMT R90, RZ, 0x5410, RZ ;  /* 0x00005410ff5a7816 */ /* 0x000fe400000000ff */
[----:B-1----:R-:W-:Y:S02]  /*4cb0*/  PRMT R49, RZ, 0x5410, RZ ;  /* 0x00005410ff317816 */ /* 0x002fe400000000ff */
[----:B------:R-:W-:-:S02]  /*4cc0*/  @!P4 PRMT R48, R58, 0x7610, R48 ;  /* 0x000076103a30c816 */ /* 0x000fc40000000030 */
[----:B------:R-:W-:Y:S02]  /*4cd0*/  @!P4 PRMT R49, R57, 0x7610, R49 ;  /* 0x000076103931c816 */ /* 0x000fe40000000031 */
[----:B------:R-:W-:Y:S02]  /*4ce0*/  @!P5 PRMT R87, R56, 0x7610, R87 ;  /* 0x000076103857d816 */ /* 0x000fe40000000057 */
[----:B------:R-:W-:Y:S02]  /*4cf0*/  @!P5 PRMT R88, R55, 0x7610, R88 ;  /* 0x000076103758d816 */ /* 0x000fe40000000058 */
[----:B------:R-:W-:Y:S02]  /*4d00*/  @!P6 PRMT R89, R53, 0x7610, R89 ;  /* 0x000076103559e816 */ /* 0x000fe40000000059 */
[----:B------:R-:W-:Y:S01]  /*4d10*/  @!P6 PRMT R90, R4, 0x7610, R90 ;  /* 0x00007610045ae816 */ /* 0x000fe2000000005a */
[----:B------:R-:W-:Y:S01]  /*4d20*/  HFMA2 R2, -RZ, RZ, 0, 0 ;  /* 0x00000000ff027431 */ /* 0x000fe200000001ff */
[----:B------:R-:W-:Y:S01]  /*4d30*/  MOV R3, RZ ;  /* 0x000000ff00037202 */ /* 0x000fe20000000f00 */
[----:B------:R-:W-:Y:S01]  /*4d40*/  @P0 HADD2.F32 R2, -RZ, R51.H0_H0 ;  /* 0x20000033ff020230 */ /* 0x000fe20000004100 */
[----:B------:R-:W-:Y:S01]  /*4d50*/  @!P4 PRMT R48, R48, 0x7610, R58 ;  /* 0x000076103030c816 */ /* 0x000fe2000000003a */
[----:B------:R-:W-:Y:S01]  /*4d60*/  @P0 HADD2.F32 R3, -RZ, R5.H0_H0 ;  /* 0x20000005ff030230 */ /* 0x000fe20000004100 */
[----:B------:R-:W-:Y:S01]  /*4d70*/  @!P4 PRMT R49, R49, 0x7610, R57 ;  /* 0x000076103131c816 */ /* 0x000fe20000000039 */
[----:B------:R-:W-:Y:S01]  /*4d80*/  HADD2.F32 R51, -RZ, R54.H0_H0 ;  /* 0x20000036ff337230 */ /* 0x000fe20000004100 */
[----:B------:R-:W-:Y:S01]  /*4d90*/  @!P5 PRMT R87, R87, 0x7610, R56 ;  /* 0x000076105757d816 */ /* 0x000fe20000000038 */
[----:B------:R-:W-:Y:S01]  /*4da0*/  HADD2.F32 R52, -RZ, R52.H0_H0 ;  /* 0x20000034ff347230 */ /* 0x000fe20000004100 */
[----:B------:R-:W-:-:S02]  /*4db0*/  @!P5 PRMT R88, R88, 0x7610, R55 ;  /* 0x000076105858d816 */ /* 0x000fc40000000037 */
[----:B------:R-:W-:Y:S02]  /*4dc0*/  @!P6 PRMT R89, R89, 0x7610, R53 ;  /* 0x000076105959e816 */ /* 0x000fe40000000035 */
[----:B------:R-:W-:Y:S01]  /*4dd0*/  @!P6 PRMT R90, R90, 0x7610, R4 ;  /* 0x000076105a5ae816 */ /* 0x000fe20000000004 */
        /* <DEDUP_REMOVED lines=580> */
.L_x_1098:
        /* <DEDUP_REMOVED lines=1152> */
.L_x_1099:
        /* <DEDUP_REMOVED lines=90> */
.L_x_1101:
[----:B------:R-:W-:Y:S05]  /*bfc0*/  BSYNC.RECONVERGENT B0 ;  /* 0x0000000000007941 */ /* 0x000fea0003800200 */
.L_x_1100:
        /* <DEDUP_REMOVED lines=38> */
.L_x_1103:
[----:B------:R-:W-:Y:S05]  /*c230*/  BSYNC.RECONVERGENT B0 ;  /* 0x0000000000007941 */ /* 0x000fea0003800200 */
.L_x_1102:
        /* <DEDUP_REMOVED lines=30> */
.L_x_1105:
[----:B------:R-:W-:Y:S05]  /*c420*/  BSYNC.RECONVERGENT B0 ;  /* 0x0000000000007941 */ /* 0x000fea0003800200 */
.L_x_1104:
        /* <DEDUP_REMOVED lines=34> */
.L_x_1109:
[----:B------:R-:W2:Y:S04]  /*c650*/  LDG.E.STRONG.GPU R4, desc[UR10][R14.64] ;  /* 0x0000000a0e047981 */ /* 0x000ea8000c1ef900 */
[----:B--2---:R-:W-:Y:S04]  /*c660*/  CCTL.IVALL ;  /* 0x00000000ff00798f */ /* 0x004fe80002000000 */
[----:B------:R0:W-:Y:S01]  /*c670*/  STL [R1], R4 ;  /* 0x0000000401007387 */ /* 0x0001e20000100800 */
[----:B------:R-:W-:-:S13]  /*c680*/  ISETP.NE.AND P0, PT, R4, UR5, PT ;  /* 0x0000000504007c0c */ /* 0x000fda000bf05270 */
[----:B0-----:R-:W-:Y:S05]  /*c690*/  @P0 BRA `(.L_x_1109) ;  /* 0xfffffffc00ec0947 */ /* 0x001fea000383ffff */
.L_x_1108:
[----:B------:R-:W-:Y:S05]  /*c6a0*/  BSYNC.RECONVERGENT B0 ;  /* 0x0000000000007941 */ /* 0x000fea0003800200 */
.L_x_1107:
        /* <DEDUP_REMOVED lines=15> */
.L_x_1111:
        /* <DEDUP_REMOVED lines=77> */
.L_x_1110:
        /* <DEDUP_REMOVED lines=52> */
.L_x_1112:
        /* <DEDUP_REMOVED lines=27> */
.L_x_1113:
        /* <DEDUP_REMOVED lines=12> */
.L_x_1114:
[----:B------:R-:W-:Y:S05]  /*d220*/  BSYNC.RECONVERGENT B0 ;  /* 0x0000000000007941 */ /* 0x000fea0003800200 */
.L_x_1106:
        /* <DEDUP_REMOVED lines=17> */
.L_x_1120:
        /* <DEDUP_REMOVED lines=62> */
.L_x_1116:
[----:B------:R-:W-:Y:S05]  /*d720*/  BSYNC.RECONVERGENT B0 ;  /* 0x0000000000007941 */ /* 0x000fea0003800200 */
.L_x_1115:
        /* <DEDUP_REMOVED lines=23> */
.L_x_1117:
        /* <DEDUP_REMOVED lines=16> */
.L_x_1119:
[----:B------:R-:W-:Y:S05]  /*d9a0*/  BSYNC.RECONVERGENT B0 ;  /* 0x0000000000007941 */ /* 0x000fea0003800200 */
.L_x_1118:
        /* <DEDUP_REMOVED lines=10> */
.L_x_1097:
        /* <DEDUP_REMOVED lines=16> */
.L_x_1123:
[----:B------:R-:W-:Y:S05]  /*db50*/  BSYNC.RECONVERGENT B0 ;  /* 0x0000000000007941 */ /* 0x000fea0003800200 */
.L_x_1122:
        /* <DEDUP_REMOVED lines=11> */
.L_x_1125:
[----:B------:R-:W2:Y:S04]  /*dc10*/  LDG.E.STRONG.GPU R5, desc[UR10][R2.64] ;  /* 0x0000000a02057981 */ /* 0x000ea8000c1ef900 */
[----:B--2---:R-:W-:Y:S01]  /*dc20*/  CCTL.IVALL ;  /* 0x00000000ff00798f */ /* 0x004fe20002000000 */
[----:B------:R-:W-:Y:S05]  /*dc30*/  YIELD ;  /* 0x0000000000007946 */ /* 0x000fea0003800000 */
[----:B------:R-:W-:-:S13]  /*dc40*/  ISETP.NE.AND P0, PT, R5, R0, PT ;  /* 0x000000000500720c */ /* 0x000fda0003f05270 */
[----:B------:R-:W-:Y:S05]  /*dc50*/  @P0 BRA `(.L_x_1125) ;  /* 0xfffffffc00ec0947 */ /* 0x000fea000383ffff */
.L_x_1124:
        /* <DEDUP_REMOVED lines=77> */
.L_x_1128:
        /* <DEDUP_REMOVED lines=31> */
.L_x_1127:
[----:B------:R-:W-:Y:S05]  /*e320*/  BSYNC.RECONVERGENT B0 ;  /* 0x0000000000007941 */ /* 0x000fea0003800200 */
.L_x_1126:
        /* <DEDUP_REMOVED lines=10> */
.L_x_1129:
        /* <DEDUP_REMOVED lines=87> */
.L_x_1130:
        /* <DEDUP_REMOVED lines=12> */
.L_x_4758:


//--------------------- .text._Z35group_norm_nhwc_bwd_one_pass_kernelI11Fp16IOFp16WLi512ELi98ELi392EEv26Group_norm_nhwc_bwd_params --------------------------
	.section	.text._Z35group_norm_nhwc_bwd_one_pass_kernelI11Fp16IOFp16WLi512ELi98ELi392EEv26Group_norm_nhwc_bwd_params,"ax",@progbits
	.align	128
        .global         _Z35group_norm_nhwc_bwd_one_pass_kernelI11Fp16IOFp16WLi512ELi98ELi392EEv26Group_norm_nhwc_bwd_params
        .type           _Z35group_norm_nhwc_bwd_one_pass_kernelI11Fp16IOFp16WLi512ELi98ELi392EEv26Group_norm_nhwc_bwd_params,@function
        .size           _Z35group_norm_nhwc_bwd_one_pass_kernelI11Fp16IOFp16WLi512ELi98ELi392EEv26Group_norm_nhwc_bwd_params,(.L_x_4759 - _Z35group_norm_nhwc_bwd_one_pass_kernelI11Fp16IOFp16WLi512ELi98ELi392EEv26Group_norm_nhwc_bwd_params)
        .other          _Z35group_norm_nhwc_bwd_one_pass_kernelI11Fp16IOFp16WLi512ELi98ELi392EEv26Group_norm_nhwc_bwd_params,@"STO_CUDA_ENTRY STV_DEFAULT"
_Z35group_norm_nhwc_bwd_one_pass_kernelI11Fp16IOFp16WLi512ELi98ELi392EEv26Group_norm_nhwc_bwd_params:
.text._Z35group_norm_nhwc_bwd_one_pass_kernelI11Fp16IOFp16WLi512ELi98ELi392EEv26Group_norm_nhwc_bwd_params:
        /* <DEDUP_REMOVED lines=28> */
.L_x_1155:
        /* <DEDUP_REMOVED lines=99> */
[----:B------:R-:W-:Y:S02]  /*07f0*/  IADD3 R9, PT, PT, R0, 0x28, RZ ;  /* 0x0000002800097810 */ /* 0x000fe40007ffe0ff */
[----:B------:R-:W-:Y:S02]  /*0800*/  LOP3.LUT R2, R2, 0xffdfffff, RZ, 0xc0, !PT ;  /* 0xffdfffff02027812 */ /* 0x000fe400078ec0ff */
[----:B------:R-:W-:Y:S02]  /*0810*/  @!P4 IADD3 R13, PT, PT, R25, R13, RZ ;  /* 0x0000000d190dc210 */ /* 0x000fe40007ffe0ff */
[----:B------:R-:W-:Y:S01]  /*0820*/  @!P0 IADD3.X R55, PT, PT, R14, R55, RZ, P2, !PT ;  /* 0x000000370e378210 */ /* 0x000fe200017fe4ff */
[----:B------:R-:W2:Y:S01]  /*0830*/  @!P3 LDC.64 R18, c[0x0][0x3f8] ;  /* 0x0000fe00ff12bb82 */ /* 0x000ea20000000a00 */
[----:B------:R-:W-:-:S02]  /*0840*/  @!P4 SHF.L.U32 R29, R24, 0x1, RZ ;  /* 0x00000001181dc819 */ /* 0x000fc400000006ff */
[----:B------:R-:W-:Y:S02]  /*0850*/  @!P4 SHF.L.U64.HI R16, R24, 0x1, R13 ;  /* 0x000000011810c819 */ /* 0x000fe4000001020d */
[----:B------:R-:W-:Y:S02]  /*0860*/  ISETP.GE.U32.AND P2, PT, R9, UR16, PT ;  /* 0x0000001009007c0c */ /* 0x000fe4000bf46070 */
[----:B------:R-:W-:Y:S01]  /*0870*/  SHF.R.S32.HI R13, RZ, 0x1f, R9 ;  /* 0x0000001fff0d7819 */ /* 0x000fe20000011409 */
[----:B------:R-:W3:Y:S01]  /*0880*/  @!P5 LDC.64 R14, c[0x0][0x3a0] ;  /* 0x0000e800ff0edb82 */ /* 0x000ee20000000a00 */
[----:B------:R-:W-:Y:S01]  /*0890*/  @P6 LOP3.LUT R2, R2, 0x200000, RZ, 0xfc, !PT ;  /* 0x0020000002026812 */ /* 0x000fe200078efcff */
[----:B-1----:R-:W-:Y:S01]  /*08a0*/  @!P5 IMAD R26, R23, R10, RZ ;  /* 0x0000000a171ad224 */ /* 0x002fe200078e02ff */
[----:B0-----:R-:W-:Y:S02]  /*08b0*/  @!P4 IADD3 R58, P1, PT, R29, R58, RZ ;  /* 0x0000003a1d3ac210 */ /* 0x001fe40007f3e0ff */
[----:B------:R-:W-:-:S02]  /*08c0*/  ISETP.GE.AND.EX P4, PT, R13, UR17, PT, P2 ;  /* 0x000000110d007c0c */ /* 0x000fc4000bf86320 */
[----:B------:R-:W-:Y:S01]  /*08d0*/  LOP3.LUT P2, RZ, R2, 0x1000000, RZ, 0xc0, !PT ;  /* 0x0100000002ff7812 */ /* 0x000fe2000784c0ff */
[----:B------:R-:W0:Y:S01]  /*08e0*/  @!P5 LDC.64 R22, c[0x0][0x398] ;  /* 0x0000e600ff16db82 */ /* 0x000e220000000a00 */
[----:B------:R-:W-:Y:S02]  /*08f0*/  @!P5 MOV R24, R4 ;  /* 0x000000040018d202 */ /* 0x000fe40000000f00 */
[----:B------:R-:W-:Y:S01]  /*0900*/  @!P5 MOV R25, R7 ;  /* 0x000000070019d202 */ /* 0x000fe20000000f00 */
[C---:B------:R-:W-:Y:S02]  /*0910*/  @!P5 IMAD R31, R27.reuse, R11, R26 ;  /* 0x0000000b1b1fd224 */ /* 0x040fe400078e021a */
[----:B------:R-:W-:Y:S02]  /*0920*/  @!P5 IMAD.WIDE.U32 R24, R27, R10, R24 ;  /* 0x0000000a1b18d225 */ /* 0x000fe400078e0018 */
[----:B------:R-:W1:Y:S04]  /*0930*/  @!P3 LDC.64 R42, c[0x0][0x3a0] ;  /* 0x0000e800ff2abb82 */ /* 0x000e680000000a00 */
[----:B------:R-:W-:-:S02]  /*0940*/  @!P2 IADD3.X R59, PT, PT, R16, R59, RZ, P1, !PT ;  /* 0x0000003b103ba210 */ /* 0x000fc40000ffe4ff */
[----:B----4-:R-:W-:Y:S02]  /*0950*/  @!P2 IADD3 R60, P1, PT, R29, R60, RZ ;  /* 0x0000003c1d3ca210 */ /* 0x010fe40007f3e0ff */
[----:B------:R-:W-:Y:S01]  /*0960*/  @!P5 IADD3 R27, PT, PT, R25, R31, RZ ;  /* 0x0000001f191bd210 */ /* 0x000fe20007ffe0ff */
[----:B------:R-:W4:Y:S01]  /*0970*/  @!P6 LDC.64 R10, c[0x0][0x3f8] ;  /* 0x0000fe00ff0aeb82 */ /* 0x000f220000000a00 */
[----:B------:R-:W-:Y:S02]  /*0980*/  @!P5 SHF.L.U32 R25, R24, 0x1, RZ ;  /* 0x000000011819d819 */ /* 0x000fe400000006ff */
[----:B------:R-:W-:Y:S02]  /*0990*/  @!P2 IADD3.X R61, PT, PT, R16, R61, RZ, P1, !PT ;  /* 0x0000003d103da210 */ /* 0x000fe40000ffe4ff */
[----:B------:R-:W-:Y:S01]  /*09a0*/  @!P5 SHF.L.U64.HI R26, R24, 0x1, R27 ;  /* 0x00000001181ad819 */ /* 0x000fe2000001021b */
[----:B--2---:R-:W-:Y:S01]  /*09b0*/  @!P3 IMAD R24, R17, R18, RZ ;  /* 0x000000121118b224 */ /* 0x004fe200078e02ff */
[----:B---3--:R-:W-:Y:S01]  /*09c0*/  @!P5 IADD3 R14, P1, PT, R25, R14, RZ ;  /* 0x0000000e190ed210 */ /* 0x008fe20007f3e0ff */
[----:B------:R-:W2:Y:S02]  /*09d0*/  @!P4 LDC.64 R16, c[0x0][0x3f8] ;  /* 0x0000fe00ff10cb82 */ /* 0x000ea40000000a00 */
[----:B------:R-:W-:Y:S01]  /*09e0*/  @!P3 IMAD R27, R20, R19, R24 ;  /* 0x00000013141bb224 */ /* 0x000fe200078e0218 */
[----:B------:R-:W-:-:S02]  /*09f0*/  @!P5 IADD3.X R15, PT, PT, R26, R15, RZ, P1, !PT ;  /* 0x0000000f1a0fd210 */ /* 0x000fc40000ffe4ff */
[----:B0-----:R-:W-:Y:S02]  /*0a00*/  @!P5 IADD3 R22, P1, PT, R25, R22, RZ ;  /* 0x000000161916d210 */ /* 0x001fe40007f3e0ff */
[----:B------:R-:W-:Y:S01]  /*0a10*/  @!P3 MOV R24, R4 ;  /* 0x000000040018b202 */ /* 0x000fe20000000f00 */
[----:B------:R-:W0:Y:S01]  /*0a20*/  @!P3 LDC.64 R50, c[0x0][0x398] ;  /* 0x0000e600ff32bb82 */ /* 0x000e220000000a00 */
[----:B------:R-:W-:-:S03]  /*0a30*/  @!P3 MOV R25, R7 ;  /* 0x000000070019b202 */ /* 0x000fc60000000f00 */
[----:B------:R-:W-:-:S04]  /*0a40*/  @!P3 IMAD.WIDE.U32 R18, R20, R18, R24 ;  /* 0x000000121412b225 */ /* 0x000fc800078e0018 */
[----:B------:R-:W3:Y:S01]  /*0a50*/  @!P6 LDC.64 R44, c[0x0][0x3a0] ;  /* 0x0000e800ff2ceb82 */ /* 0x000ee20000000a00 */
[----:B------:R-:W-:Y:S01]  /*0a60*/  @!P3 IADD3 R19, PT, PT, R19, R27, RZ ;  /* 0x0000001b1313b210 */ /* 0x000fe20007ffe0ff */
[----:B----4-:R-:W-:Y:S01]  /*0a70*/  @!P6 IMAD R24, R21, R10, RZ ;  /* 0x0000000a1518e224 */ /* 0x010fe200078e02ff */
[C---:B------:R-:W-:Y:S02]  /*0a80*/  @!P3 SHF.L.U32 R21, R18.reuse, 0x1, RZ ;  /* 0x000000011215b819 */ /* 0x040fe400000006ff */
[----:B------:R-:W-:-:S03]  /*0a90*/  @!P3 SHF.L.U64.HI R20, R18, 0x1, R19 ;  /* 0x000000011214b819 */ /* 0x000fc60000010213 */
[----:B------:R-:W4:Y:S01]  /*0aa0*/  @!P6 LDC.64 R46, c[0x0][0x398] ;  /* 0x0000e600ff2eeb82 */ /* 0x000f220000000a00 */
[----:B------:R-:W-:Y:S02]  /*0ab0*/  @!P6 MOV R18, R4 ;  /* 0x000000040012e202 */ /* 0x000fe40000000f00 */
[----:B------:R-:W-:Y:S01]  /*0ac0*/  @!P6 MOV R19, R7 ;  /* 0x000000070013e202 */ /* 0x000fe20000000f00 */
[----:B------:R-:W-:Y:S01]  /*0ad0*/  @!P6 IMAD R25, R12, R11, R24 ;  /* 0x0000000b0c19e224 */ /* 0x000fe200078e0218 */
[----:B------:R-:W-:-:S03]  /*0ae0*/  @!P5 IADD3.X R23, PT, PT, R26, R23, RZ, P1, !PT ;  /* 0x000000171a17d210 */ /* 0x000fc60000ffe4ff */
[----:B------:R-:W4:Y:S01]  /*0af0*/  @!P4 LDC.64 R48, c[0x0][0x3a0] ;  /* 0x0000e800ff30cb82 */ /* 0x000f220000000a00 */
[----:B------:R-:W-:Y:S01]  /*0b00*/  @!P6 IMAD.WIDE.U32 R10, R12, R10, R18 ;  /* 0x0000000a0c0ae225 */ /* 0x000fe200078e0012 */
[----:B-1----:R-:W-:-:S04]  /*0b10*/  @!P3 IADD3 R42, P1, PT, R21, R42, RZ ;  /* 0x0000002a152ab210 */ /* 0x002fc80007f3e0ff */
[----:B------:R-:W-:Y:S02]  /*0b20*/  @!P6 IADD3 R11, PT, PT, R11, R25, RZ ;  /* 0x000000190b0be210 */ /* 0x000fe40007ffe0ff */
[----:B------:R-:W1:Y:S01]  /*0b30*/  @!P4 LDC.64 R52, c[0x0][0x398] ;  /* 0x0000e600ff34cb82 */ /* 0x000e620000000a00 */
[----:B------:R-:W-:Y:S01]  /*0b40*/  @!P3 IADD3.X R43, PT, PT, R20, R43, RZ, P1, !PT ;  /* 0x0000002b142bb210 */ /* 0x000fe20000ffe4ff */
[----:B--2---:R-:W-:Y:S01]  /*0b50*/  @!P4 IMAD R18, R13, R16, RZ ;  /* 0x000000100d12c224 */ /* 0x004fe200078e02ff */
[----:B0-----:R-:W-:Y:S02]  /*0b60*/  @!P3 IADD3 R50, P1, PT, R21, R50, RZ ;  /* 0x000000321532b210 */ /* 0x001fe40007f3e0ff */
[C---:B------:R-:W-:Y:S02]  /*0b70*/  @!P6 SHF.L.U32 R13, R10.reuse, 0x1, RZ ;  /* 0x000000010a0de819 */ /* 0x040fe400000006ff */
[----:B------:R-:W-:Y:S02]  /*0b80*/  @!P6 SHF.L.U64.HI R12, R10, 0x1, R11 ;  /* 0x000000010a0ce819 */ /* 0x000fe4000001020b */
[----:B------:R-:W-:-:S02]  /*0b90*/  @!P4 MOV R10, R4 ;  /* 0x00000004000ac202 */ /* 0x000fc40000000f00 */
[----:B------:R-:W-:Y:S01]  /*0ba0*/  @!P4 MOV R11, R7 ;  /* 0x00000007000bc202 */ /* 0x000fe20000000f00 */
[----:B------:R-:W-:Y:S01]  /*0bb0*/  @!P4 IMAD R19, R9, R17, R18 ;  /* 0x000000110913c224 */ /* 0x000fe200078e0212 */
[----:B------:R-:W-:Y:S02]  /*0bc0*/  @!P3 IADD3.X R51, PT, PT, R20, R51, RZ, P1, !PT ;  /* 0x000000331433b210 */ /* 0x000fe40000ffe4ff */
[----:B---3--:R-:W-:Y:S01]  /*0bd0*/  @!P6 IADD3 R44, P1, PT, R13, R44, RZ ;  /* 0x0000002c0d2ce210 */ /* 0x008fe20007f3e0ff */
[----:B------:R-:W-:-:S03]  /*0be0*/  @!P4 IMAD.WIDE.U32 R16, R9, R16, R10 ;  /* 0x000000100910c225 */ /* 0x000fc600078e000a */
[----:B------:R-:W-:Y:S02]  /*0bf0*/  @!P6 IADD3.X R45, PT, PT, R12, R45, RZ, P1, !PT ;  /* 0x0000002d0c2de210 */ /* 0x000fe40000ffe4ff */
[----:B----4-:R-:W-:Y:S02]  /*0c00*/  @!P6 IADD3 R46, P1, PT, R13, R46, RZ ;  /* 0x0000002e0d2ee210 */ /* 0x010fe40007f3e0ff */
[----:B------:R-:W-:Y:S02]  /*0c10*/  @!P4 IADD3 R11, PT, PT, R17, R19, RZ ;  /* 0x00000013110bc210 */ /* 0x000fe40007ffe0ff */
[----:B------:R-:W-:Y:S02]  /*0c20*/  @!P4 SHF.L.U32 R9, R16, 0x1, RZ ;  /* 0x000000011009c819 */ /* 0x000fe400000006ff */
[----:B------:R-:W-:Y:S02]  /*0c30*/  @!P6 IADD3.X R47, PT, PT, R12, R47, RZ, P1, !PT ;  /* 0x0000002f0c2fe210 */ /* 0x000fe40000ffe4ff */
[----:B------:R-:W-:-:S02]  /*0c40*/  @!P4 SHF.L.U64.HI R16, R16, 0x1, R11 ;  /* 0x000000011010c819 */ /* 0x000fc4000001020b */
[----:B------:R-:W-:-:S04]  /*0c50*/  @!P4 IADD3 R48, P1, PT, R9, R48, RZ ;  /* 0x000000300930c210 */ /* 0x000fc80007f3e0ff */
[----:B------:R-:W-:Y:S02]  /*0c60*/  @!P4 IADD3.X R49, PT, PT, R16, R49, RZ, P1, !PT ;  /* 0x000000311031c210 */ /* 0x000fe40000ffe4ff */
[----:B-1----:R-:W-:Y:S02]  /*0c70*/  @!P4 IADD3 R52, P1, PT, R9, R52, RZ ;  /* 0x000000340934c210 */ /* 0x002fe40007f3e0ff */
        /* <DEDUP_REMOVED lines=705> */
[----:B------:R-:W-:-:S05]  /*3890*/  MOV R58, R62 ;  /* 0x0000003e003a7202 */ /* 0x000fca0000000f00 */
[----:B------:R-:W1:Y:S01]  /*38a0*/  @!P2 LDC.64 R62, c[0x0][0x398] ;  /* 0x0000e600ff3eab82 */ /* 0x000e620000000a00 */
[C---:B------:R-:W-:Y:S02]  /*38b0*/  @!P2 SHF.L.U64.HI R9, R54.reuse, 0x1, R9 ;  /* 0x000000013609a819 */ /* 0x040fe40000010209 */
[----:B------:R-:W-:-:S04]  /*38c0*/  @!P2 SHF.L.U32 R54, R54, 0x1, RZ ;  /* 0x000000013636a819 */ /* 0x000fc800000006ff */
[----:B0-----:R-:W-:-:S04]  /*38d0*/  @!P2 IADD3 R60, P1, PT, R54, R60, RZ ;  /* 0x0000003c363ca210 */ /* 0x001fc80007f3e0ff */
[----:B------:R-:W-:Y:S02]  /*38e0*/  @!P2 IADD3.X R61, PT, PT, R9, R61, RZ, P1, !PT ;  /* 0x0000003d093da210 */ /* 0x000fe40000ffe4ff */
[----:B-1----:R-:W-:-:S04]  /*38f0*/  @!P2 IADD3 R62, P1, PT, R54, R62, RZ ;  /* 0x0000003e363ea210 */ /* 0x002fc80007f3e0ff */
[----:B------:R-:W-:Y:S01]  /*3900*/  @!P2 IADD3.X R63, PT, PT, R9, R63, RZ, P1, !PT ;  /* 0x0000003f093fa210 */ /* 0x000fe20000ffe4ff */
[----:B------:R-:W-:-:S06]  /*3910*/  HFMA2 R9, -RZ, RZ, 0, 0 ;  /* 0x00000000ff097431 */ /* 0x000fcc00000001ff */
[----:B------:R0:W2:Y:S02]  /*3920*/  @!P5 LDG.E R9, desc[UR10][R14.64] ;  /* 0x0000000a0e09d981 */ /* 0x0000a4000c1e1900 */
        /* <DEDUP_REMOVED lines=65> */
[----:B------:R-:W-:Y:S02]  /*3d40*/  MOV R49, R45 ;  /* 0x0000002d00317202 */ /* 0x000fe40000000f00 */
[----:B------:R-:W-:Y:S02]  /*3d50*/  MOV R44, R22 ;  /* 0x00000016002c7202 */ /* 0x000fe40000000f00 */
        /* <DEDUP_REMOVED lines=10> */
[----:B0-----:R-:W-:Y:S02]  /*3e00*/  MOV R52, R46 ;  /* 0x0000002e00347202 */ /* 0x001fe40000000f00 */
[----:B------:R-:W-:Y:S01]  /*3e10*/  MOV R46, R42 ;  /* 0x0000002a002e7202 */ /* 0x000fe20000000f00 */
        /* <DEDUP_REMOVED lines=15> */
[----:B------:R-:W-:Y:S01]  /*3f10*/  @!P0 IADD3.X R23, PT, PT, R9, R23, RZ, P1, !PT ;  /* 0x0000001709178210 */ /* 0x000fe20000ffe4ff */
[----:B------:R-:W-:-:S06]  /*3f20*/  HFMA2 R9, -RZ, RZ, 0, 0 ;  /* 0x00000000ff097431 */ /* 0x000fcc00000001ff */
[----:B------:R-:W2:Y:S01]  /*3f30*/  @!P3 LDG.E R9, desc[UR10][R18.64] ;  /* 0x0000000a1209b981 */ /* 0x000ea2000c1e1900 */
[----:B------:R-:W-:Y:S02]  /*3f40*/  MOV R53, R47 ;  /* 0x0000002f00357202 */ /* 0x000fe40000000f00 */
[----:B------:R-:W-:Y:S02]  /*3f50*/  MOV R47, R43 ;  /* 0x0000002b002f7202 */ /* 0x000fe40000000f00 */
[----:B------:R-:W-:Y:S02]  /*3f60*/  MOV R42, R38 ;  /* 0x00000026002a7202 */ /* 0x000fe40000000f00 */
[----:B------:R-:W-:Y:S02]  /*3f70*/  MOV R43, R39 ;  /* 0x00000027002b7202 */ /* 0x000fe40000000f00 */
[----:B------:R-:W3:Y:S04]  /*3f80*/  LDL.LU.64 R38, [R1+0x730] ;  /* 0x0007300001267983 */ /* 0x000ee80000300a00 */
[----:B--2---:R0:W-:Y:S02]  /*3f90*/  STL [R1+0x3a8], R9 ;  /* 0x0003a80901007387 */ /* 0x0041e40000100800 */
[----:B0-----:R-:W-:-:S06]  /*3fa0*/  MOV R9, RZ ;  /* 0x000000ff00097202 */ /* 0x001fcc0000000f00 */
[----:B------:R-:W2:Y:S01]  /*3fb0*/  @!P3 LDG.E R9, desc[UR10][R36.64] ;  /* 0x0000000a2409b981 */ /* 0x000ea2000c1e1900 */
[----:B------:R-:W-:-:S04]  /*3fc0*/  LOP3.LUT R3, R3, 0xffdfffff, RZ, 0xc0, !PT ;  /* 0xffdfffff03037812 */ /* 0x000fc800078ec0ff */
[----:B------:R-:W-:-:S04]  /*3fd0*/  @P5 LOP3.LUT R3, R3, 0x200000, RZ, 0xfc, !PT ;  /* 0x0020000003035812 */ /* 0x000fc800078efcff */
[----:B------:R-:W-:-:S04]  /*3fe0*/  LOP3.LUT R3, R3, 0xffefffff, RZ, 0xc0, !PT ;  /* 0xffefffff03037812 */ /* 0x000fc800078ec0ff */
[----:B------:R-:W-:Y:S01]  /*3ff0*/  @P0 LOP3.LUT R3, R3, 0x100000, RZ, 0xfc, !PT ;  /* 0x0010000003030812 */ /* 0x000fe200078efcff */
[----:B------:R-:W-:Y:S01]  /*4000*/  HFMA2 R18, -RZ, RZ, 0, 0 ;  /* 0x00000000ff127431 */ /* 0x000fe200000001ff */
[----:B--2---:R0:W-:Y:S02]  /*4010*/  STL [R1+0x3a4], R9 ;  /* 0x0003a40901007387 */ /* 0x0041e40000100800 */
[----:B0-----:R-:W-:-:S04]  /*4020*/  IADD3 R9, PT, PT, R0, 0x130, RZ ;  /* 0x0000013000097810 */ /* 0x001fc80007ffe0ff */
[----:B------:R-:W-:Y:S02]  /*4030*/  SHF.R.S32.HI R36, RZ, 0x1f, R9 ;  /* 0x0000001fff247819 */ /* 0x000fe40000011409 */
[----:B------:R-:W-:-:S04]  /*4040*/  ISETP.GE.U32.AND P1, PT, R9, UR16, PT ;  /* 0x0000001009007c0c */ /* 0x000fc8000bf26070 */
[----:B------:R-:W-:Y:S02]  /*4050*/  ISETP.GE.AND.EX P0, PT, R36, UR17, PT, P1 ;  /* 0x0000001124007c0c */ /* 0x000fe4000bf06310 */
[----:B------:R-:W-:-:S13]  /*4060*/  LOP3.LUT P1, RZ, R2, 0x40000, RZ, 0xc0, !PT ;  /* 0x0004000002ff7812 */ /* 0x000fda000782c0ff */
[----:B---3--:R0:W2:Y:S01]  /*4070*/  @!P1 LDG.E R18, desc[UR10][R38.64] ;  /* 0x0000000a26129981 */ /* 0x0080a2000c1e1900 */
[C---:B------:R-:W-:Y:S02]  /*4080*/  LOP3.LUT P2, RZ, R2.reuse, 0x20000, RZ, 0xc0, !PT ;  /* 0x0002000002ff7812 */ /* 0x040fe4000784c0ff */
[----:B------:R-:W-:Y:S01]  /*4090*/  LOP3.LUT P3, RZ, R2, 0x10000, RZ, 0xc0, !PT ;  /* 0x0001000002ff7812 */ /* 0x000fe2000786c0ff */
[----:B0-----:R-:W-:-:S10]  /*40a0*/  HFMA2 R39, -RZ, RZ, 0, 0 ;  /* 0x00000000ff277431 */ /* 0x001fd400000001ff */
[----:B------:R0:W3:Y:S02]  /*40b0*/  @!P2 LDG.E R39, desc[UR10][R26.64] ;  /* 0x0000000a1a27a981 */ /* 0x0000e4000c1e1900 */
[----:B0-----:R-:W-:-:S06]  /*40c0*/  HFMA2 R26, -RZ, RZ, 0, 0 ;  /* 0x00000000ff1a7431 */ /* 0x001fcc00000001ff */
[----:B------:R-:W4:Y:S04]  /*40d0*/  @!P3 LDG.E R26, desc[UR10][R32.64] ;  /* 0x0000000a201ab981 */ /* 0x000f28000c1e1900 */
[----:B--2---:R0:W-:Y:S02]  /*40e0*/  STL [R1+0x3a0], R18 ;  /* 0x0003a01201007387 */ /* 0x0041e40000100800 */
[----:B0-----:R-:W-:-:S06]  /*40f0*/  MOV R18, RZ ;  /* 0x000000ff00127202 */ /* 0x001fcc0000000f00 */
[----:B------:R0:W2:Y:S01]  /*4100*/  @!P1 LDG.E R18, desc[UR10][R40.64] ;  /* 0x0000000a28129981 */ /* 0x0000a2000c1e1900 */
[----:B------:R-:W-:Y:S02]  /*4110*/  @!P0 MOV R37, R7 ;  /* 0x0000000700258202 */ /* 0x000fe40000000f00 */
[----:B0-----:R-:W-:Y:S02]  /*4120*/  MOV R40, R42 ;  /* 0x0000002a00287202 */ /* 0x001fe40000000f00 */
[----:B------:R-:W-:Y:S02]  /*4130*/  MOV R41, R43 ;  /* 0x0000002b00297202 */ /* 0x000fe40000000f00 */
[----:B------:R-:W-:Y:S02]  /*4140*/  MOV R42, R64 ;  /* 0x00000040002a7202 */ /* 0x000fe40000000f00 */
[----:B------:R-:W-:Y:S02]  /*4150*/  MOV R43, R65 ;  /* 0x00000041002b7202 */ /* 0x000fe40000000f00 */
[----:B------:R-:W0:Y:S01]  /*4160*/  @!P0 LDC.64 R64, c[0x0][0x3a0] ;  /* 0x0000e800ff408b82 */ /* 0x000e220000000a00 */
[----:B----4-:R1:W-:Y:S02]  /*4170*/  STL [R1+0x390], R26 ;  /* 0x0003901a01007387 */ /* 0x0103e40000100800 */
[----:B-1----:R-:W-:-:S06]  /*4180*/  MOV R26, RZ ;  /* 0x000000ff001a7202 */ /* 0x002fcc0000000f00 */
[----:B------:R-:W4:Y:S01]  /*4190*/  @!P3 LDG.E R26, desc[UR10][R34.64] ;  /* 0x0000000a221ab981 */ /* 0x000f22000c1e1900 */
[----:B------:R-:W-:Y:S01]  /*41a0*/  LOP3.LUT R3, R3, 0xfff7ffff, RZ, 0xc0, !PT ;  /* 0xfff7ffff03037812 */ /* 0x000fe200078ec0ff */
[----:B------:R-:W-:-:S03]  /*41b0*/  HFMA2 R33, -RZ, RZ, 0, 0 ;  /* 0x00000000ff217431 */ /* 0x000fc600000001ff */
[----:B------:R-:W-:-:S03]  /*41c0*/  @P0 LOP3.LUT R3, R3, 0x80000, RZ, 0xfc, !PT ;  /* 0x0008000003030812 */ /* 0x000fc600078efcff */
[----:B------:R1:W4:Y:S04]  /*41d0*/  @!P6 LDG.E R33, desc[UR10][R12.64] ;  /* 0x0000000a0c21e981 */ /* 0x000328000c1e1900 */
[----:B---3--:R-:W-:Y:S04]  /*41e0*/  STL [R1+0x398], R39 ;  /* 0x0003982701007387 */ /* 0x008fe80000100800 */
[----:B------:R-:W3:Y:S01]  /*41f0*/  LDL.LU.64 R34, [R1+0x290] ;  /* 0x0002900001227983 */ /* 0x000ee20000300a00 */
[----:B-1----:R-:W-:-:S03]  /*4200*/  HFMA2 R12, -RZ, RZ, 0, 0 ;  /* 0x00000000ff0c7431 */ /* 0x002fc600000001ff */
[----:B--2---:R1:W-:Y:S02]  /*4210*/  STL [R1+0x39c], R18 ;  /* 0x00039c1201007387 */ /* 0x0043e40000100800 */
[----:B-1----:R-:W1:Y:S02]  /*4220*/  @!P0 LDC.64 R18, c[0x0][0x3f8] ;  /* 0x0000fe00ff128b82 */ /* 0x002e640000000a00 */
[----:B-1----:R-:W-:Y:S01]  /*4230*/  @!P0 IMAD R38, R36, R18, RZ ;  /* 0x0000001224268224 */ /* 0x002fe200078e02ff */
[----:B------:R-:W-:-:S03]  /*4240*/  @!P0 MOV R36, R4 ;  /* 0x0000000400248202 */ /* 0x000fc60000000f00 */
[C---:B------:R-:W-:Y:S02]  /*4250*/  @!P0 IMAD R38, R9.reuse, R19, R38 ;  /* 0x0000001309268224 */ /* 0x040fe400078e0226 */
[----:B------:R-:W-:-:S05]  /*4260*/  @!P0 IMAD.WIDE.U32 R18, R9, R18, R36 ;  /* 0x0000001209128225 */ /* 0x000fca00078e0024 */
[----:B------:R-:W-:Y:S02]  /*4270*/  @!P0 IADD3 R9, PT, PT, R19, R38, RZ ;  /* 0x0000002613098210 */ /* 0x000fe40007ffe0ff */
[C---:B------:R-:W-:Y:S01]  /*4280*/  @!P0 SHF.L.U32 R36, R18.reuse, 0x1, RZ ;  /* 0x0000000112248819 */ /* 0x040fe200000006ff */
[----:B----4-:R-:W-:Y:S01]  /*4290*/  STL [R1+0x38c], R26 ;  /* 0x00038c1a01007387 */ /* 0x010fe20000100800 */
[----:B------:R-:W-:Y:S02]  /*42a0*/  @!P0 SHF.L.U64.HI R9, R18, 0x1, R9 ;  /* 0x0000000112098819 */ /* 0x000fe40000010209 */
[----:B------:R-:W1:Y:S01]  /*42b0*/  @!P0 LDC.64 R18, c[0x0][0x398] ;  /* 0x0000e600ff128b82 */ /* 0x000e620000000a00 */
[----:B0-----:R-:W-:Y:S02]  /*42c0*/  @!P0 IADD3 R64, P1, PT, R36, R64, RZ ;  /* 0x0000004024408210 */ /* 0x001fe40007f3e0ff */
[----:B------:R-:W-:Y:S01]  /*42d0*/  LOP3.LUT R3, R3, 0xfffbffff, RZ, 0xc0, !PT ;  /* 0xfffbffff03037812 */ /* 0x000fe200078ec0ff */
[----:B------:R-:W-:Y:S01]  /*42e0*/  STL [R1+0x388], R33 ;  /* 0x0003882101007387 */ /* 0x000fe20000100800 */
[----:B------:R-:W-:-:S02]  /*42f0*/  @!P0 IADD3.X R65, PT, PT, R9, R65, RZ, P1, !PT ;  /* 0x0000004109418210 */ /* 0x000fc40000ffe4ff */
[----:B------:R-:W-:Y:S01]  /*4300*/  LOP3.LUT P3, RZ, R2, 0x2000, RZ, 0xc0, !PT ;  /* 0x0000200002ff7812 */ /* 0x000fe2000786c0ff */
[----:B------:R-:W2:Y:S01]  /*4310*/  LDL.LU.64 R38, [R1+0x368] ;  /* 0x0003680001267983 */ /* 0x000ea20000300a00 */
[----:B-1----:R-:W-:-:S04]  /*4320*/  @!P0 IADD3 R18, P1, PT, R36, R18, RZ ;  /* 0x0000001224128210 */ /* 0x002fc80007f3e0ff */
[----:B------:R-:W-:Y:S02]  /*4330*/  @!P0 IADD3.X R19, PT, PT, R9, R19, RZ, P1, !PT ;  /* 0x0000001309138210 */ /* 0x000fe40000ffe4ff */
[----:B------:R-:W-:-:S06]  /*4340*/  MOV R9, RZ ;  /* 0x000000ff00097202 */ /* 0x000fcc0000000f00 */
[----:B------:R-:W4:Y:S01]  /*4350*/  @!P2 LDG.E R9, desc[UR10][R30.64] ;  /* 0x0000000a1e09a981 */ /* 0x000f22000c1e1900 */
[----:B------:R-:W-:-:S13]  /*4360*/  LOP3.LUT P0, RZ, R2, 0x4000, RZ, 0xc0, !PT ;  /* 0x0000400002ff7812 */ /* 0x000fda000780c0ff */
[----:B------:R-:W3:Y:S04]  /*4370*/  @!P0 LDG.E R12, desc[UR10][R20.64] ;  /* 0x0000000a140c8981 */ /* 0x000ee8000c1e1900 */
[----:B----4-:R0:W-:Y:S02]  /*4380*/  STL [R1+0x394], R9 ;  /* 0x0003940901007387 */ /* 0x0101e40000100800 */
        /* <DEDUP_REMOVED lines=20> */
[----:B------:R-:W4:Y:S04]  /*44d0*/  @!P6 LDG.E R9, desc[UR10][R16.64] ;  /* 0x0000000a1009e981 */ /* 0x000f28000c1e1900 */
[----:B---3--:R0:W-:Y:S02]  /*44e0*/  STL [R1+0x380], R12 ;  /* 0x0003800c01007387 */ /* 0x0081e40000100800 */
[----:B0-----:R-:W-:-:S06]  /*44f0*/  MOV R12, RZ ;  /* 0x000000ff000c7202 */ /* 0x001fcc0000000f00 */
[----:B------:R-:W3:Y:S01]  /*4500*/  @!P0 LDG.E R12, desc[UR10][R24.64] ;  /* 0x0000000a180c8981 */ /* 0x000ee2000c1e1900 */
[----:B------:R-:W-:Y:S02]  /*4510*/  @P2 LOP3.LUT R3, R3, 0x40000, RZ, 0xfc, !PT ;  /* 0x0004000003032812 */ /* 0x000fe400078efcff */
[----:B------:R-:W-:Y:S01]  /*4520*/  LOP3.LUT P2, RZ, R2, 0x1000, RZ, 0xc0, !PT ;  /* 0x0000100002ff7812 */ /* 0x000fe2000784c0ff */
[----:B----4-:R0:W-:Y:S02]  /*4530*/  STL [R1+0x384], R9 ;  /* 0x0003840901007387 */ /* 0x0101e40000100800 */
[----:B0-----:R-:W-:-:S04]  /*4540*/  IADD3 R9, PT, PT, R0, 0x140, RZ ;  /* 0x0000014000097810 */ /* 0x001fc80007ffe0ff */
[----:B------:R-:W-:Y:S02]  /*4550*/  SHF.R.S32.HI R16, RZ, 0x1f, R9 ;  /* 0x0000001fff107819 */ /* 0x000fe40000011409 */
[----:B------:R-:W-:-:S04]  /*4560*/  ISETP.GE.U32.AND P1, PT, R9, UR16, PT ;  /* 0x0000001009007c0c */ /* 0x000fc8000bf26070 */
[----:B------:R-:W-:Y:S01]  /*4570*/  ISETP.GE.AND.EX P6, PT, R16, UR17, PT, P1 ;  /* 0x0000001110007c0c */ /* 0x000fe2000bfc6310 */
[----:B---3--:R0:W-:-:S12]  /*4580*/  STL [R1+0x37c], R12 ;  /* 0x00037c0c01007387 */ /* 0x0081d80000100800 */
[----:B0-----:R-:W0:Y:S01]  /*4590*/  @!P6 LDC.64 R12, c[0x0][0x3f8] ;  /* 0x0000fe00ff0ceb82 */ /* 0x001e220000000a00 */
[----:B------:R-:W-:-:S07]  /*45a0*/  @!P6 MOV R17, R7 ;  /* 0x000000070011e202 */ /* 0x000fce0000000f00 */
[----:B------:R-:W1:Y:S08]  /*45b0*/  @!P6 LDC.64 R30, c[0x0][0x3a0] ;  /* 0x0000e800ff1eeb82 */ /* 0x000e700000000a00 */
[----:B------:R-:W3:Y:S01]  /*45c0*/  @!P6 LDC.64 R32, c[0x0][0x398] ;  /* 0x0000e600ff20eb82 */ /* 0x000ee20000000a00 */
[----:B0-----:R-:W-:Y:S01]  /*45d0*/  @!P6 IMAD R20, R16, R12, RZ ;  /* 0x0000000c1014e224 */ /* 0x001fe200078e02ff */
[----:B------:R-:W-:-:S03]  /*45e0*/  @!P6 MOV R16, R4 ;  /* 0x000000040010e202 */ /* 0x000fc60000000f00 */
[C---:B------:R-:W-:Y:S02]  /*45f0*/  @!P6 IMAD R20, R9.reuse, R13, R20 ;  /* 0x0000000d0914e224 */ /* 0x040fe400078e0214 */
[----:B------:R-:W-:-:S05]  /*4600*/  @!P6 IMAD.WIDE.U32 R12, R9, R12, R16 ;  /* 0x0000000c090ce225 */ /* 0x000fca00078e0010 */
[----:B------:R-:W-:Y:S02]  /*4610*/  @!P6 IADD3 R9, PT, PT, R13, R20, RZ ;  /* 0x000000140d09e210 */ /* 0x000fe40007ffe0ff */
[----:B------:R-:W-:-:S06]  /*4620*/  MOV R13, RZ ;  /* 0x000000ff000d7202 */ /* 0x000fcc0000000f00 */
[----:B------:R-:W4:Y:S01]  /*4630*/  @!P2 LDG.E R13, desc[UR10][R42.64] ;  /* 0x0000000a2a0da981 */ /* 0x000f22000c1e1900 */
[C---:B------:R-:W-:Y:S02]  /*4640*/  @!P6 SHF.L.U64.HI R9, R12.reuse, 0x1, R9 ;  /* 0x000000010c09e819 */ /* 0x040fe40000010209 */
[----:B------:R-:W-:-:S04]  /*4650*/  @!P6 SHF.L.U32 R12, R12, 0x1, RZ ;  /* 0x000000010c0ce819 */ /* 0x000fc800000006ff */
[----:B-1----:R-:W-:-:S04]  /*4660*/  @!P6 IADD3 R30, P1, PT, R12, R30, RZ ;  /* 0x0000001e0c1ee210 */ /* 0x002fc80007f3e0ff */
[----:B------:R-:W-:Y:S02]  /*4670*/  @!P6 IADD3.X R31, PT, PT, R9, R31, RZ, P1, !PT ;  /* 0x0000001f091fe210 */ /* 0x000fe40000ffe4ff */
[----:B---3--:R-:W-:-:S04]  /*4680*/  @!P6 IADD3 R32, P1, PT, R12, R32, RZ ;  /* 0x000000200c20e210 */ /* 0x008fc80007f3e0ff */
[----:B------:R-:W-:Y:S01]  /*4690*/  @!P6 IADD3.X R33, PT, PT, R9, R33, RZ, P1, !PT ;  /* 0x000000210921e210 */ /* 0x000fe20000ffe4ff */
[----:B------:R-:W-:-:S06]  /*46a0*/  HFMA2 R9, -RZ, RZ, 0, 0 ;  /* 0x00000000ff097431 */ /* 0x000fcc00000001ff */
[----:B------:R-:W3:Y:S01]  /*46b0*/  @!P3 LDG.E R9, desc[UR10][R40.64] ;  /* 0x0000000a2809b981 */ /* 0x000ee2000c1e1900 */
[----:B------:R-:W-:-:S06]  /*46c0*/  CS2R R20, SRZ ;  /* 0x0000000000147805 */ /* 0x000fcc000001ff00 */
[----:B--2---:R-:W2:Y:S04]  /*46d0*/  @!P3 LDG.E R21, desc[UR10][R38.64] ;  /* 0x0000000a2615b981 */ /* 0x004ea8000c1e1900 */
[----:B----4-:R0:W-:Y:S02]  /*46e0*/  STL [R1+0x370], R13 ;  /* 0x0003700d01007387 */ /* 0x0101e40000100800 */
[----:B0-----:R-:W-:-:S06]  /*46f0*/  HFMA2 R13, -RZ, RZ, 0, 0 ;  /* 0x00000000ff0d7431 */ /* 0x001fcc00000001ff */
[----:B------:R0:W4:Y:S04]  /*4700*/  @!P2 LDG.E R13, desc[UR10][R10.64] ;  /* 0x0000000a0a0da981 */ /* 0x000128000c1e1900 */
[----:B---3--:R1:W-:Y:S02]  /*4710*/  STL [R1+0x374], R9 ;  /* 0x0003740901007387 */ /* 0x0083e40000100800 */
        /* <DEDUP_REMOVED lines=8> */
[----:B------:R-:W3:Y:S01]  /*47a0*/  @!P3 LDC.64 R38, c[0x0][0x398] ;  /* 0x0000e600ff26bb82 */ /* 0x000ee20000000a00 */
[----:B0-----:R-:W-:Y:S01]  /*47b0*/  @!P3 IMAD R16, R12, R10, RZ ;  /* 0x0000000a0c10b224 */ /* 0x001fe200078e02ff */
[----:B------:R-:W-:-:S03]  /*47c0*/  @!P3 MOV R12, R4 ;  /* 0x00000004000cb202 */ /* 0x000fc60000000f00 */
[----:B------:R-:W-:Y:S01]  /*47d0*/  @!P3 IMAD R16, R9, R11, R16 ;  /* 0x0000000b0910b224 */ /* 0x000fe200078e0210 */
[----:B------:R-:W-:-:S04]  /*47e0*/  LOP3.LUT R2, R2, 0x7fffffff, RZ, 0xc0, !PT ;  /* 0x7fffffff02027812 */ /* 0x000fc800078ec0ff */
[----:B------:R-:W-:Y:S02]  /*47f0*/  @P6 LOP3.LUT R2, R2, 0x80000000, RZ, 0xfc, !PT ;  /* 0x8000000002026812 */ /* 0x000fe400078efcff */
[----:B------:R-:W-:Y:S02]  /*4800*/  MOV R40, R52 ;  /* 0x0000003400287202 */ /* 0x000fe40000000f00 */
[----:B------:R-:W-:Y:S02]  /*4810*/  LOP3.LUT P0, RZ, R2, 0x400, RZ, 0xc0, !PT ;  /* 0x0000040002ff7812 */ /* 0x000fe4000780c0ff */
[----:B------:R-:W-:Y:S02]  /*4820*/  MOV R41, R53 ;  /* 0x0000003500297202 */ /* 0x000fe40000000f00 */
[----:B------:R-:W2:Y:S04]  /*4830*/  LDL.LU.64 R52, [R1+0x358] ;  /* 0x0003580001347983 */ /* 0x000ea80000300a00 */
        /* <DEDUP_REMOVED lines=11> */
[----:B------:R-:W-:-:S04]  /*48f0*/  LOP3.LUT R3, R3, 0xfffdffff, RZ, 0xc0, !PT ;  /* 0xfffdffff03037812 */ /* 0x000fc800078ec0ff */
[----:B------:R-:W-:Y:S02]  /*4900*/  @P6 LOP3.LUT R3, R3, 0x20000, RZ, 0xfc, !PT ;  /* 0x0002000003036812 */ /* 0x000fe400078efcff */
[----:B------:R-:W-:Y:S02]  /*4910*/  LOP3.LUT P6, RZ, R2, 0x800, RZ, 0xc0, !PT ;  /* 0x0000080002ff7812 */ /* 0x000fe400078cc0ff */
[----:B------:R-:W-:Y:S02]  /*4920*/  @!P3 IADD3.X R39, PT, PT, R9, R39, RZ, P1, !PT ;  /* 0x000000270927b210 */ /* 0x000fe40000ffe4ff */
[----:B------:R-:W-:-:S09]  /*4930*/  MOV R9, RZ ;  /* 0x000000ff00097202 */ /* 0x000fd20000000f00 */
[----:B--2---:R-:W2:Y:S01]  /*4940*/  @!P6 LDG.E R9, desc[UR10][R52.64] ;  /* 0x0000000a3409e981 */ /* 0x004ea2000c1e1900 */
[----:B------:R-:W-:-:S03]  /*4950*/  IADD3 R16, PT, PT, R0, 0x150, RZ ;  /* 0x0000015000107810 */ /* 0x000fc60007ffe0ff */
[----:B---3--:R0:W-:Y:S01]  /*4960*/  STL [R1+0x358], R10 ;  /* 0x0003580a01007387 */ /* 0x0081e20000100800 */
[----:B------:R-:W-:Y:S01]  /*4970*/  HFMA2 R17, -RZ, RZ, 0, 0 ;  /* 0x00000000ff117431 */ /* 0x000fe200000001ff */
[----:B------:R-:W-:Y:S02]  /*4980*/  ISETP.GE.U32.AND P1, PT, R16, UR16, PT ;  /* 0x0000001010007c0c */ /* 0x000fe4000bf26070 */
[----:B------:R-:W-:Y:S01]  /*4990*/  LOP3.LUT P2, RZ, R2, 0x200, RZ, 0xc0, !PT ;  /* 0x0000020002ff7812 */ /* 0x000fe2000784c0ff */
[----:B------:R-:W3:Y:S04]  /*49a0*/  LDL.LU.64 R52, [R1+0x348] ;  /* 0x0003480001347983 */ /* 0x000ee80000300a00 */
[----:B------:R-:W4:Y:S01]  /*49b0*/  @!P6 LDG.E R17, desc[UR10][R40.64] ;  /* 0x0000000a2811e981 */ /* 0x000f22000c1e1900 */
[----:B0-----:R-:W-:-:S06]  /*49c0*/  MOV R10, RZ ;  /* 0x000000ff000a7202 */ /* 0x001fcc0000000f00 */
[----:B------:R0:W3:Y:S04]  /*49d0*/  @!P0 LDG.E R10, desc[UR10][R46.64] ;  /* 0x0000000a2e0a8981 */ /* 0x0000e8000c1e1900 */
[----:B--2---:R1:W-:Y:S02]  /*49e0*/  STL [R1+0x360], R9 ;  /* 0x0003600901007387 */ /* 0x0043e40000100800 */
[----:B-1----:R-:W-:-:S04]  /*49f0*/  SHF.R.S32.HI R9, RZ, 0x1f, R16 ;  /* 0x0000001fff097819 */ /* 0x002fc80000011410 */
[----:B------:R-:W-:Y:S02]  /*4a00*/  ISETP.GE.AND.EX P6, PT, R9, UR17, PT, P1 ;  /* 0x0000001109007c0c */ /* 0x000fe4000bfc6310 */
[----:B0-----:R-:W-:Y:S02]  /*4a10*/  MOV R46, R44 ;  /* 0x0000002c002e7202 */ /* 0x001fe40000000f00 */
[----:B------:R-:W-:-:S09]  /*4a20*/  MOV R47, R45 ;  /* 0x0000002d002f7202 */ /* 0x000fd20000000f00 */
[----:B------:R-:W0:Y:S01]  /*4a30*/  @!P6 LDC.64 R40, c[0x0][0x3a0] ;  /* 0x0000e800ff28eb82 */ /* 0x000e220000000a00 */
[----:B------:R-:W-:Y:S02]  /*4a40*/  @!P6 MOV R12, R4 ;  /* 0x00000004000ce202 */ /* 0x000fe40000000f00 */
[----:B------:R-:W-:-:S05]  /*4a50*/  @!P6 MOV R13, R7 ;  /* 0x00000007000de202 */ /* 0x000fca0000000f00 */
[----:B------:R-:W1:Y:S01]  /*4a60*/  @!P6 LDC.64 R44, c[0x0][0x398] ;  /* 0x0000e600ff2ceb82 */ /* 0x000e620000000a00 */
[----:B---3--:R2:W-:Y:S07]  /*4a70*/  STL [R1+0x354], R10 ;  /* 0x0003540a01007387 */ /* 0x0085ee0000100800 */
        /* <DEDUP_REMOVED lines=17> */
[----:B------:R-:W3:Y:S01]  /*4b90*/  @!P2 LDG.E R17, desc[UR10][R52.64] ;  /* 0x0000000a3411a981 */ /* 0x000ee2000c1e1900 */
[----:B------:R-:W-:Y:S01]  /*4ba0*/  HFMA2 R10, -RZ, RZ, 0, 0 ;  /* 0x00000000ff0a7431 */ /* 0x000fe200000001ff */
[----:B------:R-:W-:Y:S02]  /*4bb0*/  LOP3.LUT R3, R3, 0xfffeffff, RZ, 0xc0, !PT ;  /* 0xfffeffff03037812 */ /* 0x000fe400078ec0ff */
[----:B--2---:R0:W-:Y:S04]  /*4bc0*/  STL [R1+0x348], R9 ;  /* 0x0003480901007387 */ /* 0x0041e80000100800 */
[----:B------:R-:W2:Y:S01]  /*4bd0*/  LDL.LU.64 R52, [R1+0x328] ;  /* 0x0003280001347983 */ /* 0x000ea20000300a00 */
[----:B0-----:R-:W-:-:S04]  /*4be0*/  SHF.R.S32.HI R9, RZ, 0x1f, R16 ;  /* 0x0000001fff097819 */ /* 0x001fc80000011410 */
[----:B------:R-:W-:Y:S02]  /*4bf0*/  ISETP.GE.AND.EX P2, PT, R9, UR17, PT, P1 ;  /* 0x0000001109007c0c */ /* 0x000fe4000bf46310 */
[----:B------:R-:W-:Y:S01]  /*4c00*/  LOP3.LUT P1, RZ, R2, 0x100, RZ, 0xc0, !PT ;  /* 0x0000010002ff7812 */ /* 0x000fe2000782c0ff */
[----:B---3--:R-:W-:Y:S10]  /*4c10*/  STL [R1+0x350], R17 ;  /* 0x0003501101007387 */ /* 0x008ff40000100800 */
[----:B------:R-:W0:Y:S02]  /*4c20*/  @!P2 LDC.64 R48, c[0x0][0x3a0] ;  /* 0x0000e800ff30ab82 */ /* 0x000e240000000a00 */
[----:B------:R-:W3:Y:S04]  /*4c30*/  @!P1 LDG.E R10, desc[UR10][R46.64] ;  /* 0x0000000a2e0a9981 */ /* 0x000ee8000c1e1900 */
[----:B------:R-:W4:Y:S04]  /*4c40*/  LDL.LU.64 R46, [R1+0x310] ;  /* 0x00031000012e7983 */ /* 0x000f280000300a00 */
[----:B---3--:R1:W-:Y:S02]  /*4c50*/  STL [R1+0x340], R10 ;  /* 0x0003400a01007387 */ /* 0x0083e40000100800 */
[----:B-1----:R-:W-:-:S06]  /*4c60*/  MOV R10, RZ ;  /* 0x000000ff000a7202 */ /* 0x002fcc0000000f00 */
[----:B------:R-:W3:Y:S01]  /*4c70*/  @!P1 LDG.E R10, desc[UR10][R54.64] ;  /* 0x0000000a360a9981 */ /* 0x000ee2000c1e1900 */
[----:B------:R-:W-:Y:S02]  /*4c80*/  @!P2 MOV R12, R4 ;  /* 0x00000004000ca202 */ /* 0x000fe40000000f00 */
[----:B------:R-:W-:Y:S02]  /*4c90*/  @!P2 MOV R13, R7 ;  /* 0x00000007000da202 */ /* 0x000fe40000000f00 */
[----:B------:R-:W-:-:S04]  /*4ca0*/  @P3 LOP3.LUT R3, R3, 0x10000, RZ, 0xfc, !PT ;  /* 0x0001000003033812 */ /* 0x000fc800078efcff */
[----:B------:R-:W-:Y:S01]  /*4cb0*/  LOP3.LUT R3, R3, 0xffff7fff, RZ, 0xc0, !PT ;  /* 0xffff7fff03037812 */ /* 0x000fe200078ec0ff */
[----:B------:R-:W2:Y:S03]  /*4cc0*/  LDL.64 R54, [R1+0x250] ;  /* 0x0002500001367983 */ /* 0x000ea60000100a00 */
[----:B------:R-:W-:Y:S02]  /*4cd0*/  @P6 LOP3.LUT R3, R3, 0x8000, RZ, 0xfc, !PT ;  /* 0x0000800003036812 */ /* 0x000fe400078efcff */
[----:B------:R-:W-:Y:S01]  /*4ce0*/  LOP3.LUT P6, RZ, R2, 0x40, RZ, 0xc0, !PT ;  /* 0x0000004002ff7812 */ /* 0x000fe200078cc0ff */
[----:B---3--:R1:W-:Y:S02]  /*4cf0*/  STL [R1+0x344], R10 ;  /* 0x0003440a01007387 */ /* 0x0083e40000100800 */
        /* <DEDUP_REMOVED lines=13> */
[----:B------:R-:W-:Y:S02]  /*4dd0*/  LOP3.LUT P0, RZ, R2, 0x80, RZ, 0xc0, !PT ;  /* 0x0000008002ff7812 */ /* 0x000fe4000780c0ff */
[----:B------:R-:W-:Y:S01]  /*4de0*/  @!P2 IADD3.X R17, PT, PT, R9, R17, RZ, P1, !PT ;  /* 0x000000110911a210 */ /* 0x000fe20000ffe4ff */
[----:B------:R-:W-:Y:S01]  /*4df0*/  HFMA2 R9, -RZ, RZ, 0, 0 ;  /* 0x00000000ff097431 */ /* 0x000fe200000001ff */
[----:B------:R-:W-:Y:S02]  /*4e00*/  LOP3.LUT R3, R3, 0xffffbfff, RZ, 0xc0, !PT ;  /* 0xffffbfff03037812 */ /* 0x000fe400078ec0ff */
[----:B------:R-:W-:Y:S01]  /*4e10*/  LOP3.LUT P3, RZ, R8, 0x2, RZ, 0xc0, !PT ;  /* 0x0000000208ff7812 */ /* 0x000fe2000786c0ff */
[----:B------:R-:W4:Y:S06]  /*4e20*/  LDL.LU.64 R46, [R1+0x2d8] ;  /* 0x0002d800012e7983 */ /* 0x000f2c0000300a00 */
[----:B--2---:R-:W2:Y:S04]  /*4e30*/  @!P0 LDG.E R20, desc[UR10][R52.64] ;  /* 0x0000000a34148981 */ /* 0x004ea8000c1e1900 */
[----:B------:R0:W4:Y:S02]  /*4e40*/  @!P0 LDG.E R9, desc[UR10][R56.64] ;  /* 0x0000000a38098981 */ /* 0x000124000c1e1900 */
[----:B0-----:R-:W-:-:S02]  /*4e50*/  MOV R56, R28 ;  /* 0x0000001c00387202 */ /* 0x001fc40000000f00 */
[----:B------:R-:W-:Y:S02]  /*4e60*/  MOV R57, R29 ;  /* 0x0000001d00397202 */ /* 0x000fe40000000f00 */
[----:B------:R-:W4:Y:S04]  /*4e70*/  LDL.LU.64 R28, [R1+0x300] ;  /* 0x00030000011c7983 */ /* 0x000f280000300a00 */
[----:B---3--:R0:W-:Y:S02]  /*4e80*/  STL [R1+0x334], R10 ;  /* 0x0003340a01007387 */ /* 0x0081e40000100800 */
[----:B0-----:R-:W-:-:S06]  /*4e90*/  MOV R10, RZ ;  /* 0x000000ff000a7202 */ /* 0x001fcc0000000f00 */
[----:B------:R-:W3:Y:S04]  /*4ea0*/  @!P6 LDG.E R10, desc[UR10][R54.64] ;  /* 0x0000000a360ae981 */ /* 0x000ee8000c1e1900 */
[----:B--2---:R0:W-:Y:S04]  /*4eb0*/  STL [R1+0x33c], R20 ;  /* 0x00033c1401007387 */ /* 0x0041e80000100800 */
[----:B----4-:R1:W-:Y:S01]  /*4ec0*/  STL [R1+0x338], R9 ;  /* 0x0003380901007387 */ /* 0x0103e20000100800 */
[----:B0-----:R-:W-:-:S04]  /*4ed0*/  IADD3 R20, PT, PT, R0, 0x160, RZ ;  /* 0x0000016000147810 */ /* 0x001fc80007ffe0ff */
[----:B-1----:R-:W-:Y:S02]  /*4ee0*/  SHF.R.S32.HI R9, RZ, 0x1f, R20 ;  /* 0x0000001fff097819 */ /* 0x002fe40000011414 */
[----:B------:R-:W-:-:S04]  /*4ef0*/  ISETP.GE.U32.AND P1, PT, R20, UR16, PT ;  /* 0x0000001014007c0c */ /* 0x000fc8000bf26070 */
[----:B------:R-:W-:-:S13]  /*4f00*/  ISETP.GE.AND.EX P0, PT, R9, UR17, PT, P1 ;  /* 0x0000001109007c0c */ /* 0x000fda000bf06310 */
[----:B------:R-:W-:Y:S01]  /*4f10*/  @!P0 MOV R12, R4 ;  /* 0x00000004000c8202 */ /* 0x000fe20000000f00 */
[----:B------:R-:W0:Y:S01]  /*4f20*/  @!P0 LDC.64 R52, c[0x0][0x3a0] ;  /* 0x0000e800ff348b82 */ /* 0x000e220000000a00 */
[----:B------:R-:W-:Y:S02]  /*4f30*/  @!P0 MOV R13, R7 ;  /* 0x00000007000d8202 */ /* 0x000fe40000000f00 */
[----:B------:R-:W-:Y:S02]  /*4f40*/  @P2 LOP3.LUT R3, R3, 0x4000, RZ, 0xfc, !PT ;  /* 0x0000400003032812 */ /* 0x000fe400078efcff */
[----:B------:R-:W-:Y:S01]  /*4f50*/  LOP3.LUT P2, RZ, R2, 0x20, RZ, 0xc0, !PT ;  /* 0x0000002002ff7812 */ /* 0x000fe2000784c0ff */
[----:B---3--:R1:W-:Y:S02]  /*4f60*/  STL [R1+0x330], R10 ;  /* 0x0003300a01007387 */ /* 0x0083e40000100800 */
        /* <DEDUP_REMOVED lines=14> */
[----:B------:R-:W-:-:S06]  /*5050*/  HFMA2 R10, -RZ, RZ, 0, 0 ;  /* 0x00000000ff0a7431 */ /* 0x000fcc00000001ff */
[----:B------:R-:W3:Y:S01]  /*5060*/  @!P2 LDG.E R10, desc[UR10][R56.64] ;  /* 0x0000000a380aa981 */ /* 0x000ee2000c1e1900 */
[----:B------:R-:W-:Y:S02]  /*5070*/  IADD3 R20, PT, PT, R0, 0x168, RZ ;  /* 0x0000016800147810 */ /* 0x000fe40007ffe0ff */
[----:B------:R-:W-:Y:S01]  /*5080*/  LOP3.LUT R2, R2, 0xbfffffff, RZ, 0xc0, !PT ;  /* 0xbfffffff02027812 */ /* 0x000fe200078ec0ff */
[----:B------:R-:W4:Y:S01]  /*5090*/  LDL.LU.64 R28, [R1+0x2e0] ;  /* 0x0002e000011c7983 */ /* 0x000f220000300a00 */
[----:B------:R-:W-:Y:S02]  /*50a0*/  ISETP.GE.U32.AND P1, PT, R20, UR16, PT ;  /* 0x0000001014007c0c */ /* 0x000fe4000bf26070 */
[----:B------:R-:W-:Y:S02]  /*50b0*/  @P0 LOP3.LUT R2, R2, 0x40000000, RZ, 0xfc, !PT ;  /* 0x4000000002020812 */ /* 0x000fe400078efcff */
[----:B------:R-:W-:Y:S02]  /*50c0*/  MOV R54, R58 ;  /* 0x0000003a00367202 */ /* 0x000fe40000000f00 */
[----:B------:R-:W-:-:S02]  /*50d0*/  MOV R55, R59 ;  /* 0x0000003b00377202 */ /* 0x000fc40000000f00 */
[----:B------:R-:W-:Y:S01]  /*50e0*/  LOP3.LUT R3, R3, 0xffffdfff, RZ, 0xc0, !PT ;  /* 0xffffdfff03037812 */ /* 0x000fe200078ec0ff */
[----:B------:R-:W4:Y:S04]  /*50f0*/  LDL.LU.64 R58, [R1+0x2e8] ;  /* 0x0002e800013a7983 */ /* 0x000f280000300a00 */
[----:B------:R-:W-:Y:S04]  /*5100*/  @!P0 STL.64 [R1+0x250], R24 ;  /* 0x0002501801008387 */ /* 0x000fe80000100a00 */
[----:B------:R-:W4:Y:S04]  /*5110*/  LDL.LU.64 R56, [R1+0x2f0] ;  /* 0x0002f00001387983 */ /* 0x000f280000300a00 */
[----:B--2---:R0:W-:Y:S02]  /*5120*/  STL [R1+0x328], R9 ;  /* 0x0003280901007387 */ /* 0x0041e40000100800 */
[----:B0-----:R-:W-:-:S04]  /*5130*/  SHF.R.S32.HI R9, RZ, 0x1f, R20 ;  /* 0x0000001fff097819 */ /* 0x001fc80000011414 */
[----:B------:R-:W-:Y:S02]  /*5140*/  ISETP.GE.AND.EX P2, PT, R9, UR17, PT, P1 ;  /* 0x0000001109007c0c */ /* 0x000fe4000bf46310 */
[----:B------:R-:W-:Y:S01]  /*5150*/  LOP3.LUT P1, RZ, R2, 0x10, RZ, 0xc0, !PT ;  /* 0x0000001002ff7812 */ /* 0x000fe2000782c0ff */
[----:B---3--:R0:W-:Y:S02]  /*5160*/  STL [R1+0x32c], R10 ;  /* 0x00032c0a01007387 */ /* 0x0081e40000100800 */
[----:B0-----:R-:W-:-:S08]  /*5170*/  HFMA2 R10, -RZ, RZ, 0, 0 ;  /* 0x00000000ff0a7431 */ /* 0x001fd000000001ff */
[----:B------:R-:W0:Y:S02]  /*5180*/  @!P2 LDC.64 R42, c[0x0][0x398] ;  /* 0x0000e600ff2aab82 */ /* 0x000e240000000a00 */
[----:B------:R-:W2:Y:S01]  /*5190*/  @!P1 LDG.E R10, desc[UR10][R54.64] ;  /* 0x0000000a360a9981 */ /* 0x000ea2000c1e1900 */
[----:B------:R-:W-:Y:S02]  /*51a0*/  @!P2 MOV R12, R4 ;  /* 0x00000004000ca202 */ /* 0x000fe40000000f00 */
[----:B------:R-:W-:Y:S02]  /*51b0*/  @!P2 MOV R13, R7 ;  /* 0x00000007000da202 */ /* 0x000fe40000000f00 */
[----:B------:R-:W-:Y:S02]  /*51c0*/  @P0 LOP3.LUT R3, R3, 0x2000, RZ, 0xfc, !PT ;  /* 0x0000200003030812 */ /* 0x000fe400078efcff */
[----:B------:R-:W-:Y:S01]  /*51d0*/  LOP3.LUT P6, RZ, R2, 0x4, RZ, 0xc0, !PT ;  /* 0x0000000402ff7812 */ /* 0x000fe200078cc0ff */
        /* <DEDUP_REMOVED lines=22> */
[----:B------:R-:W2:Y:S04]  /*5340*/  @!P0 LDG.E R8, desc[UR10][R28.64] ;  /* 0x0000000a1c088981 */ /* 0x000ea8000c1e1900 */
[----:B------:R-:W-:Y:S04]  /*5350*/  STL [R1+0x378], R21 ;  /* 0x0003781501007387 */ /* 0x000fe80000100800 */
[----:B------:R-:W4:Y:S04]  /*5360*/  LDL.LU.64 R28, [R1+0x2c0] ;  /* 0x0002c000011c7983 */ /* 0x000f280000300a00 */
[----:B--2---:R0:W-:Y:S02]  /*5370*/  STL [R1+0x314], R8 ;  /* 0x0003140801007387 */ /* 0x0041e40000100800 */
[----:B0-----:R-:W-:-:S06]  /*5380*/  HFMA2 R8, -RZ, RZ, 0, 0 ;  /* 0x00000000ff087431 */ /* 0x001fcc00000001ff */
[----:B------:R-:W2:Y:S01]  /*5390*/  @!P6 LDG.E R8, desc[UR10][R46.64] ;  /* 0x0000000a2e08e981 */ /* 0x000ea2000c1e1900 */
[----:B------:R-:W-:-:S06]  /*53a0*/  HFMA2 R21, -RZ, RZ, 0, 0 ;  /* 0x00000000ff157431 */ /* 0x000fcc00000001ff */
[----:B------:R-:W4:Y:S01]  /*53b0*/  @!P0 LDG.E R21, desc[UR10][R56.64] ;  /* 0x0000000a38158981 */ /* 0x000f22000c1e1900 */
[----:B------:R-:W-:-:S03]  /*53c0*/  IADD3 R12, PT, PT, R0, 0x170, RZ ;  /* 0x00000170000c7810 */ /* 0x000fc60007ffe0ff */
[----:B------:R-:W4:Y:S01]  /*53d0*/  LDL.LU.64 R46, [R1+0x2b0] ;  /* 0x0002b000012e7983 */ /* 0x000f220000300a00 */
[----:B------:R-:W-:Y:S02]  /*53e0*/  SHF.R.S32.HI R20, RZ, 0x1f, R12 ;  /* 0x0000001fff147819 */ /* 0x000fe4000001140c */
[----:B------:R-:W-:Y:S01]  /*53f0*/  ISETP.GE.U32.AND P1, PT, R12, UR16, PT ;  /* 0x000000100c007c0c */ /* 0x000fe2000bf26070 */
[----:B------:R-:W4:Y:S03]  /*5400*/  LDL.LU.64 R56, [R1+0x2d0] ;  /* 0x0002d00001387983 */ /* 0x000f260000300a00 */
[----:B------:R-:W-:-:S13]  /*5410*/  ISETP.GE.AND.EX P0, PT, R20, UR17, PT, P1 ;  /* 0x0000001114007c0c */ /* 0x000fda000bf06310 */
[----:B------:R-:W0:Y:S01]  /*5420*/  @!P0 LDC.64 R10, c[0x0][0x3f8] ;  /* 0x0000fe00ff0a8b82 */ /* 0x000e220000000a00 */
[----:B--2---:R1:W-:Y:S02]  /*5430*/  STL [R1+0x310], R8 ;  /* 0x0003100801007387 */ /* 0x0043e40000100800 */
[----:B-1----:R-:W-:-:S06]  /*5440*/  MOV R8, RZ ;  /* 0x000000ff00087202 */ /* 0x002fcc0000000f00 */
[----:B---3--:R-:W2:Y:S01]  /*5450*/  @!P6 LDG.E R8, desc[UR10][R54.64] ;  /* 0x0000000a3608e981 */ /* 0x008ea2000c1e1900 */
[----:B0-----:R-:W-:Y:S01]  /*5460*/  @!P0 IMAD R20, R20, R10, RZ ;  /* 0x0000000a14148224 */ /* 0x001fe200078e02ff */
[----:B------:R-:W-:-:S03]  /*5470*/  @!P0 MOV R9, R7 ;  /* 0x0000000700098202 */ /* 0x000fc60000000f00 */
[----:B------:R-:W-:Y:S01]  /*5480*/  @!P0 IMAD R20, R12, R11, R20 ;  /* 0x0000000b0c148224 */ /* 0x000fe200078e0214 */
[----:B----4-:R-:W-:Y:S04]  /*5490*/  STL [R1+0x318], R21 ;  /* 0x0003181501007387 */ /* 0x010fe80000100800 */
        /* <DEDUP_REMOVED lines=15> */
[----:B------:R-:W-:Y:S01]  /*5590*/  IADD3 R13, PT, PT, R0, 0x178, RZ ;  /* 0x00000178000d7810 */ /* 0x000fe20007ffe0ff */
[----:B------:R-:W-:-:S03]  /*55a0*/  HFMA2 R9, -RZ, RZ, 0, 0 ;  /* 0x00000000ff097431 */ /* 0x000fc600000001ff */
[----:B------:R-:W-:Y:S02]  /*55b0*/  SHF.R.S32.HI R12, RZ, 0x1f, R13 ;  /* 0x0000001fff0c7819 */ /* 0x000fe4000001140d */
[----:B------:R-:W-:Y:S01]  /*55c0*/  ISETP.GE.U32.AND P1, PT, R13, UR16, PT ;  /* 0x000000100d007c0c */ /* 0x000fe2000bf26070 */
[----:B------:R-:W4:Y:S03]  /*55d0*/  @!P2 LDG.E R9, desc[UR10][R56.64] ;  /* 0x0000000a3809a981 */ /* 0x000f26000c1e1900 */
[----:B------:R-:W-:Y:S01]  /*55e0*/  ISETP.GE.AND.EX P2, PT, R12, UR17, PT, P1 ;  /* 0x000000110c007c0c */ /* 0x000fe2000bf46310 */
[----:B------:R-:W3:Y:S01]  /*55f0*/  LDL.LU.64 R28, [R1+0x2a0] ;  /* 0x0002a000011c7983 */ /* 0x000ee20000300a00 */
[----:B------:R-:W-:-:S03]  /*5600*/  LOP3.LUT P1, RZ, R2, 0x1, RZ, 0xc0, !PT ;  /* 0x0000000102ff7812 */ /* 0x000fc6000782c0ff */
[----:B------:R0:W-:Y:S01]  /*5610*/  @!P0 STL.64 [R1+0x248], R24 ;  /* 0x0002481801008387 */ /* 0x0001e20000100a00 */
[----:B------:R-:W-:-:S03]  /*5620*/  LOP3.LUT R3, R3, 0xfffff7ff, RZ, 0xc0, !PT ;  /* 0xfffff7ff03037812 */ /* 0x000fc600078ec0ff */
[----:B------:R-:W-:Y:S04]  /*5630*/  @!P0 STL.64 [R1+0x230], R20 ;  /* 0x0002301401008387 */ /* 0x000fe80000100a00 */
[----:B------:R-:W1:Y:S01]  /*5640*/  @!P2 LDC.64 R10, c[0x0][0x3f8] ;  /* 0x0000fe00ff0aab82 */ /* 0x000e620000000a00 */
[----:B------:R-:W3:Y:S07]  /*5650*/  LDL.LU.64 R56, [R1+0x2b8] ;  /* 0x0002b80001387983 */ /* 0x000eee0000300a00 */
[----:B0-----:R-:W0:Y:S01]  /*5660*/  @!P2 LDC.64 R24, c[0x0][0x3a0] ;  /* 0x0000e800ff18ab82 */ /* 0x001e220000000a00 */
[----:B--2---:R2:W-:Y:S02]  /*5670*/  STL [R1+0x304], R8 ;  /* 0x0003040801007387 */ /* 0x0045e40000100800 */
[----:B--2---:R-:W-:-:S06]  /*5680*/  HFMA2 R8, -RZ, RZ, 0, 0 ;  /* 0x00000000ff087431 */ /* 0x004fcc00000001ff */
[----:B------:R-:W2:Y:S01]  /*5690*/  @!P1 LDG.E R8, desc[UR10][R46.64] ;  /* 0x0000000a2e089981 */ /* 0x000ea2000c1e1900 */
[----:B-1----:R-:W-:-:S03]  /*56a0*/  @!P2 IMAD R12, R12, R10, RZ ;  /* 0x0000000a0c0ca224 */ /* 0x002fc600078e02ff */
[----:B----4-:R-:W-:Y:S01]  /*56b0*/  STL [R1+0x308], R9 ;  /* 0x0003080901007387 */ /* 0x010fe20000100800 */
[----:B------:R-:W-:-:S03]  /*56c0*/  @P0 LOP3.LUT R3, R3, 0x800, RZ, 0xfc, !PT ;  /* 0x0000080003030812 */ /* 0x000fc600078efcff */
[----:B------:R-:W4:Y:S04]  /*56d0*/  LDL.LU.64 R46, [R1+0x288] ;  /* 0x00028800012e7983 */ /* 0x000f280000300a00 */
[----:B--2---:R1:W-:Y:S02]  /*56e0*/  STL [R1+0x300], R8 ;  /* 0x0003000801007387 */ /* 0x0043e40000100800 */
[----:B-1----:R-:W-:-:S06]  /*56f0*/  MOV R8, RZ ;  /* 0x000000ff00087202 */ /* 0x002fcc0000000f00 */
[----:B---3--:R1:W2:Y:S01]  /*5700*/  @!P1 LDG.E R8, desc[UR10][R54.64] ;  /* 0x0000000a36089981 */ /* 0x0082a2000c1e1900 */
[----:B------:R-:W-:Y:S01]  /*5710*/  @!P2 MOV R9, R7 ;  /* 0x000000070009a202 */ /* 0x000fe20000000f00 */
[----:B------:R-:W-:Y:S01]  /*5720*/  @!P2 IMAD R12, R13, R11, R12 ;  /* 0x0000000b0d0ca224 */ /* 0x000fe200078e020c */
[----:B-1----:R-:W1:Y:S01]  /*5730*/  @!P2 LDC.64 R54, c[0x0][0x398] ;  /* 0x0000e600ff36ab82 */ /* 0x002e620000000a00 */
[----:B------:R-:W-:Y:S01]  /*5740*/  LOP3.LUT P0, RZ, R3, 0x80000000, RZ, 0xc0, !PT ;  /* 0x8000000003ff7812 */ /* 0x000fe2000780c0ff */
[----:B--2---:R2:W-:Y:S02]  /*5750*/  STL [R1+0x2fc], R8 ;  /* 0x0002fc0801007387 */ /* 0x0045e40000100800 */
[----:B--2---:R-:W-:-:S05]  /*5760*/  @!P2 MOV R8, R4 ;  /* 0x000000040008a202 */ /* 0x004fca0000000f00 */
        /* <DEDUP_REMOVED lines=10> */
[----:B------:R-:W-:Y:S01]  /*5810*/  LOP3.LUT P6, RZ, R3, 0x40000000, RZ, 0xc0, !PT ;  /* 0x4000000003ff7812 */ /* 0x000fe200078cc0ff */
[----:B------:R-:W-:-:S06]  /*5820*/  HFMA2 R20, -RZ, RZ, 0, 0 ;  /* 0x00000000ff147431 */ /* 0x000fcc00000001ff */
[----:B------:R-:W3:Y:S04]  /*5830*/  @!P0 LDG.E R20, desc[UR10][R56.64] ;  /* 0x0000000a38148981 */ /* 0x000ee8000c1e1900 */
[----:B------:R-:W3:Y:S04]  /*5840*/  LDL.LU.64 R28, [R1+0x280] ;  /* 0x00028000011c7983 */ /* 0x000ee80000300a00 */
[----:B------:R-:W3:Y:S04]  /*5850*/  LDL.LU.64 R56, [R1+0x298] ;  /* 0x0002980001387983 */ /* 0x000ee80000300a00 */
[----:B--2---:R0:W-:Y:S02]  /*5860*/  STL [R1+0x2f0], R8 ;  /* 0x0002f00801007387 */ /* 0x0041e40000100800 */
[----:B0-----:R-:W-:-:S06]  /*5870*/  HFMA2 R8, -RZ, RZ, 0, 0 ;  /* 0x00000000ff087431 */ /* 0x001fcc00000001ff */
[----:B------:R-:W2:Y:S01]  /*5880*/  @!P6 LDG.E R8, desc[UR10][R34.64] ;  /* 0x0000000a2208e981 */ /* 0x000ea2000c1e1900 */
[----:B------:R-:W-:-:S04]  /*5890*/  IADD3 R13, PT, PT, R0, 0x180, RZ ;  /* 0x00000180000d7810 */ /* 0x000fc80007ffe0ff */
[----:B------:R-:W-:Y:S02]  /*58a0*/  SHF.R.S32.HI R12, RZ, 0x1f, R13 ;  /* 0x0000001fff0c7819 */ /* 0x000fe4000001140d */
[----:B------:R-:W-:-:S04]  /*58b0*/  ISETP.GE.U32.AND P1, PT, R13, UR16, PT ;  /* 0x000000100d007c0c */ /* 0x000fc8000bf26070 */
[----:B------:R-:W-:-:S13]  /*58c0*/  ISETP.GE.AND.EX P0, PT, R12, UR17, PT, P1 ;  /* 0x000000110c007c0c */ /* 0x000fda000bf06310 */
[----:B------:R-:W0:Y:S01]  /*58d0*/  @!P0 LDC.64 R10, c[0x0][0x3f8] ;  /* 0x0000fe00ff0a8b82 */ /* 0x000e220000000a00 */
[----:B--2---:R1:W-:Y:S02]  /*58e0*/  STL [R1+0x2ec], R8 ;  /* 0x0002ec0801007387 */ /* 0x0043e40000100800 */
[----:B-1----:R-:W-:-:S06]  /*58f0*/  MOV R8, RZ ;  /* 0x000000ff00087202 */ /* 0x002fcc0000000f00 */
[----:B----4-:R-:W2:Y:S01]  /*5900*/  @!P6 LDG.E R8, desc[UR10][R46.64] ;  /* 0x0000000a2e08e981 */ /* 0x010ea2000c1e1900 */
[----:B0-----:R-:W-:Y:S01]  /*5910*/  @!P0 IMAD R12, R12, R10, RZ ;  /* 0x0000000a0c0c8224 */ /* 0x001fe200078e02ff */
[----:B------:R-:W-:-:S03]  /*5920*/  @!P0 MOV R9, R7 ;  /* 0x0000000700098202 */ /* 0x000fc60000000f00 */
[----:B------:R-:W-:Y:S02]  /*5930*/  @!P0 IMAD R12, R13, R11, R12 ;  /* 0x0000000b0d0c8224 */ /* 0x000fe400078e020c */
[----:B------:R-:W-:Y:S01]  /*5940*/  HFMA2 R34, -RZ, RZ, 0, 0 ;  /* 0x00000000ff227431 */ /* 0x000fe200000001ff */
[----:B---3--:R0:W-:Y:S01]  /*5950*/  STL [R1+0x2f4], R20 ;  /* 0x0002f41401007387 */ /* 0x0081e20000100800 */
[----:B------:R-:W-:-:S03]  /*5960*/  LOP3.LUT R3, R3, 0xfffffbff, RZ, 0xc0, !PT ;  /* 0xfffffbff03037812 */ /* 0x000fc600078ec0ff */
[----:B------:R-:W-:Y:S04]  /*5970*/  STL [R1+0x720], R32 ;  /* 0x0007202001007387 */ /* 0x000fe80000100800 */
[----:B------:R-:W3:Y:S04]  /*5980*/  @!P3 LDG.E R34, desc[UR10][R56.64] ;  /* 0x0000000a3822b981 */ /* 0x000ee8000c1e1900 */
[----:B0-----:R-:W4:Y:S04]  /*5990*/  LDL.LU.64 R20, [R1+0x278] ;  /* 0x0002780001147983 */ /* 0x001f280000300a00 */
[----:B------:R0:W-:Y:S04]  /*59a0*/  STL [R1+0x71c], R33 ;  /* 0x00071c2101007387 */ /* 0x0001e80000100800 */
[----:B------:R-:W4:Y:S04]  /*59b0*/  LDL.LU.64 R46, [R1+0x270] ;  /* 0x00027000012e7983 */ /* 0x000f280000300a00 */
[----:B--2---:R1:W-:Y:S01]  /*59c0*/  STL [R1+0x2e8], R8 ;  /* 0x0002e80801007387 */ /* 0x0043e20000100800 */
[----:B------:R-:W-:-:S03]  /*59d0*/  @P2 LOP3.LUT R3, R3, 0x400, RZ, 0xfc, !PT ;  /* 0x0000040003032812 */ /* 0x000fc600078efcff */
[----:B0-----:R-:W2:Y:S04]  /*59e0*/  LDL.LU.64 R32, [R1+0x210] ;  /* 0x0002100001207983 */ /* 0x001ea80000300a00 */
[----:B------:R-:W2:Y:S01]  /*59f0*/  LDL.64 R56, [R1+0x268] ;  /* 0x0002680001387983 */ /* 0x000ea20000100a00 */
[----:B-1----:R-:W-:-:S05]  /*5a00*/  @!P0 MOV R8, R4 ;  /* 0x0000000400088202 */ /* 0x002fca0000000f00 */
        /* <DEDUP_REMOVED lines=10> */
[----:B------:R-:W4:Y:S01]  /*5ab0*/  @!P3 LDG.E R8, desc[UR10][R28.64] ;  /* 0x0000000a1c08b981 */ /* 0x000f22000c1e1900 */
[----:B-1----:R-:W-:-:S03]  /*5ac0*/  @!P0 IADD3 R10, P1, PT, R13, R10, RZ ;  /* 0x0000000a0d0a8210 */ /* 0x002fc60007f3e0ff */
[----:B---3--:R0:W-:Y:S01]  /*5ad0*/  STL [R1+0x2e4], R34 ;  /* 0x0002e42201007387 */ /* 0x0081e20000100800 */
[----:B------:R-:W-:Y:S02]  /*5ae0*/  LOP3.LUT R3, R3, 0xfffffdff, RZ, 0xc0, !PT ;  /* 0xfffffdff03037812 */ /* 0x000fe400078ec0ff */
[----:B------:R-:W-:Y:S02]  /*5af0*/  @!P0 IADD3.X R11, PT, PT, R12, R11, RZ, P1, !PT ;  /* 0x0000000b0c0b8210 */ /* 0x000fe40000ffe4ff */
[----:B------:R-:W-:Y:S01]  /*5b00*/  @P0 LOP3.LUT R3, R3, 0x200, RZ, 0xfc, !PT ;  /* 0x0000020003030812 */ /* 0x000fe200078efcff */
[----:B------:R-:W3:Y:S01]  /*5b10*/  LDL.64 R28, [R1+0x260] ;  /* 0x00026000011c7983 */ /* 0x000ee20000100a00 */
[----:B0-----:R-:W-:-:S04]  /*5b20*/  IADD3 R34, PT, PT, R0, 0x188, RZ ;  /* 0x0000018800227810 */ /* 0x001fc80007ffe0ff */
[----:B------:R-:W-:Y:S02]  /*5b30*/  SHF.R.S32.HI R35, RZ, 0x1f, R34 ;  /* 0x0000001fff237819 */ /* 0x000fe40000011422 */
[----:B------:R-:W-:-:S04]  /*5b40*/  ISETP.GE.U32.AND P1, PT, R34, UR16, PT ;  /* 0x0000001022007c0c */ /* 0x000fc8000bf26070 */
[----:B------:R-:W-:Y:S02]  /*5b50*/  ISETP.GE.AND.EX P3, PT, R35, UR17, PT, P1 ;  /* 0x0000001123007c0c */ /* 0x000fe4000bf66310 */
[----:B------:R-:W-:Y:S01]  /*5b60*/  LOP3.LUT P1, RZ, R3, 0x10000000, RZ, 0xc0, !PT ;  /* 0x1000000003ff7812 */ /* 0x000fe2000782c0ff */
[----:B----4-:R0:W-:Y:S02]  /*5b70*/  STL [R1+0x2e0], R8 ;  /* 0x0002e00801007387 */ /* 0x0101e40000100800 */
[----:B0-----:R-:W-:-:S10]  /*5b80*/  HFMA2 R8, -RZ, RZ, 0, 0 ;  /* 0x00000000ff087431 */ /* 0x001fd400000001ff */
[----:B------:R0:W4:Y:S01]  /*5b90*/  @!P1 LDG.E R8, desc[UR10][R20.64] ;  /* 0x0000000a14089981 */ /* 0x000122000c1e1900 */
[----:B------:R-:W-:Y:S01]  /*5ba0*/  LOP3.LUT P6, RZ, R3, 0x4000000, RZ, 0xc0, !PT ;  /* 0x0400000003ff7812 */ /* 0x000fe200078cc0ff */
[----:B0-----:R-:W0:Y:S02]  /*5bb0*/  @!P3 LDC.64 R20, c[0x0][0x3f8] ;  /* 0x0000fe00ff14bb82 */ /* 0x001e240000000a00 */
[----:B----4-:R1:W-:Y:S02]  /*5bc0*/  STL [R1+0x2dc], R8 ;  /* 0x0002dc0801007387 */ /* 0x0103e40000100800 */
[----:B-1----:R-:W-:-:S06]  /*5bd0*/  MOV R8, RZ ;  /* 0x000000ff00087202 */ /* 0x002fcc0000000f00 */
[----:B--2---:R-:W2:Y:S04]  /*5be0*/  @!P1 LDG.E R8, desc[UR10][R32.64] ;  /* 0x0000000a20089981 */ /* 0x004ea8000c1e1900 */
[----:B------:R-:W4:Y:S04]  /*5bf0*/  LDL.LU.64 R32, [R1+0x258] ;  /* 0x0002580001207983 */ /* 0x000f280000300a00 */
[----:B--2---:R1:W-:Y:S02]  /*5c00*/  STL [R1+0x2d8], R8 ;  /* 0x0002d80801007387 */ /* 0x0043e40000100800 */
[----:B-1----:R-:W-:-:S06]  /*5c10*/  HFMA2 R8, -RZ, RZ, 0, 0 ;  /* 0x00000000ff087431 */ /* 0x002fcc00000001ff */
[----:B---3--:R-:W2:Y:S04]  /*5c20*/  @!P6 LDG.E R8, desc[UR10][R28.64] ;  /* 0x0000000a1c08e981 */ /* 0x008ea8000c1e1900 */
[----:B------:R-:W3:Y:S04]  /*5c30*/  LDL.LU.64 R28, [R1+0x228] ;  /* 0x00022800011c7983 */ /* 0x000ee80000300a00 */
[----:B--2---:R1:W-:Y:S02]  /*5c40*/  STL [R1+0x2cc], R8 ;  /* 0x0002cc0801007387 */ /* 0x0043e40000100800 */
[----:B-1----:R-:W-:-:S06]  /*5c50*/  CS2R R8, SRZ ;  /* 0x0000000000087805 */ /* 0x002fcc000001ff00 */
[----:B----4-:R-:W2:Y:S04]  /*5c60*/  @!P4 LDG.E R9, desc[UR10][R32.64] ;  /* 0x0000000a2009c981 */ /* 0x010ea8000c1e1900 */
[----:B------:R-:W4:Y:S01]  /*5c70*/  @!P6 LDG.E R8, desc[UR10][R66.64] ;  /* 0x0000000a4208e981 */ /* 0x000f22000c1e1900 */
[----:B0-----:R-:W-:Y:S01]  /*5c80*/  @!P3 IMAD R35, R35, R20, RZ ;  /* 0x000000142323b224 */ /* 0x001fe200078e02ff */
[----:B------:R-:W-:Y:S02]  /*5c90*/  @!P3 MOV R12, R4 ;  /* 0x00000004000cb202 */ /* 0x000fe40000000f00 */
[----:B------:R-:W-:Y:S02]  /*5ca0*/  @!P3 MOV R13, R7 ;  /* 0x00000007000db202 */ /* 0x000fe40000000f00 */
[----:B------:R-:W-:Y:S01]  /*5cb0*/  LOP3.LUT P0, RZ, R3, 0x8000000, RZ, 0xc0, !PT ;  /* 0x0800000003ff7812 */ /* 0x000fe2000780c0ff */
[----:B------:R0:W-:Y:S04]  /*5cc0*/  STL [R1+0x710], R49 ;  /* 0x0007103101007387 */ /* 0x0001e80000100800 */
[----:B------:R-:W3:Y:S01]  /*5cd0*/  LDL.LU.64 R66, [R1+0x240] ;  /* 0x0002400001427983 */ /* 0x000ee20000300a00 */
[----:B------:R-:W-:-:S02]  /*5ce0*/  @!P3 IMAD R35, R34, R21, R35 ;  /* 0x000000152223b224 */ /* 0x000fc400078e0223 */
[----:B------:R-:W-:Y:S01]  /*5cf0*/  @!P3 IMAD.WIDE.U32 R20, R34, R20, R12 ;  /* 0x000000142214b225 */ /* 0x000fe200078e000c */
[----:B------:R1:W-:Y:S01]  /*5d00*/  STL [R1+0x714], R39 ;  /* 0x0007142701007387 */ /* 0x0003e20000100800 */
[----:B------:R-:W1:Y:S03]  /*5d10*/  @!P3 LDC.64 R12, c[0x0][0x3a0] ;  /* 0x0000e800ff0cbb82 */ /* 0x000e660000000a00 */
[----:B------:R-:W-:Y:S01]  /*5d20*/  @!P3 IADD3 R34, PT, PT, R21, R35, RZ ;  /* 0x000000231522b210 */ /* 0x000fe20007ffe0ff */
[----:B------:R-:W4:Y:S01]  /*5d30*/  LDL.64 R32, [R1+0x238] ;  /* 0x0002380001207983 */ /* 0x000f220000100a00 */
[C---:B------:R-:W-:Y:S02]  /*5d40*/  @!P3 SHF.L.U32 R35, R20.reuse, 0x1, RZ ;  /* 0x000000011423b819 */ /* 0x040fe400000006ff */
[----:B------:R-:W-:Y:S02]  /*5d50*/  @!P3 SHF.L.U64.HI R34, R20, 0x1, R34 ;  /* 0x000000011422b819 */ /* 0x000fe40000010222 */
[----:B------:R-:W1:Y:S01]  /*5d60*/  @!P3 LDC.64 R20, c[0x0][0x398] ;  /* 0x0000e600ff14bb82 */ /* 0x000e620000000a00 */
[----:B0-----:R-:W-:Y:S01]  /*5d70*/  MOV R49, RZ ;  /* 0x000000ff00317202 */ /* 0x001fe20000000f00 */
[----:B-1----:R-:W-:-:S05]  /*5d80*/  HFMA2 R39, -RZ, RZ, 0, 0 ;  /* 0x00000000ff277431 */ /* 0x002fca00000001ff */
[----:B------:R0:W4:Y:S04]  /*5d90*/  @!P0 LDG.E R49, desc[UR10][R56.64] ;  /* 0x0000000a38318981 */ /* 0x000128000c1e1900 */
[----:B------:R1:W4:Y:S01]  /*5da0*/  @!P0 LDG.E R39, desc[UR10][R46.64] ;  /* 0x0000000a2e278981 */ /* 0x000322000c1e1900 */
[C---:B------:R-:W-:Y:S02]  /*5db0*/  @!P3 IADD3 R12, P1, PT, R35.reuse, R12, RZ ;  /* 0x0000000c230cb210 */ /* 0x040fe40007f3e0ff */
[----:B0-----:R-:W-:Y:S02]  /*5dc0*/  IADD3 R56, PT, PT, R0, 0x190, RZ ;  /* 0x0000019000387810 */ /* 0x001fe40007ffe0ff */
[----:B------:R-:W-:Y:S02]  /*5dd0*/  @!P3 IADD3.X R13, PT, PT, R34, R13, RZ, P1, !PT ;  /* 0x0000000d220db210 */ /* 0x000fe40000ffe4ff */
[----:B------:R-:W-:-:S02]  /*5de0*/  @!P3 IADD3 R20, P1, PT, R35, R20, RZ ;  /* 0x000000142314b210 */ /* 0x000fc40007f3e0ff */
[----:B------:R-:W-:Y:S02]  /*5df0*/  SHF.R.S32.HI R57, RZ, 0x1f, R56 ;  /* 0x0000001fff397819 */ /* 0x000fe40000011438 */
[----:B------:R-:W-:Y:S02]  /*5e00*/  @!P3 IADD3.X R21, PT, PT, R34, R21, RZ, P1, !PT ;  /* 0x000000152215b210 */ /* 0x000fe40000ffe4ff */
[----:B------:R-:W-:-:S04]  /*5e10*/  ISETP.GE.U32.AND P1, PT, R56, UR16, PT ;  /* 0x0000001038007c0c */ /* 0x000fc8000bf26070 */
[----:B------:R-:W-:-:S13]  /*5e20*/  ISETP.GE.AND.EX P0, PT, R57, UR17, PT, P1 ;  /* 0x0000001139007c0c */ /* 0x000fda000bf06310 */
[----:B-1----:R-:W0:Y:S01]  /*5e30*/  @!P0 LDC.64 R46, c[0x0][0x3f8] ;  /* 0x0000fe00ff2e8b82 */ /* 0x002e220000000a00 */
[----:B--2---:R1:W-:Y:S02]  /*5e40*/  STL [R1+0x2c4], R9 ;  /* 0x0002c40901007387 */ /* 0x0043e40000100800 */
[----:B-1----:R-:W-:-:S06]  /*5e50*/  HFMA2 R9, -RZ, RZ, 0, 0 ;  /* 0x00000000ff097431 */ /* 0x002fcc00000001ff */
[----:B---3--:R1:W2:Y:S01]  /*5e60*/  @!P4 LDG.E R9, desc[UR10][R66.64] ;  /* 0x0000000a4209c981 */ /* 0x0082a2000c1e1900 */
        /* <DEDUP_REMOVED lines=9> */
[----:B------:R-:W3:Y:S01]  /*5f00*/  @!P0 LDC.64 R46, c[0x0][0x398] ;  /* 0x0000e600ff2e8b82 */ /* 0x000ee20000000a00 */
[----:B------:R-:W-:-:S04]  /*5f10*/  LOP3.LUT R3, R3, 0xfffffeff, RZ, 0xc0, !PT ;  /* 0xfffffeff03037812 */ /* 0x000fc800078ec0ff */
[----:B------:R-:W-:Y:S02]  /*5f20*/  @P3 LOP3.LUT R3, R3, 0x100, RZ, 0xfc, !PT ;  /* 0x0000010003033812 */ /* 0x000fe400078efcff */
[----:B-1----:R-:W-:Y:S02]  /*5f30*/  IADD3 R66, PT, PT, R0, 0x198, RZ ;  /* 0x0000019800427810 */ /* 0x002fe40007ffe0ff */
[----:B0-----:R-:W-:-:S04]  /*5f40*/  @!P0 IADD3 R34, P1, PT, R57, R34, RZ ;  /* 0x0000002239228210 */ /* 0x001fc80007f3e0ff */
[C---:B------:R-:W-:Y:S02]  /*5f50*/  @!P0 IADD3.X R35, PT, PT, R56.reuse, R35, RZ, P1, !PT ;  /* 0x0000002338238210 */ /* 0x040fe40000ffe4ff */
[----:B------:R-:W-:Y:S02]  /*5f60*/  LOP3.LUT R3, R3, 0xffffff7f, RZ, 0xc0, !PT ;  /* 0xffffff7f03037812 */ /* 0x000fe400078ec0ff */
[----:B---3--:R-:W-:Y:S02]  /*5f70*/  @!P0 IADD3 R46, P1, PT, R57, R46, RZ ;  /* 0x0000002e392e8210 */ /* 0x008fe40007f3e0ff */
[----:B------:R-:W-:Y:S02]  /*5f80*/  @P0 LOP3.LUT R3, R3, 0x80, RZ, 0xfc, !PT ;  /* 0x0000008003030812 */ /* 0x000fe400078efcff */
[----:B------:R-:W-:Y:S02]  /*5f90*/  @!P0 IADD3.X R47, PT, PT, R56, R47, RZ, P1, !PT ;  /* 0x0000002f382f8210 */ /* 0x000fe40000ffe4ff */
[----:B------:R-:W-:-:S02]  /*5fa0*/  SHF.R.S32.HI R56, RZ, 0x1f, R66 ;  /* 0x0000001fff387819 */ /* 0x000fc40000011442 */
[----:B------:R-:W-:-:S04]  /*5fb0*/  ISETP.GE.U32.AND P1, PT, R66, UR16, PT ;  /* 0x0000001042007c0c */ /* 0x000fc8000bf26070 */
[----:B------:R-:W-:Y:S02]  /*5fc0*/  ISETP.GE.AND.EX P4, PT, R56, UR17, PT, P1 ;  /* 0x0000001138007c0c */ /* 0x000fe4000bf86310 */
[----:B------:R-:W-:Y:S01]  /*5fd0*/  LOP3.LUT P1, RZ, R3, 0x1000000, RZ, 0xc0, !PT ;  /* 0x0100000003ff7812 */ /* 0x000fe2000782c0ff */
[----:B--2---:R0:W-:Y:S02]  /*5fe0*/  STL [R1+0x2c0], R9 ;  /* 0x0002c00901007387 */ /* 0x0041e40000100800 */
[----:B0-----:R-:W-:-:S10]  /*5ff0*/  MOV R9, RZ ;  /* 0x000000ff00097202 */ /* 0x001fd40000000f00 */
[----:B------:R-:W2:Y:S04]  /*6000*/  @!P1 LDG.E R9, desc[UR10][R28.64] ;  /* 0x0000000a1c099981 */ /* 0x000ea8000c1e1900 */
[----:B------:R-:W3:Y:S04]  /*6010*/  LDL.LU.64 R28, [R1+0x728] ;  /* 0x00072800011c7983 */ /* 0x000ee80000300a00 */
[----:B--2---:R0:W-:Y:S02]  /*6020*/  STL [R1+0x2bc], R9 ;  /* 0x0002bc0901007387 */ /* 0x0041e40000100800 */
[----:B0-----:R-:W-:-:S06]  /*6030*/  HFMA2 R9, -RZ, RZ, 0, 0 ;  /* 0x00000000ff097431 */ /* 0x001fcc00000001ff */
[----:B---3--:R0:W2:Y:S01]  /*6040*/  @!P1 LDG.E R9, desc[UR10][R28.64] ;  /* 0x0000000a1c099981 */ /* 0x0080a2000c1e1900 */
        /* <DEDUP_REMOVED lines=14> */
[----:B----4-:R2:W3:Y:S01]  /*6130*/  @!P0 LDG.E R9, desc[UR10][R32.64] ;  /* 0x0000000a20098981 */ /* 0x0104e2000c1e1900 */
[----:B0-----:R-:W-:-:S04]  /*6140*/  @!P4 IADD3 R56, P1, PT, R66, R56, RZ ;  /* 0x000000384238c210 */ /* 0x001fc80007f3e0ff */
[----:B------:R-:W-:Y:S02]  /*6150*/  @!P4 IADD3.X R57, PT, PT, R67, R57, RZ, P1, !PT ;  /* 0x000000394339c210 */ /* 0x000fe40000ffe4ff */
[----:B-1----:R-:W-:-:S04]  /*6160*/  @!P4 IADD3 R28, P1, PT, R66, R28, RZ ;  /* 0x0000001c421cc210 */ /* 0x002fc80007f3e0ff */
[----:B------:R-:W-:Y:S02]  /*6170*/  @!P4 IADD3.X R29, PT, PT, R67, R29, RZ, P1, !PT ;  /* 0x0000001d431dc210 */ /* 0x000fe40000ffe4ff */
[----:B------:R-:W4:Y:S01]  /*6180*/  LDL.LU.64 R66, [R1+0x220] ;  /* 0x0002200001427983 */ /* 0x000f220000300a00 */
[----:B------:R-:W-:Y:S02]  /*6190*/  LOP3.LUT P6, RZ, R3, 0x400000, RZ, 0xc0, !PT ;  /* 0x0040000003ff7812 */ /* 0x000fe400078cc0ff */
[----:B--2---:R-:W-:Y:S01]  /*61a0*/  MOV R32, RZ ;  /* 0x000000ff00207202 */ /* 0x004fe20000000f00 */
[----:B---3--:R0:W-:Y:S02]  /*61b0*/  STL [R1+0x2b4], R9 ;  /* 0x0002b40901007387 */ /* 0x0081e40000100800 */
[----:B0-----:R-:W-:-:S03]  /*61c0*/  HFMA2 R9, -RZ, RZ, 0, 0 ;  /* 0x00000000ff097431 */ /* 0x001fc600000001ff */
[----:B----4-:R0:W2:Y:S05]  /*61d0*/  @!P0 LDG.E R32, desc[UR10][R66.64] ;  /* 0x0000000a42208981 */ /* 0x0100aa000c1e1900 */
[----:B------:R1:W3:Y:S01]  /*61e0*/  @!P6 LDG.E R9, desc[UR10][R60.64] ;  /* 0x0000000a3c09e981 */ /* 0x0002e2000c1e1900 */
[----:B0-----:R-:W-:-:S04]  /*61f0*/  IADD3 R66, PT, PT, R0, 0x1a0, RZ ;  /* 0x000001a000427810 */ /* 0x001fc80007ffe0ff */
[----:B------:R-:W-:Y:S02]  /*6200*/  SHF.R.S32.HI R67, RZ, 0x1f, R66 ;  /* 0x0000001fff437819 */ /* 0x000fe40000011442 */
[----:B------:R-:W-:-:S04]  /*6210*/  ISETP.GE.U32.AND P1, PT, R66, UR16, PT ;  /* 0x0000001042007c0c */ /* 0x000fc8000bf26070 */
[----:B------:R-:W-:-:S13]  /*6220*/  ISETP.GE.AND.EX P0, PT, R67, UR17, PT, P1 ;  /* 0x0000001143007c0c */ /* 0x000fda000bf06310 */
[----:B-1----:R-:W0:Y:S02]  /*6230*/  @!P0 LDC.64 R60, c[0x0][0x3f8] ;  /* 0x0000fe00ff3c8b82 */ /* 0x002e240000000a00 */
[----:B0-----:R-:W-:-:S04]  /*6240*/  @!P0 IMAD R67, R67, R60, RZ ;  /* 0x0000003c43438224 */ /* 0x001fc800078e02ff */
[----:B------:R-:W-:Y:S01]  /*6250*/  @!P0 IMAD R67, R66, R61, R67 ;  /* 0x0000003d42438224 */ /* 0x000fe200078e0243 */
[----:B---3--:R0:W-:Y:S02]  /*6260*/  STL [R1+0x2ac], R9 ;  /* 0x0002ac0901007387 */ /* 0x0081e40000100800 */
[----:B0-----:R-:W-:-:S06]  /*6270*/  MOV R9, RZ ;  /* 0x000000ff00097202 */ /* 0x001fcc0000000f00 */
[----:B------:R0:W3:Y:S02]  /*6280*/  @!P6 LDG.E R9, desc[UR10][R62.64] ;  /* 0x0000000a3e09e981 */ /* 0x0000e4000c1e1900 */
        /* <DEDUP_REMOVED lines=16> */
[----:B0-----:R-:W-:-:S03]  /*6390*/  HFMA2 R51, -RZ, RZ, 0, 0 ;  /* 0x00000000ff337431 */ /* 0x001fc600000001ff */
[----:B------:R-:W-:-:S04]  /*63a0*/  LOP3.LUT R3, R3, 0xffffffdf, RZ, 0xc0, !PT ;  /* 0xffffffdf03037812 */ /* 0x000fc800078ec0ff */
[----:B------:R-:W-:Y:S01]  /*63b0*/  @P0 LOP3.LUT R3, R3, 0x20, RZ, 0xfc, !PT ;  /* 0x0000002003030812 */ /* 0x000fe200078efcff */
[----:B------:R-:W-:Y:S01]  /*63c0*/  HFMA2 R33, -RZ, RZ, 0, 0 ;  /* 0x00000000ff217431 */ /* 0x000fe200000001ff */
[----:B---3--:R0:W-:Y:S02]  /*63d0*/  STL [R1+0x2a8], R9 ;  /* 0x0002a80901007387 */ /* 0x0081e40000100800 */
[----:B0-----:R-:W-:-:S06]  /*63e0*/  MOV R9, RZ ;  /* 0x000000ff00097202 */ /* 0x001fcc0000000f00 */
[----:B------:R-:W3:Y:S04]  /*63f0*/  @!P5 LDG.E R9, desc[UR10][R68.64] ;  /* 0x0000000a4409d981 */ /* 0x000ee8000c1e1900 */
[----:B----4-:R0:W4:Y:S02]  /*6400*/  @!P5 LDG.E R51, desc[UR10][R66.64] ;  /* 0x0000000a4233d981 */ /* 0x010124000c1e1900 */
[----:B0-----:R-:W-:-:S04]  /*6410*/  IADD3 R66, PT, PT, R0, 0x1a8, RZ ;  /* 0x000001a800427810 */ /* 0x001fc80007ffe0ff */
[----:B------:R-:W-:Y:S02]  /*6420*/  SHF.R.S32.HI R67, RZ, 0x1f, R66 ;  /* 0x0000001fff437819 */ /* 0x000fe40000011442 */
[----:B------:R-:W-:-:S04]  /*6430*/  ISETP.GE.U32.AND P1, PT, R66, UR16, PT ;  /* 0x0000001042007c0c */ /* 0x000fc8000bf26070 */
[----:B------:R-:W-:Y:S02]  /*6440*/  ISETP.GE.AND.EX P5, PT, R67, UR17, PT, P1 ;  /* 0x0000001143007c0c */ /* 0x000fe4000bfa6310 */
[----:B------:R-:W-:-:S13]  /*6450*/  LOP3.LUT P1, RZ, R3, 0x100000, RZ, 0xc0, !PT ;  /* 0x0010000003ff7812 */ /* 0x000fda000782c0ff */
[----:B------:R0:W2:Y:S02]  /*6460*/  @!P1 LDG.E R33, desc[UR10][R14.64] ;  /* 0x0000000a0e219981 */ /* 0x0000a4000c1e1900 */
[----:B0-----:R-:W-:Y:S02]  /*6470*/  @!P5 MOV R14, R4 ;  /* 0x00000004000ed202 */ /* 0x001fe40000000f00 */
[----:B------:R-:W-:Y:S02]  /*6480*/  @!P5 MOV R15, R7 ;  /* 0x00000007000fd202 */ /* 0x000fe40000000f00 */
[----:B------:R-:W-:Y:S01]  /*6490*/  LOP3.LUT P6, RZ, R3, 0x80000, RZ, 0xc0, !PT ;  /* 0x0008000003ff7812 */ /* 0x000fe200078cc0ff */
[----:B--2---:R0:W-:Y:S02]  /*64a0*/  STL [R1+0x29c], R33 ;  /* 0x00029c2101007387 */ /* 0x0041e40000100800 */
[----:B0-----:R-:W-:-:S06]  /*64b0*/  MOV R33, RZ ;  /* 0x000000ff00217202 */ /* 0x001fcc0000000f00 */
[----:B------:R0:W2:Y:S02]  /*64c0*/  @!P1 LDG.E R33, desc[UR10][R22.64] ;  /* 0x0000000a16219981 */ /* 0x0000a4000c1e1900 */
        /* <DEDUP_REMOVED lines=22> */
[----:B----4-:R-:W-:Y:S01]  /*6630*/  MOV R67, R51 ;  /* 0x0000003300437202 */ /* 0x010fe20000000f00 */
[----:B------:R-:W-:Y:S01]  /*6640*/  HFMA2 R51, -RZ, RZ, 0, 0 ;  /* 0x00000000ff337431 */ /* 0x000fe200000001ff */
[----:B------:R-:W-:-:S04]  /*6650*/  IADD3 R18, PT, PT, R0, 0x1b0, RZ ;  /* 0x000001b000127810 */ /* 0x000fc80007ffe0ff */
[----:B------:R-:W-:Y:S01]  /*6660*/  SHF.R.S32.HI R19, RZ, 0x1f, R18 ;  /* 0x0000001fff137819 */ /* 0x000fe20000011412 */
[----:B------:R-:W4:Y:S01]  /*6670*/  @!P6 LDG.E R51, desc[UR10][R64.64] ;  /* 0x0000000a4033e981 */ /* 0x000f22000c1e1900 */
        /* <DEDUP_REMOVED lines=25> */
[----:B--2---:R-:W-:Y:S01]  /*6810*/  MOV R36, R33 ;  /* 0x0000002100247202 */ /* 0x004fe20000000f00 */
[----:B------:R-:W-:-:S10]  /*6820*/  HFMA2 R33, -RZ, RZ, 0, 0 ;  /* 0x00000000ff217431 */ /* 0x000fd400000001ff */
[----:B------:R-:W2:Y:S01]  /*6830*/  @!P6 LDG.E R33, desc[UR10][R30.64] ;  /* 0x0000000a1e21e981 */ /* 0x000ea2000c1e1900 */
[----:B------:R-:W-:-:S03]  /*6840*/  MOV R37, R32 ;  /* 0x0000002000257202 */ /* 0x000fc60000000f00 */
[----:B------:R-:W3:Y:S04]  /*6850*/  LDL.LU R32, [R1+0x720] ;  /* 0x0007200001207983 */ /* 0x000ee80000300800 */
[----:B--2---:R0:W-:Y:S04]  /*6860*/  STL [R1+0x27c], R33 ;  /* 0x00027c2101007387 */ /* 0x0041e80000100800 */
[----:B0-----:R-:W3:Y:S01]  /*6870*/  LDL.LU R33, [R1+0x71c] ;  /* 0x00071c0001217983 */ /* 0x001ee20000300800 */
[----:B------:R-:W-:Y:S01]  /*6880*/  HFMA2 R30, -RZ, RZ, 0, 0 ;  /* 0x00000000ff1e7431 */ /* 0x000fe200000001ff */
[----:B----4-:R-:W-:-:S02]  /*6890*/  MOV R31, R51 ;  /* 0x00000033001f7202 */ /* 0x010fc40000000f00 */
        /* <DEDUP_REMOVED lines=44> */
[----:B0-----:R-:W-:-:S06]  /*6b60*/  HFMA2 R30, -RZ, RZ, 0, 0 ;  /* 0x00000000ff1e7431 */ /* 0x001fcc00000001ff */
[----:B------:R-:W2:Y:S01]  /*6b70*/  @!P0 LDG.E R30, desc[UR10][R44.64] ;  /* 0x0000000a2c1e8981 */ /* 0x000ea2000c1e1900 */
[----:B------:R-:W-:Y:S02]  /*6b80*/  MOV R41, R38 ;  /* 0x0000002600297202 */ /* 0x000fe40000000f00 */
[----:B------:R-:W-:Y:S02]  /*6b90*/  IADD3 R38, PT, PT, R0, 0x1c0, RZ ;  /* 0x000001c000267810 */ /* 0x000fe40007ffe0ff */
[----:B------:R-:W-:Y:S02]  /*6ba0*/  LOP3.LUT R3, R3, 0xfffffffb, RZ, 0xc0, !PT ;  /* 0xfffffffb03037812 */ /* 0x000fe400078ec0ff */
[----:B------:R-:W-:Y:S02]  /*6bb0*/  ISETP.GE.U32.AND P1, PT, R38, UR16, PT ;  /* 0x0000001026007c0c */ /* 0x000fe4000bf26070 */
[----:B------:R-:W-:Y:S02]  /*6bc0*/  @P6 LOP3.LUT R3, R3, 0x4, RZ, 0xfc, !PT ;  /* 0x0000000403036812 */ /* 0x000fe400078efcff */
[----:B------:R-:W-:Y:S01]  /*6bd0*/  MOV R40, RZ ;  /* 0x000000ff00287202 */ /* 0x000fe20000000f00 */
[----:B--2---:R0:W-:Y:S02]  /*6be0*/  STL [R1+0x244], R30 ;  /* 0x0002441e01007387 */ /* 0x0041e40000100800 */
[----:B0-----:R-:W-:-:S04]  /*6bf0*/  SHF.R.S32.HI R30, RZ, 0x1f, R38 ;  /* 0x0000001fff1e7819 */ /* 0x001fc80000011426 */
[----:B------:R-:W-:Y:S02]  /*6c00*/  ISETP.GE.AND.EX P0, PT, R30, UR17, PT, P1 ;  /* 0x000000111e007c0c */ /* 0x000fe4000bf06310 */
[----:B------:R-:W-:-:S11]  /*6c10*/  LOP3.LUT P1, RZ, R3, 0x4000, RZ, 0xc0, !PT ;  /* 0x0000400003ff7812 */ /* 0x000fd6000782c0ff */
[----:B------:R-:W0:Y:S02]  /*6c20*/  @!P0 LDC.64 R44, c[0x0][0x3a0] ;  /* 0x0000e800ff2c8b82 */ /* 0x000e240000000a00 */
[----:B---3--:R1:W2:Y:S02]  /*6c30*/  @!P1 LDG.E R40, desc[UR10][R48.64] ;  /* 0x0000000a30289981 */ /* 0x0082a4000c1e1900 */
[----:B-1----:R-:W-:Y:S01]  /*6c40*/  MOV R49, R31 ;  /* 0x0000001f00317202 */ /* 0x002fe20000000f00 */
[----:B------:R-:W-:-:S06]  /*6c50*/  HFMA2 R31, -RZ, RZ, 0, 0 ;  /* 0x00000000ff1f7431 */ /* 0x000fcc00000001ff */
[----:B------:R1:W3:Y:S02]  /*6c60*/  @!P1 LDG.E R31, desc[UR10][R16.64] ;  /* 0x0000000a101f9981 */ /* 0x0002e4000c1e1900 */
[----:B-1----:R-:W1:Y:S01]  /*6c70*/  @!P0 LDC.64 R16, c[0x0][0x3f8] ;  /* 0x0000fe00ff108b82 */ /* 0x002e620000000a00 */
[----:B------:R-:W-:Y:S01]  /*6c80*/  MOV R48, R41 ;  /* 0x0000002900307202 */ /* 0x000fe20000000f00 */
[----:B-1----:R-:W-:-:S04]  /*6c90*/  @!P0 IMAD R30, R30, R16, RZ ;  /* 0x000000101e1e8224 */ /* 0x002fc800078e02ff */
[----:B------:R-:W-:Y:S01]  /*6ca0*/  @!P0 IMAD R17, R38, R17, R30 ;  /* 0x0000001126118224 */ /* 0x000fe200078e021e */
[----:B------:R-:W-:Y:S01]  /*6cb0*/  @!P0 MOV R30, R4 ;  /* 0x00000004001e8202 */ /* 0x000fe20000000f00 */
[----:B--2---:R1:W-:Y:S02]  /*6cc0*/  STL [R1+0x240], R40 ;  /* 0x0002402801007387 */ /* 0x0043e40000100800 */
[----:B-1----:R-:W1:Y:S02]  /*6cd0*/  @!P0 LDC.64 R40, c[0x0][0x398] ;  /* 0x0000e600ff288b82 */ /* 0x002e640000000a00 */
[----:B---3--:R2:W-:Y:S02]  /*6ce0*/  STL [R1+0x22c], R31 ;  /* 0x00022c1f01007387 */ /* 0x0085e40000100800 */
[----:B--2---:R-:W-:-:S03]  /*6cf0*/  @!P0 MOV R31, R7 ;  /* 0x00000007001f8202 */ /* 0x004fc60000000f00 */
[----:B------:R-:W-:-:S05]  /*6d00*/  @!P0 IMAD.WIDE.U32 R30, R38, R16, R30 ;  /* 0x00000010261e8225 */ /* 0x000fca00078e001e */
        /* <DEDUP_REMOVED lines=10> */
[----:B------:R-:W-:Y:S01]  /*6db0*/  LOP3.LUT P0, RZ, R2, 0x40000000, RZ, 0xc0, !PT ;  /* 0x4000000002ff7812 */ /* 0x000fe2000780c0ff */
[----:B------:R-:W-:Y:S01]  /*6dc0*/  HFMA2 R38, -RZ, RZ, 0, 0 ;  /* 0x00000000ff267431 */ /* 0x000fe200000001ff */
[----:B------:R-:W-:-:S11]  /*6dd0*/  MOV R16, RZ ;  /* 0x000000ff00107202 */ /* 0x000fd60000000f00 */
[----:B------:R0:W3:Y:S04]  /*6de0*/  @!P0 LDG.E R38, desc[UR10][R52.64] ;  /* 0x0000000a34268981 */ /* 0x0000e8000c1e1900 */
[----:B--2---:R1:W2:Y:S01]  /*6df0*/  @!P0 LDG.E R16, desc[UR10][R30.64] ;  /* 0x0000000a1e108981 */ /* 0x0042a2000c1e1900 */
[----:B0-----:R-:W-:Y:S02]  /*6e00*/  MOV R53, R48 ;  /* 0x0000003000357202 */ /* 0x001fe40000000f00 */
[----:B-1----:R-:W-:-:S04]  /*6e10*/  IADD3 R31, PT, PT, R0, 0x1c8, RZ ;  /* 0x000001c8001f7810 */ /* 0x002fc80007ffe0ff */
[----:B------:R-:W-:Y:S02]  /*6e20*/  SHF.R.S32.HI R48, RZ, 0x1f, R31 ;  /* 0x0000001fff307819 */ /* 0x000fe4000001141f */
[----:B------:R-:W-:-:S04]  /*6e30*/  ISETP.GE.U32.AND P1, PT, R31, UR16, PT ;  /* 0x000000101f007c0c */ /* 0x000fc8000bf26070 */
[----:B------:R-:W-:Y:S01]  /*6e40*/  ISETP.GE.AND.EX P0, PT, R48, UR17, PT, P1 ;  /* 0x0000001130007c0c */ /* 0x000fe2000bf06310 */
[----:B---3--:R-:W-:Y:S01]  /*6e50*/  STL [R1+0x21c], R38 ;  /* 0x00021c2601007387 */ /* 0x008fe20000100800 */
[----:B------:R-:W-:Y:S02]  /*6e60*/  LOP3.LUT P1, RZ, R3, 0x1000, RZ, 0xc0, !PT ;  /* 0x0000100003ff7812 */ /* 0x000fe4000782c0ff */
[----:B------:R-:W-:-:S11]  /*6e70*/  MOV R30, RZ ;  /* 0x000000ff001e7202 */ /* 0x000fd60000000f00 */
[----:B------:R0:W3:Y:S01]  /*6e80*/  @!P1 LDG.E R30, desc[UR10][R42.64] ;  /* 0x0000000a2a1e9981 */ /* 0x0000e2000c1e1900 */
[----:B------:R-:W-:Y:S02]  /*6e90*/  MOV R52, R49 ;  /* 0x0000003100347202 */ /* 0x000fe40000000f00 */
[----:B0-----:R-:W-:Y:S02]  /*6ea0*/  @!P0 MOV R42, R4 ;  /* 0x00000004002a8202 */ /* 0x001fe40000000f00 */
[----:B------:R-:W-:Y:S01]  /*6eb0*/  @!P0 MOV R43, R7 ;  /* 0x00000007002b8202 */ /* 0x000fe20000000f00 */
[----:B------:R-:W-:-:S06]  /*6ec0*/  HFMA2 R17, -RZ, RZ, 0, 0 ;  /* 0x00000000ff117431 */ /* 0x000fcc00000001ff */
[----:B------:R-:W4:Y:S04]  /*6ed0*/  @!P1 LDG.E R17, desc[UR10][R58.64] ;  /* 0x0000000a3a119981 */ /* 0x000f28000c1e1900 */
[----:B--2---:R-:W-:Y:S04]  /*6ee0*/  STL [R1+0x4cc], R16 ;  /* 0x0004cc1001007387 */ /* 0x004fe80000100800 */
[----:B------:R0:W-:Y:S02]  /*6ef0*/  STL [R1+0x56c], R16 ;  /* 0x00056c1001007387 */ /* 0x0001e40000100800 */
[----:B0-----:R-:W-:-:S02]  /*6f00*/  MOV R16, R39 ;  /* 0x0000002700107202 */ /* 0x001fc40000000f00 */
[----:B------:R-:W0:Y:S02]  /*6f10*/  @!P0 LDC.64 R38, c[0x0][0x3f8] ;  /* 0x0000fe00ff268b82 */ /* 0x000e240000000a00 */
        /* <DEDUP_REMOVED lines=11> */
[----:B------:R-:W2:Y:S01]  /*6fd0*/  LDL.64 R38, [R1+0x248] ;  /* 0x0002480001267983 */ /* 0x000ea20000100a00 */
[----:B------:R-:W-:-:S04]  /*6fe0*/  LOP3.LUT R3, R3, 0xfffffffe, RZ, 0xc0, !PT ;  /* 0xfffffffe03037812 */ /* 0x000fc800078ec0ff */
[----:B------:R-:W-:Y:S02]  /*6ff0*/  @P0 LOP3.LUT R3, R3, 0x1, RZ, 0xfc, !PT ;  /* 0x0000000103030812 */ /* 0x000fe400078efcff */
[----:B------:R-:W-:Y:S02]  /*7000*/  @!P0 IADD3.X R43, PT, PT, R31, R43, RZ, P1, !PT ;  /* 0x0000002b1f2b8210 */ /* 0x000fe40000ffe4ff */
[----:B------:R-:W-:Y:S01]  /*7010*/  LOP3.LUT P1, RZ, R3, 0x800, RZ, 0xc0, !PT ;  /* 0x0000080003ff7812 */ /* 0x000fe2000782c0ff */
[----:B------:R-:W-:-:S12]  /*7020*/  HFMA2 R31, -RZ, RZ, 0, 0 ;  /* 0x00000000ff1f7431 */ /* 0x000fd800000001ff */
[----:B--2---:R-:W2:Y:S04]  /*7030*/  @!P1 LDG.E R31, desc[UR10][R38.64] ;  /* 0x0000000a261f9981 */ /* 0x004ea8000c1e1900 */
[----:B---3--:R-:W-:Y:S04]  /*7040*/  STL [R1+0x4c8], R30 ;  /* 0x0004c81e01007387 */ /* 0x008fe80000100800 */
        /* <DEDUP_REMOVED lines=20> */
[----:B------:R-:W-:-:S06]  /*7190*/  CS2R R38, SRZ ;  /* 0x0000000000267805 */ /* 0x000fcc000001ff00 */
[----:B------:R0:W3:Y:S02]  /*71a0*/  @!P2 LDG.E R39, desc[UR10][R24.64] ;  /* 0x0000000a1827a981 */ /* 0x0000e4000c1e1900 */
[----:B0-----:R-:W-:-:S06]  /*71b0*/  HFMA2 R24, -RZ, RZ, 0, 0 ;  /* 0x00000000ff187431 */ /* 0x001fcc00000001ff */
[----:B------:R-:W3:Y:S04]  /*71c0*/  @!P2 LDG.E R24, desc[UR10][R54.64] ;  /* 0x0000000a3618a981 */ /* 0x000ee8000c1e1900 */
[----:B--2---:R0:W2:Y:S01]  /*71d0*/  @!P1 LDG.E R38, desc[UR10][R30.64] ;  /* 0x0000000a1e269981 */ /* 0x0040a2000c1e1900 */
[----:B------:R-:W-:-:S04]  /*71e0*/  IADD3 R58, PT, PT, R0, 0x1d0, RZ ;  /* 0x000001d0003a7810 */ /* 0x000fc80007ffe0ff */
[----:B------:R-:W-:Y:S01]  /*71f0*/  ISETP.GE.U32.AND P1, PT, R58, UR16, PT ;  /* 0x000000103a007c0c */ /* 0x000fe2000bf26070 */
[----:B----4-:R-:W-:Y:S04]  /*7200*/  STL [R1+0x4c4], R17 ;  /* 0x0004c41101007387 */ /* 0x010fe80000100800 */
[----:B------:R-:W-:Y:S01]  /*7210*/  STL [R1+0x4d0], R17 ;  /* 0x0004d01101007387 */ /* 0x000fe20000100800 */
[----:B0-----:R-:W-:Y:S02]  /*7220*/  MOV R31, R16 ;  /* 0x00000010001f7202 */ /* 0x001fe40000000f00 */
[----:B------:R-:W-:Y:S01]  /*7230*/  MOV R16, R50 ;  /* 0x0000003200107202 */ /* 0x000fe20000000f00 */
[----:B------:R-:W-:Y:S04]  /*7240*/  STL [R1+0x4d8], R17 ;  /* 0x0004d81101007387 */ /* 0x000fe80000100800 */
[----:B------:R0:W-:Y:S02]  /*7250*/  STL [R1+0x548], R17 ;  /* 0x0005481101007387 */ /* 0x0001e40000100800 */
[----:B0-----:R-:W-:-:S02]  /*7260*/  MOV R17, R51 ;  /* 0x0000003300117202 */ /* 0x001fc40000000f00 */
[----:B------:R-:W-:Y:S01]  /*7270*/  MOV R30, R53 ;  /* 0x00000035001e7202 */ /* 0x000fe20000000f00 */
[----:B---3--:R-:W-:Y:S04]  /*7280*/  STL [R1+0x4ac], R24 ;  /* 0x0004ac1801007387 */ /* 0x008fe80000100800 */
        /* <DEDUP_REMOVED lines=216> */
[----:B0-----:R-:W-:-:S06]  /*8010*/  CS2R R40, SRZ ;  /* 0x0000000000287805 */ /* 0x001fcc000001ff00 */
        /* <DEDUP_REMOVED lines=311> */
[----:B------:R-:W-:Y:S02]  /*9390*/  PRMT R54, RZ, 0x7610, R54 ;  /* 0x00007610ff367816 */ /* 0x000fe40000000036 */
[--C-:B------:R-:W-:Y:S01]  /*93a0*/  @!P5 PRMT R55, R55, 0x5410, R10.reuse ;  /* 0x000054103737d816 */ /* 0x100fe2000000000a */
        /* <DEDUP_REMOVED lines=13> */
[----:B------:R-:W-:-:S04]  /*9480*/  PRMT R52, R52, 0x5410, RZ ;  /* 0x0000541034347816 */ /* 0x000fc800000000ff */
[----:B----4-:R-:W-:-:S04]  /*9490*/  @!P0 PRMT R52, R52, 0x5410, R10 ;  /* 0x0000541034348816 */ /* 0x010fc8000000000a */
[----:B------:R-:W-:-:S04]  /*94a0*/  PRMT R52, RZ, 0x7610, R52 ;  /* 0x00007610ff347816 */ /* 0x000fc80000000034 */
[C---:B---3--:R-:W-:Y:S01]  /*94b0*/  @!P6 PRMT R52, R9.reuse, 0x7610, R52 ;  /* 0x000076100934e816 */ /* 0x048fe20000000034 */
[----:B------:R0:W-:Y:S01]  /*94c0*/  STL [R1+0x14c], R9 ;  /* 0x00014c0901007387 */ /* 0x0001e20000100800 */
[----:B--2---:R-:W-:-:S03]  /*94d0*/  @!P6 PRMT R20, R9, 0x7632, R20 ;  /* 0x000076320914e816 */ /* 0x004fc60000000014 */
[----:B0-----:R-:W2:Y:S04]  /*94e0*/  LDL.LU R9, [R1+0x6c8] ;  /* 0x0006c80001097983 */ /* 0x001ea80000300800 */
[----:B------:R0:W-:Y:S04]  /*94f0*/  STL [R1+0x138], R11 ;  /* 0x0001380b01007387 */ /* 0x0001e80000100800 */
[----:B0-----:R-:W3:Y:S01]  /*9500*/  LDL.LU R11, [R1+0x374] ;  /* 0x00037400010b7983 */ /* 0x001ee20000300800 */
[----:B------:R-:W-:Y:S02]  /*9510*/  PRMT R55, RZ, 0x7610, R55 ;  /* 0x00007610ff377816 */ /* 0x000fe40000000037 */
[----:B------:R-:W-:Y:S01]  /*9520*/  PRMT R64, RZ, 0x7610, R64 ;  /* 0x00007610ff407816 */ /* 0x000fe20000000040 */
[----:B------:R0:W-:Y:S01]  /*9530*/  STL [R1+0x144], R21 ;  /* 0x0001441501007387 */ /* 0x0001e20000100800 */
[----:B------:R-:W-:-:S02]  /*9540*/  @!P1 PRMT R55, R21, 0x7610, R55 ;  /* 0x0000761015379816 */ /* 0x000fc40000000037 */
[----:B------:R-:W-:Y:S01]  /*9550*/  @!P1 PRMT R64, R21, 0x7632, R64 ;  /* 0x0000763215409816 */ /* 0x000fe20000000040 */
[----:B------:R-:W-:Y:S04]  /*9560*/  STL.S16 [R1+0x2fa], RZ ;  /* 0x0002faff01007387 */ /* 0x000fe80000100600 */
[----:B0-----:R-:W4:Y:S01]  /*9570*/  LDL.LU R21, [R1+0x350] ;  /* 0x0003500001157983 */ /* 0x001f220000300800 */
[----:B--2---:R-:W-:-:S04]  /*9580*/  PRMT R9, RZ, 0x7610, R9 ;  /* 0x00007610ff097816 */ /* 0x004fc80000000009 */
[----:B------:R-:W-:Y:S01]  /*9590*/  PRMT R28, R9, 0x7610, R28 ;  /* 0x00007610091c7816 */ /* 0x000fe2000000001c */
[----:B------:R0:W-:Y:S04]  /*95a0*/  STL.S16 [R1+0x2f8], R9 ;  /* 0x0002f80901007387 */ /* 0x0001e80000100600 */
[----:B0-----:R-:W2:Y:S01]  /*95b0*/  LDL.S16 R9, [R1+0x2fa] ;  /* 0x0002fa0001097983 */ /* 0x001ea20000100600 */
[----:B------:R-:W-:-:S04]  /*95c0*/  PRMT R56, RZ, 0x5410, RZ ;  /* 0x00005410ff387816 */ /* 0x000fc800000000ff */
[----:B---3--:R-:W-:-:S04]  /*95d0*/  @!P5 PRMT R56, R56, 0x5410, R11 ;  /* 0x000054103838d816 */ /* 0x008fc8000000000b */
[----:B------:R-:W-:Y:S02]  /*95e0*/  @!P5 PRMT R56, R11, 0x7632, R56 ;  /* 0x000076320b38d816 */ /* 0x000fe40000000038 */
[----:B------:R-:W-:Y:S01]  /*95f0*/  LOP3.LUT P5, RZ, R2, 0x200, RZ, 0xc0, !PT ;  /* 0x0000020002ff7812 */ /* 0x000fe200078ac0ff */
[----:B------:R0:W-:Y:S04]  /*9600*/  STL [R1+0x140], R11 ;  /* 0x0001400b01007387 */ /* 0x0001e80000100800 */
[----:B0-----:R-:W3:Y:S08]  /*9610*/  LDL.LU R11, [R1+0x358] ;  /* 0x00035800010b7983 */ /* 0x001ef00000300800 */
[----:B----4-:R-:W-:-:S05]  /*9620*/  @!P5 PRMT R28, R21, 0x7610, R28 ;  /* 0x00007610151cd816 */ /* 0x010fca000000001c */
[----:B------:R0:W-:Y:S04]  /*9630*/  @!P5 STL.S16 [R1+0x2f8], R28 ;  /* 0x0002f81c0100d387 */ /* 0x0001e80000100600 */
[----:B0-----:R-:W4:Y:S01]  /*9640*/  LDL.LU R28, [R1+0x6c4] ;  /* 0x0006c400011c7983 */ /* 0x001f220000300800 */
[----:B--2---:R-:W-:-:S05]  /*9650*/  @!P5 PRMT R9, R21, 0x7632, R9 ;  /* 0x000076321509d816 */ /* 0x004fca0000000009 */
[----:B------:R0:W-:Y:S04]  /*9660*/  @!P5 STL.S16 [R1+0x2fa], R9 ;  /* 0x0002fa090100d387 */ /* 0x0001e80000100600 */
[----:B0-----:R-:W2:Y:S01]  /*9670*/  LDL.LU R9, [R1+0x6c0] ;  /* 0x0006c00001097983 */ /* 0x001ea20000300800 */
[----:B------:R-:W-:-:S04]  /*9680*/  PRMT R42, R42, 0x5410, RZ ;  /* 0x000054102a2a7816 */ /* 0x000fc800000000ff */
[----:B------:R-:W-:Y:S02]  /*9690*/  @!P0 PRMT R42, R42, 0x7610, R10 ;  /* 0x000076102a2a8816 */ /* 0x000fe4000000000a */
[----:B------:R-:W-:Y:S02]  /*96a0*/  PRMT R49, RZ, 0x7610, R49 ;  /* 0x00007610ff317816 */ /* 0x000fe40000000031 */
[----:B------:R-:W-:Y:S01]  /*96b0*/  PRMT R42, RZ, 0x7610, R42 ;  /* 0x00007610ff2a7816 */ /* 0x000fe2000000002a */
[----:B------:R0:W-:Y:S01]  /*96c0*/  STL [R1+0x48], R10 ;  /* 0x0000480a01007387 */ /* 0x0001e20000100800 */
[C---:B---3--:R-:W-:Y:S02]  /*96d0*/  @!P6 PRMT R49, R11.reuse, 0x7610, R49 ;  /* 0x000076100b31e816 */ /* 0x048fe40000000031 */
[----:B------:R-:W-:Y:S01]  /*96e0*/  @!P6 PRMT R42, R11, 0x7632, R42 ;  /* 0x000076320b2ae816 */ /* 0x000fe2000000002a */
[----:B------:R1:W-:Y:S04]  /*96f0*/  STL [R1+0x4c], R11 ;  /* 0x00004c0b01007387 */ /* 0x0003e80000100800 */
[----:B------:R3:W-:Y:S04]  /*9700*/  @!P6 STL.S16 [R1+0x296], R20 ;  /* 0x000296140100e387 */ /* 0x0007e80000100600 */
        /* <DEDUP_REMOVED lines=37> */
[----:B----4-:R-:W4:Y:S01]  /*9960*/  LDL.LU R21, [R1+0x33c] ;  /* 0x00033c0001157983 */ /* 0x010f220000300800 */
[----:B--2---:R-:W-:-:S04]  /*9970*/  PRMT R9, RZ, 0x7610, R9 ;  /* 0x00007610ff097816 */ /* 0x004fc80000000009 */
[----:B------:R-:W-:Y:S01]  /*9980*/  PRMT R28, R9, 0x7610, R28 ;  /* 0x00007610091c7816 */ /* 0x000fe2000000001c */
[----:B------:R0:W-:Y:S04]  /*9990*/  STL.S16 [R1+0x31c], R9 ;  /* 0x00031c0901007387 */ /* 0x0001e80000100600 */
[----:B------:R-:W-:Y:S04]  /*99a0*/  STL.S16 [R1+0x34c], RZ ;  /* 0x00034cff01007387 */ /* 0x000fe80000100600 */
        /* <DEDUP_REMOVED lines=35> */
[----:B0-----:R-:W4:Y:S02]  /*9be0*/  LDL.LU.S16 R20, [R1+0x344] ;  /* 0x0003440001147983 */ /* 0x001f240000300600 */
        /* <DEDUP_REMOVED lines=472> */
[----:B------:R-:W4:Y:S01]  /*b970*/  LDL.LU R16, [R1+0x2a8] ;  /* 0x0002a80001107983 */ /* 0x000f220000300800 */
[----:B------:R-:W-:-:S03]  /*b980*/  LOP3.LUT P5, RZ, R3, 0x200000, RZ, 0xc0, !PT ;  /* 0x0020000003ff7812 */ /* 0x000fc600078ac0ff */
[----:B------:R1:W-:Y:S04]  /*b990*/  @!P6 STL.S16 [R1+0x2b0], R9 ;  /* 0x0002b0090100e387 */ /* 0x0003e80000100600 */
[----:B0-----:R-:W3:Y:S04]  /*b9a0*/  LDL.LU R8, [R1+0x57c] ;  /* 0x00057c0001087983 */ /* 0x001ee80000300800 */
[----:B------:R-:W3:Y:S04]  /*b9b0*/  LDL.LU R21, [R1+0x5bc] ;  /* 0x0005bc0001157983 */ /* 0x000ee80000300800 */
[----:B------:R-:W3:Y:S04]  /*b9c0*/  LDL.LU R10, [R1+0x594] ;  /* 0x00059400010a7983 */ /* 0x000ee80000300800 */
[----:B------:R-:W3:Y:S04]  /*b9d0*/  LDL.LU R11, [R1+0x588] ;  /* 0x00058800010b7983 */ /* 0x000ee80000300800 */
[----:B------:R-:W3:Y:S01]  /*b9e0*/  LDL.LU R31, [R1+0x29c] ;  /* 0x00029c00011f7983 */ /* 0x000ee20000300800 */
[----:B--2---:R-:W-:-:S03]  /*b9f0*/  PRMT R25, RZ, 0x7610, R25 ;  /* 0x00007610ff197816 */ /* 0x004fc60000000019 */
[----:B------:R-:W-:Y:S04]  /*ba00*/  STL.S16 [R1+0x2aa], RZ ;  /* 0x0002aaff01007387 */ /* 0x000fe80000100600 */
[----:B------:R0:W-:Y:S04]  /*ba10*/  STL.S16 [R1+0x2ac], R25 ;  /* 0x0002ac1901007387 */ /* 0x0001e80000100600 */
[----:B----4-:R2:W-:Y:S04]  /*ba20*/  STL [R1+0x19c], R16 ;  /* 0x00019c1001007387 */ /* 0x0105e80000100800 */
[----:B-1----:R-:W4:Y:S01]  /*ba30*/  LDL.LU R9, [R1+0x580] ;  /* 0x0005800001097983 */ /* 0x002f220000300800 */
[----:B---3--:R-:W-:-:S03]  /*ba40*/  PRMT R8, R25, 0x7610, R8 ;  /* 0x0000761019087816 */ /* 0x008fc60000000008 */
[----:B0-----:R-:W3:Y:S01]  /*ba50*/  LDL.S16 R25, [R1+0x2ae] ;  /* 0x0002ae0001197983 */ /* 0x001ee20000100600 */
[C---:B------:R-:W-:Y:S02]  /*ba60*/  @!P6 PRMT R8, R16.reuse, 0x7610, R8 ;  /* 0x000076101008e816 */ /* 0x040fe40000000008 */
[----:B---3--:R-:W-:Y:S02]  /*ba70*/  @!P6 PRMT R25, R16, 0x7632, R25 ;  /* 0x000076321019e816 */ /* 0x008fe40000000019 */
[----:B--2---:R-:W2:Y:S04]  /*ba80*/  LDL.LU R16, [R1+0x56c] ;  /* 0x00056c0001107983 */ /* 0x004ea80000300800 */
[----:B------:R0:W-:Y:S04]  /*ba90*/  @!P6 STL.S16 [R1+0x2ae], R25 ;  /* 0x0002ae190100e387 */ /* 0x0001e80000100600 */
[----:B0-----:R-:W3:Y:S01]  /*baa0*/  LDL.LU R25, [R1+0x570] ;  /* 0x0005700001197983 */ /* 0x001ee20000300800 */
[----:B--2---:R-:W-:-:S05]  /*bab0*/  PRMT R16, RZ, 0x7610, R16 ;  /* 0x00007610ff107816 */ /* 0x004fca0000000010 */
[----:B------:R0:W-:Y:S01]  /*bac0*/  STL.S16 [R1+0x2a8], R16 ;  /* 0x0002a81001007387 */ /* 0x0001e20000100600 */
[----:B---3--:R-:W-:-:S03]  /*bad0*/  PRMT R25, R16, 0x7610, R25 ;  /* 0x0000761010197816 */ /* 0x008fc60000000019 */
[----:B0-----:R-:W2:Y:S01]  /*bae0*/  LDL.S16 R16, [R1+0x2aa] ;  /* 0x0002aa0001107983 */ /* 0x001ea20000100600 */
[----:B------:R-:W-:-:S03]  /*baf0*/  @!P5 PRMT R25, R39, 0x7610, R25 ;  /* 0x000076102719d816 */ /* 0x000fc60000000019 */
[----:B------:R0:W-:Y:S04]  /*bb00*/  @!P6 STL.S16 [R1+0x2ac], R8 ;  /* 0x0002ac080100e387 */ /* 0x0001e80000100600 */
[----:B------:R1:W-:Y:S04]  /*bb10*/  @!P5 STL.S16 [R1+0x2a8], R25 ;  /* 0x0002a8190100d387 */ /* 0x0003e80000100600 */
[----:B0-----:R-:W3:Y:S04]  /*bb20*/  LDL.LU R8, [R1+0x574] ;  /* 0x0005740001087983 */ /* 0x001ee80000300800 */
[----:B-1----:R-:W4:Y:S04]  /*bb30*/  LDL.LU R25, [R1+0x568] ;  /* 0x0005680001197983 */ /* 0x002f280000300800 */
[----:B------:R-:W-:Y:S01]  /*bb40*/  STL [R1+0xa0], R39 ;  /* 0x0000a02701007387 */ /* 0x000fe20000100800 */
[----:B--2---:R-:W-:-:S05]  /*bb50*/  @!P5 PRMT R16, R39, 0x7632, R16 ;  /* 0x000076322710d816 */ /* 0x004fca0000000010 */
[----:B------:R0:W-:Y:S04]  /*bb60*/  @!P5 STL.S16 [R1+0x2aa], R16 ;  /* 0x0002aa100100d387 */ /* 0x0001e80000100600 */
[----:B0-----:R-:W2:Y:S04]  /*bb70*/  LDL.LU R16, [R1+0x28c] ;  /* 0x00028c0001107983 */ /* 0x001ea80000300800 */
[----:B------:R-:W4:Y:S01]  /*bb80*/  LDL.LU R39, [R1+0x564] ;  /* 0x0005640001277983 */ /* 0x000f220000300800 */
[----:B---3--:R-:W-:-:S03]  /*bb90*/  PRMT R8, RZ, 0x7610, R8 ;  /* 0x00007610ff087816 */ /* 0x008fc60000000008 */
[----:B------:R-:W-:Y:S04]  /*bba0*/  STL.S16 [R1+0x2a6], RZ ;  /* 0x0002a6ff01007387 */ /* 0x000fe80000100600 */
[----:B------:R0:W-:Y:S01]  /*bbb0*/  STL.S16 [R1+0x2a4], R8 ;  /* 0x0002a40801007387 */ /* 0x0001e20000100600 */
[----:B----4-:R-:W-:-:S03]  /*bbc0*/  PRMT R39, R8, 0x7610, R39 ;  /* 0x0000761008277816 */ /* 0x010fc60000000027 */
[----:B0-----:R-:W3:Y:S01]  /*bbd0*/  LDL.S16 R8, [R1+0x2a6] ;  /* 0x0002a60001087983 */ /* 0x001ee20000100600 */
[----:B------:R-:W-:-:S03]  /*bbe0*/  @!P5 PRMT R39, R38, 0x7610, R39 ;  /* 0x000076102627d816 */ /* 0x000fc60000000027 */
[----:B------:R0:W-:Y:S01]  /*bbf0*/  STL [R1+0x1a0], R38 ;  /* 0x0001a02601007387 */ /* 0x0001e20000100800 */
[----:B---3--:R-:W-:-:S03]  /*bc00*/  @!P5 PRMT R8, R38, 0x7632, R8 ;  /* 0x000076322608d816 */ /* 0x008fc60000000008 */
[----:B0-----:R-:W3:Y:S04]  /*bc10*/  LDL.LU R38, [R1+0x55c] ;  /* 0x00055c0001267983 */ /* 0x001ee80000300800 */
[----:B------:R-:W-:Y:S01]  /*bc20*/  STL.S16 [R1+0x2a2], RZ ;  /* 0x0002a2ff01007387 */ /* 0x000fe20000100600 */
[----:B------:R-:W-:Y:S02]  /*bc30*/  LOP3.LUT P1, RZ, R3, 0x100000, RZ, 0xc0, !PT ;  /* 0x0010000003ff7812 */ /* 0x000fe4000782c0ff */
[----:B---3--:R-:W-:-:S04]  /*bc40*/  PRMT R38, RZ, 0x7610, R38 ;  /* 0x00007610ff267816 */ /* 0x008fc80000000026 */
[----:B------:R-:W-:Y:S01]  /*bc50*/  PRMT R25, R38, 0x7610, R25 ;  /* 0x0000761026197816 */ /* 0x000fe20000000019 */
[----:B------:R0:W-:Y:S04]  /*bc60*/  STL.S16 [R1+0x2a0], R38 ;  /* 0x0002a02601007387 */ /* 0x0001e80000100600 */
[----:B0-----:R-:W3:Y:S02]  /*bc70*/  LDL.S16 R38, [R1+0x2a2] ;  /* 0x0002a20001267983 */ /* 0x001ee40000100600 */
[C---:B------:R-:W-:Y:S02]  /*bc80*/  @!P1 PRMT R25, R31.reuse, 0x7610, R25 ;  /* 0x000076101f199816 */ /* 0x040fe40000000019 */
[----:B------:R0:W-:Y:S01]  /*bc90*/  STL [R1+0xa4], R31 ;  /* 0x0000a41f01007387 */ /* 0x0001e20000100800 */
[----:B---3--:R-:W-:-:S03]  /*bca0*/  @!P1 PRMT R38, R31, 0x7632, R38 ;  /* 0x000076321f269816 */ /* 0x008fc60000000026 */
[----:B0-----:R-:W3:Y:S01]  /*bcb0*/  LDL.LU R31, [R1+0x550] ;  /* 0x00055000011f7983 */ /* 0x001ee20000300800 */
[----:B------:R-:W-:-:S03]  /*bcc0*/  PRMT R9, RZ, 0x7610, R9 ;  /* 0x00007610ff097816 */ /* 0x000fc60000000009 */
[----:B------:R-:W-:Y:S04]  /*bcd0*/  STL.S16 [R1+0x29e], RZ ;  /* 0x00029eff01007387 */ /* 0x000fe80000100600 */
[----:B------:R0:W-:Y:S01]  /*bce0*/  STL.S16 [R1+0x29c], R9 ;  /* 0x00029c0901007387 */ /* 0x0001e20000100600 */
[----:B---3--:R-:W-:-:S03]  /*bcf0*/  PRMT R31, R9, 0x7610, R31 ;  /* 0x00007610091f7816 */ /* 0x008fc6000000001f */
[----:B0-----:R-:W3:Y:S01]  /*bd00*/  LDL.S16 R9, [R1+0x29e] ;  /* 0x00029e0001097983 */ /* 0x001ee20000100600 */
[----:B------:R-:W-:-:S03]  /*bd10*/  @!P1 PRMT R31, R17, 0x7610, R31 ;  /* 0x00007610111f9816 */ /* 0x000fc6000000001f */
[----:B------:R-:W-:Y:S04]  /*bd20*/  STL [R1+0x1a4], R17 ;  /* 0x0001a41101007387 */ /* 0x000fe80000100800 */
[----:B------:R0:W-:Y:S04]  /*bd30*/  @!P1 STL.S16 [R1+0x2a2], R38 ;  /* 0x0002a22601009387 */ /* 0x0001e80000100600 */
[----:B0-----:R-:W4:Y:S01]  /*bd40*/  LDL.LU R38, [R1+0x554] ;  /* 0x0005540001267983 */ /* 0x001f220000300800 */
[----:B---3--:R-:W-:-:S03]  /*bd50*/  @!P1 PRMT R9, R17, 0x7632, R9 ;  /* 0x0000763211099816 */ /* 0x008fc60000000009 */
[----:B------:R-:W3:Y:S04]  /*bd60*/  LDL.LU R17, [R1+0x548] ;  /* 0x0005480001117983 */ /* 0x000ee80000300800 */
[----:B------:R-:W-:Y:S01]  /*bd70*/  STL.S16 [R1+0x29a], RZ ;  /* 0x00029aff01007387 */ /* 0x000fe20000100600 */
[----:B------:R-:W-:Y:S02]  /*bd80*/  LOP3.LUT P0, RZ, R3, 0x80000, RZ, 0xc0, !PT ;  /* 0x0008000003ff7812 */ /* 0x000fe4000780c0ff */
[----:B---3--:R-:W-:-:S04]  /*bd90*/  PRMT R17, RZ, 0x7610, R17 ;  /* 0x00007610ff117816 */ /* 0x008fc80000000011 */
[----:B----4-:R-:W-:Y:S01]  /*bda0*/  PRMT R38, R17, 0x7610, R38 ;  /* 0x0000761011267816 */ /* 0x010fe20000000026 */
[----:B------:R0:W-:Y:S04]  /*bdb0*/  STL.S16 [R1+0x298], R17 ;  /* 0x0002981101007387 */ /* 0x0001e80000100600 */
[----:B0-----:R-:W3:Y:S02]  /*bdc0*/  LDL.S16 R17, [R1+0x29a] ;  /* 0x00029a0001117983 */ /* 0x001ee40000100600 */
[C---:B------:R-:W-:Y:S02]  /*bdd0*/  @!P0 PRMT R38, R30.reuse, 0x7610, R38 ;  /* 0x000076101e268816 */ /* 0x040fe40000000026 */
[----:B------:R-:W-:Y:S04]  /*bde0*/  STL [R1+0xa8], R30 ;  /* 0x0000a81e01007387 */ /* 0x000fe80000100800 */
[----:B------:R0:W-:Y:S04]  /*bdf0*/  @!P1 STL.S16 [R1+0x29c], R31 ;  /* 0x00029c1f01009387 */ /* 0x0001e80000100600 */
[----:B0-----:R-:W4:Y:S01]  /*be00*/  LDL.LU R31, [R1+0x54c] ;  /* 0x00054c00011f7983 */ /* 0x001f220000300800 */
[----:B---3--:R-:W-:-:S03]  /*be10*/  @!P0 PRMT R17, R30, 0x7632, R17 ;  /* 0x000076321e118816 */ /* 0x008fc60000000011 */
[----:B------:R-:W3:Y:S04]  /*be20*/  LDL.LU R30, [R1+0x540] ;  /* 0x00054000011e7983 */ /* 0x000ee80000300800 */
[----:B------:R-:W-:Y:S01]  /*be30*/  STL.S16 [R1+0x292], RZ ;  /* 0x000292ff01007387 */ /* 0x000fe20000100600 */
[----:B---3--:R-:W-:-:S04]  /*be40*/  PRMT R30, RZ, 0x7610, R30 ;  /* 0x00007610ff1e7816 */ /* 0x008fc8000000001e */
[----:B----4-:R-:W-:Y:S01]  /*be50*/  PRMT R31, R30, 0x7610, R31 ;  /* 0x000076101e1f7816 */ /* 0x010fe2000000001f */
[----:B------:R0:W-:Y:S04]  /*be60*/  STL.S16 [R1+0x290], R30 ;  /* 0x0002901e01007387 */ /* 0x0001e80000100600 */
[----:B0-----:R-:W3:Y:S01]  /*be70*/  LDL.S16 R30, [R1+0x292] ;  /* 0x00029200011e7983 */ /* 0x001ee20000100600 */
[----:B--2---:R-:W-:-:S05]  /*be80*/  @!P0 PRMT R31, R16, 0x7610, R31 ;  /* 0x00007610101f8816 */ /* 0x004fca000000001f */
[----:B------:R0:W-:Y:S04]  /*be90*/  @!P0 STL.S16 [R1+0x290], R31 ;  /* 0x0002901f01008387 */ /* 0x0001e80000100600 */
[----:B0-----:R-:W2:Y:S04]  /*bea0*/  LDL.LU R31, [R1+0x53c] ;  /* 0x00053c00011f7983 */ /* 0x001ea80000300800 */
[----:B------:R0:W-:Y:S04]  /*beb0*/  @!P1 STL.S16 [R1+0x2a0], R25 ;  /* 0x0002a01901009387 */ /* 0x0001e80000100600 */
[----:B------:R1:W-:Y:S04]  /*bec0*/  @!P0 STL.S16 [R1+0x298], R38 ;  /* 0x0002982601008387 */ /* 0x0003e80000100600 */
[----:B0-----:R-:W4:Y:S04]  /*bed0*/  LDL.LU R25, [R1+0x558] ;  /* 0x0005580001197983 */ /* 0x001f280000300800 */
[----:B-1----:R-:W2:Y:S01]  /*bee0*/  LDL.LU R38, [R1+0x544] ;  /* 0x0005440001267983 */ /* 0x002ea20000300800 */
[----:B---3--:R-:W-:-:S05]  /*bef0*/  @!P0 PRMT R30, R16, 0x7632, R30 ;  /* 0x00007632101e8816 */ /* 0x008fca000000001e */
[----:B------:R0:W-:Y:S04]  /*bf00*/  @!P0 STL.S16 [R1+0x292], R30 ;  /* 0x0002921e01008387 */ /* 0x0001e80000100600 */
[----:B0-----:R-:W3:Y:S04]  /*bf10*/  LDL.LU R30, [R1+0x538] ;  /* 0x00053800011e7983 */ /* 0x001ee80000300800 */
[----:B------:R0:W-:Y:S04]  /*bf20*/  @!P5 STL.S16 [R1+0x2a4], R39 ;  /* 0x0002a4270100d387 */ /* 0x0001e80000100600 */
[----:B------:R-:W-:Y:S04]  /*bf30*/  STL.S16 [R1+0x28e], RZ ;  /* 0x00028eff01007387 */ /* 0x000fe80000100600 */
[----:B0-----:R-:W3:Y:S01]  /*bf40*/  LDL.LU R39, [R1+0x288] ;  /* 0x0002880001277983 */ /* 0x001ee20000300800 */
[----:B----4-:R-:W-:-:S03]  /*bf50*/  PRMT R25, RZ, 0x7610, R25 ;  /* 0x00007610ff197816 */ /* 0x010fc60000000019 */
[----:B------:R-:W-:Y:S01]  /*bf60*/  STL.S16 [R1+0x28a], RZ ;  /* 0x00028aff01007387 */ /* 0x000fe20000100600 */
[----:B--2---:R-:W-:-:S03]  /*bf70*/  PRMT R38, R25, 0x7610, R38 ;  /* 0x0000761019267816 */ /* 0x004fc60000000026 */
[----:B------:R0:W-:Y:S04]  /*bf80*/  STL.S16 [R1+0x288], R25 ;  /* 0x0002881901007387 */ /* 0x0001e80000100600 */
[----:B0-----:R-:W2:Y:S01]  /*bf90*/  LDL.S16 R25, [R1+0x28a] ;  /* 0x00028a0001197983 */ /* 0x001ea20000100600 */
[----:B---3--:R-:W-:-:S04]  /*bfa0*/  PRMT R30, RZ, 0x7610, R30 ;  /* 0x00007610ff1e7816 */ /* 0x008fc8000000001e */
[----:B------:R-:W-:Y:S01]  /*bfb0*/  PRMT R31, R30, 0x7610, R31 ;  /* 0x000076101e1f7816 */ /* 0x000fe2000000001f */
[----:B------:R0:W-:Y:S04]  /*bfc0*/  STL.S16 [R1+0x28c], R30 ;  /* 0x00028c1e01007387 */ /* 0x0001e80000100600 */
[----:B0-----:R-:W3:Y:S01]  /*bfd0*/  LDL.S16 R30, [R1+0x28e] ;  /* 0x00028e00011e7983 */ /* 0x001ee20000100600 */
[----:B------:R-:W-:-:S13]  /*bfe0*/  LOP3.LUT P6, RZ, R3, 0x40000, RZ, 0xc0, !PT ;  /* 0x0004000003ff7812 */ /* 0x000fda00078cc0ff */
[----:B------:R-:W-:-:S05]  /*bff0*/  @!P6 PRMT R31, R39, 0x7610, R31 ;  /* 0x00007610271fe816 */ /* 0x000fca000000001f */
[----:B------:R0:W-:Y:S04]  /*c000*/  @!P6 STL.S16 [R1+0x28c], R31 ;  /* 0x00028c1f0100e387 */ /* 0x0001e80000100600 */
[----:B0-----:R-:W4:Y:S04]  /*c010*/  LDL.LU R31, [R1+0x534] ;  /* 0x00053400011f7983 */ /* 0x001f280000300800 */
[----:B------:R0:W-:Y:S01]  /*c020*/  @!P1 STL.S16 [R1+0x29e], R9 ;  /* 0x00029e0901009387 */ /* 0x0001e20000100600 */
[C---:B------:R-:W-:Y:S02]  /*c030*/  @!P6 PRMT R38, R24.reuse, 0x7610, R38 ;  /* 0x000076101826e816 */ /* 0x040fe40000000026 */
[----:B--2---:R-:W-:Y:S01]  /*c040*/  @!P6 PRMT R25, R24, 0x7632, R25 ;  /* 0x000076321819e816 */ /* 0x004fe20000000019 */
[----:B------:R1:W-:Y:S04]  /*c050*/  STL [R1+0x1ac], R24 ;  /* 0x0001ac1801007387 */ /* 0x0003e80000100800 */
[----:B0-----:R-:W2:Y:S04]  /*c060*/  LDL.LU R9, [R1+0x27c] ;  /* 0x00027c0001097983 */ /* 0x001ea80000300800 */
[----:B------:R-:W-:Y:S04]  /*c070*/  STL.S16 [R1+0x280], RZ ;  /* 0x000280ff01007387 */ /* 0x000fe80000100600 */
[----:B-1----:R-:W2:Y:S01]  /*c080*/  LDL.LU.S16 R24, [R1+0x280] ;  /* 0x0002800001187983 */ /* 0x002ea20000300600 */
[----:B---3--:R-:W-:-:S05]  /*c090*/  @!P6 PRMT R30, R39, 0x7632, R30 ;  /* 0x00007632271ee816 */ /* 0x008fca000000001e */
[----:B------:R0:W-:Y:S04]  /*c0a0*/  @!P6 STL.S16 [R1+0x28e], R30 ;  /* 0x00028e1e0100e387 */ /* 0x0001e80000100600 */
[----:B0-----:R-:W3:Y:S04]  /*c0b0*/  LDL.LU R30, [R1+0x530] ;  /* 0x00053000011e7983 */ /* 0x001ee80000300800 */
        /* <DEDUP_REMOVED lines=9> */
[----:B--2---:R-:W-:-:S02]  /*c150*/  @!P5 PRMT R24, R9, 0x7610, R24 ;  /* 0x000076100918d816 */ /* 0x004fc40000000018 */
[----:B------:R-:W-:Y:S01]  /*c160*/  LOP3.LUT P1, RZ, R3, 0x10000, RZ, 0xc0, !PT ;  /* 0x0001000003ff7812 */ /* 0x000fe2000782c0ff */
[----:B------:R-:W-:Y:S04]  /*c170*/  STL [R1+0xac], R39 ;  /* 0x0000ac2701007387 */ /* 0x000fe80000100800 */
[----:B------:R0:W-:Y:S04]  /*c180*/  @!P5 STL.S16 [R1+0x280], R24 ;  /* 0x000280180100d387 */ /* 0x0001e80000100600 */
[----:B------:R1:W-:Y:S04]  /*c190*/  @!P6 STL.S16 [R1+0x288], R38 ;  /* 0x000288260100e387 */ /* 0x0003e80000100600 */
[----:B------:R-:W-:Y:S04]  /*c1a0*/  STL.S16 [R1+0x346], RZ ;  /* 0x000346ff01007387 */ /* 0x000fe80000100600 */
[----:B0-----:R-:W2:Y:S04]  /*c1b0*/  LDL.LU R24, [R1+0x528] ;  /* 0x0005280001187983 */ /* 0x001ea80000300800 */
[----:B------:R-:W-:Y:S04]  /*c1c0*/  STL.S16 [R1+0x34e], RZ ;  /* 0x00034eff01007387 */ /* 0x000fe80000100600 */
[----:B------:R-:W-:Y:S04]  /*c1d0*/  STL.S16 [R1+0x352], RZ ;  /* 0x000352ff01007387 */ /* 0x000fe80000100600 */
[----:B------:R-:W-:Y:S04]  /*c1e0*/  STL [R1+0xb0], R9 ;  /* 0x0000b00901007387 */ /* 0x000fe80000100800 */
[----:B------:R-:W-:Y:S04]  /*c1f0*/  STL.S16 [R1+0x27c], RZ ;  /* 0x00027cff01007387 */ /* 0x000fe80000100600 */
[----:B------:R-:W-:Y:S04]  /*c200*/  STL.S16 [R1+0x358], RZ ;  /* 0x000358ff01007387 */ /* 0x000fe80000100600 */
[----:B------:R-:W4:Y:S01]  /*c210*/  LDL.LU R8, [R1+0x560] ;  /* 0x0005600001087983 */ /* 0x000f220000300800 */
[----:B---3--:R-:W-:-:S03]  /*c220*/  PRMT R30, R31, 0x7610, R30 ;  /* 0x000076101f1e7816 */ /* 0x008fc6000000001e */
[----:B------:R-:W-:Y:S01]  /*c230*/  STL.S16 [R1+0x27a], RZ ;  /* 0x00027aff01007387 */ /* 0x000fe20000100600 */
[----:B------:R-:W-:-:S03]  /*c240*/  @!P5 PRMT R30, R9, 0x7632, R30 ;  /* 0x00007632091ed816 */ /* 0x000fc6000000001e */
[----:B------:R-:W3:Y:S04]  /*c250*/  LDL.LU R16, [R1+0x274] ;  /* 0x0002740001107983 */ /* 0x000ee80000300800 */
[----:B------:R0:W-:Y:S04]  /*c260*/  @!P5 STL.S16 [R1+0x282], R30 ;  /* 0x0002821e0100d387 */ /* 0x0001e80000100600 */
[----:B------:R-:W3:Y:S04]  /*c270*/  LDL.LU R39, [R1+0x25c] ;  /* 0x00025c0001277983 */ /* 0x000ee80000300800 */
[----:B-1----:R-:W3:Y:S04]  /*c280*/  LDL.LU R38, [R1+0x258] ;  /* 0x0002580001267983 */ /* 0x002ee80000300800 */
[----:B0-----:R-:W2:Y:S01]  /*c290*/  LDL.LU R30, [R1+0x524] ;  /* 0x00052400011e7983 */ /* 0x001ea20000300800 */
[----:B------:R-:W-:-:S03]  /*c2a0*/  LOP3.LUT P0, RZ, R3, 0x8000, RZ, 0xc0, !PT ;  /* 0x0000800003ff7812 */ /* 0x000fc6000780c0ff */
[----:B------:R-:W3:Y:S01]  /*c2b0*/  LDL.LU R31, [R1+0x244] ;  /* 0x00024400011f7983 */ /* 0x000ee20000300800 */
[----:B------:R-:W-:-:S03]  /*c2c0*/  LOP3.LUT P6, RZ, R3, 0x4000, RZ, 0xc0, !PT ;  /* 0x0000400003ff7812 */ /* 0x000fc600078cc0ff */
[----:B------:R-:W3:Y:S01]  /*c2d0*/  LDL.LU.S16 R9, [R1+0x27c] ;  /* 0x00027c0001097983 */ /* 0x000ee20000300600 */
[----:B--2---:R-:W-:-:S04]  /*c2e0*/  PRMT R30, RZ, 0x7610, R30 ;  /* 0x00007610ff1e7816 */ /* 0x004fc8000000001e */
[----:B------:R-:W-:-:S04]  /*c2f0*/  PRMT R24, R30, 0x7610, R24 ;  /* 0x000076101e187816 */ /* 0x000fc80000000018 */
[----:B----4-:R-:W-:Y:S01]  /*c300*/  @!P5 PRMT R24, R17, 0x7632, R24 ;  /* 0x000076321118d816 */ /* 0x010fe20000000018 */
[----:B------:R-:W-:Y:S04]  /*c310*/  STL.S16 [R1+0x27e], R30 ;  /* 0x00027e1e01007387 */ /* 0x000fe80000100600 */
[----:B------:R0:W-:Y:S04]  /*c320*/  @!P5 STL.S16 [R1+0x27e], R24 ;  /* 0x00027e180100d387 */ /* 0x0001e80000100600 */
[----:B------:R-:W-:Y:S04]  /*c330*/  STL.S16 [R1+0x276], RZ ;  /* 0x000276ff01007387 */ /* 0x000fe80000100600 */
[----:B---3--:R-:W-:Y:S04]  /*c340*/  STL [R1+0x1b4], R39 ;  /* 0x0001b42701007387 */ /* 0x008fe80000100800 */
        /* <DEDUP_REMOVED lines=240> */
[----:B------:R0:W-:Y:S04]  /*d250*/  STL.S16 [R1+0x238], R22 ;  /* 0x0002381601007387 */ /* 0x0001e80000100600 */
[----:B0-----:R-:W4:Y:S01]  /*d260*/  LDL.LU R22, [R1+0x44c] ;  /* 0x00044c0001167983 */ /* 0x001f220000300800 */
[----:B------:R-:W-:-:S04]  /*d270*/  PRMT R0, RZ, 0x7610, R0 ;  /* 0x00007610ff007816 */ /* 0x000fc80000000000 */
        /* <DEDUP_REMOVED lines=43> */
[----:B------:R1:W-:Y:S04]  /*d530*/  STL.S16 [R1+0x386], R23 ;  /* 0x0003861701007387 */ /* 0x0003e80000100600 */
[----:B-1----:R-:W4:Y:S01]  /*d540*/  LDL.LU R23, [R1+0x414] ;  /* 0x0004140001177983 */ /* 0x002f220000300800 */
[----:B------:R-:W-:-:S04]  /*d550*/  PRMT R0, RZ, 0x7610, R0 ;  /* 0x00007610ff007816 */ /* 0x000fc80000000000 */
[----:B------:R-:W-:-:S05]  /*d560*/  @!P2 PRMT R0, R9, 0x7610, R0 ;  /* 0x000076100900a816 */ /* 0x000fca0000000000 */
[----:B------:R1:W-:Y:S04]  /*d570*/  STL.S16 [R1+0x3aa], R0 ;  /* 0x0003aa0001007387 */ /* 0x0003e80000100600 */
[----:B-1----:R-:W4:Y:S01]  /*d580*/  LDL.LU R0, [R1+0x3f4] ;  /* 0x0003f40001007983 */ /* 0x002f220000300800 */
[----:B------:R-:W-:Y:S02]  /*d590*/  LOP3.LUT P0, RZ, R3, 0x4, RZ, 0xc0, !PT ;  /* 0x0000000403ff7812 */ /* 0x000fe4000780c0ff */
        /* <DEDUP_REMOVED lines=20> */
[----:B------:R-:W-:Y:S02]  /*d6e0*/  PRMT R4, RZ, 0x7610, R4 ;  /* 0x00007610ff047816 */ /* 0x000fe40000000004 */
[----:B----4-:R-:W-:Y:S02]  /*d6f0*/  PRMT R0, RZ, 0x7610, R0 ;  /* 0x00007610ff007816 */ /* 0x010fe40000000000 */
        /* <DEDUP_REMOVED lines=72> */
[----:B------:R-:W2:Y:S04]  /*db80*/  @P0 LDG.E.U16 R25, desc[UR10][R2.64] ;  /* 0x0000000a02190981 */ /* 0x000ea8000c1e1500 */
[----:B------:R0:W2:Y:S04]  /*db90*/  @P0 LDG.E.U16 R24, desc[UR10][R2.64+0x2] ;  /* 0x0000020a02180981 */ /* 0x0000a8000c1e1500 */
[----:B------:R1:W-:Y:S01]  /*dba0*/  STL [R1+0x3d0], R21 ;  /* 0x0003d01501007387 */ /* 0x0003e20000100800 */
[----:B0-----:R-:W-:-:S03]  /*dbb0*/  IMAD.WIDE R2, R20, 0x2, R26 ;  /* 0x0000000214027825 */ /* 0x001fc600078e021a */
[----:B------:R0:W-:Y:S04]  /*dbc0*/  STL.S16 [R1+0x38e], R14 ;  /* 0x00038e0e01007387 */ /* 0x0001e80000100600 */
[----:B-1----:R-:W2:Y:S04]  /*dbd0*/  LDG.E.U16 R21, desc[UR10][R2.64] ;  /* 0x0000000a02157981 */ /* 0x002ea8000c1e1500 */
[----:B------:R1:W2:Y:S01]  /*dbe0*/  LDG.E.U16 R20, desc[UR10][R2.64+0x2] ;  /* 0x0000020a02147981 */ /* 0x0002a2000c1e1500 */
[----:B0-----:R-:W-:Y:S01]  /*dbf0*/  HFMA2 R14, -RZ, RZ, 0, 0 ;  /* 0x00000000ff0e7431 */ /* 0x001fe200000001ff */
[----:B------:R-:W-:-:S02]  /*dc00*/  PRMT R4, RZ, 0x7610, R4 ;  /* 0x00007610ff047816 */ /* 0x000fc40000000004 */
[----:B------:R-:W-:Y:S02]  /*dc10*/  PRMT R5, RZ, 0x7610, R5 ;  /* 0x00007610ff057816 */ /* 0x000fe40000000005 */
[----:B------:R-:W-:Y:S01]  /*dc20*/  PRMT R6, RZ, 0x7610, R6 ;  /* 0x00007610ff067816 */ /* 0x000fe20000000006 */
[----:B------:R0:W2:Y:S01]  /*dc30*/  @!P5 LDG.E R14, desc[UR10][R18.64] ;  /* 0x0000000a120ed981 */ /* 0x0000a2000c1e1900 */
[----:B-1----:R-:W-:Y:S02]  /*dc40*/  PRMT R2, RZ, 0x7610, R2 ;  /* 0x00007610ff027816 */ /* 0x002fe40000000002 */
[----:B------:R-:W-:Y:S02]  /*dc50*/  PRMT R7, RZ, 0x7610, R7 ;  /* 0x00007610ff077816 */ /* 0x000fe40000000007 */
[----:B------:R-:W-:Y:S01]  /*dc60*/  PRMT R0, RZ, 0x7610, R0 ;  /* 0x00007610ff007816 */ /* 0x000fe20000000000 */
[----:B------:R-:W-:Y:S01]  /*dc70*/  STL.S16 [R1+0x38c], R39 ;  /* 0x00038c2701007387 */ /* 0x000fe20000100600 */
[----:B------:R-:W-:-:S02]  /*dc80*/  @!P2 PRMT R2, R9, 0x7632, R2 ;  /* 0x000076320902a816 */ /* 0x000fc40000000002 */
[----:B0-----:R-:W-:Y:S02]  /*dc90*/  CS2R R18, SRZ ;  /* 0x0000000000127805 */ /* 0x001fe4000001ff00 */
[----:B------:R-:W-:Y:S01]  /*dca0*/  @!P1 PRMT R4, R17, 0x7610, R4 ;  /* 0x0000761011049816 */ /* 0x000fe20000000004 */
[----:B------:R-:W-:Y:S01]  /*dcb0*/  STL.S16 [R1+0x38a], R38 ;  /* 0x00038a2601007387 */ /* 0x000fe20000100600 */
[----:B------:R-:W-:Y:S02]  /*dcc0*/  @!P2 PRMT R5, R8, 0x7610, R5 ;  /* 0x000076100805a816 */ /* 0x000fe40000000005 */
[----:B------:R-:W-:Y:S01]  /*dcd0*/  @!P3 PRMT R6, R10, 0x7610, R6 ;  /* 0x000076100a06b816 */ /* 0x000fe20000000006 */
[----:B------:R-:W-:Y:S01]  /*dce0*/  STL.S16 [R1+0x3ae], R2 ;  /* 0x0003ae0201007387 */ /* 0x000fe20000100600 */
[C---:B------:R-:W-:Y:S02]  /*dcf0*/  @!P3 PRMT R7, R11.reuse, 0x7610, R7 ;  /* 0x000076100b07b816 */ /* 0x040fe40000000007 */
[----:B------:R-:W-:Y:S01]  /*dd00*/  @!P3 PRMT R0, R11, 0x7632, R0 ;  /* 0x000076320b00b816 */ /* 0x000fe20000000000 */
[----:B------:R-:W-:Y:S04]  /*dd10*/  STL.S16 [R1+0x390], R31 ;  /* 0x0003901f01007387 */ /* 0x000fe80000100600 */
[----:B------:R-:W2:Y:S04]  /*dd20*/  @!P6 LDG.E R18, desc[UR10][R32.64] ;  /* 0x0000000a2012e981 */ /* 0x000ea8000c1e1900 */
        /* <DEDUP_REMOVED lines=25> */
[----:B------:R0:W5:Y:S04]  /*dec0*/  LDL.S16 R38, [R1+0x294] ;  /* 0x0002940001267983 */ /* 0x0001680000100600 */
[----:B------:R0:W5:Y:S04]  /*ded0*/  LDL.S16 R31, [R1+0x210] ;  /* 0x00021000011f7983 */ /* 0x0001680000100600 */
[----:B------:R0:W5:Y:S02]  /*dee0*/  LDL.S16 R30, [R1+0x212] ;  /* 0x00021200011e7983 */ /* 0x0001640000100600 */
[----:B------:R-:W-:-:S02]  /*def0*/  MOV R2, UR28 ;  /* 0x0000001c00027c02 */ /* 0x000fc40008000f00 */
[----:B-1----:R0:W5:Y:S03]  /*df00*/  LDL.S16 R46, [R1+0x2f8] ;  /* 0x0002f800012e7983 */ /* 0x0021660000100600 */
[----:B------:R-:W-:Y:S01]  /*df10*/  FFMA.FTZ R2, -R2, UR28, R23 ;  /* 0x0000001c02027c23 */ /* 0x000fe20008010117 */
[----:B------:R0:W5:Y:S04]  /*df20*/  LDL.S16 R47, [R1+0x34c] ;  /* 0x00034c00012f7983 */ /* 0x0001680000100600 */
[----:B------:R0:W5:Y:S04]  /*df30*/  LDL.S16 R27, [R1+0x21a] ;  /* 0x00021a00011b7983 */ /* 0x0001680000100600 */
[----:B------:R0:W5:Y:S04]  /*df40*/  LDL.S16 R50, [R1+0x32a] ;  /* 0x00032a0001327983 */ /* 0x0001680000100600 */
[----:B------:R0:W5:Y:S04]  /*df50*/  LDL.S16 R51, [R1+0x328] ;  /* 0x0003280001337983 */ /* 0x0001680000100600 */
[----:B------:R0:W5:Y:S04]  /*df60*/  LDL.S16 R44, [R1+0x220] ;  /* 0x00022000012c7983 */ /* 0x0001680000100600 */
[----:B------:R0:W5:Y:S04]  /*df70*/  LDL.S16 R40, [R1+0x222] ;  /* 0x0002220001287983 */ /* 0x0001680000100600 */
[----:B------:R0:W5:Y:S04]  /*df80*/  LDL.S16 R41, [R1+0x226] ;  /* 0x0002260001297983 */ /* 0x0001680000100600 */
[----:B------:R0:W5:Y:S04]  /*df90*/  LDL.LU R4, [R1+0x404] ;  /* 0x0004040001047983 */ /* 0x0001680000300800 */
[----:B------:R0:W5:Y:S04]  /*dfa0*/  LDL.LU R5, [R1+0x3fc] ;  /* 0x0003fc0001057983 */ /* 0x0001680000300800 */
        /* <DEDUP_REMOVED lines=9> */
[----:B------:R-:W-:-:S04]  /*e040*/  PRMT R3, RZ, 0x7610, R3 ;  /* 0x00007610ff037816 */ /* 0x000fc80000000003 */
[----:B----4-:R-:W-:-:S05]  /*e050*/  @!P5 PRMT R3, R15, 0x7632, R3 ;  /* 0x000076320f03d816 */ /* 0x010fca0000000003 */
[----:B------:R1:W-:Y:S02]  /*e060*/  STL.S16 [R1+0x3c6], R3 ;  /* 0x0003c60301007387 */ /* 0x0003e40000100600 */
[----:B-1----:R-:W-:Y:S01]  /*e070*/  @P1 FADD.FTZ R3, R2, UR5 ;  /* 0x0000000502031e21 */ /* 0x002fe20008010000 */
[----:B------:R-:W-:-:S04]  /*e080*/  PRMT R2, RZ, 0x7610, R2 ;  /* 0x00007610ff027816 */ /* 0x000fc80000000002 */
[----:B--2---:R-:W-:-:S05]  /*e090*/  @!P6 PRMT R2, R19, 0x7610, R2 ;  /* 0x000076101302e816 */ /* 0x004fca0000000002 */
[----:B------:R1:W-:Y:S02]  /*e0a0*/  STL.S16 [R1+0x3ca], R2 ;  /* 0x0003ca0201007387 */ /* 0x0003e40000100600 */
[----:B-1----:R-:W-:Y:S02]  /*e0b0*/  HFMA2 R2, -RZ, RZ, 0, 0 ;  /* 0x00000000ff027431 */ /* 0x002fe400000001ff */
[----:B------:R-:W-:Y:S02]  /*e0c0*/  @P0 HADD2.F32 R2, -RZ, R25.H0_H0 ;  /* 0x20000019ff020230 */ /* 0x000fe40000004100 */
[----:B------:R0:W5:Y:S01]  /*e0d0*/  LDL.S16 R25, [R1+0x228] ;  /* 0x0002280001197983 */ /* 0x0001620000100600 */
[----:B---3--:R-:W-:-:S04]  /*e0e0*/  PRMT R0, RZ, 0x7610, R0 ;  /* 0x00007610ff007816 */ /* 0x008fc80000000000 */
[----:B------:R-:W-:-:S05]  /*e0f0*/  @!P4 PRMT R0, R12, 0x7610, R0 ;  /* 0x000076100c00c816 */ /* 0x000fca0000000000 */
[----:B------:R1:W-:Y:S04]  /*e100*/  STL.S16 [R1+0x3b8], R0 ;  /* 0x0003b80001007387 */ /* 0x0003e80000100600 */
[----:B-1----:R0:W5:Y:S01]  /*e110*/  LDL.LU R0, [R1+0x3e0] ;  /* 0x0003e00001007983 */ /* 0x0021620000300800 */
[----:B------:R-:W-:Y:S01]  /*e120*/  PRMT R22, RZ, 0x7610, R22 ;  /* 0x00007610ff167816 */ /* 0x000fe20000000016 */
[----:B------:R-:W1:Y:S01]  /*e130*/  @P1 MUFU.RSQ R3, R3 ;  /* 0x0000000300031308 */ /* 0x000e620000001400 */
[----:B------:R-:W-:Y:S01]  /*e140*/  PRMT R26, RZ, 0x7610, R26 ;  /* 0x00007610ff1a7816 */ /* 0x000fe2000000001a */
[----:B------:R2:W-:Y:S04]  /*e150*/  STL [R1+0x1e0], R28 ;  /* 0x0001e01c01007387 */ /* 0x0005e80000100800 */
[----:B------:R3:W-:Y:S04]  /*e160*/  STL [R1+0xf8], R16 ;  /* 0x0000f81001007387 */ /* 0x0007e80000100800 */
[----:B------:R4:W-:Y:S01]  /*e170*/  STL [R1+0x1f8], R17 ;  /* 0x0001f81101007387 */ /* 0x0009e20000100800 */
[----:B--2---:R-:W-:-:S03]  /*e180*/  PRMT R28, RZ, 0x7610, R28 ;  /* 0x00007610ff1c7816 */ /* 0x004fc6000000001c */
[----:B------:R2:W-:Y:S01]  /*e190*/  STL [R1+0x100], R10 ;  /* 0x0001000a01007387 */ /* 0x0005e20000100800 */
[----:B---3--:R-:W-:-:S03]  /*e1a0*/  PRMT R16, RZ, 0x7610, R16 ;  /* 0x00007610ff107816 */ /* 0x008fc60000000010 */
[----:B------:R3:W-:Y:S01]  /*e1b0*/  STL [R1+0x200], R11 ;  /* 0x0002000b01007387 */ /* 0x0007e20000100800 */
[----:B----4-:R-:W-:Y:S02]  /*e1c0*/  PRMT R17, RZ, 0x7610, R17 ;  /* 0x00007610ff117816 */ /* 0x010fe40000000011 */
[----:B--2---:R-:W-:Y:S02]  /*e1d0*/  PRMT R10, RZ, 0x7610, R10 ;  /* 0x00007610ff0a7816 */ /* 0x004fe4000000000a */
[----:B---3--:R-:W-:Y:S02]  /*e1e0*/  PRMT R11, RZ, 0x7610, R11 ;  /* 0x00007610ff0b7816 */ /* 0x008fe4000000000b */
[----:B------:R-:W-:Y:S02]  /*e1f0*/  @!P4 PRMT R22, R12, 0x7632, R22 ;  /* 0x000076320c16c816 */ /* 0x000fe40000000016 */
[C---:B------:R-:W-:Y:S02]  /*e200*/  @!P4 PRMT R17, R13.reuse, 0x7610, R17 ;  /* 0x000076100d11c816 */ /* 0x040fe40000000011 */
[----:B------:R-:W-:-:S02]  /*e210*/  @!P4 PRMT R16, R13, 0x7632, R16 ;  /* 0x000076320d10c816 */ /* 0x000fc40000000010 */
[C---:B------:R-:W-:Y:S02]  /*e220*/  @!P5 PRMT R11, R14.reuse, 0x7610, R11 ;  /* 0x000076100e0bd816 */ /* 0x040fe4000000000b */
[----:B------:R-:W-:Y:S02]  /*e230*/  @!P5 PRMT R10, R14, 0x7632, R10 ;  /* 0x000076320e0ad816 */ /* 0x000fe4000000000a */
[----:B------:R-:W-:Y:S02]  /*e240*/  @!P6 PRMT R26, R18, 0x7632, R26 ;  /* 0x00007632121ae816 */ /* 0x000fe4000000001a */
[----:B------:R-:W-:Y:S01]  /*e250*/  @!P6 PRMT R28, R19, 0x7632, R28 ;  /* 0x00007632131ce816 */ /* 0x000fe2000000001c */
[----:B------:R-:W-:Y:S04]  /*e260*/  STL [R1+0x104], R12 ;  /* 0x0001040c01007387 */ /* 0x000fe80000100800 */
[----:B------:R-:W-:Y:S04]  /*e270*/  STL.S16 [R1+0x3bc], R22 ;  /* 0x0003bc1601007387 */ /* 0x000fe80000100600 */
[----:B------:R-:W-:Y:S04]  /*e280*/  STL [R1+0x204], R13 ;  /* 0x0002040d01007387 */ /* 0x000fe80000100800 */
[----:B------:R-:W-:Y:S04]  /*e290*/  STL.S16 [R1+0x3ba], R17 ;  /* 0x0003ba1101007387 */ /* 0x000fe80000100600 */
[----:B------:R-:W-:Y:S04]  /*e2a0*/  STL.S16 [R1+0x3be], R16 ;  /* 0x0003be1001007387 */ /* 0x000fe80000100600 */
[----:B------:R-:W-:Y:S04]  /*e2b0*/  STL [R1+0x108], R14 ;  /* 0x0001080e01007387 */ /* 0x000fe80000100800 */
[----:B------:R-:W-:Y:S04]  /*e2c0*/  STL.S16 [R1+0x3c0], R11 ;  /* 0x0003c00b01007387 */ /* 0x000fe80000100600 */
[----:B------:R-:W-:Y:S04]  /*e2d0*/  STL.S16 [R1+0x3c4], R10 ;  /* 0x0003c40a01007387 */ /* 0x000fe80000100600 */
[----:B------:R-:W-:Y:S04]  /*e2e0*/  STL [R1+0x208], R15 ;  /* 0x0002080f01007387 */ /* 0x000fe80000100800 */
[----:B------:R-:W-:Y:S04]  /*e2f0*/  STL [R1+0x10c], R18 ;  /* 0x00010c1201007387 */ /* 0x000fe80000100800 */
[----:B------:R-:W-:Y:S04]  /*e300*/  STL.S16 [R1+0x3cc], R26 ;  /* 0x0003cc1a01007387 */ /* 0x000fe80000100600 */
[----:B------:R-:W-:Y:S04]  /*e310*/  STL [R1+0x20c], R19 ;  /* 0x00020c1301007387 */ /* 0x000fe80000100800 */
[----:B------:R-:W-:Y:S01]  /*e320*/  STL.S16 [R1+0x3ce], R28 ;  /* 0x0003ce1c01007387 */ /* 0x000fe20000100600 */
[----:B------:R-:W-:Y:S01]  /*e330*/  UISETP.NE.AND UP1, UPT, UR6, URZ, UPT ;  /* 0x000000ff0600728c */ /* 0x000fe2000bf25270 */
[----:B-1----:R-:W-:-:S02]  /*e340*/  @P1 R2UR UR5, R3 ;  /* 0x00000000030512ca */ /* 0x002fc400000e0000 */
[----:B------:R1:W-:Y:S04]  /*e350*/  STL [R1+0xfc], R8 ;  /* 0x0000fc0801007387 */ /* 0x0003e80000100800 */
[----:B------:R2:W-:Y:S01]  /*e360*/  STL [R1+0x1fc], R9 ;  /* 0x0001fc0901007387 */ /* 0x0005e20000100800 */
[----:B-1----:R-:W-:Y:S02]  /*e370*/  PRMT R8, RZ, 0x7610, R8 ;  /* 0x00007610ff087816 */ /* 0x002fe40000000008 */
[----:B--2---:R-:W-:Y:S02]  /*e380*/  PRMT R9, RZ, 0x7610, R9 ;  /* 0x00007610ff097816 */ /* 0x004fe40000000009 */
[----:B------:R-:W-:Y:S02]  /*e390*/  @!P6 PRMT R8, R18, 0x7610, R8 ;  /* 0x000076101208e816 */ /* 0x000fe40000000008 */
[----:B------:R-:W-:-:S02]  /*e3a0*/  @!P5 PRMT R9, R15, 0x7610, R9 ;  /* 0x000076100f09d816 */ /* 0x000fc40000000009 */
[----:B------:R-:W-:Y:S01]  /*e3b0*/  MOV R3, RZ ;  /* 0x000000ff00037202 */ /* 0x000fe20000000f00 */
[----:B------:R1:W-:Y:S01]  /*e3c0*/  STL.S16 [R1+0x3c8], R8 ;  /* 0x0003c80801007387 */ /* 0x0003e20000100600 */
[----:B------:R-:W-:-:S03]  /*e3d0*/  @P0 HADD2.F32 R3, -RZ, R24.H0_H0 ;  /* 0x20000018ff030230 */ /* 0x000fc60000004100 */
[----:B------:R2:W-:Y:S01]  /*e3e0*/  STL.S16 [R1+0x3c2], R9 ;  /* 0x0003c20901007387 */ /* 0x0005e20000100600 */
[----:B------:R-:W-:Y:S01]  /*e3f0*/  UMOV UR16, 0x3f800000 ;  /* 0x3f80000000107882 */ /* 0x000fe20000000000 */
[----:B------:R-:W-:Y:S01]  /*e400*/  @UP0 UMOV UR16, UR5 ;  /* 0x0000000500100c82 */ /* 0x000fe20008000000 */
[----:B-1----:R-:W-:Y:S02]  /*e410*/  HADD2.F32 R8, -RZ, R20.H0_H0 ;  /* 0x20000014ff087230 */ /* 0x002fe40000004100 */
[----:B--2---:R-:W-:Y:S01]  /*e420*/  HADD2.F32 R9, -RZ, R21.H0_H0 ;  /* 0x20000015ff097230 */ /* 0x004fe20000004100 */
        /* <DEDUP_REMOVED lines=1341> */
.L_x_1132:
        /* <DEDUP_REMOVED lines=560> */
[----:B0-----:R-:W-:Y:S01]  /*15b00*/  FADD.FTZ R46, R46, 1 ;  /* 0x3f8000002e2e7421 */ /* 0x001fe20000010000 */
[----:B---3--:R-:W-:Y:S02]  /*15b10*/  HADD2.F32 R55, -RZ, R7.H0_H0 ;  /* 0x20000007ff377230 */ /* 0x008fe40000004100 */
[----:B------:R-:W3:Y:S01]  /*15b20*/  LDL.S16 R7, [R1+0x32c] ;  /* 0x00032c0001077983 */ /* 0x000ee20000100600 */
[----:B--2---:R-:W-:-:S03]  /*15b30*/  HADD2.F32 R53, -RZ, R6.H0_H0 ;  /* 0x20000006ff357230 */ /* 0x004fc60000004100 */
[----:B------:R-:W2:Y:S01]  /*15b40*/  LDL.LU.S16 R6, [R1+0x32e] ;  /* 0x00032e0001067983 */ /* 0x000ea20000300600 */
        /* <DEDUP_REMOVED lines=43> */
[----:B----4-:R-:W-:Y:S02]  /*15e00*/  HADD2.F32 R56, -RZ, R4.H0_H0 ;  /* 0x20000004ff387230 */ /* 0x010fe40000004100 */
[----:B------:R-:W4:Y:S01]  /*15e10*/  LDL.LU.S16 R4, [R1+0x326] ;  /* 0x0003260001047983 */ /* 0x000f220000300600 */
[----:B------:R-:W-:-:S04]  /*15e20*/  FADD.FTZ R64, R64, -UR28 ;  /* 0x8000001c40407e21 */ /* 0x000fc80008010000 */
[----:B------:R-:W-:Y:S01]  /*15e30*/  FMUL.FTZ R64, R64, UR16 ;  /* 0x0000001040407c20 */ /* 0x000fe20008410000 */
[----:B---3--:R-:W-:Y:S02]  /*15e40*/  HADD2.F32 R58, -RZ, R7.H0_H0 ;  /* 0x20000007ff3a7230 */ /* 0x008fe40000004100 */
[----:B------:R-:W3:Y:S01]  /*15e50*/  LDL.S16 R7, [R1+0x324] ;  /* 0x0003240001077983 */ /* 0x000ee20000100600 */
        /* <DEDUP_REMOVED lines=13> */
[----:B------:R-:W-:Y:S01]  /*15f30*/  FMUL.FTZ R62, R62, UR16 ;  /* 0x000000103e3e7c20 */ /* 0x000fe20008410000 */
[----:B--2---:R-:W-:Y:S02]  /*15f40*/  HADD2.F32 R54, -RZ, R6.H0_H0 ;  /* 0x20000006ff367230 */ /* 0x004fe40000004100 */
[----:B------:R-:W2:Y:S01]  /*15f50*/  LDL.S16 R6, [R1+0x320] ;  /* 0x0003200001067983 */ /* 0x000ea20000100600 */
        /* <DEDUP_REMOVED lines=35> */
[----:B------:R-:W2:Y:S03]  /*16190*/  LDL.S16 R5, [R1+0x318] ;  /* 0x0003180001057983 */ /* 0x000ea60000100600 */
        /* <DEDUP_REMOVED lines=11> */
[----:B------:R-:W-:Y:S02]  /*16250*/  HADD2.F32 R51, -RZ, R51.H0_H0 ;  /* 0x20000033ff337230 */ /* 0x000fe40000004100 */
[----:B------:R-:W-:-:S03]  /*16260*/  FFMA.FTZ R41, R29, R32, R41 ;  /* 0x000000201d297223 */ /* 0x000fc60000010029 */
[----:B------:R-:W-:-:S04]  /*16270*/  FADD.FTZ R51, R51, -UR28 ;  /* 0x8000001c33337e21 */ /* 0x000fc80008010000 */
[----:B------:R-:W-:Y:S01]  /*16280*/  FMUL.FTZ R51, R51, UR16 ;  /* 0x0000001033337c20 */ /* 0x000fe20008410000 */
[----:B0-----:R-:W-:Y:S01]  /*16290*/  FMUL.FTZ R54, R54, R33 ;  /* 0x0000002136367220 */ /* 0x001fe20000410000 */
[----:B---3--:R-:W-:Y:S02]  /*162a0*/  HADD2.F32 R49, -RZ, R7.H0_H0 ;  /* 0x20000007ff317230 */ /* 0x008fe40000004100 */
[----:B------:R-:W3:Y:S01]  /*162b0*/  LDL.LU.S16 R7, [R1+0x322] ;  /* 0x0003220001077983 */ /* 0x000ee20000300600 */
        /* <DEDUP_REMOVED lines=19> */
[----:B------:R-:W-:Y:S02]  /*163f0*/  HADD2.F32 R50, -RZ, R50.H0_H0 ;  /* 0x20000032ff327230 */ /* 0x000fe40000004100 */
[----:B------:R-:W-:-:S03]  /*16400*/  FADD.FTZ R42, R42, R38 ;  /* 0x000000262a2a7221 */ /* 0x000fc60000010000 */
[----:B------:R-:W-:Y:S01]  /*16410*/  FADD.FTZ R50, R50, -UR28 ;  /* 0x8000001c32327e21 */ /* 0x000fe20008010000 */
[----:B------:R-:W-:-:S03]  /*16420*/  FADD.FTZ R42, R36, R42 ;  /* 0x0000002a242a7221 */ /* 0x000fc60000010000 */
[----:B------:R-:W-:Y:S01]  /*16430*/  FMUL.FTZ R50, R50, UR16 ;  /* 0x0000001032327c20 */ /* 0x000fe20008410000 */
[----:B------:R-:W-:-:S03]  /*16440*/  FADD.FTZ R42, R42, R34 ;  /* 0x000000222a2a7221 */ /* 0x000fc60000010000 */
        /* <DEDUP_REMOVED lines=11> */
[----:B------:R-:W2:Y:S01]  /*16500*/  LDL.S16 R5, [R1+0x310] ;  /* 0x0003100001057983 */ /* 0x000ea20000100600 */
[----:B------:R-:W-:Y:S01]  /*16510*/  FMUL.FTZ R65, R65, R39 ;  /* 0x0000002741417220 */ /* 0x000fe20000410000 */
[----:B---3--:R-:W-:Y:S02]  /*16520*/  HADD2.F32 R40, -RZ, R7.H0_H0 ;  /* 0x20000007ff287230 */ /* 0x008fe40000004100 */
[----:B------:R-:W3:Y:S01]  /*16530*/  LDL.LU.S16 R7, [R1+0x316] ;  /* 0x0003160001077983 */ /* 0x000ee20000300600 */
[----:B----4-:R-:W-:-:S03]  /*16540*/  HADD2.F32 R39, -RZ, R4.H0_H0 ;  /* 0x20000004ff277230 */ /* 0x010fc60000004100 */
[----:B------:R-:W4:Y:S01]  /*16550*/  LDL.LU.S16 R4, [R1+0x312] ;  /* 0x0003120001047983 */ /* 0x000f220000300600 */
[----:B------:R-:W-:Y:S01]  /*16560*/  FMUL.FTZ R57, R57, R37 ;  /* 0x0000002539397220 */ /* 0x000fe20000410000 */
[----:B--2---:R-:W-:Y:S02]  /*16570*/  HADD2.F32 R37, -RZ, R6.H0_H0 ;  /* 0x20000006ff257230 */ /* 0x004fe40000004100 */
[----:B------:R-:W2:Y:S01]  /*16580*/  LDL.S16 R6, [R1+0x30c] ;  /* 0x00030c0001067983 */ /* 0x000ea20000100600 */
[----:B------:R-:W-:Y:S01]  /*16590*/  FMUL.FTZ R53, R53, R35 ;  /* 0x0000002335357220 */ /* 0x000fe20000410000 */
[----:B------:R-:W-:Y:S02]  /*165a0*/  HADD2.F32 R38, -RZ, R5.H0_H0 ;  /* 0x20000005ff267230 */ /* 0x000fe40000004100 */
[----:B------:R-:W2:Y:S01]  /*165b0*/  LDL.S16 R5, [R1+0x308] ;  /* 0x0003080001057983 */ /* 0x000ea20000100600 */
[----:B---3--:R-:W-:-:S03]  /*165c0*/  HADD2.F32 R35, -RZ, R7.H0_H0 ;  /* 0x20000007ff237230 */ /* 0x008fc60000004100 */
[----:B------:R-:W3:Y:S01]  /*165d0*/  LDL.LU.S16 R7, [R1+0x30e] ;  /* 0x00030e0001077983 */ /* 0x000ee20000300600 */
[----:B----4-:R-:W-:-:S03]  /*165e0*/  HADD2.F32 R36, -RZ, R4.H0_H0 ;  /* 0x20000004ff247230 */ /* 0x010fc60000004100 */
[----:B------:R-:W4:Y:S01]  /*165f0*/  LDL.LU.S16 R4, [R1+0x30a] ;  /* 0x00030a0001047983 */ /* 0x000f220000300600 */
[----:B------:R-:W-:Y:S01]  /*16600*/  FADD.FTZ R33, R33, -UR28 ;  /* 0x8000001c21217e21 */ /* 0x000fe20008010000 */
[----:B------:R-:W-:Y:S01]  /*16610*/  FMUL.FTZ R48, R48, R32 ;  /* 0x0000002030307220 */ /* 0x000fe20000410000 */
[-C--:B------:R-:W-:Y:S01]  /*16620*/  FFMA.FTZ R32, R27, R30.reuse, R44 ;  /* 0x0000001e1b207223 */ /* 0x080fe2000001002c */
[----:B------:R-:W-:Y:S01]  /*16630*/  FMUL.FTZ R30, R9, R30 ;  /* 0x0000001e091e7220 */ /* 0x000fe20000410000 */
[----:B------:R-:W-:-:S03]  /*16640*/  FMUL.FTZ R44, R33, UR16 ;  /* 0x00000010212c7c20 */ /* 0x000fc60008410000 */
[----:B------:R-:W-:Y:S01]  /*16650*/  FFMA.FTZ R45, R27, R30, R45 ;  /* 0x0000001e1b2d7223 */ /* 0x000fe2000001002d */
[----:B------:R-:W-:Y:S01]  /*16660*/  FFMA.FTZ R27, R9, R44, R2 ;  /* 0x0000002c091b7223 */ /* 0x000fe20000010002 */
[----:B--2---:R-:W-:Y:S02]  /*16670*/  HADD2.F32 R34, -RZ, R6.H0_H0 ;  /* 0x20000006ff227230 */ /* 0x004fe40000004100 */
[----:B------:R-:W2:Y:S01]  /*16680*/  LDL.S16 R6, [R1+0x304] ;  /* 0x0003040001067983 */ /* 0x000ea20000100600 */
        /* <DEDUP_REMOVED lines=27> */
[----:B------:R-:W-:Y:S01]  /*16840*/  FMUL.FTZ R43, R43, R33 ;  /* 0x000000212b2b7220 */ /* 0x000fe20000410000 */
[----:B------:R-:W-:Y:S02]  /*16850*/  HADD2.F32 R33, -RZ, R5.H0_H0 ;  /* 0x20000005ff217230 */ /* 0x000fe40000004100 */
[----:B------:R-:W2:Y:S01]  /*16860*/  LDL.S16 R5, [R1+0x300] ;  /* 0x0003000001057983 */ /* 0x000ea20000100600 */
[----:B0-----:R-:W-:Y:S01]  /*16870*/  FMUL.FTZ R38, R38, R31 ;  /* 0x0000001f26267220 */ /* 0x001fe20000410000 */
[----:B------:R-:W-:-:S04]  /*16880*/  FADD.FTZ R31, -R31, 1 ;  /* 0x3f8000001f1f7421 */ /* 0x000fc80000010100 */
[----:B------:R-:W-:-:S04]  /*16890*/  FFMA.FTZ R31, R30, R31, 1 ;  /* 0x3f8000001e1f7423 */ /* 0x000fc8000001001f */
[----:B------:R-:W-:Y:S01]  /*168a0*/  FMUL.FTZ R38, R38, R31 ;  /* 0x0000001f26267220 */ /* 0x000fe20000410000 */
[----:B------:R-:W-:Y:S01]  /*168b0*/  FADD.FTZ R35, R35, -UR28 ;  /* 0x8000001c23237e21 */ /* 0x000fe20008010000 */
[-C--:B------:R-:W-:Y:S01]  /*168c0*/  FFMA.FTZ R41, R25, R28.reuse, R41 ;  /* 0x0000001c19297223 */ /* 0x080fe20000010029 */
[----:B------:R-:W-:Y:S02]  /*168d0*/  FMUL.FTZ R28, R8, R28 ;  /* 0x0000001c081c7220 */ /* 0x000fe40000410000 */
[----:B------:R-:W-:Y:S02]  /*168e0*/  FMUL.FTZ R35, R35, UR16 ;  /* 0x0000001023237c20 */ /* 0x000fe40008410000 */
[----:B------:R-:W-:Y:S01]  /*168f0*/  FFMA.FTZ R25, R25, R28, R45 ;  /* 0x0000001c19197223 */ /* 0x000fe2000001002d */
[----:B------:R-:W-:Y:S01]  /*16900*/  FADD.FTZ R42, R28, R42 ;  /* 0x0000002a1c2a7221 */ /* 0x000fe20000010000 */
[----:B------:R-:W-:-:S04]  /*16910*/  FFMA.FTZ R28, R8, R35, R3 ;  /* 0x00000023081c7223 */ /* 0x000fc80000010003 */
[----:B------:R-:W-:Y:S01]  /*16920*/  FMUL.FTZ R30, R28, -1.4426950216293334961 ;  /* 0xbfb8aa3b1c1e7820 */ /* 0x000fe20000410000 */
[----:B---3--:R-:W-:Y:S02]  /*16930*/  HADD2.F32 R31, -RZ, R7.H0_H0 ;  /* 0x20000007ff1f7230 */ /* 0x008fe40000004100 */
[----:B------:R-:W3:Y:S03]  /*16940*/  LDL.LU.S16 R7, [R1+0x306] ;  /* 0x0003060001077983 */ /* 0x000ee60000300600 */
[----:B------:R-:W0:Y:S01]  /*16950*/  MUFU.EX2 R30, R30 ;  /* 0x0000001e001e7308 */ /* 0x000e220000000800 */
[----:B------:R-:W-:Y:S01]  /*16960*/  FMUL.FTZ R67, R67, R46 ;  /* 0x0000002e43437220 */ /* 0x000fe20000410000 */
[----:B------:R-:W-:Y:S01]  /*16970*/  FFMA.FTZ R46, R23, R26, R32 ;  /* 0x0000001a172e7223 */ /* 0x000fe20000010020 */
[----:B0-----:R-:W-:Y:S01]  /*16980*/  FADD.FTZ R30, R30, 1 ;  /* 0x3f8000001e1e7421 */ /* 0x001fe20000010000 */
[----:B----4-:R-:W-:-:S02]  /*16990*/  HADD2.F32 R32, -RZ, R4.H0_H0 ;  /* 0x20000004ff207230 */ /* 0x010fc40000004100 */
[----:B------:R-:W4:Y:S03]  /*169a0*/  LDL.LU.S16 R4, [R1+0x302] ;  /* 0x0003020001047983 */ /* 0x000f260000300600 */
[----:B------:R-:W0:Y:S02]  /*169b0*/  MUFU.RCP R30, R30 ;  /* 0x0000001e001e7308 */ /* 0x000e240000001000 */
[----:B0-----:R-:W-:Y:S01]  /*169c0*/  FMUL.FTZ R36, R36, R30 ;  /* 0x0000001e24247220 */ /* 0x001fe20000410000 */
[----:B------:R-:W-:-:S04]  /*169d0*/  FADD.FTZ R30, -R30, 1 ;  /* 0x3f8000001e1e7421 */ /* 0x000fc80000010100 */
[----:B------:R-:W-:-:S04]  /*169e0*/  FFMA.FTZ R30, R28, R30, 1 ;  /* 0x3f8000001c1e7423 */ /* 0x000fc8000001001e */
[----:B------:R-:W-:Y:S01]  /*169f0*/  FMUL.FTZ R36, R36, R30 ;  /* 0x0000001e24247220 */ /* 0x000fe20000410000 */
[----:B--2---:R-:W-:Y:S02]  /*16a00*/  HADD2.F32 R30, -RZ, R6.H0_H0 ;  /* 0x20000006ff1e7230 */ /* 0x004fe40000004100 */
[----:B------:R-:W2:Y:S01]  /*16a10*/  LDL.S16 R6, [R1+0x2fc] ;  /* 0x0002fc0001067983 */ /* 0x000ea20000100600 */
[----:B------:R-:W-:Y:S01]  /*16a20*/  FADD.FTZ R34, R34, -UR28 ;  /* 0x8000001c22227e21 */ /* 0x000fe20008010000 */
[----:B------:R-:W-:Y:S01]  /*16a30*/  FADD.FTZ R45, R29, R26 ;  /* 0x0000001a1d2d7221 */ /* 0x000fe20000010000 */
[----:B------:R-:W-:Y:S02]  /*16a40*/  FMUL.FTZ R26, R9, R26 ;  /* 0x0000001a091a7220 */ /* 0x000fe40000410000 */
[----:B------:R-:W-:Y:S02]  /*16a50*/  FMUL.FTZ R34, R34, UR16 ;  /* 0x0000001022227c20 */ /* 0x000fe40008410000 */
[----:B------:R-:W-:-:S02]  /*16a60*/  FFMA.FTZ R25, R23, R26, R25 ;  /* 0x0000001a17197223 */ /* 0x000fc40000010019 */
        /* <DEDUP_REMOVED lines=11> */
[----:B------:R-:W-:Y:S02]  /*16b20*/  FFMA.FTZ R26, R8, R31, R3 ;  /* 0x0000001f081a7223 */ /* 0x000fe40000010003 */
[----:B------:R-:W-:Y:S02]  /*16b30*/  FMUL.FTZ R33, R33, R28 ;  /* 0x0000001c21217220 */ /* 0x000fe40000410000 */
[----:B------:R-:W-:Y:S01]  /*16b40*/  FMUL.FTZ R28, R26, -1.4426950216293334961 ;  /* 0xbfb8aa3b1a1c7820 */ /* 0x000fe20000410000 */
[----:B------:R-:W-:-:S05]  /*16b50*/  FADD.FTZ R42, R27, R24 ;  /* 0x000000181b2a7221 */ /* 0x000fca0000010000 */
[----:B------:R-:W0:Y:S02]  /*16b60*/  MUFU.EX2 R28, R28 ;  /* 0x0000001c001c7308 */ /* 0x000e240000000800 */
[----:B0-----:R-:W-:-:S06]  /*16b70*/  FADD.FTZ R28, R28, 1 ;  /* 0x3f8000001c1c7421 */ /* 0x001fcc0000010000 */
[----:B------:R-:W0:Y:S01]  /*16b80*/  MUFU.RCP R28, R28 ;  /* 0x0000001c001c7308 */ /* 0x000e220000001000 */
[----:B------:R-:W-:Y:S01]  /*16b90*/  FADD.FTZ R30, R30, -UR28 ;  /* 0x8000001c1e1e7e21 */ /* 0x000fe20008010000 */
[----:B------:R-:W-:Y:S02]  /*16ba0*/  HADD2.F32 R29, -RZ, R5.H0_H0 ;  /* 0x20000005ff1d7230 */ /* 0x000fe40000004100 */
[----:B------:R-:W2:Y:S01]  /*16bb0*/  LDL.S16 R5, [R1+0x2f4] ;  /* 0x0002f40001057983 */ /* 0x000ea20000100600 */
        /* <DEDUP_REMOVED lines=8> */
[----:B------:R-:W-:Y:S02]  /*16c40*/  FMUL.FTZ R26, R25, -1.4426950216293334961 ;  /* 0xbfb8aa3b191a7820 */ /* 0x000fe40000410000 */
[----:B------:R-:W-:-:S04]  /*16c50*/  FMUL.FTZ R32, R32, R28 ;  /* 0x0000001c20207220 */ /* 0x000fc80000410000 */
[----:B------:R-:W0:Y:S01]  /*16c60*/  MUFU.EX2 R26, R26 ;  /* 0x0000001a001a7308 */ /* 0x000e220000000800 */
[----:B---3--:R-:W-:Y:S02]  /*16c70*/  HADD2.F32 R27, -RZ, R7.H0_H0 ;  /* 0x20000007ff1b7230 */ /* 0x008fe40000004100 */
[----:B------:R-:W3:Y:S01]  /*16c80*/  LDL.LU.S16 R7, [R1+0x2fe] ;  /* 0x0002fe0001077983 */ /* 0x000ee20000300600 */
[----:B0-----:R-:W-:-:S06]  /*16c90*/  FADD.FTZ R26, R26, 1 ;  /* 0x3f8000001a1a7421 */ /* 0x001fcc0000010000 */
[----:B------:R-:W0:Y:S01]  /*16ca0*/  MUFU.RCP R26, R26 ;  /* 0x0000001a001a7308 */ /* 0x000e220000001000 */
[----:B----4-:R-:W-:Y:S02]  /*16cb0*/  HADD2.F32 R28, -RZ, R4.H0_H0 ;  /* 0x20000004ff1c7230 */ /* 0x010fe40000004100 */
        /* <DEDUP_REMOVED lines=30> */
[----:B------:R-:W-:Y:S02]  /*16ea0*/  HADD2.F32 R26, -RZ, R5.H0_H0 ;  /* 0x20000005ff1a7230 */ /* 0x000fe40000004100 */
[----:B------:R-:W2:Y:S03]  /*16eb0*/  LDL.S16 R5, [R1+0x2ec] ;  /* 0x0002ec0001057983 */ /* 0x000ea60000100600 */
[----:B0-----:R-:W-:Y:S01]  /*16ec0*/  FMUL.FTZ R26, R26, R23 ;  /* 0x000000171a1a7220 */ /* 0x001fe20000410000 */
[----:B------:R-:W-:-:S04]  /*16ed0*/  FADD.FTZ R23, -R23, 1 ;  /* 0x3f80000017177421 */ /* 0x000fc80000010100 */
[----:B------:R-:W-:-:S04]  /*16ee0*/  FFMA.FTZ R23, R19, R23, 1 ;  /* 0x3f80000013177423 */ /* 0x000fc80000010017 */
[----:B------:R-:W-:Y:S01]  /*16ef0*/  FMUL.FTZ R26, R26, R23 ;  /* 0x000000171a1a7220 */ /* 0x000fe20000410000 */
[----:B------:R-:W-:Y:S01]  /*16f00*/  FADD.FTZ R47, R47, R21 ;  /* 0x000000152f2f7221 */ /* 0x000fe20000010000 */
        /* <DEDUP_REMOVED lines=1080> */
[----:B------:R-:W-:Y:S01]  /*1b290*/  FADD.FTZ R23, R23, R14 ;  /* 0x0000000e17177221 */ /* 0x000fe20000010000 */
        /* <DEDUP_REMOVED lines=705> */
.L_x_1133:
        /* <DEDUP_REMOVED lines=88> */
.L_x_1135:
[----:B------:R-:W-:Y:S05]  /*1e430*/  BSYNC.RECONVERGENT B0 ;  /* 0x0000000000007941 */ /* 0x000fea0003800200 */
.L_x_1134:
        /* <DEDUP_REMOVED lines=38> */
.L_x_1137:
[----:B------:R-:W-:Y:S05]  /*1e6a0*/  BSYNC.RECONVERGENT B0 ;  /* 0x0000000000007941 */ /* 0x000fea0003800200 */
.L_x_1136:
        /* <DEDUP_REMOVED lines=30> */
.L_x_1139:
[----:B------:R-:W-:Y:S05]  /*1e890*/  BSYNC.RECONVERGENT B0 ;  /* 0x0000000000007941 */ /* 0x000fea0003800200 */
.L_x_1138:
        /* <DEDUP_REMOVED lines=34> */
.L_x_1143:
[----:B------:R-:W2:Y:S04]  /*1eac0*/  LDG.E.STRONG.GPU R10, desc[UR10][R16.64] ;  /* 0x0000000a100a7981 */ /* 0x000ea8000c1ef900 */
[----:B--2---:R-:W-:Y:S04]  /*1ead0*/  CCTL.IVALL ;  /* 0x00000000ff00798f */ /* 0x004fe80002000000 */
[----:B------:R0:W-:Y:S01]  /*1eae0*/  STL [R1], R10 ;  /* 0x0000000a01007387 */ /* 0x0001e20000100800 */
[----:B------:R-:W-:-:S13]  /*1eaf0*/  ISETP.NE.AND P0, PT, R10, UR5, PT ;  /* 0x000000050a007c0c */ /* 0x000fda000bf05270 */
[----:B0-----:R-:W-:Y:S05]  /*1eb00*/  @P0 BRA `(.L_x_1143) ;  /* 0xfffffffc00ec0947 */ /* 0x001fea000383ffff */
.L_x_1142:
[----:B------:R-:W-:Y:S05]  /*1eb10*/  BSYNC.RECONVERGENT B0 ;  /* 0x0000000000007941 */ /* 0x000fea0003800200 */
.L_x_1141:
        /* <DEDUP_REMOVED lines=15> */
.L_x_1145:
        /* <DEDUP_REMOVED lines=77> */
.L_x_1144:
        /* <DEDUP_REMOVED lines=52> */
.L_x_1146:
        /* <DEDUP_REMOVED lines=27> */
.L_x_1147:
        /* <DEDUP_REMOVED lines=12> */
.L_x_1148:
[----:B------:R-:W-:Y:S05]  /*1f690*/  BSYNC.RECONVERGENT B0 ;  /* 0x0000000000007941 */ /* 0x000fea0003800200 */
.L_x_1140:
        /* <DEDUP_REMOVED lines=17> */
.L_x_1154:
        /* <DEDUP_REMOVED lines=62> */
.L_x_1150:
[----:B------:R-:W-:Y:S05]  /*1fb90*/  BSYNC.RECONVERGENT B0 ;  /* 0x0000000000007941 */ /* 0x000fea0003800200 */
.L_x_1149:
        /* <DEDUP_REMOVED lines=23> */
.L_x_1151:
        /* <DEDUP_REMOVED lines=16> */
.L_x_1153:
[----:B------:R-:W-:Y:S05]  /*1fe10*/  BSYNC.RECONVERGENT B0 ;  /* 0x0000000000007941 */ /* 0x000fea0003800200 */
.L_x_1152:
        /* <DEDUP_REMOVED lines=10> */
.L_x_1131:
        /* <DEDUP_REMOVED lines=16> */
.L_x_1157:
[----:B------:R-:W-:Y:S05]  /*1ffc0*/  BSYNC.RECONVERGENT B0 ;  /* 0x0000000000007941 */ /* 0x000fea0003800200 */
.L_x_1156:
        /* <DEDUP_REMOVED lines=11> */
.L_x_1159:
[----:B------:R-:W2:Y:S04]  /*20080*/  LDG.E.STRONG.GPU R5, desc[UR10][R2.64] ;  /* 0x0000000a02057981 */ /* 0x000ea8000c1ef900 */
[----:B--2---:R-:W-:Y:S01]  /*20090*/  CCTL.IVALL ;  /* 0x00000000ff00798f */ /* 0x004fe20002000000 */
[----:B------:R-:W-:Y:S05]  /*200a0*/  YIELD ;  /* 0x0000000000007946 */ /* 0x000fea0003800000 */
[----:B------:R-:W-:-:S13]  /*200b0*/  ISETP.NE.AND P0, PT, R5, R0, PT ;  /* 0x000000000500720c */ /* 0x000fda0003f05270 */
[----:B------:R-:W-:Y:S05]  /*200c0*/  @P0 BRA `(.L_x_1159) ;  /* 0xfffffffc00ec0947 */ /* 0x000fea000383ffff */
.L_x_1158:
        /* <DEDUP_REMOVED lines=76> */
.L_x_1162:
        /* <DEDUP_REMOVED lines=31> */
.L_x_1161:
[----:B------:R-:W-:Y:S05]  /*20780*/  BSYNC.RECONVERGENT B0 ;  /* 0x0000000000007941 */ /* 0x000fea0003800200 */
.L_x_1160:
        /* <DEDUP_REMOVED lines=10> */
.L_x_1163:
        /* <DEDUP_REMOVED lines=87> */
.L_x_1164:
        /* <DEDUP_REMOVED lines=14> */
.L_x_4759:


//--------------------- .text._Z35group_norm_nhwc_bwd_one_pass_kernelI11Fp32IOFp32WLi64ELi98ELi392EEv26Group_norm_nhwc_bwd_params --------------------------
	.section	.text._Z35group_norm_nhwc_bwd_one_pass_kernelI11Fp32IOFp32WLi64ELi98ELi392EEv26Group_norm_nhwc_bwd_params,"ax",@progbits
	.align	128
        .global         _Z35group_norm_nhwc_bwd_one_pass_kernelI11Fp32IOFp32WLi64ELi98ELi392EEv26Group_norm_nhwc_bwd_params
        .type           _Z35group_norm_nhwc_bwd_one_pass_kernelI11Fp32IOFp32WLi64ELi98ELi392EEv26Group_norm_nhwc_bwd_params,@function
        .size           _Z35group_norm_nhwc_bwd_one_pass_kernelI11Fp32IOFp32WLi64ELi98ELi392EEv26Group_norm_nhwc_bwd_params,(.L_x_4760 - _Z35group_norm_nhwc_bwd_one_pass_kernelI11Fp32IOFp32WLi64ELi98ELi392EEv26Group_norm_nhwc_bwd_params)
        .other          _Z35group_norm_nhwc_bwd_one_pass_kernelI11Fp32IOFp32WLi64ELi98ELi392EEv26Group_norm_nhwc_bwd_params,@"STO_CUDA_ENTRY STV_DEFAULT"
_Z35group_norm_nhwc_bwd_one_pass_kernelI11Fp32IOFp32WLi64ELi98ELi392EEv26Group_norm_nhwc_bwd_params:
.text._Z35group_norm_nhwc_bwd_one_pass_kernelI11Fp32IOFp32WLi64ELi98ELi392EEv26Group_norm_nhwc_bwd_params:
        /* <DEDUP_REMOVED lines=10> */
[----:B------:R-:W-:Y:S01]  /*00a0*/  LOP3.LUT R0, R62, 0xffff, RZ, 0xc0, !PT ;  /* 0x0000ffff3e007812 */ /* 0x000fe200078ec0ff */
[----:B------:R-:W0:Y:S01]  /*00b0*/  S2R R59, SR_LANEID ;  /* 0x00000000003b7919 */ /* 0x000e220000000000 */
[----:B------:R-:W1:Y:S01]  /*00c0*/  LDC R60, c[0x0][0x374] ;  /* 0x0000dd00ff3c7b82 */ /* 0x000e620000000800 */
[----:B------:R-:W-:Y:S01]  /*00d0*/  HFMA2 R64, -RZ, RZ, 0, 0 ;  /* 0x00000000ff407431 */ /* 0x000fe200000001ff */
[----:B------:R-:W-:Y:S01]  /*00e0*/  MOV R63, R61 ;  /* 0x0000003d003f7202 */ /* 0x000fe20000000f00 */
[----:B------:R-:W-:Y:S01]  /*00f0*/  IMAD R0, R0, 0x53a, RZ ;  /* 0x0000053a00007824 */ /* 0x000fe200078e02ff */
[----:B------:R-:W2:Y:S04]  /*0100*/  LDCU.U8 UR11, c[0x0][0x414] ;  /* 0x00008280ff0b77ac */ /* 0x000ea80008000000 */
[----:B------:R-:W-:-:S04]  /*0110*/  SHF.R.U32.HI R0, RZ, 0x10, R0 ;  /* 0x00000010ff007819 */ /* 0x000fc80000011600 */
[----:B------:R-:W-:-:S05]  /*0120*/  PRMT R0, R0, 0x9910, RZ ;  /* 0x0000991000007816 */ /* 0x000fca00000000ff */
[----:B------:R-:W-:-:S05]  /*0130*/  IMAD R0, R0, 0x31, RZ ;  /* 0x0000003100007824 */ /* 0x000fca00078e02ff */
[----:B------:R-:W-:-:S04]  /*0140*/  IADD3 R0, PT, PT, RZ, -R0, RZ ;  /* 0x80000000ff007210 */ /* 0x000fc80007ffe0ff */
[----:B------:R-:W-:-:S04]  /*0150*/  PRMT R3, R0, 0x7710, RZ ;  /* 0x0000771000037816 */ /* 0x000fc800000000ff */
[----:B------:R-:W-:-:S04]  /*0160*/  IADD3 R0, PT, PT, R3, R62, RZ ;  /* 0x0000003e03007210 */ /* 0x000fc80007ffe0ff */
[----:B------:R-:W-:-:S04]  /*0170*/  SHF.L.U32 R0, R0, 0x1, RZ ;  /* 0x0000000100007819 */ /* 0x000fc800000006ff */
[----:B0-2---:R-:W-:-:S07]  /*0180*/  LOP3.LUT R58, R0, 0xffff, RZ, 0xc0, !PT ;  /* 0x0000ffff003a7812 */ /* 0x005fce00078ec0ff */
.L_x_1206:
[----:B0-----:R-:W0:Y:S01]  /*0190*/  LDC R8, c[0x0][0x410] ;  /* 0x00010400ff087b82 */ /* 0x001e220000000800 */
[----:B--2---:R-:W2:Y:S01]  /*01a0*/  LDCU.128 UR12, c[0x0][0x400] ;  /* 0x00008000ff0c77ac */ /* 0x004ea20008000c00 */
[----:B------:R-:W-:Y:S02]  /*01b0*/  ISETP.GE.AND P1, PT, R63, RZ, PT ;  /* 0x000000ff3f00720c */ /* 0x000fe40003f26270 */
[----:B------:R-:W-:Y:S02]  /*01c0*/  CS2R R54, SRZ ;  /* 0x0000000000367805 */ /* 0x000fe4000001ff00 */
[----:B------:R-:W-:Y:S02]  /*01d0*/  CS2R R52, SRZ ;  /* 0x0000000000347805 */ /* 0x000fe4000001ff00 */
[----:B---3--:R-:W3:Y:S01]  /*01e0*/  LDC R6, c[0x0][0x41c] ;  /* 0x00010700ff067b82 */ /* 0x008ee20000000800 */
[----:B01----:R-:W-:-:S04]  /*01f0*/  IABS R5, R8 ;  /* 0x0000000800057213 */ /* 0x003fc80000000000 */
        /* <DEDUP_REMOVED lines=8> */
[----:B------:R-:W-:Y:S01]  /*0280*/  IMAD.HI.U32 R3, R3, R7, R2 ;  /* 0x0000000703037227 */ /* 0x000fe200078e0002 */
[----:B------:R-:W-:-:S05]  /*0290*/  LOP3.LUT R2, R62, 0xffff, RZ, 0xc0, !PT ;  /* 0x0000ffff3e027812 */ /* 0x000fca00078ec0ff */
[----:B------:R-:W-:-:S04]  /*02a0*/  IMAD.HI.U32 R3, R3, R4, RZ ;  /* 0x0000000403037227 */ /* 0x000fc800078e00ff */
[----:B------:R-:W-:Y:S01]  /*02b0*/  IMAD R2, R2, 0x53a, RZ ;  /* 0x0000053a02027824 */ /* 0x000fe200078e02ff */
[----:B------:R-:W-:-:S04]  /*02c0*/  IADD3 R0, PT, PT, -R3, RZ, RZ ;  /* 0x000000ff03007210 */ /* 0x000fc80007ffe1ff */
[----:B------:R-:W-:Y:S01]  /*02d0*/  SHF.R.U32.HI R9, RZ, 0x10, R2 ;  /* 0x00000010ff097819 */ /* 0x000fe20000011602 */
[----:B------:R-:W-:Y:S01]  /*02e0*/  IMAD R0, R5, R0, R4 ;  /* 0x0000000005007224 */ /* 0x000fe200078e0204 */
[----:B------:R-:W-:-:S03]  /*02f0*/  LOP3.LUT R2, R63, R8, RZ, 0x3c, !PT ;  /* 0x000000083f027212 */ /* 0x000fc600078e3cff */
[----:B---3--:R-:W-:Y:S01]  /*0300*/  IMAD R13, R6, UR10, R9 ;  /* 0x0000000a060d7c24 */ /* 0x008fe2000f8e0209 */
[----:B------:R-:W-:Y:S02]  /*0310*/  ISETP.GT.U32.AND P3, PT, R5, R0, PT ;  /* 0x000000000500720c */ /* 0x000fe40003f64070 */
[----:B------:R-:W-:Y:S02]  /*0320*/  ISETP.GE.AND P2, PT, R2, RZ, PT ;  /* 0x000000ff0200720c */ /* 0x000fe40003f46270 */
[C---:B--2---:R-:W-:Y:S02]  /*0330*/  ISETP.GE.U32.AND P4, PT, R13.reuse, UR12, PT ;  /* 0x0000000c0d007c0c */ /* 0x044fe4000bf86070 */
[----:B------:R-:W-:Y:S02]  /*0340*/  SHF.R.S32.HI R11, RZ, 0x1f, R13 ;  /* 0x0000001fff0b7819 */ /* 0x000fe4000001140d */
[----:B------:R-:W-:Y:S02]  /*0350*/  IADD3 R24, PT, PT, R13, 0x8, RZ ;  /* 0x000000080d187810 */ /* 0x000fe40007ffe0ff */
[----:B------:R-:W-:-:S02]  /*0360*/  ISETP.GE.AND.EX P4, PT, R11, UR13, PT, P4 ;  /* 0x0000000d0b007c0c */ /* 0x000fc4000bf86340 */
[----:B------:R-:W-:Y:S02]  /*0370*/  SHF.R.S32.HI R15, RZ, 0x1f, R24 ;  /* 0x0000001fff0f7819 */ /* 0x000fe40000011418 */
[-C--:B------:R-:W-:Y:S02]  /*0380*/  @!P3 IADD3 R0, PT, PT, R0, -R5.reuse, RZ ;  /* 0x800000050000b210 */ /* 0x080fe40007ffe0ff */
[----:B------:R-:W-:Y:S02]  /*0390*/  @!P3 IADD3 R3, PT, PT, R3, 0x1, RZ ;  /* 0x000000010303b810 */ /* 0x000fe40007ffe0ff */
[CC--:B------:R-:W-:Y:S02]  /*03a0*/  ISETP.GE.U32.AND P0, PT, R0.reuse, R5.reuse, PT ;  /* 0x000000050000720c */ /* 0x0c0fe40003f06070 */
[----:B------:R-:W-:Y:S02]  /*03b0*/  ISETP.GT.U32.AND P5, PT, R5, R0, PT ;  /* 0x000000000500720c */ /* 0x000fe40003fa4070 */
[----:B------:R-:W-:Y:S01]  /*03c0*/  IADD3 R5, PT, PT, R0, -R5, RZ ;  /* 0x8000000500057210 */ /* 0x000fe20007ffe0ff */
[----:B------:R-:W0:Y:S01]  /*03d0*/  @!P4 LDC.64 R18, c[0x0][0x3f8] ;  /* 0x0000fe00ff12cb82 */ /* 0x000e220000000a00 */
[----:B------:R-:W-:-:S02]  /*03e0*/  ISETP.NE.AND P3, PT, R8, RZ, PT ;  /* 0x000000ff0800720c */ /* 0x000fc40003f65270 */
[----:B------:R-:W-:Y:S02]  /*03f0*/  SEL R0, R5, R0, !P5 ;  /* 0x0000000005007207 */ /* 0x000fe40006800000 */
[----:B------:R-:W-:Y:S02]  /*0400*/  LOP3.LUT R5, RZ, R8, RZ, 0x33, !PT ;  /* 0x00000008ff057212 */ /* 0x000fe400078e33ff */
[----:B------:R-:W-:Y:S01]  /*0410*/  @!P1 IADD3 R0, PT, PT, -R0, RZ, RZ ;  /* 0x000000ff00009210 */ /* 0x000fe20007ffe1ff */
[----:B------:R-:W2:Y:S01]  /*0420*/  @!P4 LDC.64 R16, c[0x0][0x3a0] ;  /* 0x0000e800ff10cb82 */ /* 0x000ea20000000a00 */
[----:B------:R-:W-:Y:S02]  /*0430*/  @P0 IADD3 R3, PT, PT, R3, 0x1, RZ ;  /* 0x0000000103030810 */ /* 0x000fe40007ffe0ff */
[----:B------:R-:W-:Y:S02]  /*0440*/  ISETP.GE.U32.AND P5, PT, R24, UR12, PT ;  /* 0x0000000c18007c0c */ /* 0x000fe4000bfa6070 */
[----:B------:R-:W-:-:S02]  /*0450*/  @!P2 IADD3 R3, PT, PT, -R3, RZ, RZ ;  /* 0x000000ff0303a210 */ /* 0x000fc40007ffe1ff */
[----:B------:R-:W-:Y:S02]  /*0460*/  SEL R0, R5, R0, !P3 ;  /* 0x0000000005007207 */ /* 0x000fe40005800000 */
[----:B------:R-:W-:Y:S02]  /*0470*/  IADD3 R12, PT, PT, R13, 0x10, RZ ;  /* 0x000000100d0c7810 */ /* 0x000fe40007ffe0ff */
[----:B------:R-:W-:Y:S01]  /*0480*/  SEL R3, R5, R3, !P3 ;  /* 0x0000000305037207 */ /* 0x000fe20005800000 */
[----:B------:R-:W-:Y:S01]  /*0490*/  IMAD R7, R0, 0x62, RZ ;  /* 0x0000006200077824 */ /* 0x000fe200078e02ff */
[----:B------:R-:W-:Y:S01]  /*04a0*/  ISETP.GE.AND.EX P5, PT, R15, UR13, PT, P5 ;  /* 0x0000000d0f007c0c */ /* 0x000fe2000bfa6350 */
[----:B------:R-:W3:Y:S01]  /*04b0*/  @!P4 LDC.64 R4, c[0x0][0x398] ;  /* 0x0000e600ff04cb82 */ /* 0x000ee20000000a00 */
[----:B------:R-:W-:Y:S02]  /*04c0*/  ISETP.GE.U32.AND P3, PT, R12, UR12, PT ;  /* 0x0000000c0c007c0c */ /* 0x000fe4000bf66070 */
[----:B------:R-:W-:-:S02]  /*04d0*/  SHF.R.S32.HI R25, RZ, 0x1f, R12 ;  /* 0x0000001fff197819 */ /* 0x000fc4000001140c */
[----:B------:R-:W-:Y:S02]  /*04e0*/  IADD3 R66, P0, PT, R7, R58, RZ ;  /* 0x0000003a07427210 */ /* 0x000fe40007f1e0ff */
[----:B------:R-:W-:Y:S02]  /*04f0*/  ISETP.GE.AND.EX P3, PT, R25, UR13, PT, P3 ;  /* 0x0000000d19007c0c */ /* 0x000fe4000bf66330 */
[----:B------:R-:W-:Y:S02]  /*0500*/  SHF.R.S32.HI R2, RZ, 0x1f, R3 ;  /* 0x0000001fff027819 */ /* 0x000fe40000011403 */
[----:B------:R-:W-:Y:S01]  /*0510*/  LEA.HI.X.SX32 R67, R7, RZ, 0x1, P0 ;  /* 0x000000ff07437211 */ /* 0x000fe200000f0eff */
[----:B------:R-:W4:Y:S01]  /*0520*/  @!P5 LDC.64 R20, c[0x0][0x3f8] ;  /* 0x0000fe00ff14db82 */ /* 0x000f220000000a00 */
[C---:B------:R-:W-:Y:S01]  /*0530*/  IADD3 R8, PT, PT, R13.reuse, 0x18, RZ ;  /* 0x000000180d087810 */ /* 0x040fe20007ffe0ff */
[----:B------:R-:W-:Y:S01]  /*0540*/  IMAD R2, R2, UR14, RZ ;  /* 0x0000000e02027c24 */ /* 0x000fe2000f8e02ff */
[----:B------:R-:W-:Y:S01]  /*0550*/  IADD3 R22, PT, PT, R13, 0x20, RZ ;  /* 0x000000200d167810 */ /* 0x000fe20007ffe0ff */
[----:B------:R-:W-:Y:S01]  /*0560*/  IMAD.WIDE.U32 R66, R3, UR14, R66 ;  /* 0x0000000e03427c25 */ /* 0x000fe2000f8e0042 */
[----:B------:R-:W-:-:S02]  /*0570*/  ISETP.GE.U32.AND P0, PT, R8, UR12, PT ;  /* 0x0000000c08007c0c */ /* 0x000fc4000bf06070 */
[----:B------:R-:W-:Y:S01]  /*0580*/  SHF.R.S32.HI R23, RZ, 0x1f, R8 ;  /* 0x0000001fff177819 */ /* 0x000fe20000011408 */
[----:B------:R-:W-:Y:S01]  /*0590*/  IMAD R69, R3, UR15, R2 ;  /* 0x0000000f03457c24 */ /* 0x000fe2000f8e0202 */
[----:B------:R-:W-:Y:S01]  /*05a0*/  @!P4 MOV R68, R66 ;  /* 0x000000420044c202 */ /* 0x000fe20000000f00 */
[----:B0-----:R-:W-:Y:S01]  /*05b0*/  @!P4 IMAD R2, R11, R18, RZ ;  /* 0x000000120b02c224 */ /* 0x001fe200078e02ff */
[----:B------:R-:W0:Y:S01]  /*05c0*/  @!P5 LDC.64 R26, c[0x0][0x3a0] ;  /* 0x0000e800ff1adb82 */ /* 0x000e220000000a00 */
[----:B------:R-:W-:Y:S02]  /*05d0*/  @!P5 MOV R28, R66 ;  /* 0x00000042001cd202 */ /* 0x000fe40000000f00 */
[----:B------:R-:W-:Y:S01]  /*05e0*/  IADD3 R69, PT, PT, R67, R69, RZ ;  /* 0x0000004543457210 */ /* 0x000fe20007ffe0ff */
[----:B------:R-:W-:Y:S01]  /*05f0*/  @!P4 IMAD R7, R13, R19, R2 ;  /* 0x000000130d07c224 */ /* 0x000fe200078e0202 */
[----:B------:R-:W-:Y:S02]  /*0600*/  ISETP.GE.AND.EX P0, PT, R23, UR13, PT, P0 ;  /* 0x0000000d17007c0c */ /* 0x000fe4000bf06300 */
[----:B------:R-:W-:Y:S01]  /*0610*/  @!P5 MOV R29, R69 ;  /* 0x00000045001dd202 */ /* 0x000fe20000000f00 */
[----:B------:R-:W1:Y:S01]  /*0620*/  @!P3 LDC.64 R10, c[0x0][0x3f8] ;  /* 0x0000fe00ff0abb82 */ /* 0x000e620000000a00 */
[----:B------:R-:W-:Y:S01]  /*0630*/  @!P4 IMAD.WIDE.U32 R2, R13, R18, R68 ;  /* 0x000000120d02c225 */ /* 0x000fe200078e0044 */
[----:B------:R-:W-:-:S03]  /*0640*/  ISETP.GE.U32.AND P2, PT, R22, UR12, PT ;  /* 0x0000000c16007c0c */ /* 0x000fc6000bf46070 */
[----:B----4-:R-:W-:Y:S01]  /*0650*/  @!P5 IMAD R15, R15, R20, RZ ;  /* 0x000000140f0fd224 */ /* 0x010fe200078e02ff */
[----:B------:R-:W-:Y:S02]  /*0660*/  @!P4 IADD3 R7, PT, PT, R3, R7, RZ ;  /* 0x000000070307c210 */ /* 0x000fe40007ffe0ff */
[----:B------:R-:W4:Y:S01]  /*0670*/  @!P5 LDC.64 R18, c[0x0][0x398] ;  /* 0x0000e600ff12db82 */ /* 0x000f220000000a00 */
[----:B------:R-:W-:Y:S01]  /*0680*/  @!P4 SHF.L.U32 R3, R2, 0x2, RZ ;  /* 0x000000020203c819 */ /* 0x000fe200000006ff */
[----:B------:R-:W-:Y:S01]  /*0690*/  @!P5 IMAD R31, R24, R21, R15 ;  /* 0x00000015181fd224 */ /* 0x000fe200078e020f */
[----:B------:R-:W-:Y:S02]  /*06a0*/  @!P4 SHF.L.U64.HI R30, R2, 0x2, R7 ;  /* 0x00000002021ec819 */ /* 0x000fe40000010207 */
[C---:B--2---:R-:W-:Y:S02]  /*06b0*/  @!P4 IADD3 R16, P1, PT, R3.reuse, R16, RZ ;  /* 0x000000100310c210 */ /* 0x044fe40007f3e0ff */
[----:B---3--:R-:W-:Y:S01]  /*06c0*/  @!P4 IADD3 R4, P6, PT, R3, R4, RZ ;  /* 0x000000040304c210 */ /* 0x008fe20007fde0ff */
[----:B------:R-:W2:Y:S01]  /*06d0*/  @!P3 LDC.64 R6, c[0x0][0x3a0] ;  /* 0x0000e800ff06bb82 */ /* 0x000ea20000000a00 */
[----:B------:R-:W-:-:S02]  /*06e0*/  SHF.R.S32.HI R21, RZ, 0x1f, R22 ;  /* 0x0000001fff157819 */ /* 0x000fc40000011416 */
[C---:B------:R-:W-:Y:S02]  /*06f0*/  @!P4 IADD3.X R17, PT, PT, R30.reuse, R17, RZ, P1, !PT ;  /* 0x000000111e11c210 */ /* 0x040fe40000ffe4ff */
[----:B------:R-:W-:Y:S02]  /*0700*/  ISETP.GE.AND.EX P2, PT, R21, UR13, PT, P2 ;  /* 0x0000000d15007c0c */ /* 0x000fe4000bf46320 */
[----:B------:R-:W-:Y:S01]  /*0710*/  @!P4 IADD3.X R5, PT, PT, R30, R5, RZ, P6, !PT ;  /* 0x000000051e05c210 */ /* 0x000fe200037fe4ff */
[----:B------:R-:W3:Y:S01]  /*0720*/  @!P3 LDC.64 R2, c[0x0][0x398] ;  /* 0x0000e600ff02bb82 */ /* 0x000ee20000000a00 */
[----:B-1----:R-:W-:Y:S01]  /*0730*/  @!P3 IMAD R32, R25, R10, RZ ;  /* 0x0000000a1920b224 */ /* 0x002fe200078e02ff */
[----:B------:R1:W5:Y:S01]  /*0740*/  @!P4 LDG.E.64 R54, desc[UR8][R16.64] ;  /* 0x000000081036c981 */ /* 0x000362000c1e1b00 */
[----:B------:R-:W-:Y:S01]  /*0750*/  @!P5 IMAD.WIDE.U32 R24, R24, R20, R28 ;  /* 0x000000141818d225 */ /* 0x000fe200078e001c */
[----:B------:R-:W-:Y:S02]  /*0760*/  @!P3 MOV R28, R66 ;  /* 0x00000042001cb202 */ /* 0x000fe40000000f00 */
[----:B------:R-:W-:Y:S01]  /*0770*/  @!P3 MOV R29, R69 ;  /* 0x00000045001db202 */ /* 0x000fe20000000f00 */
[C---:B------:R-:W-:Y:S01]  /*0780*/  @!P3 IMAD R33, R12.reuse, R11, R32 ;  /* 0x0000000b0c21b224 */ /* 0x040fe200078e0220 */
[----:B------:R-:W3:Y:S01]  /*0790*/  @!P0 LDC.64 R14, c[0x0][0x3f8] ;  /* 0x0000fe00ff0e8b82 */ /* 0x000ee20000000a00 */
[----:B------:R3:W5:Y:S01]  /*07a0*/  @!P4 LDG.E.64 R52, desc[UR8][R4.64] ;  /* 0x000000080434c981 */ /* 0x000762000c1e1b00 */
[----:B------:R-:W-:Y:S01]  /*07b0*/  @!P3 IMAD.WIDE.U32 R10, R12, R10, R28 ;  /* 0x0000000a0c0ab225 */ /* 0x000fe200078e001c */
[----:B------:R-:W-:-:S02]  /*07c0*/  @!P5 IADD3 R29, PT, PT, R25, R31, RZ ;  /* 0x0000001f191dd210 */ /* 0x000fc40007ffe0ff */
[C---:B------:R-:W-:Y:S02]  /*07d0*/  @!P5 SHF.L.U32 R25, R24.reuse, 0x2, RZ ;  /* 0x000000021819d819 */ /* 0x040fe400000006ff */
[----:B------:R-:W-:Y:S01]  /*07e0*/  @!P5 SHF.L.U64.HI R24, R24, 0x2, R29 ;  /* 0x000000021818d819 */ /* 0x000fe2000001021d */
[----:B-1----:R-:W1:Y:S01]  /*07f0*/  @!P0 LDC.64 R16, c[0x0][0x398] ;  /* 0x0000e600ff108b82 */ /* 0x002e620000000a00 */
[C---:B0-----:R-:W-:Y:S02]  /*0800*/  @!P5 IADD3 R26, P1, PT, R25.reuse, R26, RZ ;  /* 0x0000001a191ad210 */ /* 0x041fe40007f3e0ff */
[----:B----4-:R-:W-:Y:S02]  /*0810*/  @!P5 IADD3 R18, P6, PT, R25, R18, RZ ;  /* 0x000000121912d210 */ /* 0x010fe40007fde0ff */
[----:B------:R-:W-:Y:S02]  /*0820*/  @!P3 IADD3 R25, PT, PT, R11, R33, RZ ;  /* 0x000000210b19b210 */ /* 0x000fe40007ffe0ff */
[----:B------:R-:W-:-:S02]  /*0830*/  @!P3 SHF.L.U32 R11, R10, 0x2, RZ ;  /* 0x000000020a0bb819 */ /* 0x000fc400000006ff */
[----:B------:R-:W-:Y:S02]  /*0840*/  @!P5 IADD3.X R27, PT, PT, R24, R27, RZ, P1, !PT ;  /* 0x0000001b181bd210 */ /* 0x000fe40000ffe4ff */
[----:B------:R-:W-:Y:S02]  /*0850*/  @!P3 SHF.L.U64.HI R12, R10, 0x2, R25 ;  /* 0x000000020a0cb819 */ /* 0x000fe40000010219 */
[----:B--2---:R-:W-:Y:S02]  /*0860*/  @!P3 IADD3 R6, P1, PT, R11, R6, RZ ;  /* 0x000000060b06b210 */ /* 0x004fe40007f3e0ff */
[----:B------:R-:W-:Y:S01]  /*0870*/  IADD3 R29, PT, PT, R13, 0x28, RZ ;  /* 0x000000280d1d7810 */ /* 0x000fe20007ffe0ff */
[----:B---3--:R-:W-:Y:S01]  /*0880*/  @!P0 IMAD R23, R23, R14, RZ ;  /* 0x0000000e17178224 */ /* 0x008fe200078e02ff */
[----:B------:R-:W-:Y:S02]  /*0890*/  @!P5 IADD3.X R19, PT, PT, R24, R19, RZ, P6, !PT ;  /* 0x000000131813d210 */ /* 0x000fe400037fe4ff */
[----:B------:R-:W-:Y:S01]  /*08a0*/  @!P3 IADD3.X R7, PT, PT, R12, R7, RZ, P1, !PT ;  /* 0x000000070c07b210 */ /* 0x000fe20000ffe4ff */
[----:B------:R-:W-:Y:S01]  /*08b0*/  @!P0 IMAD R23, R8, R15, R23 ;  /* 0x0000000f08178224 */ /* 0x000fe200078e0217 */
[----:B------:R-:W-:-:S02]  /*08c0*/  @!P3 IADD3 R2, P6, PT, R11, R2, RZ ;  /* 0x000000020b02b210 */ /* 0x000fc40007fde0ff */
[----:B------:R-:W-:Y:S01]  /*08d0*/  ISETP.GE.U32.AND P1, PT, R29, UR12, PT ;  /* 0x0000000c1d007c0c */ /* 0x000fe2000bf26070 */
[----:B------:R-:W0:Y:S01]  /*08e0*/  @!P2 LDC.64 R10, c[0x0][0x3f8] ;  /* 0x0000fe00ff0aab82 */ /* 0x000e220000000a00 */
[----:B------:R-:W-:Y:S02]  /*08f0*/  SHF.R.S32.HI R37, RZ, 0x1f, R29 ;  /* 0x0000001fff257819 */ /* 0x000fe4000001141d */
[----:B------:R-:W-:Y:S02]  /*0900*/  IADD3 R28, PT, PT, R13, 0x30, RZ ;  /* 0x000000300d1c7810 */ /* 0x000fe40007ffe0ff */
[----:B------:R-:W-:Y:S02]  /*0910*/  ISETP.GE.AND.EX P1, PT, R37, UR13, PT, P1 ;  /* 0x0000000d25007c0c */ /* 0x000fe4000bf26310 */
[----:B------:R-:W-:Y:S02]  /*0920*/  @!P0 MOV R24, R66 ;  /* 0x0000004200188202 */ /* 0x000fe40000000f00 */
[----:B------:R-:W-:-:S02]  /*0930*/  @!P0 MOV R25, R69 ;  /* 0x0000004500198202 */ /* 0x000fc40000000f00 */
[----:B------:R-:W-:Y:S02]  /*0940*/  ISETP.GE.U32.AND P4, PT, R28, UR12, PT ;  /* 0x0000000c1c007c0c */ /* 0x000fe4000bf86070 */
[----:B------:R-:W-:Y:S01]  /*0950*/  SHF.R.S32.HI R31, RZ, 0x1f, R28 ;  /* 0x0000001fff1f7819 */ /* 0x000fe2000001141c */
[----:B------:R-:W-:Y:S01]  /*0960*/  @!P0 IMAD.WIDE.U32 R24, R8, R14, R24 ;  /* 0x0000000e08188225 */ /* 0x000fe200078e0018 */
[----:B------:R-:W-:Y:S01]  /*0970*/  @!P2 MOV R32, R66 ;  /* 0x000000420020a202 */ /* 0x000fe20000000f00 */
[----:B------:R-:W2:Y:S01]  /*0980*/  @!P0 LDC.64 R14, c[0x0][0x3a0] ;  /* 0x0000e800ff0e8b82 */ /* 0x000ea20000000a00 */
[----:B------:R-:W-:Y:S02]  /*0990*/  ISETP.GE.AND.EX P4, PT, R31, UR13, PT, P4 ;  /* 0x0000000d1f007c0c */ /* 0x000fe4000bf86340 */
[----:B------:R-:W-:Y:S02]  /*09a0*/  @!P0 IADD3 R23, PT, PT, R25, R23, RZ ;  /* 0x0000001719178210 */ /* 0x000fe40007ffe0ff */
[----:B------:R-:W-:-:S02]  /*09b0*/  @!P2 MOV R33, R69 ;  /* 0x000000450021a202 */ /* 0x000fc40000000f00 */
[----:B------:R-:W-:Y:S01]  /*09c0*/  @!P3 IADD3.X R3, PT, PT, R12, R3, RZ, P6, !PT ;  /* 0x000000030c03b210 */ /* 0x000fe200037fe4ff */
[----:B------:R-:W3:Y:S01]  /*09d0*/  @!P1 LDC.64 R4, c[0x0][0x3f8] ;  /* 0x0000fe00ff049b82 */ /* 0x000ee20000000a00 */
[-C--:B0-----:R-:W-:Y:S01]  /*09e0*/  @!P2 IMAD R21, R21, R10.reuse, RZ ;  /* 0x0000000a1515a224 */ /* 0x081fe200078e02ff */
[C---:B------:R-:W-:Y:S02]  /*09f0*/  @!P0 SHF.L.U32 R35, R24.reuse, 0x2, RZ ;  /* 0x0000000218238819 */ /* 0x040fe400000006ff */
[----:B------:R-:W-:Y:S02]  /*0a00*/  @!P0 SHF.L.U64.HI R30, R24, 0x2, R23 ;  /* 0x00000002181e8819 */ /* 0x000fe40000010217 */
[----:B------:R-:W-:Y:S02]  /*0a10*/  IADD3 R8, PT, PT, R13, 0x38, RZ ;  /* 0x000000380d087810 */ /* 0x000fe40007ffe0ff */
[----:B------:R-:W0:Y:S01]  /*0a20*/  @!P2 LDC.64 R24, c[0x0][0x3a0] ;  /* 0x0000e800ff18ab82 */ /* 0x000e220000000a00 */
[----:B------:R-:W-:Y:S01]  /*0a30*/  CS2R R48, SRZ ;  /* 0x0000000000307805 */ /* 0x000fe2000001ff00 */
[C---:B------:R-:W-:Y:S01]  /*0a40*/  @!P2 IMAD R39, R22.reuse, R11, R21 ;  /* 0x0000000b1627a224 */ /* 0x040fe200078e0215 */
[----:B------:R-:W-:Y:S01]  /*0a50*/  CS2R R50, SRZ ;  /* 0x0000000000327805 */ /* 0x000fe2000001ff00 */
[----:B------:R-:W-:-:S03]  /*0a60*/  @!P2 IMAD.WIDE.U32 R32, R22, R10, R32 ;  /* 0x0000000a1620a225 */ /* 0x000fc600078e0020 */
[----:B------:R4:W5:Y:S01]  /*0a70*/  @!P5 LDG.E.64 R48, desc[UR8][R18.64] ;  /* 0x000000081230d981 */ /* 0x000962000c1e1b00 */
[----:B------:R-:W1:Y:S01]  /*0a80*/  @!P4 LDC.64 R12, c[0x0][0x3f8] ;  /* 0x0000fe00ff0ccb82 */ /* 0x000e620000000a00 */
[----:B------:R-:W-:Y:S02]  /*0a90*/  SHF.R.S32.HI R11, RZ, 0x1f, R8 ;  /* 0x0000001fff0b7819 */ /* 0x000fe40000011408 */
[----:B------:R2:W5:Y:S05]  /*0aa0*/  @!P5 LDG.E.64 R50, desc[UR8][R26.64] ;  /* 0x000000081a32d981 */ /* 0x00056a000c1e1b00 */
[----:B------:R-:W0:Y:S01]  /*0ab0*/  @!P2 LDC.64 R20, c[0x0][0x398] ;  /* 0x0000e600ff14ab82 */ /* 0x000e220000000a00 */
[----:B----4-:R-:W-:Y:S01]  /*0ac0*/  @!P2 IADD3 R19, PT, PT, R33, R39, RZ ;  /* 0x000000272113a210 */ /* 0x010fe20007ffe0ff */
[----:B---3--:R-:W-:Y:S01]  /*0ad0*/  @!P1 IMAD R10, R37, R4, RZ ;  /* 0x00000004250a9224 */ /* 0x008fe200078e02ff */
[----:B------:R-:W-:-:S02]  /*0ae0*/  ISETP.GE.U32.AND P5, PT, R8, UR12, PT ;  /* 0x0000000c08007c0c */ /* 0x000fc4000bfa6070 */
[C---:B--2---:R-:W-:Y:S02]  /*0af0*/  @!P2 SHF.L.U32 R27, R32.reuse, 0x2, RZ ;  /* 0x00000002201ba819 */ /* 0x044fe400000006ff */
[----:B------:R-:W-:Y:S02]  /*0b00*/  @!P0 IADD3 R14, P6, PT, R35, R14, RZ ;  /* 0x0000000e230e8210 */ /* 0x000fe40007fde0ff */
[----:B------:R-:W-:Y:S02]  /*0b10*/  CS2R R44, SRZ ;  /* 0x00000000002c7805 */ /* 0x000fe4000001ff00 */
[----:B------:R-:W-:Y:S01]  /*0b20*/  @!P2 SHF.L.U64.HI R32, R32, 0x2, R19 ;  /* 0x000000022020a819 */ /* 0x000fe20000010213 */
[----:B------:R-:W2:Y:S01]  /*0b30*/  @!P1 LDC.64 R22, c[0x0][0x3a0] ;  /* 0x0000e800ff169b82 */ /* 0x000ea20000000a00 */
[----:B------:R-:W-:Y:S02]  /*0b40*/  @!P1 MOV R18, R66 ;  /* 0x0000004200129202 */ /* 0x000fe40000000f00 */
[----:B------:R-:W-:Y:S01]  /*0b50*/  @!P1 MOV R19, R69 ;  /* 0x0000004500139202 */ /* 0x000fe20000000f00 */
[----:B------:R-:W-:Y:S01]  /*0b60*/  @!P1 IMAD R33, R29, R5, R10 ;  /* 0x000000051d219224 */ /* 0x000fe200078e020a */
[----:B------:R-:W-:Y:S01]  /*0b70*/  ISETP.GE.AND.EX P5, PT, R11, UR13, PT, P5 ;  /* 0x0000000d0b007c0c */ /* 0x000fe2000bfa6350 */
[----:B-1----:R-:W-:Y:S01]  /*0b80*/  @!P4 IMAD R31, R31, R12, RZ ;  /* 0x0000000c1f1fc224 */ /* 0x002fe200078e02ff */
[----:B------:R-:W-:Y:S01]  /*0b90*/  @!P0 IADD3.X R15, PT, PT, R30, R15, RZ, P6, !PT ;  /* 0x0000000f1e0f8210 */ /* 0x000fe200037fe4ff */
[----:B------:R-:W-:Y:S01]  /*0ba0*/  @!P1 IMAD.WIDE.U32 R4, R29, R4, R18 ;  /* 0x000000041d049225 */ /* 0x000fe200078e0012 */
[----:B------:R-:W-:Y:S01]  /*0bb0*/  @!P0 IADD3 R16, P6, PT, R35, R16, RZ ;  /* 0x0000001023108210 */ /* 0x000fe20007fde0ff */
[----:B------:R1:W5:Y:S01]  /*0bc0*/  @!P3 LDG.E.64 R44, desc[UR8][R2.64] ;  /* 0x00000008022cb981 */ /* 0x000362000c1e1b00 */
[----:B------:R-:W-:Y:S01]  /*0bd0*/  @!P4 MOV R18, R66 ;  /* 0x000000420012c202 */ /* 0x000fe20000000f00 */
[----:B------:R-:W-:Y:S01]  /*0be0*/  @!P4 IMAD R31, R28, R13, R31 ;  /* 0x0000000d1c1fc224 */ /* 0x000fe200078e021f */
[----:B------:R-:W-:Y:S01]  /*0bf0*/  @!P0 IADD3.X R17, PT, PT, R30, R17, RZ, P6, !PT ;  /* 0x000000111e118210 */ /* 0x000fe200037fe4ff */
[----:B------:R-:W3:Y:S01]  /*0c00*/  @!P1 LDC.64 R34, c[0x0][0x398] ;  /* 0x0000e600ff229b82 */ /* 0x000ee20000000a00 */
[----:B0-----:R-:W-:-:S02]  /*0c10*/  @!P2 IADD3 R24, P6, PT, R27, R24, RZ ;  /* 0x000000181b18a210 */ /* 0x001fc40007fde0ff */
[----:B------:R-:W-:Y:S02]  /*0c20*/  @!P1 IADD3 R5, PT, PT, R5, R33, RZ ;  /* 0x0000002105059210 */ /* 0x000fe40007ffe0ff */
[----:B------:R-:W-:Y:S02]  /*0c30*/  @!P4 MOV R19, R69 ;  /* 0x000000450013c202 */ /* 0x000fe40000000f00 */
[----:B------:R-:W-:Y:S02]  /*0c40*/  @!P2 IADD3.X R25, PT, PT, R32, R25, RZ, P6, !PT ;  /* 0x000000192019a210 */ /* 0x000fe400037fe4ff */
[----:B------:R-:W-:Y:S02]  /*0c50*/  CS2R R46, SRZ ;  /* 0x00000000002e7805 */ /* 0x000fe4000001ff00 */
[----:B------:R-:W-:Y:S01]  /*0c60*/  @!P2 IADD3 R20, P6, PT, R27, R20, RZ ;  /* 0x000000141b14a210 */ /* 0x000fe20007fde0ff */
[----:B------:R-:W-:Y:S01]  /*0c70*/  @!P4 IMAD.WIDE.U32 R28, R28, R12, R18 ;  /* 0x0000000c1c1cc225 */ /* 0x000fe200078e0012 */
[C---:B------:R-:W-:Y:S01]  /*0c80*/  @!P1 SHF.L.U32 R27, R4.reuse, 0x2, RZ ;  /* 0x00000002041b9819 */ /* 0x040fe200000006ff */
[----:B------:R-:W0:Y:S01]  /*0c90*/  LDC.64 R12, c[0x0][0x3b8] ;  /* 0x0000ee00ff0c7b82 */ /* 0x000e220000000a00 */
[----:B------:R-:W-:Y:S01]  /*0ca0*/  @!P1 SHF.L.U64.HI R10, R4, 0x2, R5 ;  /* 0x00000002040a9819 */ /* 0x000fe20000010205 */
[----:B------:R4:W5:Y:S06]  /*0cb0*/  @!P3 LDG.E.64 R46, desc[UR8][R6.64] ;  /* 0x00000008062eb981 */ /* 0x00096c000c1e1b00 */
[----:B------:R-:W2:Y:S01]  /*0cc0*/  @!P5 LDC.64 R4, c[0x0][0x3f8] ;  /* 0x0000fe00ff04db82 */ /* 0x000ea20000000a00 */
[----:B------:R-:W-:-:S02]  /*0cd0*/  PRMT R18, R9, 0x9910, RZ ;  /* 0x0000991009127816 */ /* 0x000fc400000000ff */
[----:B-1----:R-:W-:Y:S02]  /*0ce0*/  @!P5 MOV R2, R66 ;  /* 0x000000420002d202 */ /* 0x002fe40000000f00 */
[----:B------:R-:W-:-:S03]  /*0cf0*/  @!P5 MOV R3, R69 ;  /* 0x000000450003d202 */ /* 0x000fc60000000f00 */
[----:B------:R-:W1:Y:S01]  /*0d00*/  @!P4 LDC.64 R36, c[0x0][0x3a0] ;  /* 0x0000e800ff24cb82 */ /* 0x000e620000000a00 */
[----:B0-----:R-:W-:-:S07]  /*0d10*/  IMAD.WIDE R12, R63, 0x8, R12 ;  /* 0x000000083f0c7825 */ /* 0x001fce00078e020c */
[----:B------:R-:W0:Y:S01]  /*0d20*/  @!P4 LDC.64 R38, c[0x0][0x398] ;  /* 0x0000e600ff26cb82 */ /* 0x000e220000000a00 */
[----:B--2---:R-:W-:-:S04]  /*0d30*/  @!P5 IMAD R9, R11, R4, RZ ;  /* 0x000000040b09d224 */ /* 0x004fc800078e02ff */
[C---:B------:R-:W-:Y:S02]  /*0d40*/  @!P5 IMAD R9, R8.reuse, R5, R9 ;  /* 0x000000050809d224 */ /* 0x040fe400078e0209 */
[----:B------:R-:W-:Y:S02]  /*0d50*/  @!P5 IMAD.WIDE.U32 R4, R8, R4, R2 ;  /* 0x000000040804d225 */ /* 0x000fe400078e0002 */
[----:B------:R2:W2:Y:S01]  /*0d60*/  LDG.E.64 R2, desc[UR8][R12.64] ;  /* 0x000000080c027981 */ /* 0x0004a2000c1e1b00 */
[----:B------:R-:W-:Y:S02]  /*0d70*/  @!P2 IADD3.X R21, PT, PT, R32, R21, RZ, P6, !PT ;  /* 0x000000152015a210 */ /* 0x000fe400037fe4ff */
[----:B------:R-:W-:Y:S02]  /*0d80*/  ISETP.NE.AND P3, PT, RZ, UR11, PT ;  /* 0x0000000bff007c0c */ /* 0x000fe4000bf65270 */
[----:B------:R-:W-:Y:S02]  /*0d90*/  @!P1 IADD3 R22, P6, PT, R27, R22, RZ ;  /* 0x000000161b169210 */ /* 0x000fe40007fde0ff */
[----:B------:R-:W-:-:S02]  /*0da0*/  MOV R11, R18 ;  /* 0x00000012000b7202 */ /* 0x000fc40000000f00 */
[C---:B------:R-:W-:Y:S02]  /*0db0*/  @!P1 IADD3.X R23, PT, PT, R10.reuse, R23, RZ, P6, !PT ;  /* 0x000000170a179210 */ /* 0x040fe400037fe4ff */
[----:B---3--:R-:W-:Y:S01]  /*0dc0*/  @!P1 IADD3 R34, P6, PT, R27, R34, RZ ;  /* 0x000000221b229210 */ /* 0x008fe20007fde0ff */
[----:B------:R-:W-:Y:S01]  /*0dd0*/  IMAD R11, R11, 0x31, RZ ;  /* 0x000000310b0b7824 */ /* 0x000fe200078e02ff */
[----:B------:R-:W-:Y:S02]  /*0de0*/  @!P4 IADD3 R27, PT, PT, R29, R31, RZ ;  /* 0x0000001f1d1bc210 */ /* 0x000fe40007ffe0ff */
[----:B------:R-:W-:Y:S01]  /*0df0*/  @!P1 IADD3.X R35, PT, PT, R10, R35, RZ, P6, !PT ;  /* 0x000000230a239210 */ /* 0x000fe200037fe4ff */
[----:B------:R-:W3:Y:S01]  /*0e00*/  @P3 LDC.64 R32, c[0x0][0x3b0] ;  /* 0x0000ec00ff203b82 */ /* 0x000ee20000000a00 */
[C---:B------:R-:W-:Y:S02]  /*0e10*/  @!P4 SHF.L.U32 R19, R28.reuse, 0x2, RZ ;  /* 0x000000021c13c819 */ /* 0x040fe400000006ff */
[----:B------:R-:W-:-:S02]  /*0e20*/  @!P4 SHF.L.U64.HI R10, R28, 0x2, R27 ;  /* 0x000000021c0ac819 */ /* 0x000fc4000001021b */
[----:B----4-:R-:W-:-:S03]  /*0e30*/  IADD3 R7, PT, PT, RZ, -R11, RZ ;  /* 0x8000000bff077210 */ /* 0x010fc60007ffe0ff */
[----:B------:R-:W4:Y:S01]  /*0e40*/  @!P5 LDC.64 R28, c[0x0][0x3a0] ;  /* 0x0000e800ff1cdb82 */ /* 0x000f220000000a00 */
[----:B------:R-:W-:-:S07]  /*0e50*/  PRMT R7, R7, 0x7710, RZ ;  /* 0x0000771007077816 */ /* 0x000fce00000000ff */
[----:B------:R-:W3:Y:S01]  /*0e60*/  LDC.64 R26, c[0x0][0x3a8] ;  /* 0x0000ea00ff1a7b82 */ /* 0x000ee20000000a00 */
[----:B------:R-:W-:-:S07]  /*0e70*/  IADD3 R7, PT, PT, R7, R62, RZ ;  /* 0x0000003e07077210 */ /* 0x000fce0007ffe0ff */
[----:B------:R-:W2:Y:S01]  /*0e80*/  @!P5 LDC.64 R30, c[0x0][0x398] ;  /* 0x0000e600ff1edb82 */ /* 0x000ea20000000a00 */
[----:B------:R-:W-:Y:S02]  /*0e90*/  SHF.L.U32 R7, R7, 0x1, RZ ;  /* 0x0000000107077819 */ /* 0x000fe400000006ff */
[----:B-1----:R-:W-:Y:S02]  /*0ea0*/  @!P4 IADD3 R36, P6, PT, R19, R36, RZ ;  /* 0x000000241324c210 */ /* 0x002fe40007fde0ff */
[----:B------:R-:W-:Y:S02]  /*0eb0*/  @!P5 IADD3 R9, PT, PT, R5, R9, RZ ;  /* 0x000000090509d210 */ /* 0x000fe40007ffe0ff */
[----:B------:R-:W-:Y:S02]  /*0ec0*/  LOP3.LUT R58, R7, 0xffff, RZ, 0xc0, !PT ;  /* 0x0000ffff073a7812 */ /* 0x000fe400078ec0ff */
[----:B------:R-:W-:Y:S02]  /*0ed0*/  @!P4 IADD3.X R37, PT, PT, R10, R37, RZ, P6, !PT ;  /* 0x000000250a25c210 */ /* 0x000fe400037fe4ff */
[----:B------:R-:W-:-:S02]  /*0ee0*/  @!P5 SHF.L.U32 R5, R4, 0x2, RZ ;  /* 0x000000020405d819 */ /* 0x000fc400000006ff */
[----:B0-----:R-:W-:Y:S02]  /*0ef0*/  @!P4 IADD3 R38, P6, PT, R19, R38, RZ ;  /* 0x000000261326c210 */ /* 0x001fe40007fde0ff */
[----:B------:R-:W-:Y:S01]  /*0f00*/  @!P5 SHF.L.U64.HI R4, R4, 0x2, R9 ;  /* 0x000000020404d819 */ /* 0x000fe20000010209 */
[----:B------:R-:W-:Y:S01]  /*0f10*/  IMAD R9, R0, 0x62, R58 ;  /* 0x0000006200097824 */ /* 0x000fe200078e023a */
[----:B------:R-:W-:Y:S02]  /*0f20*/  @!P4 IADD3.X R39, PT, PT, R10, R39, RZ, P6, !PT ;  /* 0x000000270a27c210 */ /* 0x000fe400037fe4ff */
[----:B------:R-:W-:Y:S02]  /*0f30*/  CS2R R6, SRZ ;  /* 0x0000000000067805 */ /* 0x000fe4000001ff00 */
[----:B----4-:R-:W-:Y:S01]  /*0f40*/  @!P5 IADD3 R28, P6, PT, R5, R28, RZ ;  /* 0x0000001c051cd210 */ /* 0x010fe20007fde0ff */
[----:B---3--:R-:W-:Y:S01]  /*0f50*/  IMAD.WIDE R26, R9, 0x4, R26 ;  /* 0x00000004091a7825 */ /* 0x008fe200078e021a */
[----:B------:R-:W-:-:S02]  /*0f60*/  CS2R R10, SRZ ;  /* 0x00000000000a7805 */ /* 0x000fc4000001ff00 */
[----:B--2---:R-:W-:Y:S01]  /*0f70*/  CS2R R12, SRZ ;  /* 0x00000000000c7805 */ /* 0x004fe2000001ff00 */
[----:B------:R-:W-:Y:S01]  /*0f80*/  @P3 IMAD.WIDE R32, R9, 0x4, R32 ;  /* 0x0000000409203825 */ /* 0x000fe200078e0220 */
[----:B------:R-:W-:Y:S02]  /*0f90*/  CS2R R8, SRZ ;  /* 0x0000000000087805 */ /* 0x000fe4000001ff00 */
[C---:B------:R-:W-:Y:S01]  /*0fa0*/  @!P5 IADD3.X R29, PT, PT, R4.reuse, R29, RZ, P6, !PT ;  /* 0x0000001d041dd210 */ /* 0x040fe200037fe4ff */
[----:B------:R0:W5:Y:S01]  /*0fb0*/  @!P0 LDG.E.64 R6, desc[UR8][R16.64] ;  /* 0x0000000810068981 */ /* 0x000162000c1e1b00 */
[----:B------:R-:W-:Y:S02]  /*0fc0*/  @!P5 IADD3 R30, P6, PT, R5, R30, RZ ;  /* 0x0000001e051ed210 */ /* 0x000fe40007fde0ff */
[----:B------:R-:W-:Y:S01]  /*0fd0*/  CS2R R18, SRZ ;  /* 0x0000000000127805 */ /* 0x000fe2000001ff00 */
[----:B------:R1:W5:Y:S01]  /*0fe0*/  @!P2 LDG.E.64 R8, desc[UR8][R24.64] ;  /* 0x000000081808a981 */ /* 0x000362000c1e1b00 */
[----:B------:R-:W-:-:S03]  /*0ff0*/  @!P5 IADD3.X R31, PT, PT, R4, R31, RZ, P6, !PT ;  /* 0x0000001f041fd210 */ /* 0x000fc600037fe4ff */
[----:B------:R2:W5:Y:S01]  /*1000*/  @!P2 LDG.E.64 R10, desc[UR8][R20.64] ;  /* 0x00000008140aa981 */ /* 0x000562000c1e1b00 */
[----:B0-----:R-:W-:-:S03]  /*1010*/  CS2R R16, SRZ ;  /* 0x0000000000107805 */ /* 0x001fc6000001ff00 */
[----:B------:R0:W5:Y:S01]  /*1020*/  @!P1 LDG.E.64 R12, desc[UR8][R22.64] ;  /* 0x00000008160c9981 */ /* 0x000162000c1e1b00 */
[----:B-1----:R-:W-:-:S03]  /*1030*/  CS2R R24, SRZ ;  /* 0x0000000000187805 */ /* 0x002fc6000001ff00 */
[----:B------:R-:W5:Y:S01]  /*1040*/  @!P4 LDG.E.64 R16, desc[UR8][R36.64] ;  /* 0x000000082410c981 */ /* 0x000f62000c1e1b00 */
[----:B--2---:R-:W-:-:S03]  /*1050*/  CS2R R20, SRZ ;  /* 0x0000000000147805 */ /* 0x004fc6000001ff00 */
[----:B------:R-:W5:Y:S01]  /*1060*/  @!P4 LDG.E.64 R18, desc[UR8][R38.64] ;  /* 0x000000082612c981 */ /* 0x000f62000c1e1b00 */
[----:B0-----:R-:W-:-:S03]  /*1070*/  CS2R R22, SRZ ;  /* 0x0000000000167805 */ /* 0x001fc6000001ff00 */
[----:B------:R-:W5:Y:S04]  /*1080*/  @!P5 LDG.E.64 R20, desc[UR8][R28.64] ;  /* 0x000000081c14d981 */ /* 0x000f68000c1e1b00 */
[----:B------:R-:W5:Y:S04]  /*1090*/  @!P5 LDG.E.64 R22, desc[UR8][R30.64] ;  /* 0x000000081e16d981 */ /* 0x000f68000c1e1b00 */
[----:B------:R-:W5:Y:S04]  /*10a0*/  @P3 LDG.E.64 R24, desc[UR8][R32.64] ;  /* 0x0000000820183981 */ /* 0x000f68000c1e1b00 */
[----:B------:R-:W5:Y:S01]  /*10b0*/  LDG.E.64 R26, desc[UR8][R26.64] ;  /* 0x000000081a1a7981 */ /* 0x000f62000c1e1b00 */
[----:B------:R-:W-:-:S06]  /*10c0*/  CS2R R4, SRZ ;  /* 0x0000000000047805 */ /* 0x000fcc000001ff00 */
[----:B------:R0:W5:Y:S02]  /*10d0*/  @!P0 LDG.E.64 R4, desc[UR8][R14.64] ;  /* 0x000000080e048981 */ /* 0x000164000c1e1b00 */
[----:B0-----:R-:W-:-:S06]  /*10e0*/  CS2R R14, SRZ ;  /* 0x00000000000e7805 */ /* 0x001fcc000001ff00 */
[----:B------:R0:W5:Y:S01]  /*10f0*/  @!P1 LDG.E.64 R14, desc[UR8][R34.64] ;  /* 0x00000008220e9981 */ /* 0x000162000c1e1b00 */
[----:B------:R-:W-:Y:S01]  /*1100*/  UISETP.NE.AND UP0, UPT, UR11, URZ, UPT ;  /* 0x000000ff0b00728c */ /* 0x000fe2000bf05270 */
[----:B------:R-:W-:-:S05]  /*1110*/  FFMA.FTZ R3, -R2, R2, R3 ;  /* 0x0000000202037223 */ /* 0x000fca0000010103 */
[----:B------:R-:W-:-:S13]  /*1120*/  FSETP.GTU.FTZ.AND P0, PT, R3, RZ, PT ;  /* 0x000000ff0300720b */ /* 0x000fda0003f1c000 */
[----:B0-----:R-:W0:Y:S02]  /*1130*/  @P0 LDC R34, c[0x0][0x3c0] ;  /* 0x0000f000ff220b82 */ /* 0x001e240000000800 */
[----:B0-----:R-:W-:Y:S01]  /*1140*/  @P0 FADD.FTZ R34, R3, R34 ;  /* 0x0000002203220221 */ /* 0x001fe20000010000 */
[----:B------:R-:W-:-:S06]  /*1150*/  MOV R3, 0x3f800000 ;  /* 0x3f80000000037802 */ /* 0x000fcc0000000f00 */
[----:B------:R0:W1:Y:S01]  /*1160*/  @P0 MUFU.RSQ R3, R34 ;  /* 0x0000002200030308 */ /* 0x0000620000001400 */
[----:B------:R-:W-:Y:S05]  /*1170*/  BRA.U UP0, `(.L_x_1166) ;  /* 0x0000000500c47547 */ /* 0x000fea000b800000 */
[----:B-----5:R-:W-:Y:S01]  /*1180*/  FADD.FTZ R28, -R2, R54 ;  /* 0x00000036021c7221 */ /* 0x020fe20000010100 */
[----:B------:R-:W-:Y:S01]  /*1190*/  FMUL.FTZ R32, R52, R26 ;  /* 0x0000001a34207220 */ /* 0x000fe20000410000 */
[----:B------:R-:W-:Y:S01]  /*11a0*/  FADD.FTZ R30, -R2, R55 ;  /* 0x00000037021e7221 */ /* 0x000fe20000010100 */
[----:B------:R-:W-:Y:S01]  /*11b0*/  FMUL.FTZ R31, R53, R27 ;  /* 0x0000001b351f7220 */ /* 0x000fe20000410000 */
[-C--:B-1----:R-:W-:Y:S01]  /*11c0*/  FMUL.FTZ R29, R28, R3.reuse ;  /* 0x000000031c1d7220 */ /* 0x082fe20000410000 */
[----:B0-----:R-:W-:Y:S01]  /*11d0*/  FADD.FTZ R34, -R2, R50 ;  /* 0x0000003202227221 */ /* 0x001fe20000010100 */
[-C--:B------:R-:W-:Y:S01]  /*11e0*/  FMUL.FTZ R30, R30, R3.reuse ;  /* 0x000000031e1e7220 */ /* 0x080fe20000410000 */
[----:B------:R-:W-:Y:S01]  /*11f0*/  FADD.FTZ R28, RZ, R32 ;  /* 0x00000020ff1c7221 */ /* 0x000fe20000010000 */
[----:B------:R-:W-:Y:S01]  /*1200*/  FFMA.FTZ R33, R29, R32, RZ ;  /* 0x000000201d217223 */ /* 0x000fe200000100ff */
[----:B------:R-:W-:Y:S01]  /*1210*/  FMUL.FTZ R35, R48, R26 ;  /* 0x0000001a30237220 */ /* 0x000fe20000410000 */
[----:B------:R-:W-:Y:S01]  /*1220*/  FMUL.FTZ R34, R34, R3 ;  /* 0x0000000322227220 */ /* 0x000fe20000410000 */
[----:B------:R-:W-:Y:S01]  /*1230*/  FFMA.FTZ R29, R52, R29, RZ ;  /* 0x0000001d341d7223 */ /* 0x000fe200000100ff */
[----:B------:R-:W-:Y:S01]  /*1240*/  FFMA.FTZ R33, R30, R31, R33 ;  /* 0x0000001f1e217223 */ /* 0x000fe20000010021 */
[----:B------:R-:W-:Y:S01]  /*1250*/  FADD.FTZ R32, -R2, R51 ;  /* 0x0000003302207221 */ /* 0x000fe20000010100 */
[----:B------:R-:W-:Y:S01]  /*1260*/  FADD.FTZ R28, R31, R28 ;  /* 0x0000001c1f1c7221 */ /* 0x000fe20000010000 */
[----:B------:R-:W-:Y:S01]  /*1270*/  FFMA.FTZ R29, R48, R34, R29 ;  /* 0x00000022301d7223 */ /* 0x000fe2000001001d */
[----:B------:R-:W-:Y:S01]  /*1280*/  FFMA.FTZ R33, R34, R35, R33 ;  /* 0x0000002322217223 */ /* 0x000fe20000010021 */
[----:B------:R-:W-:Y:S01]  /*1290*/  FADD.FTZ R34, -R2, R46 ;  /* 0x0000002e02227221 */ /* 0x000fe20000010100 */
[----:B------:R-:W-:Y:S01]  /*12a0*/  FMUL.FTZ R32, R32, R3 ;  /* 0x0000000320207220 */ /* 0x000fe20000410000 */
[----:B------:R-:W-:Y:S01]  /*12b0*/  FFMA.FTZ R30, R53, R30, RZ ;  /* 0x0000001e351e7223 */ /* 0x000fe200000100ff */
[C---:B------:R-:W-:Y:S01]  /*12c0*/  FMUL.FTZ R31, R49.reuse, R27 ;  /* 0x0000001b311f7220 */ /* 0x040fe20000410000 */
[----:B------:R-:W-:Y:S01]  /*12d0*/  FADD.FTZ R28, R28, R35 ;  /* 0x000000231c1c7221 */ /* 0x000fe20000010000 */
[----:B------:R-:W-:Y:S01]  /*12e0*/  FMUL.FTZ R35, R44, R26 ;  /* 0x0000001a2c237220 */ /* 0x000fe20000410000 */
[----:B------:R-:W-:Y:S01]  /*12f0*/  FMUL.FTZ R34, R34, R3 ;  /* 0x0000000322227220 */ /* 0x000fe20000410000 */
[----:B------:R-:W-:Y:S01]  /*1300*/  FFMA.FTZ R30, R49, R32, R30 ;  /* 0x00000020311e7223 */ /* 0x000fe2000001001e */
[----:B------:R-:W-:Y:S01]  /*1310*/  FFMA.FTZ R33, R32, R31, R33 ;  /* 0x0000001f20217223 */ /* 0x000fe20000010021 */
[----:B------:R-:W-:Y:S01]  /*1320*/  FADD.FTZ R28, R31, R28 ;  /* 0x0000001c1f1c7221 */ /* 0x000fe20000010000 */
[----:B------:R-:W-:Y:S01]  /*1330*/  FADD.FTZ R32, -R2, R47 ;  /* 0x0000002f02207221 */ /* 0x000fe20000010100 */
[----:B------:R-:W-:Y:S01]  /*1340*/  FFMA.FTZ R29, R44, R34, R29 ;  /* 0x000000222c1d7223 */ /* 0x000fe2000001001d */
[----:B------:R-:W-:Y:S01]  /*1350*/  FFMA.FTZ R33, R34, R35, R33 ;  /* 0x0000002322217223 */ /* 0x000fe20000010021 */
[----:B------:R-:W-:Y:S01]  /*1360*/  FADD.FTZ R28, R28, R35 ;  /* 0x000000231c1c7221 */ /* 0x000fe20000010000 */
[----:B------:R-:W-:Y:S01]  /*1370*/  FADD.FTZ R34, -R2, R4 ;  /* 0x0000000402227221 */ /* 0x000fe20000010100 */
[----:B------:R-:W-:Y:S01]  /*1380*/  FMUL.FTZ R32, R32, R3 ;  /* 0x0000000320207220 */ /* 0x000fe20000410000 */
[C---:B------:R-:W-:Y:S01]  /*1390*/  FMUL.FTZ R31, R45.reuse, R27 ;  /* 0x0000001b2d1f7220 */ /* 0x040fe20000410000 */
[----:B------:R-:W-:Y:S01]  /*13a0*/  FMUL.FTZ R35, R6, R26 ;  /* 0x0000001a06237220 */ /* 0x000fe20000410000 */
[----:B------:R-:W-:Y:S01]  /*13b0*/  FMUL.FTZ R34, R34, R3 ;  /* 0x0000000322227220 */ /* 0x000fe20000410000 */
[----:B------:R-:W-:Y:S01]  /*13c0*/  FFMA.FTZ R30, R45, R32, R30 ;  /* 0x000000202d1e7223 */ /* 0x000fe2000001001e */
[----:B------:R-:W-:Y:S01]  /*13d0*/  FADD.FTZ R28, R31, R28 ;  /* 0x0000001c1f1c7221 */ /* 0x000fe20000010000 */
[----:B------:R-:W-:Y:S01]  /*13e0*/  FFMA.FTZ R33, R32, R31, R33 ;  /* 0x0000001f20217223 */ /* 0x000fe20000010021 */
[----:B------:R-:W-:Y:S01]  /*13f0*/  FADD.FTZ R32, -R2, R5 ;  /* 0x0000000502207221 */ /* 0x000fe20000010100 */
[----:B------:R-:W-:Y:S01]  /*1400*/  FFMA.FTZ R29, R6, R34, R29 ;  /* 0x00000022061d7223 */ /* 0x000fe2000001001d */
[----:B------:R-:W-:Y:S01]  /*1410*/  FADD.FTZ R28, R28, R35 ;  /* 0x000000231c1c7221 */ /* 0x000fe20000010000 */
[----:B------:R-:W-:Y:S01]  /*1420*/  FFMA.FTZ R33, R34, R35, R33 ;  /* 0x0000002322217223 */ /* 0x000fe20000010021 */
[----:B------:R-:W-:Y:S01]  /*1430*/  FMUL.FTZ R31, R7, R27 ;  /* 0x0000001b071f7220 */ /* 0x000fe20000410000 */
[----:B------:R-:W-:Y:S01]  /*1440*/  FADD.FTZ R34, -R2, R8 ;  /* 0x0000000802227221 */ /* 0x000fe20000010100 */
[-C--:B------:R-:W-:Y:S01]  /*1450*/  FMUL.FTZ R32, R32, R3.reuse ;  /* 0x0000000320207220 */ /* 0x080fe20000410000 */
[----:B------:R-:W-:Y:S01]  /*1460*/  FMUL.FTZ R35, R10, R26 ;  /* 0x0000001a0a237220 */ /* 0x000fe20000410000 */
[----:B------:R-:W-:Y:S01]  /*1470*/  FADD.FTZ R28, R31, R28 ;  /* 0x0000001c1f1c7221 */ /* 0x000fe20000010000 */
[----:B------:R-:W-:Y:S01]  /*1480*/  FMUL.FTZ R34, R34, R3 ;  /* 0x0000000322227220 */ /* 0x000fe20000410000 */
[----:B------:R-:W-:Y:S01]  /*1490*/  FFMA.FTZ R30, R7, R32, R30 ;  /* 0x00000020071e7223 */ /* 0x000fe2000001001e */
[----:B------:R-:W-:Y:S01]  /*14a0*/  FFMA.FTZ R33, R32, R31, R33 ;  /* 0x0000001f20217223 */ /* 0x000fe20000010021 */
[----:B------:R-:W-:Y:S01]  /*14b0*/  FADD.FTZ R32, -R2, R9 ;  /* 0x0000000902207221 */ /* 0x000fe20000010100 */
[----:B------:R-:W-:Y:S01]  /*14c0*/  FADD.FTZ R28, R28, R35 ;  /* 0x000000231c1c7221 */ /* 0x000fe20000010000 */
[----:B------:R-:W-:Y:S01]  /*14d0*/  FMUL.FTZ R31, R11, R27 ;  /* 0x0000001b0b1f7220 */ /* 0x000fe20000410000 */
[----:B------:R-:W-:Y:S01]  /*14e0*/  FFMA.FTZ R29, R10, R34, R29 ;  /* 0x000000220a1d7223 */ /* 0x000fe2000001001d */
[----:B------:R-:W-:Y:S01]  /*14f0*/  FFMA.FTZ R33, R34, R35, R33 ;  /* 0x0000002322217223 */ /* 0x000fe20000010021 */
        /* <DEDUP_REMOVED lines=21> */
[----:B------:R-:W-:Y:S01]  /*1650*/  FADD.FTZ R31, RZ, R52 ;  /* 0x00000034ff1f7221 */ /* 0x000fe20000010000 */
[----:B------:R-:W-:Y:S01]  /*1660*/  FADD.FTZ R28, RZ, R53 ;  /* 0x00000035ff1c7221 */ /* 0x000fe20000010000 */
[----:B------:R-:W-:Y:S01]  /*1670*/  FFMA.FTZ R35, R34, R35, R33 ;  /* 0x0000002322237223 */ /* 0x000fe20000010021 */
[----:B------:R-:W-:Y:S01]  /*1680*/  FMUL.FTZ R32, R32, R3 ;  /* 0x0000000320207220 */ /* 0x000fe20000410000 */
[----:B------:R-:W-:Y:S01]  /*1690*/  FMUL.FTZ R33, R19, R27 ;  /* 0x0000001b13217220 */ /* 0x000fe20000410000 */
[----:B------:R-:W-:Y:S01]  /*16a0*/  FADD.FTZ R31, R48, R31 ;  /* 0x0000001f301f7221 */ /* 0x000fe20000010000 */
[----:B------:R-:W-:Y:S01]  /*16b0*/  FADD.FTZ R28, R49, R28 ;  /* 0x0000001c311c7221 */ /* 0x000fe20000010000 */
[----:B------:R-:W-:Y:S01]  /*16c0*/  FFMA.FTZ R30, R19, R32, R30 ;  /* 0x00000020131e7223 */ /* 0x000fe2000001001e */
[----:B------:R-:W-:Y:S01]  /*16d0*/  FFMA.FTZ R35, R32, R33, R35 ;  /* 0x0000002120237223 */ /* 0x000fe20000010023 */
[----:B------:R-:W-:Y:S01]  /*16e0*/  FADD.FTZ R31, R44, R31 ;  /* 0x0000001f2c1f7221 */ /* 0x000fe20000010000 */
[----:B------:R-:W-:Y:S01]  /*16f0*/  FADD.FTZ R32, R45, R28 ;  /* 0x0000001c2d207221 */ /* 0x000fe20000010000 */
[----:B------:R-:W-:Y:S01]  /*1700*/  FFMA.FTZ R29, R18, R34, R29 ;  /* 0x00000022121d7223 */ /* 0x000fe2000001001d */
[----:B------:R-:W-:Y:S01]  /*1710*/  FADD.FTZ R34, -R2, R20 ;  /* 0x0000001402227221 */ /* 0x000fe20000010100 */
[----:B------:R-:W-:Y:S01]  /*1720*/  FADD.FTZ R31, R6, R31 ;  /* 0x0000001f061f7221 */ /* 0x000fe20000010000 */
[----:B------:R-:W-:Y:S01]  /*1730*/  FADD.FTZ R32, R7, R32 ;  /* 0x0000002007207221 */ /* 0x000fe20000010000 */
[----:B------:R-:W-:Y:S01]  /*1740*/  FADD.FTZ R36, R33, R36 ;  /* 0x0000002421247221 */ /* 0x000fe20000010000 */
[----:B------:R-:W-:Y:S01]  /*1750*/  FMUL.FTZ R33, R22, R26 ;  /* 0x0000001a16217220 */ /* 0x000fe20000410000 */
[----:B------:R-:W-:Y:S01]  /*1760*/  FMUL.FTZ R28, R34, R3 ;  /* 0x00000003221c7220 */ /* 0x000fe20000410000 */
[----:B------:R-:W-:Y:S01]  /*1770*/  FADD.FTZ R34, -R2, R21 ;  /* 0x0000001502227221 */ /* 0x000fe20000010100 */
[----:B------:R-:W-:Y:S01]  /*1780*/  FADD.FTZ R31, R10, R31 ;  /* 0x0000001f0a1f7221 */ /* 0x000fe20000010000 */
[----:B------:R-:W-:Y:S01]  /*1790*/  FADD.FTZ R32, R11, R32 ;  /* 0x000000200b207221 */ /* 0x000fe20000010000 */
[----:B------:R-:W-:Y:S01]  /*17a0*/  FFMA.FTZ R38, R28, R33, R35 ;  /* 0x000000211c267223 */ /* 0x000fe20000010023 */
[----:B------:R-:W-:Y:S01]  /*17b0*/  FMUL.FTZ R35, R34, R3 ;  /* 0x0000000322237220 */ /* 0x000fe20000410000 */
[----:B------:R-:W-:Y:S01]  /*17c0*/  FADD.FTZ R31, R14, R31 ;  /* 0x0000001f0e1f7221 */ /* 0x000fe20000010000 */
[----:B------:R-:W-:Y:S01]  /*17d0*/  FADD.FTZ R34, R15, R32 ;  /* 0x000000200f227221 */ /* 0x000fe20000010000 */
[----:B------:R-:W-:Y:S01]  /*17e0*/  FADD.FTZ R37, R36, R33 ;  /* 0x0000002124257221 */ /* 0x000fe20000010000 */
[----:B------:R-:W-:Y:S01]  /*17f0*/  FMUL.FTZ R36, R23, R27 ;  /* 0x0000001b17247220 */ /* 0x000fe20000410000 */
[----:B------:R-:W-:Y:S01]  /*1800*/  FADD.FTZ R31, R18, R31 ;  /* 0x0000001f121f7221 */ /* 0x000fe20000010000 */
[----:B------:R-:W-:Y:S01]  /*1810*/  FADD.FTZ R34, R19, R34 ;  /* 0x0000002213227221 */ /* 0x000fe20000010000 */
[C---:B------:R-:W-:Y:S01]  /*1820*/  FFMA.FTZ R28, R22.reuse, R28, R29 ;  /* 0x0000001c161c7223 */ /* 0x040fe2000001001d */
[----:B------:R-:W-:Y:S01]  /*1830*/  FFMA.FTZ R29, R23, R35, R30 ;  /* 0x00000023171d7223 */ /* 0x000fe2000001001e */
[----:B------:R-:W-:Y:S01]  /*1840*/  FADD.FTZ R30, R22, R31 ;  /* 0x0000001f161e7221 */ /* 0x000fe20000010000 */
[----:B------:R-:W-:Y:S01]  /*1850*/  FADD.FTZ R32, R36, R37 ;  /* 0x0000002524207221 */ /* 0x000fe20000010000 */
[----:B------:R-:W-:Y:S01]  /*1860*/  FFMA.FTZ R33, R35, R36, R38 ;  /* 0x0000002423217223 */ /* 0x000fe20000010026 */
[----:B------:R-:W-:Y:S01]  /*1870*/  FADD.FTZ R31, R23, R34 ;  /* 0x00000022171f7221 */ /* 0x000fe20000010000 */
[----:B------:R-:W-:Y:S06]  /*1880*/  BRA `(.L_x_1167) ;  /* 0x0000001000007947 */ /* 0x000fec0003800000 */
.L_x_1166:
[C---:B-----5:R-:W-:Y:S01]  /*1890*/  FADD.FTZ R28, -R2.reuse, R54 ;  /* 0x00000036021c7221 */ /* 0x060fe20000010100 */
[C---:B0-----:R-:W-:Y:S01]  /*18a0*/  FADD.FTZ R34, -R2.reuse, R50 ;  /* 0x0000003202227221 */ /* 0x041fe20000010100 */
[----:B------:R-:W-:Y:S02]  /*18b0*/  FADD.FTZ R56, -R2, R46 ;  /* 0x0000002e02387221 */ /* 0x000fe40000010100 */
[-C--:B-1----:R-:W-:Y:S01]  /*18c0*/  FMUL.FTZ R29, R28, R3.reuse ;  /* 0x000000031c1d7220 */ /* 0x082fe20000410000 */
[----:B------:R-:W-:Y:S01]  /*18d0*/  FADD.FTZ R28, -R2, R55 ;  /* 0x00000037021c7221 */ /* 0x000fe20000010100 */
[----:B------:R-:W-:Y:S01]  /*18e0*/  FMUL.FTZ R35, R34, R3 ;  /* 0x0000000322237220 */ /* 0x000fe20000410000 */
[----:B------:R-:W-:Y:S01]  /*18f0*/  FADD.FTZ R34, -R2, R51 ;  /* 0x0000003302227221 */ /* 0x000fe20000010100 */
[--C-:B------:R-:W-:Y:S01]  /*1900*/  FFMA.FTZ R31, R26, R29, R24.reuse ;  /* 0x0000001d1a1f7223 */ /* 0x100fe20000010018 */
[----:B------:R-:W-:Y:S01]  /*1910*/  FMUL.FTZ R28, R28, R3 ;  /* 0x000000031c1c7220 */ /* 0x000fe20000410000 */
[----:B------:R-:W-:Y:S01]  /*1920*/  FFMA.FTZ R36, R26, R35, R24 ;  /* 0x000000231a247223 */ /* 0x000fe20000010018 */
[----:B------:R-:W-:Y:S01]  /*1930*/  FMUL.FTZ R34, R34, R3 ;  /* 0x0000000322227220 */ /* 0x000fe20000410000 */
[----:B------:R-:W-:Y:S01]  /*1940*/  FMUL.FTZ R32, R31, -1.4426950216293334961 ;  /* 0xbfb8aa3b1f207820 */ /* 0x000fe20000410000 */
[----:B------:R-:W-:-:S02]  /*1950*/  FFMA.FTZ R30, R27, R28, R25 ;  /* 0x0000001c1b1e7223 */ /* 0x000fc40000010019 */
[----:B------:R-:W-:Y:S02]  /*1960*/  FFMA.FTZ R37, R27, R34, R25 ;  /* 0x000000221b257223 */ /* 0x000fe40000010019 */
[----:B------:R-:W-:Y:S01]  /*1970*/  FMUL.FTZ R39, R30, -1.4426950216293334961 ;  /* 0xbfb8aa3b1e277820 */ /* 0x000fe20000410000 */
[----:B------:R-:W0:Y:S01]  /*1980*/  MUFU.EX2 R32, R32 ;  /* 0x0000002000207308 */ /* 0x000e220000000800 */
[----:B------:R-:W-:-:S04]  /*1990*/  FMUL.FTZ R42, R37, -1.4426950216293334961 ;  /* 0xbfb8aa3b252a7820 */ /* 0x000fc80000410000 */
[----:B------:R-:W1:Y:S01]  /*19a0*/  MUFU.EX2 R39, R39 ;  /* 0x0000002700277308 */ /* 0x000e620000000800 */
[----:B0-----:R-:W-:Y:S01]  /*19b0*/  FADD.FTZ R33, R32, 1 ;  /* 0x3f80000020217421 */ /* 0x001fe20000010000 */
[----:B------:R-:W-:Y:S01]  /*19c0*/  FMUL.FTZ R32, R36, -1.4426950216293334961 ;  /* 0xbfb8aa3b24207820 */ /* 0x000fe20000410000 */
[----:B-1----:R-:W-:-:S04]  /*19d0*/  FADD.FTZ R38, R39, 1 ;  /* 0x3f80000027267421 */ /* 0x002fc80000010000 */
[----:B------:R-:W0:Y:S08]  /*19e0*/  MUFU.RCP R33, R33 ;  /* 0x0000002100217308 */ /* 0x000e300000001000 */
[----:B------:R-:W1:Y:S04]  /*19f0*/  MUFU.EX2 R32, R32 ;  /* 0x0000002000207308 */ /* 0x000e680000000800 */
[----:B------:R-:W2:Y:S01]  /*1a00*/  MUFU.RCP R38, R38 ;  /* 0x0000002600267308 */ /* 0x000ea20000001000 */
[----:B0-----:R-:W-:Y:S01]  /*1a10*/  FADD.FTZ R40, -R33, 1 ;  /* 0x3f80000021287421 */ /* 0x001fe20000010100 */
[----:B-1----:R-:W-:-:S03]  /*1a20*/  FADD.FTZ R39, R32, 1 ;  /* 0x3f80000020277421 */ /* 0x002fc60000010000 */
[----:B------:R-:W-:Y:S01]  /*1a30*/  FFMA.FTZ R40, R31, R40, 1 ;  /* 0x3f8000001f287423 */ /* 0x000fe20000010028 */
[----:B------:R-:W-:Y:S01]  /*1a40*/  FMUL.FTZ R31, R52, R33 ;  /* 0x00000021341f7220 */ /* 0x000fe20000410000 */
[----:B------:R-:W-:Y:S01]  /*1a50*/  FMUL.FTZ R33, R56, R3 ;  /* 0x0000000338217220 */ /* 0x000fe20000410000 */
[----:B------:R-:W0:Y:S02]  /*1a60*/  MUFU.RCP R39, R39 ;  /* 0x0000002700277308 */ /* 0x000e240000001000 */
[----:B------:R-:W-:Y:S01]  /*1a70*/  FMUL.FTZ R31, R31, R40 ;  /* 0x000000281f1f7220 */ /* 0x000fe20000410000 */
[----:B------:R-:W-:Y:S01]  /*1a80*/  FFMA.FTZ R32, R26, R33, R24 ;  /* 0x000000211a207223 */ /* 0x000fe20000010018 */
[----:B--2---:R-:W-:Y:S01]  /*1a90*/  FADD.FTZ R43, -R38, 1 ;  /* 0x3f800000262b7421 */ /* 0x004fe20000010100 */
[----:B------:R-:W-:Y:S02]  /*1aa0*/  FMUL.FTZ R38, R53, R38 ;  /* 0x0000002635267220 */ /* 0x000fe40000410000 */
[----:B------:R-:W-:Y:S01]  /*1ab0*/  FMUL.FTZ R41, R32, -1.4426950216293334961 ;  /* 0xbfb8aa3b20297820 */ /* 0x000fe20000410000 */
[----:B------:R-:W-:Y:S01]  /*1ac0*/  FFMA.FTZ R43, R30, R43, 1 ;  /* 0x3f8000001e2b7423 */ /* 0x000fe2000001002b */
[----:B------:R-:W1:Y:S01]  /*1ad0*/  MUFU.EX2 R40, R42 ;  /* 0x0000002a00287308 */ /* 0x000e620000000800 */
[----:B------:R-:W-:-:S02]  /*1ae0*/  FADD.FTZ R30, -R2, R47 ;  /* 0x0000002f021e7221 */ /* 0x000fc40000010100 */
[----:B------:R-:W-:Y:S01]  /*1af0*/  FMUL.FTZ R38, R38, R43 ;  /* 0x0000002b26267220 */ /* 0x000fe20000410000 */
[----:B------:R-:W2:Y:S01]  /*1b00*/  MUFU.EX2 R41, R41 ;  /* 0x0000002900297308 */ /* 0x000ea20000000800 */
[----:B------:R-:W-:Y:S01]  /*1b10*/  FMUL.FTZ R30, R30, R3 ;  /* 0x000000031e1e7220 */ /* 0x000fe20000410000 */
[----:B0-----:R-:W-:Y:S01]  /*1b20*/  FADD.FTZ R43, -R39, 1 ;  /* 0x3f800000272b7421 */ /* 0x001fe20000010100 */
[----:B------:R-:W-:Y:S01]  /*1b30*/  FMUL.FTZ R56, R48, R39 ;  /* 0x0000002730387220 */ /* 0x000fe20000410000 */
[----:B-1----:R-:W-:Y:S02]  /*1b40*/  FADD.FTZ R40, R40, 1 ;  /* 0x3f80000028287421 */ /* 0x002fe40000010000 */
[----:B------:R-:W-:Y:S01]  /*1b50*/  FFMA.FTZ R43, R36, R43, 1 ;  /* 0x3f800000242b7423 */ /* 0x000fe2000001002b */
[----:B------:R-:W-:Y:S01]  /*1b60*/  FFMA.FTZ R36, R27, R30, R25 ;  /* 0x0000001e1b247223 */ /* 0x000fe20000010019 */
[----:B--2---:R-:W-:Y:S02]  /*1b70*/  FADD.FTZ R57, R41, 1 ;  /* 0x3f80000029397421 */ /* 0x004fe40000010000 */
[----:B------:R-:W-:Y:S01]  /*1b80*/  FMUL.FTZ R39, R56, R43 ;  /* 0x0000002b38277220 */ /* 0x000fe20000410000 */
[----:B------:R-:W0:Y:S01]  /*1b90*/  MUFU.RCP R40, R40 ;  /* 0x0000002800287308 */ /* 0x000e220000001000 */
[----:B------:R-:W-:-:S07]  /*1ba0*/  FMUL.FTZ R42, R36, -1.4426950216293334961 ;  /* 0xbfb8aa3b242a7820 */ /* 0x000fce0000410000 */
[----:B------:R-:W1:Y:S04]  /*1bb0*/  MUFU.EX2 R42, R42 ;  /* 0x0000002a002a7308 */ /* 0x000e680000000800 */
[----:B------:R-:W2:Y:S01]  /*1bc0*/  MUFU.RCP R41, R57 ;  /* 0x0000003900297308 */ /* 0x000ea20000001000 */
[----:B0-----:R-:W-:Y:S01]  /*1bd0*/  FADD.FTZ R56, -R40, 1 ;  /* 0x3f80000028387421 */ /* 0x001fe20000010100 */
[----:B------:R-:W-:-:S03]  /*1be0*/  FMUL.FTZ R40, R49, R40 ;  /* 0x0000002831287220 */ /* 0x000fc60000410000 */
[----:B------:R-:W-:Y:S01]  /*1bf0*/  FFMA.FTZ R37, R37, R56, 1 ;  /* 0x3f80000025257423 */ /* 0x000fe20000010038 */
[----:B-1----:R-:W-:-:S03]  /*1c00*/  FADD.FTZ R56, R42, 1 ;  /* 0x3f8000002a387421 */ /* 0x002fc60000010000 */
[----:B------:R-:W-:Y:S01]  /*1c10*/  FMUL.FTZ R37, R40, R37 ;  /* 0x0000002528257220 */ /* 0x000fe20000410000 */
[----:B------:R-:W-:Y:S02]  /*1c20*/  FMUL.FTZ R40, R26, R31 ;  /* 0x0000001f1a287220 */ /* 0x000fe40000410000 */
[----:B------:R-:W0:Y:S01]  /*1c30*/  MUFU.RCP R56, R56 ;  /* 0x0000003800387308 */ /* 0x000e220000001000 */
[----:B--2---:R-:W-:-:S04]  /*1c40*/  FADD.FTZ R43, -R41, 1 ;  /* 0x3f800000292b7421 */ /* 0x004fc80000010100 */
[----:B------:R-:W-:Y:S01]  /*1c50*/  FFMA.FTZ R43, R32, R43, 1 ;  /* 0x3f800000202b7423 */ /* 0x000fe2000001002b */
[----:B------:R-:W-:Y:S01]  /*1c60*/  FMUL.FTZ R32, R44, R41 ;  /* 0x000000292c207220 */ /* 0x000fe20000410000 */
[----:B------:R-:W-:-:S03]  /*1c70*/  FMUL.FTZ R41, R27, R38 ;  /* 0x000000261b297220 */ /* 0x000fc60000410000 */
[----:B------:R-:W-:Y:S01]  /*1c80*/  FMUL.FTZ R32, R32, R43 ;  /* 0x0000002b20207220 */ /* 0x000fe20000410000 */
[----:B------:R-:W-:Y:S01]  /*1c90*/  FFMA.FTZ R43, R29, R40, RZ ;  /* 0x000000281d2b7223 */ /* 0x000fe200000100ff */
[----:B------:R-:W-:-:S03]  /*1ca0*/  FADD.FTZ R40, RZ, R40 ;  /* 0x00000028ff287221 */ /* 0x000fc60000010000 */
[----:B------:R-:W-:Y:S01]  /*1cb0*/  FFMA.FTZ R42, R28, R41, R43 ;  /* 0x000000291c2a7223 */ /* 0x000fe2000001002b */
[----:B------:R-:W-:Y:S01]  /*1cc0*/  FADD.FTZ R40, R41, R40 ;  /* 0x0000002829287221 */ /* 0x000fe20000010000 */
[----:B0-----:R-:W-:-:S04]  /*1cd0*/  FADD.FTZ R41, -R56, 1 ;  /* 0x3f80000038297421 */ /* 0x001fc80000010100 */
[----:B------:R-:W-:Y:S01]  /*1ce0*/  FFMA.FTZ R43, R36, R41, 1 ;  /* 0x3f800000242b7423 */ /* 0x000fe20000010029 */
[----:B------:R-:W-:Y:S01]  /*1cf0*/  FMUL.FTZ R41, R45, R56 ;  /* 0x000000382d297220 */ /* 0x000fe20000410000 */
[----:B------:R-:W-:Y:S01]  /*1d00*/  FADD.FTZ R36, RZ, R31 ;  /* 0x0000001fff247221 */ /* 0x000fe20000010000 */
[----:B------:R-:W-:Y:S01]  /*1d10*/  FFMA.FTZ R56, R29, R31, RZ ;  /* 0x0000001f1d387223 */ /* 0x000fe200000100ff */
[----:B------:R-:W-:Y:S01]  /*1d20*/  FADD.FTZ R29, -R2, R4 ;  /* 0x00000004021d7221 */ /* 0x000fe20000010100 */
[----:B------:R-:W-:Y:S01]  /*1d30*/  FMUL.FTZ R31, R41, R43 ;  /* 0x0000002b291f7220 */ /* 0x000fe20000410000 */
[----:B------:R-:W-:Y:S01]  /*1d40*/  FADD.FTZ R41, R36, R39 ;  /* 0x0000002724297221 */ /* 0x000fe20000010000 */
[-C--:B------:R-:W-:Y:S01]  /*1d50*/  FFMA.FTZ R36, R35, R39.reuse, R56 ;  /* 0x0000002723247223 */ /* 0x080fe20000010038 */
[----:B------:R-:W-:Y:S01]  /*1d60*/  FMUL.FTZ R39, R26, R39 ;  /* 0x000000271a277220 */ /* 0x000fe20000410000 */
[----:B------:R-:W-:-:S03]  /*1d70*/  FMUL.FTZ R29, R29, R3 ;  /* 0x000000031d1d7220 */ /* 0x000fc60000410000 */
[----:B------:R-:W-:Y:S01]  /*1d80*/  FFMA.FTZ R43, R35, R39, R42 ;  /* 0x00000027232b7223 */ /* 0x000fe2000001002a */
[----:B------:R-:W-:Y:S01]  /*1d90*/  FFMA.FTZ R35, R26, R29, R24 ;  /* 0x0000001d1a237223 */ /* 0x000fe20000010018 */
[----:B------:R-:W-:-:S03]  /*1da0*/  FADD.FTZ R40, R40, R39 ;  /* 0x0000002728287221 */ /* 0x000fc60000010000 */
[----:B------:R-:W-:-:S06]  /*1db0*/  FMUL.FTZ R42, R35, -1.4426950216293334961 ;  /* 0xbfb8aa3b232a7820 */ /* 0x000fcc0000410000 */
[----:B------:R-:W0:Y:S02]  /*1dc0*/  MUFU.EX2 R42, R42 ;  /* 0x0000002a002a7308 */ /* 0x000e240000000800 */
[----:B0-----:R-:W-:Y:S01]  /*1dd0*/  FADD.FTZ R56, R42, 1 ;  /* 0x3f8000002a387421 */ /* 0x001fe20000010000 */
[----:B------:R-:W-:-:S03]  /*1de0*/  FMUL.FTZ R42, R27, R37 ;  /* 0x000000251b2a7220 */ /* 0x000fc60000410000 */
[----:B------:R0:W1:Y:S02]  /*1df0*/  MUFU.RCP R57, R56 ;  /* 0x0000003800397308 */ /* 0x0000640000001000 */
[----:B0-----:R-:W-:Y:S01]  /*1e00*/  FFMA.FTZ R56, R34, R42, R43 ;  /* 0x0000002a22387223 */ /* 0x001fe2000001002b */
[----:B------:R-:W-:Y:S01]  /*1e10*/  FADD.FTZ R43, R42, R40 ;  /* 0x000000282a2b7221 */ /* 0x000fe20000010000 */
[----:B------:R-:W-:Y:S01]  /*1e20*/  FADD.FTZ R40, R41, R32 ;  /* 0x0000002029287221 */ /* 0x000fe20000010000 */
[----:B------:R-:W-:Y:S01]  /*1e30*/  FADD.FTZ R41, -R2, R8 ;  /* 0x0000000802297221 */ /* 0x000fe20000010100 */
[----:B------:R-:W-:Y:S01]  /*1e40*/  FFMA.FTZ R42, R33, R32, R36 ;  /* 0x00000020212a7223 */ /* 0x000fe20000010024 */
[----:B-1----:R-:W-:-:S04]  /*1e50*/  FADD.FTZ R39, -R57, 1 ;  /* 0x3f80000039277421 */ /* 0x002fc80000010100 */
[----:B------:R-:W-:Y:S01]  /*1e60*/  FFMA.FTZ R65, R35, R39, 1 ;  /* 0x3f80000023417423 */ /* 0x000fe20000010027 */
[----:B------:R-:W-:Y:S01]  /*1e70*/  FFMA.FTZ R39, R28, R38, RZ ;  /* 0x000000261c277223 */ /* 0x000fe200000100ff */
[----:B------:R-:W-:Y:S01]  /*1e80*/  FADD.FTZ R28, -R2, R5 ;  /* 0x00000005021c7221 */ /* 0x000fe20000010100 */
[----:B------:R-:W-:Y:S01]  /*1e90*/  FADD.FTZ R38, RZ, R38 ;  /* 0x00000026ff267221 */ /* 0x000fe20000010000 */
[----:B------:R-:W-:Y:S01]  /*1ea0*/  FMUL.FTZ R35, R6, R57 ;  /* 0x0000003906237220 */ /* 0x000fe20000410000 */
[----:B------:R-:W-:Y:S01]  /*1eb0*/  FFMA.FTZ R39, R34, R37, R39 ;  /* 0x0000002522277223 */ /* 0x000fe20000010027 */
[----:B------:R-:W-:Y:S01]  /*1ec0*/  FMUL.FTZ R28, R28, R3 ;  /* 0x000000031c1c7220 */ /* 0x000fe20000410000 */
[----:B------:R-:W-:Y:S01]  /*1ed0*/  FADD.FTZ R38, R38, R37 ;  /* 0x0000002526267221 */ /* 0x000fe20000010000 */
[----:B------:R-:W-:Y:S01]  /*1ee0*/  FMUL.FTZ R35, R35, R65 ;  /* 0x0000004123237220 */ /* 0x000fe20000410000 */
[----:B------:R-:W-:Y:S01]  /*1ef0*/  FFMA.FTZ R39, R30, R31, R39 ;  /* 0x0000001f1e277223 */ /* 0x000fe20000010027 */
[----:B------:R-:W-:-:S02]  /*1f00*/  FFMA.FTZ R34, R27, R28, R25 ;  /* 0x0000001c1b227223 */ /* 0x000fc40000010019 */
[----:B------:R-:W-:Y:S02]  /*1f10*/  FFMA.FTZ R42, R29, R35, R42 ;  /* 0x000000231d2a7223 */ /* 0x000fe4000001002a */
[----:B------:R-:W-:-:S06]  /*1f20*/  FMUL.FTZ R37, R34, -1.4426950216293334961 ;  /* 0xbfb8aa3b22257820 */ /* 0x000fcc0000410000 */
[----:B------:R-:W0:Y:S02]  /*1f30*/  MUFU.EX2 R37, R37 ;  /* 0x0000002500257308 */ /* 0x000e240000000800 */
[----:B0-----:R-:W-:Y:S01]  /*1f40*/  FADD.FTZ R65, R37, 1 ;  /* 0x3f80000025417421 */ /* 0x001fe20000010000 */
[----:B------:R-:W-:-:S05]  /*1f50*/  FMUL.FTZ R37, R41, R3 ;  /* 0x0000000329257220 */ /* 0x000fca0000410000 */
[----:B------:R-:W0:Y:S02]  /*1f60*/  MUFU.RCP R65, R65 ;  /* 0x0000004100417308 */ /* 0x000e240000001000 */
[----:B0-----:R-:W-:-:S04]  /*1f70*/  FADD.FTZ R57, -R65, 1 ;  /* 0x3f80000041397421 */ /* 0x001fc80000010100 */
[----:B------:R-:W-:Y:S01]  /*1f80*/  FFMA.FTZ R57, R34, R57, 1 ;  /* 0x3f80000022397423 */ /* 0x000fe20000010039 */
[----:B------:R-:W-:-:S04]  /*1f90*/  FMUL.FTZ R34, R7, R65 ;  /* 0x0000004107227220 */ /* 0x000fc80000410000 */
[----:B------:R-:W-:Y:S01]  /*1fa0*/  FMUL.FTZ R34, R34, R57 ;  /* 0x0000003922227220 */ /* 0x000fe20000410000 */
[C---:B------:R-:W-:Y:S01]  /*1fb0*/  FMUL.FTZ R57, R26.reuse, R32 ;  /* 0x000000201a397220 */ /* 0x040fe20000410000 */
[----:B------:R-:W-:Y:S02]  /*1fc0*/  FFMA.FTZ R32, R26, R37, R24 ;  /* 0x000000251a207223 */ /* 0x000fe40000010018 */
[----:B------:R-:W-:Y:S01]  /*1fd0*/  FFMA.FTZ R39, R28, R34, R39 ;  /* 0x000000221c277223 */ /* 0x000fe20000010027 */
[----:B------:R-:W-:Y:S01]  /*1fe0*/  FFMA.FTZ R41, R33, R57, R56 ;  /* 0x0000003921297223 */ /* 0x000fe20000010038 */
[----:B------:R-:W-:Y:S01]  /*1ff0*/  FMUL.FTZ R36, R32, -1.4426950216293334961 ;  /* 0xbfb8aa3b20247820 */ /* 0x000fe20000410000 */
[----:B------:R-:W-:Y:S01]  /*2000*/  FMUL.FTZ R56, R27, R31 ;  /* 0x0000001f1b387220 */ /* 0x000fe20000410000 */
[----:B------:R-:W-:-:S04]  /*2010*/  FADD.FTZ R43, R43, R57 ;  /* 0x000000392b2b7221 */ /* 0x000fc80000010000 */
[----:B------:R-:W0:Y:S01]  /*2020*/  MUFU.EX2 R36, R36 ;  /* 0x0000002400247308 */ /* 0x000e220000000800 */
[----:B------:R-:W-:Y:S01]  /*2030*/  FADD.FTZ R43, R56, R43 ;  /* 0x0000002b382b7221 */ /* 0x000fe20000010000 */
[----:B0-----:R-:W-:-:S06]  /*2040*/  FADD.FTZ R65, R36, 1 ;  /* 0x3f80000024417421 */ /* 0x001fcc0000010000 */
[----:B------:R-:W0:Y:S02]  /*2050*/  MUFU.RCP R65, R65 ;  /* 0x0000004100417308 */ /* 0x000e240000001000 */
[----:B0-----:R-:W-:-:S04]  /*2060*/  FADD.FTZ R33, -R65, 1 ;  /* 0x3f80000041217421 */ /* 0x001fc80000010100 */
[----:B------:R-:W-:Y:S01]  /*2070*/  FFMA.FTZ R33, R32, R33, 1 ;  /* 0x3f80000020217423 */ /* 0x000fe20000010021 */
[----:B------:R-:W-:-:S04]  /*2080*/  FMUL.FTZ R32, R10, R65 ;  /* 0x000000410a207220 */ /* 0x000fc80000410000 */
[----:B------:R-:W-:Y:S01]  /*2090*/  FMUL.FTZ R32, R32, R33 ;  /* 0x0000002120207220 */ /* 0x000fe20000410000 */
[----:B------:R-:W-:Y:S01]  /*20a0*/  FADD.FTZ R33, R38, R31 ;  /* 0x0000001f26217221 */ /* 0x000fe20000010000 */
[----:B------:R-:W-:Y:S02]  /*20b0*/  FADD.FTZ R38, -R2, R9 ;  /* 0x0000000902267221 */ /* 0x000fe40000010100 */
[----:B------:R-:W-:Y:S02]  /*20c0*/  FFMA.FTZ R42, R37, R32, R42 ;  /* 0x00000020252a7223 */ /* 0x000fe4000001002a */
[----:B------:R-:W-:Y:S01]  /*20d0*/  FMUL.FTZ R36, R38, R3 ;  /* 0x0000000326247220 */ /* 0x000fe20000410000 */
[----:B------:R-:W-:-:S03]  /*20e0*/  FFMA.FTZ R38, R30, R56, R41 ;  /* 0x000000381e267223 */ /* 0x000fc60000010029 */
[----:B------:R-:W-:-:S04]  /*20f0*/  FFMA.FTZ R30, R27, R36, R25 ;  /* 0x000000241b1e7223 */ /* 0x000fc80000010019 */
[----:B------:R-:W-:-:S06]  /*2100*/  FMUL.FTZ R31, R30, -1.4426950216293334961 ;  /* 0xbfb8aa3b1e1f7820 */ /* 0x000fcc0000410000 */
[----:B------:R-:W0:Y:S02]  /*2110*/  MUFU.EX2 R31, R31 ;  /* 0x0000001f001f7308 */ /* 0x000e240000000800 */
[----:B0-----:R-:W-:-:S06]  /*2120*/  FADD.FTZ R57, R31, 1 ;  /* 0x3f8000001f397421 */ /* 0x001fcc0000010000 */
[----:B------:R-:W0:Y:S02]  /*2130*/  MUFU.RCP R57, R57 ;  /* 0x0000003900397308 */ /* 0x000e240000001000 */
[----:B0-----:R-:W-:-:S04]  /*2140*/  FADD.FTZ R41, -R57, 1 ;  /* 0x3f80000039297421 */ /* 0x001fc80000010100 */
[----:B------:R-:W-:Y:S01]  /*2150*/  FFMA.FTZ R41, R30, R41, 1 ;  /* 0x3f8000001e297423 */ /* 0x000fe20000010029 */
[----:B------:R-:W-:-:S04]  /*2160*/  FMUL.FTZ R30, R11, R57 ;  /* 0x000000390b1e7220 */ /* 0x000fc80000410000 */
[----:B------:R-:W-:Y:S01]  /*2170*/  FMUL.FTZ R30, R30, R41 ;  /* 0x000000291e1e7220 */ /* 0x000fe20000410000 */
[----:B------:R-:W-:Y:S01]  /*2180*/  FADD.FTZ R41, R40, R35 ;  /* 0x0000002328297221 */ /* 0x000fe20000010000 */
[----:B------:R-:W-:Y:S01]  /*2190*/  FADD.FTZ R40, -R2, R12 ;  /* 0x0000000c02287221 */ /* 0x000fe20000010100 */
[----:B------:R-:W-:Y:S01]  /*21a0*/  FMUL.FTZ R35, R26, R35 ;  /* 0x000000231a237220 */ /* 0x000fe20000410000 */
[----:B------:R-:W-:Y:S02]  /*21b0*/  FFMA.FTZ R39, R36, R30, R39 ;  /* 0x0000001e24277223 */ /* 0x000fe40000010027 */
[----:B------:R-:W-:Y:S01]  /*21c0*/  FMUL.FTZ R31, R40, R3 ;  /* 0x00000003281f7220 */ /* 0x000fe20000410000 */
[----:B------:R-:W-:Y:S01]  /*21d0*/  FFMA.FTZ R57, R29, R35, R38 ;  /* 0x000000231d397223 */ /* 0x000fe20000010026 */
[----:B------:R-:W-:Y:S01]  /*21e0*/  FADD.FTZ R43, R43, R35 ;  /* 0x000000232b2b7221 */ /* 0x000fe20000010000 */
[----:B------:R-:W-:Y:S01]  /*21f0*/  FADD.FTZ R35, R33, R34 ;  /* 0x0000002221237221 */ /* 0x000fe20000010000 */
[----:B------:R-:W-:-:S03]  /*2200*/  FFMA.FTZ R29, R26, R31, R24 ;  /* 0x0000001f1a1d7223 */ /* 0x000fc60000010018 */
[----:B------:R-:W-:Y:S01]  /*2210*/  FADD.FTZ R35, R35, R30 ;  /* 0x0000001e23237221 */ /* 0x000fe20000010000 */
[----:B------:R-:W-:-:S06]  /*2220*/  FMUL.FTZ R38, R29, -1.4426950216293334961 ;  /* 0xbfb8aa3b1d267820 */ /* 0x000fcc0000410000 */
[----:B------:R-:W0:Y:S02]  /*2230*/  MUFU.EX2 R38, R38 ;  /* 0x0000002600267308 */ /* 0x000e240000000800 */
[----:B0-----:R-:W-:Y:S01]  /*2240*/  FADD.FTZ R40, R38, 1 ;  /* 0x3f80000026287421 */ /* 0x001fe20000010000 */
[----:B------:R-:W-:-:S03]  /*2250*/  FMUL.FTZ R38, R27, R34 ;  /* 0x000000221b267220 */ /* 0x000fc60000410000 */
[----:B------:R0:W1:Y:S01]  /*2260*/  MUFU.RCP R65, R40 ;  /* 0x0000002800417308 */ /* 0x0000620000001000 */
[----:B------:R-:W-:Y:S01]  /*2270*/  FADD.FTZ R43, R38, R43 ;  /* 0x0000002b262b7221 */ /* 0x000fe20000010000 */
[----:B0-----:R-:W-:Y:S01]  /*2280*/  FFMA.FTZ R40, R28, R38, R57 ;  /* 0x000000261c287223 */ /* 0x001fe20000010039 */
[----:B------:R-:W-:Y:S01]  /*2290*/  FADD.FTZ R38, R41, R32 ;  /* 0x0000002029267221 */ /* 0x000fe20000010000 */
[----:B------:R-:W-:-:S04]  /*22a0*/  FMUL.FTZ R41, R26, R32 ;  /* 0x000000201a297220 */ /* 0x000fc80000410000 */
[----:B------:R-:W-:Y:S01]  /*22b0*/  FFMA.FTZ R37, R37, R41, R40 ;  /* 0x0000002925257223 */ /* 0x000fe20000010028 */
[----:B------:R-:W-:Y:S01]  /*22c0*/  FADD.FTZ R43, R43, R41 ;  /* 0x000000292b2b7221 */ /* 0x000fe20000010000 */
[----:B-1----:R-:W-:-:S04]  /*22d0*/  FADD.FTZ R56, -R65, 1 ;  /* 0x3f80000041387421 */ /* 0x002fc80000010100 */
[----:B------:R-:W-:Y:S01]  /*22e0*/  FFMA.FTZ R56, R29, R56, 1 ;  /* 0x3f8000001d387423 */ /* 0x000fe20000010038 */
[----:B------:R-:W-:-:S04]  /*22f0*/  FMUL.FTZ R29, R14, R65 ;  /* 0x000000410e1d7220 */ /* 0x000fc80000410000 */
[----:B------:R-:W-:Y:S01]  /*2300*/  FMUL.FTZ R29, R29, R56 ;  /* 0x000000381d1d7220 */ /* 0x000fe20000410000 */
[----:B------:R-:W-:-:S03]  /*2310*/  FADD.FTZ R56, -R2, R13 ;  /* 0x0000000d02387221 */ /* 0x000fc60000010100 */
[----:B------:R-:W-:Y:S01]  /*2320*/  FFMA.FTZ R42, R31, R29, R42 ;  /* 0x0000001d1f2a7223 */ /* 0x000fe2000001002a */
[----:B------:R-:W-:-:S04]  /*2330*/  FMUL.FTZ R34, R56, R3 ;  /* 0x0000000338227220 */ /* 0x000fc80000410000 */
[----:B------:R-:W-:-:S04]  /*2340*/  FFMA.FTZ R28, R27, R34, R25 ;  /* 0x000000221b1c7223 */ /* 0x000fc80000010019 */
[----:B------:R-:W-:-:S06]  /*2350*/  FMUL.FTZ R33, R28, -1.4426950216293334961 ;  /* 0xbfb8aa3b1c217820 */ /* 0x000fcc0000410000 */
[----:B------:R-:W0:Y:S02]  /*2360*/  MUFU.EX2 R33, R33 ;  /* 0x0000002100217308 */ /* 0x000e240000000800 */
[----:B0-----:R-:W-:-:S06]  /*2370*/  FADD.FTZ R56, R33, 1 ;  /* 0x3f80000021387421 */ /* 0x001fcc0000010000 */
[----:B------:R-:W0:Y:S02]  /*2380*/  MUFU.RCP R56, R56 ;  /* 0x0000003800387308 */ /* 0x000e240000001000 */
[----:B0-----:R-:W-:-:S04]  /*2390*/  FADD.FTZ R57, -R56, 1 ;  /* 0x3f80000038397421 */ /* 0x001fc80000010100 */
[----:B------:R-:W-:Y:S01]  /*23a0*/  FFMA.FTZ R57, R28, R57, 1 ;  /* 0x3f8000001c397423 */ /* 0x000fe20000010039 */
[----:B------:R-:W-:Y:S01]  /*23b0*/  FMUL.FTZ R28, R15, R56 ;  /* 0x000000380f1c7220 */ /* 0x000fe20000410000 */
[----:B------:R-:W-:-:S03]  /*23c0*/  FMUL.FTZ R56, R27, R30 ;  /* 0x0000001e1b387220 */ /* 0x000fc60000410000 */
[----:B------:R-:W-:Y:S01]  /*23d0*/  FMUL.FTZ R28, R28, R57 ;  /* 0x000000391c1c7220 */ /* 0x000fe20000410000 */
[----:B------:R-:W-:Y:S01]  /*23e0*/  FADD.FTZ R57, -R2, R16 ;  /* 0x0000001002397221 */ /* 0x000fe20000010100 */
[----:B------:R-:W-:Y:S02]  /*23f0*/  FADD.FTZ R43, R56, R43 ;  /* 0x0000002b382b7221 */ /* 0x000fe40000010000 */
[----:B------:R-:W-:Y:S01]  /*2400*/  FADD.FTZ R35, R35, R28 ;  /* 0x0000001c23237221 */ /* 0x000fe20000010000 */
[----:B------:R-:W-:Y:S01]  /*2410*/  FMUL.FTZ R33, R57, R3 ;  /* 0x0000000339217220 */ /* 0x000fe20000410000 */
[----:B------:R-:W-:-:S03]  /*2420*/  FFMA.FTZ R39, R34, R28, R39 ;  /* 0x0000001c22277223 */ /* 0x000fc60000010027 */
[----:B------:R-:W-:-:S04]  /*2430*/  FFMA.FTZ R32, R26, R33, R24 ;  /* 0x000000211a207223 */ /* 0x000fc80000010018 */
[----:B------:R-:W-:-:S06]  /*2440*/  FMUL.FTZ R40, R32, -1.4426950216293334961 ;  /* 0xbfb8aa3b20287820 */ /* 0x000fcc0000410000 */
[----:B------:R-:W0:Y:S02]  /*2450*/  MUFU.EX2 R40, R40 ;  /* 0x0000002800287308 */ /* 0x000e240000000800 */
[----:B0-----:R-:W-:Y:S01]  /*2460*/  FADD.FTZ R57, R40, 1 ;  /* 0x3f80000028397421 */ /* 0x001fe20000010000 */
[----:B------:R-:W-:-:S05]  /*2470*/  FFMA.FTZ R40, R36, R56, R37 ;  /* 0x0000003824287223 */ /* 0x000fca0000010025 */
        /* <DEDUP_REMOVED lines=8> */
[----:B------:R-:W-:Y:S01]  /*2500*/  FFMA.FTZ R42, R33, R32, R42 ;  /* 0x00000020212a7223 */ /* 0x000fe2000001002a */
[----:B------:R-:W-:-:S04]  /*2510*/  FMUL.FTZ R30, R41, R3 ;  /* 0x00000003291e7220 */ /* 0x000fc80000410000 */
[----:B------:R-:W-:-:S04]  /*2520*/  FFMA.FTZ R36, R27, R30, R25 ;  /* 0x0000001e1b247223 */ /* 0x000fc80000010019 */
[----:B------:R-:W-:-:S06]  /*2530*/  FMUL.FTZ R41, R36, -1.4426950216293334961 ;  /* 0xbfb8aa3b24297820 */ /* 0x000fcc0000410000 */
[----:B------:R-:W0:Y:S02]  /*2540*/  MUFU.EX2 R41, R41 ;  /* 0x0000002900297308 */ /* 0x000e240000000800 */
[----:B0-----:R-:W-:Y:S01]  /*2550*/  FADD.FTZ R65, R41, 1 ;  /* 0x3f80000029417421 */ /* 0x001fe20000010000 */
[----:B------:R-:W-:Y:S01]  /*2560*/  FFMA.FTZ R41, R31, R57, R40 ;  /* 0x000000391f297223 */ /* 0x000fe20000010028 */
[----:B------:R-:W-:-:S04]  /*2570*/  FADD.FTZ R57, -R2, R21 ;  /* 0x0000001502397221 */ /* 0x000fc80000010100 */
[----:B------:R-:W0:Y:S02]  /*2580*/  MUFU.RCP R65, R65 ;  /* 0x0000004100417308 */ /* 0x000e240000001000 */
[----:B0-----:R-:W-:-:S04]  /*2590*/  FADD.FTZ R37, -R65, 1 ;  /* 0x3f80000041257421 */ /* 0x001fc80000010100 */
[----:B------:R-:W-:Y:S01]  /*25a0*/  FFMA.FTZ R37, R36, R37, 1 ;  /* 0x3f80000024257423 */ /* 0x000fe20000010025 */
[----:B------:R-:W-:-:S04]  /*25b0*/  FMUL.FTZ R36, R19, R65 ;  /* 0x0000004113247220 */ /* 0x000fc80000410000 */
[----:B------:R-:W-:Y:S01]  /*25c0*/  FMUL.FTZ R36, R36, R37 ;  /* 0x0000002524247220 */ /* 0x000fe20000410000 */
[----:B------:R-:W-:Y:S01]  /*25d0*/  FADD.FTZ R37, R38, R29 ;  /* 0x0000001d26257221 */ /* 0x000fe20000010000 */
[----:B------:R-:W-:Y:S02]  /*25e0*/  FADD.FTZ R38, -R2, R20 ;  /* 0x0000001402267221 */ /* 0x000fe40000010100 */
[----:B------:R-:W-:Y:S01]  /*25f0*/  FFMA.FTZ R39, R30, R36, R39 ;  /* 0x000000241e277223 */ /* 0x000fe20000010027 */
[----:B------:R-:W-:Y:S01]  /*2600*/  FADD.FTZ R35, R35, R36 ;  /* 0x0000002423237221 */ /* 0x000fe20000010000 */
[----:B------:R-:W-:-:S04]  /*2610*/  FMUL.FTZ R29, R38, R3 ;  /* 0x00000003261d7220 */ /* 0x000fc80000410000 */
[----:B------:R-:W-:-:S04]  /*2620*/  FFMA.FTZ R31, R26, R29, R24 ;  /* 0x0000001d1a1f7223 */ /* 0x000fc80000010018 */
[----:B------:R-:W-:-:S06]  /*2630*/  FMUL.FTZ R38, R31, -1.4426950216293334961 ;  /* 0xbfb8aa3b1f267820 */ /* 0x000fcc0000410000 */
[----:B------:R-:W0:Y:S02]  /*2640*/  MUFU.EX2 R38, R38 ;  /* 0x0000002600267308 */ /* 0x000e240000000800 */
[----:B0-----:R-:W-:Y:S01]  /*2650*/  FADD.FTZ R56, R38, 1 ;  /* 0x3f80000026387421 */ /* 0x001fe20000010000 */
[----:B------:R-:W-:-:S03]  /*2660*/  FMUL.FTZ R38, R57, R3 ;  /* 0x0000000339267220 */ /* 0x000fc60000410000 */
[----:B------:R-:W0:Y:S02]  /*2670*/  MUFU.RCP R65, R56 ;  /* 0x0000003800417308 */ /* 0x000e240000001000 */
[----:B0-----:R-:W-:-:S04]  /*2680*/  FADD.FTZ R40, -R65, 1 ;  /* 0x3f80000041287421 */ /* 0x001fc80000010100 */
[----:B------:R-:W-:Y:S01]  /*2690*/  FFMA.FTZ R40, R31, R40, 1 ;  /* 0x3f8000001f287423 */ /* 0x000fe20000010028 */
[----:B------:R-:W-:-:S04]  /*26a0*/  FMUL.FTZ R31, R22, R65 ;  /* 0x00000041161f7220 */ /* 0x000fc80000410000 */
[----:B------:R-:W-:Y:S01]  /*26b0*/  FMUL.FTZ R31, R31, R40 ;  /* 0x000000281f1f7220 */ /* 0x000fe20000410000 */
[----:B------:R-:W-:-:S04]  /*26c0*/  FMUL.FTZ R40, R27, R28 ;  /* 0x0000001c1b287220 */ /* 0x000fc80000410000 */
[----:B------:R-:W-:Y:S01]  /*26d0*/  FFMA.FTZ R28, R34, R40, R41 ;  /* 0x00000028221c7223 */ /* 0x000fe20000010029 */
[----:B------:R-:W-:Y:S01]  /*26e0*/  FFMA.FTZ R34, R27, R38, R25 ;  /* 0x000000261b227223 */ /* 0x000fe20000010019 */
[----:B------:R-:W-:Y:S01]  /*26f0*/  FADD.FTZ R43, R40, R43 ;  /* 0x0000002b282b7221 */ /* 0x000fe20000010000 */
[----:B------:R-:W-:Y:S01]  /*2700*/  FADD.FTZ R40, R37, R32 ;  /* 0x0000002025287221 */ /* 0x000fe20000010000 */
[----:B------:R-:W-:Y:S01]  /*2710*/  FMUL.FTZ R37, R26, R32 ;  /* 0x000000201a257220 */ /* 0x000fe20000410000 */
[----:B------:R-:W-:-:S03]  /*2720*/  FMUL.FTZ R41, R34, -1.4426950216293334961 ;  /* 0xbfb8aa3b22297820 */ /* 0x000fc60000410000 */
[----:B------:R-:W-:Y:S01]  /*2730*/  FFMA.FTZ R28, R33, R37, R28 ;  /* 0x00000025211c7223 */ /* 0x000fe2000001001c */
[----:B------:R-:W-:Y:S01]  /*2740*/  FADD.FTZ R32, R43, R37 ;  /* 0x000000252b207221 */ /* 0x000fe20000010000 */
[----:B------:R-:W-:Y:S01]  /*2750*/  FMUL.FTZ R33, R27, R36 ;  /* 0x000000241b217220 */ /* 0x000fe20000410000 */
[----:B------:R-:W0:Y:S03]  /*2760*/  MUFU.EX2 R41, R41 ;  /* 0x0000002900297308 */ /* 0x000e260000000800 */
[----:B------:R-:W-:Y:S01]  /*2770*/  FFMA.FTZ R28, R30, R33, R28 ;  /* 0x000000211e1c7223 */ /* 0x000fe2000001001c */
[----:B------:R-:W-:Y:S01]  /*2780*/  FADD.FTZ R32, R33, R32 ;  /* 0x0000002021207221 */ /* 0x000fe20000010000 */
[----:B------:R-:W-:Y:S01]  /*2790*/  FMUL.FTZ R33, R26, R31 ;  /* 0x0000001f1a217220 */ /* 0x000fe20000410000 */
[----:B------:R-:W-:-:S03]  /*27a0*/  FADD.FTZ R30, R40, R31 ;  /* 0x0000001f281e7221 */ /* 0x000fc60000010000 */
[----:B------:R-:W-:Y:S01]  /*27b0*/  FADD.FTZ R32, R32, R33 ;  /* 0x0000002120207221 */ /* 0x000fe20000010000 */
[----:B0-----:R-:W-:Y:S01]  /*27c0*/  FADD.FTZ R56, R41, 1 ;  /* 0x3f80000029387421 */ /* 0x001fe20000010000 */
[C---:B------:R-:W-:Y:S01]  /*27d0*/  FFMA.FTZ R41, R29.reuse, R33, R28 ;  /* 0x000000211d297223 */ /* 0x040fe2000001001c */
[----:B------:R-:W-:-:S04]  /*27e0*/  FFMA.FTZ R28, R29, R31, R42 ;  /* 0x0000001f1d1c7223 */ /* 0x000fc8000001002a */
[----:B------:R-:W0:Y:S02]  /*27f0*/  MUFU.RCP R56, R56 ;  /* 0x0000003800387308 */ /* 0x000e240000001000 */
[----:B0-----:R-:W-:-:S04]  /*2800*/  FADD.FTZ R57, -R56, 1 ;  /* 0x3f80000038397421 */ /* 0x001fc80000010100 */
[----:B------:R-:W-:Y:S01]  /*2810*/  FFMA.FTZ R57, R34, R57, 1 ;  /* 0x3f80000022397423 */ /* 0x000fe20000010039 */
[----:B------:R-:W-:-:S04]  /*2820*/  FMUL.FTZ R34, R23, R56 ;  /* 0x0000003817227220 */ /* 0x000fc80000410000 */
[----:B------:R-:W-:-:S04]  /*2830*/  FMUL.FTZ R34, R34, R57 ;  /* 0x0000003922227220 */ /* 0x000fc80000410000 */
[-C--:B------:R-:W-:Y:S01]  /*2840*/  FMUL.FTZ R37, R27, R34.reuse ;  /* 0x000000221b257220 */ /* 0x080fe20000410000 */
[C---:B------:R-:W-:Y:S01]  /*2850*/  FFMA.FTZ R29, R38.reuse, R34, R39 ;  /* 0x00000022261d7223 */ /* 0x040fe20000010027 */
[----:B------:R-:W-:Y:S02]  /*2860*/  FADD.FTZ R31, R35, R34 ;  /* 0x00000022231f7221 */ /* 0x000fe40000010000 */
[----:B------:R-:W-:Y:S01]  /*2870*/  FFMA.FTZ R33, R38, R37, R41 ;  /* 0x0000002526217223 */ /* 0x000fe20000010029 */
[----:B------:R-:W-:-:S07]  /*2880*/  FADD.FTZ R32, R37, R32 ;  /* 0x0000002025207221 */ /* 0x000fce0000010000 */
.L_x_1167:
[----:B------:R-:W-:Y:S01]  /*2890*/  LOP3.LUT R34, R62, 0x3e0, RZ, 0xc0, !PT ;  /* 0x000003e03e227812 */ /* 0x000fe200078ec0ff */
[----:B------:R-:W0:Y:S01]  /*28a0*/  S2UR UR7, SR_CgaCtaId ;  /* 0x00000000000779c3 */ /* 0x000e220000008800 */
[----:B------:R-:W-:Y:S01]  /*28b0*/  ISETP.NE.AND P2, PT, R59, RZ, PT ;  /* 0x000000ff3b00720c */ /* 0x000fe20003f45270 */
[----:B------:R-:W-:Y:S01]  /*28c0*/  UMOV UR5, 0x400 ;  /* 0x0000040000057882 */ /* 0x000fe20000000000 */
[C---:B------:R-:W-:Y:S01]  /*28d0*/  ISETP.GT.U32.AND P0, PT, R34.reuse, 0x168, PT ;  /* 0x000001682200780c */ /* 0x040fe20003f04070 */
[----:B------:R-:W-:Y:S01]  /*28e0*/  UIADD3 UR5, UPT, UPT, UR5, 0x90, URZ ;  /* 0x0000009005057890 */ /* 0x000fe2000fffe0ff */
[----:B------:R-:W-:Y:S01]  /*28f0*/  IADD3 R34, PT, PT, -R34, 0x187, RZ ;  /* 0x0000018722227810 */ /* 0x000fe20007ffe1ff */
[----:B------:R-:W-:Y:S01]  /*2900*/  UMOV UR12, 0x400 ;  /* 0x00000400000c7882 */ /* 0x000fe20000000000 */
[----:B------:R-:W-:Y:S01]  /*2910*/  ISETP.NE.AND P1, PT, R62, RZ, PT ;  /* 0x000000ff3e00720c */ /* 0x000fe20003f25270 */
[----:B------:R-:W-:Y:S01]  /*2920*/  BSSY.RECONVERGENT B0, `(.L_x_1168) ;  /* 0x000004c000007945 */ /* 0x000fe20003800200 */
[----:B------:R-:W-:-:S04]  /*2930*/  SEL R34, R34, 0x1f, P0 ;  /* 0x0000001f22227807 */ /* 0x000fc80000000000 */
[----:B------:R-:W-:Y:S01]  /*2940*/  ISETP.GE.AND P0, PT, R59, R34, PT ;  /* 0x000000223b00720c */ /* 0x000fe20003f06270 */
[----:B------:R-:W1:Y:S01]  /*2950*/  SHFL.DOWN PT, R36, R33, 0x1, R34 ;  /* 0x0820000021247989 */ /* 0x000e6200000e0022 */
[----:B------:R-:W-:-:S03]  /*2960*/  VOTEU.ALL UP0, P2 ;  /* 0x0000000000ff7886 */ /* 0x000fc60001000000 */
[----:B------:R-:W2:Y:S01]  /*2970*/  SHFL.DOWN PT, R35, R32, 0x1, R34 ;  /* 0x0820000020237989 */ /* 0x000ea200000e0022 */
[----:B0-----:R-:W-:Y:S02]  /*2980*/  ULEA UR5, UR7, UR5, 0x18 ;  /* 0x0000000507057291 */ /* 0x001fe4000f8ec0ff */
[----:B------:R-:W-:-:S04]  /*2990*/  @!UP0 ULEA UR6, UR7, UR12, 0x18 ;  /* 0x0000000c07068291 */ /* 0x000fc8000f8ec0ff */
[----:B------:R-:W-:-:S05]  /*29a0*/  LEA R65, R62, UR5, 0x4 ;  /* 0x000000053e417c11 */ /* 0x000fca000f8e20ff */
[----:B------:R-:W-:Y:S01]  /*29b0*/  STS.128 [R65], R28 ;  /* 0x0000001c41007388 */ /* 0x000fe20000000c00 */
[----:B-1----:R-:W-:Y:S01]  /*29c0*/  @!P0 FADD.FTZ R33, R36, R33 ;  /* 0x0000002124218221 */ /* 0x002fe20000010000 */
[----:B--2---:R-:W-:-:S04]  /*29d0*/  @!P0 FADD.FTZ R32, R35, R32 ;  /* 0x0000002023208221 */ /* 0x004fc80000010000 */
        /* <DEDUP_REMOVED lines=21> */
[----:B------:R1:W2:Y:S02]  /*2b30*/  SHFL.DOWN PT, R37, R32, 0x10, R34 ;  /* 0x0a00000020257989 */ /* 0x0002a400000e0022 */
[----:B-1----:R-:W-:-:S04]  /*2b40*/  @!P2 SHF.R.U32.HI R34, RZ, 0x2, R62 ;  /* 0x00000002ff22a819 */ /* 0x002fc8000001163e */
[----:B------:R-:W-:-:S04]  /*2b50*/  @!P2 LOP3.LUT R34, R34, 0xf8, RZ, 0xc0, !PT ;  /* 0x000000f82222a812 */ /* 0x000fc800078ec0ff */
[----:B0-----:R-:W-:Y:S01]  /*2b60*/  @!P0 FADD.FTZ R33, R33, R36 ;  /* 0x0000002421218221 */ /* 0x001fe20000010000 */
[----:B--2---:R-:W-:-:S04]  /*2b70*/  @!P0 FADD.FTZ R32, R32, R37 ;  /* 0x0000002520208221 */ /* 0x004fc80000010000 */
[----:B------:R-:W-:Y:S02]  /*2b80*/  MOV R56, R33 ;  /* 0x0000002100387202 */ /* 0x000fe40000000f00 */
[----:B------:R-:W-:Y:S02]  /*2b90*/  ISETP.GT.U32.AND P0, PT, R62, 0x30, PT ;  /* 0x000000303e00780c */ /* 0x000fe40003f04070 */
[----:B------:R-:W-:-:S05]  /*2ba0*/  MOV R57, R32 ;  /* 0x0000002000397202 */ /* 0x000fca0000000f00 */
[----:B------:R0:W-:Y:S01]  /*2bb0*/  @!P2 STS.64 [R34+UR6+0x10], R56 ;  /* 0x000010382200a988 */ /* 0x0001e20008000a06 */
[----:B------:R-:W-:Y:S06]  /*2bc0*/  BAR.SYNC.DEFER_BLOCKING 0x0 ;  /* 0x0000000000007b1d */ /* 0x000fec0000010000 */
[----:B------:R-:W-:Y:S05]  /*2bd0*/  @P1 BRA `(.L_x_1169) ;  /* 0x0000000000801947 */ /* 0x000fea0003800000 */
[----:B------:R-:W-:-:S09]  /*2be0*/  ULEA UR5, UR7, UR12, 0x18 ;  /* 0x0000000c07057291 */ /* 0x000fd2000f8ec0ff */
[----:B------:R-:W1:Y:S04]  /*2bf0*/  LDS.64 R40, [UR5+0x18] ;  /* 0x00001805ff287984 */ /* 0x000e680008000a00 */
[----:B------:R-:W2:Y:S04]  /*2c00*/  LDS.128 R36, [UR5+0x20] ;  /* 0x00002005ff247984 */ /* 0x000ea80008000c00 */
[----:B0-----:R-:W0:Y:S01]  /*2c10*/  LDS.128 R32, [UR5+0x30] ;  /* 0x00003005ff207984 */ /* 0x001e220008000c00 */
[----:B-1----:R-:W-:Y:S01]  /*2c20*/  FADD.FTZ R43, R56, R40 ;  /* 0x00000028382b7221 */ /* 0x002fe20000010000 */
[----:B------:R-:W-:-:S02]  /*2c30*/  FADD.FTZ R40, R57, R41 ;  /* 0x0000002939287221 */ /* 0x000fc40000010000 */
[----:B------:R-:W-:Y:S01]  /*2c40*/  LDS.64 R56, [UR5+0x70] ;  /* 0x00007005ff387984 */ /* 0x000fe20008000a00 */
[----:B--2---:R-:W-:Y:S01]  /*2c50*/  FADD.FTZ R43, R43, R36 ;  /* 0x000000242b2b7221 */ /* 0x004fe20000010000 */
[----:B------:R-:W-:-:S03]  /*2c60*/  FADD.FTZ R40, R40, R37 ;  /* 0x0000002528287221 */ /* 0x000fc60000010000 */
[----:B------:R-:W-:Y:S01]  /*2c70*/  FADD.FTZ R43, R43, R38 ;  /* 0x000000262b2b7221 */ /* 0x000fe20000010000 */
[----:B------:R-:W-:Y:S02]  /*2c80*/  FADD.FTZ R40, R40, R39 ;  /* 0x0000002728287221 */ /* 0x000fe40000010000 */
[----:B------:R-:W1:Y:S01]  /*2c90*/  LDS.128 R36, [UR5+0x40] ;  /* 0x00004005ff247984 */ /* 0x000e620008000c00 */
[----:B0-----:R-:W-:Y:S01]  /*2ca0*/  FADD.FTZ R43, R43, R32 ;  /* 0x000000202b2b7221 */ /* 0x001fe20000010000 */
[----:B------:R-:W-:-:S03]  /*2cb0*/  FADD.FTZ R32, R40, R33 ;  /* 0x0000002128207221 */ /* 0x000fc60000010000 */
[----:B------:R-:W-:Y:S01]  /*2cc0*/  FADD.FTZ R33, R43, R34 ;  /* 0x000000222b217221 */ /* 0x000fe20000010000 */
[----:B------:R-:W-:Y:S01]  /*2cd0*/  FADD.FTZ R32, R32, R35 ;  /* 0x0000002320207221 */ /* 0x000fe20000010000 */
[----:B------:R-:W0:Y:S02]  /*2ce0*/  LDS.128 R40, [UR5+0x50] ;  /* 0x00005005ff287984 */ /* 0x000e240008000c00 */
[----:B-1----:R-:W-:Y:S01]  /*2cf0*/  FADD.FTZ R33, R33, R36 ;  /* 0x0000002421217221 */ /* 0x002fe20000010000 */
[----:B------:R-:W-:-:S03]  /*2d00*/  FADD.FTZ R32, R32, R37 ;  /* 0x0000002520207221 */ /* 0x000fc60000010000 */
[----:B------:R-:W-:Y:S01]  /*2d10*/  FADD.FTZ R37, R33, R38 ;  /* 0x0000002621257221 */ /* 0x000fe20000010000 */
[----:B------:R-:W-:Y:S02]  /*2d20*/  FADD.FTZ R36, R32, R39 ;  /* 0x0000002720247221 */ /* 0x000fe40000010000 */
[----:B------:R-:W1:Y:S01]  /*2d30*/  LDS.128 R32, [UR5+0x60] ;  /* 0x00006005ff207984 */ /* 0x000e620008000c00 */
[----:B0-----:R-:W-:Y:S01]  /*2d40*/  FADD.FTZ R37, R37, R40 ;  /* 0x0000002825257221 */ /* 0x001fe20000010000 */
[----:B------:R-:W-:-:S03]  /*2d50*/  FADD.FTZ R36, R36, R41 ;  /* 0x0000002924247221 */ /* 0x000fc60000010000 */
[----:B------:R-:W-:Y:S01]  /*2d60*/  FADD.FTZ R37, R37, R42 ;  /* 0x0000002a25257221 */ /* 0x000fe20000010000 */
[----:B------:R-:W-:-:S03]  /*2d70*/  FADD.FTZ R36, R36, R43 ;  /* 0x0000002b24247221 */ /* 0x000fc60000010000 */
[----:B-1----:R-:W-:Y:S01]  /*2d80*/  FADD.FTZ R37, R37, R32 ;  /* 0x0000002025257221 */ /* 0x002fe20000010000 */
[----:B------:R-:W-:-:S03]  /*2d90*/  FADD.FTZ R36, R36, R33 ;  /* 0x0000002124247221 */ /* 0x000fc60000010000 */
[----:B------:R-:W-:Y:S01]  /*2da0*/  FADD.FTZ R37, R37, R34 ;  /* 0x0000002225257221 */ /* 0x000fe20000010000 */
[----:B------:R-:W-:-:S03]  /*2db0*/  FADD.FTZ R36, R36, R35 ;  /* 0x0000002324247221 */ /* 0x000fc60000010000 */
[----:B------:R-:W-:Y:S01]  /*2dc0*/  FADD.FTZ R56, R37, R56 ;  /* 0x0000003825387221 */ /* 0x000fe20000010000 */
[----:B------:R-:W-:-:S07]  /*2dd0*/  FADD.FTZ R57, R36, R57 ;  /* 0x0000003924397221 */ /* 0x000fce0000010000 */
.L_x_1169:
[----:B------:R-:W-:Y:S05]  /*2de0*/  BSYNC.RECONVERGENT B0 ;  /* 0x0000000000007941 */ /* 0x000fea0003800200 */
.L_x_1168:
[----:B------:R-:W-:Y:S06]  /*2df0*/  BAR.SYNC.DEFER_BLOCKING 0x0 ;  /* 0x0000000000007b1d */ /* 0x000fec0000010000 */
[----:B------:R-:W-:Y:S04]  /*2e00*/  BSSY.RECONVERGENT B0, `(.L_x_1170) ;  /* 0x0000025000007945 */ /* 0x000fe80003800200 */
[----:B------:R-:W-:Y:S05]  /*2e10*/  @P0 BRA `(.L_x_1171) ;  /* 0x00000000008c0947 */ /* 0x000fea0003800000 */
[----:B0-----:R-:W0:Y:S04]  /*2e20*/  LDS.128 R32, [R65+0x310] ;  /* 0x0003100041207984 */ /* 0x001e280000000c00 */
[----:B------:R-:W1:Y:S04]  /*2e30*/  LDS.128 R36, [R65+0x620] ;  /* 0x0006200041247984 */ /* 0x000e680000000c00 */
[----:B------:R-:W2:Y:S01]  /*2e40*/  LDS.128 R40, [R65+0x930] ;  /* 0x0009300041287984 */ /* 0x000ea20000000c00 */
[----:B0-----:R-:W-:Y:S01]  /*2e50*/  FADD.FTZ R32, R28, R32 ;  /* 0x000000201c207221 */ /* 0x001fe20000010000 */
[----:B------:R-:W-:Y:S01]  /*2e60*/  FADD.FTZ R28, R29, R33 ;  /* 0x000000211d1c7221 */ /* 0x000fe20000010000 */
[----:B------:R-:W-:Y:S01]  /*2e70*/  FADD.FTZ R29, R30, R34 ;  /* 0x000000221e1d7221 */ /* 0x000fe20000010000 */
[----:B------:R-:W-:Y:S01]  /*2e80*/  FADD.FTZ R30, R31, R35 ;  /* 0x000000231f1e7221 */ /* 0x000fe20000010000 */
[----:B-1----:R-:W-:Y:S01]  /*2e90*/  FADD.FTZ R31, R32, R36 ;  /* 0x00000024201f7221 */ /* 0x002fe20000010000 */
[----:B------:R-:W-:Y:S01]  /*2ea0*/  FADD.FTZ R28, R28, R37 ;  /* 0x000000251c1c7221 */ /* 0x000fe20000010000 */
[----:B------:R-:W-:Y:S01]  /*2eb0*/  FADD.FTZ R29, R29, R38 ;  /* 0x000000261d1d7221 */ /* 0x000fe20000010000 */
[----:B------:R-:W0:Y:S01]  /*2ec0*/  LDS.128 R32, [R65+0xc40] ;  /* 0x000c400041207984 */ /* 0x000e220000000c00 */
[----:B------:R-:W-:Y:S01]  /*2ed0*/  FADD.FTZ R36, R30, R39 ;  /* 0x000000271e247221 */ /* 0x000fe20000010000 */
[----:B--2---:R-:W-:Y:S01]  /*2ee0*/  FADD.FTZ R38, R28, R41 ;  /* 0x000000291c267221 */ /* 0x004fe20000010000 */
[----:B------:R-:W-:Y:S01]  /*2ef0*/  FADD.FTZ R37, R31, R40 ;  /* 0x000000281f257221 */ /* 0x000fe20000010000 */
[----:B------:R-:W-:Y:S01]  /*2f00*/  FADD.FTZ R41, R29, R42 ;  /* 0x0000002a1d297221 */ /* 0x000fe20000010000 */
[----:B------:R-:W-:Y:S01]  /*2f10*/  FADD.FTZ R36, R36, R43 ;  /* 0x0000002b24247221 */ /* 0x000fe20000010000 */
[----:B------:R-:W1:Y:S01]  /*2f20*/  LDS.128 R28, [R65+0xf50] ;  /* 0x000f5000411c7984 */ /* 0x000e620000000c00 */
[----:B0-----:R-:W-:Y:S01]  /*2f30*/  FADD.FTZ R37, R37, R32 ;  /* 0x0000002025257221 */ /* 0x001fe20000010000 */
[----:B------:R-:W-:Y:S01]  /*2f40*/  FADD.FTZ R38, R38, R33 ;  /* 0x0000002126267221 */ /* 0x000fe20000010000 */
[----:B------:R-:W-:Y:S01]  /*2f50*/  FADD.FTZ R41, R41, R34 ;  /* 0x0000002229297221 */ /* 0x000fe20000010000 */
[----:B------:R-:W-:-:S02]  /*2f60*/  FADD.FTZ R40, R36, R35 ;  /* 0x0000002324287221 */ /* 0x000fc40000010000 */
[----:B------:R-:W0:Y:S01]  /*2f70*/  LDS.128 R32, [R65+0x1260] ;  /* 0x0012600041207984 */ /* 0x000e220000000c00 */
[----:B-1----:R-:W-:Y:S01]  /*2f80*/  FADD.FTZ R43, R37, R28 ;  /* 0x0000001c252b7221 */ /* 0x002fe20000010000 */
[----:B------:R-:W-:Y:S01]  /*2f90*/  FADD.FTZ R28, R38, R29 ;  /* 0x0000001d261c7221 */ /* 0x000fe20000010000 */
[----:B------:R-:W-:Y:S01]  /*2fa0*/  FADD.FTZ R41, R41, R30 ;  /* 0x0000001e29297221 */ /* 0x000fe20000010000 */
[----:B------:R-:W1:Y:S01]  /*2fb0*/  LDS.128 R36, [R65+0x1570] ;  /* 0x0015700041247984 */ /* 0x000e620000000c00 */
[----:B------:R-:W-:Y:S01]  /*2fc0*/  FADD.FTZ R40, R40, R31 ;  /* 0x0000001f28287221 */ /* 0x000fe20000010000 */
[----:B0-----:R-:W-:Y:S01]  /*2fd0*/  FADD.FTZ R30, R28, R33 ;  /* 0x000000211c1e7221 */ /* 0x001fe20000010000 */
[----:B------:R-:W-:Y:S01]  /*2fe0*/  FADD.FTZ R43, R43, R32 ;  /* 0x000000202b2b7221 */ /* 0x000fe20000010000 */
[----:B------:R-:W-:Y:S01]  /*2ff0*/  FADD.FTZ R41, R41, R34 ;  /* 0x0000002229297221 */ /* 0x000fe20000010000 */
[----:B------:R-:W-:Y:S01]  /*3000*/  FADD.FTZ R40, R40, R35 ;  /* 0x0000002328287221 */ /* 0x000fe20000010000 */
[----:B-1----:R-:W-:Y:S01]  /*3010*/  FADD.FTZ R29, R30, R37 ;  /* 0x000000251e1d7221 */ /* 0x002fe20000010000 */
[----:B------:R-:W-:Y:S01]  /*3020*/  FADD.FTZ R28, R43, R36 ;  /* 0x000000242b1c7221 */ /* 0x000fe20000010000 */
[----:B------:R-:W-:Y:S01]  /*3030*/  FADD.FTZ R30, R41, R38 ;  /* 0x00000026291e7221 */ /* 0x000fe20000010000 */
[----:B------:R-:W-:-:S07]  /*3040*/  FADD.FTZ R31, R40, R39 ;  /* 0x00000027281f7221 */ /* 0x000fce0000010000 */
.L_x_1171:
[----:B------:R-:W-:Y:S05]  /*3050*/  BSYNC.RECONVERGENT B0 ;  /* 0x0000000000007941 */ /* 0x000fea0003800200 */
.L_x_1170:
[----:B------:R-:W-:Y:S04]  /*3060*/  BSSY.RECONVERGENT B0, `(.L_x_1172) ;  /* 0x000001d000007945 */ /* 0x000fe80003800200 */
[----:B------:R-:W-:Y:S05]  /*3070*/  @P0 BRA `(.L_x_1173) ;  /* 0x00000000006c0947 */ /* 0x000fea0003800000 */
[----:B------:R-:W1:Y:S01]  /*3080*/  LDC.64 R32, c[0x0][0x3f8] ;  /* 0x0000fe00ff207b82 */ /* 0x000e620000000a00 */
[----:B------:R-:W-:-:S07]  /*3090*/  IMAD R39, R0, 0x31, R62 ;  /* 0x0000003100277824 */ /* 0x000fce00078e023e */
[----:B0-----:R-:W0:Y:S01]  /*30a0*/  LDC.64 R34, c[0x0][0x3d8] ;  /* 0x0000f600ff227b82 */ /* 0x001e220000000a00 */
[----:B-1----:R-:W-:Y:S01]  /*30b0*/  IMAD.WIDE.U32 R36, R32, 0x3, RZ ;  /* 0x0000000320247825 */ /* 0x002fe200078e00ff */
[----:B------:R-:W-:-:S04]  /*30c0*/  LEA R41, R33, R33, 0x1 ;  /* 0x0000002121297211 */ /* 0x000fc800078e08ff */
[----:B------:R-:W-:Y:S01]  /*30d0*/  IADD3 R41, PT, PT, R37, R41, RZ ;  /* 0x0000002925297210 */ /* 0x000fe20007ffe0ff */
[----:B0-----:R-:W-:-:S03]  /*30e0*/  IMAD.WIDE R38, R39, 0x4, R34 ;  /* 0x0000000427267825 */ /* 0x001fc600078e0222 */
[----:B------:R-:W-:-:S04]  /*30f0*/  LEA.HI R36, P0, R41, R36, RZ, 0x1 ;  /* 0x0000002429247211 */ /* 0x000fc800078108ff */
[----:B------:R-:W-:Y:S01]  /*3100*/  IADD3.X R41, PT, PT, RZ, R41, RZ, P0, !PT ;  /* 0x00000029ff297210 */ /* 0x000fe200007fe4ff */
[----:B------:R1:W-:Y:S01]  /*3110*/  REDG.E.ADD.F32.FTZ.RN.STRONG.GPU desc[UR8][R38.64], R28 ;  /* 0x0000001c260079a6 */ /* 0x0003e2000c12f308 */
[----:B------:R-:W-:Y:S02]  /*3120*/  LEA.HI R37, P0, R33, R32, RZ, 0x1 ;  /* 0x0000002021257211 */ /* 0x000fe400078108ff */
[----:B------:R-:W-:Y:S02]  /*3130*/  SHF.L.U32 R43, R36, 0x1, RZ ;  /* 0x00000001242b7819 */ /* 0x000fe400000006ff */
[----:B------:R-:W-:Y:S02]  /*3140*/  SHF.L.U32 R35, R37, 0x1, RZ ;  /* 0x0000000125237819 */ /* 0x000fe400000006ff */
[----:B------:R-:W-:Y:S02]  /*3150*/  IADD3.X R0, PT, PT, RZ, R33, RZ, P0, !PT ;  /* 0x00000021ff007210 */ /* 0x000fe400007fe4ff */
[----:B------:R-:W-:-:S02]  /*3160*/  LOP3.LUT R35, R35, 0xfffffffc, RZ, 0xc0, !PT ;  /* 0xfffffffc23237812 */ /* 0x000fc400078ec0ff */
[----:B------:R-:W-:Y:S02]  /*3170*/  LEA R34, P2, R32, R38, 0x2 ;  /* 0x0000002620227211 */ /* 0x000fe400078410ff */
[----:B------:R-:W-:Y:S02]  /*3180*/  LOP3.LUT R43, R43, 0xfffffffc, RZ, 0xc0, !PT ;  /* 0xfffffffc2b2b7812 */ /* 0x000fe400078ec0ff */
[----:B------:R-:W-:Y:S02]  /*3190*/  SHF.L.U64.HI R41, R36, 0x1, R41 ;  /* 0x0000000124297819 */ /* 0x000fe40000010229 */
[----:B------:R-:W-:Y:S02]  /*31a0*/  SHF.L.U64.HI R37, R37, 0x1, R0 ;  /* 0x0000000125257819 */ /* 0x000fe40000010200 */
        /* <DEDUP_REMOVED lines=8> */
.L_x_1173:
[----:B------:R-:W-:Y:S05]  /*3230*/  BSYNC.RECONVERGENT B0 ;  /* 0x0000000000007941 */ /* 0x000fea0003800200 */
.L_x_1172:
[----:B------:R-:W2:Y:S02]  /*3240*/  LDCU UR5, c[0x0][0x370] ;  /* 0x00006e00ff0577ac */ /* 0x000ea40008000800 */
[----:B--2---:R-:W-:-:S09]  /*3250*/  UISETP.GE.U32.AND UP0, UPT, UR5, 0x2, UPT ;  /* 0x000000020500788c */ /* 0x004fd2000bf06070 */
[----:B------:R-:W-:Y:S05]  /*3260*/  BRA.U !UP0, `(.L_x_1174) ;  /* 0x0000000908b87547 */ /* 0x000fea000b800000 */
[----:B------:R-:W2:Y:S01]  /*3270*/  LDC R0, c[0x0][0x370] ;  /* 0x0000dc00ff007b82 */ /* 0x000ea20000000800 */
[----:B-1----:R-:W-:-:S05]  /*3280*/  LOP3.LUT R29, R64, 0x1, RZ, 0xc0, !PT ;  /* 0x00000001401d7812 */ /* 0x002fca00078ec0ff */
[----:B------:R-:W-:Y:S02]  /*3290*/  IMAD R31, R29, R60, RZ ;  /* 0x0000003c1d1f7224 */ /* 0x000fe400078e02ff */
[----:B------:R-:W1:Y:S02]  /*32a0*/  LDC.64 R40, c[0x0][0x3d0] ;  /* 0x0000f400ff287b82 */ /* 0x000e640000000a00 */
[----:B--2---:R-:W-:-:S05]  /*32b0*/  IMAD R0, R31, R0, RZ ;  /* 0x000000001f007224 */ /* 0x004fca00078e02ff */
[----:B------:R-:W-:-:S05]  /*32c0*/  SHF.L.U32 R29, R0, 0x1, RZ ;  /* 0x00000001001d7819 */ /* 0x000fca00000006ff */
[----:B-1----:R-:W-:Y:S01]  /*32d0*/  IMAD.WIDE R40, R29, 0x4, R40 ;  /* 0x000000041d287825 */ /* 0x002fe200078e0228 */
[----:B------:R-:W-:Y:S06]  /*32e0*/  @P1 BRA `(.L_x_1175) ;  /* 0x0000000000541947 */ /* 0x000fec0003800000 */
[----:B------:R-:W1:Y:S01]  /*32f0*/  LDC.64 R28, c[0x0][0x3c8] ;  /* 0x0000f200ff1c7b82 */ /* 0x000e620000000a00 */
[----:B------:R-:W-:Y:S01]  /*3300*/  IADD3 R31, PT, PT, R31, R61, RZ ;  /* 0x0000003d1f1f7210 */ /* 0x000fe20007ffe0ff */
[----:B------:R-:W-:Y:S01]  /*3310*/  IMAD R33, R60, UR10, R61 ;  /* 0x0000000a3c217c24 */ /* 0x000fe2000f8e023d */
[----:B------:R-:W-:-:S03]  /*3320*/  LOP3.LUT P0, R0, R64, 0x2, RZ, 0xc0, !PT ;  /* 0x0000000240007812 */ /* 0x000fc6000780c0ff */
[----:B-1----:R-:W-:-:S04]  /*3330*/  IMAD.WIDE.U32 R28, R31, 0x4, R28 ;  /* 0x000000041f1c7825 */ /* 0x002fc800078e001c */
[----:B------:R-:W-:Y:S01]  /*3340*/  IMAD.WIDE.U32 R30, R33, 0x8, R40 ;  /* 0x00000008211e7825 */ /* 0x000fe200078e0028 */
[----:B------:R-:W-:Y:S02]  /*3350*/  IADD3 R33, PT, PT, -R0, 0x1, RZ ;  /* 0x0000000100217810 */ /* 0x000fe40007ffe1ff */
[----:B------:R-:W1:Y:S02]  /*3360*/  LDC R0, c[0x0][0x370] ;  /* 0x0000dc00ff007b82 */ /* 0x000e640000000800 */
[----:B------:R2:W-:Y:S01]  /*3370*/  STG.E.64 desc[UR8][R30.64], R56 ;  /* 0x000000381e007986 */ /* 0x0005e2000c101b08 */
[----:B------:R-:W-:Y:S06]  /*3380*/  MEMBAR.ALL.GPU ;  /* 0x0000000000007992 */ /* 0x000fec000000a000 */
[----:B------:R-:W-:-:S00]  /*3390*/  ERRBAR ;  /* 0x00000000000079ab */ /* 0x000fc00000000000 */
[----:B------:R-:W-:Y:S06]  /*33a0*/  CGAERRBAR ;  /* 0x00000000000075ab */ /* 0x000fec0000000000 */
[----:B------:R2:W-:Y:S01]  /*33b0*/  REDG.E.ADD.S32.STRONG.GPU desc[UR8][R28.64], R33 ;  /* 0x000000211c00798e */ /* 0x0005e2000c12e308 */
[----:B-1----:R-:W-:-:S04]  /*33c0*/  SEL R35, R0, RZ, !P0 ;  /* 0x000000ff00237207 */ /* 0x002fc80004000000 */
[----:B------:R-:W-:-:S13]  /*33d0*/  ISETP.NE.AND P0, PT, R35, -0x1, PT ;  /* 0xffffffff2300780c */ /* 0x000fda0003f05270 */
[----:B--2---:R-:W-:Y:S05]  /*33e0*/  @!P0 BRA `(.L_x_1175) ;  /* 0x0000000000148947 */ /* 0x004fea0003800000 */
.L_x_1176:
[----:B------:R-:W2:Y:S04]  /*33f0*/  LDG.E.STRONG.GPU R0, desc[UR8][R28.64] ;  /* 0x000000081c007981 */ /* 0x000ea8000c1ef900 */
[----:B--2---:R-:W-:Y:S01]  /*3400*/  CCTL.IVALL ;  /* 0x00000000ff00798f */ /* 0x004fe20002000000 */
[----:B------:R-:W-:Y:S05]  /*3410*/  YIELD ;  /* 0x0000000000007946 */ /* 0x000fea0003800000 */
[----:B------:R-:W-:-:S13]  /*3420*/  ISETP.NE.AND P0, PT, R0, R35, PT ;  /* 0x000000230000720c */ /* 0x000fda0003f05270 */
[----:B------:R-:W-:Y:S05]  /*3430*/  @P0 BRA `(.L_x_1176) ;  /* 0xfffffffc00ec0947 */ /* 0x000fea000383ffff */
.L_x_1175:
[----:B------:R-:W1:Y:S01]  /*3440*/  LDC R0, c[0x0][0x370] ;  /* 0x0000dc00ff007b82 */ /* 0x000e620000000800 */
[----:B------:R-:W-:Y:S05]  /*3450*/  WARPSYNC.ALL ;  /* 0x0000000000007948 */ /* 0x000fea0003800000 */
[----:B-1----:R-:W-:Y:S02]  /*3460*/  ISETP.GE.U32.AND P0, PT, R0, 0x8, PT ;  /* 0x000000080000780c */ /* 0x002fe40003f06070 */
[----:B------:R-:W-:Y:S01]  /*3470*/  BAR.SYNC.DEFER_BLOCKING 0x0 ;  /* 0x0000000000007b1d */ /* 0x000fe20000010000 */
[----:B------:R-:W-:-:S10]  /*3480*/  HFMA2 R0, -RZ, RZ, 0, 0 ;  /* 0x00000000ff007431 */ /* 0x000fd400000001ff */
[----:B------:R-:W-:Y:S05]  /*3490*/  @!P0 BRA `(.L_x_1177) ;  /* 0x0000000400208947 */ /* 0x000fea0003800000 */
[CC--:B------:R-:W-:Y:S01]  /*34a0*/  LEA R39, R60.reuse, R61.reuse, 0x1 ;  /* 0x0000003d3c277211 */ /* 0x0c0fe200078e08ff */
[C-C-:B------:R-:W-:Y:S01]  /*34b0*/  IMAD R37, R60.reuse, 0x6, R61.reuse ;  /* 0x000000063c257824 */ /* 0x140fe200078e023d */
[CC--:B------:R-:W-:Y:S01]  /*34c0*/  LEA R38, R60.reuse, R61.reuse, 0x2 ;  /* 0x0000003d3c267211 */ /* 0x0c0fe200078e10ff */
[C-C-:B------:R-:W-:Y:S01]  /*34d0*/  IMAD R36, R60.reuse, 0x5, R61.reuse ;  /* 0x000000053c247824 */ /* 0x140fe200078e023d */
[----:B------:R-:W-:Y:S01]  /*34e0*/  IADD3 R29, PT, PT, R61, R60, RZ ;  /* 0x0000003c3d1d7210 */ /* 0x000fe20007ffe0ff */
[C-C-:B------:R-:W-:Y:S01]  /*34f0*/  IMAD R35, R60.reuse, 0x3, R61.reuse ;  /* 0x000000033c237824 */ /* 0x140fe200078e023d */
[----:B------:R-:W-:Y:S01]  /*3500*/  MOV R0, RZ ;  /* 0x000000ff00007202 */ /* 0x000fe20000000f00 */
[----:B0-----:R-:W-:Y:S01]  /*3510*/  IMAD R34, R60, 0x7, R61 ;  /* 0x000000073c227824 */ /* 0x001fe200078e023d */
[----:B------:R-:W-:Y:S01]  /*3520*/  MOV R28, R61 ;  /* 0x0000003d001c7202 */ /* 0x000fe20000000f00 */
[----:B------:R-:W-:-:S12]  /*3530*/  UIADD3 UR5, UPT, UPT, -UR10, URZ, URZ ;  /* 0x000000ff0a057290 */ /* 0x000fd8000fffe1ff */
.L_x_1178:
[----:B------:R-:W-:Y:S02]  /*3540*/  ISETP.EQ.OR P0, PT, RZ, UR5, P1 ;  /* 0x00000005ff007c0c */ /* 0x000fe40008f02670 */
[----:B------:R-:W-:-:S04]  /*3550*/  IADD3 R30, PT, PT, R0, 0x1, RZ ;  /* 0x00000001001e7810 */ /* 0x000fc80007ffe0ff */
[----:B------:R-:W-:-:S07]  /*3560*/  ISETP.EQ.OR P2, PT, R30, UR10, P1 ;  /* 0x0000000a1e007c0c */ /* 0x000fce0008f42670 */
[----:B------:R-:W-:-:S06]  /*3570*/  @!P0 IMAD.WIDE.U32 R32, R28, 0x8, R40 ;  /* 0x000000081c208825 */ /* 0x000fcc00078e0028 */
[----:B------:R-:W2:Y:S01]  /*3580*/  @!P0 LDG.E.64 R32, desc[UR8][R32.64] ;  /* 0x0000000820208981 */ /* 0x000ea2000c1e1b00 */
[----:B------:R-:W-:-:S06]  /*3590*/  @!P2 IMAD.WIDE.U32 R30, R29, 0x8, R40 ;  /* 0x000000081d1ea825 */ /* 0x000fcc00078e0028 */
[----:B------:R-:W3:Y:S01]  /*35a0*/  @!P2 LDG.E.64 R30, desc[UR8][R30.64] ;  /* 0x000000081e1ea981 */ /* 0x000ee2000c1e1b00 */
[----:B------:R-:W-:-:S04]  /*35b0*/  IADD3 R42, PT, PT, R0, 0x2, RZ ;  /* 0x00000002002a7810 */ /* 0x000fc80007ffe0ff */
[----:B------:R-:W-:Y:S02]  /*35c0*/  ISETP.EQ.OR P4, PT, R42, UR10, P1 ;  /* 0x0000000a2a007c0c */ /* 0x000fe40008f82670 */
[----:B------:R-:W-:Y:S01]  /*35d0*/  IADD3 R42, PT, PT, R0, 0x3, RZ ;  /* 0x00000003002a7810 */ /* 0x000fe20007ffe0ff */
[----:B--2---:R-:W-:Y:S01]  /*35e0*/  @!P0 FADD.FTZ R56, R56, R32 ;  /* 0x0000002038388221 */ /* 0x004fe20000010000 */
[----:B------:R-:W-:-:S09]  /*35f0*/  @!P0 FADD.FTZ R57, R57, R33 ;  /* 0x0000002139398221 */ /* 0x000fd20000010000 */
[----:B------:R-:W-:Y:S01]  /*3600*/  @!P4 IMAD.WIDE.U32 R32, R39, 0x8, R40 ;  /* 0x000000082720c825 */ /* 0x000fe200078e0028 */
[----:B------:R-:W-:-:S03]  /*3610*/  ISETP.EQ.OR P0, PT, R42, UR10, P1 ;  /* 0x0000000a2a007c0c */ /* 0x000fc60008f02670 */
[----:B---3--:R-:W-:Y:S02]  /*3620*/  @!P2 FADD.FTZ R56, R56, R30 ;  /* 0x0000001e3838a221 */ /* 0x008fe40000010000 */
[----:B------:R-:W2:Y:S01]  /*3630*/  @!P4 LDG.E.64 R32, desc[UR8][R32.64] ;  /* 0x000000082020c981 */ /* 0x000ea2000c1e1b00 */
[----:B------:R-:W-:-:S07]  /*3640*/  @!P2 FADD.FTZ R57, R57, R31 ;  /* 0x0000001f3939a221 */ /* 0x000fce0000010000 */
        /* <DEDUP_REMOVED lines=8> */
[----:B------:R-:W-:-:S05]  /*36d0*/  ISETP.EQ.OR P4, PT, R42, UR10, P1 ;  /* 0x0000000a2a007c0c */ /* 0x000fca0008f82670 */
[----:B------:R-:W2:Y:S01]  /*36e0*/  @!P2 LDG.E.64 R32, desc[UR8][R32.64] ;  /* 0x000000082020a981 */ /* 0x000ea2000c1e1b00 */
[----:B---3--:R-:W-:Y:S01]  /*36f0*/  @!P0 FADD.FTZ R56, R56, R30 ;  /* 0x0000001e38388221 */ /* 0x008fe20000010000 */
[----:B------:R-:W-:-:S06]  /*3700*/  @!P0 FADD.FTZ R57, R57, R31 ;  /* 0x0000001f39398221 */ /* 0x000fcc0000010000 */
        /* <DEDUP_REMOVED lines=14> */
[----:B------:R-:W0:Y:S01]  /*37f0*/  LDC R42, c[0x0][0x370] ;  /* 0x0000dc00ff2a7b82 */ /* 0x000e220000000800 */
[----:B------:R-:W-:Y:S01]  /*3800*/  IADD3 R0, PT, PT, R0, 0x8, RZ ;  /* 0x0000000800007810 */ /* 0x000fe20007ffe0ff */
        /* <DEDUP_REMOVED lines=10> */
[----:B0-----:R-:W-:Y:S01]  /*38b0*/  LOP3.LUT R33, R42, 0x7ffffff8, RZ, 0xc0, !PT ;  /* 0x7ffffff82a217812 */ /* 0x001fe200078ec0ff */
[----:B------:R-:W-:-:S03]  /*38c0*/  @!P0 FADD.FTZ R56, R56, R32 ;  /* 0x0000002038388221 */ /* 0x000fc60000010000 */
[----:B------:R-:W-:Y:S01]  /*38d0*/  ISETP.NE.AND P0, PT, R0, R33, PT ;  /* 0x000000210000720c */ /* 0x000fe20003f05270 */
[----:B---3--:R-:W-:Y:S01]  /*38e0*/  @!P2 FADD.FTZ R56, R56, R30 ;  /* 0x0000001e3838a221 */ /* 0x008fe20000010000 */
[----:B------:R-:W-:-:S11]  /*38f0*/  @!P2 FADD.FTZ R57, R57, R31 ;  /* 0x0000001f3939a221 */ /* 0x000fd60000010000 */
[----:B------:R-:W-:Y:S05]  /*3900*/  @P0 BRA `(.L_x_1178) ;  /* 0xfffffffc000c0947 */ /* 0x000fea000383ffff */
[----:B------:R-:W-:-:S07]  /*3910*/  MOV R0, R33 ;  /* 0x0000002100007202 */ /* 0x000fce0000000f00 */
.L_x_1177:
[----:B------:R-:W1:Y:S02]  /*3920*/  LDCU UR5, c[0x0][0x370] ;  /* 0x00006e00ff0577ac */ /* 0x000e640008000800 */
[----:B-1----:R-:W-:-:S09]  /*3930*/  ULOP3.LUT UP0, URZ, UR5, 0x7, URZ, 0xc0, !UPT ;  /* 0x0000000705ff7892 */ /* 0x002fd2000f80c0ff */
[----:B------:R-:W-:Y:S05]  /*3940*/  BRA.U !UP0, `(.L_x_1174) ;  /* 0x0000000508007547 */ /* 0x000fea000b800000 */
[----:B------:R-:W1:Y:S01]  /*3950*/  LDCU UR5, c[0x0][0x370] ;  /* 0x00006e00ff0577ac */ /* 0x000e620008000800 */
[----:B------:R-:W2:Y:S01]  /*3960*/  LDCU UR6, c[0x0][0x370] ;  /* 0x00006e00ff0677ac */ /* 0x000ea20008000800 */
[----:B-1----:R-:W-:-:S04]  /*3970*/  ULOP3.LUT UR5, UR5, 0x7, URZ, 0xc0, !UPT ;  /* 0x0000000705057892 */ /* 0x002fc8000f8ec0ff */
[----:B------:R-:W-:Y:S02]  /*3980*/  UIADD3 UR5, UPT, UPT, UR5, -0x1, URZ ;  /* 0xffffffff05057890 */ /* 0x000fe4000fffe0ff */
[----:B--2---:R-:W-:Y:S02]  /*3990*/  ULOP3.LUT UP1, UR6, UR6, 0x3, URZ, 0xc0, !UPT ;  /* 0x0000000306067892 */ /* 0x004fe4000f82c0ff */
[----:B------:R-:W-:-:S09]  /*39a0*/  UISETP.GE.U32.AND UP0, UPT, UR5, 0x3, UPT ;  /* 0x000000030500788c */ /* 0x000fd2000bf06070 */
[----:B------:R-:W-:Y:S05]  /*39b0*/  BRA.U !UP0, `(.L_x_1179) ;  /* 0x0000000108707547 */ /* 0x000fea000b800000 */
        /* <DEDUP_REMOVED lines=28> */
.L_x_1179:
[----:B------:R-:W-:Y:S05]  /*3b80*/  BRA.U !UP1, `(.L_x_1174) ;  /* 0x0000000109707547 */ /* 0x000fea000b800000 */
[----:B------:R-:W1:Y:S01]  /*3b90*/  LDC R32, c[0x0][0x370] ;  /* 0x0000dc00ff207b82 */ /* 0x000e620000000800 */
[----:B------:R-:W-:Y:S01]  /*3ba0*/  UISETP.NE.AND UP0, UPT, UR6, 0x1, UPT ;  /* 0x000000010600788c */ /* 0x000fe2000bf05270 */
[----:B-1----:R-:W-:-:S08]  /*3bb0*/  LOP3.LUT R32, R32, 0x1, RZ, 0xc0, !PT ;  /* 0x0000000120207812 */ /* 0x002fd000078ec0ff */
[----:B------:R-:W-:Y:S05]  /*3bc0*/  BRA.U !UP0, `(.L_x_1180) ;  /* 0x0000000108387547 */ /* 0x000fea000b800000 */
        /* <DEDUP_REMOVED lines=14> */
.L_x_1180:
        /* <DEDUP_REMOVED lines=9> */
.L_x_1181:
[----:B------:R-:W-:Y:S05]  /*3d40*/  BSYNC.RECONVERGENT B0 ;  /* 0x0000000000007941 */ /* 0x000fea0003800200 */
.L_x_1174:
[----:B------:R-:W2:Y:S01]  /*3d50*/  S2UR UR6, SR_CgaCtaId ;  /* 0x00000000000679c3 */ /* 0x000ea20000008800 */
[----:B------:R-:W-:Y:S01]  /*3d60*/  UMOV UR5, 0x400 ;  /* 0x0000040000057882 */ /* 0x000fe20000000000 */
[----:B------:R-:W-:Y:S01]  /*3d70*/  LOP3.LUT R0, R62, 0xffff, RZ, 0xc0, !PT ;  /* 0x0000ffff3e007812 */ /* 0x000fe200078ec0ff */
[----:B------:R-:W3:Y:S01]  /*3d80*/  LDCU.64 UR12, c[0x0][0x400] ;  /* 0x00008000ff0c77ac */ /* 0x000ee20008000a00 */
[----:B------:R-:W-:-:S03]  /*3d90*/  FADD.FTZ R54, -R2, R54 ;  /* 0x0000003602367221 */ /* 0x000fc60000010100 */
[----:B------:R-:W-:Y:S01]  /*3da0*/  IMAD R0, R0, 0x53a, RZ ;  /* 0x0000053a00007824 */ /* 0x000fe200078e02ff */
[----:B-1----:R-:W1:Y:S01]  /*3db0*/  LDC R28, c[0x0][0x41c] ;  /* 0x00010700ff1c7b82 */ /* 0x002e620000000800 */
[----:B------:R-:W-:-:S03]  /*3dc0*/  FMUL.FTZ R33, R54, R3 ;  /* 0x0000000336217220 */ /* 0x000fc60000410000 */
[----:B------:R-:W-:Y:S01]  /*3dd0*/  SHF.R.U32.HI R29, RZ, 0x10, R0 ;  /* 0x00000010ff1d7819 */ /* 0x000fe20000011600 */
[----:B------:R-:W-:-:S04]  /*3de0*/  FADD.FTZ R0, -R2, R55 ;  /* 0x0000003702007221 */ /* 0x000fc80000010100 */
[----:B------:R-:W-:Y:S01]  /*3df0*/  FMUL.FTZ R0, R0, R3 ;  /* 0x0000000300007220 */ /* 0x000fe20000410000 */
[----:B--2---:R-:W-:Y:S01]  /*3e00*/  ULEA UR5, UR6, UR5, 0x18 ;  /* 0x0000000506057291 */ /* 0x004fe2000f8ec0ff */
[----:B-1----:R-:W-:-:S08]  /*3e10*/  IMAD R28, R28, UR10, R29 ;  /* 0x0000000a1c1c7c24 */ /* 0x002fd0000f8e021d */
[----:B------:R-:W-:Y:S01]  /*3e20*/  @!P1 STS.64 [UR5+0x80], R56 ;  /* 0x00008038ff009988 */ /* 0x000fe20008000a05 */
[----:B------:R-:W-:Y:S01]  /*3e30*/  BAR.SYNC.DEFER_BLOCKING 0x0 ;  /* 0x0000000000007b1d */ /* 0x000fe20000010000 */
[----:B---3--:R-:W-:Y:S02]  /*3e40*/  ISETP.GE.U32.AND P0, PT, R28, UR12, PT ;  /* 0x0000000c1c007c0c */ /* 0x008fe4000bf06070 */
[----:B------:R-:W-:-:S04]  /*3e50*/  SHF.R.S32.HI R29, RZ, 0x1f, R28 ;  /* 0x0000001fff1d7819 */ /* 0x000fc8000001141c */
[----:B------:R-:W-:Y:S01]  /*3e60*/  ISETP.GE.AND.EX P0, PT, R29, UR13, PT, P0 ;  /* 0x0000000d1d007c0c */ /* 0x000fe2000bf06300 */
[----:B------:R-:W1:Y:S01]  /*3e70*/  LDS.64 R30, [UR5+0x80] ;  /* 0x00008005ff1e7984 */ /* 0x000e620008000a00 */
[----:B------:R-:W1:Y:S02]  /*3e80*/  LDCU UR5, c[0x0][0x42c] ;  /* 0x00008580ff0577ac */ /* 0x000e640008000800 */
[----:B-1----:R-:W-:Y:S01]  /*3e90*/  FMUL.FTZ R39, R30, UR5 ;  /* 0x000000051e277c20 */ /* 0x002fe20008410000 */
[----:B------:R-:W-:-:S04]  /*3ea0*/  FMUL.FTZ R38, R31, UR5 ;  /* 0x000000051f267c20 */ /* 0x000fc80008410000 */
        /* <DEDUP_REMOVED lines=20> */
.L_x_1182:
[----:B------:R-:W-:Y:S01]  /*3ff0*/  FFMA.FTZ R30, R39, R0, R38 ;  /* 0x00000000271e7223 */ /* 0x000fe20000010026 */
[----:B------:R-:W-:Y:S01]  /*4000*/  BSSY.RECONVERGENT B0, `(.L_x_1183) ;  /* 0x0000013000007945 */ /* 0x000fe20003800200 */
[----:B0-----:R-:W-:Y:S01]  /*4010*/  FFMA.FTZ R34, R26, R52, -R31 ;  /* 0x000000341a227223 */ /* 0x001fe2000001081f */
[C---:B------:R-:W-:Y:S01]  /*4020*/  FADD.FTZ R50, -R2.reuse, R50 ;  /* 0x0000003202327221 */ /* 0x040fe20000010100 */
[----:B------:R-:W-:Y:S01]  /*4030*/  FADD.FTZ R0, -R2, R51 ;  /* 0x0000003302007221 */ /* 0x000fe20000010100 */
[----:B------:R-:W-:Y:S01]  /*4040*/  FFMA.FTZ R36, R27, R53, -R30 ;  /* 0x000000351b247223 */ /* 0x000fe2000001081e */
[----:B------:R-:W-:Y:S06]  /*4050*/  @P0 BRA `(.L_x_1184) ;  /* 0x0000000000340947 */ /* 0x000fec0003800000 */
[----:B------:R-:W0:Y:S01]  /*4060*/  LDCU.64 UR14, c[0x0][0x3f8] ;  /* 0x00007f00ff0e77ac */ /* 0x000e220008000a00 */
[----:B------:R-:W-:Y:S01]  /*4070*/  MOV R30, R66 ;  /* 0x00000042001e7202 */ /* 0x000fe20000000f00 */
[----:B------:R-:W-:Y:S01]  /*4080*/  FMUL.FTZ R34, R34, R3 ;  /* 0x0000000322227220 */ /* 0x000fe20000410000 */
[----:B------:R-:W-:Y:S01]  /*4090*/  MOV R31, R69 ;  /* 0x00000045001f7202 */ /* 0x000fe20000000f00 */
[----:B------:R-:W1:Y:S01]  /*40a0*/  LDCU.64 UR6, c[0x0][0x380] ;  /* 0x00007000ff0677ac */ /* 0x000e620008000a00 */
[----:B------:R-:W-:Y:S01]  /*40b0*/  FMUL.FTZ R35, R36, R3 ;  /* 0x0000000324237220 */ /* 0x000fe20000410000 */
[----:B0-----:R-:W-:Y:S02]  /*40c0*/  IMAD R29, R29, UR14, RZ ;  /* 0x0000000e1d1d7c24 */ /* 0x001fe4000f8e02ff */
[----:B------:R-:W-:-:S04]  /*40d0*/  IMAD.WIDE.U32 R30, R28, UR14, R30 ;  /* 0x0000000e1c1e7c25 */ /* 0x000fc8000f8e001e */
[----:B------:R-:W-:Y:S01]  /*40e0*/  IMAD R29, R28, UR15, R29 ;  /* 0x0000000f1c1d7c24 */ /* 0x000fe2000f8e021d */
[----:B-1----:R-:W-:-:S04]  /*40f0*/  LEA R32, P0, R30, UR6, 0x2 ;  /* 0x000000061e207c11 */ /* 0x002fc8000f8010ff */
[----:B------:R-:W-:-:S04]  /*4100*/  IADD3 R29, PT, PT, R31, R29, RZ ;  /* 0x0000001d1f1d7210 */ /* 0x000fc80007ffe0ff */
[----:B------:R-:W-:-:S05]  /*4110*/  LEA.HI.X R33, R30, UR7, R29, 0x2, P0 ;  /* 0x000000071e217c11 */ /* 0x000fca00080f141d */
[----:B------:R0:W-:Y:S02]  /*4120*/  STG.E.64 desc[UR8][R32.64], R34 ;  /* 0x0000002220007986 */ /* 0x0001e4000c101b08 */
.L_x_1184:
[----:B------:R-:W-:Y:S05]  /*4130*/  BSYNC.RECONVERGENT B0 ;  /* 0x0000000000007941 */ /* 0x000fea0003800200 */
.L_x_1183:
[----:B------:R-:W-:Y:S01]  /*4140*/  UISETP.NE.AND UP0, UPT, UR11, URZ, UPT ;  /* 0x000000ff0b00728c */ /* 0x000fe2000bf05270 */
[----:B------:R-:W-:Y:S01]  /*4150*/  IADD3 R29, PT, PT, R28, 0x8, RZ ;  /* 0x000000081c1d7810 */ /* 0x000fe20007ffe0ff */
[C---:B0-----:R-:W-:Y:S01]  /*4160*/  FADD.FTZ R32, -R2.reuse, R4 ;  /* 0x0000000402207221 */ /* 0x041fe20000010100 */
[C---:B------:R-:W-:Y:S01]  /*4170*/  FADD.FTZ R36, -R2.reuse, R5 ;  /* 0x0000000502247221 */ /* 0x040fe20000010100 */
[----:B------:R-:W-:Y:S01]  /*4180*/  FADD.FTZ R40, -R2, R8 ;  /* 0x0000000802287221 */ /* 0x000fe20000010100 */
[----:B------:R-:W-:Y:S01]  /*4190*/  ISETP.GE.U32.AND P0, PT, R29, UR12, PT ;  /* 0x0000000c1d007c0c */ /* 0x000fe2000bf06070 */
[-C--:B------:R-:W-:Y:S01]  /*41a0*/  FMUL.FTZ R5, R50, R3.reuse ;  /* 0x0000000332057220 */ /* 0x080fe20000410000 */
[----:B------:R-:W-:Y:S01]  /*41b0*/  SHF.R.S32.HI R4, RZ, 0x1f, R29 ;  /* 0x0000001fff047819 */ /* 0x000fe2000001141d */
[----:B------:R-:W-:Y:S01]  /*41c0*/  FMUL.FTZ R8, R0, R3 ;  /* 0x0000000300087220 */ /* 0x000fe20000410000 */
[C---:B------:R-:W-:Y:S01]  /*41d0*/  FADD.FTZ R46, -R2.reuse, R46 ;  /* 0x0000002e022e7221 */ /* 0x040fe20000010100 */
[C---:B------:R-:W-:Y:S01]  /*41e0*/  FADD.FTZ R34, -R2.reuse, R47 ;  /* 0x0000002f02227221 */ /* 0x040fe20000010100 */
[C---:B------:R-:W-:Y:S01]  /*41f0*/  FADD.FTZ R42, -R2.reuse, R9 ;  /* 0x00000009022a7221 */ /* 0x040fe20000010100 */
[C---:B------:R-:W-:Y:S01]  /*4200*/  FADD.FTZ R52, -R2.reuse, R12 ;  /* 0x0000000c02347221 */ /* 0x040fe20000010100 */
[C---:B------:R-:W-:Y:S01]  /*4210*/  FADD.FTZ R54, -R2.reuse, R13 ;  /* 0x0000000d02367221 */ /* 0x040fe20000010100 */
[C---:B------:R-:W-:Y:S01]  /*4220*/  FADD.FTZ R16, -R2.reuse, R16 ;  /* 0x0000001002107221 */ /* 0x040fe20000010100 */
[C---:B------:R-:W-:Y:S01]  /*4230*/  FADD.FTZ R56, -R2.reuse, R17 ;  /* 0x0000001102387221 */ /* 0x040fe20000010100 */
[----:B------:R-:W-:Y:S01]  /*4240*/  FADD.FTZ R20, -R2, R20 ;  /* 0x0000001402147221 */ /* 0x000fe20000010100 */
[----:B------:R-:W-:Y:S01]  /*4250*/  ISETP.GE.AND.EX P0, PT, R4, UR13, PT, P0 ;  /* 0x0000000d04007c0c */ /* 0x000fe2000bf06300 */
[----:B------:R-:W-:Y:S01]  /*4260*/  FADD.FTZ R30, -R2, R21 ;  /* 0x00000015021e7221 */ /* 0x000fe20000010100 */
[C-C-:B------:R-:W-:Y:S01]  /*4270*/  FFMA.FTZ R31, R39.reuse, R5, R38.reuse ;  /* 0x00000005271f7223 */ /* 0x140fe20000010026 */
[----:B------:R-:W-:Y:S01]  /*4280*/  FFMA.FTZ R33, R39, R8, R38 ;  /* 0x0000000827217223 */ /* 0x000fe20000010026 */
[----:B------:R-:W-:Y:S09]  /*4290*/  BRA.U !UP0, `(.L_x_1185) ;  /* 0x0000000108487547 */ /* 0x000ff2000b800000 */
        /* <DEDUP_REMOVED lines=18> */
.L_x_1185:
[----:B------:R-:W-:Y:S01]  /*43c0*/  BSSY.RECONVERGENT B0, `(.L_x_1186) ;  /* 0x0000011000007945 */ /* 0x000fe20003800200 */
[----:B------:R-:W-:Y:S01]  /*43d0*/  FFMA.FTZ R12, R26, R48, -R31 ;  /* 0x000000301a0c7223 */ /* 0x000fe2000001081f */
[----:B------:R-:W-:Y:S02]  /*43e0*/  FFMA.FTZ R0, R27, R49, -R33 ;  /* 0x000000311b007223 */ /* 0x000fe40000010821 */
[----:B------:R-:W-:Y:S05]  /*43f0*/  @P0 BRA `(.L_x_1187) ;  /* 0x0000000000340947 */ /* 0x000fea0003800000 */
[----:B------:R-:W0:Y:S01]  /*4400*/  LDCU.64 UR6, c[0x0][0x3f8] ;  /* 0x00007f00ff0677ac */ /* 0x000e220008000a00 */
[----:B------:R-:W-:Y:S01]  /*4410*/  MOV R5, R69 ;  /* 0x0000004500057202 */ /* 0x000fe20000000f00 */
[-C--:B------:R-:W-:Y:S01]  /*4420*/  FMUL.FTZ R12, R12, R3.reuse ;  /* 0x000000030c0c7220 */ /* 0x080fe20000410000 */
[----:B------:R-:W-:Y:S01]  /*4430*/  FMUL.FTZ R13, R0, R3 ;  /* 0x00000003000d7220 */ /* 0x000fe20000410000 */
[----:B------:R-:W1:Y:S01]  /*4440*/  LDCU.64 UR14, c[0x0][0x380] ;  /* 0x00007000ff0e77ac */ /* 0x000e620008000a00 */
[----:B0-----:R-:W-:Y:S01]  /*4450*/  IMAD R2, R4, UR6, RZ ;  /* 0x0000000604027c24 */ /* 0x001fe2000f8e02ff */
[----:B------:R-:W-:-:S05]  /*4460*/  MOV R4, R66 ;  /* 0x0000004200047202 */ /* 0x000fca0000000f00 */
[----:B------:R-:W-:-:S04]  /*4470*/  IMAD.WIDE.U32 R4, R29, UR6, R4 ;  /* 0x000000061d047c25 */ /* 0x000fc8000f8e0004 */
[----:B------:R-:W-:Y:S01]  /*4480*/  IMAD R29, R29, UR7, R2 ;  /* 0x000000071d1d7c24 */ /* 0x000fe2000f8e0202 */
[----:B-1----:R-:W-:-:S04]  /*4490*/  LEA R8, P0, R4, UR14, 0x2 ;  /* 0x0000000e04087c11 */ /* 0x002fc8000f8010ff */
[----:B------:R-:W-:-:S04]  /*44a0*/  IADD3 R29, PT, PT, R5, R29, RZ ;  /* 0x0000001d051d7210 */ /* 0x000fc80007ffe0ff */
[----:B------:R-:W-:-:S05]  /*44b0*/  LEA.HI.X R9, R4, UR15, R29, 0x2, P0 ;  /* 0x0000000f04097c11 */ /* 0x000fca00080f141d */
[----:B------:R0:W-:Y:S02]  /*44c0*/  STG.E.64 desc[UR8][R8.64], R12 ;  /* 0x0000000c08007986 */ /* 0x0001e4000c101b08 */
.L_x_1187:
[----:B------:R-:W-:Y:S05]  /*44d0*/  BSYNC.RECONVERGENT B0 ;  /* 0x0000000000007941 */ /* 0x000fea0003800200 */
.L_x_1186:
[-C--:B------:R-:W-:Y:S01]  /*44e0*/  FMUL.FTZ R43, R40, R3.reuse ;  /* 0x00000003282b7220 */ /* 0x080fe20000410000 */
[-C--:B------:R-:W-:Y:S01]  /*44f0*/  FMUL.FTZ R21, R16, R3.reuse ;  /* 0x0000000310157220 */ /* 0x080fe20000410000 */
[-C--:B------:R-:W-:Y:S01]  /*4500*/  FMUL.FTZ R17, R20, R3.reuse ;  /* 0x0000000314117220 */ /* 0x080fe20000410000 */
[----:B0-----:R-:W-:Y:S01]  /*4510*/  IADD3 R9, PT, PT, R28, 0x10, RZ ;  /* 0x000000101c097810 */ /* 0x001fe20007ffe0ff */
        /* <DEDUP_REMOVED lines=12> */
[----:B------:R-:W-:Y:S01]  /*45e0*/  ISETP.GE.U32.AND P3, PT, R9, UR12, PT ;  /* 0x0000000c09007c0c */ /* 0x000fe2000bf66070 */
[-C--:B------:R-:W-:Y:S01]  /*45f0*/  FMUL.FTZ R30, R30, R3.reuse ;  /* 0x000000031e1e7220 */ /* 0x080fe20000410000 */
[----:B------:R-:W-:Y:S01]  /*4600*/  ISETP.GE.U32.AND P0, PT, R49, UR12, PT ;  /* 0x0000000c31007c0c */ /* 0x000fe2000bf06070 */
[----:B------:R-:W-:Y:S01]  /*4610*/  FMUL.FTZ R34, R34, R3 ;  /* 0x0000000322227220 */ /* 0x000fe20000410000 */
[----:B------:R-:W-:-:S02]  /*4620*/  ISETP.GE.U32.AND P4, PT, R40, UR12, PT ;  /* 0x0000000c28007c0c */ /* 0x000fc4000bf86070 */
[----:B------:R-:W-:Y:S02]  /*4630*/  ISETP.GE.U32.AND P5, PT, R16, UR12, PT ;  /* 0x0000000c10007c0c */ /* 0x000fe4000bfa6070 */
[----:B------:R-:W-:Y:S02]  /*4640*/  ISETP.GE.U32.AND P2, PT, R20, UR12, PT ;  /* 0x0000000c14007c0c */ /* 0x000fe4000bf46070 */
[----:B------:R-:W-:Y:S02]  /*4650*/  ISETP.GE.U32.AND P1, PT, R28, UR12, PT ;  /* 0x0000000c1c007c0c */ /* 0x000fe4000bf26070 */
[----:B------:R-:W-:Y:S02]  /*4660*/  SHF.R.S32.HI R4, RZ, 0x1f, R9 ;  /* 0x0000001fff047819 */ /* 0x000fe40000011409 */
[----:B------:R-:W-:Y:S02]  /*4670*/  SHF.R.S32.HI R50, RZ, 0x1f, R49 ;  /* 0x0000001fff327819 */ /* 0x000fe40000011431 */
[----:B------:R-:W-:-:S02]  /*4680*/  SHF.R.S32.HI R42, RZ, 0x1f, R40 ;  /* 0x0000001fff2a7819 */ /* 0x000fc40000011428 */
[----:B------:R-:W-:Y:S02]  /*4690*/  SHF.R.S32.HI R31, RZ, 0x1f, R16 ;  /* 0x0000001fff1f7819 */ /* 0x000fe40000011410 */
[----:B------:R-:W-:Y:S01]  /*46a0*/  SHF.R.S32.HI R32, RZ, 0x1f, R20 ;  /* 0x0000001fff207819 */ /* 0x000fe20000011414 */
        /* <DEDUP_REMOVED lines=19> */
.L_x_1188:
[----:B------:R-:W-:Y:S01]  /*47e0*/  ISETP.GE.AND.EX P3, PT, R4, UR13, PT, P3 ;  /* 0x0000000d04007c0c */ /* 0x000fe2000bf66330 */
        /* <DEDUP_REMOVED lines=12> */
[----:B------:R-:W-:Y:S01]  /*48b0*/  FFMA.FTZ R12, R26, R44, -R5 ;  /* 0x0000002c1a0c7223 */ /* 0x000fe20000010805 */
[----:B------:R-:W-:Y:S01]  /*48c0*/  ISETP.GE.AND.EX P0, PT, R50, UR13, PT, P0 ;  /* 0x0000000d32007c0c */ /* 0x000fe2000bf06300 */
[----:B------:R-:W-:Y:S01]  /*48d0*/  FFMA.FTZ R38, R39, R30, R38 ;  /* 0x0000001e27267223 */ /* 0x000fe20000010026 */
[----:B------:R-:W-:Y:S01]  /*48e0*/  ISETP.GE.AND.EX P4, PT, R42, UR13, PT, P4 ;  /* 0x0000000d2a007c0c */ /* 0x000fe2000bf86340 */
[----:B------:R-:W-:Y:S01]  /*48f0*/  FFMA.FTZ R44, R27, R45, -R8 ;  /* 0x0000002d1b2c7223 */ /* 0x000fe20000010808 */
[----:B------:R-:W-:-:S02]  /*4900*/  ISETP.GE.AND.EX P5, PT, R31, UR13, PT, P5 ;  /* 0x0000000d1f007c0c */ /* 0x000fc4000bfa6350 */
[----:B------:R-:W-:Y:S01]  /*4910*/  ISETP.GE.AND.EX P2, PT, R32, UR13, PT, P2 ;  /* 0x0000000d20007c0c */ /* 0x000fe2000bf46320 */
[----:B------:R-:W-:-:S12]  /*4920*/  @P3 BRA `(.L_x_1190) ;  /* 0x0000000000343947 */ /* 0x000fd80003800000 */
        /* <DEDUP_REMOVED lines=13> */
.L_x_1190:
[----:B------:R-:W-:Y:S05]  /*4a00*/  BSYNC.RECONVERGENT B0 ;  /* 0x0000000000007941 */ /* 0x000fea0003800200 */
.L_x_1189:
[----:B------:R-:W-:Y:S05]  /*4a10*/  BRA.U !UP0, `(.L_x_1191) ;  /* 0x0000000108487547 */ /* 0x000fea000b800000 */
        /* <DEDUP_REMOVED lines=18> */
.L_x_1191:
        /* <DEDUP_REMOVED lines=17> */
.L_x_1193:
[----:B------:R-:W-:Y:S05]  /*4c50*/  BSYNC.RECONVERGENT B0 ;  /* 0x0000000000007941 */ /* 0x000fea0003800200 */
.L_x_1192:
        /* <DEDUP_REMOVED lines=19> */
.L_x_1194:
        /* <DEDUP_REMOVED lines=17> */
.L_x_1196:
[----:B------:R-:W-:Y:S05]  /*4ea0*/  BSYNC.RECONVERGENT B0 ;  /* 0x0000000000007941 */ /* 0x000fea0003800200 */
.L_x_1195:
        /* <DEDUP_REMOVED lines=19> */
.L_x_1197:
        /* <DEDUP_REMOVED lines=9> */
[----:B------:R-:W-:Y:S01]  /*5070*/  FMUL.FTZ R15, R34, R3 ;  /* 0x00000003220f7220 */ /* 0x000fe20000410000 */
[----:B-1----:R-:W-:Y:S02]  /*5080*/  IMAD R31, R31, UR6, RZ ;  /* 0x000000061f1f7c24 */ /* 0x002fe4000f8e02ff */
[----:B0-----:R-:W-:-:S04]  /*5090*/  IMAD.WIDE.U32 R6, R16, UR6, R4 ;  /* 0x0000000610067c25 */ /* 0x001fc8000f8e0004 */
[----:B------:R-:W-:Y:S01]  /*50a0*/  IMAD R31, R16, UR7, R31 ;  /* 0x00000007101f7c24 */ /* 0x000fe2000f8e021f */
[----:B--2---:R-:W-:-:S04]  /*50b0*/  LEA R4, P0, R6, UR14, 0x2 ;  /* 0x0000000e06047c11 */ /* 0x004fc8000f8010ff */
[----:B------:R-:W-:-:S04]  /*50c0*/  IADD3 R31, PT, PT, R7, R31, RZ ;  /* 0x0000001f071f7210 */ /* 0x000fc80007ffe0ff */
[----:B------:R-:W-:-:S05]  /*50d0*/  LEA.HI.X R5, R6, UR15, R31, 0x2, P0 ;  /* 0x0000000f06057c11 */ /* 0x000fca00080f141f */
[----:B------:R1:W-:Y:S02]  /*50e0*/  STG.E.64 desc[UR8][R4.64], R14 ;  /* 0x0000000e04007986 */ /* 0x0003e4000c101b08 */
.L_x_1199:
[----:B------:R-:W-:Y:S05]  /*50f0*/  BSYNC.RECONVERGENT B0 ;  /* 0x0000000000007941 */ /* 0x000fea0003800200 */
.L_x_1198:
[----:B------:R-:W-:Y:S05]  /*5100*/  BRA.U !UP0, `(.L_x_1200) ;  /* 0x0000000108487547 */ /* 0x000fea000b800000 */
[----:B------:R-:W-:Y:S01]  /*5110*/  FFMA.FTZ R21, R26, R21, R24 ;  /* 0x000000151a157223 */ /* 0x000fe20000010018 */
[----:B------:R-:W-:-:S03]  /*5120*/  FFMA.FTZ R0, R27, R0, R25 ;  /* 0x000000001b007223 */ /* 0x000fc60000010019 */
[----:B------:R-:W-:Y:S01]  /*5130*/  FMUL.FTZ R2, R21, -1.4426950216293334961 ;  /* 0xbfb8aa3b15027820 */ /* 0x000fe20000410000 */
[----:B0-----:R-:W-:-:S05]  /*5140*/  FMUL.FTZ R6, R0, -1.4426950216293334961 ;  /* 0xbfb8aa3b00067820 */ /* 0x001fca0000410000 */
[----:B------:R-:W1:Y:S04]  /*5150*/  MUFU.EX2 R2, R2 ;  /* 0x0000000200027308 */ /* 0x000e680000000800 */
[----:B------:R-:W0:Y:S01]  /*5160*/  MUFU.EX2 R6, R6 ;  /* 0x0000000600067308 */ /* 0x000e220000000800 */
[----:B-1----:R-:W-:Y:S01]  /*5170*/  FADD.FTZ R4, R2, 1 ;  /* 0x3f80000002047421 */ /* 0x002fe20000010000 */
[----:B0-----:R-:W-:-:S03]  /*5180*/  FADD.FTZ R7, R6, 1 ;  /* 0x3f80000006077421 */ /* 0x001fc60000010000 */
        /* <DEDUP_REMOVED lines=10> */
.L_x_1200:
[----:B------:R-:W-:Y:S01]  /*5230*/  BSSY.RECONVERGENT B0, `(.L_x_1201) ;  /* 0x0000012000007945 */ /* 0x000fe20003800200 */
[----:B------:R-:W-:Y:S01]  /*5240*/  FFMA.FTZ R18, R26, R18, -R35 ;  /* 0x000000121a127223 */ /* 0x000fe20000010823 */
[----:B------:R-:W-:Y:S01]  /*5250*/  SHF.R.S32.HI R11, RZ, 0x1f, R28 ;  /* 0x0000001fff0b7819 */ /* 0x000fe2000001141c */
[----:B------:R-:W-:Y:S01]  /*5260*/  FFMA.FTZ R36, R27, R19, -R36 ;  /* 0x000000131b247223 */ /* 0x000fe20000010824 */
[----:B------:R-:W-:Y:S06]  /*5270*/  @P2 BRA `(.L_x_1202) ;  /* 0x0000000000342947 */ /* 0x000fec0003800000 */
[----:B------:R-:W0:Y:S01]  /*5280*/  LDCU.64 UR6, c[0x0][0x3f8] ;  /* 0x00007f00ff0677ac */ /* 0x000e220008000a00 */
[----:B-1----:R-:W-:Y:S01]  /*5290*/  MOV R4, R66 ;  /* 0x0000004200047202 */ /* 0x002fe20000000f00 */
        /* <DEDUP_REMOVED lines=11> */
.L_x_1202:
[----:B------:R-:W-:Y:S05]  /*5350*/  BSYNC.RECONVERGENT B0 ;  /* 0x0000000000007941 */ /* 0x000fea0003800200 */
.L_x_1201:
[----:B------:R-:W-:Y:S05]  /*5360*/  BRA.U !UP0, `(.L_x_1203) ;  /* 0x0000000108487547 */ /* 0x000fea000b800000 */
[----:B------:R-:W-:Y:S01]  /*5370*/  FFMA.FTZ R25, R27, R30, R25 ;  /* 0x0000001e1b197223 */ /* 0x000fe20000010019 */
[----:B------:R-:W-:-:S03]  /*5380*/  FFMA.FTZ R17, R26, R17, R24 ;  /* 0x000000111a117223 */ /* 0x000fc60000010018 */
[----:B-12---:R-:W-:Y:S01]  /*5390*/  FMUL.FTZ R4, R25, -1.4426950216293334961 ;  /* 0xbfb8aa3b19047820 */ /* 0x006fe20000410000 */
        /* <DEDUP_REMOVED lines=15> */
.L_x_1203:
[----:B------:R-:W-:Y:S01]  /*5490*/  ISETP.GE.AND.EX P1, PT, R11, UR13, PT, P1 ;  /* 0x0000000d0b007c0c */ /* 0x000fe2000bf26310 */
[----:B------:R-:W-:Y:S01]  /*54a0*/  FFMA.FTZ R22, R26, R22, -R37 ;  /* 0x000000161a167223 */ /* 0x000fe20000010825 */
[----:B------:R-:W-:Y:S01]  /*54b0*/  FFMA.FTZ R38, R27, R23, -R38 ;  /* 0x000000171b267223 */ /* 0x000fe20000010826 */
[----:B------:R-:W-:Y:S02]  /*54c0*/  BSSY.RECONVERGENT B0, `(.L_x_1204) ;  /* 0x000000e000007945 */ /* 0x000fe40003800200 */
[-C--:B------:R-:W-:Y:S01]  /*54d0*/  FMUL.FTZ R22, R22, R3.reuse ;  /* 0x0000000316167220 */ /* 0x080fe20000410000 */
[----:B------:R-:W-:-:S07]  /*54e0*/  FMUL.FTZ R23, R38, R3 ;  /* 0x0000000326177220 */ /* 0x000fce0000410000 */
[----:B------:R-:W-:Y:S05]  /*54f0*/  @P1 BRA `(.L_x_1205) ;  /* 0x0000000000281947 */ /* 0x000fea0003800000 */
[----:B------:R-:W3:Y:S01]  /*5500*/  LDCU.64 UR6, c[0x0][0x3f8] ;  /* 0x00007f00ff0677ac */ /* 0x000ee20008000a00 */
[----:B------:R-:W-:Y:S01]  /*5510*/  MOV R67, R69 ;  /* 0x0000004500437202 */ /* 0x000fe20000000f00 */
[----:B------:R-:W4:Y:S01]  /*5520*/  LDCU.64 UR12, c[0x0][0x380] ;  /* 0x00007000ff0c77ac */ /* 0x000f220008000a00 */
[----:B---3--:R-:W-:Y:S02]  /*5530*/  IMAD R11, R11, UR6, RZ ;  /* 0x000000060b0b7c24 */ /* 0x008fe4000f8e02ff */
[----:B------:R-:W-:-:S04]  /*5540*/  IMAD.WIDE.U32 R66, R28, UR6, R66 ;  /* 0x000000061c427c25 */ /* 0x000fc8000f8e0042 */
[----:B------:R-:W-:Y:S01]  /*5550*/  IMAD R11, R28, UR7, R11 ;  /* 0x000000071c0b7c24 */ /* 0x000fe2000f8e020b */
[----:B----4-:R-:W-:-:S04]  /*5560*/  LEA R2, P0, R66, UR12, 0x2 ;  /* 0x0000000c42027c11 */ /* 0x010fc8000f8010ff */
[----:B------:R-:W-:-:S04]  /*5570*/  IADD3 R11, PT, PT, R67, R11, RZ ;  /* 0x0000000b430b7210 */ /* 0x000fc80007ffe0ff */
[----:B------:R-:W-:-:S05]  /*5580*/  LEA.HI.X R3, R66, UR13, R11, 0x2, P0 ;  /* 0x0000000d42037c11 */ /* 0x000fca00080f140b */
[----:B------:R3:W-:Y:S02]  /*5590*/  STG.E.64 desc[UR8][R2.64], R22 ;  /* 0x0000001602007986 */ /* 0x0007e4000c101b08 */
.L_x_1205:
[----:B------:R-:W-:Y:S05]  /*55a0*/  BSYNC.RECONVERGENT B0 ;  /* 0x0000000000007941 */ /* 0x000fea0003800200 */
.L_x_1204:
[----:B------:R-:W-:Y:S02]  /*55b0*/  IADD3 R63, PT, PT, R60, R63, RZ ;  /* 0x0000003f3c3f7210 */ /* 0x000fe40007ffe0ff */
[----:B------:R-:W-:Y:S02]  /*55c0*/  IADD3 R64, PT, PT, R64, 0x1, RZ ;  /* 0x0000000140407810 */ /* 0x000fe40007ffe0ff */
[----:B------:R-:W-:-:S13]  /*55d0*/  ISETP.GE.AND P0, PT, R63, UR4, PT ;  /* 0x000000043f007c0c */ /* 0x000fda000bf06270 */
[----:B------:R-:W-:Y:S05]  /*55e0*/  @!P0 BRA `(.L_x_1206) ;  /* 0xffffffa800e88947 */ /* 0x000fea000383ffff */
.L_x_1165:
[----:B-12---:R-:W1:Y:S01]  /*55f0*/  LDC R4, c[0x0][0x370] ;  /* 0x0000dc00ff047b82 */ /* 0x006e620000000800 */
[----:B------:R-:W-:Y:S01]  /*5600*/  ISETP.NE.AND P2, PT, R62, RZ, PT ;  /* 0x000000ff3e00720c */ /* 0x000fe20003f45270 */
[----:B------:R-:W-:Y:S06]  /*5610*/  BSSY.RECONVERGENT B0, `(.L_x_1207) ;  /* 0x0000011000007945 */ /* 0x000fec0003800200 */
[----:B0-----:R-:W0:Y:S08]  /*5620*/  LDC R7, c[0x0][0x374] ;  /* 0x0000dd00ff077b82 */ /* 0x001e300000000800 */
[----:B---3--:R-:W2:Y:S01]  /*5630*/  LDC.64 R2, c[0x0][0x3c8] ;  /* 0x0000f200ff027b82 */ /* 0x008ea20000000a00 */
[----:B-1----:R-:W-:-:S02]  /*5640*/  IADD3 R5, PT, PT, R4, -0x1, RZ ;  /* 0xffffffff04057810 */ /* 0x002fc40007ffe0ff */
[----:B------:R-:W-:Y:S02]  /*5650*/  ISETP.NE.AND P1, PT, R4, 0x1, PT ;  /* 0x000000010400780c */ /* 0x000fe40003f25270 */
[----:B0-----:R-:W-:-:S04]  /*5660*/  IADD3 R0, PT, PT, R7, -0x1, RZ ;  /* 0xffffffff07007810 */ /* 0x001fc80007ffe0ff */
[----:B------:R-:W-:Y:S02]  /*5670*/  ISETP.NE.AND P0, PT, R61, R0, PT ;  /* 0x000000003d00720c */ /* 0x000fe40003f05270 */
[----:B------:R-:W-:Y:S02]  /*5680*/  SHF.L.U32 R0, R7, 0x1, RZ ;  /* 0x0000000107007819 */ /* 0x000fe400000006ff */
[----:B------:R-:W-:Y:S02]  /*5690*/  ISETP.NE.OR P0, PT, R5, UR10, P0 ;  /* 0x0000000a05007c0c */ /* 0x000fe40008705670 */
[----:B------:R-:W-:-:S05]  /*56a0*/  SEL R5, R0, RZ, P1 ;  /* 0x000000ff00057207 */ /* 0x000fca0000800000 */
[----:B--2---:R-:W-:Y:S01]  /*56b0*/  IMAD.WIDE.U32 R2, R5, 0x4, R2 ;  /* 0x0000000405027825 */ /* 0x004fe200078e0002 */
[----:B------:R-:W-:Y:S06]  /*56c0*/  @P2 BRA `(.L_x_1208) ;  /* 0x0000000000142947 */ /* 0x000fec0003800000 */
[----:B------:R-:W-:Y:S01]  /*56d0*/  HFMA2 R5, -RZ, RZ, 0, 5.9604644775390625e-08 ;  /* 0x00000001ff057431 */ /* 0x000fe200000001ff */
[----:B------:R-:W-:Y:S06]  /*56e0*/  MEMBAR.ALL.GPU ;  /* 0x0000000000007992 */ /* 0x000fec000000a000 */
[----:B------:R-:W-:-:S00]  /*56f0*/  ERRBAR ;  /* 0x00000000000079ab */ /* 0x000fc00000000000 */
[----:B------:R-:W-:Y:S06]  /*5700*/  CGAERRBAR ;  /* 0x00000000000075ab */ /* 0x000fec0000000000 */
[----:B------:R0:W-:Y:S02]  /*5710*/  REDG.E.ADD.S32.STRONG.GPU desc[UR8][R2.64], R5 ;  /* 0x000000050200798e */ /* 0x0001e4000c12e308 */
.L_x_1208:
[----:B------:R-:W-:Y:S05]  /*5720*/  BSYNC.RECONVERGENT B0 ;  /* 0x0000000000007941 */ /* 0x000fea0003800200 */
.L_x_1207:
[----:B------:R-:W-:Y:S05]  /*5730*/  @P0 EXIT ;  /* 0x000000000000094d */ /* 0x000fea0003800000 */
[----:B------:R-:W-:Y:S05]  /*5740*/  @P2 BRA `(.L_x_1209) ;  /* 0x0000000000202947 */ /* 0x000fea0003800000 */
[----:B------:R-:W-:-:S05]  /*5750*/  IMAD R0, R4, R7, RZ ;  /* 0x0000000704007224 */ /* 0x000fca00078e02ff */
[----:B------:R-:W-:-:S13]  /*5760*/  ISETP.NE.AND P0, PT, R0, -0x1, PT ;  /* 0xffffffff0000780c */ /* 0x000fda0003f05270 */
[----:B------:R-:W-:Y:S05]  /*5770*/  @!P0 BRA `(.L_x_1209) ;  /* 0x0000000000148947 */ /* 0x000fea0003800000 */
.L_x_1210:
[----:B0-----:R-:W2:Y:S04]  /*5780*/  LDG.E.STRONG.GPU R5, desc[UR8][R2.64] ;  /* 0x0000000802057981 */ /* 0x001ea8000c1ef900 */
[----:B--2---:R-:W-:Y:S01]  /*5790*/  CCTL.IVALL ;  /* 0x00000000ff00798f */ /* 0x004fe20002000000 */
[----:B------:R-:W-:Y:S05]  /*57a0*/  YIELD ;  /* 0x0000000000007946 */ /* 0x000fea0003800000 */
[----:B------:R-:W-:-:S13]  /*57b0*/  ISETP.NE.AND P0, PT, R5, R0, PT ;  /* 0x000000000500720c */ /* 0x000fda0003f05270 */
[----:B------:R-:W-:Y:S05]  /*57c0*/  @P0 BRA `(.L_x_1210) ;  /* 0xfffffffc00ec0947 */ /* 0x000fea000383ffff */
.L_x_1209:
        /* <DEDUP_REMOVED lines=52> */
[C---:B------:R-:W-:Y:S01]  /*5b10*/  SHF.L.U32 R21, R62.reuse, 0x3, RZ ;  /* 0x000000033e157819 */ /* 0x040fe200000006ff */
[----:B------:R-:W1:Y:S01]  /*5b20*/  LDCU.64 UR6, c[0x0][0x390] ;  /* 0x00007200ff0677ac */ /* 0x000e620008000a00 */
[----:B------:R-:W-:Y:S02]  /*5b30*/  LOP3.LUT R9, R9, 0x3, RZ, 0xc0, !PT ;  /* 0x0000000309097812 */ /* 0x000fe400078ec0ff */
[--C-:B------:R-:W-:Y:S01]  /*5b40*/  SHF.L.U64.HI R22, R62, 0x3, R63.reuse ;  /* 0x000000033e167819 */ /* 0x100fe2000001023f */
[----:B------:R-:W2:Y:S01]  /*5b50*/  LDCU.64 UR10, c[0x0][0x388] ;  /* 0x00007100ff0a77ac */ /* 0x000ea20008000a00 */
[----:B------:R-:W-:Y:S01]  /*5b60*/  SHF.L.U32 R29, R7, 0x2, RZ ;  /* 0x00000002071d7819 */ /* 0x000fe200000006ff */
[----:B------:R-:W-:Y:S01]  /*5b70*/  IMAD.WIDE.U32 R4, R9, 0x188, R62 ;  /* 0x0000018809047825 */ /* 0x000fe200078e003e */
[----:B------:R-:W-:-:S02]  /*5b80*/  SHF.L.U64.HI R31, R3, 0x2, R0 ;  /* 0x00000002031f7819 */ /* 0x000fc40000010200 */
[----:B------:R-:W-:Y:S02]  /*5b90*/  SHF.L.U64.HI R27, R28, 0x2, R33 ;  /* 0x000000021c1b7819 */ /* 0x000fe40000010221 */
[C---:B0-----:R-:W-:Y:S01]  /*5ba0*/  LEA R25, P1, R62.reuse, UR4, 0x2 ;  /* 0x000000043e197c11 */ /* 0x041fe2000f8210ff */
[----:B------:R-:W-:Y:S01]  /*5bb0*/  UMOV UR4, URZ ;  /* 0x000000ff00047c82 */ /* 0x000fe20008000000 */
[----:B-1----:R-:W-:Y:S02]  /*5bc0*/  IADD3 R23, P2, PT, R21, UR6, RZ ;  /* 0x0000000615177c10 */ /* 0x002fe4000ff5e0ff */
[----:B------:R-:W-:Y:S02]  /*5bd0*/  LEA.HI.X R26, R62, UR5, R63, 0x2, P1 ;  /* 0x000000053e1a7c11 */ /* 0x000fe400088f143f */
[----:B------:R-:W-:Y:S02]  /*5be0*/  IADD3 R63, PT, PT, R5, UR4, RZ ;  /* 0x00000004053f7c10 */ /* 0x000fe4000fffe0ff */
[----:B------:R-:W-:Y:S01]  /*5bf0*/  MOV R62, R4 ;  /* 0x00000004003e7202 */ /* 0x000fe20000000f00 */
[----:B------:R-:W-:Y:S01]  /*5c00*/  IMAD.WIDE.U32 R4, R6, 0x4, RZ ;  /* 0x0000000406047825 */ /* 0x000fe200078e00ff */
[----:B------:R-:W-:-:S02]  /*5c10*/  IADD3.X R24, PT, PT, R22, UR7, RZ, P2, !PT ;  /* 0x0000000716187c10 */ /* 0x000fc400097fe4ff */
[----:B--2---:R-:W-:Y:S02]  /*5c20*/  IADD3 R21, P1, PT, R21, UR10, RZ ;  /* 0x0000000a15157c10 */ /* 0x004fe4000ff3e0ff */
[----:B------:R-:W-:Y:S02]  /*5c30*/  IADD3 R2, P2, PT, RZ, -R9, RZ ;  /* 0x80000009ff027210 */ /* 0x000fe40007f5e0ff */
[----:B------:R-:W-:Y:S02]  /*5c40*/  IADD3.X R22, PT, PT, R22, UR11, RZ, P1, !PT ;  /* 0x0000000b16167c10 */ /* 0x000fe40008ffe4ff */
[----:B------:R-:W-:Y:S02]  /*5c50*/  IADD3 R29, PT, PT, R5, R29, RZ ;  /* 0x0000001d051d7210 */ /* 0x000fe40007ffe0ff */
[----:B------:R-:W-:-:S07]  /*5c60*/  IADD3.X R20, PT, PT, RZ, -0x1, RZ, P2, !PT ;  /* 0xffffffffff147810 */ /* 0x000fce00017fe4ff */
.L_x_1213:
        /* <DEDUP_REMOVED lines=29> */
.L_x_1212:
[----:B------:R-:W-:Y:S05]  /*5e40*/  BSYNC.RECONVERGENT B0 ;  /* 0x0000000000007941 */ /* 0x000fea0003800200 */
.L_x_1211:
[----:B------:R-:W-:Y:S05]  /*5e50*/  @!P0 EXIT ;  /* 0x000000000000894d */ /* 0x000fea0003800000 */
[C---:B------:R-:W-:Y:S01]  /*5e60*/  SHF.L.U64.HI R2, R6.reuse, 0x2, R7 ;  /* 0x0000000206027819 */ /* 0x040fe20000010207 */
[----:B------:R-:W1:Y:S01]  /*5e70*/  LDCU.64 UR4, c[0x0][0x3d8] ;  /* 0x00007b00ff0477ac */ /* 0x000e620008000a00 */
[----:B------:R-:W-:Y:S02]  /*5e80*/  SHF.L.U32 R6, R6, 0x2, RZ ;  /* 0x0000000206067819 */ /* 0x000fe400000006ff */
[C---:B------:R-:W-:Y:S01]  /*5e90*/  SHF.L.U64.HI R7, R28.reuse, 0x2, R33 ;  /* 0x000000021c077819 */ /* 0x040fe20000010221 */
[----:B------:R-:W2:Y:S01]  /*5ea0*/  LDCU.64 UR6, c[0x0][0x388] ;  /* 0x00007100ff0677ac */ /* 0x000ea20008000a00 */
[----:B0-----:R-:W-:Y:S02]  /*5eb0*/  SHF.L.U32 R8, R28, 0x2, RZ ;  /* 0x000000021c087819 */ /* 0x001fe400000006ff */
[C---:B------:R-:W-:Y:S01]  /*5ec0*/  SHF.L.U64.HI R4, R3.reuse, 0x2, R0 ;  /* 0x0000000203047819 */ /* 0x040fe20000010200 */
[----:B------:R-:W0:Y:S01]  /*5ed0*/  LDCU.64 UR10, c[0x0][0x390] ;  /* 0x00007200ff0a77ac */ /* 0x000e220008000a00 */
[----:B------:R-:W-:-:S07]  /*5ee0*/  SHF.L.U32 R5, R3, 0x2, RZ ;  /* 0x0000000203057819 */ /* 0x000fce00000006ff */
.L_x_1214:
        /* <DEDUP_REMOVED lines=10> */
[----:B------:R-:W3:Y:S01]  /*5f90*/  LDG.E R23, desc[UR8][R12.64] ;  /* 0x000000080c177981 */ /* 0x000ee2000c1e1900 */
[----:B------:R-:W-:-:S03]  /*5fa0*/  IADD3.X R15, PT, PT, R11, R2, RZ, P0, !PT ;  /* 0x000000020b0f7210 */ /* 0x000fc600007fe4ff */
[----:B------:R-:W4:Y:S04]  /*5fb0*/  LDG.E R25, desc[UR8][R16.64] ;  /* 0x0000000810197981 */ /* 0x000f28000c1e1900 */
[----:B------:R5:W4:Y:S01]  /*5fc0*/  LDG.E R24, desc[UR8][R14.64] ;  /* 0x000000080e187981 */ /* 0x000b22000c1e1900 */
[C---:B------:R-:W-:Y:S02]  /*5fd0*/  SHF.L.U32 R33, R62.reuse, 0x3, RZ ;  /* 0x000000033e217819 */ /* 0x040fe400000006ff */
[----:B------:R-:W-:Y:S02]  /*5fe0*/  SHF.L.U64.HI R63, R62, 0x3, R63 ;  /* 0x000000033e3f7819 */ /* 0x000fe4000001023f */
[----:B------:R-:W-:Y:S02]  /*5ff0*/  LOP3.LUT R20, R33, 0xfffffff8, RZ, 0xc0, !PT ;  /* 0xfffffff821147812 */ /* 0x000fe400078ec0ff */
[----:B------:R-:W-:-:S02]  /*6000*/  LOP3.LUT R9, R9, 0xfffffffc, RZ, 0xc0, !PT ;  /* 0xfffffffc09097812 */ /* 0x000fc400078ec0ff */
[----:B------:R-:W-:Y:S02]  /*6010*/  LOP3.LUT R21, R63, 0x3, RZ, 0xc0, !PT ;  /* 0x000000033f157812 */ /* 0x000fe400078ec0ff */
[C---:B--2---:R-:W-:Y:S02]  /*6020*/  IADD3 R18, P0, PT, R20.reuse, UR6, RZ ;  /* 0x0000000614127c10 */ /* 0x044fe4000ff1e0ff */
[----:B-1----:R-:W-:Y:S02]  /*6030*/  LOP3.LUT R11, R19, 0x3, RZ, 0xc0, !PT ;  /* 0x00000003130b7812 */ /* 0x002fe400078ec0ff */
[----:B0-----:R-:W-:Y:S02]  /*6040*/  IADD3 R20, P1, PT, R20, UR10, RZ ;  /* 0x0000000a14147c10 */ /* 0x001fe4000ff3e0ff */
[----:B------:R-:W-:Y:S02]  /*6050*/  IADD3 R10, P2, PT, R9, UR4, RZ ;  /* 0x00000004090a7c10 */ /* 0x000fe4000ff5e0ff */
[----:B------:R-:W-:-:S02]  /*6060*/  IADD3.X R19, PT, PT, R21, UR7, RZ, P0, !PT ;  /* 0x0000000715137c10 */ /* 0x000fc400087fe4ff */
[----:B------:R-:W-:Y:S02]  /*6070*/  IADD3.X R21, PT, PT, R21, UR11, RZ, P1, !PT ;  /* 0x0000000b15157c10 */ /* 0x000fe40008ffe4ff */
[----:B------:R-:W-:Y:S02]  /*6080*/  IADD3.X R11, PT, PT, R11, UR5, RZ, P2, !PT ;  /* 0x000000050b0b7c10 */ /* 0x000fe400097fe4ff */
[C---:B-----5:R-:W-:Y:S02]  /*6090*/  IADD3 R14, P0, PT, R10.reuse, R5, RZ ;  /* 0x000000050a0e7210 */ /* 0x060fe40007f1e0ff */
[C---:B------:R-:W-:Y:S02]  /*60a0*/  IADD3 R16, P1, PT, R10.reuse, R6, RZ ;  /* 0x000000060a107210 */ /* 0x040fe40007f3e0ff */
[----:B------:R-:W-:Y:S02]  /*60b0*/  IADD3 R12, P2, PT, R10, R8, RZ ;  /* 0x000000080a0c7210 */ /* 0x000fe40007f5e0ff */
[----:B------:R-:W-:-:S02]  /*60c0*/  IADD3.X R15, PT, PT, R11, R4, RZ, P0, !PT ;  /* 0x000000040b0f7210 */ /* 0x000fc400007fe4ff */
[C---:B------:R-:W-:Y:S02]  /*60d0*/  IADD3.X R17, PT, PT, R11.reuse, R2, RZ, P1, !PT ;  /* 0x000000020b117210 */ /* 0x040fe40000ffe4ff */
[----:B------:R-:W-:Y:S01]  /*60e0*/  IADD3.X R13, PT, PT, R11, R7, RZ, P2, !PT ;  /* 0x000000070b0d7210 */ /* 0x000fe200017fe4ff */
[----:B---3--:R0:W-:Y:S04]  /*60f0*/  STG.E.64 desc[UR8][R18.64], R22 ;  /* 0x0000001612007986 */ /* 0x0081e8000c101b08 */
[----:B----4-:R1:W-:Y:S04]  /*6100*/  STG.E.64 desc[UR8][R20.64], R24 ;  /* 0x0000001814007986 */ /* 0x0103e8000c101b08 */
        /* <DEDUP_REMOVED lines=14> */
[----:B-1----:R-:W3:Y:S04]  /*61f0*/  LDG.E R24, desc[UR8][R10.64+0xc40] ;  /* 0x000c40080a187981 */ /* 0x002ee8000c1e1900 */
[----:B------:R-:W3:Y:S04]  /*6200*/  LDG.E R25, desc[UR8][R14.64+0xc40] ;  /* 0x000c40080e197981 */ /* 0x000ee8000c1e1900 */
        /* <DEDUP_REMOVED lines=12> */
[----:B------:R-:W4:Y:S04]  /*62d0*/  LDG.E R26, desc[UR8][R10.64+0x1260] ;  /* 0x001260080a1a7981 */ /* 0x000f28000c1e1900 */
        /* <DEDUP_REMOVED lines=15> */
[----:B----4-:R3:W-:Y:S04]  /*63d0*/  STG.E.64 desc[UR8][R22.64], R26 ;  /* 0x0000001a16007986 */ /* 0x0107e8000c101b08 */
[----:B--2---:R3:W-:Y:S07]  /*63e0*/  STG.E.64 desc[UR8][R20.64], R28 ;  /* 0x0000001c14007986 */ /* 0x0047ee000c101b08 */
[----:B------:R-:W-:Y:S05]  /*63f0*/  @P0 BRA `(.L_x_1214) ;  /* 0xfffffff800bc0947 */ /* 0x000fea000383ffff */
[----:B------:R-:W-:Y:S05]  /*6400*/  EXIT ;  /* 0x000000000000794d */ /* 0x000fea0003800000 */
.L_x_1215:
        /* <DEDUP_REMOVED lines=15> */
.L_x_4760:


//--------------------- .text._Z35group_norm_nhwc_bwd_one_pass_kernelI11Fp32IOFp32WLi128ELi98ELi392EEv26Group_norm_nhwc_bwd_params --------------------------
	.section	.text._Z35group_norm_nhwc_bwd_one_pass_kernelI11Fp32IOFp32WLi128ELi98ELi392EEv26Group_norm_nhwc_bwd_params,"ax",@progbits
	.align	128
        .global         _Z35group_norm_nhwc_bwd_one_pass_kernelI11Fp32IOFp32WLi128ELi98ELi392EEv26Group_norm_nhwc_bwd_params
        .type           _Z35group_norm_nhwc_bwd_one_pass_kernelI11Fp32IOFp32WLi128ELi98ELi392EEv26Group_norm_nhwc_bwd_params,@function
        .size           _Z35group_norm_nhwc_bwd_one_pass_kernelI11Fp32IOFp32WLi128ELi98ELi392EEv26Group_norm_nhwc_bwd_params,(.L_x_4761 - _Z35group_norm_nhwc_bwd_one_pass_kernelI11Fp32IOFp32WLi128ELi98ELi392EEv26Group_norm_nhwc_bwd_params)
        .other          _Z35group_norm_nhwc_bwd_one_pass_kernelI11Fp32IOFp32WLi128ELi98ELi392EEv26Group_norm_nhwc_bwd_params,@"STO_CUDA_ENTRY STV_DEFAULT"
_Z35group_norm_nhwc_bwd_one_pass_kernelI11Fp32IOFp32WLi128ELi98ELi392EEv26Group_norm_nhwc_bwd_params:
.text._Z35group_norm_nhwc_bwd_one_pass_kernelI11Fp32IOFp32WLi128ELi98ELi392EEv26Group_norm_nhwc_bwd_params:
[----:B------:R-:W-:Y:S08]  /*0000*/  LDC R1, c[0x0][0x37c] ;  /* 0x0000df00ff017b82 */ /* 0x000ff00000000800 */
[----:B------:R-:W0:Y:S01]  /*0010*/  S2UR UR5, SR_CTAID.Y ;  /* 0x00000000000579c3 */ /* 0x000e220000002600 */
[----:B------:R-:W1:Y:S01]  /*0020*/  LDCU UR8, c[0x0][0x410] ;  /* 0x00008200ff0877ac */ /* 0x000e620008000800 */
[----:B------:R-:W2:Y:S01]  /*0030*/  S2R R115, SR_TID.X ;  /* 0x0000000000737919 */ /* 0x000ea20000002100 */
[----:B------:R-:W1:Y:S05]  /*0040*/  LDCU UR4, c[0x0][0x3e0] ;  /* 0x00007c00ff0477ac */ /* 0x000e6a0008000800 */
[----:B------:R-:W3:Y:S01]  /*0050*/  S2UR UR30, SR_CTAID.X ;  /* 0x00000000001e79c3 */ /* 0x000ee20000002500 */
[----:B------:R-:W4:Y:S01]  /*0060*/  LDCU.64 UR28, c[0x0][0x358] ;  /* 0x00006b00ff1c77ac */ /* 0x000f220008000a00 */
[----:B-1----:R-:W-:-:S04]  /*0070*/  UIMAD UR8, UR8, UR4, URZ ;  /* 0x00000004080872a4 */ /* 0x002fc8000f8e02ff */
[----:B0-----:R-:W-:-:S09]  /*0080*/  UISETP.GE.AND UP0, UPT, UR5, UR8, UPT ;  /* 0x000000080500728c */ /* 0x001fd2000bf06270 */
[----:B--234-:R-:W-:Y:S05]  /*0090*/  BRA.U UP0, `(.L_x_1216) ;  /* 0x00000091004c7547 */ /* 0x01cfea000b800000 */
[----:B------:R-:W0:Y:S01]  /*00a0*/  LDC R119, c[0x0][0x41c] ;  /* 0x00010700ff777b82 */ /* 0x000e220000000800 */
[C---:B------:R-:W-:Y:S01]  /*00b0*/  LOP3.LUT R0, R115.reuse, 0xffff, RZ, 0xc0, !PT ;  /* 0x0000ffff73007812 */ /* 0x040fe200078ec0ff */
[----:B------:R-:W1:Y:S01]  /*00c0*/  S2R R106, SR_LANEID ;  /* 0x00000000006a7919 */ /* 0x000e620000000000 */
[----:B------:R-:W2:Y:S01]  /*00d0*/  LDCU UR31, c[0x0][0x374] ;  /* 0x00006e80ff1f77ac */ /* 0x000ea20008000800 */
[----:B------:R-:W-:Y:S02]  /*00e0*/  LOP3.LUT R2, R115, 0x3e0, RZ, 0xc0, !PT ;  /* 0x000003e073027812 */ /* 0x000fe400078ec0ff */
[----:B------:R-:W-:Y:S01]  /*00f0*/  IMAD R0, R0, 0x53a, RZ ;  /* 0x0000053a00007824 */ /* 0x000fe200078e02ff */
[----:B------:R-:W3:Y:S01]  /*0100*/  LDCU UR33, c[0x0][0x370] ;  /* 0x00006e00ff2177ac */ /* 0x000ee20008000800 */
[----:B------:R-:W4:Y:S01]  /*0110*/  S2UR UR6, SR_CgaCtaId ;  /* 0x00000000000679c3 */ /* 0x000f220000008800 */
[----:B------:R-:W-:Y:S02]  /*0120*/  SHF.R.U32.HI R116, RZ, 0x2, R115 ;  /* 0x00000002ff747819 */ /* 0x000fe40000011673 */
[----:B------:R-:W-:Y:S01]  /*0130*/  SHF.R.U32.HI R0, RZ, 0x10, R0 ;  /* 0x00000010ff007819 */ /* 0x000fe20000011600 */
[----:B------:R-:W-:Y:S01]  /*0140*/  UMOV UR10, 0x400 ;  /* 0x00000400000a7882 */ /* 0x000fe20000000000 */
[C---:B------:R-:W-:Y:S01]  /*0150*/  ISETP.GT.U32.AND P0, PT, R2.reuse, 0x168, PT ;  /* 0x000001680200780c */ /* 0x040fe20003f04070 */
[----:B------:R-:W-:Y:S01]  /*0160*/  UIADD3 UR4, UPT, UPT, UR10, 0x90, URZ ;  /* 0x000000900a047890 */ /* 0x000fe2000fffe0ff */
[----:B------:R-:W-:Y:S01]  /*0170*/  IADD3 R117, PT, PT, -R2, 0x187, RZ ;  /* 0x0000018702757810 */ /* 0x000fe20007ffe1ff */
[----:B------:R-:W0:Y:S01]  /*0180*/  LDCU.U8 UR32, c[0x0][0x414] ;  /* 0x00008280ff2077ac */ /* 0x000e220008000000 */
[----:B------:R-:W-:-:S02]  /*0190*/  LOP3.LUT R116, R116, 0xf8, RZ, 0xc0, !PT ;  /* 0x000000f874747812 */ /* 0x000fc400078ec0ff */
[----:B------:R-:W-:Y:S01]  /*01a0*/  SEL R117, R117, 0x1f, P0 ;  /* 0x0000001f75757807 */ /* 0x000fe20000000000 */
[----:B------:R-:W-:Y:S02]  /*01b0*/  UIADD3 UR9, UPT, UPT, -UR30, URZ, URZ ;  /* 0x000000ff1e097290 */ /* 0x000fe4000fffe1ff */
[----:B--2---:R-:W-:Y:S02]  /*01c0*/  UIMAD UR34, UR30, UR31, UR5 ;  /* 0x0000001f1e2272a4 */ /* 0x004fe4000f8e0205 */
[----:B0-----:R-:W-:Y:S01]  /*01d0*/  IMAD R119, R119, UR30, R0 ;  /* 0x0000001e77777c24 */ /* 0x001fe2000f8e0200 */
[----:B------:R-:W-:Y:S01]  /*01e0*/  PRMT R0, R0, 0x9910, RZ ;  /* 0x0000991000007816 */ /* 0x000fe200000000ff */
[----:B------:R-:W-:Y:S02]  /*01f0*/  UIMAD UR11, UR31, 0x7, UR5 ;  /* 0x000000071f0b78a4 */ /* 0x000fe4000f8e0205 */
[----:B------:R-:W-:Y:S01]  /*0200*/  UIMAD UR12, UR31, 0x6, UR5 ;  /* 0x000000061f0c78a4 */ /* 0x000fe2000f8e0205 */
[C---:B------:R-:W-:Y:S01]  /*0210*/  IADD3 R114, PT, PT, R119.reuse, 0x8, RZ ;  /* 0x0000000877727810 */ /* 0x040fe20007ffe0ff */
[----:B------:R-:W-:Y:S01]  /*0220*/  IMAD R0, R0, 0x31, RZ ;  /* 0x0000003100007824 */ /* 0x000fe200078e02ff */
[C---:B------:R-:W-:Y:S01]  /*0230*/  IADD3 R112, PT, PT, R119.reuse, 0x68, RZ ;  /* 0x0000006877707810 */ /* 0x040fe20007ffe0ff */
[----:B----4-:R-:W-:Y:S01]  /*0240*/  ULEA UR4, UR6, UR4, 0x18 ;  /* 0x0000000406047291 */ /* 0x010fe2000f8ec0ff */
[C---:B------:R-:W-:Y:S01]  /*0250*/  IADD3 R110, PT, PT, R119.reuse, 0x70, RZ ;  /* 0x00000070776e7810 */ /* 0x040fe20007ffe0ff */
[----:B------:R-:W-:Y:S01]  /*0260*/  ULEA UR10, UR6, UR10, 0x18 ;  /* 0x0000000a060a7291 */ /* 0x000fe2000f8ec0ff */
[----:B------:R-:W-:Y:S01]  /*0270*/  IADD3 R0, PT, PT, RZ, -R0, RZ ;  /* 0x80000000ff007210 */ /* 0x000fe20007ffe0ff */
[----:B------:R-:W-:Y:S01]  /*0280*/  UIMAD UR13, UR31, 0x5, UR5 ;  /* 0x000000051f0d78a4 */ /* 0x000fe2000f8e0205 */
[----:B------:R-:W-:Y:S01]  /*0290*/  IADD3 R108, PT, PT, R119, 0x78, RZ ;  /* 0x00000078776c7810 */ /* 0x000fe20007ffe0ff */
[----:B------:R-:W-:Y:S01]  /*02a0*/  ULEA UR14, UR31, UR5, 0x2 ;  /* 0x000000051f0e7291 */ /* 0x000fe2000f8e10ff */
[----:B------:R-:W-:Y:S01]  /*02b0*/  PRMT R0, R0, 0x7710, RZ ;  /* 0x0000771000007816 */ /* 0x000fe200000000ff */
[----:B------:R-:W-:Y:S01]  /*02c0*/  UIMAD UR15, UR31, 0x3, UR5 ;  /* 0x000000031f0f78a4 */ /* 0x000fe2000f8e0205 */
[----:B------:R-:W-:Y:S01]  /*02d0*/  SHF.R.S32.HI R113, RZ, 0x1f, R119 ;  /* 0x0000001fff717819 */ /* 0x000fe20000011477 */
[----:B------:R-:W-:Y:S01]  /*02e0*/  ULEA UR16, UR31, UR5, 0x1 ;  /* 0x000000051f107291 */ /* 0x000fe2000f8e08ff */
[----:B------:R-:W-:Y:S01]  /*02f0*/  IADD3 R0, PT, PT, R0, R115, RZ ;  /* 0x0000007300007210 */ /* 0x000fe20007ffe0ff */
[----:B------:R-:W-:Y:S01]  /*0300*/  UIADD3 UR17, UPT, UPT, UR5, UR31, URZ ;  /* 0x0000001f05117290 */ /* 0x000fe2000fffe0ff */
[----:B------:R-:W-:Y:S01]  /*0310*/  SHF.R.S32.HI R111, RZ, 0x1f, R114 ;  /* 0x0000001fff6f7819 */ /* 0x000fe20000011472 */
[----:B---3--:R-:W-:Y:S01]  /*0320*/  ULOP3.LUT UR35, UR33, 0x7, URZ, 0xc0, !UPT ;  /* 0x0000000721237892 */ /* 0x008fe2000f8ec0ff */
[----:B------:R-:W-:Y:S01]  /*0330*/  SHF.L.U32 R0, R0, 0x1, RZ ;  /* 0x0000000100007819 */ /* 0x000fe200000006ff */
[----:B------:R-:W-:Y:S01]  /*0340*/  ULOP3.LUT UR36, UR33, 0x7ffffff8, URZ, 0xc0, !UPT ;  /* 0x7ffffff821247892 */ /* 0x000fe2000f8ec0ff */
[----:B------:R-:W-:Y:S01]  /*0350*/  SHF.R.S32.HI R109, RZ, 0x1f, R112 ;  /* 0x0000001fff6d7819 */ /* 0x000fe20000011470 */
[----:B------:R-:W-:Y:S01]  /*0360*/  UMOV UR18, UR5 ;  /* 0x0000000500127c82 */ /* 0x000fe20008000000 */
[----:B------:R-:W-:-:S02]  /*0370*/  SHF.R.S32.HI R5, RZ, 0x1f, R110 ;  /* 0x0000001fff057819 */ /* 0x000fc4000001146e */
[----:B------:R-:W-:Y:S02]  /*0380*/  SHF.R.S32.HI R107, RZ, 0x1f, R108 ;  /* 0x0000001fff6b7819 */ /* 0x000fe4000001146c */
[----:B------:R-:W-:Y:S02]  /*0390*/  LOP3.LUT R4, R0, 0xffff, RZ, 0xc0, !PT ;  /* 0x0000ffff00047812 */ /* 0x000fe400078ec0ff */
[----:B------:R-:W-:Y:S01]  /*03a0*/  LEA R118, R115, UR4, 0x4 ;  /* 0x0000000473767c11 */ /* 0x000fe2000f8e20ff */
[----:B-1----:R-:W-:-:S06]  /*03b0*/  UMOV UR4, URZ ;  /* 0x000000ff00047c82 */ /* 0x002fcc0008000000 */
.L_x_1281:
[----:B0-----:R-:W0:Y:S01]  /*03c0*/  LDC R8, c[0x0][0x410] ;  /* 0x00010400ff087b82 */ /* 0x001e220000000800 */
[----:B-1----:R-:W1:Y:S01]  /*03d0*/  LDCU.128 UR20, c[0x0][0x400] ;  /* 0x00008000ff1477ac */ /* 0x002e620008000c00 */
[C---:B------:R-:W-:Y:S02]  /*03e0*/  IADD3 R17, PT, PT, R119.reuse, 0x60, RZ ;  /* 0x0000006077117810 */ /* 0x040fe40007ffe0ff */
[----:B------:R-:W-:Y:S01]  /*03f0*/  ISETP.LE.AND P1, PT, RZ, UR18, PT ;  /* 0x00000012ff007c0c */ /* 0x000fe2000bf23270 */
[----:B--2---:R-:W2:Y:S01]  /*0400*/  LDCU.64 UR6, c[0x0][0x3b8] ;  /* 0x00007700ff0677ac */ /* 0x004ea20008000a00 */
[----:B------:R-:W-:Y:S02]  /*0410*/  SHF.R.S32.HI R13, RZ, 0x1f, R17 ;  /* 0x0000001fff0d7819 */ /* 0x000fe40000011411 */
[C---:B------:R-:W-:Y:S02]  /*0420*/  IADD3 R23, PT, PT, R119.reuse, 0x10, RZ ;  /* 0x0000001077177810 */ /* 0x040fe40007ffe0ff */
[----:B------:R-:W-:-:S02]  /*0430*/  IADD3 R31, PT, PT, R119, 0x18, RZ ;  /* 0x00000018771f7810 */ /* 0x000fc40007ffe0ff */
[C---:B------:R-:W-:Y:S02]  /*0440*/  IADD3 R35, PT, PT, R119.reuse, 0x20, RZ ;  /* 0x0000002077237810 */ /* 0x040fe40007ffe0ff */
[C---:B------:R-:W-:Y:S02]  /*0450*/  IADD3 R39, PT, PT, R119.reuse, 0x28, RZ ;  /* 0x0000002877277810 */ /* 0x040fe40007ffe0ff */
[C---:B------:R-:W-:Y:S02]  /*0460*/  IADD3 R47, PT, PT, R119.reuse, 0x30, RZ ;  /* 0x00000030772f7810 */ /* 0x040fe40007ffe0ff */
[C---:B------:R-:W-:Y:S02]  /*0470*/  IADD3 R49, PT, PT, R119.reuse, 0x38, RZ ;  /* 0x0000003877317810 */ /* 0x040fe40007ffe0ff */
[C---:B------:R-:W-:Y:S02]  /*0480*/  IADD3 R51, PT, PT, R119.reuse, 0x40, RZ ;  /* 0x0000004077337810 */ /* 0x040fe40007ffe0ff */
[----:B------:R-:W-:-:S02]  /*0490*/  IADD3 R57, PT, PT, R119, 0x48, RZ ;  /* 0x0000004877397810 */ /* 0x000fc40007ffe0ff */
[C---:B------:R-:W-:Y:S02]  /*04a0*/  IADD3 R59, PT, PT, R119.reuse, 0x50, RZ ;  /* 0x00000050773b7810 */ /* 0x040fe40007ffe0ff */
[----:B------:R-:W-:Y:S02]  /*04b0*/  IADD3 R52, PT, PT, R119, 0x58, RZ ;  /* 0x0000005877347810 */ /* 0x000fe40007ffe0ff */
[----:B------:R-:W-:Y:S02]  /*04c0*/  CS2R R80, SRZ ;  /* 0x0000000000507805 */ /* 0x000fe4000001ff00 */
[----:B0-----:R-:W-:Y:S01]  /*04d0*/  IABS R7, R8 ;  /* 0x0000000800077213 */ /* 0x001fe20000000000 */
[----:B------:R-:W0:Y:S01]  /*04e0*/  LDC.64 R102, c[0x0][0x3a8] ;  /* 0x0000ea00ff667b82 */ /* 0x000e220000000a00 */
[----:B-1----:R-:W-:Y:S02]  /*04f0*/  ISETP.GE.U32.AND P3, PT, R17, UR20, PT ;  /* 0x0000001411007c0c */ /* 0x002fe4000bf66070 */
[----:B------:R-:W1:Y:S01]  /*0500*/  I2F.RP R0, R7 ;  /* 0x0000000700007306 */ /* 0x000e620000209400 */
[----:B------:R-:W-:-:S02]  /*0510*/  SHF.R.S32.HI R25, RZ, 0x1f, R23 ;  /* 0x0000001fff197819 */ /* 0x000fc40000011417 */
[----:B------:R-:W-:Y:S02]  /*0520*/  ISETP.GE.AND.EX P3, PT, R13, UR21, PT, P3 ;  /* 0x000000150d007c0c */ /* 0x000fe4000bf66330 */
[----:B------:R-:W-:Y:S02]  /*0530*/  SHF.R.S32.HI R29, RZ, 0x1f, R31 ;  /* 0x0000001fff1d7819 */ /* 0x000fe4000001141f */
[----:B------:R-:W-:Y:S02]  /*0540*/  SHF.R.S32.HI R37, RZ, 0x1f, R35 ;  /* 0x0000001fff257819 */ /* 0x000fe40000011423 */
[----:B------:R-:W-:Y:S01]  /*0550*/  SHF.R.S32.HI R41, RZ, 0x1f, R39 ;  /* 0x0000001fff297819 */ /* 0x000fe20000011427 */
[----:B-1----:R-:W1:Y:S06]  /*0560*/  MUFU.RCP R0, R0 ;  /* 0x0000000000007308 */ /* 0x002e6c0000001000 */
[----:B------:R-:W3:Y:S08]  /*0570*/  @!P3 LDC.64 R14, c[0x0][0x3f8] ;  /* 0x0000fe00ff0ebb82 */ /* 0x000ef00000000a00 */
[----:B------:R-:W4:Y:S01]  /*0580*/  @!P3 LDC.64 R20, c[0x0][0x398] ;  /* 0x0000e600ff14bb82 */ /* 0x000f220000000a00 */
[----:B-1----:R-:W-:-:S04]  /*0590*/  IADD3 R2, PT, PT, R0, 0xffffffe, RZ ;  /* 0x0ffffffe00027810 */ /* 0x002fc80007ffe0ff */
[----:B------:R1:W2:Y:S02]  /*05a0*/  F2I.FTZ.U32.TRUNC.NTZ R3, R2 ;  /* 0x0000000200037305 */ /* 0x0002a4000021f000 */
[----:B-1----:R-:W-:Y:S01]  /*05b0*/  HFMA2 R2, -RZ, RZ, 0, 0 ;  /* 0x00000000ff027431 */ /* 0x002fe200000001ff */
[----:B--2---:R-:W-:-:S05]  /*05c0*/  IADD3 R6, PT, PT, RZ, -R3, RZ ;  /* 0x80000003ff067210 */ /* 0x004fca0007ffe0ff */
[----:B------:R-:W-:Y:S01]  /*05d0*/  IMAD R9, R6, R7, RZ ;  /* 0x0000000706097224 */ /* 0x000fe200078e02ff */
[----:B------:R-:W-:-:S03]  /*05e0*/  IABS R6, UR18 ;  /* 0x0000001200067c13 */ /* 0x000fc60008000000 */
[----:B------:R-:W-:Y:S01]  /*05f0*/  IMAD.HI.U32 R3, R3, R9, R2 ;  /* 0x0000000903037227 */ /* 0x000fe200078e0002 */
[----:B------:R-:W-:-:S04]  /*0600*/  LOP3.LUT R2, R8, UR18, RZ, 0x3c, !PT ;  /* 0x0000001208027c12 */ /* 0x000fc8000f8e3cff */
[----:B------:R-:W-:Y:S01]  /*0610*/  ISETP.GE.AND P5, PT, R2, RZ, PT ;  /* 0x000000ff0200720c */ /* 0x000fe20003fa6270 */
[----:B------:R-:W-:-:S05]  /*0620*/  IMAD.HI.U32 R3, R3, R6, RZ ;  /* 0x0000000603037227 */ /* 0x000fca00078e00ff */
[----:B------:R-:W-:-:S05]  /*0630*/  IADD3 R0, PT, PT, -R3, RZ, RZ ;  /* 0x000000ff03007210 */ /* 0x000fca0007ffe1ff */
[----:B------:R-:W-:-:S05]  /*0640*/  IMAD R0, R7, R0, R6 ;  /* 0x0000000007007224 */ /* 0x000fca00078e0206 */
        /* <DEDUP_REMOVED lines=11> */
[----:B------:R-:W-:Y:S02]  /*0700*/  SEL R0, R7, R0, !P2 ;  /* 0x0000000007007207 */ /* 0x000fe40005000000 */
[----:B------:R-:W-:-:S02]  /*0710*/  @!P5 IADD3 R3, PT, PT, -R3, RZ, RZ ;  /* 0x000000ff0303d210 */ /* 0x000fc40007ffe1ff */
[----:B------:R-:W-:Y:S01]  /*0720*/  ISETP.GE.U32.AND P1, PT, R31, UR20, PT ;  /* 0x000000141f007c0c */ /* 0x000fe2000bf26070 */
[----:B------:R-:W-:Y:S01]  /*0730*/  IMAD R9, R0, 0x62, RZ ;  /* 0x0000006200097824 */ /* 0x000fe200078e02ff */
[----:B------:R-:W-:Y:S02]  /*0740*/  SEL R3, R7, R3, !P2 ;  /* 0x0000000307037207 */ /* 0x000fe40005000000 */
[----:B------:R-:W-:Y:S02]  /*0750*/  ISETP.GE.U32.AND P2, PT, R23, UR20, PT ;  /* 0x0000001417007c0c */ /* 0x000fe4000bf46070 */
[----:B------:R-:W-:Y:S02]  /*0760*/  ISETP.GE.AND.EX P1, PT, R29, UR21, PT, P1 ;  /* 0x000000151d007c0c */ /* 0x000fe4000bf26310 */
[----:B------:R-:W-:Y:S02]  /*0770*/  ISETP.GE.AND.EX P2, PT, R25, UR21, PT, P2 ;  /* 0x0000001519007c0c */ /* 0x000fe4000bf46320 */
[----:B------:R-:W-:-:S02]  /*0780*/  IADD3 R122, P0, PT, R9, R4, RZ ;  /* 0x00000004097a7210 */ /* 0x000fc40007f1e0ff */
[----:B------:R-:W-:Y:S02]  /*0790*/  SHF.R.S32.HI R2, RZ, 0x1f, R3 ;  /* 0x0000001fff027819 */ /* 0x000fe40000011403 */
[----:B------:R-:W-:Y:S02]  /*07a0*/  LEA.HI.X.SX32 R123, R9, RZ, 0x1, P0 ;  /* 0x000000ff097b7211 */ /* 0x000fe400000f0eff */
[----:B------:R-:W1:Y:S01]  /*07b0*/  @!P3 LDC.64 R8, c[0x0][0x3a0] ;  /* 0x0000e800ff08bb82 */ /* 0x000e620000000a00 */
[----:B------:R-:W-:Y:S01]  /*07c0*/  IMAD R2, R2, UR22, RZ ;  /* 0x0000001602027c24 */ /* 0x000fe2000f8e02ff */
[----:B------:R-:W-:Y:S01]  /*07d0*/  ISETP.GE.U32.AND P0, PT, R35, UR20, PT ;  /* 0x0000001423007c0c */ /* 0x000fe2000bf06070 */
[----:B------:R-:W-:-:S03]  /*07e0*/  IMAD.WIDE.U32 R122, R3, UR22, R122 ;  /* 0x00000016037a7c25 */ /* 0x000fc6000f8e007a */
[----:B------:R-:W-:Y:S01]  /*07f0*/  ISETP.GE.AND.EX P0, PT, R37, UR21, PT, P0 ;  /* 0x0000001525007c0c */ /* 0x000fe2000bf06300 */
[----:B------:R-:W-:Y:S01]  /*0800*/  IMAD R121, R3, UR23, R2 ;  /* 0x0000001703797c24 */ /* 0x000fe2000f8e0202 */
[----:B------:R-:W2:Y:S01]  /*0810*/  @!P2 LDC.64 R10, c[0x0][0x3f8] ;  /* 0x0000fe00ff0aab82 */ /* 0x000ea20000000a00 */
[----:B---3--:R-:W-:Y:S01]  /*0820*/  @!P3 IMAD R2, R13, R14, RZ ;  /* 0x0000000e0d02b224 */ /* 0x008fe200078e02ff */
[----:B------:R-:W-:Y:S02]  /*0830*/  @!P3 MOV R120, R122 ;  /* 0x0000007a0078b202 */ /* 0x000fe40000000f00 */
[----:B------:R-:W-:Y:S01]  /*0840*/  IADD3 R121, PT, PT, R123, R121, RZ ;  /* 0x000000797b797210 */ /* 0x000fe20007ffe0ff */
[----:B------:R-:W-:-:S03]  /*0850*/  @!P3 IMAD R7, R17, R15, R2 ;  /* 0x0000000f1107b224 */ /* 0x000fc600078e0202 */
[----:B------:R-:W3:Y:S01]  /*0860*/  @!P1 LDC.64 R12, c[0x0][0x3f8] ;  /* 0x0000fe00ff0c9b82 */ /* 0x000ee20000000a00 */
[----:B------:R-:W-:-:S05]  /*0870*/  @!P3 IMAD.WIDE.U32 R2, R17, R14, R120 ;  /* 0x0000000e1102b225 */ /* 0x000fca00078e0078 */
[----:B------:R-:W-:Y:S02]  /*0880*/  @!P3 IADD3 R3, PT, PT, R3, R7, RZ ;  /* 0x000000070303b210 */ /* 0x000fe40007ffe0ff */
[C---:B------:R-:W-:Y:S01]  /*0890*/  @!P3 SHF.L.U32 R17, R2.reuse, 0x2, RZ ;  /* 0x000000020211b819 */ /* 0x040fe200000006ff */
[----:B------:R-:W0:Y:S01]  /*08a0*/  @!P2 LDC.64 R18, c[0x0][0x3a0] ;  /* 0x0000e800ff12ab82 */ /* 0x000e220000000a00 */
[----:B------:R-:W-:Y:S02]  /*08b0*/  @!P3 SHF.L.U64.HI R6, R2, 0x2, R3 ;  /* 0x000000020206b819 */ /* 0x000fe40000010203 */
[C---:B-1----:R-:W-:Y:S02]  /*08c0*/  @!P3 IADD3 R14, P4, PT, R17.reuse, R8, RZ ;  /* 0x00000008110eb210 */ /* 0x042fe40007f9e0ff */
[----:B----4-:R-:W-:Y:S01]  /*08d0*/  @!P3 IADD3 R16, P5, PT, R17, R20, RZ ;  /* 0x000000141110b210 */ /* 0x010fe20007fbe0ff */
[----:B--2---:R-:W-:Y:S02]  /*08e0*/  @!P2 IMAD R8, R25, R10, RZ ;  /* 0x0000000a1908a224 */ /* 0x004fe400078e02ff */
[----:B------:R-:W1:Y:S01]  /*08f0*/  @!P2 LDC.64 R2, c[0x0][0x398] ;  /* 0x0000e600ff02ab82 */ /* 0x000e620000000a00 */
[C---:B------:R-:W-:Y:S01]  /*0900*/  @!P3 IADD3.X R17, PT, PT, R6.reuse, R21, RZ, P5, !PT ;  /* 0x000000150611b210 */ /* 0x040fe20002ffe4ff */
[----:B------:R-:W-:Y:S01]  /*0910*/  @!P2 IMAD R11, R23, R11, R8 ;  /* 0x0000000b170ba224 */ /* 0x000fe200078e0208 */
[----:B------:R-:W-:-:S02]  /*0920*/  @!P3 IADD3.X R15, PT, PT, R6, R9, RZ, P4, !PT ;  /* 0x00000009060fb210 */ /* 0x000fc400027fe4ff */
[----:B------:R-:W-:Y:S01]  /*0930*/  ISETP.GE.U32.AND P5, PT, R39, UR20, PT ;  /* 0x0000001427007c0c */ /* 0x000fe2000bfa6070 */
[----:B---3--:R-:W-:Y:S02]  /*0940*/  @!P1 IMAD R8, R29, R12, RZ ;  /* 0x0000000c1d089224 */ /* 0x008fe400078e02ff */
[----:B------:R-:W2:Y:S01]  /*0950*/  @!P0 LDC.64 R26, c[0x0][0x3f8] ;  /* 0x0000fe00ff1a8b82 */ /* 0x000ea20000000a00 */
[-C--:B------:R-:W-:Y:S02]  /*0960*/  @!P2 MOV R6, R122.reuse ;  /* 0x0000007a0006a202 */ /* 0x080fe40000000f00 */
[----:B------:R-:W-:Y:S01]  /*0970*/  @!P2 MOV R7, R121 ;  /* 0x000000790007a202 */ /* 0x000fe20000000f00 */
[----:B------:R-:W-:Y:S01]  /*0980*/  @!P1 IMAD R13, R31, R13, R8 ;  /* 0x0000000d1f0d9224 */ /* 0x000fe200078e0208 */
[----:B------:R-:W-:Y:S02]  /*0990*/  ISETP.GE.AND.EX P5, PT, R41, UR21, PT, P5 ;  /* 0x0000001529007c0c */ /* 0x000fe4000bfa6350 */
[----:B------:R-:W-:Y:S01]  /*09a0*/  @!P1 MOV R8, R122 ;  /* 0x0000007a00089202 */ /* 0x000fe20000000f00 */
[----:B------:R-:W3:Y:S01]  /*09b0*/  @!P1 LDC.64 R28, c[0x0][0x398] ;  /* 0x0000e600ff1c9b82 */ /* 0x000ee20000000a00 */
[----:B------:R-:W-:Y:S01]  /*09c0*/  @!P2 IMAD.WIDE.U32 R6, R23, R10, R6 ;  /* 0x0000000a1706a225 */ /* 0x000fe200078e0006 */
[----:B------:R-:W-:-:S04]  /*09d0*/  @!P1 MOV R9, R121 ;  /* 0x0000007900099202 */ /* 0x000fc80000000f00 */
[----:B------:R-:W-:Y:S01]  /*09e0*/  @!P2 IADD3 R7, PT, PT, R7, R11, RZ ;  /* 0x0000000b0707a210 */ /* 0x000fe20007ffe0ff */
[----:B------:R-:W-:Y:S01]  /*09f0*/  @!P1 IMAD.WIDE.U32 R8, R31, R12, R8 ;  /* 0x0000000c1f089225 */ /* 0x000fe200078e0008 */
[----:B------:R-:W4:Y:S01]  /*0a00*/  @!P1 LDC.64 R24, c[0x0][0x3a0] ;  /* 0x0000e800ff189b82 */ /* 0x000f220000000a00 */
[C---:B------:R-:W-:Y:S02]  /*0a10*/  @!P2 SHF.L.U32 R23, R6.reuse, 0x2, RZ ;  /* 0x000000020617a819 */ /* 0x040fe400000006ff */
[----:B------:R-:W-:Y:S02]  /*0a20*/  @!P2 SHF.L.U64.HI R10, R6, 0x2, R7 ;  /* 0x00000002060aa819 */ /* 0x000fe40000010207 */
[----:B------:R-:W-:Y:S02]  /*0a30*/  @!P1 IADD3 R7, PT, PT, R9, R13, RZ ;  /* 0x0000000d09079210 */ /* 0x000fe40007ffe0ff */
[----:B-1----:R-:W-:Y:S01]  /*0a40*/  @!P2 IADD3 R22, P4, PT, R23, R2, RZ ;  /* 0x000000021716a210 */ /* 0x002fe20007f9e0ff */
[----:B------:R-:W1:Y:S01]  /*0a50*/  @!P0 LDC.64 R30, c[0x0][0x3a0] ;  /* 0x0000e800ff1e8b82 */ /* 0x000e620000000a00 */
[----:B------:R-:W-:Y:S01]  /*0a60*/  @!P1 SHF.L.U32 R21, R8, 0x2, RZ ;  /* 0x0000000208159819 */ /* 0x000fe200000006ff */
[----:B--2---:R-:W-:Y:S01]  /*0a70*/  @!P0 IMAD R2, R37, R26, RZ ;  /* 0x0000001a25028224 */ /* 0x004fe200078e02ff */
[----:B0-----:R-:W-:-:S02]  /*0a80*/  @!P2 IADD3 R18, P6, PT, R23, R18, RZ ;  /* 0x000000121712a210 */ /* 0x001fc40007fde0ff */
[----:B------:R-:W-:Y:S01]  /*0a90*/  @!P1 SHF.L.U64.HI R8, R8, 0x2, R7 ;  /* 0x0000000208089819 */ /* 0x000fe20000010207 */
[----:B------:R-:W-:Y:S01]  /*0aa0*/  @!P0 IMAD R9, R35, R27, R2 ;  /* 0x0000001b23098224 */ /* 0x000fe200078e0202 */
[----:B------:R-:W-:Y:S01]  /*0ab0*/  @!P0 MOV R6, R122 ;  /* 0x0000007a00068202 */ /* 0x000fe20000000f00 */
[----:B------:R-:W0:Y:S01]  /*0ac0*/  @!P5 LDC.64 R12, c[0x0][0x3f8] ;  /* 0x0000fe00ff0cdb82 */ /* 0x000e220000000a00 */
[----:B------:R-:W-:Y:S02]  /*0ad0*/  @!P0 MOV R7, R121 ;  /* 0x0000007900078202 */ /* 0x000fe40000000f00 */
[C---:B------:R-:W-:Y:S02]  /*0ae0*/  @!P2 IADD3.X R23, PT, PT, R10.reuse, R3, RZ, P4, !PT ;  /* 0x000000030a17a210 */ /* 0x040fe400027fe4ff */
[----:B---3--:R-:W-:Y:S01]  /*0af0*/  @!P1 IADD3 R20, P4, PT, R21, R28, RZ ;  /* 0x0000001c15149210 */ /* 0x008fe20007f9e0ff */
[----:B------:R-:W-:Y:S01]  /*0b00*/  @!P0 IMAD.WIDE.U32 R6, R35, R26, R6 ;  /* 0x0000001a23068225 */ /* 0x000fe200078e0006 */
[----:B------:R-:W-:Y:S01]  /*0b10*/  @!P2 IADD3.X R19, PT, PT, R10, R19, RZ, P6, !PT ;  /* 0x000000130a13a210 */ /* 0x000fe200037fe4ff */
[----:B------:R-:W2:Y:S01]  /*0b20*/  @!P0 LDC.64 R32, c[0x0][0x398] ;  /* 0x0000e600ff208b82 */ /* 0x000ea20000000a00 */
[----:B----4-:R-:W-:-:S02]  /*0b30*/  @!P1 IADD3 R2, P6, PT, R21, R24, RZ ;  /* 0x0000001815029210 */ /* 0x010fc40007fde0ff */
[----:B------:R-:W-:Y:S02]  /*0b40*/  @!P1 IADD3.X R21, PT, PT, R8, R29, RZ, P4, !PT ;  /* 0x0000001d08159210 */ /* 0x000fe400027fe4ff */
[----:B------:R-:W-:Y:S02]  /*0b50*/  ISETP.GE.U32.AND P4, PT, R47, UR20, PT ;  /* 0x000000142f007c0c */ /* 0x000fe4000bf86070 */
[----:B------:R-:W-:Y:S01]  /*0b60*/  SHF.R.S32.HI R35, RZ, 0x1f, R47 ;  /* 0x0000001fff237819 */ /* 0x000fe2000001142f */
[----:B------:R-:W3:Y:S01]  /*0b70*/  @!P5 LDC.64 R36, c[0x0][0x398] ;  /* 0x0000e600ff24db82 */ /* 0x000ee20000000a00 */
[----:B------:R-:W-:Y:S02]  /*0b80*/  @!P0 IADD3 R7, PT, PT, R7, R9, RZ ;  /* 0x0000000907078210 */ /* 0x000fe40007ffe0ff */
[----:B------:R-:W-:Y:S02]  /*0b90*/  ISETP.GE.AND.EX P4, PT, R35, UR21, PT, P4 ;  /* 0x0000001523007c0c */ /* 0x000fe4000bf86340 */
[----:B------:R-:W-:-:S02]  /*0ba0*/  @!P0 SHF.L.U32 R27, R6, 0x2, RZ ;  /* 0x00000002061b8819 */ /* 0x000fc400000006ff */
[----:B------:R-:W-:Y:S01]  /*0bb0*/  @!P1 IADD3.X R3, PT, PT, R8, R25, RZ, P6, !PT ;  /* 0x0000001908039210 */ /* 0x000fe200037fe4ff */
[----:B0-----:R-:W-:Y:S01]  /*0bc0*/  @!P5 IMAD R8, R41, R12, RZ ;  /* 0x0000000c2908d224 */ /* 0x001fe200078e02ff */
[----:B------:R-:W-:Y:S02]  /*0bd0*/  @!P0 SHF.L.U64.HI R6, R6, 0x2, R7 ;  /* 0x0000000206068819 */ /* 0x000fe40000010207 */
[----:B-1----:R-:W-:Y:S02]  /*0be0*/  @!P0 IADD3 R24, P6, PT, R27, R30, RZ ;  /* 0x0000001e1b188210 */ /* 0x002fe40007fde0ff */
[----:B------:R-:W-:Y:S02]  /*0bf0*/  @!P5 MOV R28, R122 ;  /* 0x0000007a001cd202 */ /* 0x000fe40000000f00 */
[----:B------:R-:W-:Y:S02]  /*0c00*/  @!P5 MOV R29, R121 ;  /* 0x00000079001dd202 */ /* 0x000fe40000000f00 */
[----:B------:R-:W-:-:S02]  /*0c10*/  SHF.R.S32.HI R55, RZ, 0x1f, R49 ;  /* 0x0000001fff377819 */ /* 0x000fc40000011431 */
[----:B------:R-:W-:Y:S02]  /*0c20*/  CS2R R10, SRZ ;  /* 0x00000000000a7805 */ /* 0x000fe4000001ff00 */
[C---:B------:R-:W-:Y:S01]  /*0c30*/  @!P0 IADD3.X R25, PT, PT, R6.reuse, R31, RZ, P6, !PT ;  /* 0x0000001f06198210 */ /* 0x040fe200037fe4ff */
[----:B------:R-:W-:Y:S01]  /*0c40*/  @!P5 IMAD R31, R39, R13, R8 ;  /* 0x0000000d271fd224 */ /* 0x000fe200078e0208 */
[----:B--2---:R-:W-:Y:S01]  /*0c50*/  @!P0 IADD3 R26, P6, PT, R27, R32, RZ ;  /* 0x000000201b1a8210 */ /* 0x004fe20007fde0ff */
[----:B------:R-:W-:Y:S01]  /*0c60*/  @!P5 IMAD.WIDE.U32 R28, R39, R12, R28 ;  /* 0x0000000c271cd225 */ /* 0x000fe200078e001c */
[----:B------:R-:W-:Y:S01]  /*0c70*/  CS2R R8, SRZ ;  /* 0x0000000000087805 */ /* 0x000fe2000001ff00 */
[----:B------:R-:W0:Y:S01]  /*0c80*/  @!P4 LDC.64 R38, c[0x0][0x3f8] ;  /* 0x0000fe00ff26cb82 */ /* 0x000e220000000a00 */
[----:B------:R-:W-:Y:S02]  /*0c90*/  @!P0 IADD3.X R27, PT, PT, R6, R33, RZ, P6, !PT ;  /* 0x00000021061b8210 */ /* 0x000fe400037fe4ff */
[----:B------:R-:W-:Y:S01]  /*0ca0*/  CS2R R6, SRZ ;  /* 0x0000000000067805 */ /* 0x000fe2000001ff00 */
[----:B------:R-:W5:Y:S04]  /*0cb0*/  @!P2 LDG.E.64 R10, desc[UR28][R18.64] ;  /* 0x0000001c120aa981 */ /* 0x000f68000c1e1b00 */
[----:B------:R-:W5:Y:S01]  /*0cc0*/  @!P3 LDG.E.64 R8, desc[UR28][R16.64] ;  /* 0x0000001c1008b981 */ /* 0x000f62000c1e1b00 */
[----:B------:R-:W1:Y:S03]  /*0cd0*/  @!P5 LDC.64 R32, c[0x0][0x3a0] ;  /* 0x0000e800ff20db82 */ /* 0x000e660000000a00 */
[----:B------:R2:W5:Y:S01]  /*0ce0*/  @!P3 LDG.E.64 R6, desc[UR28][R14.64] ;  /* 0x0000001c0e06b981 */ /* 0x000562000c1e1b00 */
[----:B------:R-:W-:-:S02]  /*0cf0*/  ISETP.GE.U32.AND P3, PT, R49, UR20, PT ;  /* 0x0000001431007c0c */ /* 0x000fc4000bf66070 */
[----:B------:R-:W-:Y:S02]  /*0d00*/  CS2R R12, SRZ ;  /* 0x00000000000c7805 */ /* 0x000fe4000001ff00 */
[----:B------:R-:W-:Y:S01]  /*0d10*/  ISETP.GE.AND.EX P3, PT, R55, UR21, PT, P3 ;  /* 0x0000001537007c0c */ /* 0x000fe2000bf66330 */
[----:B------:R-:W4:Y:S01]  /*0d20*/  @!P4 LDC.64 R40, c[0x0][0x3a0] ;  /* 0x0000e800ff28cb82 */ /* 0x000f220000000a00 */
[----:B------:R-:W-:Y:S02]  /*0d30*/  SHF.R.S32.HI R53, RZ, 0x1f, R51 ;  /* 0x0000001fff357819 */ /* 0x000fe40000011433 */
[----:B------:R4:W5:Y:S01]  /*0d40*/  @!P2 LDG.E.64 R12, desc[UR28][R22.64] ;  /* 0x0000001c160ca981 */ /* 0x000962000c1e1b00 */
[----:B------:R-:W-:Y:S02]  /*0d50*/  ISETP.GE.U32.AND P2, PT, R51, UR20, PT ;  /* 0x0000001433007c0c */ /* 0x000fe4000bf46070 */
[----:B--2---:R-:W-:Y:S01]  /*0d60*/  @!P5 IADD3 R15, PT, PT, R29, R31, RZ ;  /* 0x0000001f1d0fd210 */ /* 0x004fe20007ffe0ff */
[----:B0-----:R-:W-:Y:S01]  /*0d70*/  @!P4 IMAD R14, R35, R38, RZ ;  /* 0x00000026230ec224 */ /* 0x001fe200078e02ff */
[----:B------:R-:W-:Y:S01]  /*0d80*/  @!P5 SHF.L.U32 R35, R28, 0x2, RZ ;  /* 0x000000021c23d819 */ /* 0x000fe200000006ff */
[----:B------:R-:W0:Y:S01]  /*0d90*/  @!P4 LDC.64 R42, c[0x0][0x398] ;  /* 0x0000e600ff2acb82 */ /* 0x000e220000000a00 */
[----:B------:R-:W-:-:S02]  /*0da0*/  ISETP.GE.AND.EX P2, PT, R53, UR21, PT, P2 ;  /* 0x0000001535007c0c */ /* 0x000fc4000bf46320 */
[----:B------:R-:W-:Y:S02]  /*0db0*/  @!P5 SHF.L.U64.HI R16, R28, 0x2, R15 ;  /* 0x000000021c10d819 */ /* 0x000fe4000001020f */
[----:B-1----:R-:W-:-:S03]  /*0dc0*/  @!P5 IADD3 R28, P6, PT, R35, R32, RZ ;  /* 0x00000020231cd210 */ /* 0x002fc60007fde0ff */
[----:B------:R-:W1:Y:S01]  /*0dd0*/  @!P3 LDC.64 R44, c[0x0][0x3f8] ;  /* 0x0000fe00ff2cbb82 */ /* 0x000e620000000a00 */
[----:B------:R-:W-:Y:S01]  /*0de0*/  @!P4 IMAD R17, R47, R39, R14 ;  /* 0x000000272f11c224 */ /* 0x000fe200078e020e */
[----:B------:R-:W-:Y:S02]  /*0df0*/  @!P4 MOV R14, R122 ;  /* 0x0000007a000ec202 */ /* 0x000fe40000000f00 */
[----:B------:R-:W-:Y:S02]  /*0e00*/  @!P4 MOV R15, R121 ;  /* 0x00000079000fc202 */ /* 0x000fe40000000f00 */
[C---:B------:R-:W-:Y:S02]  /*0e10*/  @!P5 IADD3.X R29, PT, PT, R16.reuse, R33, RZ, P6, !PT ;  /* 0x00000021101dd210 */ /* 0x040fe400037fe4ff */
[----:B---3--:R-:W-:Y:S01]  /*0e20*/  @!P5 IADD3 R34, P6, PT, R35, R36, RZ ;  /* 0x000000242322d210 */ /* 0x008fe20007fde0ff */
[----:B------:R-:W-:Y:S01]  /*0e30*/  @!P4 IMAD.WIDE.U32 R14, R47, R38, R14 ;  /* 0x000000262f0ec225 */ /* 0x000fe200078e000e */
[----:B------:R-:W-:Y:S01]  /*0e40*/  @!P3 MOV R18, R122 ;  /* 0x0000007a0012b202 */ /* 0x000fe20000000f00 */
[----:B------:R-:W2:Y:S01]  /*0e50*/  @!P2 LDC.64 R46, c[0x0][0x3a0] ;  /* 0x0000e800ff2eab82 */ /* 0x000ea20000000a00 */
[----:B------:R-:W-:-:S02]  /*0e60*/  @!P5 IADD3.X R35, PT, PT, R16, R37, RZ, P6, !PT ;  /* 0x000000251023d210 */ /* 0x000fc400037fe4ff */
[----:B------:R-:W-:-:S05]  /*0e70*/  @!P4 IADD3 R15, PT, PT, R15, R17, RZ ;  /* 0x000000110f0fc210 */ /* 0x000fca0007ffe0ff */
[----:B------:R-:W3:Y:S01]  /*0e80*/  @!P2 LDC.64 R36, c[0x0][0x3f8] ;  /* 0x0000fe00ff24ab82 */ /* 0x000ee20000000a00 */
[C---:B------:R-:W-:Y:S02]  /*0e90*/  @!P4 SHF.L.U32 R33, R14.reuse, 0x2, RZ ;  /* 0x000000020e21c819 */ /* 0x040fe400000006ff */
[----:B------:R-:W-:Y:S02]  /*0ea0*/  @!P4 SHF.L.U64.HI R14, R14, 0x2, R15 ;  /* 0x000000020e0ec819 */ /* 0x000fe4000001020f */
[----:B----4-:R-:W-:Y:S01]  /*0eb0*/  @!P4 IADD3 R30, P6, PT, R33, R40, RZ ;  /* 0x00000028211ec210 */ /* 0x010fe20007fde0ff */
[----:B-1----:R-:W-:-:S03]  /*0ec0*/  @!P3 IMAD R16, R55, R44, RZ ;  /* 0x0000002c3710b224 */ /* 0x002fc600078e02ff */
[C---:B------:R-:W-:Y:S02]  /*0ed0*/  @!P4 IADD3.X R31, PT, PT, R14.reuse, R41, RZ, P6, !PT ;  /* 0x000000290e1fc210 */ /* 0x040fe400037fe4ff */
[----:B0-----:R-:W-:Y:S01]  /*0ee0*/  @!P4 IADD3 R32, P6, PT, R33, R42, RZ ;  /* 0x0000002a2120c210 */ /* 0x001fe20007fde0ff */
[----:B------:R-:W-:Y:S01]  /*0ef0*/  @!P3 IMAD R23, R49, R45, R16 ;  /* 0x0000002d3117b224 */ /* 0x000fe200078e0210 */
[----:B------:R-:W-:Y:S02]  /*0f00*/  CS2R R16, SRZ ;  /* 0x0000000000107805 */ /* 0x000fe4000001ff00 */
[----:B------:R-:W-:Y:S01]  /*0f10*/  @!P3 MOV R19, R121 ;  /* 0x000000790013b202 */ /* 0x000fe20000000f00 */
[----:B------:R-:W0:Y:S01]  /*0f20*/  @!P3 LDC.64 R40, c[0x0][0x3a0] ;  /* 0x0000e800ff28bb82 */ /* 0x000e220000000a00 */
[----:B------:R-:W-:Y:S02]  /*0f30*/  @!P4 IADD3.X R33, PT, PT, R14, R43, RZ, P6, !PT ;  /* 0x0000002b0e21c210 */ /* 0x000fe400037fe4ff */
[----:B------:R-:W-:Y:S01]  /*0f40*/  CS2R R14, SRZ ;  /* 0x00000000000e7805 */ /* 0x000fe2000001ff00 */
[----:B------:R1:W5:Y:S05]  /*0f50*/  @!P1 LDG.E.64 R16, desc[UR28][R20.64] ;  /* 0x0000001c14109981 */ /* 0x00036a000c1e1b00 */
[----:B------:R4:W5:Y:S01]  /*0f60*/  @!P1 LDG.E.64 R14, desc[UR28][R2.64] ;  /* 0x0000001c020e9981 */ /* 0x000962000c1e1b00 */
[----:B---3--:R-:W-:Y:S01]  /*0f70*/  @!P2 IMAD R22, R53, R36, RZ ;  /* 0x000000243516a224 */ /* 0x008fe200078e02ff */
[----:B------:R-:W-:-:S02]  /*0f80*/  ISETP.GE.U32.AND P1, PT, R57, UR20, PT ;  /* 0x0000001439007c0c */ /* 0x000fc4000bf26070 */
[----:B------:R-:W-:-:S04]  /*0f90*/  SHF.R.S32.HI R53, RZ, 0x1f, R57 ;  /* 0x0000001fff357819 */ /* 0x000fc80000011439 */
[----:B------:R-:W-:Y:S01]  /*0fa0*/  ISETP.GE.AND.EX P1, PT, R53, UR21, PT, P1 ;  /* 0x0000001535007c0c */ /* 0x000fe2000bf26310 */
[----:B------:R-:W-:Y:S01]  /*0fb0*/  @!P3 IMAD.WIDE.U32 R18, R49, R44, R18 ;  /* 0x0000002c3112b225 */ /* 0x000fe200078e0012 */
[----:B-1----:R-:W-:Y:S02]  /*0fc0*/  CS2R R20, SRZ ;  /* 0x0000000000147805 */ /* 0x002fe4000001ff00 */
[----:B------:R-:W-:Y:S01]  /*0fd0*/  SHF.R.S32.HI R61, RZ, 0x1f, R59 ;  /* 0x0000001fff3d7819 */ /* 0x000fe2000001143b */
[----:B------:R-:W1:Y:S01]  /*0fe0*/  @!P3 LDC.64 R44, c[0x0][0x398] ;  /* 0x0000e600ff2cbb82 */ /* 0x000e620000000a00 */
[----:B------:R-:W-:Y:S02]  /*0ff0*/  @!P3 IADD3 R19, PT, PT, R19, R23, RZ ;  /* 0x000000171313b210 */ /* 0x000fe40007ffe0ff */
[C---:B------:R-:W-:Y:S01]  /*1000*/  @!P3 SHF.L.U32 R39, R18.reuse, 0x2, RZ ;  /* 0x000000021227b819 */ /* 0x040fe200000006ff */
[----:B------:R-:W5:Y:S01]  /*1010*/  @!P0 LDG.E.64 R20, desc[UR28][R26.64] ;  /* 0x0000001c1a148981 */ /* 0x000f62000c1e1b00 */
[----:B------:R-:W-:-:S02]  /*1020*/  @!P3 SHF.L.U64.HI R42, R18, 0x2, R19 ;  /* 0x00000002122ab819 */ /* 0x000fc40000010213 */
[----:B------:R-:W-:Y:S01]  /*1030*/  CS2R R18, SRZ ;  /* 0x0000000000127805 */ /* 0x000fe2000001ff00 */
[----:B------:R-:W3:Y:S05]  /*1040*/  @!P1 LDC.64 R48, c[0x0][0x3f8] ;  /* 0x0000fe00ff309b82 */ /* 0x000eea0000000a00 */
[----:B------:R2:W5:Y:S01]  /*1050*/  @!P0 LDG.E.64 R18, desc[UR28][R24.64] ;  /* 0x0000001c18128981 */ /* 0x000562000c1e1b00 */
[----:B------:R-:W-:Y:S02]  /*1060*/  ISETP.GE.U32.AND P0, PT, R59, UR20, PT ;  /* 0x000000143b007c0c */ /* 0x000fe4000bf06070 */
[----:B----4-:R-:W-:Y:S02]  /*1070*/  @!P2 MOV R2, R122 ;  /* 0x0000007a0002a202 */ /* 0x010fe40000000f00 */
[----:B------:R-:W-:Y:S01]  /*1080*/  @!P2 MOV R3, R121 ;  /* 0x000000790003a202 */ /* 0x000fe20000000f00 */
[----:B------:R-:W-:Y:S01]  /*1090*/  @!P2 IMAD R43, R51, R37, R22 ;  /* 0x00000025332ba224 */ /* 0x000fe200078e0216 */
[----:B------:R-:W-:-:S02]  /*10a0*/  ISETP.GE.AND.EX P0, PT, R61, UR21, PT, P0 ;  /* 0x000000153d007c0c */ /* 0x000fc4000bf06300 */
[----:B------:R-:W-:Y:S02]  /*10b0*/  CS2R R22, SRZ ;  /* 0x0000000000167805 */ /* 0x000fe4000001ff00 */
[----:B------:R-:W-:Y:S01]  /*10c0*/  SHF.R.S32.HI R63, RZ, 0x1f, R52 ;  /* 0x0000001fff3f7819 */ /* 0x000fe20000011434 */
[----:B------:R-:W-:Y:S01]  /*10d0*/  @!P2 IMAD.WIDE.U32 R2, R51, R36, R2 ;  /* 0x000000243302a225 */ /* 0x000fe200078e0002 */
[----:B--2---:R-:W-:Y:S01]  /*10e0*/  CS2R R24, SRZ ;  /* 0x0000000000187805 */ /* 0x004fe2000001ff00 */
[----:B------:R-:W2:Y:S01]  /*10f0*/  @!P2 LDC.64 R50, c[0x0][0x398] ;  /* 0x0000e600ff32ab82 */ /* 0x000ea20000000a00 */
[----:B------:R-:W5:Y:S01]  /*1100*/  @!P5 LDG.E.64 R22, desc[UR28][R28.64] ;  /* 0x0000001c1c16d981 */ /* 0x000f62000c1e1b00 */
[----:B0-----:R-:W-:-:S03]  /*1110*/  @!P3 IADD3 R40, P6, PT, R39, R40, RZ ;  /* 0x000000282728b210 */ /* 0x001fc60007fde0ff */
[----:B------:R0:W5:Y:S01]  /*1120*/  @!P5 LDG.E.64 R24, desc[UR28][R34.64] ;  /* 0x0000001c2218d981 */ /* 0x000162000c1e1b00 */
[----:B---3--:R-:W-:Y:S02]  /*1130*/  @!P1 IMAD R26, R53, R48, RZ ;  /* 0x00000030351a9224 */ /* 0x008fe400078e02ff */
[----:B------:R-:W3:Y:S01]  /*1140*/  @!P0 LDC.64 R36, c[0x0][0x3f8] ;  /* 0x0000fe00ff248b82 */ /* 0x000ee20000000a00 */
[----:B------:R-:W-:Y:S02]  /*1150*/  ISETP.GE.U32.AND P5, PT, R52, UR20, PT ;  /* 0x0000001434007c0c */ /* 0x000fe4000bfa6070 */
[----:B------:R-:W-:Y:S01]  /*1160*/  @!P1 MOV R27, R121 ;  /* 0x00000079001b9202 */ /* 0x000fe20000000f00 */
[----:B0-----:R-:W-:Y:S01]  /*1170*/  @!P1 IMAD R35, R57, R49, R26 ;  /* 0x0000003139239224 */ /* 0x001fe200078e021a */
[----:B------:R-:W-:-:S03]  /*1180*/  @!P1 MOV R26, R122 ;  /* 0x0000007a001a9202 */ /* 0x000fc60000000f00 */
[----:B------:R-:W0:Y:S01]  /*1190*/  @!P1 LDC.64 R54, c[0x0][0x3a0] ;  /* 0x0000e800ff369b82 */ /* 0x000e220000000a00 */
[----:B------:R-:W-:Y:S02]  /*11a0*/  ISETP.GE.AND.EX P5, PT, R63, UR21, PT, P5 ;  /* 0x000000153f007c0c */ /* 0x000fe4000bfa6350 */
[----:B------:R-:W-:Y:S01]  /*11b0*/  @!P3 IADD3.X R41, PT, PT, R42, R41, RZ, P6, !PT ;  /* 0x000000292a29b210 */ /* 0x000fe200037fe4ff */
[----:B------:R-:W-:Y:S01]  /*11c0*/  @!P1 IMAD.WIDE.U32 R26, R57, R48, R26 ;  /* 0x00000030391a9225 */ /* 0x000fe200078e001a */
[----:B-1----:R-:W-:Y:S02]  /*11d0*/  @!P3 IADD3 R38, P6, PT, R39, R44, RZ ;  /* 0x0000002c2726b210 */ /* 0x002fe40007fde0ff */
[----:B------:R-:W-:Y:S01]  /*11e0*/  @!P2 IADD3 R3, PT, PT, R3, R43, RZ ;  /* 0x0000002b0303a210 */ /* 0x000fe20007ffe0ff */
[----:B------:R-:W1:Y:S01]  /*11f0*/  @!P1 LDC.64 R48, c[0x0][0x398] ;  /* 0x0000e600ff309b82 */ /* 0x000e620000000a00 */
[----:B------:R-:W-:Y:S02]  /*1200*/  @!P2 SHF.L.U32 R29, R2, 0x2, RZ ;  /* 0x00000002021da819 */ /* 0x000fe400000006ff */
[----:B------:R-:W-:-:S02]  /*1210*/  @!P3 IADD3.X R39, PT, PT, R42, R45, RZ, P6, !PT ;  /* 0x0000002d2a27b210 */ /* 0x000fc400037fe4ff */
[----:B------:R-:W-:Y:S02]  /*1220*/  @!P2 SHF.L.U64.HI R28, R2, 0x2, R3 ;  /* 0x00000002021ca819 */ /* 0x000fe40000010203 */
[----:B------:R-:W-:Y:S02]  /*1230*/  @!P2 IADD3 R2, P6, PT, R29, R46, RZ ;  /* 0x0000002e1d02a210 */ /* 0x000fe40007fde0ff */
[----:B------:R-:W-:Y:S02]  /*1240*/  @!P1 IADD3 R27, PT, PT, R27, R35, RZ ;  /* 0x000000231b1b9210 */ /* 0x000fe40007ffe0ff */
[----:B------:R-:W-:Y:S01]  /*1250*/  @!P2 IADD3.X R3, PT, PT, R28, R47, RZ, P6, !PT ;  /* 0x0000002f1c03a210 */ /* 0x000fe200037fe4ff */
[----:B------:R-:W4:Y:S01]  /*1260*/  @!P5 LDC.64 R34, c[0x0][0x3f8] ;  /* 0x0000fe00ff22db82 */ /* 0x000f220000000a00 */
[----:B--2---:R-:W-:Y:S01]  /*1270*/  @!P2 IADD3 R50, P6, PT, R29, R50, RZ ;  /* 0x000000321d32a210 */ /* 0x004fe20007fde0ff */
[----:B---3--:R-:W-:Y:S01]  /*1280*/  @!P0 IMAD R42, R61, R36, RZ ;  /* 0x000000243d2a8224 */ /* 0x008fe200078e02ff */
[----:B------:R-:W-:-:S02]  /*1290*/  @!P1 SHF.L.U32 R45, R26, 0x2, RZ ;  /* 0x000000021a2d9819 */ /* 0x000fc400000006ff */
[----:B------:R-:W-:Y:S02]  /*12a0*/  @!P2 IADD3.X R51, PT, PT, R28, R51, RZ, P6, !PT ;  /* 0x000000331c33a210 */ /* 0x000fe400037fe4ff */
[----:B------:R-:W-:Y:S02]  /*12b0*/  CS2R R28, SRZ ;  /* 0x00000000001c7805 */ /* 0x000fe4000001ff00 */
[----:B------:R-:W-:Y:S02]  /*12c0*/  @!P1 SHF.L.U64.HI R46, R26, 0x2, R27 ;  /* 0x000000021a2e9819 */ /* 0x000fe4000001021b */
[----:B------:R-:W-:Y:S01]  /*12d0*/  CS2R R26, SRZ ;  /* 0x00000000001a7805 */ /* 0x000fe2000001ff00 */
[----:B------:R-:W-:Y:S01]  /*12e0*/  @!P0 IMAD R47, R59, R37, R42 ;  /* 0x000000253b2f8224 */ /* 0x000fe200078e022a */
[----:B0-----:R-:W-:Y:S01]  /*12f0*/  @!P1 IADD3 R42, P6, PT, R45, R54, RZ ;  /* 0x000000362d2a9210 */ /* 0x001fe20007fde0ff */
[----:B------:R-:W5:Y:S04]  /*1300*/  @!P4 LDG.E.64 R28, desc[UR28][R32.64] ;  /* 0x0000001c201cc981 */ /* 0x000f68000c1e1b00 */
[----:B------:R0:W5:Y:S01]  /*1310*/  @!P4 LDG.E.64 R26, desc[UR28][R30.64] ;  /* 0x0000001c1e1ac981 */ /* 0x000162000c1e1b00 */
[----:B------:R-:W-:-:S02]  /*1320*/  ISETP.GE.U32.AND P4, PT, R119, UR20, PT ;  /* 0x0000001477007c0c */ /* 0x000fc4000bf86070 */
[C---:B------:R-:W-:Y:S02]  /*1330*/  @!P1 IADD3.X R43, PT, PT, R46.reuse, R55, RZ, P6, !PT ;  /* 0x000000372e2b9210 */ /* 0x040fe400037fe4ff */
[----:B-1----:R-:W-:Y:S02]  /*1340*/  @!P1 IADD3 R44, P6, PT, R45, R48, RZ ;  /* 0x000000302d2c9210 */ /* 0x002fe40007fde0ff */
[----:B------:R-:W-:Y:S02]  /*1350*/  ISETP.GE.AND.EX P4, PT, R113, UR21, PT, P4 ;  /* 0x0000001571007c0c */ /* 0x000fe4000bf86340 */
[----:B0-----:R-:W-:Y:S02]  /*1360*/  @!P0 MOV R30, R122 ;  /* 0x0000007a001e8202 */ /* 0x001fe40000000f00 */
[----:B------:R-:W-:Y:S02]  /*1370*/  @!P0 MOV R31, R121 ;  /* 0x00000079001f8202 */ /* 0x000fe40000000f00 */
[----:B------:R-:W-:-:S02]  /*1380*/  @!P1 IADD3.X R45, PT, PT, R46, R49, RZ, P6, !PT ;  /* 0x000000312e2d9210 */ /* 0x000fc400037fe4ff */
[----:B------:R-:W0:Y:S01]  /*1390*/  @!P0 LDC.64 R48, c[0x0][0x3a0] ;  /* 0x0000e800ff308b82 */ /* 0x000e220000000a00 */
[----:B------:R-:W-:Y:S01]  /*13a0*/  @!P0 IMAD.WIDE.U32 R36, R59, R36, R30 ;  /* 0x000000243b248225 */ /* 0x000fe200078e001e */
[----:B------:R-:W-:Y:S02]  /*13b0*/  CS2R R30, SRZ ;  /* 0x00000000001e7805 */ /* 0x000fe4000001ff00 */
[----:B------:R-:W-:Y:S02]  /*13c0*/  CS2R R32, SRZ ;  /* 0x0000000000207805 */ /* 0x000fe4000001ff00 */
[----:B------:R-:W-:Y:S01]  /*13d0*/  @!P0 IADD3 R37, PT, PT, R37, R47, RZ ;  /* 0x0000002f25258210 */ /* 0x000fe20007ffe0ff */
[----:B----4-:R-:W-:Y:S01]  /*13e0*/  @!P5 IMAD R47, R63, R34, RZ ;  /* 0x000000223f2fd224 */ /* 0x010fe200078e02ff */
[----:B------:R-:W1:Y:S01]  /*13f0*/  @!P4 LDC.64 R60, c[0x0][0x3f8] ;  /* 0x0000fe00ff3ccb82 */ /* 0x000e620000000a00 */
[----:B------:R-:W-:Y:S01]  /*1400*/  @!P5 MOV R54, R122 ;  /* 0x0000007a0036d202 */ /* 0x000fe20000000f00 */
[----:B------:R-:W5:Y:S01]  /*1410*/  @!P3 LDG.E.64 R30, desc[UR28][R40.64] ;  /* 0x0000001c281eb981 */ /* 0x000f62000c1e1b00 */
[----:B------:R-:W-:-:S03]  /*1420*/  @!P5 MOV R55, R121 ;  /* 0x000000790037d202 */ /* 0x000fc60000000f00 */
[----:B------:R2:W5:Y:S02]  /*1430*/  @!P3 LDG.E.64 R32, desc[UR28][R38.64] ;  /* 0x0000001c2620b981 */ /* 0x000564000c1e1b00 */
[----:B------:R-:W3:Y:S01]  /*1440*/  @!P5 LDC.64 R62, c[0x0][0x3a0] ;  /* 0x0000e800ff3edb82 */ /* 0x000ee20000000a00 */
[----:B------:R-:W-:Y:S01]  /*1450*/  @!P5 IMAD R59, R52, R35, R47 ;  /* 0x00000023343bd224 */ /* 0x000fe200078e022f */
[----:B------:R-:W-:Y:S01]  /*1460*/  ISETP.GE.U32.AND P3, PT, R114, UR20, PT ;  /* 0x0000001472007c0c */ /* 0x000fe2000bf66070 */
[----:B------:R-:W-:Y:S01]  /*1470*/  @!P5 IMAD.WIDE.U32 R54, R52, R34, R54 ;  /* 0x000000223436d225 */ /* 0x000fe200078e0036 */
[----:B------:R-:W-:-:S04]  /*1480*/  @!P0 SHF.L.U32 R57, R36, 0x2, RZ ;  /* 0x0000000224398819 */ /* 0x000fc800000006ff */
[----:B------:R-:W4:Y:S01]  /*1490*/  @!P0 LDC.64 R46, c[0x0][0x398] ;  /* 0x0000e600ff2e8b82 */ /* 0x000f220000000a00 */
[----:B------:R-:W-:Y:S02]  /*14a0*/  @!P0 SHF.L.U64.HI R56, R36, 0x2, R37 ;  /* 0x0000000224388819 */ /* 0x000fe40000010225 */
[----:B------:R-:W-:Y:S02]  /*14b0*/  CS2R R34, SRZ ;  /* 0x0000000000227805 */ /* 0x000fe4000001ff00 */
[----:B------:R-:W-:Y:S02]  /*14c0*/  CS2R R36, SRZ ;  /* 0x0000000000247805 */ /* 0x000fe4000001ff00 */
[----:B------:R-:W-:Y:S01]  /*14d0*/  ISETP.GE.AND.EX P3, PT, R111, UR21, PT, P3 ;  /* 0x000000156f007c0c */ /* 0x000fe2000bf66330 */
[----:B------:R-:W4:Y:S01]  /*14e0*/  @!P5 LDC.64 R52, c[0x0][0x398] ;  /* 0x0000e600ff34db82 */ /* 0x000f220000000a00 */
[----:B------:R3:W5:Y:S01]  /*14f0*/  @!P2 LDG.E.64 R34, desc[UR28][R2.64] ;  /* 0x0000001c0222a981 */ /* 0x000762000c1e1b00 */
[----:B--2---:R-:W-:-:S03]  /*1500*/  @!P5 IADD3 R39, PT, PT, R55, R59, RZ ;  /* 0x0000003b3727d210 */ /* 0x004fc60007ffe0ff */
[----:B------:R2:W5:Y:S01]  /*1510*/  @!P2 LDG.E.64 R36, desc[UR28][R50.64] ;  /* 0x0000001c3224a981 */ /* 0x000562000c1e1b00 */
[----:B0-----:R-:W-:Y:S02]  /*1520*/  @!P0 IADD3 R48, P2, PT, R57, R48, RZ ;  /* 0x0000003039308210 */ /* 0x001fe40007f5e0ff */
[----:B------:R-:W-:Y:S01]  /*1530*/  @!P5 SHF.L.U32 R41, R54, 0x2, RZ ;  /* 0x000000023629d819 */ /* 0x000fe200000006ff */
[----:B------:R-:W0:Y:S01]  /*1540*/  @!P4 LDC.64 R68, c[0x0][0x3a0] ;  /* 0x0000e800ff44cb82 */ /* 0x000e220000000a00 */
[----:B------:R-:W-:Y:S02]  /*1550*/  @!P0 IADD3.X R49, PT, PT, R56, R49, RZ, P2, !PT ;  /* 0x0000003138318210 */ /* 0x000fe400017fe4ff */
[----:B------:R-:W-:Y:S02]  /*1560*/  @!P5 SHF.L.U64.HI R40, R54, 0x2, R39 ;  /* 0x000000023628d819 */ /* 0x000fe40000010227 */
[----:B---3--:R-:W-:-:S03]  /*1570*/  @!P5 IADD3 R2, P2, PT, R41, R62, RZ ;  /* 0x0000003e2902d210 */ /* 0x008fc60007f5e0ff */
[----:B------:R-:W3:Y:S01]  /*1580*/  @!P3 LDC.64 R54, c[0x0][0x3f8] ;  /* 0x0000fe00ff36bb82 */ /* 0x000ee20000000a00 */
[----:B-1----:R-:W-:Y:S01]  /*1590*/  @!P4 IMAD R38, R113, R60, RZ ;  /* 0x0000003c7126c224 */ /* 0x002fe200078e02ff */
[----:B------:R-:W-:Y:S02]  /*15a0*/  @!P5 IADD3.X R3, PT, PT, R40, R63, RZ, P2, !PT ;  /* 0x0000003f2803d210 */ /* 0x000fe400017fe4ff */
[----:B------:R-:W-:Y:S02]  /*15b0*/  ISETP.GE.U32.AND P2, PT, R112, UR20, PT ;  /* 0x0000001470007c0c */ /* 0x000fe4000bf46070 */
[----:B----4-:R-:W-:Y:S02]  /*15c0*/  @!P0 IADD3 R46, P6, PT, R57, R46, RZ ;  /* 0x0000002e392e8210 */ /* 0x010fe40007fde0ff */
[----:B------:R-:W1:Y:S01]  /*15d0*/  @!P4 LDC.64 R70, c[0x0][0x398] ;  /* 0x0000e600ff46cb82 */ /* 0x000e620000000a00 */
[----:B------:R-:W-:Y:S01]  /*15e0*/  @!P4 IMAD R57, R119, R61, R38 ;  /* 0x0000003d7739c224 */ /* 0x000fe200078e0226 */
[----:B------:R-:W-:-:S02]  /*15f0*/  @!P4 MOV R38, R122 ;  /* 0x0000007a0026c202 */ /* 0x000fc40000000f00 */
[----:B------:R-:W-:Y:S02]  /*1600*/  @!P4 MOV R39, R121 ;  /* 0x000000790027c202 */ /* 0x000fe40000000f00 */
[----:B------:R-:W-:Y:S02]  /*1610*/  ISETP.GE.AND.EX P2, PT, R109, UR21, PT, P2 ;  /* 0x000000156d007c0c */ /* 0x000fe4000bf46320 */
[----:B------:R-:W4:Y:S01]  /*1620*/  @!P3 LDC.64 R64, c[0x0][0x3a0] ;  /* 0x0000e800ff40bb82 */ /* 0x000f220000000a00 */
[----:B------:R-:W-:Y:S01]  /*1630*/  @!P4 IMAD.WIDE.U32 R38, R119, R60, R38 ;  /* 0x0000003c7726c225 */ /* 0x000fe200078e0026 */
[----:B------:R-:W-:Y:S02]  /*1640*/  @!P0 IADD3.X R47, PT, PT, R56, R47, RZ, P6, !PT ;  /* 0x0000002f382f8210 */ /* 0x000fe400037fe4ff */
[----:B--2---:R-:W-:Y:S02]  /*1650*/  @!P5 IADD3 R50, P6, PT, R41, R52, RZ ;  /* 0x000000342932d210 */ /* 0x004fe40007fde0ff */
[----:B------:R-:W-:-:S02]  /*1660*/  @!P4 IADD3 R39, PT, PT, R39, R57, RZ ;  /* 0x000000392727c210 */ /* 0x000fc40007ffe0ff */
[----:B------:R-:W-:Y:S01]  /*1670*/  @!P4 SHF.L.U32 R57, R38, 0x2, RZ ;  /* 0x000000022639c819 */ /* 0x000fe200000006ff */
[----:B------:R-:W2:Y:S01]  /*1680*/  @!P3 LDC.64 R62, c[0x0][0x398] ;  /* 0x0000e600ff3ebb82 */ /* 0x000ea20000000a00 */
[----:B------:R-:W-:Y:S01]  /*1690*/  @!P5 IADD3.X R51, PT, PT, R40, R53, RZ, P6, !PT ;  /* 0x000000352833d210 */ /* 0x000fe200037fe4ff */
[----:B---3--:R-:W-:Y:S01]  /*16a0*/  @!P3 IMAD R56, R111, R54, RZ ;  /* 0x000000366f38b224 */ /* 0x008fe200078e02ff */
[----:B------:R-:W-:Y:S02]  /*16b0*/  @!P4 SHF.L.U64.HI R58, R38, 0x2, R39 ;  /* 0x00000002263ac819 */ /* 0x000fe40000010227 */
[----:B0-----:R-:W-:-:S03]  /*16c0*/  @!P4 IADD3 R68, P6, PT, R57, R68, RZ ;  /* 0x000000443944c210 */ /* 0x001fc60007fde0ff */
[----:B------:R-:W0:Y:S01]  /*16d0*/  @!P2 LDC.64 R52, c[0x0][0x3f8] ;  /* 0x0000fe00ff34ab82 */ /* 0x000e220000000a00 */
[----:B------:R-:W-:Y:S01]  /*16e0*/  @!P4 IADD3.X R69, PT, PT, R58, R69, RZ, P6, !PT ;  /* 0x000000453a45c210 */ /* 0x000fe200037fe4ff */
[C---:B------:R-:W-:Y:S01]  /*16f0*/  @!P3 IMAD R55, R114.reuse, R55, R56 ;  /* 0x000000377237b224 */ /* 0x040fe200078e0238 */
[----:B-1----:R-:W-:Y:S01]  /*1700*/  @!P4 IADD3 R70, P6, PT, R57, R70, RZ ;  /* 0x000000463946c210 */ /* 0x002fe20007fde0ff */
[----:B------:R-:W-:Y:S01]  /*1710*/  UIMAD.WIDE UR6, UR18, 0x8, UR6 ;  /* 0x00000008120678a5 */ /* 0x000fe2000f8e0206 */
[----:B------:R-:W-:Y:S02]  /*1720*/  @!P3 MOV R56, R122 ;  /* 0x0000007a0038b202 */ /* 0x000fe40000000f00 */
[----:B------:R-:W-:Y:S02]  /*1730*/  CS2R R40, SRZ ;  /* 0x0000000000287805 */ /* 0x000fe4000001ff00 */
[----:B------:R-:W-:Y:S01]  /*1740*/  @!P3 MOV R57, R121 ;  /* 0x000000790039b202 */ /* 0x000fe20000000f00 */
[----:B------:R-:W1:Y:S01]  /*1750*/  @!P2 LDC.64 R66, c[0x0][0x3a0] ;  /* 0x0000e800ff42ab82 */ /* 0x000e620000000a00 */
[----:B------:R-:W5:Y:S01]  /*1760*/  @!P5 LDG.E.64 R80, desc[UR28][R50.64] ;  /* 0x0000001c3250d981 */ /* 0x000f62000c1e1b00 */
[----:B------:R-:W-:Y:S01]  /*1770*/  @!P3 IMAD.WIDE.U32 R56, R114, R54, R56 ;  /* 0x000000367238b225 */ /* 0x000fe200078e0038 */
[----:B------:R-:W-:-:S02]  /*1780*/  CS2R R38, SRZ ;  /* 0x0000000000267805 */ /* 0x000fc4000001ff00 */
[----:B------:R-:W-:Y:S01]  /*1790*/  @!P4 IADD3.X R71, PT, PT, R58, R71, RZ, P6, !PT ;  /* 0x000000473a47c210 */ /* 0x000fe200037fe4ff */
[----:B------:R3:W5:Y:S01]  /*17a0*/  @!P1 LDG.E.64 R40, desc[UR28][R44.64] ;  /* 0x0000001c2c289981 */ /* 0x000762000c1e1b00 */
[----:B------:R-:W-:Y:S02]  /*17b0*/  @!P3 IADD3 R59, PT, PT, R57, R55, RZ ;  /* 0x00000037393bb210 */ /* 0x000fe40007ffe0ff */
[C---:B------:R-:W-:Y:S01]  /*17c0*/  @!P3 SHF.L.U32 R57, R56.reuse, 0x2, RZ ;  /* 0x000000023839b819 */ /* 0x040fe200000006ff */
[----:B------:R2:W5:Y:S01]  /*17d0*/  @!P1 LDG.E.64 R38, desc[UR28][R42.64] ;  /* 0x0000001c2a269981 */ /* 0x000562000c1e1b00 */
[----:B------:R-:W-:Y:S02]  /*17e0*/  @!P3 SHF.L.U64.HI R60, R56, 0x2, R59 ;  /* 0x00000002383cb819 */ /* 0x000fe4000001023b */
[----:B----4-:R-:W-:Y:S01]  /*17f0*/  @!P3 IADD3 R64, P6, PT, R57, R64, RZ ;  /* 0x000000403940b210 */ /* 0x010fe20007fde0ff */
[----:B0-----:R-:W-:Y:S01]  /*1800*/  @!P2 IMAD R56, R109, R52, RZ ;  /* 0x000000346d38a224 */ /* 0x001fe200078e02ff */
[----:B------:R-:W-:-:S02]  /*1810*/  ISETP.GE.U32.AND P1, PT, R110, UR20, PT ;  /* 0x000000146e007c0c */ /* 0x000fc4000bf26070 */
[----:B---3--:R-:W-:Y:S02]  /*1820*/  CS2R R44, SRZ ;  /* 0x00000000002c7805 */ /* 0x008fe4000001ff00 */
[----:B------:R-:W-:Y:S01]  /*1830*/  @!P3 IADD3.X R65, PT, PT, R60, R65, RZ, P6, !PT ;  /* 0x000000413c41b210 */ /* 0x000fe200037fe4ff */
[----:B------:R-:W-:Y:S01]  /*1840*/  @!P2 IMAD R61, R112, R53, R56 ;  /* 0x00000035703da224 */ /* 0x000fe200078e0238 */
[----:B--2---:R-:W-:Y:S02]  /*1850*/  @!P3 IADD3 R62, P6, PT, R57, R62, RZ ;  /* 0x0000003e393eb210 */ /* 0x004fe40007fde0ff */
[----:B------:R-:W-:Y:S02]  /*1860*/  CS2R R42, SRZ ;  /* 0x00000000002a7805 */ /* 0x000fe4000001ff00 */
[----:B------:R-:W-:Y:S01]  /*1870*/  MOV R56, UR6 ;  /* 0x0000000600387c02 */ /* 0x000fe20008000f00 */
[----:B------:R0:W5:Y:S01]  /*1880*/  @!P0 LDG.E.64 R44, desc[UR28][R46.64] ;  /* 0x0000001c2e2c8981 */ /* 0x000162000c1e1b00 */
[----:B------:R-:W-:Y:S01]  /*1890*/  MOV R57, UR7 ;  /* 0x0000000700397c02 */ /* 0x000fe20008000f00 */
[----:B------:R-:W2:Y:S02]  /*18a0*/  @!P2 LDC.64 R58, c[0x0][0x398] ;  /* 0x0000e600ff3aab82 */ /* 0x000ea40000000a00 */
[----:B------:R-:W5:Y:S01]  /*18b0*/  @!P0 LDG.E.64 R42, desc[UR28][R48.64] ;  /* 0x0000001c302a8981 */ /* 0x000f62000c1e1b00 */
[----:B------:R-:W-:-:S03]  /*18c0*/  ISETP.GE.AND.EX P1, PT, R5, UR21, PT, P1 ;  /* 0x0000001505007c0c */ /* 0x000fc6000bf26310 */
[----:B------:R3:W4:Y:S01]  /*18d0*/  LDG.E.64 R48, desc[UR28][R56.64] ;  /* 0x0000001c38307981 */ /* 0x000722000c1e1b00 */
[----:B------:R-:W-:-:S09]  /*18e0*/  ISETP.GE.U32.AND P0, PT, R108, UR20, PT ;  /* 0x000000146c007c0c */ /* 0x000fd2000bf06070 */
[----:B------:R-:W1:Y:S01]  /*18f0*/  @!P1 LDC.64 R54, c[0x0][0x3f8] ;  /* 0x0000fe00ff369b82 */ /* 0x000e620000000a00 */
[----:B------:R-:W-:Y:S02]  /*1900*/  ISETP.GE.AND.EX P0, PT, R107, UR21, PT, P0 ;  /* 0x000000156b007c0c */ /* 0x000fe4000bf06300 */
[----:B0-----:R-:W-:Y:S02]  /*1910*/  @!P2 MOV R46, R122 ;  /* 0x0000007a002ea202 */ /* 0x001fe40000000f00 */
[----:B------:R-:W-:Y:S02]  /*1920*/  @!P2 MOV R47, R121 ;  /* 0x00000079002fa202 */ /* 0x000fe40000000f00 */
[----:B------:R-:W-:Y:S01]  /*1930*/  @!P3 IADD3.X R63, PT, PT, R60, R63, RZ, P6, !PT ;  /* 0x0000003f3c3fb210 */ /* 0x000fe200037fe4ff */
[----:B---3--:R-:W0:Y:S01]  /*1940*/  @!P1 LDC.64 R56, c[0x0][0x398] ;  /* 0x0000e600ff389b82 */ /* 0x008e220000000a00 */
[----:B------:R-:W-:-:S07]  /*1950*/  @!P2 IMAD.WIDE.U32 R52, R112, R52, R46 ;  /* 0x000000347034a225 */ /* 0x000fce00078e002e */
[----:B------:R-:W3:Y:S01]  /*1960*/  @!P0 LDC.64 R72, c[0x0][0x3f8] ;  /* 0x0000fe00ff488b82 */ /* 0x000ee20000000a00 */
[----:B------:R-:W-:Y:S01]  /*1970*/  @!P2 IADD3 R47, PT, PT, R53, R61, RZ ;  /* 0x0000003d352fa210 */ /* 0x000fe20007ffe0ff */
[----:B-1----:R-:W-:-:S06]  /*1980*/  @!P1 IMAD R46, R5, R54, RZ ;  /* 0x00000036052e9224 */ /* 0x002fcc00078e02ff */
[----:B------:R-:W1:Y:S01]  /*1990*/  @!P1 LDC.64 R60, c[0x0][0x3a0] ;  /* 0x0000e800ff3c9b82 */ /* 0x000e620000000a00 */
[----:B------:R-:W-:Y:S01]  /*19a0*/  @!P2 SHF.L.U64.HI R76, R52, 0x2, R47 ;  /* 0x00000002344ca819 */ /* 0x000fe2000001022f */
[----:B------:R-:W-:Y:S01]  /*19b0*/  @!P1 IMAD R79, R110, R55, R46 ;  /* 0x000000376e4f9224 */ /* 0x000fe200078e022e */
[----:B------:R-:W-:Y:S02]  /*19c0*/  CS2R R46, SRZ ;  /* 0x00000000002e7805 */ /* 0x000fe4000001ff00 */
[----:B------:R-:W-:Y:S02]  /*19d0*/  @!P2 SHF.L.U32 R77, R52, 0x2, RZ ;  /* 0x00000002344da819 */ /* 0x000fe400000006ff */
[----:B------:R-:W-:Y:S01]  /*19e0*/  @!P1 MOV R74, R122 ;  /* 0x0000007a004a9202 */ /* 0x000fe20000000f00 */
[----:B------:R-:W0:Y:S01]  /*19f0*/  @!P0 LDC.64 R52, c[0x0][0x3a0] ;  /* 0x0000e800ff348b82 */ /* 0x000e220000000a00 */
[----:B------:R-:W-:Y:S01]  /*1a00*/  @!P1 MOV R75, R121 ;  /* 0x00000079004b9202 */ /* 0x000fe20000000f00 */
[----:B------:R3:W5:Y:S01]  /*1a10*/  @!P5 LDG.E.64 R46, desc[UR28][R2.64] ;  /* 0x0000001c022ed981 */ /* 0x000762000c1e1b00 */
[----:B------:R-:W-:Y:S01]  /*1a20*/  @!P2 IADD3 R66, P5, PT, R77, R66, RZ ;  /* 0x000000424d42a210 */ /* 0x000fe20007fbe0ff */
[----:B------:R-:W-:-:S03]  /*1a30*/  @!P1 IMAD.WIDE.U32 R74, R110, R54, R74 ;  /* 0x000000366e4a9225 */ /* 0x000fc600078e004a */
[----:B------:R-:W-:Y:S01]  /*1a40*/  @!P2 IADD3.X R67, PT, PT, R76, R67, RZ, P5, !PT ;  /* 0x000000434c43a210 */ /* 0x000fe20002ffe4ff */
[----:B------:R-:W0:Y:S01]  /*1a50*/  @!P0 LDC.64 R54, c[0x0][0x398] ;  /* 0x0000e600ff368b82 */ /* 0x000e220000000a00 */
[----:B------:R-:W-:Y:S01]  /*1a60*/  ISETP.NE.AND P5, PT, RZ, UR32, PT ;  /* 0x00000020ff007c0c */ /* 0x000fe2000bfa5270 */
[----:B---3--:R-:W-:Y:S01]  /*1a70*/  @!P0 IMAD R2, R107, R72, RZ ;  /* 0x000000486b028224 */ /* 0x008fe200078e02ff */
[----:B--2---:R-:W-:Y:S02]  /*1a80*/  @!P2 IADD3 R58, P6, PT, R77, R58, RZ ;  /* 0x0000003a4d3aa210 */ /* 0x004fe40007fde0ff */
[----:B------:R-:W-:Y:S01]  /*1a90*/  @!P1 IADD3 R77, PT, PT, R75, R79, RZ ;  /* 0x0000004f4b4d9210 */ /* 0x000fe20007ffe0ff */
[----:B------:R-:W-:Y:S01]  /*1aa0*/  @!P0 IMAD R51, R108, R73, R2 ;  /* 0x000000496c338224 */ /* 0x000fe200078e0202 */
[----:B------:R-:W-:Y:S02]  /*1ab0*/  @!P0 MOV R2, R122 ;  /* 0x0000007a00028202 */ /* 0x000fe40000000f00 */
[----:B------:R-:W-:-:S02]  /*1ac0*/  @!P0 MOV R3, R121 ;  /* 0x0000007900038202 */ /* 0x000fc40000000f00 */
[----:B------:R-:W-:Y:S02]  /*1ad0*/  @!P1 SHF.L.U32 R75, R74, 0x2, RZ ;  /* 0x000000024a4b9819 */ /* 0x000fe400000006ff */
[----:B------:R-:W-:Y:S01]  /*1ae0*/  @!P2 IADD3.X R59, PT, PT, R76, R59, RZ, P6, !PT ;  /* 0x0000003b4c3ba210 */ /* 0x000fe200037fe4ff */
[----:B------:R-:W-:Y:S01]  /*1af0*/  @!P0 IMAD.WIDE.U32 R2, R108, R72, R2 ;  /* 0x000000486c028225 */ /* 0x000fe200078e0002 */
[----:B------:R-:W-:Y:S01]  /*1b00*/  @!P1 SHF.L.U64.HI R74, R74, 0x2, R77 ;  /* 0x000000024a4a9819 */ /* 0x000fe2000001024d */
[----:B------:R-:W2:Y:S01]  /*1b10*/  @P5 LDC.64 R72, c[0x0][0x3b0] ;  /* 0x0000ec00ff485b82 */ /* 0x000ea20000000a00 */
[----:B-1----:R-:W-:Y:S02]  /*1b20*/  @!P1 IADD3 R60, P6, PT, R75, R60, RZ ;  /* 0x0000003c4b3c9210 */ /* 0x002fe40007fde0ff */
[----:B------:R-:W-:Y:S02]  /*1b30*/  @!P0 IADD3 R51, PT, PT, R3, R51, RZ ;  /* 0x0000003303338210 */ /* 0x000fe40007ffe0ff */
[----:B------:R-:W-:-:S02]  /*1b40*/  @!P1 IADD3.X R61, PT, PT, R74, R61, RZ, P6, !PT ;  /* 0x0000003d4a3d9210 */ /* 0x000fc400037fe4ff */
[----:B0-----:R-:W-:Y:S02]  /*1b50*/  @!P1 IADD3 R56, P6, PT, R75, R56, RZ ;  /* 0x000000384b389210 */ /* 0x001fe40007fde0ff */
[----:B------:R-:W-:Y:S02]  /*1b60*/  @!P0 SHF.L.U32 R3, R2, 0x2, RZ ;  /* 0x0000000202038819 */ /* 0x000fe400000006ff */
[----:B------:R-:W-:Y:S02]  /*1b70*/  @!P1 IADD3.X R57, PT, PT, R74, R57, RZ, P6, !PT ;  /* 0x000000394a399210 */ /* 0x000fe400037fe4ff */
[----:B------:R-:W-:Y:S02]  /*1b80*/  @!P0 SHF.L.U64.HI R2, R2, 0x2, R51 ;  /* 0x0000000202028819 */ /* 0x000fe40000010233 */
[----:B------:R-:W-:-:S04]  /*1b90*/  @!P0 IADD3 R50, P6, PT, R3, R52, RZ ;  /* 0x0000003403328210 */ /* 0x000fc80007fde0ff */
[----:B------:R-:W-:Y:S02]  /*1ba0*/  @!P0 IADD3.X R51, PT, PT, R2, R53, RZ, P6, !PT ;  /* 0x0000003502338210 */ /* 0x000fe400037fe4ff */
[----:B------:R-:W-:Y:S01]  /*1bb0*/  @!P0 IADD3 R52, P6, PT, R3, R54, RZ ;  /* 0x0000003603348210 */ /* 0x000fe20007fde0ff */
[----:B------:R-:W-:-:S03]  /*1bc0*/  IMAD R3, R0, 0x62, RZ ;  /* 0x0000006200037824 */ /* 0x000fc600078e02ff */
[----:B------:R-:W-:Y:S02]  /*1bd0*/  @!P0 IADD3.X R53, PT, PT, R2, R55, RZ, P6, !PT ;  /* 0x0000003702358210 */ /* 0x000fe400037fe4ff */
[----:B------:R-:W-:Y:S02]  /*1be0*/  IADD3 R55, PT, PT, R3, R4, RZ ;  /* 0x0000000403377210 */ /* 0x000fe40007ffe0ff */
[----:B------:R-:W-:Y:S01]  /*1bf0*/  CS2R R82, SRZ ;  /* 0x0000000000527805 */ /* 0x000fe2000001ff00 */
[----:B------:R-:W-:Y:S01]  /*1c00*/  HFMA2 R3, -RZ, RZ, 0, 0 ;  /* 0x00000000ff037431 */ /* 0x000fe200000001ff */
[----:B------:R-:W-:Y:S02]  /*1c10*/  MOV R2, RZ ;  /* 0x000000ff00027202 */ /* 0x000fe40000000f00 */
[----:B------:R-:W-:Y:S01]  /*1c20*/  CS2R R84, SRZ ;  /* 0x0000000000547805 */ /* 0x000fe2000001ff00 */
[----:B------:R-:W-:Y:S01]  /*1c30*/  IMAD.WIDE R102, R55, 0x4, R102 ;  /* 0x0000000437667825 */ /* 0x000fe200078e0266 */
[----:B------:R-:W-:-:S02]  /*1c40*/  CS2R R86, SRZ ;  /* 0x0000000000567805 */ /* 0x000fc4000001ff00 */
[----:B------:R-:W-:Y:S02]  /*1c50*/  CS2R R88, SRZ ;  /* 0x0000000000587805 */ /* 0x000fe4000001ff00 */
[----:B------:R-:W-:Y:S02]  /*1c60*/  CS2R R90, SRZ ;  /* 0x00000000005a7805 */ /* 0x000fe4000001ff00 */
[----:B------:R-:W-:Y:S02]  /*1c70*/  CS2R R92, SRZ ;  /* 0x00000000005c7805 */ /* 0x000fe4000001ff00 */
[----:B------:R-:W-:Y:S02]  /*1c80*/  CS2R R94, SRZ ;  /* 0x00000000005e7805 */ /* 0x000fe4000001ff00 */
[----:B------:R-:W-:Y:S01]  /*1c90*/  CS2R R100, SRZ ;  /* 0x0000000000647805 */ /* 0x000fe2000001ff00 */
[----:B--2---:R-:W-:Y:S01]  /*1ca0*/  @P5 IMAD.WIDE R54, R55, 0x4, R72 ;  /* 0x0000000437365825 */ /* 0x004fe200078e0248 */
[----:B------:R0:W5:Y:S04]  /*1cb0*/  @!P4 LDG.E.64 R82, desc[UR28][R68.64] ;  /* 0x0000001c4452c981 */ /* 0x000168000c1e1b00 */
[----:B------:R0:W5:Y:S04]  /*1cc0*/  @!P4 LDG.E.64 R2, desc[UR28][R70.64] ;  /* 0x0000001c4602c981 */ /* 0x000168000c1e1b00 */
[----:B------:R0:W5:Y:S04]  /*1cd0*/  @!P3 LDG.E.64 R84, desc[UR28][R64.64] ;  /* 0x0000001c4054b981 */ /* 0x000168000c1e1b00 */
[----:B------:R0:W5:Y:S04]  /*1ce0*/  @!P3 LDG.E.64 R86, desc[UR28][R62.64] ;  /* 0x0000001c3e56b981 */ /* 0x000168000c1e1b00 */
[----:B------:R0:W5:Y:S04]  /*1cf0*/  @!P2 LDG.E.64 R88, desc[UR28][R66.64] ;  /* 0x0000001c4258a981 */ /* 0x000168000c1e1b00 */
[----:B------:R0:W5:Y:S04]  /*1d00*/  @!P2 LDG.E.64 R90, desc[UR28][R58.64] ;  /* 0x0000001c3a5aa981 */ /* 0x000168000c1e1b00 */
[----:B------:R0:W5:Y:S04]  /*1d10*/  @!P1 LDG.E.64 R92, desc[UR28][R60.64] ;  /* 0x0000001c3c5c9981 */ /* 0x000168000c1e1b00 */
[----:B------:R0:W5:Y:S04]  /*1d20*/  @!P1 LDG.E.64 R94, desc[UR28][R56.64] ;  /* 0x0000001c385e9981 */ /* 0x000168000c1e1b00 */
[----:B------:R0:W5:Y:S04]  /*1d30*/  @P5 LDG.E.64 R100, desc[UR28][R54.64] ;  /* 0x0000001c36645981 */ /* 0x000168000c1e1b00 */
[----:B------:R-:W5:Y:S01]  /*1d40*/  LDG.E.64 R102, desc[UR28][R102.64] ;  /* 0x0000001c66667981 */ /* 0x000f62000c1e1b00 */
[----:B------:R-:W-:-:S02]  /*1d50*/  CS2R R96, SRZ ;  /* 0x0000000000607805 */ /* 0x000fc4000001ff00 */
[----:B------:R-:W-:-:S04]  /*1d60*/  CS2R R98, SRZ ;  /* 0x0000000000627805 */ /* 0x000fc8000001ff00 */
[----:B------:R0:W5:Y:S04]  /*1d70*/  @!P0 LDG.E.64 R96, desc[UR28][R50.64] ;  /* 0x0000001c32608981 */ /* 0x000168000c1e1b00 */
[----:B------:R0:W5:Y:S01]  /*1d80*/  @!P0 LDG.E.64 R98, desc[UR28][R52.64] ;  /* 0x0000001c34628981 */ /* 0x000162000c1e1b00 */
[----:B------:R-:W-:Y:S01]  /*1d90*/  UISETP.NE.AND UP1, UPT, UR32, URZ, UPT ;  /* 0x000000ff2000728c */ /* 0x000fe2000bf25270 */
[----:B------:R-:W-:Y:S01]  /*1da0*/  UMOV UR38, 0x3f800000 ;  /* 0x3f80000000267882 */ /* 0x000fe20000000000 */
[----:B----4-:R-:W-:-:S13]  /*1db0*/  R2UR UR37, R48 ;  /* 0x00000000302572ca */ /* 0x010fda00000e0000 */
        /* <DEDUP_REMOVED lines=11> */
[----:B-----5:R-:W-:Y:S01]  /*1e70*/  FADD.FTZ R49, R82, -UR37 ;  /* 0x8000002552317e21 */ /* 0x020fe20008010000 */
[-C--:B------:R-:W-:Y:S01]  /*1e80*/  FMUL.FTZ R50, R2, R102.reuse ;  /* 0x0000006602327220 */ /* 0x080fe20000410000 */
[----:B------:R-:W-:Y:S01]  /*1e90*/  FADD.FTZ R48, R83, -UR37 ;  /* 0x8000002553307e21 */ /* 0x000fe20008010000 */
[----:B------:R-:W-:Y:S01]  /*1ea0*/  FMUL.FTZ R51, R3, R103 ;  /* 0x0000006703337220 */ /* 0x000fe20000410000 */
[----:B------:R-:W-:Y:S01]  /*1eb0*/  FMUL.FTZ R49, R49, UR38 ;  /* 0x0000002631317c20 */ /* 0x000fe20008410000 */
[----:B------:R-:W-:Y:S01]  /*1ec0*/  FADD.FTZ R52, RZ, R50 ;  /* 0x00000032ff347221 */ /* 0x000fe20000010000 */
[----:B------:R-:W-:Y:S01]  /*1ed0*/  FMUL.FTZ R48, R48, UR38 ;  /* 0x0000002630307c20 */ /* 0x000fe20008410000 */
[----:B------:R-:W-:Y:S01]  /*1ee0*/  FMUL.FTZ R55, R86, R102 ;  /* 0x0000006656377220 */ /* 0x000fe20000410000 */
[----:B------:R-:W-:Y:S01]  /*1ef0*/  FFMA.FTZ R53, R49, R50, RZ ;  /* 0x0000003231357223 */ /* 0x000fe200000100ff */
[----:B------:R-:W-:Y:S01]  /*1f00*/  FADD.FTZ R50, R84, -UR37 ;  /* 0x8000002554327e21 */ /* 0x000fe20008010000 */
[----:B------:R-:W-:Y:S01]  /*1f10*/  FADD.FTZ R52, R51, R52 ;  /* 0x0000003433347221 */ /* 0x000fe20000010000 */
[----:B------:R-:W-:Y:S01]  /*1f20*/  FFMA.FTZ R49, R2, R49, RZ ;  /* 0x0000003102317223 */ /* 0x000fe200000100ff */
[----:B------:R-:W-:Y:S01]  /*1f30*/  FFMA.FTZ R53, R48, R51, R53 ;  /* 0x0000003330357223 */ /* 0x000fe20000010035 */
[----:B------:R-:W-:Y:S01]  /*1f40*/  FMUL.FTZ R50, R50, UR38 ;  /* 0x0000002632327c20 */ /* 0x000fe20008410000 */
[----:B------:R-:W-:Y:S01]  /*1f50*/  FADD.FTZ R51, R85, -UR37 ;  /* 0x8000002555337e21 */ /* 0x000fe20008010000 */
[----:B------:R-:W-:Y:S01]  /*1f60*/  FMUL.FTZ R57, R87, R103 ;  /* 0x0000006757397220 */ /* 0x000fe20000410000 */
[----:B------:R-:W-:Y:S01]  /*1f70*/  FADD.FTZ R52, R52, R55 ;  /* 0x0000003734347221 */ /* 0x000fe20000010000 */
[----:B------:R-:W-:Y:S01]  /*1f80*/  FFMA.FTZ R49, R86, R50, R49 ;  /* 0x0000003256317223 */ /* 0x000fe20000010031 */
[----:B------:R-:W-:Y:S01]  /*1f90*/  FFMA.FTZ R53, R50, R55, R53 ;  /* 0x0000003732357223 */ /* 0x000fe20000010035 */
[----:B------:R-:W-:Y:S01]  /*1fa0*/  FADD.FTZ R50, R10, -UR37 ;  /* 0x800000250a327e21 */ /* 0x000fe20008010000 */
[----:B------:R-:W-:Y:S01]  /*1fb0*/  FMUL.FTZ R54, R51, UR38 ;  /* 0x0000002633367c20 */ /* 0x000fe20008410000 */
[----:B------:R-:W-:Y:S01]  /*1fc0*/  FADD.FTZ R52, R57, R52 ;  /* 0x0000003439347221 */ /* 0x000fe20000010000 */
[----:B------:R-:W-:Y:S01]  /*1fd0*/  FMUL.FTZ R55, R12, R102 ;  /* 0x000000660c377220 */ /* 0x000fe20000410000 */
[----:B------:R-:W-:Y:S01]  /*1fe0*/  FFMA.FTZ R48, R3, R48, RZ ;  /* 0x0000003003307223 */ /* 0x000fe200000100ff */
[----:B------:R-:W-:Y:S01]  /*1ff0*/  FMUL.FTZ R50, R50, UR38 ;  /* 0x0000002632327c20 */ /* 0x000fe20008410000 */
[----:B------:R-:W-:Y:S01]  /*2000*/  FFMA.FTZ R53, R54, R57, R53 ;  /* 0x0000003936357223 */ /* 0x000fe20000010035 */
[----:B------:R-:W-:Y:S01]  /*2010*/  FADD.FTZ R51, R11, -UR37 ;  /* 0x800000250b337e21 */ /* 0x000fe20008010000 */
[----:B------:R-:W-:Y:S01]  /*2020*/  FADD.FTZ R57, R52, R55 ;  /* 0x0000003734397221 */ /* 0x000fe20000010000 */
[----:B------:R-:W-:Y:S01]  /*2030*/  FFMA.FTZ R48, R87, R54, R48 ;  /* 0x0000003657307223 */ /* 0x000fe20000010030 */
[----:B------:R-:W-:Y:S01]  /*2040*/  FFMA.FTZ R49, R12, R50, R49 ;  /* 0x000000320c317223 */ /* 0x000fe20000010031 */
[----:B------:R-:W-:Y:S01]  /*2050*/  FADD.FTZ R52, R14, -UR37 ;  /* 0x800000250e347e21 */ /* 0x000fe20008010000 */
[----:B------:R-:W-:Y:S01]  /*2060*/  FMUL.FTZ R54, R13, R103 ;  /* 0x000000670d367220 */ /* 0x000fe20000410000 */
[----:B------:R-:W-:Y:S01]  /*2070*/  FMUL.FTZ R51, R51, UR38 ;  /* 0x0000002633337c20 */ /* 0x000fe20008410000 */
[----:B------:R-:W-:Y:S01]  /*2080*/  FFMA.FTZ R50, R50, R55, R53 ;  /* 0x0000003732327223 */ /* 0x000fe20000010035 */
[----:B------:R-:W-:Y:S01]  /*2090*/  FMUL.FTZ R53, R52, UR38 ;  /* 0x0000002634357c20 */ /* 0x000fe20008410000 */
[----:B------:R-:W-:Y:S01]  /*20a0*/  FADD.FTZ R57, R54, R57 ;  /* 0x0000003936397221 */ /* 0x000fe20000010000 */
[----:B------:R-:W-:Y:S01]  /*20b0*/  FMUL.FTZ R52, R16, R102 ;  /* 0x0000006610347220 */ /* 0x000fe20000410000 */
[----:B------:R-:W-:Y:S01]  /*20c0*/  FFMA.FTZ R50, R51, R54, R50 ;  /* 0x0000003633327223 */ /* 0x000fe20000010032 */
[----:B------:R-:W-:Y:S01]  /*20d0*/  FFMA.FTZ R48, R13, R51, R48 ;  /* 0x000000330d307223 */ /* 0x000fe20000010030 */
[----:B------:R-:W-:Y:S01]  /*20e0*/  FADD.FTZ R51, R15, -UR37 ;  /* 0x800000250f337e21 */ /* 0x000fe20008010000 */
[----:B------:R-:W-:Y:S01]  /*20f0*/  FADD.FTZ R57, R57, R52 ;  /* 0x0000003439397221 */ /* 0x000fe20000010000 */
[----:B------:R-:W-:Y:S01]  /*2100*/  FFMA.FTZ R50, R53, R52, R50 ;  /* 0x0000003435327223 */ /* 0x000fe20000010032 */
[----:B------:R-:W-:Y:S01]  /*2110*/  FADD.FTZ R52, R18, -UR37 ;  /* 0x8000002512347e21 */ /* 0x000fe20008010000 */
[----:B------:R-:W-:Y:S01]  /*2120*/  FMUL.FTZ R54, R17, R103 ;  /* 0x0000006711367220 */ /* 0x000fe20000410000 */
[----:B------:R-:W-:Y:S01]  /*2130*/  FMUL.FTZ R51, R51, UR38 ;  /* 0x0000002633337c20 */ /* 0x000fe20008410000 */
[----:B------:R-:W-:Y:S01]  /*2140*/  FFMA.FTZ R49, R16, R53, R49 ;  /* 0x0000003510317223 */ /* 0x000fe20000010031 */
[----:B------:R-:W-:Y:S01]  /*2150*/  FMUL.FTZ R53, R52, UR38 ;  /* 0x0000002634357c20 */ /* 0x000fe20008410000 */
[----:B------:R-:W-:Y:S01]  /*2160*/  FADD.FTZ R57, R54, R57 ;  /* 0x0000003936397221 */ /* 0x000fe20000010000 */
[----:B------:R-:W-:Y:S01]  /*2170*/  FFMA.FTZ R50, R51, R54, R50 ;  /* 0x0000003633327223 */ /* 0x000fe20000010032 */
[----:B------:R-:W-:Y:S01]  /*2180*/  FMUL.FTZ R52, R20, R102 ;  /* 0x0000006614347220 */ /* 0x000fe20000410000 */
[----:B------:R-:W-:Y:S01]  /*2190*/  FFMA.FTZ R48, R17, R51, R48 ;  /* 0x0000003311307223 */ /* 0x000fe20000010030 */
[----:B------:R-:W-:Y:S01]  /*21a0*/  FADD.FTZ R51, R19, -UR37 ;  /* 0x8000002513337e21 */ /* 0x000fe20008010000 */
[----:B------:R-:W-:Y:S01]  /*21b0*/  FMUL.FTZ R54, R21, R103 ;  /* 0x0000006715367220 */ /* 0x000fe20000410000 */
[----:B------:R-:W-:Y:S01]  /*21c0*/  FADD.FTZ R57, R57, R52 ;  /* 0x0000003439397221 */ /* 0x000fe20000010000 */
[----:B------:R-:W-:Y:S01]  /*21d0*/  FFMA.FTZ R50, R53, R52, R50 ;  /* 0x0000003435327223 */ /* 0x000fe20000010032 */
[----:B------:R-:W-:Y:S01]  /*21e0*/  FADD.FTZ R52, R22, -UR37 ;  /* 0x8000002516347e21 */ /* 0x000fe20008010000 */
[----:B------:R-:W-:Y:S01]  /*21f0*/  FMUL.FTZ R51, R51, UR38 ;  /* 0x0000002633337c20 */ /* 0x000fe20008410000 */
[----:B------:R-:W-:Y:S01]  /*2200*/  FFMA.FTZ R49, R20, R53, R49 ;  /* 0x0000003514317223 */ /* 0x000fe20000010031 */
[----:B------:R-:W-:Y:S01]  /*2210*/  FADD.FTZ R57, R54, R57 ;  /* 0x0000003936397221 */ /* 0x000fe20000010000 */
[----:B------:R-:W-:Y:S01]  /*2220*/  FMUL.FTZ R53, R52, UR38 ;  /* 0x0000002634357c20 */ /* 0x000fe20008410000 */
        /* <DEDUP_REMOVED lines=61> */
[----:B------:R-:W-:Y:S01]  /*2600*/  FFMA.FTZ R50, R51, R54, R50 ;  /* 0x0000003633327223 */ /* 0x000fe20000010032 */
[C---:B------:R-:W-:Y:S01]  /*2610*/  FMUL.FTZ R52, R44.reuse, R102 ;  /* 0x000000662c347220 */ /* 0x040fe20000410000 */
[----:B------:R-:W-:Y:S01]  /*2620*/  FADD.FTZ R51, R43, -UR37 ;  /* 0x800000252b337e21 */ /* 0x000fe20008010000 */
[----:B------:R-:W-:Y:S01]  /*2630*/  FMUL.FTZ R54, R45, R103 ;  /* 0x000000672d367220 */ /* 0x000fe20000410000 */
[----:B------:R-:W-:Y:S01]  /*2640*/  FFMA.FTZ R49, R44, R53, R49 ;  /* 0x000000352c317223 */ /* 0x000fe20000010031 */
[----:B------:R-:W-:Y:S01]  /*2650*/  FADD.FTZ R57, R57, R52 ;  /* 0x0000003439397221 */ /* 0x000fe20000010000 */
[----:B------:R-:W-:Y:S01]  /*2660*/  FFMA.FTZ R50, R53, R52, R50 ;  /* 0x0000003435327223 */ /* 0x000fe20000010032 */
[----:B------:R-:W-:Y:S01]  /*2670*/  FMUL.FTZ R51, R51, UR38 ;  /* 0x0000002633337c20 */ /* 0x000fe20008410000 */
[----:B------:R-:W-:Y:S01]  /*2680*/  FADD.FTZ R52, R46, -UR37 ;  /* 0x800000252e347e21 */ /* 0x000fe20008010000 */
[----:B------:R-:W-:Y:S01]  /*2690*/  FADD.FTZ R57, R54, R57 ;  /* 0x0000003936397221 */ /* 0x000fe20000010000 */
[----:B------:R-:W-:Y:S01]  /*26a0*/  FMUL.FTZ R56, R94, R102 ;  /* 0x000000665e387220 */ /* 0x000fe20000410000 */
[----:B------:R-:W-:Y:S01]  /*26b0*/  FFMA.FTZ R48, R45, R51, R48 ;  /* 0x000000332d307223 */ /* 0x000fe20000010030 */
[----:B------:R-:W-:Y:S01]  /*26c0*/  FFMA.FTZ R50, R51, R54, R50 ;  /* 0x0000003633327223 */ /* 0x000fe20000010032 */
[----:B------:R-:W-:Y:S01]  /*26d0*/  FMUL.FTZ R53, R52, UR38 ;  /* 0x0000002634357c20 */ /* 0x000fe20008410000 */
[----:B------:R-:W-:Y:S01]  /*26e0*/  FADD.FTZ R51, R47, -UR37 ;  /* 0x800000252f337e21 */ /* 0x000fe20008010000 */
[C---:B------:R-:W-:Y:S01]  /*26f0*/  FMUL.FTZ R52, R80.reuse, R102 ;  /* 0x0000006650347220 */ /* 0x040fe20000410000 */
[----:B------:R-:W-:Y:S01]  /*2700*/  FMUL.FTZ R54, R81, R103 ;  /* 0x0000006751367220 */ /* 0x000fe20000410000 */
[----:B------:R-:W-:Y:S01]  /*2710*/  FFMA.FTZ R49, R80, R53, R49 ;  /* 0x0000003550317223 */ /* 0x000fe20000010031 */
[----:B------:R-:W-:Y:S01]  /*2720*/  FMUL.FTZ R51, R51, UR38 ;  /* 0x0000002633337c20 */ /* 0x000fe20008410000 */
[----:B------:R-:W-:Y:S01]  /*2730*/  FFMA.FTZ R50, R53, R52, R50 ;  /* 0x0000003435327223 */ /* 0x000fe20000010032 */
[----:B------:R-:W-:Y:S01]  /*2740*/  FADD.FTZ R57, R57, R52 ;  /* 0x0000003439397221 */ /* 0x000fe20000010000 */
[----:B------:R-:W-:Y:S01]  /*2750*/  FADD.FTZ R52, R6, -UR37 ;  /* 0x8000002506347e21 */ /* 0x000fe20008010000 */
[----:B------:R-:W-:Y:S01]  /*2760*/  FFMA.FTZ R48, R81, R51, R48 ;  /* 0x0000003351307223 */ /* 0x000fe20000010030 */
[----:B------:R-:W-:Y:S01]  /*2770*/  FFMA.FTZ R50, R51, R54, R50 ;  /* 0x0000003633327223 */ /* 0x000fe20000010032 */
[----:B------:R-:W-:Y:S01]  /*2780*/  FADD.FTZ R57, R54, R57 ;  /* 0x0000003936397221 */ /* 0x000fe20000010000 */
[----:B------:R-:W-:Y:S01]  /*2790*/  FADD.FTZ R51, R7, -UR37 ;  /* 0x8000002507337e21 */ /* 0x000fe20008010000 */
[----:B------:R-:W-:Y:S01]  /*27a0*/  FMUL.FTZ R54, R8, R102 ;  /* 0x0000006608367220 */ /* 0x000fe20000410000 */
[----:B------:R-:W-:Y:S01]  /*27b0*/  FMUL.FTZ R53, R52, UR38 ;  /* 0x0000002634357c20 */ /* 0x000fe20008410000 */
[----:B------:R-:W-:Y:S01]  /*27c0*/  FMUL.FTZ R52, R9, R103 ;  /* 0x0000006709347220 */ /* 0x000fe20000410000 */
[----:B------:R-:W-:Y:S01]  /*27d0*/  FMUL.FTZ R51, R51, UR38 ;  /* 0x0000002633337c20 */ /* 0x000fe20008410000 */
[----:B------:R-:W-:Y:S01]  /*27e0*/  FADD.FTZ R57, R57, R54 ;  /* 0x0000003639397221 */ /* 0x000fe20000010000 */
[----:B------:R-:W-:Y:S01]  /*27f0*/  FFMA.FTZ R54, R53, R54, R50 ;  /* 0x0000003635367223 */ /* 0x000fe20000010032 */
[----:B------:R-:W-:Y:S01]  /*2800*/  FFMA.FTZ R53, R8, R53, R49 ;  /* 0x0000003508357223 */ /* 0x000fe20000010031 */
[----:B------:R-:W-:Y:S01]  /*2810*/  FFMA.FTZ R50, R9, R51, R48 ;  /* 0x0000003309327223 */ /* 0x000fe20000010030 */
[----:B------:R-:W-:Y:S01]  /*2820*/  FADD.FTZ R49, RZ, R2 ;  /* 0x00000002ff317221 */ /* 0x000fe20000010000 */
[----:B------:R-:W-:Y:S01]  /*2830*/  FADD.FTZ R48, RZ, R3 ;  /* 0x00000003ff307221 */ /* 0x000fe20000010000 */
[----:B------:R-:W-:Y:S01]  /*2840*/  FFMA.FTZ R54, R51, R52, R54 ;  /* 0x0000003433367223 */ /* 0x000fe20000010036 */
[----:B------:R-:W-:Y:S01]  /*2850*/  FADD.FTZ R51, R88, -UR37 ;  /* 0x8000002558337e21 */ /* 0x000fe20008010000 */
[----:B------:R-:W-:Y:S01]  /*2860*/  FADD.FTZ R49, R86, R49 ;  /* 0x0000003156317221 */ /* 0x000fe20000010000 */
[----:B------:R-:W-:Y:S01]  /*2870*/  FADD.FTZ R48, R87, R48 ;  /* 0x0000003057307221 */ /* 0x000fe20000010000 */
[----:B------:R-:W-:Y:S01]  /*2880*/  FADD.FTZ R57, R52, R57 ;  /* 0x0000003934397221 */ /* 0x000fe20000010000 */
[----:B------:R-:W-:Y:S01]  /*2890*/  FMUL.FTZ R52, R90, R102 ;  /* 0x000000665a347220 */ /* 0x000fe20000410000 */
[----:B------:R-:W-:Y:S01]  /*28a0*/  FADD.FTZ R49, R12, R49 ;  /* 0x000000310c317221 */ /* 0x000fe20000010000 */
[----:B------:R-:W-:Y:S01]  /*28b0*/  FADD.FTZ R48, R13, R48 ;  /* 0x000000300d307221 */ /* 0x000fe20000010000 */
[----:B------:R-:W-:Y:S01]  /*28c0*/  FMUL.FTZ R55, R51, UR38 ;  /* 0x0000002633377c20 */ /* 0x000fe20008410000 */
[----:B------:R-:W-:Y:S01]  /*28d0*/  FADD.FTZ R51, R89, -UR37 ;  /* 0x8000002559337e21 */ /* 0x000fe20008010000 */
[----:B------:R-:W-:Y:S01]  /*28e0*/  FADD.FTZ R49, R16, R49 ;  /* 0x0000003110317221 */ /* 0x000fe20000010000 */
[----:B------:R-:W-:Y:S01]  /*28f0*/  FADD.FTZ R48, R17, R48 ;  /* 0x0000003011307221 */ /* 0x000fe20000010000 */
[----:B------:R-:W-:Y:S01]  /*2900*/  FADD.FTZ R57, R57, R52 ;  /* 0x0000003439397221 */ /* 0x000fe20000010000 */
[----:B------:R-:W-:Y:S01]  /*2910*/  FFMA.FTZ R54, R55, R52, R54 ;  /* 0x0000003437367223 */ /* 0x000fe20000010036 */
[----:B------:R-:W-:Y:S01]  /*2920*/  FADD.FTZ R49, R20, R49 ;  /* 0x0000003114317221 */ /* 0x000fe20000010000 */
[----:B------:R-:W-:Y:S01]  /*2930*/  FADD.FTZ R48, R21, R48 ;  /* 0x0000003015307221 */ /* 0x000fe20000010000 */
[----:B------:R-:W-:Y:S01]  /*2940*/  FMUL.FTZ R51, R51, UR38 ;  /* 0x0000002633337c20 */ /* 0x000fe20008410000 */
[----:B------:R-:W-:Y:S01]  /*2950*/  FMUL.FTZ R52, R91, R103 ;  /* 0x000000675b347220 */ /* 0x000fe20000410000 */
[----:B------:R-:W-:Y:S01]  /*2960*/  FADD.FTZ R49, R24, R49 ;  /* 0x0000003118317221 */ /* 0x000fe20000010000 */
[----:B------:R-:W-:Y:S01]  /*2970*/  FADD.FTZ R48, R25, R48 ;  /* 0x0000003019307221 */ /* 0x000fe20000010000 */
[----:B------:R-:W-:Y:S01]  /*2980*/  FFMA.FTZ R50, R91, R51, R50 ;  /* 0x000000335b327223 */ /* 0x000fe20000010032 */
[----:B------:R-:W-:Y:S01]  /*2990*/  FFMA.FTZ R54, R51, R52, R54 ;  /* 0x0000003433367223 */ /* 0x000fe20000010036 */
[----:B------:R-:W-:Y:S01]  /*29a0*/  FADD.FTZ R51, R92, -UR37 ;  /* 0x800000255c337e21 */ /* 0x000fe20008010000 */
[----:B------:R-:W-:Y:S01]  /*29b0*/  FADD.FTZ R49, R28, R49 ;  /* 0x000000311c317221 */ /* 0x000fe20000010000 */
[----:B------:R-:W-:Y:S01]  /*29c0*/  FADD.FTZ R48, R29, R48 ;  /* 0x000000301d307221 */ /* 0x000fe20000010000 */
[----:B------:R-:W-:Y:S01]  /*29d0*/  FFMA.FTZ R53, R90, R55, R53 ;  /* 0x000000375a357223 */ /* 0x000fe20000010035 */
[----:B------:R-:W-:Y:S01]  /*29e0*/  FMUL.FTZ R55, R51, UR38 ;  /* 0x0000002633377c20 */ /* 0x000fe20008410000 */
[----:B------:R-:W-:Y:S01]  /*29f0*/  FADD.FTZ R51, R32, R49 ;  /* 0x0000003120337221 */ /* 0x000fe20000010000 */
[----:B------:R-:W-:Y:S01]  /*2a00*/  FADD.FTZ R48, R33, R48 ;  /* 0x0000003021307221 */ /* 0x000fe20000010000 */
[----:B------:R-:W-:Y:S01]  /*2a10*/  FADD.FTZ R57, R52, R57 ;  /* 0x0000003934397221 */ /* 0x000fe20000010000 */
[----:B------:R-:W-:Y:S01]  /*2a20*/  FADD.FTZ R52, R93, -UR37 ;  /* 0x800000255d347e21 */ /* 0x000fe20008010000 */
[----:B------:R-:W-:Y:S01]  /*2a30*/  FADD.FTZ R51, R36, R51 ;  /* 0x0000003324337221 */ /* 0x000fe20000010000 */
[----:B------:R-:W-:Y:S01]  /*2a40*/  FADD.FTZ R48, R37, R48 ;  /* 0x0000003025307221 */ /* 0x000fe20000010000 */
[----:B------:R-:W-:Y:S01]  /*2a50*/  FFMA.FTZ R49, R94, R55, R53 ;  /* 0x000000375e317223 */ /* 0x000fe20000010035 */
[----:B------:R-:W-:Y:S01]  /*2a60*/  FFMA.FTZ R55, R55, R56, R54 ;  /* 0x0000003837377223 */ /* 0x000fe20000010036 */
[----:B------:R-:W-:Y:S01]  /*2a70*/  FADD.FTZ R51, R40, R51 ;  /* 0x0000003328337221 */ /* 0x000fe20000010000 */
[----:B------:R-:W-:Y:S01]  /*2a80*/  FADD.FTZ R48, R41, R48 ;  /* 0x0000003029307221 */ /* 0x000fe20000010000 */
[----:B------:R-:W-:Y:S01]  /*2a90*/  FMUL.FTZ R52, R52, UR38 ;  /* 0x0000002634347c20 */ /* 0x000fe20008410000 */
[----:B------:R-:W-:Y:S01]  /*2aa0*/  FMUL.FTZ R53, R95, R103 ;  /* 0x000000675f357220 */ /* 0x000fe20000410000 */
[----:B------:R-:W-:Y:S01]  /*2ab0*/  FADD.FTZ R51, R44, R51 ;  /* 0x000000332c337221 */ /* 0x000fe20000010000 */
[----:B------:R-:W-:Y:S01]  /*2ac0*/  FADD.FTZ R48, R45, R48 ;  /* 0x000000302d307221 */ /* 0x000fe20000010000 */
[----:B------:R-:W-:Y:S01]  /*2ad0*/  FADD.FTZ R58, R57, R56 ;  /* 0x00000038393a7221 */ /* 0x000fe20000010000 */
[----:B------:R-:W-:Y:S01]  /*2ae0*/  FFMA.FTZ R50, R95, R52, R50 ;  /* 0x000000345f327223 */ /* 0x000fe20000010032 */
[----:B------:R-:W-:Y:S01]  /*2af0*/  FADD.FTZ R51, R80, R51 ;  /* 0x0000003350337221 */ /* 0x000fe20000010000 */
[----:B------:R-:W-:Y:S01]  /*2b00*/  FFMA.FTZ R55, R52, R53, R55 ;  /* 0x0000003534377223 */ /* 0x000fe20000010037 */
[----:B------:R-:W-:Y:S01]  /*2b10*/  FADD.FTZ R48, R81, R48 ;  /* 0x0000003051307221 */ /* 0x000fe20000010000 */
[----:B------:R-:W-:Y:S01]  /*2b20*/  FADD.FTZ R52, R96, -UR37 ;  /* 0x8000002560347e21 */ /* 0x000fe20008010000 */
[----:B------:R-:W-:Y:S01]  /*2b30*/  FADD.FTZ R58, R53, R58 ;  /* 0x0000003a353a7221 */ /* 0x000fe20000010000 */
[----:B------:R-:W-:Y:S01]  /*2b40*/  FADD.FTZ R51, R8, R51 ;  /* 0x0000003308337221 */ /* 0x000fe20000010000 */
[----:B------:R-:W-:Y:S01]  /*2b50*/  FMUL.FTZ R53, R98, R102 ;  /* 0x0000006662357220 */ /* 0x000fe20000410000 */
[----:B------:R-:W-:Y:S01]  /*2b60*/  FADD.FTZ R48, R9, R48 ;  /* 0x0000003009307221 */ /* 0x000fe20000010000 */
[----:B------:R-:W-:Y:S01]  /*2b70*/  FMUL.FTZ R54, R52, UR38 ;  /* 0x0000002634367c20 */ /* 0x000fe20008410000 */
[----:B------:R-:W-:Y:S01]  /*2b80*/  FADD.FTZ R52, R97, -UR37 ;  /* 0x8000002561347e21 */ /* 0x000fe20008010000 */
[----:B------:R-:W-:Y:S01]  /*2b90*/  FADD.FTZ R51, R90, R51 ;  /* 0x000000335a337221 */ /* 0x000fe20000010000 */
[----:B------:R-:W-:Y:S01]  /*2ba0*/  FADD.FTZ R57, R58, R53 ;  /* 0x000000353a397221 */ /* 0x000fe20000010000 */
[----:B------:R-:W-:Y:S01]  /*2bb0*/  FADD.FTZ R48, R91, R48 ;  /* 0x000000305b307221 */ /* 0x000fe20000010000 */
[----:B------:R-:W-:Y:S01]  /*2bc0*/  FFMA.FTZ R58, R54, R53, R55 ;  /* 0x00000035363a7223 */ /* 0x000fe20000010037 */
[----:B------:R-:W-:Y:S01]  /*2bd0*/  FMUL.FTZ R53, R52, UR38 ;  /* 0x0000002634357c20 */ /* 0x000fe20008410000 */
        /* <DEDUP_REMOVED lines=8> */
[----:B------:R-:W-:Y:S01]  /*2c60*/  FADD.FTZ R51, R99, R52 ;  /* 0x0000003463337221 */ /* 0x000fe20000010000 */
[----:B------:R-:W-:Y:S06]  /*2c70*/  BRA `(.L_x_1218) ;  /* 0x0000002000007947 */ /* 0x000fec0003800000 */
.L_x_1217:
[----:B-----5:R-:W-:Y:S01]  /*2c80*/  FADD.FTZ R49, R82, -UR37 ;  /* 0x8000002552317e21 */ /* 0x020fe20008010000 */
[----:B------:R-:W-:Y:S01]  /*2c90*/  FADD.FTZ R48, R83, -UR37 ;  /* 0x8000002553307e21 */ /* 0x000fe20008010000 */
[----:B------:R-:W-:Y:S01]  /*2ca0*/  FADD.FTZ R75, R84, -UR37 ;  /* 0x80000025544b7e21 */ /* 0x000fe20008010000 */
[----:B------:R-:W-:Y:S01]  /*2cb0*/  FADD.FTZ R70, R85, -UR37 ;  /* 0x8000002555467e21 */ /* 0x000fe20008010000 */
[----:B------:R-:W-:Y:S01]  /*2cc0*/  FMUL.FTZ R49, R49, UR38 ;  /* 0x0000002631317c20 */ /* 0x000fe20008410000 */
[----:B------:R-:W-:Y:S01]  /*2cd0*/  FMUL.FTZ R48, R48, UR38 ;  /* 0x0000002630307c20 */ /* 0x000fe20008410000 */
[----:B------:R-:W-:Y:S01]  /*2ce0*/  FMUL.FTZ R75, R75, UR38 ;  /* 0x000000264b4b7c20 */ /* 0x000fe20008410000 */
[----:B------:R-:W-:Y:S01]  /*2cf0*/  FMUL.FTZ R70, R70, UR38 ;  /* 0x0000002646467c20 */ /* 0x000fe20008410000 */
[C-C-:B------:R-:W-:Y:S01]  /*2d00*/  FFMA.FTZ R66, R102.reuse, R49, R100.reuse ;  /* 0x0000003166427223 */ /* 0x140fe20000010064 */
[C-C-:B------:R-:W-:Y:S01]  /*2d10*/  FFMA.FTZ R62, R103.reuse, R48, R101.reuse ;  /* 0x00000030673e7223 */ /* 0x140fe20000010065 */
[--C-:B------:R-:W-:Y:S01]  /*2d20*/  FFMA.FTZ R58, R102, R75, R100.reuse ;  /* 0x0000004b663a7223 */ /* 0x100fe20000010064 */
[----:B------:R-:W-:Y:S01]  /*2d30*/  FADD.FTZ R67, R10, -UR37 ;  /* 0x800000250a437e21 */ /* 0x000fe20008010000 */
[----:B------:R-:W-:Y:S01]  /*2d40*/  FMUL.FTZ R50, R66, -1.4426950216293334961 ;  /* 0xbfb8aa3b42327820 */ /* 0x000fe20000410000 */
[----:B------:R-:W-:Y:S01]  /*2d50*/  FMUL.FTZ R74, R62, -1.4426950216293334961 ;  /* 0xbfb8aa3b3e4a7820 */ /* 0x000fe20000410000 */
[----:B------:R-:W-:Y:S01]  /*2d60*/  FMUL.FTZ R71, R58, -1.4426950216293334961 ;  /* 0xbfb8aa3b3a477820 */ /* 0x000fe20000410000 */
[--C-:B------:R-:W-:Y:S01]  /*2d70*/  FFMA.FTZ R59, R103, R70, R101.reuse ;  /* 0x00000046673b7223 */ /* 0x100fe20000010065 */
[----:B------:R-:W-:Y:S01]  /*2d80*/  FMUL.FTZ R67, R67, UR38 ;  /* 0x0000002643437c20 */ /* 0x000fe20008410000 */
[----:B------:R-:W-:Y:S01]  /*2d90*/  FADD.FTZ R72, R11, -UR37 ;  /* 0x800000250b487e21 */ /* 0x000fe20008010000 */
[----:B------:R-:W0:Y:S01]  /*2da0*/  MUFU.EX2 R50, R50 ;  /* 0x0000003200327308 */ /* 0x000e220000000800 */
[----:B------:R-:W-:Y:S01]  /*2db0*/  FMUL.FTZ R73, R59, -1.4426950216293334961 ;  /* 0xbfb8aa3b3b497820 */ /* 0x000fe20000410000 */
[--C-:B------:R-:W-:Y:S01]  /*2dc0*/  FFMA.FTZ R55, R102, R67, R100.reuse ;  /* 0x0000004366377223 */ /* 0x100fe20000010064 */
[----:B------:R-:W-:Y:S01]  /*2dd0*/  FADD.FTZ R69, R14, -UR37 ;  /* 0x800000250e457e21 */ /* 0x000fe20008010000 */
[----:B------:R-:W1:Y:S01]  /*2de0*/  MUFU.EX2 R74, R74 ;  /* 0x0000004a004a7308 */ /* 0x000e620000000800 */
[----:B------:R-:W-:Y:S01]  /*2df0*/  FMUL.FTZ R72, R72, UR38 ;  /* 0x0000002648487c20 */ /* 0x000fe20008410000 */
[----:B------:R-:W-:Y:S01]  /*2e00*/  FMUL.FTZ R64, R55, -1.4426950216293334961 ;  /* 0xbfb8aa3b37407820 */ /* 0x000fe20000410000 */
[----:B------:R-:W-:Y:S01]  /*2e10*/  FMUL.FTZ R69, R69, UR38 ;  /* 0x0000002645457c20 */ /* 0x000fe20008410000 */
[----:B------:R-:W2:Y:S01]  /*2e20*/  MUFU.EX2 R71, R71 ;  /* 0x0000004700477308 */ /* 0x000ea20000000800 */
[----:B------:R-:W-:Y:S01]  /*2e30*/  FADD.FTZ R65, R18, -UR37 ;  /* 0x8000002512417e21 */ /* 0x000fe20008010000 */
[----:B------:R-:W-:Y:S01]  /*2e40*/  FADD.FTZ R68, R15, -UR37 ;  /* 0x800000250f447e21 */ /* 0x000fe20008010000 */
[--C-:B------:R-:W-:Y:S01]  /*2e50*/  FFMA.FTZ R52, R103, R72, R101.reuse ;  /* 0x0000004867347223 */ /* 0x100fe20000010065 */
[----:B------:R-:W3:Y:S01]  /*2e60*/  MUFU.EX2 R73, R73 ;  /* 0x0000004900497308 */ /* 0x000ee20000000800 */
[--C-:B------:R-:W-:Y:S01]  /*2e70*/  FFMA.FTZ R53, R102, R69, R100.reuse ;  /* 0x0000004566357223 */ /* 0x100fe20000010064 */
[----:B0-----:R-:W-:Y:S01]  /*2e80*/  FADD.FTZ R77, R50, 1 ;  /* 0x3f800000324d7421 */ /* 0x001fe20000010000 */
[----:B------:R-:W-:Y:S01]  /*2e90*/  FMUL.FTZ R65, R65, UR38 ;  /* 0x0000002641417c20 */ /* 0x000fe20008410000 */
[----:B------:R-:W0:Y:S01]  /*2ea0*/  MUFU.EX2 R64, R64 ;  /* 0x0000004000407308 */ /* 0x000e220000000800 */
[----:B------:R-:W-:Y:S01]  /*2eb0*/  FMUL.FTZ R68, R68, UR38 ;  /* 0x0000002644447c20 */ /* 0x000fe20008410000 */
[----:B-1----:R-:W-:Y:S01]  /*2ec0*/  FADD.FTZ R74, R74, 1 ;  /* 0x3f8000004a4a7421 */ /* 0x002fe20000010000 */
[----:B------:R-:W-:Y:S01]  /*2ed0*/  FMUL.FTZ R63, R52, -1.4426950216293334961 ;  /* 0xbfb8aa3b343f7820 */ /* 0x000fe20000410000 */
[----:B------:R-:W1:Y:S01]  /*2ee0*/  MUFU.RCP R77, R77 ;  /* 0x0000004d004d7308 */ /* 0x000e620000001000 */
[----:B------:R-:W-:Y:S01]  /*2ef0*/  FMUL.FTZ R61, R53, -1.4426950216293334961 ;  /* 0xbfb8aa3b353d7820 */ /* 0x000fe20000410000 */
[----:B--2---:R-:W-:Y:S01]  /*2f00*/  FADD.FTZ R71, R71, 1 ;  /* 0x3f80000047477421 */ /* 0x004fe20000010000 */
[----:B------:R-:W-:Y:S01]  /*2f10*/  FFMA.FTZ R51, R102, R65, R100 ;  /* 0x0000004166337223 */ /* 0x000fe20000010064 */
[----:B------:R-:W-:Y:S01]  /*2f20*/  FFMA.FTZ R54, R103, R68, R101 ;  /* 0x0000004467367223 */ /* 0x000fe20000010065 */
[----:B------:R-:W-:Y:S01]  /*2f30*/  FADD.FTZ R76, R19, -UR37 ;  /* 0x80000025134c7e21 */ /* 0x000fe20008010000 */
[----:B---3--:R-:W-:Y:S01]  /*2f40*/  FADD.FTZ R78, R73, 1 ;  /* 0x3f800000494e7421 */ /* 0x008fe20000010000 */
[----:B------:R-:W-:Y:S01]  /*2f50*/  FMUL.FTZ R60, R51, -1.4426950216293334961 ;  /* 0xbfb8aa3b333c7820 */ /* 0x000fe20000410000 */
[----:B------:R-:W2:Y:S01]  /*2f60*/  MUFU.RCP R74, R74 ;  /* 0x0000004a004a7308 */ /* 0x000ea20000001000 */
[----:B------:R-:W-:Y:S01]  /*2f70*/  FMUL.FTZ R57, R54, -1.4426950216293334961 ;  /* 0xbfb8aa3b36397820 */ /* 0x000fe20000410000 */
[----:B------:R-:W-:Y:S01]  /*2f80*/  FMUL.FTZ R76, R76, UR38 ;  /* 0x000000264c4c7c20 */ /* 0x000fe20008410000 */
[----:B0-----:R-:W-:-:S03]  /*2f90*/  FADD.FTZ R64, R64, 1 ;  /* 0x3f80000040407421 */ /* 0x001fc60000010000 */
[----:B------:R-:W-:Y:S02]  /*2fa0*/  FFMA.FTZ R50, R103, R76, R101 ;  /* 0x0000004c67327223 */ /* 0x000fe40000010065 */
[----:B------:R-:W0:Y:S01]  /*2fb0*/  MUFU.RCP R71, R71 ;  /* 0x0000004700477308 */ /* 0x000e220000001000 */
[----:B-1----:R-:W-:Y:S01]  /*2fc0*/  FADD.FTZ R79, -R77, 1 ;  /* 0x3f8000004d4f7421 */ /* 0x002fe20000010100 */
[----:B------:R-:W-:Y:S01]  /*2fd0*/  FMUL.FTZ R73, R2, R77 ;  /* 0x0000004d02497220 */ /* 0x000fe20000410000 */
[----:B------:R-:W-:Y:S02]  /*2fe0*/  FMUL.FTZ R56, R50, -1.4426950216293334961 ;  /* 0xbfb8aa3b32387820 */ /* 0x000fe40000410000 */
[----:B------:R-:W-:-:S03]  /*2ff0*/  FFMA.FTZ R66, R66, R79, 1 ;  /* 0x3f80000042427423 */ /* 0x000fc6000001004f */
[----:B------:R-:W1:Y:S01]  /*3000*/  MUFU.EX2 R63, R63 ;  /* 0x0000003f003f7308 */ /* 0x000e620000000800 */
[----:B--2---:R-:W-:Y:S01]  /*3010*/  FADD.FTZ R79, -R74, 1 ;  /* 0x3f8000004a4f7421 */ /* 0x004fe20000010100 */
[----:B------:R-:W-:Y:S02]  /*3020*/  FMUL.FTZ R73, R73, R66 ;  /* 0x0000004249497220 */ /* 0x000fe40000410000 */
[----:B------:R-:W2:Y:S01]  /*3030*/  MUFU.EX2 R61, R61 ;  /* 0x0000003d003d7308 */ /* 0x000ea20000000800 */
[----:B------:R-:W-:Y:S01]  /*3040*/  FMUL.FTZ R66, R3, R74 ;  /* 0x0000004a03427220 */ /* 0x000fe20000410000 */
[----:B------:R-:W-:Y:S02]  /*3050*/  FFMA.FTZ R79, R62, R79, 1 ;  /* 0x3f8000003e4f7423 */ /* 0x000fe4000001004f */
[----:B------:R-:W3:Y:S02]  /*3060*/  MUFU.RCP R78, R78 ;  /* 0x0000004e004e7308 */ /* 0x000ee40000001000 */
[----:B------:R-:W-:Y:S01]  /*3070*/  FMUL.FTZ R66, R66, R79 ;  /* 0x0000004f42427220 */ /* 0x000fe20000410000 */
[----:B-1----:R-:W-:Y:S01]  /*3080*/  FADD.FTZ R62, R63, 1 ;  /* 0x3f8000003f3e7421 */ /* 0x002fe20000010000 */
[----:B0-----:R-:W-:-:S04]  /*3090*/  FADD.FTZ R63, -R71, 1 ;  /* 0x3f800000473f7421 */ /* 0x001fc80000010100 */
[----:B------:R-:W0:Y:S01]  /*30a0*/  MUFU.EX2 R60, R60 ;  /* 0x0000003c003c7308 */ /* 0x000e220000000800 */
[----:B--2---:R-:W-:Y:S01]  /*30b0*/  FADD.FTZ R61, R61, 1 ;  /* 0x3f8000003d3d7421 */ /* 0x004fe20000010000 */
[----:B------:R-:W-:Y:S02]  /*30c0*/  FFMA.FTZ R63, R58, R63, 1 ;  /* 0x3f8000003a3f7423 */ /* 0x000fe4000001003f */
[----:B------:R-:W1:Y:S01]  /*30d0*/  MUFU.EX2 R57, R57 ;  /* 0x0000003900397308 */ /* 0x000e620000000800 */
[----:B------:R-:W-:-:S03]  /*30e0*/  FMUL.FTZ R58, R86, R71 ;  /* 0x00000047563a7220 */ /* 0x000fc60000410000 */
[----:B------:R3:W2:Y:S01]  /*30f0*/  MUFU.RCP R77, R64 ;  /* 0x00000040004d7308 */ /* 0x0006a20000001000 */
[----:B------:R-:W-:Y:S01]  /*3100*/  FMUL.FTZ R58, R58, R63 ;  /* 0x0000003f3a3a7220 */ /* 0x000fe20000410000 */
[----:B0-----:R-:W-:-:S06]  /*3110*/  FADD.FTZ R71, R60, 1 ;  /* 0x3f8000003c477421 */ /* 0x001fcc0000010000 */
[----:B------:R-:W0:Y:S01]  /*3120*/  MUFU.EX2 R56, R56 ;  /* 0x0000003800387308 */ /* 0x000e220000000800 */
[----:B---3--:R-:W-:Y:S01]  /*3130*/  FADD.FTZ R64, -R78, 1 ;  /* 0x3f8000004e407421 */ /* 0x008fe20000010100 */
[----:B-1----:R-:W-:Y:S02]  /*3140*/  FADD.FTZ R57, R57, 1 ;  /* 0x3f80000039397421 */ /* 0x002fe40000010000 */
[----:B------:R-:W1:Y:S01]  /*3150*/  MUFU.RCP R62, R62 ;  /* 0x0000003e003e7308 */ /* 0x000e620000001000 */
[----:B------:R-:W-:Y:S01]  /*3160*/  FFMA.FTZ R64, R59, R64, 1 ;  /* 0x3f8000003b407423 */ /* 0x000fe20000010040 */
[----:B------:R-:W-:Y:S01]  /*3170*/  FMUL.FTZ R59, R87, R78 ;  /* 0x0000004e573b7220 */ /* 0x000fe20000410000 */
[----:B--2---:R-:W-:-:S03]  /*3180*/  FADD.FTZ R60, -R77, 1 ;  /* 0x3f8000004d3c7421 */ /* 0x004fc60000010100 */
[----:B------:R-:W-:Y:S02]  /*3190*/  FMUL.FTZ R59, R59, R64 ;  /* 0x000000403b3b7220 */ /* 0x000fe40000410000 */
[----:B------:R-:W2:Y:S01]  /*31a0*/  MUFU.RCP R61, R61 ;  /* 0x0000003d003d7308 */ /* 0x000ea20000001000 */
[----:B------:R-:W-:Y:S01]  /*31b0*/  FMUL.FTZ R64, R12, R77 ;  /* 0x0000004d0c407220 */ /* 0x000fe20000410000 */
[----:B------:R-:W-:Y:S01]  /*31c0*/  FFMA.FTZ R55, R55, R60, 1 ;  /* 0x3f80000037377423 */ /* 0x000fe2000001003c */
[----:B0-----:R-:W-:-:S03]  /*31d0*/  FADD.FTZ R60, R56, 1 ;  /* 0x3f800000383c7421 */ /* 0x001fc60000010000 */
[----:B------:R-:W-:Y:S02]  /*31e0*/  FMUL.FTZ R64, R64, R55 ;  /* 0x0000003740407220 */ /* 0x000fe40000410000 */
[----:B------:R0:W3:Y:S01]  /*31f0*/  MUFU.RCP R74, R57 ;  /* 0x00000039004a7308 */ /* 0x0000e20000001000 */
[----:B-1----:R-:W-:Y:S01]  /*3200*/  FADD.FTZ R55, -R62, 1 ;  /* 0x3f8000003e377421 */ /* 0x002fe20000010100 */
[----:B------:R-:W-:-:S03]  /*3210*/  FMUL.FTZ R63, R13, R62 ;  /* 0x0000003e0d3f7220 */ /* 0x000fc60000410000 */
[----:B------:R-:W-:-:S03]  /*3220*/  FFMA.FTZ R52, R52, R55, 1 ;  /* 0x3f80000034347423 */ /* 0x000fc60000010037 */
[----:B------:R-:W1:Y:S01]  /*3230*/  MUFU.RCP R71, R71 ;  /* 0x0000004700477308 */ /* 0x000e620000001000 */
[----:B0-----:R-:W-:Y:S01]  /*3240*/  FADD.FTZ R57, R22, -UR37 ;  /* 0x8000002516397e21 */ /* 0x001fe20008010000 */
[----:B--2---:R-:W-:Y:S01]  /*3250*/  FADD.FTZ R56, -R61, 1 ;  /* 0x3f8000003d387421 */ /* 0x004fe20000010100 */
[----:B------:R-:W-:Y:S01]  /*3260*/  FMUL.FTZ R62, R16, R61 ;  /* 0x0000003d103e7220 */ /* 0x000fe20000410000 */
[----:B------:R-:W-:Y:S01]  /*3270*/  FMUL.FTZ R63, R63, R52 ;  /* 0x000000343f3f7220 */ /* 0x000fe20000410000 */
[----:B------:R-:W-:Y:S01]  /*3280*/  FMUL.FTZ R57, R57, UR38 ;  /* 0x0000002639397c20 */ /* 0x000fe20008410000 */
[----:B------:R-:W-:Y:S02]  /*3290*/  FFMA.FTZ R53, R53, R56, 1 ;  /* 0x3f80000035357423 */ /* 0x000fe40000010038 */
[----:B------:R-:W0:Y:S01]  /*32a0*/  MUFU.RCP R60, R60 ;  /* 0x0000003c003c7308 */ /* 0x000e220000001000 */
[----:B---3--:R-:W-:Y:S01]  /*32b0*/  FADD.FTZ R55, -R74, 1 ;  /* 0x3f8000004a377421 */ /* 0x008fe20000010100 */
[----:B------:R-:W-:Y:S01]  /*32c0*/  FMUL.FTZ R61, R17, R74 ;  /* 0x0000004a113d7220 */ /* 0x000fe20000410000 */
[----:B------:R-:W-:Y:S01]  /*32d0*/  FMUL.FTZ R62, R62, R53 ;  /* 0x000000353e3e7220 */ /* 0x000fe20000410000 */
[----:B------:R-:W-:Y:S01]  /*32e0*/  FFMA.FTZ R53, R102, R57, R100 ;  /* 0x0000003966357223 */ /* 0x000fe20000010064 */
[----:B------:R-:W-:Y:S01]  /*32f0*/  FFMA.FTZ R54, R54, R55, 1 ;  /* 0x3f80000036367423 */ /* 0x000fe20000010037 */
[----:B-1----:R-:W-:-:S03]  /*3300*/  FADD.FTZ R56, -R71, 1 ;  /* 0x3f80000047387421 */ /* 0x002fc60000010100 */
[----:B------:R-:W-:Y:S01]  /*3310*/  FMUL.FTZ R61, R61, R54 ;  /* 0x000000363d3d7220 */ /* 0x000fe20000410000 */
[----:B------:R-:W-:Y:S01]  /*3320*/  FMUL.FTZ R54, R53, -1.4426950216293334961 ;  /* 0xbfb8aa3b35367820 */ /* 0x000fe20000410000 */
[----:B------:R-:W-:Y:S01]  /*3330*/  FFMA.FTZ R51, R51, R56, 1 ;  /* 0x3f80000033337423 */ /* 0x000fe20000010038 */
[----:B------:R-:W-:Y:S01]  /*3340*/  FADD.FTZ R56, R23, -UR37 ;  /* 0x8000002517387e21 */ /* 0x000fe20008010000 */
[----:B0-----:R-:W-:-:S03]  /*3350*/  FADD.FTZ R55, -R60, 1 ;  /* 0x3f8000003c377421 */ /* 0x001fc60000010100 */
[----:B------:R-:W-:Y:S01]  /*3360*/  FMUL.FTZ R56, R56, UR38 ;  /* 0x0000002638387c20 */ /* 0x000fe20008410000 */
[----:B------:R-:W0:Y:S01]  /*3370*/  MUFU.EX2 R54, R54 ;  /* 0x0000003600367308 */ /* 0x000e220000000800 */
[----:B------:R-:W-:Y:S02]  /*3380*/  FFMA.FTZ R52, R50, R55, 1 ;  /* 0x3f80000032347423 */ /* 0x000fe40000010037 */
[----:B------:R-:W-:Y:S01]  /*3390*/  FFMA.FTZ R77, R103, R56, R101 ;  /* 0x00000038674d7223 */ /* 0x000fe20000010065 */
[----:B------:R-:W-:Y:S01]  /*33a0*/  FMUL.FTZ R50, R20, R71 ;  /* 0x0000004714327220 */ /* 0x000fe20000410000 */
[----:B------:R-:W-:Y:S02]  /*33b0*/  FMUL.FTZ R71, R21, R60 ;  /* 0x0000003c15477220 */ /* 0x000fe40000410000 */
[----:B------:R-:W-:Y:S01]  /*33c0*/  FMUL.FTZ R55, R77, -1.4426950216293334961 ;  /* 0xbfb8aa3b4d377820 */ /* 0x000fe20000410000 */
[----:B------:R-:W-:Y:S01]  /*33d0*/  FMUL.FTZ R60, R50, R51 ;  /* 0x00000033323c7220 */ /* 0x000fe20000410000 */
[----:B------:R-:W-:Y:S01]  /*33e0*/  FADD.FTZ R51, R26, -UR37 ;  /* 0x800000251a337e21 */ /* 0x000fe20008010000 */
[----:B------:R-:W-:Y:S01]  /*33f0*/  FMUL.FTZ R71, R71, R52 ;  /* 0x0000003447477220 */ /* 0x000fe20000410000 */
[----:B------:R-:W-:-:S02]  /*3400*/  FADD.FTZ R52, R27, -UR37 ;  /* 0x800000251b347e21 */ /* 0x000fc40008010000 */
[----:B------:R-:W1:Y:S01]  /*3410*/  MUFU.EX2 R55, R55 ;  /* 0x0000003700377308 */ /* 0x000e620000000800 */
[----:B0-----:R-:W-:Y:S01]  /*3420*/  FADD.FTZ R79, R54, 1 ;  /* 0x3f800000364f7421 */ /* 0x001fe20000010000 */
[----:B------:R-:W-:Y:S01]  /*3430*/  FMUL.FTZ R51, R51, UR38 ;  /* 0x0000002633337c20 */ /* 0x000fe20008410000 */
[----:B------:R-:W-:-:S03]  /*3440*/  FMUL.FTZ R52, R52, UR38 ;  /* 0x0000002634347c20 */ /* 0x000fc60008410000 */
[----:B------:R-:W-:Y:S01]  /*3450*/  FFMA.FTZ R50, R102, R51, R100 ;  /* 0x0000003366327223 */ /* 0x000fe20000010064 */
[----:B------:R-:W0:Y:S03]  /*3460*/  MUFU.RCP R79, R79 ;  /* 0x0000004f004f7308 */ /* 0x000e260000001000 */
[----:B------:R-:W-:Y:S01]  /*3470*/  FMUL.FTZ R74, R50, -1.4426950216293334961 ;  /* 0xbfb8aa3b324a7820 */ /* 0x000fe20000410000 */
[----:B-1----:R-:W-:Y:S01]  /*3480*/  FADD.FTZ R54, R55, 1 ;  /* 0x3f80000037367421 */ /* 0x002fe20000010000 */
[----:B------:R-:W-:-:S04]  /*3490*/  FFMA.FTZ R55, R103, R52, R101 ;  /* 0x0000003467377223 */ /* 0x000fc80000010065 */
[----:B------:R-:W1:Y:S01]  /*34a0*/  MUFU.EX2 R74, R74 ;  /* 0x0000004a004a7308 */ /* 0x000e620000000800 */
[----:B------:R-:W-:-:S03]  /*34b0*/  FMUL.FTZ R78, R55, -1.4426950216293334961 ;  /* 0xbfb8aa3b374e7820 */ /* 0x000fc60000410000 */
[----:B------:R-:W2:Y:S01]  /*34c0*/  MUFU.RCP R54, R54 ;  /* 0x0000003600367308 */ /* 0x000ea20000001000 */
[----:B0-----:R-:W-:Y:S01]  /*34d0*/  FADD.FTZ R104, -R79, 1 ;  /* 0x3f8000004f687421 */ /* 0x001fe20000010100 */
[----:B------:R-:W-:-:S06]  /*34e0*/  FMUL.FTZ R79, R24, R79 ;  /* 0x0000004f184f7220 */ /* 0x000fcc0000410000 */
[----:B------:R-:W0:Y:S01]  /*34f0*/  MUFU.EX2 R78, R78 ;  /* 0x0000004e004e7308 */ /* 0x000e220000000800 */
[----:B------:R-:W-:Y:S01]  /*3500*/  FFMA.FTZ R104, R53, R104, 1 ;  /* 0x3f80000035687423 */ /* 0x000fe20000010068 */
[----:B------:R-:W-:Y:S01]  /*3510*/  FADD.FTZ R53, R30, -UR37 ;  /* 0x800000251e357e21 */ /* 0x000fe20008010000 */
[----:B-1----:R-:W-:Y:S02]  /*3520*/  FADD.FTZ R124, R74, 1 ;  /* 0x3f8000004a7c7421 */ /* 0x002fe40000010000 */
[----:B------:R-:W-:Y:S01]  /*3530*/  FMUL.FTZ R74, R79, R104 ;  /* 0x000000684f4a7220 */ /* 0x000fe20000410000 */
[----:B------:R-:W-:Y:S01]  /*3540*/  FMUL.FTZ R53, R53, UR38 ;  /* 0x0000002635357c20 */ /* 0x000fe20008410000 */
[----:B------:R1:W3:Y:S01]  /*3550*/  MUFU.RCP R79, R124 ;  /* 0x0000007c004f7308 */ /* 0x0002e20000001000 */
[----:B--2---:R-:W-:Y:S01]  /*3560*/  FADD.FTZ R104, -R54, 1 ;  /* 0x3f80000036687421 */ /* 0x004fe20000010100 */
[----:B------:R-:W-:-:S03]  /*3570*/  FMUL.FTZ R54, R25, R54 ;  /* 0x0000003619367220 */ /* 0x000fc60000410000 */
[----:B------:R-:W-:Y:S01]  /*3580*/  FFMA.FTZ R105, R77, R104, 1 ;  /* 0x3f8000004d697423 */ /* 0x000fe20000010068 */
[----:B------:R-:W-:Y:S01]  /*3590*/  FFMA.FTZ R77, R102, R53, R100 ;  /* 0x00000035664d7223 */ /* 0x000fe20000010064 */
[----:B0-----:R-:W-:Y:S02]  /*35a0*/  FADD.FTZ R125, R78, 1 ;  /* 0x3f8000004e7d7421 */ /* 0x001fe40000010000 */
[----:B------:R-:W-:Y:S01]  /*35b0*/  FMUL.FTZ R54, R54, R105 ;  /* 0x0000006936367220 */ /* 0x000fe20000410000 */
[----:B-1----:R-:W-:Y:S01]  /*35c0*/  FMUL.FTZ R124, R77, -1.4426950216293334961 ;  /* 0xbfb8aa3b4d7c7820 */ /* 0x002fe20000410000 */
[----:B------:R-:W0:Y:S01]  /*35d0*/  MUFU.RCP R78, R125 ;  /* 0x0000007d004e7308 */ /* 0x000e220000001000 */
[----:B---3--:R-:W-:-:S07]  /*35e0*/  FADD.FTZ R105, -R79, 1 ;  /* 0x3f8000004f697421 */ /* 0x008fce0000010100 */
[----:B------:R-:W1:Y:S01]  /*35f0*/  MUFU.EX2 R104, R124 ;  /* 0x0000007c00687308 */ /* 0x000e620000000800 */
[----:B------:R-:W-:Y:S01]  /*3600*/  FFMA.FTZ R50, R50, R105, 1 ;  /* 0x3f80000032327423 */ /* 0x000fe20000010069 */
[----:B-1----:R-:W-:Y:S01]  /*3610*/  FADD.FTZ R105, R104, 1 ;  /* 0x3f80000068697421 */ /* 0x002fe20000010000 */
[----:B0-----:R-:W-:-:S04]  /*3620*/  FADD.FTZ R104, -R78, 1 ;  /* 0x3f8000004e687421 */ /* 0x001fc80000010100 */
[----:B------:R-:W-:Y:S01]  /*3630*/  FFMA.FTZ R104, R55, R104, 1 ;  /* 0x3f80000037687423 */ /* 0x000fe20000010068 */
[----:B------:R-:W0:Y:S01]  /*3640*/  MUFU.RCP R105, R105 ;  /* 0x0000006900697308 */ /* 0x000e220000001000 */
[----:B------:R-:W-:Y:S01]  /*3650*/  FMUL.FTZ R55, R28, R79 ;  /* 0x0000004f1c377220 */ /* 0x000fe20000410000 */
[----:B------:R-:W-:Y:S01]  /*3660*/  FMUL.FTZ R79, R29, R78 ;  /* 0x0000004e1d4f7220 */ /* 0x000fe20000410000 */
[----:B------:R-:W-:Y:S02]  /*3670*/  FMUL.FTZ R78, R102, R73 ;  /* 0x00000049664e7220 */ /* 0x000fe40000410000 */
[----:B------:R-:W-:Y:S01]  /*3680*/  FMUL.FTZ R55, R55, R50 ;  /* 0x0000003237377220 */ /* 0x000fe20000410000 */
[----:B------:R-:W-:Y:S01]  /*3690*/  FMUL.FTZ R50, R79, R104 ;  /* 0x000000684f327220 */ /* 0x000fe20000410000 */
[----:B------:R-:W-:Y:S01]  /*36a0*/  FFMA.FTZ R125, R49, R78, RZ ;  /* 0x0000004e317d7223 */ /* 0x000fe200000100ff */
[----:B------:R-:W-:Y:S01]  /*36b0*/  FMUL.FTZ R79, R103, R66 ;  /* 0x00000042674f7220 */ /* 0x000fe20000410000 */
[----:B------:R-:W-:-:S03]  /*36c0*/  FADD.FTZ R78, RZ, R78 ;  /* 0x0000004eff4e7221 */ /* 0x000fc60000010000 */
[----:B------:R-:W-:Y:S01]  /*36d0*/  FFMA.FTZ R104, R48, R79, R125 ;  /* 0x0000004f30687223 */ /* 0x000fe2000001007d */
[----:B------:R-:W-:Y:S01]  /*36e0*/  FADD.FTZ R79, R79, R78 ;  /* 0x0000004e4f4f7221 */ /* 0x000fe20000010000 */
[----:B0-----:R-:W-:Y:S01]  /*36f0*/  FADD.FTZ R78, -R105, 1 ;  /* 0x3f800000694e7421 */ /* 0x001fe20000010100 */
[----:B------:R-:W-:-:S03]  /*3700*/  FMUL.FTZ R105, R32, R105 ;  /* 0x0000006920697220 */ /* 0x000fc60000410000 */
[----:B------:R-:W-:Y:S01]  /*3710*/  FFMA.FTZ R124, R77, R78, 1 ;  /* 0x3f8000004d7c7423 */ /* 0x000fe2000001004e */
[----:B------:R-:W-:Y:S01]  /*3720*/  FFMA.FTZ R78, R49, R73, RZ ;  /* 0x00000049314e7223 */ /* 0x000fe200000100ff */
[----:B------:R-:W-:Y:S01]  /*3730*/  FADD.FTZ R73, RZ, R73 ;  /* 0x00000049ff497221 */ /* 0x000fe20000010000 */
[----:B------:R-:W-:Y:S01]  /*3740*/  FADD.FTZ R77, R31, -UR37 ;  /* 0x800000251f4d7e21 */ /* 0x000fe20008010000 */
[----:B------:R-:W-:Y:S01]  /*3750*/  FMUL.FTZ R49, R105, R124 ;  /* 0x0000007c69317220 */ /* 0x000fe20000410000 */
[-C--:B------:R-:W-:Y:S01]  /*3760*/  FFMA.FTZ R78, R75, R58.reuse, R78 ;  /* 0x0000003a4b4e7223 */ /* 0x080fe2000001004e */
[----:B------:R-:W-:Y:S01]  /*3770*/  FADD.FTZ R73, R73, R58 ;  /* 0x0000003a49497221 */ /* 0x000fe20000010000 */
[----:B------:R-:W-:Y:S01]  /*3780*/  FMUL.FTZ R105, R102, R58 ;  /* 0x0000003a66697220 */ /* 0x000fe20000410000 */
[----:B------:R-:W-:Y:S01]  /*3790*/  FMUL.FTZ R58, R77, UR38 ;  /* 0x000000264d3a7c20 */ /* 0x000fe20008410000 */
[----:B------:R-:W-:Y:S02]  /*37a0*/  FFMA.FTZ R78, R67, R64, R78 ;  /* 0x00000040434e7223 */ /* 0x000fe4000001004e */
[----:B------:R-:W-:Y:S01]  /*37b0*/  FFMA.FTZ R77, R75, R105, R104 ;  /* 0x000000694b4d7223 */ /* 0x000fe20000010068 */
[----:B------:R-:W-:Y:S01]  /*37c0*/  FFMA.FTZ R75, R103, R58, R101 ;  /* 0x0000003a674b7223 */ /* 0x000fe20000010065 */
[----:B------:R-:W-:Y:S01]  /*37d0*/  FADD.FTZ R79, R79, R105 ;  /* 0x000000694f4f7221 */ /* 0x000fe20000010000 */
[----:B------:R-:W-:-:S02]  /*37e0*/  FFMA.FTZ R78, R69, R62, R78 ;  /* 0x0000003e454e7223 */ /* 0x000fc4000001004e */
[----:B------:R-:W-:Y:S02]  /*37f0*/  FMUL.FTZ R124, R75, -1.4426950216293334961 ;  /* 0xbfb8aa3b4b7c7820 */ /* 0x000fe40000410000 */
[----:B------:R-:W-:-:S04]  /*3800*/  FFMA.FTZ R78, R65, R60, R78 ;  /* 0x0000003c414e7223 */ /* 0x000fc8000001004e */
[----:B------:R-:W0:Y:S01]  /*3810*/  MUFU.EX2 R124, R124 ;  /* 0x0000007c007c7308 */ /* 0x000e220000000800 */
[----:B------:R-:W-:-:S04]  /*3820*/  FFMA.FTZ R78, R57, R74, R78 ;  /* 0x0000004a394e7223 */ /* 0x000fc8000001004e */
[----:B------:R-:W-:-:S04]  /*3830*/  FFMA.FTZ R78, R51, R55, R78 ;  /* 0x00000037334e7223 */ /* 0x000fc8000001004e */
[----:B------:R-:W-:Y:S01]  /*3840*/  FFMA.FTZ R78, R53, R49, R78 ;  /* 0x00000031354e7223 */ /* 0x000fe2000001004e */
[----:B0-----:R-:W-:-:S04]  /*3850*/  FADD.FTZ R125, R124, 1 ;  /* 0x3f8000007c7d7421 */ /* 0x001fc80000010000 */
[----:B------:R-:W0:Y:S02]  /*3860*/  MUFU.RCP R104, R125 ;  /* 0x0000007d00687308 */ /* 0x000e240000001000 */
[----:B0-----:R-:W-:-:S04]  /*3870*/  FADD.FTZ R105, -R104, 1 ;  /* 0x3f80000068697421 */ /* 0x001fc80000010100 */
[----:B------:R-:W-:Y:S01]  /*3880*/  FFMA.FTZ R124, R75, R105, 1 ;  /* 0x3f8000004b7c7423 */ /* 0x000fe20000010069 */
[----:B------:R-:W-:Y:S01]  /*3890*/  FMUL.FTZ R105, R33, R104 ;  /* 0x0000006821697220 */ /* 0x000fe20000410000 */
[----:B------:R-:W-:Y:S01]  /*38a0*/  FFMA.FTZ R75, R48, R66, RZ ;  /* 0x00000042304b7223 */ /* 0x000fe200000100ff */
[----:B------:R-:W-:Y:S01]  /*38b0*/  FADD.FTZ R104, RZ, R66 ;  /* 0x00000042ff687221 */ /* 0x000fe20000010000 */
[-C--:B------:R-:W-:Y:S01]  /*38c0*/  FMUL.FTZ R48, R103, R59.reuse ;  /* 0x0000003b67307220 */ /* 0x080fe20000410000 */
[----:B------:R-:W-:Y:S01]  /*38d0*/  FMUL.FTZ R66, R105, R124 ;  /* 0x0000007c69427220 */ /* 0x000fe20000410000 */
[----:B------:R-:W-:Y:S01]  /*38e0*/  FADD.FTZ R105, R34, -UR37 ;  /* 0x8000002522697e21 */ /* 0x000fe20008010000 */
[----:B------:R-:W-:Y:S01]  /*38f0*/  FADD.FTZ R104, R104, R59 ;  /* 0x0000003b68687221 */ /* 0x000fe20000010000 */
[C---:B------:R-:W-:Y:S01]  /*3900*/  FFMA.FTZ R75, R70.reuse, R59, R75 ;  /* 0x0000003b464b7223 */ /* 0x040fe2000001004b */
[----:B------:R-:W-:Y:S01]  /*3910*/  FFMA.FTZ R124, R70, R48, R77 ;  /* 0x00000030467c7223 */ /* 0x000fe2000001004d */
[----:B------:R-:W-:Y:S01]  /*3920*/  FMUL.FTZ R59, R105, UR38 ;  /* 0x00000026693b7c20 */ /* 0x000fe20008410000 */
[----:B------:R-:W-:Y:S01]  /*3930*/  FADD.FTZ R79, R48, R79 ;  /* 0x0000004f304f7221 */ /* 0x000fe20000010000 */
[----:B------:R-:W-:-:S02]  /*3940*/  FADD.FTZ R104, R104, R63 ;  /* 0x0000003f68687221 */ /* 0x000fc40000010000 */
[----:B------:R-:W-:Y:S02]  /*3950*/  FFMA.FTZ R70, R102, R59, R100 ;  /* 0x0000003b66467223 */ /* 0x000fe40000010064 */
[----:B------:R-:W-:Y:S02]  /*3960*/  FADD.FTZ R104, R104, R61 ;  /* 0x0000003d68687221 */ /* 0x000fe40000010000 */
[----:B------:R-:W-:-:S06]  /*3970*/  FMUL.FTZ R105, R70, -1.4426950216293334961 ;  /* 0xbfb8aa3b46697820 */ /* 0x000fcc0000410000 */
[----:B------:R-:W0:Y:S02]  /*3980*/  MUFU.EX2 R105, R105 ;  /* 0x0000006900697308 */ /* 0x000e240000000800 */
[----:B0-----:R-:W-:-:S04]  /*3990*/  FADD.FTZ R125, R105, 1 ;  /* 0x3f800000697d7421 */ /* 0x001fc80000010000 */
[----:B------:R0:W1:Y:S02]  /*39a0*/  MUFU.RCP R77, R125 ;  /* 0x0000007d004d7308 */ /* 0x0000640000001000 */
[----:B0-----:R-:W-:Y:S01]  /*39b0*/  FADD.FTZ R125, R38, -UR37 ;  /* 0x80000025267d7e21 */ /* 0x001fe20008010000 */
[----:B-1----:R-:W-:-:S04]  /*39c0*/  FADD.FTZ R48, -R77, 1 ;  /* 0x3f8000004d307421 */ /* 0x002fc80000010100 */
[----:B------:R-:W-:Y:S01]  /*39d0*/  FFMA.FTZ R48, R70, R48, 1 ;  /* 0x3f80000046307423 */ /* 0x000fe20000010030 */
[----:B------:R-:W-:Y:S01]  /*39e0*/  FMUL.FTZ R70, R36, R77 ;  /* 0x0000004d24467220 */ /* 0x000fe20000410000 */
[----:B------:R-:W-:Y:S01]  /*39f0*/  FADD.FTZ R77, R73, R64 ;  /* 0x00000040494d7221 */ /* 0x000fe20000010000 */
[----:B------:R-:W-:Y:S02]  /*3a00*/  FMUL.FTZ R73, R102, R64 ;  /* 0x0000004066497220 */ /* 0x000fe40000410000 */
[----:B------:R-:W-:Y:S01]  /*3a10*/  FMUL.FTZ R70, R70, R48 ;  /* 0x0000003046467220 */ /* 0x000fe20000410000 */
[----:B------:R-:W-:Y:S01]  /*3a20*/  FADD.FTZ R48, R35, -UR37 ;  /* 0x8000002523307e21 */ /* 0x000fe20008010000 */
[----:B------:R-:W-:Y:S01]  /*3a30*/  FFMA.FTZ R105, R67, R73, R124 ;  /* 0x0000004943697223 */ /* 0x000fe2000001007c */
[----:B------:R-:W-:Y:S01]  /*3a40*/  FADD.FTZ R79, R79, R73 ;  /* 0x000000494f4f7221 */ /* 0x000fe20000010000 */
[----:B------:R-:W-:Y:S01]  /*3a50*/  FFMA.FTZ R78, R59, R70, R78 ;  /* 0x000000463b4e7223 */ /* 0x000fe2000001004e */
[----:B------:R-:W-:-:S04]  /*3a60*/  FMUL.FTZ R48, R48, UR38 ;  /* 0x0000002630307c20 */ /* 0x000fc80008410000 */
[----:B------:R-:W-:-:S04]  /*3a70*/  FFMA.FTZ R64, R103, R48, R101 ;  /* 0x0000003067407223 */ /* 0x000fc80000010065 */
[----:B------:R-:W-:-:S06]  /*3a80*/  FMUL.FTZ R67, R64, -1.4426950216293334961 ;  /* 0xbfb8aa3b40437820 */ /* 0x000fcc0000410000 */
[----:B------:R-:W0:Y:S02]  /*3a90*/  MUFU.EX2 R67, R67 ;  /* 0x0000004300437308 */ /* 0x000e240000000800 */
[----:B0-----:R-:W-:Y:S01]  /*3aa0*/  FADD.FTZ R124, R67, 1 ;  /* 0x3f800000437c7421 */ /* 0x001fe20000010000 */
[----:B------:R-:W-:-:S05]  /*3ab0*/  FMUL.FTZ R67, R125, UR38 ;  /* 0x000000267d437c20 */ /* 0x000fca0008410000 */
[----:B------:R-:W0:Y:S02]  /*3ac0*/  MUFU.RCP R124, R124 ;  /* 0x0000007c007c7308 */ /* 0x000e240000001000 */
[----:B0-----:R-:W-:-:S04]  /*3ad0*/  FADD.FTZ R73, -R124, 1 ;  /* 0x3f8000007c497421 */ /* 0x001fc80000010100 */
[----:B------:R-:W-:Y:S01]  /*3ae0*/  FFMA.FTZ R73, R64, R73, 1 ;  /* 0x3f80000040497423 */ /* 0x000fe20000010049 */
[----:B------:R-:W-:-:S04]  /*3af0*/  FMUL.FTZ R64, R37, R124 ;  /* 0x0000007c25407220 */ /* 0x000fc80000410000 */
[----:B------:R-:W-:Y:S01]  /*3b00*/  FMUL.FTZ R64, R64, R73 ;  /* 0x0000004940407220 */ /* 0x000fe20000410000 */
[-C--:B------:R-:W-:Y:S01]  /*3b10*/  FFMA.FTZ R73, R72, R63.reuse, R75 ;  /* 0x0000003f48497223 */ /* 0x080fe2000001004b */
[----:B------:R-:W-:-:S03]  /*3b20*/  FMUL.FTZ R63, R103, R63 ;  /* 0x0000003f673f7220 */ /* 0x000fc60000410000 */
[----:B------:R-:W-:Y:S01]  /*3b30*/  FFMA.FTZ R73, R68, R61, R73 ;  /* 0x0000003d44497223 */ /* 0x000fe20000010049 */
[----:B------:R-:W-:Y:S01]  /*3b40*/  FFMA.FTZ R124, R72, R63, R105 ;  /* 0x0000003f487c7223 */ /* 0x000fe20000010069 */
[----:B------:R-:W-:Y:S01]  /*3b50*/  FFMA.FTZ R72, R102, R67, R100 ;  /* 0x0000004366487223 */ /* 0x000fe20000010064 */
[----:B------:R-:W-:Y:S01]  /*3b60*/  FADD.FTZ R79, R63, R79 ;  /* 0x0000004f3f4f7221 */ /* 0x000fe20000010000 */
[----:B------:R-:W-:Y:S02]  /*3b70*/  FMUL.FTZ R61, R103, R61 ;  /* 0x0000003d673d7220 */ /* 0x000fe40000410000 */
[----:B------:R-:W-:-:S06]  /*3b80*/  FMUL.FTZ R105, R72, -1.4426950216293334961 ;  /* 0xbfb8aa3b48697820 */ /* 0x000fcc0000410000 */
[----:B------:R-:W0:Y:S02]  /*3b90*/  MUFU.EX2 R105, R105 ;  /* 0x0000006900697308 */ /* 0x000e240000000800 */
[----:B0-----:R-:W-:Y:S01]  /*3ba0*/  FADD.FTZ R125, R105, 1 ;  /* 0x3f800000697d7421 */ /* 0x001fe20000010000 */
[----:B------:R-:W-:-:S03]  /*3bb0*/  FMUL.FTZ R105, R102, R62 ;  /* 0x0000003e66697220 */ /* 0x000fc60000410000 */
[----:B------:R-:W0:Y:S01]  /*3bc0*/  MUFU.RCP R75, R125 ;  /* 0x0000007d004b7308 */ /* 0x000e220000001000 */
[----:B------:R-:W-:-:S04]  /*3bd0*/  FADD.FTZ R79, R79, R105 ;  /* 0x000000694f4f7221 */ /* 0x000fc80000010000 */
[----:B------:R-:W-:Y:S01]  /*3be0*/  FADD.FTZ R79, R61, R79 ;  /* 0x0000004f3d4f7221 */ /* 0x000fe20000010000 */
[----:B0-----:R-:W-:-:S04]  /*3bf0*/  FADD.FTZ R63, -R75, 1 ;  /* 0x3f8000004b3f7421 */ /* 0x001fc80000010100 */
[----:B------:R-:W-:Y:S01]  /*3c00*/  FFMA.FTZ R72, R72, R63, 1 ;  /* 0x3f80000048487423 */ /* 0x000fe2000001003f */
[----:B------:R-:W-:Y:S01]  /*3c10*/  FMUL.FTZ R63, R40, R75 ;  /* 0x0000004b283f7220 */ /* 0x000fe20000410000 */
[----:B------:R-:W-:Y:S01]  /*3c20*/  FADD.FTZ R75, R77, R62 ;  /* 0x0000003e4d4b7221 */ /* 0x000fe20000010000 */
[----:B------:R-:W-:Y:S02]  /*3c30*/  FFMA.FTZ R77, R69, R105, R124 ;  /* 0x00000069454d7223 */ /* 0x000fe4000001007c */
[----:B------:R-:W-:Y:S01]  /*3c40*/  FMUL.FTZ R63, R63, R72 ;  /* 0x000000483f3f7220 */ /* 0x000fe20000410000 */
[----:B------:R-:W-:Y:S01]  /*3c50*/  FADD.FTZ R72, R39, -UR37 ;  /* 0x8000002527487e21 */ /* 0x000fe20008010000 */
[----:B------:R-:W-:Y:S02]  /*3c60*/  FADD.FTZ R75, R75, R60 ;  /* 0x0000003c4b4b7221 */ /* 0x000fe40000010000 */
[----:B------:R-:W-:Y:S01]  /*3c70*/  FFMA.FTZ R78, R67, R63, R78 ;  /* 0x0000003f434e7223 */ /* 0x000fe2000001004e */
[----:B------:R-:W-:-:S04]  /*3c80*/  FMUL.FTZ R72, R72, UR38 ;  /* 0x0000002648487c20 */ /* 0x000fc80008410000 */
        /* <DEDUP_REMOVED lines=8> */
[----:B------:R-:W-:-:S03]  /*3d10*/  FFMA.FTZ R124, R68, R61, R77 ;  /* 0x0000003d447c7223 */ /* 0x000fc6000001004d */
[----:B------:R-:W-:Y:S01]  /*3d20*/  FMUL.FTZ R62, R62, R105 ;  /* 0x000000693e3e7220 */ /* 0x000fe20000410000 */
[----:B------:R-:W-:-:S04]  /*3d30*/  FADD.FTZ R105, R42, -UR37 ;  /* 0x800000252a697e21 */ /* 0x000fc80008010000 */
[----:B------:R-:W-:-:S04]  /*3d40*/  FMUL.FTZ R69, R105, UR38 ;  /* 0x0000002669457c20 */ /* 0x000fc80008410000 */
[----:B------:R-:W-:-:S04]  /*3d50*/  FFMA.FTZ R68, R102, R69, R100 ;  /* 0x0000004566447223 */ /* 0x000fc80000010064 */
[----:B------:R-:W-:-:S06]  /*3d60*/  FMUL.FTZ R105, R68, -1.4426950216293334961 ;  /* 0xbfb8aa3b44697820 */ /* 0x000fcc0000410000 */
[----:B------:R-:W0:Y:S02]  /*3d70*/  MUFU.EX2 R105, R105 ;  /* 0x0000006900697308 */ /* 0x000e240000000800 */
[----:B0-----:R-:W-:-:S04]  /*3d80*/  FADD.FTZ R125, R105, 1 ;  /* 0x3f800000697d7421 */ /* 0x001fc80000010000 */
[----:B------:R-:W0:Y:S02]  /*3d90*/  MUFU.RCP R77, R125 ;  /* 0x0000007d004d7308 */ /* 0x000e240000001000 */
[----:B0-----:R-:W-:-:S04]  /*3da0*/  FADD.FTZ R61, -R77, 1 ;  /* 0x3f8000004d3d7421 */ /* 0x001fc80000010100 */
[----:B------:R-:W-:Y:S01]  /*3db0*/  FFMA.FTZ R68, R68, R61, 1 ;  /* 0x3f80000044447423 */ /* 0x000fe2000001003d */
[----:B------:R-:W-:Y:S01]  /*3dc0*/  FMUL.FTZ R61, R44, R77 ;  /* 0x0000004d2c3d7220 */ /* 0x000fe20000410000 */
[----:B------:R-:W-:-:S03]  /*3dd0*/  FMUL.FTZ R77, R102, R60 ;  /* 0x0000003c664d7220 */ /* 0x000fc60000410000 */
[----:B------:R-:W-:Y:S01]  /*3de0*/  FMUL.FTZ R61, R61, R68 ;  /* 0x000000443d3d7220 */ /* 0x000fe20000410000 */
[----:B------:R-:W-:Y:S01]  /*3df0*/  FADD.FTZ R68, R43, -UR37 ;  /* 0x800000252b447e21 */ /* 0x000fe20008010000 */
[----:B------:R-:W-:Y:S01]  /*3e00*/  FFMA.FTZ R105, R65, R77, R124 ;  /* 0x0000004d41697223 */ /* 0x000fe2000001007c */
[----:B------:R-:W-:Y:S01]  /*3e10*/  FADD.FTZ R79, R79, R77 ;  /* 0x0000004d4f4f7221 */ /* 0x000fe20000010000 */
[----:B------:R-:W-:Y:S01]  /*3e20*/  FADD.FTZ R77, R104, R71 ;  /* 0x00000047684d7221 */ /* 0x000fe20000010000 */
[----:B------:R-:W-:Y:S01]  /*3e30*/  FMUL.FTZ R68, R68, UR38 ;  /* 0x0000002644447c20 */ /* 0x000fe20008410000 */
[----:B------:R-:W-:Y:S01]  /*3e40*/  FADD.FTZ R104, R46, -UR37 ;  /* 0x800000252e687e21 */ /* 0x000fe20008010000 */
[----:B------:R-:W-:Y:S01]  /*3e50*/  FFMA.FTZ R78, R69, R61, R78 ;  /* 0x0000003d454e7223 */ /* 0x000fe2000001004e */
[----:B------:R-:W-:Y:S01]  /*3e60*/  FADD.FTZ R77, R77, R54 ;  /* 0x000000364d4d7221 */ /* 0x000fe20000010000 */
[----:B------:R-:W-:-:S03]  /*3e70*/  FFMA.FTZ R60, R103, R68, R101 ;  /* 0x00000044673c7223 */ /* 0x000fc60000010065 */
[----:B------:R-:W-:Y:S01]  /*3e80*/  FADD.FTZ R77, R77, R50 ;  /* 0x000000324d4d7221 */ /* 0x000fe20000010000 */
[----:B------:R-:W-:-:S03]  /*3e90*/  FMUL.FTZ R125, R60, -1.4426950216293334961 ;  /* 0xbfb8aa3b3c7d7820 */ /* 0x000fc60000410000 */
[----:B------:R-:W-:-:S03]  /*3ea0*/  FADD.FTZ R77, R77, R66 ;  /* 0x000000424d4d7221 */ /* 0x000fc60000010000 */
[----:B------:R-:W0:Y:S01]  /*3eb0*/  MUFU.EX2 R125, R125 ;  /* 0x0000007d007d7308 */ /* 0x000e220000000800 */
[----:B------:R-:W-:-:S04]  /*3ec0*/  FADD.FTZ R77, R77, R64 ;  /* 0x000000404d4d7221 */ /* 0x000fc80000010000 */
[----:B------:R-:W-:Y:S01]  /*3ed0*/  FADD.FTZ R77, R77, R62 ;  /* 0x0000003e4d4d7221 */ /* 0x000fe20000010000 */
[----:B0-----:R-:W-:-:S06]  /*3ee0*/  FADD.FTZ R124, R125, 1 ;  /* 0x3f8000007d7c7421 */ /* 0x001fcc0000010000 */
[----:B------:R-:W0:Y:S02]  /*3ef0*/  MUFU.RCP R124, R124 ;  /* 0x0000007c007c7308 */ /* 0x000e240000001000 */
[----:B0-----:R-:W-:-:S04]  /*3f00*/  FADD.FTZ R65, -R124, 1 ;  /* 0x3f8000007c417421 */ /* 0x001fc80000010100 */
[----:B------:R-:W-:Y:S01]  /*3f10*/  FFMA.FTZ R65, R60, R65, 1 ;  /* 0x3f8000003c417423 */ /* 0x000fe20000010041 */
[----:B------:R-:W-:Y:S01]  /*3f20*/  FMUL.FTZ R60, R45, R124 ;  /* 0x0000007c2d3c7220 */ /* 0x000fe20000410000 */
[----:B------:R-:W-:-:S03]  /*3f30*/  FMUL.FTZ R124, R103, R71 ;  /* 0x00000047677c7220 */ /* 0x000fc60000410000 */
[----:B------:R-:W-:Y:S01]  /*3f40*/  FMUL.FTZ R60, R60, R65 ;  /* 0x000000413c3c7220 */ /* 0x000fe20000410000 */
[----:B------:R-:W-:Y:S01]  /*3f50*/  FFMA.FTZ R65, R76, R71, R73 ;  /* 0x000000474c417223 */ /* 0x000fe20000010049 */
[----:B------:R-:W-:Y:S01]  /*3f60*/  FMUL.FTZ R71, R104, UR38 ;  /* 0x0000002668477c20 */ /* 0x000fe20008410000 */
[----:B------:R-:W-:Y:S01]  /*3f70*/  FFMA.FTZ R104, R76, R124, R105 ;  /* 0x0000007c4c687223 */ /* 0x000fe20000010069 */
[----:B------:R-:W-:Y:S01]  /*3f80*/  FADD.FTZ R79, R124, R79 ;  /* 0x0000004f7c4f7221 */ /* 0x000fe20000010000 */
[----:B------:R-:W-:Y:S01]  /*3f90*/  FADD.FTZ R124, R47, -UR37 ;  /* 0x800000252f7c7e21 */ /* 0x000fe20008010000 */
[----:B------:R-:W-:Y:S01]  /*3fa0*/  FFMA.FTZ R73, R102, R71, R100 ;  /* 0x0000004766497223 */ /* 0x000fe20000010064 */
[-C--:B------:R-:W-:Y:S01]  /*3fb0*/  FFMA.FTZ R65, R56, R54.reuse, R65 ;  /* 0x0000003638417223 */ /* 0x080fe20000010041 */
[----:B------:R-:W-:Y:S02]  /*3fc0*/  FMUL.FTZ R54, R103, R54 ;  /* 0x0000003667367220 */ /* 0x000fe40000410000 */
[----:B------:R-:W-:Y:S01]  /*3fd0*/  FMUL.FTZ R125, R73, -1.4426950216293334961 ;  /* 0xbfb8aa3b497d7820 */ /* 0x000fe20000410000 */
[-C--:B------:R-:W-:Y:S01]  /*3fe0*/  FFMA.FTZ R65, R52, R50.reuse, R65 ;  /* 0x0000003234417223 */ /* 0x080fe20000010041 */
[----:B------:R-:W-:-:S03]  /*3ff0*/  FMUL.FTZ R50, R103, R50 ;  /* 0x0000003267327220 */ /* 0x000fc60000410000 */
[-C--:B------:R-:W-:Y:S01]  /*4000*/  FFMA.FTZ R65, R58, R66.reuse, R65 ;  /* 0x000000423a417223 */ /* 0x080fe20000010041 */
[----:B------:R-:W0:Y:S01]  /*4010*/  MUFU.EX2 R125, R125 ;  /* 0x0000007d007d7308 */ /* 0x000e220000000800 */
[C---:B------:R-:W-:Y:S02]  /*4020*/  FMUL.FTZ R66, R103.reuse, R66 ;  /* 0x0000004267427220 */ /* 0x040fe40000410000 */
[-C--:B------:R-:W-:Y:S01]  /*4030*/  FFMA.FTZ R65, R48, R64.reuse, R65 ;  /* 0x0000004030417223 */ /* 0x080fe20000010041 */
[----:B------:R-:W-:-:S03]  /*4040*/  FMUL.FTZ R64, R103, R64 ;  /* 0x0000004067407220 */ /* 0x000fc60000410000 */
[----:B------:R-:W-:-:S04]  /*4050*/  FFMA.FTZ R65, R72, R62, R65 ;  /* 0x0000003e48417223 */ /* 0x000fc80000010041 */
[----:B------:R-:W-:Y:S01]  /*4060*/  FFMA.FTZ R65, R68, R60, R65 ;  /* 0x0000003c44417223 */ /* 0x000fe20000010041 */
[----:B0-----:R-:W-:-:S06]  /*4070*/  FADD.FTZ R105, R125, 1 ;  /* 0x3f8000007d697421 */ /* 0x001fcc0000010000 */
[----:B------:R-:W0:Y:S02]  /*4080*/  MUFU.RCP R105, R105 ;  /* 0x0000006900697308 */ /* 0x000e240000001000 */
[----:B0-----:R-:W-:-:S04]  /*4090*/  FADD.FTZ R76, -R105, 1 ;  /* 0x3f800000694c7421 */ /* 0x001fc80000010100 */
[----:B------:R-:W-:Y:S01]  /*40a0*/  FFMA.FTZ R76, R73, R76, 1 ;  /* 0x3f800000494c7423 */ /* 0x000fe2000001004c */
[----:B------:R-:W-:-:S04]  /*40b0*/  FMUL.FTZ R73, R80, R105 ;  /* 0x0000006950497220 */ /* 0x000fc80000410000 */
[----:B------:R-:W-:Y:S01]  /*40c0*/  FMUL.FTZ R73, R73, R76 ;  /* 0x0000004c49497220 */ /* 0x000fe20000410000 */
        /* <DEDUP_REMOVED lines=8> */
[----:B------:R-:W-:Y:S02]  /*4150*/  FMUL.FTZ R55, R102, R55 ;  /* 0x0000003766377220 */ /* 0x000fe40000410000 */
[----:B------:R-:W-:Y:S01]  /*4160*/  FMUL.FTZ R124, R57, -1.4426950216293334961 ;  /* 0xbfb8aa3b397c7820 */ /* 0x000fe20000410000 */
[----:B------:R-:W-:-:S04]  /*4170*/  FADD.FTZ R79, R54, R79 ;  /* 0x0000004f364f7221 */ /* 0x000fc80000010000 */
[----:B------:R-:W-:Y:S01]  /*4180*/  FADD.FTZ R79, R79, R55 ;  /* 0x000000374f4f7221 */ /* 0x000fe20000010000 */
        /* <DEDUP_REMOVED lines=8> */
[----:B------:R-:W-:-:S03]  /*4210*/  FADD.FTZ R75, R6, -UR37 ;  /* 0x80000025064b7e21 */ /* 0x000fc60008010000 */
[----:B------:R-:W-:Y:S01]  /*4220*/  FFMA.FTZ R65, R74, R57, R65 ;  /* 0x000000394a417223 */ /* 0x000fe20000010041 */
        /* <DEDUP_REMOVED lines=8> */
[----:B------:R-:W-:Y:S02]  /*42b0*/  FFMA.FTZ R105, R51, R55, R104 ;  /* 0x0000003733697223 */ /* 0x000fe40000010068 */
[----:B------:R-:W-:Y:S01]  /*42c0*/  FFMA.FTZ R125, R56, R125, 1 ;  /* 0x3f800000387d7423 */ /* 0x000fe2000001007d */
[----:B------:R-:W-:-:S03]  /*42d0*/  FADD.FTZ R56, R7, -UR37 ;  /* 0x8000002507387e21 */ /* 0x000fc60008010000 */
[----:B------:R-:W-:Y:S01]  /*42e0*/  FMUL.FTZ R54, R54, R125 ;  /* 0x0000007d36367220 */ /* 0x000fe20000410000 */
[----:B------:R-:W-:-:S03]  /*42f0*/  FMUL.FTZ R56, R56, UR38 ;  /* 0x0000002638387c20 */ /* 0x000fc60008410000 */
[----:B------:R-:W-:Y:S01]  /*4300*/  FFMA.FTZ R78, R75, R54, R78 ;  /* 0x000000364b4e7223 */ /* 0x000fe2000001004e */
        /* <DEDUP_REMOVED lines=8> */
[----:B------:R-:W-:Y:S01]  /*4390*/  FFMA.FTZ R104, R52, R50, R105 ;  /* 0x0000003234687223 */ /* 0x000fe20000010069 */
[----:B------:R-:W-:Y:S02]  /*43a0*/  FADD.FTZ R105, R50, R79 ;  /* 0x0000004f32697221 */ /* 0x000fe40000010000 */
        /* <DEDUP_REMOVED lines=14> */
[----:B------:R-:W-:Y:S01]  /*4490*/  FADD.FTZ R79, R76, R49 ;  /* 0x000000314c4f7221 */ /* 0x000fe20000010000 */
[----:B------:R-:W-:Y:S01]  /*44a0*/  FMUL.FTZ R49, R102, R49 ;  /* 0x0000003166317220 */ /* 0x000fe20000410000 */
[----:B------:R-:W-:-:S03]  /*44b0*/  FMUL.FTZ R52, R52, UR38 ;  /* 0x0000002634347c20 */ /* 0x000fc60008410000 */
[----:B------:R-:W-:Y:S01]  /*44c0*/  FFMA.FTZ R125, R53, R49, R104 ;  /* 0x00000031357d7223 */ /* 0x000fe20000010068 */
        /* <DEDUP_REMOVED lines=13> */
[----:B------:R-:W-:Y:S01]  /*45a0*/  FMUL.FTZ R53, R53, UR38 ;  /* 0x0000002635357c20 */ /* 0x000fe20008410000 */
[----:B------:R-:W-:Y:S02]  /*45b0*/  FADD.FTZ R124, R93, -UR37 ;  /* 0x800000255d7c7e21 */ /* 0x000fe40008010000 */
        /* <DEDUP_REMOVED lines=12> */
[----:B------:R-:W-:-:S03]  /*4680*/  FMUL.FTZ R70, R124, UR38 ;  /* 0x000000267c467c20 */ /* 0x000fc60008410000 */
[----:B------:R-:W-:Y:S01]  /*4690*/  FFMA.FTZ R125, R59, R79, R76 ;  /* 0x0000004f3b7d7223 */ /* 0x000fe2000001004c */
[----:B------:R-:W-:Y:S01]  /*46a0*/  FFMA.FTZ R59, R103, R70, R101 ;  /* 0x00000046673b7223 */ /* 0x000fe20000010065 */
[----:B------:R-:W-:Y:S01]  /*46b0*/  FADD.FTZ R105, R105, R79 ;  /* 0x0000004f69697221 */ /* 0x000fe20000010000 */
[----:B------:R-:W-:Y:S02]  /*46c0*/  FADD.FTZ R79, R96, -UR37 ;  /* 0x80000025604f7e21 */ /* 0x000fe40008010000 */
[----:B------:R-:W-:Y:S01]  /*46d0*/  FMUL.FTZ R104, R59, -1.4426950216293334961 ;  /* 0xbfb8aa3b3b687820 */ /* 0x000fe20000410000 */
[----:B------:R-:W-:Y:S01]  /*46e0*/  FADD.FTZ R105, R64, R105 ;  /* 0x0000006940697221 */ /* 0x000fe20000010000 */
[----:B------:R-:W-:-:S04]  /*46f0*/  FMUL.FTZ R79, R79, UR38 ;  /* 0x000000264f4f7c20 */ /* 0x000fc80008410000 */
[----:B------:R-:W0:Y:S02]  /*4700*/  MUFU.EX2 R104, R104 ;  /* 0x0000006800687308 */ /* 0x000e240000000800 */
[----:B0-----:R-:W-:-:S06]  /*4710*/  FADD.FTZ R76, R104, 1 ;  /* 0x3f800000684c7421 */ /* 0x001fcc0000010000 */
[----:B------:R-:W0:Y:S02]  /*4720*/  MUFU.RCP R76, R76 ;  /* 0x0000004c004c7308 */ /* 0x000e240000001000 */
[----:B0-----:R-:W-:-:S04]  /*4730*/  FADD.FTZ R124, -R76, 1 ;  /* 0x3f8000004c7c7421 */ /* 0x001fc80000010100 */
[----:B------:R-:W-:Y:S01]  /*4740*/  FFMA.FTZ R124, R59, R124, 1 ;  /* 0x3f8000003b7c7423 */ /* 0x000fe2000001007c */
[----:B------:R-:W-:Y:S01]  /*4750*/  FMUL.FTZ R59, R95, R76 ;  /* 0x0000004c5f3b7220 */ /* 0x000fe20000410000 */
[----:B------:R-:W-:Y:S01]  /*4760*/  FFMA.FTZ R76, R48, R64, R125 ;  /* 0x00000040304c7223 */ /* 0x000fe2000001007d */
[----:B------:R-:W-:Y:S02]  /*4770*/  FFMA.FTZ R48, R102, R79, R100 ;  /* 0x0000004f66307223 */ /* 0x000fe40000010064 */
[----:B------:R-:W-:Y:S02]  /*4780*/  FMUL.FTZ R59, R59, R124 ;  /* 0x0000007c3b3b7220 */ /* 0x000fe40000410000 */
[----:B------:R-:W-:Y:S02]  /*4790*/  FMUL.FTZ R104, R48, -1.4426950216293334961 ;  /* 0xbfb8aa3b30687820 */ /* 0x000fe40000410000 */
[----:B------:R-:W-:-:S04]  /*47a0*/  FFMA.FTZ R65, R70, R59, R65 ;  /* 0x0000003b46417223 */ /* 0x000fc80000010041 */
        /* <DEDUP_REMOVED lines=8> */
[----:B------:R-:W-:Y:S01]  /*4830*/  FADD.FTZ R66, R97, -UR37 ;  /* 0x8000002561427e21 */ /* 0x000fe20008010000 */
[----:B------:R-:W-:Y:S02]  /*4840*/  FMUL.FTZ R63, R102, R63 ;  /* 0x0000003f663f7220 */ /* 0x000fe40000410000 */
[----:B------:R-:W-:Y:S01]  /*4850*/  FADD.FTZ R48, R48, R61 ;  /* 0x0000003d30307221 */ /* 0x000fe20000010000 */
        /* <DEDUP_REMOVED lines=22> */
[C---:B------:R-:W-:Y:S01]  /*49c0*/  FMUL.FTZ R73, R102.reuse, R73 ;  /* 0x0000004966497220 */ /* 0x040fe20000410000 */
[----:B------:R-:W-:Y:S01]  /*49d0*/  FADD.FTZ R60, R67, R60 ;  /* 0x0000003c433c7221 */ /* 0x000fe20000010000 */
[----:B------:R-:W-:Y:S01]  /*49e0*/  FMUL.FTZ R63, R103, R57 ;  /* 0x00000039673f7220 */ /* 0x000fe20000410000 */
[----:B------:R-:W-:Y:S01]  /*49f0*/  FMUL.FTZ R67, R102, R54 ;  /* 0x0000003666437220 */ /* 0x000fe20000410000 */
[----:B------:R-:W-:Y:S01]  /*4a00*/  FFMA.FTZ R76, R71, R73, R76 ;  /* 0x00000049474c7223 */ /* 0x000fe2000001004c */
[----:B------:R-:W-:Y:S01]  /*4a10*/  FADD.FTZ R60, R60, R73 ;  /* 0x000000493c3c7221 */ /* 0x000fe20000010000 */
[----:B------:R-:W-:Y:S01]  /*4a20*/  FADD.FTZ R72, R72, R57 ;  /* 0x0000003948487221 */ /* 0x000fe20000010000 */
[----:B------:R-:W-:Y:S01]  /*4a30*/  FMUL.FTZ R57, R103, R51 ;  /* 0x0000003367397220 */ /* 0x000fe20000410000 */
        /* <DEDUP_REMOVED lines=11> */
[----:B------:R-:W-:Y:S01]  /*4af0*/  FADD.FTZ R72, R72, R49 ;  /* 0x0000003148487221 */ /* 0x000fe20000010000 */
[----:B------:R-:W-:Y:S01]  /*4b00*/  FFMA.FTZ R76, R55, R63, R76 ;  /* 0x0000003f374c7223 */ /* 0x000fe2000001004c */
[C---:B------:R-:W-:Y:S01]  /*4b10*/  FMUL.FTZ R55, R103.reuse, R49 ;  /* 0x0000003167377220 */ /* 0x040fe20000410000 */
[----:B------:R-:W-:Y:S01]  /*4b20*/  FADD.FTZ R60, R60, R63 ;  /* 0x0000003f3c3c7221 */ /* 0x000fe20000010000 */
[----:B------:R-:W-:Y:S01]  /*4b30*/  FMUL.FTZ R49, R103, R59 ;  /* 0x0000003b67317220 */ /* 0x000fe20000410000 */
[----:B------:R-:W-:Y:S01]  /*4b40*/  FADD.FTZ R61, R61, R50 ;  /* 0x000000323d3d7221 */ /* 0x000fe20000010000 */
[----:B------:R-:W-:Y:S01]  /*4b50*/  FFMA.FTZ R76, R52, R55, R76 ;  /* 0x00000037344c7223 */ /* 0x000fe2000001004c */
[----:B------:R-:W-:Y:S01]  /*4b60*/  FADD.FTZ R60, R55, R60 ;  /* 0x0000003c373c7221 */ /* 0x000fe20000010000 */
[C---:B------:R-:W-:Y:S01]  /*4b70*/  FFMA.FTZ R48, R53.reuse, R58, R51 ;  /* 0x0000003a35307223 */ /* 0x040fe20000010033 */
[----:B------:R-:W-:Y:S01]  /*4b80*/  FMUL.FTZ R51, R102, R64 ;  /* 0x0000004066337220 */ /* 0x000fe20000410000 */
[----:B------:R-:W-:Y:S01]  /*4b90*/  FFMA.FTZ R55, R53, R57, R76 ;  /* 0x0000003935377223 */ /* 0x000fe2000001004c */
[----:B------:R-:W-:Y:S01]  /*4ba0*/  FADD.FTZ R60, R60, R57 ;  /* 0x000000393c3c7221 */ /* 0x000fe20000010000 */
[----:B------:R-:W-:Y:S01]  /*4bb0*/  FMUL.FTZ R57, R103, R62 ;  /* 0x0000003e67397220 */ /* 0x000fe20000410000 */
[----:B------:R-:W-:Y:S01]  /*4bc0*/  FADD.FTZ R61, R61, R58 ;  /* 0x0000003a3d3d7221 */ /* 0x000fe20000010000 */
[----:B------:R-:W-:Y:S01]  /*4bd0*/  FFMA.FTZ R50, R70, R49, R55 ;  /* 0x0000003146327223 */ /* 0x000fe20000010037 */
[----:B------:R-:W-:Y:S01]  /*4be0*/  FADD.FTZ R60, R49, R60 ;  /* 0x0000003c313c7221 */ /* 0x000fe20000010000 */
[----:B------:R-:W-:-:S02]  /*4bf0*/  FFMA.FTZ R48, R79, R64, R48 ;  /* 0x000000404f307223 */ /* 0x000fc40000010030 */
[----:B------:R-:W-:Y:S01]  /*4c00*/  FFMA.FTZ R49, R79, R51, R50 ;  /* 0x000000334f317223 */ /* 0x000fe20000010032 */
[----:B------:R-:W-:Y:S01]  /*4c10*/  FADD.FTZ R60, R60, R51 ;  /* 0x000000333c3c7221 */ /* 0x000fe20000010000 */
[----:B------:R-:W-:Y:S01]  /*4c20*/  FADD.FTZ R51, R72, R59 ;  /* 0x0000003b48337221 */ /* 0x000fe20000010000 */
[----:B------:R-:W-:Y:S01]  /*4c30*/  FADD.FTZ R50, R61, R64 ;  /* 0x000000403d327221 */ /* 0x000fe20000010000 */
[C---:B------:R-:W-:Y:S01]  /*4c40*/  FFMA.FTZ R56, R66.reuse, R57, R49 ;  /* 0x0000003942387223 */ /* 0x040fe20000010031 */
[----:B------:R-:W-:Y:S01]  /*4c50*/  FADD.FTZ R57, R57, R60 ;  /* 0x0000003c39397221 */ /* 0x000fe20000010000 */
[----:B------:R-:W-:Y:S01]  /*4c60*/  FFMA.FTZ R49, R66, R62, R65 ;  /* 0x0000003e42317223 */ /* 0x000fe20000010041 */
[----:B------:R-:W-:-:S07]  /*4c70*/  FADD.FTZ R51, R51, R62 ;  /* 0x0000003e33337221 */ /* 0x000fce0000010000 */
.L_x_1218:
[----:B------:R-:W0:Y:S01]  /*4c80*/  SHFL.DOWN PT, R52, R56, 0x1, R117 ;  /* 0x0820000038347989 */ /* 0x000e2200000e0075 */
[C---:B------:R-:W-:Y:S01]  /*4c90*/  ISETP.GE.AND P0, PT, R106.reuse, R117, PT ;  /* 0x000000756a00720c */ /* 0x040fe20003f06270 */
[----:B------:R-:W-:Y:S01]  /*4ca0*/  BSSY.RECONVERGENT B0, `(.L_x_1219) ;  /* 0x0000047000007945 */ /* 0x000fe20003800200 */
[----:B------:R-:W-:Y:S01]  /*4cb0*/  ISETP.NE.AND P2, PT, R106, RZ, PT ;  /* 0x000000ff6a00720c */ /* 0x000fe20003f45270 */
[----:B------:R-:W1:Y:S01]  /*4cc0*/  SHFL.DOWN PT, R53, R57, 0x1, R117 ;  /* 0x0820000039357989 */ /* 0x000e6200000e0075 */
[----:B------:R-:W-:-:S03]  /*4cd0*/  ISETP.NE.AND P1, PT, R115, RZ, PT ;  /* 0x000000ff7300720c */ /* 0x000fc60003f25270 */
        /* <DEDUP_REMOVED lines=28> */
[----:B------:R-:W-:Y:S02]  /*4ea0*/  ISETP.GT.U32.AND P0, PT, R115, 0x30, PT ;  /* 0x000000307300780c */ /* 0x000fe40003f04070 */
        /* <DEDUP_REMOVED lines=38> */
.L_x_1220:
[----:B------:R-:W-:Y:S05]  /*5110*/  BSYNC.RECONVERGENT B0 ;  /* 0x0000000000007941 */ /* 0x000fea0003800200 */
.L_x_1219:
        /* <DEDUP_REMOVED lines=38> */
.L_x_1222:
[----:B------:R-:W-:Y:S05]  /*5380*/  BSYNC.RECONVERGENT B0 ;  /* 0x0000000000007941 */ /* 0x000fea0003800200 */
.L_x_1221:
        /* <DEDUP_REMOVED lines=29> */
.L_x_1224:
[----:B------:R-:W-:Y:S05]  /*5560*/  BSYNC.RECONVERGENT B0 ;  /* 0x0000000000007941 */ /* 0x000fea0003800200 */
.L_x_1223:
[----:B------:R-:W-:-:S09]  /*5570*/  UISETP.GE.U32.AND UP0, UPT, UR33, 0x2, UPT ;  /* 0x000000022100788c */ /* 0x000fd2000bf06070 */
[----:B------:R-:W-:Y:S05]  /*5580*/  BRA.U !UP0, `(.L_x_1225) ;  /* 0x0000000d083c7547 */ /* 0x000fea000b800000 */
[----:B------:R-:W2:Y:S01]  /*5590*/  LDCU.64 UR6, c[0x0][0x3d0] ;  /* 0x00007a00ff0677ac */ /* 0x000ea20008000a00 */
[----:B------:R-:W-:Y:S01]  /*55a0*/  MOV R0, UR33 ;  /* 0x0000002100007c02 */ /* 0x000fe20008000f00 */
[----:B------:R-:W-:-:S03]  /*55b0*/  ULOP3.LUT UR19, UR4, 0x1, URZ, 0xc0, !UPT ;  /* 0x0000000104137892 */ /* 0x000fc6000f8ec0ff */
[----:B------:R-:W-:Y:S01]  /*55c0*/  ISETP.GE.U32.AND P2, PT, R0, 0x8, PT ;  /* 0x000000080000780c */ /* 0x000fe20003f46070 */
[----:B------:R-:W-:-:S04]  /*55d0*/  UIMAD UR20, UR19, UR31, URZ ;  /* 0x0000001f131472a4 */ /* 0x000fc8000f8e02ff */
[----:B------:R-:W-:-:S04]  /*55e0*/  UIMAD UR19, UR20, UR33, URZ ;  /* 0x00000021141372a4 */ /* 0x000fc8000f8e02ff */
[----:B------:R-:W-:-:S04]  /*55f0*/  USHF.L.U32 UR19, UR19, 0x1, URZ ;  /* 0x0000000113137899 */ /* 0x000fc800080006ff */
[----:B--2---:R-:W-:Y:S01]  /*5600*/  UIMAD.WIDE UR6, UR19, 0x4, UR6 ;  /* 0x00000004130678a5 */ /* 0x004fe2000f8e0206 */
[----:B------:R-:W-:Y:S11]  /*5610*/  @P1 BRA `(.L_x_1226) ;  /* 0x00000000005c1947 */ /* 0x000ff60003800000 */
[----:B-1----:R-:W1:Y:S01]  /*5620*/  LDC.64 R48, c[0x0][0x3c8] ;  /* 0x0000f200ff307b82 */ /* 0x002e620000000a00 */
[----:B------:R-:W-:Y:S01]  /*5630*/  MOV R0, UR4 ;  /* 0x0000000400007c02 */ /* 0x000fe20008000f00 */
[----:B------:R-:W-:Y:S02]  /*5640*/  UIADD3 UR19, UPT, UPT, UR20, UR5, URZ ;  /* 0x0000000514137290 */ /* 0x000fe4000fffe0ff */
[----:B------:R-:W-:Y:S01]  /*5650*/  UIMAD.WIDE.U32 UR22, UR34, 0x8, UR6 ;  /* 0x00000008221678a5 */ /* 0x000fe2000f8e0006 */
[----:B------:R-:W-:-:S03]  /*5660*/  LOP3.LUT P0, R0, R0, 0x2, RZ, 0xc0, !PT ;  /* 0x0000000200007812 */ /* 0x000fc6000780c0ff */
[----:B------:R-:W-:Y:S02]  /*5670*/  MOV R53, UR19 ;  /* 0x0000001300357c02 */ /* 0x000fe40008000f00 */
[----:B------:R-:W-:Y:S02]  /*5680*/  SEL R55, RZ, UR33, P0 ;  /* 0x00000021ff377c07 */ /* 0x000fe40008000000 */
[----:B------:R-:W-:Y:S02]  /*5690*/  MOV R50, UR22 ;  /* 0x0000001600327c02 */ /* 0x000fe40008000f00 */
[----:B------:R-:W-:Y:S02]  /*56a0*/  ISETP.NE.AND P0, PT, R55, -0x1, PT ;  /* 0xffffffff3700780c */ /* 0x000fe40003f05270 */
[----:B------:R-:W-:-:S05]  /*56b0*/  MOV R51, UR23 ;  /* 0x0000001700337c02 */ /* 0x000fca0008000f00 */
[----:B------:R2:W-:Y:S01]  /*56c0*/  STG.E.64 desc[UR28][R50.64], R104 ;  /* 0x0000006832007986 */ /* 0x0005e2000c101b1c */
[----:B-1----:R-:W-:Y:S01]  /*56d0*/  IMAD.WIDE.U32 R48, R53, 0x4, R48 ;  /* 0x0000000435307825 */ /* 0x002fe200078e0030 */
[----:B------:R-:W-:Y:S01]  /*56e0*/  IADD3 R53, PT, PT, -R0, 0x1, RZ ;  /* 0x0000000100357810 */ /* 0x000fe20007ffe1ff */
[----:B------:R-:W-:Y:S06]  /*56f0*/  MEMBAR.ALL.GPU ;  /* 0x0000000000007992 */ /* 0x000fec000000a000 */
[----:B------:R-:W-:-:S00]  /*5700*/  ERRBAR ;  /* 0x00000000000079ab */ /* 0x000fc00000000000 */
[----:B------:R-:W-:Y:S06]  /*5710*/  CGAERRBAR ;  /* 0x00000000000075ab */ /* 0x000fec0000000000 */
[----:B------:R2:W-:Y:S01]  /*5720*/  REDG.E.ADD.S32.STRONG.GPU desc[UR28][R48.64], R53 ;  /* 0x000000353000798e */ /* 0x0005e2000c12e31c */
[----:B------:R-:W-:Y:S05]  /*5730*/  @!P0 BRA `(.L_x_1226) ;  /* 0x0000000000148947 */ /* 0x000fea0003800000 */
.L_x_1227:
[----:B------:R-:W3:Y:S04]  /*5740*/  LDG.E.STRONG.GPU R0, desc[UR28][R48.64] ;  /* 0x0000001c30007981 */ /* 0x000ee8000c1ef900 */
[----:B---3--:R-:W-:Y:S01]  /*5750*/  CCTL.IVALL ;  /* 0x00000000ff00798f */ /* 0x008fe20002000000 */
[----:B------:R-:W-:Y:S05]  /*5760*/  YIELD ;  /* 0x0000000000007946 */ /* 0x000fea0003800000 */
[----:B------:R-:W-:-:S13]  /*5770*/  ISETP.NE.AND P0, PT, R0, R55, PT ;  /* 0x000000370000720c */ /* 0x000fda0003f05270 */
[----:B------:R-:W-:Y:S05]  /*5780*/  @P0 BRA `(.L_x_1227) ;  /* 0xfffffffc00ec0947 */ /* 0x000fea000383ffff */
.L_x_1226:
[----:B------:R-:W-:Y:S05]  /*5790*/  WARPSYNC.ALL ;  /* 0x0000000000007948 */ /* 0x000fea0003800000 */
[----:B------:R-:W-:Y:S01]  /*57a0*/  BAR.SYNC.DEFER_BLOCKING 0x0 ;  /* 0x0000000000007b1d */ /* 0x000fe20000010000 */
[----:B------:R-:W-:-:S05]  /*57b0*/  HFMA2 R0, -RZ, RZ, 0, 0 ;  /* 0x00000000ff007431 */ /* 0x000fca00000001ff */
[----:B------:R-:W-:Y:S05]  /*57c0*/  @!P2 BRA `(.L_x_1228) ;  /* 0x000000040078a947 */ /* 0x000fea0003800000 */
[----:B-1----:R-:W-:Y:S01]  /*57d0*/  MOV R58, RZ ;  /* 0x000000ff003a7202 */ /* 0x002fe20000000f00 */
[----:B------:R-:W-:Y:S01]  /*57e0*/  UMOV UR19, UR5 ;  /* 0x0000000500137c82 */ /* 0x000fe20008000000 */
[----:B------:R-:W-:Y:S01]  /*57f0*/  UMOV UR20, UR9 ;  /* 0x0000000900147c82 */ /* 0x000fe20008000000 */
[----:B------:R-:W-:Y:S01]  /*5800*/  UMOV UR21, UR17 ;  /* 0x0000001100157c82 */ /* 0x000fe20008000000 */
[----:B------:R-:W-:Y:S01]  /*5810*/  UMOV UR22, UR16 ;  /* 0x0000001000167c82 */ /* 0x000fe20008000000 */
[----:B------:R-:W-:Y:S01]  /*5820*/  UMOV UR23, UR15 ;  /* 0x0000000f00177c82 */ /* 0x000fe20008000000 */
[----:B------:R-:W-:Y:S01]  /*5830*/  UMOV UR24, UR14 ;  /* 0x0000000e00187c82 */ /* 0x000fe20008000000 */
[----:B------:R-:W-:Y:S01]  /*5840*/  UMOV UR25, UR13 ;  /* 0x0000000d00197c82 */ /* 0x000fe20008000000 */
[----:B------:R-:W-:Y:S01]  /*5850*/  UMOV UR26, UR12 ;  /* 0x0000000c001a7c82 */ /* 0x000fe20008000000 */
[----:B------:R-:W-:-:S05]  /*5860*/  UMOV UR27, UR11 ;  /* 0x0000000b001b7c82 */ /* 0x000fca0008000000 */
.L_x_1229:
[----:B------:R-:W-:Y:S02]  /*5870*/  ISETP.EQ.OR P4, PT, RZ, UR20, P1 ;  /* 0x00000014ff007c0c */ /* 0x000fe40008f82670 */
[C---:B------:R-:W-:Y:S02]  /*5880*/  IADD3 R0, PT, PT, R58.reuse, 0x1, RZ ;  /* 0x000000013a007810 */ /* 0x040fe40007ffe0ff */
[----:B--2---:R-:W-:Y:S02]  /*5890*/  IADD3 R48, PT, PT, R58, 0x2, RZ ;  /* 0x000000023a307810 */ /* 0x004fe40007ffe0ff */
[----:B------:R-:W-:Y:S02]  /*58a0*/  ISETP.EQ.OR P6, PT, R0, UR30, P1 ;  /* 0x0000001e00007c0c */ /* 0x000fe40008fc2670 */
[----:B------:R-:W-:-:S05]  /*58b0*/  ISETP.EQ.OR P0, PT, R48, UR30, P1 ;  /* 0x0000001e30007c0c */ /* 0x000fca0008f02670 */
[----:B------:R-:W-:-:S05]  /*58c0*/  VOTEU.ALL UP1, P4 ;  /* 0x0000000000ff7886 */ /* 0x000fca0002020000 */
[----:B------:R-:W-:Y:S01]  /*58d0*/  @!UP1 UIMAD.WIDE.U32 UR40, UR19, 0x8, UR6 ;  /* 0x00000008132898a5 */ /* 0x000fe2000f8e0006 */
[----:B------:R-:W-:Y:S02]  /*58e0*/  VOTEU.ALL UP0, P6 ;  /* 0x0000000000ff7886 */ /* 0x000fe40003000000 */
[----:B------:R-:W-:-:S03]  /*58f0*/  VOTEU.ALL UP1, P0 ;  /* 0x0000000000ff7886 */ /* 0x000fc60000020000 */
[----:B------:R-:W-:Y:S01]  /*5900*/  MOV R48, UR40 ;  /* 0x0000002800307c02 */ /* 0x000fe20008000f00 */
[----:B------:R-:W-:Y:S01]  /*5910*/  @!UP0 UIMAD.WIDE.U32 UR42, UR21, 0x8, UR6 ;  /* 0x00000008152a88a5 */ /* 0x000fe2000f8e0006 */
[----:B------:R-:W-:Y:S01]  /*5920*/  MOV R49, UR41 ;  /* 0x0000002900317c02 */ /* 0x000fe20008000f00 */
[----:B------:R-:W-:-:S04]  /*5930*/  @!UP1 UIMAD.WIDE.U32 UR40, UR22, 0x8, UR6 ;  /* 0x00000008162898a5 */ /* 0x000fc8000f8e0006 */
[----:B------:R-:W-:Y:S01]  /*5940*/  MOV R50, UR42 ;  /* 0x0000002a00327c02 */ /* 0x000fe20008000f00 */
[----:B------:R-:W0:Y:S01]  /*5950*/  @!P4 LDG.E.64 R48, desc[UR28][R48.64] ;  /* 0x0000001c3030c981 */ /* 0x000e22000c1e1b00 */
[----:B------:R-:W-:Y:S02]  /*5960*/  MOV R51, UR43 ;  /* 0x0000002b00337c02 */ /* 0x000fe40008000f00 */
[----:B------:R-:W-:Y:S02]  /*5970*/  MOV R52, UR40 ;  /* 0x0000002800347c02 */ /* 0x000fe40008000f00 */
[----:B------:R-:W-:Y:S02]  /*5980*/  MOV R53, UR41 ;  /* 0x0000002900357c02 */ /* 0x000fe40008000f00 */
[----:B------:R-:W2:Y:S04]  /*5990*/  @!P6 LDG.E.64 R50, desc[UR28][R50.64] ;  /* 0x0000001c3232e981 */ /* 0x000ea8000c1e1b00 */
[----:B------:R-:W3:Y:S01]  /*59a0*/  @!P0 LDG.E.64 R52, desc[UR28][R52.64] ;  /* 0x0000001c34348981 */ /* 0x000ee2000c1e1b00 */
[----:B------:R-:W-:-:S02]  /*59b0*/  IADD3 R0, PT, PT, R58, 0x3, RZ ;  /* 0x000000033a007810 */ /* 0x000fc40007ffe0ff */
[----:B------:R-:W-:Y:S02]  /*59c0*/  IADD3 R54, PT, PT, R58, 0x4, RZ ;  /* 0x000000043a367810 */ /* 0x000fe40007ffe0ff */
[----:B------:R-:W-:Y:S02]  /*59d0*/  ISETP.EQ.OR P2, PT, R0, UR30, P1 ;  /* 0x0000001e00007c0c */ /* 0x000fe40008f42670 */
[----:B------:R-:W-:Y:S02]  /*59e0*/  ISETP.EQ.OR P3, PT, R54, UR30, P1 ;  /* 0x0000001e36007c0c */ /* 0x000fe40008f62670 */
[----:B------:R-:W-:-:S09]  /*59f0*/  IADD3 R0, PT, PT, R58, 0x5, RZ ;  /* 0x000000053a007810 */ /* 0x000fd20007ffe0ff */
[----:B------:R-:W-:Y:S02]  /*5a00*/  VOTEU.ALL UP1, P2 ;  /* 0x0000000000ff7886 */ /* 0x000fe40001020000 */
[----:B------:R-:W-:-:S03]  /*5a10*/  VOTEU.ALL UP0, P3 ;  /* 0x0000000000ff7886 */ /* 0x000fc60001800000 */
[----:B------:R-:W-:Y:S02]  /*5a20*/  @!UP1 UIMAD.WIDE.U32 UR40, UR23, 0x8, UR6 ;  /* 0x00000008172898a5 */ /* 0x000fe4000f8e0006 */
[----:B------:R-:W-:Y:S01]  /*5a30*/  @!UP0 UIMAD.WIDE.U32 UR42, UR24, 0x8, UR6 ;  /* 0x00000008182a88a5 */ /* 0x000fe2000f8e0006 */
[----:B0-----:R-:W-:Y:S01]  /*5a40*/  @!P4 FADD.FTZ R104, R104, R48 ;  /* 0x000000306868c221 */ /* 0x001fe20000010000 */
[----:B------:R-:W-:Y:S01]  /*5a50*/  @!P4 FADD.FTZ R105, R105, R49 ;  /* 0x000000316969c221 */ /* 0x000fe20000010000 */
[----:B------:R-:W-:Y:S02]  /*5a60*/  IADD3 R48, PT, PT, R58, 0x6, RZ ;  /* 0x000000063a307810 */ /* 0x000fe40007ffe0ff */
[----:B------:R-:W-:Y:S01]  /*5a70*/  ISETP.EQ.OR P4, PT, R0, UR30, P1 ;  /* 0x0000001e00007c0c */ /* 0x000fe20008f82670 */
[----:B--2---:R-:W-:Y:S01]  /*5a80*/  @!P6 FADD.FTZ R104, R104, R50 ;  /* 0x000000326868e221 */ /* 0x004fe20000010000 */
[----:B------:R-:W-:Y:S01]  /*5a90*/  @!P6 FADD.FTZ R105, R105, R51 ;  /* 0x000000336969e221 */ /* 0x000fe20000010000 */
[----:B------:R-:W-:-:S02]  /*5aa0*/  ISETP.EQ.OR P6, PT, R48, UR30, P1 ;  /* 0x0000001e30007c0c */ /* 0x000fc40008fc2670 */
[----:B------:R-:W-:Y:S01]  /*5ab0*/  IADD3 R0, PT, PT, R58, 0x7, RZ ;  /* 0x000000073a007810 */ /* 0x000fe20007ffe0ff */
[----:B---3--:R-:W-:Y:S01]  /*5ac0*/  @!P0 FADD.FTZ R104, R104, R52 ;  /* 0x0000003468688221 */ /* 0x008fe20000010000 */
[----:B------:R-:W-:Y:S02]  /*5ad0*/  @!P0 FADD.FTZ R105, R105, R53 ;  /* 0x0000003569698221 */ /* 0x000fe40000010000 */
[----:B------:R-:W-:-:S04]  /*5ae0*/  ISETP.EQ.OR P0, PT, R0, UR30, P1 ;  /* 0x0000001e00007c0c */ /* 0x000fc80008f02670 */
[----:B------:R-:W-:Y:S01]  /*5af0*/  VOTEU.ALL UP1, P4 ;  /* 0x0000000000ff7886 */ /* 0x000fe20002020000 */
[----:B------:R-:W-:Y:S02]  /*5b00*/  MOV R48, UR40 ;  /* 0x0000002800307c02 */ /* 0x000fe40008000f00 */
[----:B------:R-:W-:Y:S01]  /*5b10*/  MOV R49, UR41 ;  /* 0x0000002900317c02 */ /* 0x000fe20008000f00 */
[----:B------:R-:W-:Y:S01]  /*5b20*/  VOTEU.ALL UP0, P6 ;  /* 0x0000000000ff7886 */ /* 0x000fe20003000000 */
[----:B------:R-:W-:Y:S01]  /*5b30*/  @!UP1 UIMAD.WIDE.U32 UR40, UR25, 0x8, UR6 ;  /* 0x00000008192898a5 */ /* 0x000fe2000f8e0006 */
[----:B------:R-:W-:Y:S02]  /*5b40*/  MOV R50, UR42 ;  /* 0x0000002a00327c02 */ /* 0x000fe40008000f00 */
[----:B------:R-:W-:Y:S01]  /*5b50*/  MOV R51, UR43 ;  /* 0x0000002b00337c02 */ /* 0x000fe20008000f00 */
[----:B------:R-:W-:Y:S01]  /*5b60*/  @!UP0 UIMAD.WIDE.U32 UR42, UR26, 0x8, UR6 ;  /* 0x000000081a2a88a5 */ /* 0x000fe2000f8e0006 */
[----:B------:R-:W2:Y:S01]  /*5b70*/  @!P2 LDG.E.64 R48, desc[UR28][R48.64] ;  /* 0x0000001c3030a981 */ /* 0x000ea2000c1e1b00 */
[----:B------:R-:W-:Y:S01]  /*5b80*/  VOTEU.ALL UP0, P0 ;  /* 0x0000000000ff7886 */ /* 0x000fe20000000000 */
[----:B------:R-:W-:-:S02]  /*5b90*/  MOV R52, UR40 ;  /* 0x0000002800347c02 */ /* 0x000fc40008000f00 */
[----:B------:R-:W-:Y:S01]  /*5ba0*/  MOV R53, UR41 ;  /* 0x0000002900357c02 */ /* 0x000fe20008000f00 */
[----:B------:R-:W3:Y:S01]  /*5bb0*/  @!P3 LDG.E.64 R50, desc[UR28][R50.64] ;  /* 0x0000001c3232b981 */ /* 0x000ee2000c1e1b00 */
[----:B------:R-:W-:Y:S01]  /*5bc0*/  @!UP0 UIMAD.WIDE.U32 UR40, UR27, 0x8, UR6 ;  /* 0x000000081b2888a5 */ /* 0x000fe2000f8e0006 */
[----:B------:R-:W-:Y:S02]  /*5bd0*/  MOV R54, UR42 ;  /* 0x0000002a00367c02 */ /* 0x000fe40008000f00 */
[----:B------:R-:W-:Y:S01]  /*5be0*/  MOV R55, UR43 ;  /* 0x0000002b00377c02 */ /* 0x000fe20008000f00 */
[----:B------:R-:W4:Y:S02]  /*5bf0*/  @!P4 LDG.E.64 R52, desc[UR28][R52.64] ;  /* 0x0000001c3434c981 */ /* 0x000f24000c1e1b00 */
[----:B------:R-:W-:Y:S02]  /*5c00*/  MOV R56, UR40 ;  /* 0x0000002800387c02 */ /* 0x000fe40008000f00 */
[----:B------:R-:W-:Y:S01]  /*5c10*/  MOV R57, UR41 ;  /* 0x0000002900397c02 */ /* 0x000fe20008000f00 */
[----:B------:R-:W5:Y:S05]  /*5c20*/  @!P6 LDG.E.64 R54, desc[UR28][R54.64] ;  /* 0x0000001c3636e981 */ /* 0x000f6a000c1e1b00 */
[----:B------:R-:W5:Y:S01]  /*5c30*/  @!P0 LDG.E.64 R56, desc[UR28][R56.64] ;  /* 0x0000001c38388981 */ /* 0x000f62000c1e1b00 */
[----:B------:R-:W-:Y:S01]  /*5c40*/  IADD3 R58, PT, PT, R58, 0x8, RZ ;  /* 0x000000083a3a7810 */ /* 0x000fe20007ffe0ff */
[----:B------:R-:W-:-:S02]  /*5c50*/  UIADD3 UR20, UPT, UPT, UR20, 0x8, URZ ;  /* 0x0000000814147890 */ /* 0x000fc4000fffe0ff */
[----:B------:R-:W-:Y:S02]  /*5c60*/  ULEA UR19, UR31, UR19, 0x3 ;  /* 0x000000131f137291 */ /* 0x000fe4000f8e18ff */
[----:B------:R-:W-:Y:S02]  /*5c70*/  ULEA UR21, UR31, UR21, 0x3 ;  /* 0x000000151f157291 */ /* 0x000fe4000f8e18ff */
[----:B------:R-:W-:Y:S02]  /*5c80*/  ULEA UR22, UR31, UR22, 0x3 ;  /* 0x000000161f167291 */ /* 0x000fe4000f8e18ff */
[----:B------:R-:W-:Y:S02]  /*5c90*/  ULEA UR23, UR31, UR23, 0x3 ;  /* 0x000000171f177291 */ /* 0x000fe4000f8e18ff */
[----:B------:R-:W-:Y:S02]  /*5ca0*/  ULEA UR24, UR31, UR24, 0x3 ;  /* 0x000000181f187291 */ /* 0x000fe4000f8e18ff */
[----:B------:R-:W-:-:S02]  /*5cb0*/  ULEA UR25, UR31, UR25, 0x3 ;  /* 0x000000191f197291 */ /* 0x000fc4000f8e18ff */
[----:B------:R-:W-:Y:S02]  /*5cc0*/  ULEA UR26, UR31, UR26, 0x3 ;  /* 0x0000001a1f1a7291 */ /* 0x000fe4000f8e18ff */
[----:B------:R-:W-:Y:S01]  /*5cd0*/  ULEA UR27, UR31, UR27, 0x3 ;  /* 0x0000001b1f1b7291 */ /* 0x000fe2000f8e18ff */
[----:B--2---:R-:W-:Y:S01]  /*5ce0*/  @!P2 FADD.FTZ R104, R104, R48 ;  /* 0x000000306868a221 */ /* 0x004fe20000010000 */
[----:B------:R-:W-:Y:S01]  /*5cf0*/  @!P2 FADD.FTZ R105, R105, R49 ;  /* 0x000000316969a221 */ /* 0x000fe20000010000 */
[----:B------:R-:W-:Y:S02]  /*5d00*/  ISETP.NE.AND P2, PT, R58, UR36, PT ;  /* 0x000000243a007c0c */ /* 0x000fe4000bf45270 */
        /* <DEDUP_REMOVED lines=9> */
[----:B------:R-:W-:-:S07]  /*5da0*/  MOV R0, UR36 ;  /* 0x0000002400007c02 */ /* 0x000fce0008000f00 */
.L_x_1228:
[----:B------:R-:W-:-:S09]  /*5db0*/  UISETP.NE.AND UP0, UPT, UR35, URZ, UPT ;  /* 0x000000ff2300728c */ /* 0x000fd2000bf05270 */
[----:B------:R-:W-:Y:S05]  /*5dc0*/  BRA.U !UP0, `(.L_x_1225) ;  /* 0x00000005082c7547 */ /* 0x000fea000b800000 */
[----:B------:R-:W-:Y:S02]  /*5dd0*/  UIADD3 UR19, UPT, UPT, UR35, -0x1, URZ ;  /* 0xffffffff23137890 */ /* 0x000fe4000fffe0ff */
[----:B------:R-:W-:Y:S02]  /*5de0*/  ULOP3.LUT UP1, UR20, UR33, 0x3, URZ, 0xc0, !UPT ;  /* 0x0000000321147892 */ /* 0x000fe4000f82c0ff */
[----:B------:R-:W-:-:S09]  /*5df0*/  UISETP.GE.U32.AND UP0, UPT, UR19, 0x3, UPT ;  /* 0x000000031300788c */ /* 0x000fd2000bf06070 */
[----:B------:R-:W-:Y:S05]  /*5e00*/  BRA.U !UP0, `(.L_x_1230) ;  /* 0x0000000108907547 */ /* 0x000fea000b800000 */
[C---:B-12---:R-:W-:Y:S02]  /*5e10*/  IADD3 R50, PT, PT, R0.reuse, 0x1, RZ ;  /* 0x0000000100327810 */ /* 0x046fe40007ffe0ff */
[C---:B------:R-:W-:Y:S02]  /*5e20*/  ISETP.EQ.OR P0, PT, R0.reuse, UR30, P1 ;  /* 0x0000001e00007c0c */ /* 0x040fe40008f02670 */
[----:B------:R-:W-:Y:S02]  /*5e30*/  IADD3 R52, PT, PT, R0, 0x2, RZ ;  /* 0x0000000200347810 */ /* 0x000fe40007ffe0ff */
[----:B------:R-:W-:Y:S02]  /*5e40*/  ISETP.EQ.OR P2, PT, R50, UR30, P1 ;  /* 0x0000001e32007c0c */ /* 0x000fe40008f42670 */
[----:B------:R-:W-:Y:S02]  /*5e50*/  IADD3 R54, PT, PT, R0, 0x3, RZ ;  /* 0x0000000300367810 */ /* 0x000fe40007ffe0ff */
[----:B------:R-:W-:-:S02]  /*5e60*/  ISETP.EQ.OR P3, PT, R52, UR30, P1 ;  /* 0x0000001e34007c0c */ /* 0x000fc40008f62670 */
[----:B------:R-:W-:Y:S02]  /*5e70*/  MOV R49, UR31 ;  /* 0x0000001f00317c02 */ /* 0x000fe40008000f00 */
[----:B------:R-:W-:Y:S02]  /*5e80*/  MOV R53, UR31 ;  /* 0x0000001f00357c02 */ /* 0x000fe40008000f00 */
[----:B------:R-:W-:Y:S01]  /*5e90*/  ISETP.EQ.OR P4, PT, R54, UR30, P1 ;  /* 0x0000001e36007c0c */ /* 0x000fe20008f82670 */
[----:B------:R-:W-:Y:S01]  /*5ea0*/  @!P0 IMAD R48, R0, R49, UR5 ;  /* 0x0000000500308e24 */ /* 0x000fe2000f8e0231 */
[----:B------:R-:W-:Y:S01]  /*5eb0*/  MOV R51, 0x8 ;  /* 0x0000000800337802 */ /* 0x000fe20000000f00 */
[----:B------:R-:W-:Y:S01]  /*5ec0*/  @!P2 IMAD R50, R50, R53, UR5 ;  /* 0x000000053232ae24 */ /* 0x000fe2000f8e0235 */
[----:B------:R-:W-:Y:S01]  /*5ed0*/  MOV R55, UR31 ;  /* 0x0000001f00377c02 */ /* 0x000fe20008000f00 */
[----:B------:R-:W-:Y:S01]  /*5ee0*/  HFMA2 R53, -RZ, RZ, 0, 4.76837158203125e-07 ;  /* 0x00000008ff357431 */ /* 0x000fe200000001ff */
[----:B------:R-:W-:Y:S01]  /*5ef0*/  MOV R57, UR31 ;  /* 0x0000001f00397c02 */ /* 0x000fe20008000f00 */
[----:B------:R-:W-:-:S04]  /*5f00*/  @!P0 IMAD.WIDE.U32 R48, R48, R51, UR6 ;  /* 0x0000000630308e25 */ /* 0x000fc8000f8e0033 */
[----:B------:R-:W-:Y:S01]  /*5f10*/  @!P3 IMAD R52, R52, R55, UR5 ;  /* 0x000000053434be24 */ /* 0x000fe2000f8e0237 */
[----:B------:R-:W-:Y:S01]  /*5f20*/  MOV R55, 0x8 ;  /* 0x0000000800377802 */ /* 0x000fe20000000f00 */
[----:B------:R-:W-:Y:S01]  /*5f30*/  @!P2 IMAD.WIDE.U32 R50, R50, R53, UR6 ;  /* 0x000000063232ae25 */ /* 0x000fe2000f8e0035 */
[----:B------:R-:W0:Y:S03]  /*5f40*/  @!P0 LDG.E.64 R48, desc[UR28][R48.64] ;  /* 0x0000001c30308981 */ /* 0x000e26000c1e1b00 */
[----:B------:R-:W-:Y:S02]  /*5f50*/  @!P4 IMAD R54, R54, R57, UR5 ;  /* 0x000000053636ce24 */ /* 0x000fe4000f8e0239 */
[----:B------:R-:W-:Y:S02]  /*5f60*/  HFMA2 R57, -RZ, RZ, 0, 4.76837158203125e-07 ;  /* 0x00000008ff397431 */ /* 0x000fe400000001ff */
[----:B------:R-:W-:Y:S01]  /*5f70*/  @!P3 IMAD.WIDE.U32 R52, R52, R55, UR6 ;  /* 0x000000063434be25 */ /* 0x000fe2000f8e0037 */
[----:B------:R-:W2:Y:S03]  /*5f80*/  @!P2 LDG.E.64 R50, desc[UR28][R50.64] ;  /* 0x0000001c3232a981 */ /* 0x000ea6000c1e1b00 */
[----:B------:R-:W-:-:S02]  /*5f90*/  @!P4 IMAD.WIDE.U32 R54, R54, R57, UR6 ;  /* 0x000000063636ce25 */ /* 0x000fc4000f8e0039 */
        /* <DEDUP_REMOVED lines=11> */
.L_x_1230:
[----:B------:R-:W-:Y:S05]  /*6050*/  BRA.U !UP1, `(.L_x_1225) ;  /* 0x0000000109887547 */ /* 0x000fea000b800000 */
[----:B------:R-:W-:Y:S02]  /*6060*/  UISETP.NE.AND UP0, UPT, UR20, 0x1, UPT ;  /* 0x000000011400788c */ /* 0x000fe4000bf05270 */
[----:B------:R-:W-:-:S06]  /*6070*/  ULOP3.LUT UR19, UR33, 0x1, URZ, 0xc0, !UPT ;  /* 0x0000000121137892 */ /* 0x000fcc000f8ec0ff */
[----:B-1----:R-:W-:Y:S01]  /*6080*/  MOV R52, UR19 ;  /* 0x0000001300347c02 */ /* 0x002fe20008000f00 */
[----:B------:R-:W-:Y:S06]  /*6090*/  BRA.U !UP0, `(.L_x_1231) ;  /* 0x0000000108487547 */ /* 0x000fec000b800000 */
[C---:B--2---:R-:W-:Y:S02]  /*60a0*/  IADD3 R48, PT, PT, R0.reuse, 0x1, RZ ;  /* 0x0000000100307810 */ /* 0x044fe40007ffe0ff */
[----:B------:R-:W-:Y:S02]  /*60b0*/  ISETP.EQ.OR P2, PT, R0, UR30, P1 ;  /* 0x0000001e00007c0c */ /* 0x000fe40008f42670 */
[----:B------:R-:W-:Y:S02]  /*60c0*/  ISETP.EQ.OR P0, PT, R48, UR30, P1 ;  /* 0x0000001e30007c0c */ /* 0x000fe40008f02670 */
[----:B------:R-:W-:Y:S02]  /*60d0*/  MOV R49, UR31 ;  /* 0x0000001f00317c02 */ /* 0x000fe40008000f00 */
[----:B------:R-:W-:Y:S02]  /*60e0*/  MOV R53, UR31 ;  /* 0x0000001f00357c02 */ /* 0x000fe40008000f00 */
[----:B------:R-:W-:-:S05]  /*60f0*/  MOV R51, 0x8 ;  /* 0x0000000800337802 */ /* 0x000fca0000000f00 */
[----:B------:R-:W-:Y:S02]  /*6100*/  @!P2 IMAD R50, R0, R49, UR5 ;  /* 0x000000050032ae24 */ /* 0x000fe4000f8e0231 */
[----:B------:R-:W-:Y:S02]  /*6110*/  HFMA2 R49, -RZ, RZ, 0, 4.76837158203125e-07 ;  /* 0x00000008ff317431 */ /* 0x000fe400000001ff */
[----:B------:R-:W-:Y:S02]  /*6120*/  @!P0 IMAD R48, R48, R53, UR5 ;  /* 0x0000000530308e24 */ /* 0x000fe4000f8e0235 */
[----:B------:R-:W-:-:S04]  /*6130*/  @!P2 IMAD.WIDE.U32 R50, R50, R51, UR6 ;  /* 0x000000063232ae25 */ /* 0x000fc8000f8e0033 */
[----:B------:R-:W-:Y:S02]  /*6140*/  @!P0 IMAD.WIDE.U32 R48, R48, R49, UR6 ;  /* 0x0000000630308e25 */ /* 0x000fe4000f8e0031 */
[----:B------:R-:W0:Y:S04]  /*6150*/  @!P2 LDG.E.64 R50, desc[UR28][R50.64] ;  /* 0x0000001c3232a981 */ /* 0x000e28000c1e1b00 */
[----:B------:R-:W2:Y:S01]  /*6160*/  @!P0 LDG.E.64 R48, desc[UR28][R48.64] ;  /* 0x0000001c30308981 */ /* 0x000ea2000c1e1b00 */
[----:B------:R-:W-:Y:S01]  /*6170*/  IADD3 R0, PT, PT, R0, 0x2, RZ ;  /* 0x0000000200007810 */ /* 0x000fe20007ffe0ff */
[----:B0-----:R-:W-:Y:S01]  /*6180*/  @!P2 FADD.FTZ R104, R104, R50 ;  /* 0x000000326868a221 */ /* 0x001fe20000010000 */
[----:B------:R-:W-:-:S03]  /*6190*/  @!P2 FADD.FTZ R105, R105, R51 ;  /* 0x000000336969a221 */ /* 0x000fc60000010000 */
[----:B--2---:R-:W-:Y:S01]  /*61a0*/  @!P0 FADD.FTZ R104, R104, R48 ;  /* 0x0000003068688221 */ /* 0x004fe20000010000 */
[----:B------:R-:W-:-:S07]  /*61b0*/  @!P0 FADD.FTZ R105, R105, R49 ;  /* 0x0000003169698221 */ /* 0x000fce0000010000 */
.L_x_1231:
[----:B------:R-:W-:Y:S01]  /*61c0*/  ISETP.EQ.OR P0, PT, R0, UR30, P1 ;  /* 0x0000001e00007c0c */ /* 0x000fe20008f02670 */
[----:B------:R-:W-:Y:S03]  /*61d0*/  BSSY.RECONVERGENT B0, `(.L_x_1225) ;  /* 0x000000a000007945 */ /* 0x000fe60003800200 */
[----:B------:R-:W-:-:S13]  /*61e0*/  ISETP.NE.U32.OR P0, PT, R52, 0x1, P0 ;  /* 0x000000013400780c */ /* 0x000fda0000705470 */
[----:B------:R-:W-:Y:S05]  /*61f0*/  @P0 BRA `(.L_x_1232) ;  /* 0x00000000001c0947 */ /* 0x000fea0003800000 */
[----:B--2---:R-:W-:Y:S02]  /*6200*/  MOV R49, UR31 ;  /* 0x0000001f00317c02 */ /* 0x004fe40008000f00 */
[----:B------:R-:W-:-:S03]  /*6210*/  MOV R51, 0x8 ;  /* 0x0000000800337802 */ /* 0x000fc60000000f00 */
[----:B------:R-:W-:-:S04]  /*6220*/  IMAD R48, R0, R49, UR5 ;  /* 0x0000000500307e24 */ /* 0x000fc8000f8e0231 */
[----:B------:R-:W-:-:S06]  /*6230*/  IMAD.WIDE.U32 R48, R48, R51, UR6 ;  /* 0x0000000630307e25 */ /* 0x000fcc000f8e0033 */
[----:B------:R-:W0:Y:S02]  /*6240*/  LDG.E.64 R48, desc[UR28][R48.64] ;  /* 0x0000001c30307981 */ /* 0x000e24000c1e1b00 */
[----:B0-----:R-:W-:Y:S01]  /*6250*/  FADD.FTZ R104, R104, R48 ;  /* 0x0000003068687221 */ /* 0x001fe20000010000 */
[----:B------:R-:W-:-:S07]  /*6260*/  FADD.FTZ R105, R105, R49 ;  /* 0x0000003169697221 */ /* 0x000fce0000010000 */
.L_x_1232:
[----:B------:R-:W-:Y:S05]  /*6270*/  BSYNC.RECONVERGENT B0 ;  /* 0x0000000000007941 */ /* 0x000fea0003800200 */
.L_x_1225:
[----:B------:R-:W3:Y:S01]  /*6280*/  S2UR UR7, SR_CgaCtaId ;  /* 0x00000000000779c3 */ /* 0x000ee20000008800 */
[----:B------:R-:W-:Y:S01]  /*6290*/  UMOV UR6, 0x400 ;  /* 0x0000040000067882 */ /* 0x000fe20000000000 */
[----:B------:R-:W4:Y:S01]  /*62a0*/  LDCU UR20, c[0x0][0x42c] ;  /* 0x00008580ff1477ac */ /* 0x000f220008000800 */
[----:B------:R-:W-:Y:S01]  /*62b0*/  FADD.FTZ R82, R82, -UR37 ;  /* 0x8000002552527e21 */ /* 0x000fe20008010000 */
[----:B------:R-:W-:-:S04]  /*62c0*/  FADD.FTZ R83, R83, -UR37 ;  /* 0x8000002553537e21 */ /* 0x000fc80008010000 */
[----:B------:R-:W-:Y:S01]  /*62d0*/  FMUL.FTZ R83, R83, UR38 ;  /* 0x0000002653537c20 */ /* 0x000fe20008410000 */
[----:B---3--:R-:W-:-:S09]  /*62e0*/  ULEA UR6, UR7, UR6, 0x18 ;  /* 0x0000000607067291 */ /* 0x008fd2000f8ec0ff */
[----:B------:R-:W-:Y:S01]  /*62f0*/  @!P1 STS.64 [UR6+0x80], R104 ;  /* 0x00008068ff009988 */ /* 0x000fe20008000a06 */
[----:B------:R-:W-:Y:S06]  /*6300*/  BAR.SYNC.DEFER_BLOCKING 0x0 ;  /* 0x0000000000007b1d */ /* 0x000fec0000010000 */
[----:B-12---:R-:W4:Y:S01]  /*6310*/  LDS.64 R48, [UR6+0x80] ;  /* 0x00008006ff307984 */ /* 0x006f220008000a00 */
[----:B------:R-:W1:Y:S02]  /*6320*/  LDCU.64 UR6, c[0x0][0x400] ;  /* 0x00008000ff0677ac */ /* 0x000e640008000a00 */
[----:B-1----:R-:W-:-:S02]  /*6330*/  ISETP.GE.U32.AND P0, PT, R119, UR6, PT ;  /* 0x0000000677007c0c */ /* 0x002fc4000bf06070 */
[----:B------:R-:W-:Y:S02]  /*6340*/  ISETP.GE.U32.AND P1, PT, R114, UR6, PT ;  /* 0x0000000672007c0c */ /* 0x000fe4000bf26070 */
[----:B------:R-:W-:Y:S02]  /*6350*/  ISETP.GE.AND.EX P0, PT, R113, UR7, PT, P0 ;  /* 0x0000000771007c0c */ /* 0x000fe4000bf06300 */
[----:B------:R-:W-:Y:S01]  /*6360*/  ISETP.GE.AND.EX P1, PT, R111, UR7, PT, P1 ;  /* 0x000000076f007c0c */ /* 0x000fe2000bf26310 */
[----:B----4-:R-:W-:Y:S01]  /*6370*/  FMUL.FTZ R48, R48, UR20 ;  /* 0x0000001430307c20 */ /* 0x010fe20008410000 */
[----:B------:R-:W-:Y:S01]  /*6380*/  FMUL.FTZ R0, R49, UR20 ;  /* 0x0000001431007c20 */ /* 0x000fe20008410000 */
[----:B------:R-:W-:-:S03]  /*6390*/  FMUL.FTZ R49, R82, UR38 ;  /* 0x0000002652317c20 */ /* 0x000fc60008410000 */
[----:B------:R-:W-:-:S13]  /*63a0*/  R2UR UR19, R48 ;  /* 0x00000000301372ca */ /* 0x000fda00000e0000 */
[--C-:B------:R-:W-:Y:S01]  /*63b0*/  FFMA.FTZ R57, R49, UR19, R0.reuse ;  /* 0x0000001331397c23 */ /* 0x100fe20008010000 */
[----:B------:R-:W-:Y:S01]  /*63c0*/  FFMA.FTZ R58, R83, UR19, R0 ;  /* 0x00000013533a7c23 */ /* 0x000fe20008010000 */
        /* <DEDUP_REMOVED lines=19> */
.L_x_1233:
[----:B------:R-:W-:Y:S01]  /*6500*/  BSSY.RECONVERGENT B0, `(.L_x_1234) ;  /* 0x0000012000007945 */ /* 0x000fe20003800200 */
[----:B------:R-:W-:Y:S01]  /*6510*/  FFMA.FTZ R57, R102, R2, -R57 ;  /* 0x0000000266397223 */ /* 0x000fe20000010839 */
[----:B------:R-:W-:Y:S01]  /*6520*/  FADD.FTZ R84, R84, -UR37 ;  /* 0x8000002554547e21 */ /* 0x000fe20008010000 */
[----:B------:R-:W-:Y:S01]  /*6530*/  FFMA.FTZ R51, R103, R3, -R58 ;  /* 0x0000000367337223 */ /* 0x000fe2000001083a */
        /* <DEDUP_REMOVED lines=8> */
[----:B------:R-:W-:Y:S01]  /*65c0*/  IMAD R3, R119, UR23, R50 ;  /* 0x0000001777037c24 */ /* 0x000fe2000f8e0232 */
[----:B--2---:R-:W-:Y:S01]  /*65d0*/  LEA R2, P0, R48, UR20, 0x2 ;  /* 0x0000001430027c11 */ /* 0x004fe2000f8010ff */
[----:B------:R-:W-:-:S03]  /*65e0*/  FMUL.FTZ R50, R57, UR38 ;  /* 0x0000002639327c20 */ /* 0x000fc60008410000 */
[----:B------:R-:W-:-:S04]  /*65f0*/  IADD3 R3, PT, PT, R49, R3, RZ ;  /* 0x0000000331037210 */ /* 0x000fc80007ffe0ff */
[----:B------:R-:W-:-:S05]  /*6600*/  LEA.HI.X R3, R48, UR21, R3, 0x2, P0 ;  /* 0x0000001530037c11 */ /* 0x000fca00080f1403 */
[----:B------:R1:W-:Y:S02]  /*6610*/  STG.E.64 desc[UR28][R2.64], R50 ;  /* 0x0000003202007986 */ /* 0x0003e4000c101b1c */
.L_x_1235:
[----:B------:R-:W-:Y:S05]  /*6620*/  BSYNC.RECONVERGENT B0 ;  /* 0x0000000000007941 */ /* 0x000fea0003800200 */
.L_x_1234:
[----:B------:R-:W-:Y:S01]  /*6630*/  UISETP.NE.AND UP0, UPT, UR32, URZ, UPT ;  /* 0x000000ff2000728c */ /* 0x000fe2000bf05270 */
[----:B------:R-:W-:Y:S01]  /*6640*/  FADD.FTZ R85, R85, -UR37 ;  /* 0x8000002555557e21 */ /* 0x000fe20008010000 */
[----:B-1----:R-:W-:-:S03]  /*6650*/  FMUL.FTZ R3, R84, UR38 ;  /* 0x0000002654037c20 */ /* 0x002fc60008410000 */
[----:B------:R-:W-:Y:S01]  /*6660*/  FMUL.FTZ R85, R85, UR38 ;  /* 0x0000002655557c20 */ /* 0x000fe20008410000 */
[----:B------:R-:W-:-:S03]  /*6670*/  FFMA.FTZ R55, R3, UR19, R0 ;  /* 0x0000001303377c23 */ /* 0x000fc60008010000 */
[----:B------:R-:W-:Y:S05]  /*6680*/  BRA.U !UP0, `(.L_x_1236) ;  /* 0x0000000108487547 */ /* 0x000fea000b800000 */
        /* <DEDUP_REMOVED lines=18> */
.L_x_1236:
[----:B------:R-:W-:Y:S01]  /*67b0*/  FFMA.FTZ R2, R85, UR19, R0 ;  /* 0x0000001355027c23 */ /* 0x000fe20008010000 */
[----:B------:R-:W-:Y:S01]  /*67c0*/  BSSY.RECONVERGENT B0, `(.L_x_1237) ;  /* 0x0000013000007945 */ /* 0x000fe20003800200 */
[----:B------:R-:W-:Y:S01]  /*67d0*/  FFMA.FTZ R55, R102, R86, -R55 ;  /* 0x0000005666377223 */ /* 0x000fe20000010837 */
[----:B------:R-:W-:Y:S01]  /*67e0*/  FADD.FTZ R58, R10, -UR37 ;  /* 0x800000250a3a7e21 */ /* 0x000fe20008010000 */
[----:B------:R-:W-:Y:S01]  /*67f0*/  IADD3 R57, PT, PT, R119, 0x10, RZ ;  /* 0x0000001077397810 */ /* 0x000fe20007ffe0ff */
[----:B------:R-:W-:Y:S01]  /*6800*/  FFMA.FTZ R51, R103, R87, -R2 ;  /* 0x0000005767337223 */ /* 0x000fe20000010802 */
[----:B------:R-:W-:Y:S06]  /*6810*/  @P1 BRA `(.L_x_1238) ;  /* 0x0000000000341947 */ /* 0x000fec0003800000 */
[----:B------:R-:W1:Y:S01]  /*6820*/  LDCU.64 UR20, c[0x0][0x3f8] ;  /* 0x00007f00ff1477ac */ /* 0x000e620008000a00 */
[----:B------:R-:W-:Y:S01]  /*6830*/  MOV R2, R122 ;  /* 0x0000007a00027202 */ /* 0x000fe20000000f00 */
[----:B------:R-:W-:Y:S01]  /*6840*/  FMUL.FTZ R50, R55, UR38 ;  /* 0x0000002637327c20 */ /* 0x000fe20008410000 */
[----:B------:R-:W-:Y:S01]  /*6850*/  MOV R3, R121 ;  /* 0x0000007900037202 */ /* 0x000fe20000000f00 */
[----:B------:R-:W2:Y:S01]  /*6860*/  LDCU.64 UR22, c[0x0][0x380] ;  /* 0x00007000ff1677ac */ /* 0x000ea20008000a00 */
[----:B------:R-:W-:Y:S01]  /*6870*/  FMUL.FTZ R51, R51, UR38 ;  /* 0x0000002633337c20 */ /* 0x000fe20008410000 */
[----:B-1----:R-:W-:Y:S02]  /*6880*/  IMAD R53, R111, UR20, RZ ;  /* 0x000000146f357c24 */ /* 0x002fe4000f8e02ff */
[----:B------:R-:W-:-:S04]  /*6890*/  IMAD.WIDE.U32 R48, R114, UR20, R2 ;  /* 0x0000001472307c25 */ /* 0x000fc8000f8e0002 */
[----:B------:R-:W-:Y:S01]  /*68a0*/  IMAD R53, R114, UR21, R53 ;  /* 0x0000001572357c24 */ /* 0x000fe2000f8e0235 */
[----:B--2---:R-:W-:-:S04]  /*68b0*/  LEA R2, P0, R48, UR22, 0x2 ;  /* 0x0000001630027c11 */ /* 0x004fc8000f8010ff */
[----:B------:R-:W-:-:S04]  /*68c0*/  IADD3 R53, PT, PT, R49, R53, RZ ;  /* 0x0000003531357210 */ /* 0x000fc80007ffe0ff */
[----:B------:R-:W-:-:S05]  /*68d0*/  LEA.HI.X R3, R48, UR23, R53, 0x2, P0 ;  /* 0x0000001730037c11 */ /* 0x000fca00080f1435 */
[----:B------:R1:W-:Y:S02]  /*68e0*/  STG.E.64 desc[UR28][R2.64], R50 ;  /* 0x0000003202007986 */ /* 0x0003e4000c101b1c */
.L_x_1238:
[----:B------:R-:W-:Y:S05]  /*68f0*/  BSYNC.RECONVERGENT B0 ;  /* 0x0000000000007941 */ /* 0x000fea0003800200 */
.L_x_1237:
[C---:B------:R-:W-:Y:S01]  /*6900*/  IADD3 R55, PT, PT, R119.reuse, 0x18, RZ ;  /* 0x0000001877377810 */ /* 0x040fe20007ffe0ff */
[----:B------:R-:W-:Y:S01]  /*6910*/  FMUL.FTZ R59, R58, UR38 ;  /* 0x000000263a3b7c20 */ /* 0x000fe20008410000 */
[----:B------:R-:W-:Y:S01]  /*6920*/  IADD3 R53, PT, PT, R119, 0x20, RZ ;  /* 0x0000002077357810 */ /* 0x000fe20007ffe0ff */
[----:B------:R-:W-:Y:S01]  /*6930*/  FADD.FTZ R11, R11, -UR37 ;  /* 0x800000250b0b7e21 */ /* 0x000fe20008010000 */
[----:B-1----:R-:W-:Y:S01]  /*6940*/  IADD3 R51, PT, PT, R119, 0x28, RZ ;  /* 0x0000002877337810 */ /* 0x002fe20007ffe0ff */
[----:B------:R-:W-:Y:S01]  /*6950*/  FFMA.FTZ R67, R59, UR19, R0 ;  /* 0x000000133b437c23 */ /* 0x000fe20008010000 */
[----:B------:R-:W-:Y:S01]  /*6960*/  IADD3 R49, PT, PT, R119, 0x30, RZ ;  /* 0x0000003077317810 */ /* 0x000fe20007ffe0ff */
[----:B------:R-:W-:Y:S01]  /*6970*/  FMUL.FTZ R69, R11, UR38 ;  /* 0x000000260b457c20 */ /* 0x000fe20008410000 */
[C---:B------:R-:W-:Y:S02]  /*6980*/  IADD3 R10, PT, PT, R119.reuse, 0x38, RZ ;  /* 0x00000038770a7810 */ /* 0x040fe40007ffe0ff */
[----:B------:R-:W-:-:S02]  /*6990*/  IADD3 R2, PT, PT, R119, 0x40, RZ ;  /* 0x0000004077027810 */ /* 0x000fc40007ffe0ff */
[----:B------:R-:W-:Y:S02]  /*69a0*/  ISETP.GE.U32.AND P2, PT, R57, UR6, PT ;  /* 0x0000000639007c0c */ /* 0x000fe4000bf46070 */
[----:B------:R-:W-:Y:S02]  /*69b0*/  ISETP.GE.U32.AND P1, PT, R55, UR6, PT ;  /* 0x0000000637007c0c */ /* 0x000fe4000bf26070 */
[----:B------:R-:W-:Y:S02]  /*69c0*/  ISETP.GE.U32.AND P0, PT, R53, UR6, PT ;  /* 0x0000000635007c0c */ /* 0x000fe4000bf06070 */
[----:B------:R-:W-:Y:S02]  /*69d0*/  ISETP.GE.U32.AND P6, PT, R51, UR6, PT ;  /* 0x0000000633007c0c */ /* 0x000fe4000bfc6070 */
[----:B------:R-:W-:Y:S02]  /*69e0*/  ISETP.GE.U32.AND P3, PT, R49, UR6, PT ;  /* 0x0000000631007c0c */ /* 0x000fe4000bf66070 */
[----:B------:R-:W-:-:S02]  /*69f0*/  ISETP.GE.U32.AND P4, PT, R10, UR6, PT ;  /* 0x000000060a007c0c */ /* 0x000fc4000bf86070 */
[----:B------:R-:W-:Y:S02]  /*6a00*/  ISETP.GE.U32.AND P5, PT, R2, UR6, PT ;  /* 0x0000000602007c0c */ /* 0x000fe4000bfa6070 */
[----:B------:R-:W-:Y:S02]  /*6a10*/  SHF.R.S32.HI R68, RZ, 0x1f, R57 ;  /* 0x0000001fff447819 */ /* 0x000fe40000011439 */
[----:B------:R-:W-:Y:S02]  /*6a20*/  SHF.R.S32.HI R56, RZ, 0x1f, R55 ;  /* 0x0000001fff387819 */ /* 0x000fe40000011437 */
[----:B------:R-:W-:Y:S02]  /*6a30*/  SHF.R.S32.HI R54, RZ, 0x1f, R53 ;  /* 0x0000001fff367819 */ /* 0x000fe40000011435 */
[----:B------:R-:W-:Y:S02]  /*6a40*/  SHF.R.S32.HI R52, RZ, 0x1f, R51 ;  /* 0x0000001fff347819 */ /* 0x000fe40000011433 */
[----:B------:R-:W-:-:S02]  /*6a50*/  SHF.R.S32.HI R50, RZ, 0x1f, R49 ;  /* 0x0000001fff327819 */ /* 0x000fc40000011431 */
[----:B------:R-:W-:Y:S02]  /*6a60*/  SHF.R.S32.HI R48, RZ, 0x1f, R10 ;  /* 0x0000001fff307819 */ /* 0x000fe4000001140a */
[----:B------:R-:W-:Y:S02]  /*6a70*/  SHF.R.S32.HI R3, RZ, 0x1f, R2 ;  /* 0x0000001fff037819 */ /* 0x000fe40000011402 */
[----:B------:R-:W-:Y:S02]  /*6a80*/  ISETP.GE.AND.EX P2, PT, R68, UR7, PT, P2 ;  /* 0x0000000744007c0c */ /* 0x000fe4000bf46320 */
[----:B------:R-:W-:Y:S02]  /*6a90*/  ISETP.GE.AND.EX P1, PT, R56, UR7, PT, P1 ;  /* 0x0000000738007c0c */ /* 0x000fe4000bf26310 */
[----:B------:R-:W-:Y:S02]  /*6aa0*/  ISETP.GE.AND.EX P0, PT, R54, UR7, PT, P0 ;  /* 0x0000000736007c0c */ /* 0x000fe4000bf06300 */
[----:B------:R-:W-:-:S02]  /*6ab0*/  ISETP.GE.AND.EX P6, PT, R52, UR7, PT, P6 ;  /* 0x0000000734007c0c */ /* 0x000fc4000bfc6360 */
[----:B------:R-:W-:Y:S02]  /*6ac0*/  ISETP.GE.AND.EX P3, PT, R50, UR7, PT, P3 ;  /* 0x0000000732007c0c */ /* 0x000fe4000bf66330 */
[----:B------:R-:W-:Y:S02]  /*6ad0*/  ISETP.GE.AND.EX P4, PT, R48, UR7, PT, P4 ;  /* 0x0000000730007c0c */ /* 0x000fe4000bf86340 */
[----:B------:R-:W-:Y:S01]  /*6ae0*/  ISETP.GE.AND.EX P5, PT, R3, UR7, PT, P5 ;  /* 0x0000000703007c0c */ /* 0x000fe2000bfa6350 */
[----:B------:R-:W-:-:S12]  /*6af0*/  BRA.U !UP0, `(.L_x_1239) ;  /* 0x0000000108487547 */ /* 0x000fd8000b800000 */
[----:B------:R-:W-:Y:S01]  /*6b00*/  FFMA.FTZ R11, R102, R59, R100 ;  /* 0x0000003b660b7223 */ /* 0x000fe20000010064 */
[----:B------:R-:W-:-:S03]  /*6b10*/  FFMA.FTZ R58, R103, R69, R101 ;  /* 0x00000045673a7223 */ /* 0x000fc60000010065 */
[----:B------:R-:W-:Y:S01]  /*6b20*/  FMUL.FTZ R59, R11, -1.4426950216293334961 ;  /* 0xbfb8aa3b0b3b7820 */ /* 0x000fe20000410000 */
[----:B------:R-:W-:-:S05]  /*6b30*/  FMUL.FTZ R62, R58, -1.4426950216293334961 ;  /* 0xbfb8aa3b3a3e7820 */ /* 0x000fca0000410000 */
[----:B------:R-:W1:Y:S04]  /*6b40*/  MUFU.EX2 R59, R59 ;  /* 0x0000003b003b7308 */ /* 0x000e680000000800 */
[----:B------:R-:W2:Y:S01]  /*6b50*/  MUFU.EX2 R62, R62 ;  /* 0x0000003e003e7308 */ /* 0x000ea20000000800 */
[----:B-1----:R-:W-:Y:S01]  /*6b60*/  FADD.FTZ R60, R59, 1 ;  /* 0x3f8000003b3c7421 */ /* 0x002fe20000010000 */
[----:B--2---:R-:W-:-:S03]  /*6b70*/  FADD.FTZ R63, R62, 1 ;  /* 0x3f8000003e3f7421 */ /* 0x004fc60000010000 */
        /* <DEDUP_REMOVED lines=10> */
.L_x_1239:
[----:B------:R-:W-:Y:S01]  /*6c20*/  FADD.FTZ R11, R14, -UR37 ;  /* 0x800000250e0b7e21 */ /* 0x000fe20008010000 */
[----:B------:R-:W-:Y:S01]  /*6c30*/  FFMA.FTZ R14, R69, UR19, R0 ;  /* 0x00000013450e7c23 */ /* 0x000fe20008010000 */
[----:B------:R-:W-:Y:S01]  /*6c40*/  BSSY.RECONVERGENT B0, `(.L_x_1240) ;  /* 0x0000013000007945 */ /* 0x000fe20003800200 */
[----:B------:R-:W-:Y:S01]  /*6c50*/  FFMA.FTZ R58, R102, R12, -R67 ;  /* 0x0000000c663a7223 */ /* 0x000fe20000010843 */
[----:B------:R-:W-:Y:S01]  /*6c60*/  FADD.FTZ R60, R15, -UR37 ;  /* 0x800000250f3c7e21 */ /* 0x000fe20008010000 */
[----:B------:R-:W-:Y:S01]  /*6c70*/  FMUL.FTZ R11, R11, UR38 ;  /* 0x000000260b0b7c20 */ /* 0x000fe20008410000 */
        /* <DEDUP_REMOVED lines=15> */
.L_x_1241:
[----:B------:R-:W-:Y:S05]  /*6d70*/  BSYNC.RECONVERGENT B0 ;  /* 0x0000000000007941 */ /* 0x000fea0003800200 */
.L_x_1240:
[----:B------:R-:W-:Y:S01]  /*6d80*/  FFMA.FTZ R61, R11, UR19, R0 ;  /* 0x000000130b3d7c23 */ /* 0x000fe20008010000 */
[----:B------:R-:W-:Y:S01]  /*6d90*/  FMUL.FTZ R63, R60, UR38 ;  /* 0x000000263c3f7c20 */ /* 0x000fe20008410000 */
[----:B------:R-:W-:Y:S06]  /*6da0*/  BRA.U !UP0, `(.L_x_1242) ;  /* 0x0000000108487547 */ /* 0x000fec000b800000 */
        /* <DEDUP_REMOVED lines=18> */
.L_x_1242:
        /* <DEDUP_REMOVED lines=8> */
[----:B------:R-:W2:Y:S01]  /*6f50*/  LDCU.64 UR20, c[0x0][0x3f8] ;  /* 0x00007f00ff1477ac */ /* 0x000ea20008000a00 */
[----:B------:R-:W-:Y:S01]  /*6f60*/  MOV R12, R122 ;  /* 0x0000007a000c7202 */ /* 0x000fe20000000f00 */
[----:B------:R-:W-:Y:S01]  /*6f70*/  FMUL.FTZ R16, R61, UR38 ;  /* 0x000000263d107c20 */ /* 0x000fe20008410000 */
[----:B------:R-:W-:Y:S01]  /*6f80*/  MOV R13, R121 ;  /* 0x00000079000d7202 */ /* 0x000fe20000000f00 */
[----:B------:R-:W1:Y:S01]  /*6f90*/  LDCU.64 UR22, c[0x0][0x380] ;  /* 0x00007000ff1677ac */ /* 0x000e620008000a00 */
[----:B------:R-:W-:Y:S01]  /*6fa0*/  FMUL.FTZ R17, R17, UR38 ;  /* 0x0000002611117c20 */ /* 0x000fe20008410000 */
[----:B--2---:R-:W-:Y:S02]  /*6fb0*/  IMAD R56, R56, UR20, RZ ;  /* 0x0000001438387c24 */ /* 0x004fe4000f8e02ff */
[----:B------:R-:W-:-:S04]  /*6fc0*/  IMAD.WIDE.U32 R12, R55, UR20, R12 ;  /* 0x00000014370c7c25 */ /* 0x000fc8000f8e000c */
[----:B------:R-:W-:Y:S01]  /*6fd0*/  IMAD R55, R55, UR21, R56 ;  /* 0x0000001537377c24 */ /* 0x000fe2000f8e0238 */
[----:B-1----:R-:W-:-:S04]  /*6fe0*/  LEA R14, P1, R12, UR22, 0x2 ;  /* 0x000000160c0e7c11 */ /* 0x002fc8000f8210ff */
[----:B------:R-:W-:-:S04]  /*6ff0*/  IADD3 R55, PT, PT, R13, R55, RZ ;  /* 0x000000370d377210 */ /* 0x000fc80007ffe0ff */
[----:B------:R-:W-:-:S05]  /*7000*/  LEA.HI.X R15, R12, UR23, R55, 0x2, P1 ;  /* 0x000000170c0f7c11 */ /* 0x000fca00088f1437 */
[----:B------:R2:W-:Y:S02]  /*7010*/  STG.E.64 desc[UR28][R14.64], R16 ;  /* 0x000000100e007986 */ /* 0x0005e4000c101b1c */
.L_x_1244:
[----:B------:R-:W-:Y:S05]  /*7020*/  BSYNC.RECONVERGENT B0 ;  /* 0x0000000000007941 */ /* 0x000fea0003800200 */
.L_x_1243:
[----:B------:R-:W-:Y:S01]  /*7030*/  FFMA.FTZ R55, R11, UR19, R0 ;  /* 0x000000130b377c23 */ /* 0x000fe20008010000 */
[----:B------:R-:W-:Y:S01]  /*7040*/  FMUL.FTZ R57, R19, UR38 ;  /* 0x0000002613397c20 */ /* 0x000fe20008410000 */
[----:B------:R-:W-:Y:S06]  /*7050*/  BRA.U !UP0, `(.L_x_1245) ;  /* 0x0000000108487547 */ /* 0x000fec000b800000 */
[----:B------:R-:W-:Y:S01]  /*7060*/  FFMA.FTZ R11, R102, R11, R100 ;  /* 0x0000000b660b7223 */ /* 0x000fe20000010064 */
[----:B------:R-:W-:-:S03]  /*7070*/  FFMA.FTZ R12, R103, R57, R101 ;  /* 0x00000039670c7223 */ /* 0x000fc60000010065 */
[----:B------:R-:W-:Y:S01]  /*7080*/  FMUL.FTZ R13, R11, -1.4426950216293334961 ;  /* 0xbfb8aa3b0b0d7820 */ /* 0x000fe20000410000 */
[----:B--2---:R-:W-:-:S05]  /*7090*/  FMUL.FTZ R16, R12, -1.4426950216293334961 ;  /* 0xbfb8aa3b0c107820 */ /* 0x004fca0000410000 */
        /* <DEDUP_REMOVED lines=14> */
.L_x_1245:
[----:B------:R-:W-:Y:S01]  /*7180*/  FADD.FTZ R22, R22, -UR37 ;  /* 0x8000002516167e21 */ /* 0x000fe20008010000 */
[----:B------:R-:W-:Y:S01]  /*7190*/  FFMA.FTZ R12, R57, UR19, R0 ;  /* 0x00000013390c7c23 */ /* 0x000fe20008010000 */
[----:B------:R-:W-:Y:S01]  /*71a0*/  BSSY.RECONVERGENT B0, `(.L_x_1246) ;  /* 0x0000013000007945 */ /* 0x000fe20003800200 */
[----:B------:R-:W-:Y:S01]  /*71b0*/  FFMA.FTZ R55, R102, R20, -R55 ;  /* 0x0000001466377223 */ /* 0x000fe20000010837 */
[----:B------:R-:W-:Y:S01]  /*71c0*/  FADD.FTZ R23, R23, -UR37 ;  /* 0x8000002517177e21 */ /* 0x000fe20008010000 */
[----:B------:R-:W-:Y:S01]  /*71d0*/  FMUL.FTZ R11, R22, UR38 ;  /* 0x00000026160b7c20 */ /* 0x000fe20008410000 */
[----:B--2---:R-:W-:Y:S01]  /*71e0*/  FFMA.FTZ R17, R103, R21, -R12 ;  /* 0x0000001567117223 */ /* 0x004fe2000001080c */
[----:B------:R-:W-:Y:S06]  /*71f0*/  @P0 BRA `(.L_x_1247) ;  /* 0x0000000000340947 */ /* 0x000fec0003800000 */
[----:B------:R-:W2:Y:S01]  /*7200*/  LDCU.64 UR20, c[0x0][0x3f8] ;  /* 0x00007f00ff1477ac */ /* 0x000ea20008000a00 */
[----:B------:R-:W-:Y:S01]  /*7210*/  MOV R12, R122 ;  /* 0x0000007a000c7202 */ /* 0x000fe20000000f00 */
[----:B------:R-:W-:Y:S01]  /*7220*/  FMUL.FTZ R16, R55, UR38 ;  /* 0x0000002637107c20 */ /* 0x000fe20008410000 */
[----:B------:R-:W-:Y:S01]  /*7230*/  MOV R13, R121 ;  /* 0x00000079000d7202 */ /* 0x000fe20000000f00 */
[----:B------:R-:W3:Y:S01]  /*7240*/  LDCU.64 UR22, c[0x0][0x380] ;  /* 0x00007000ff1677ac */ /* 0x000ee20008000a00 */
[----:B------:R-:W-:Y:S01]  /*7250*/  FMUL.FTZ R17, R17, UR38 ;  /* 0x0000002611117c20 */ /* 0x000fe20008410000 */
[----:B--2---:R-:W-:Y:S02]  /*7260*/  IMAD R54, R54, UR20, RZ ;  /* 0x0000001436367c24 */ /* 0x004fe4000f8e02ff */
[----:B-1----:R-:W-:-:S04]  /*7270*/  IMAD.WIDE.U32 R14, R53, UR20, R12 ;  /* 0x00000014350e7c25 */ /* 0x002fc8000f8e000c */
[----:B------:R-:W-:Y:S01]  /*7280*/  IMAD R53, R53, UR21, R54 ;  /* 0x0000001535357c24 */ /* 0x000fe2000f8e0236 */
[----:B---3--:R-:W-:-:S04]  /*7290*/  LEA R12, P0, R14, UR22, 0x2 ;  /* 0x000000160e0c7c11 */ /* 0x008fc8000f8010ff */
[----:B------:R-:W-:-:S04]  /*72a0*/  IADD3 R53, PT, PT, R15, R53, RZ ;  /* 0x000000350f357210 */ /* 0x000fc80007ffe0ff */
[----:B------:R-:W-:-:S05]  /*72b0*/  LEA.HI.X R13, R14, UR23, R53, 0x2, P0 ;  /* 0x000000170e0d7c11 */ /* 0x000fca00080f1435 */
[----:B------:R2:W-:Y:S02]  /*72c0*/  STG.E.64 desc[UR28][R12.64], R16 ;  /* 0x000000100c007986 */ /* 0x0005e4000c101b1c */
.L_x_1247:
[----:B------:R-:W-:Y:S05]  /*72d0*/  BSYNC.RECONVERGENT B0 ;  /* 0x0000000000007941 */ /* 0x000fea0003800200 */
.L_x_1246:
[----:B------:R-:W-:Y:S01]  /*72e0*/  FFMA.FTZ R21, R11, UR19, R0 ;  /* 0x000000130b157c23 */ /* 0x000fe20008010000 */
[----:B------:R-:W-:Y:S01]  /*72f0*/  FMUL.FTZ R23, R23, UR38 ;  /* 0x0000002617177c20 */ /* 0x000fe20008410000 */
[----:B------:R-:W-:Y:S06]  /*7300*/  BRA.U !UP0, `(.L_x_1248) ;  /* 0x0000000108487547 */ /* 0x000fec000b800000 */
[----:B------:R-:W-:Y:S01]  /*7310*/  FFMA.FTZ R11, R102, R11, R100 ;  /* 0x0000000b660b7223 */ /* 0x000fe20000010064 */
[----:B--2---:R-:W-:-:S03]  /*7320*/  FFMA.FTZ R12, R103, R23, R101 ;  /* 0x00000017670c7223 */ /* 0x004fc60000010065 */
        /* <DEDUP_REMOVED lines=16> */
.L_x_1248:
[----:B------:R-:W-:Y:S01]  /*7430*/  FADD.FTZ R26, R26, -UR37 ;  /* 0x800000251a1a7e21 */ /* 0x000fe20008010000 */
[----:B--2---:R-:W-:Y:S01]  /*7440*/  FFMA.FTZ R12, R23, UR19, R0 ;  /* 0x00000013170c7c23 */ /* 0x004fe20008010000 */
        /* <DEDUP_REMOVED lines=19> */
.L_x_1250:
[----:B------:R-:W-:Y:S05]  /*7580*/  BSYNC.RECONVERGENT B0 ;  /* 0x0000000000007941 */ /* 0x000fea0003800200 */
.L_x_1249:
        /* <DEDUP_REMOVED lines=21> */
.L_x_1251:
        /* <DEDUP_REMOVED lines=21> */
.L_x_1253:
[----:B------:R-:W-:Y:S05]  /*7830*/  BSYNC.RECONVERGENT B0 ;  /* 0x0000000000007941 */ /* 0x000fea0003800200 */
.L_x_1252:
        /* <DEDUP_REMOVED lines=21> */
.L_x_1254:
[----:B------:R-:W-:Y:S01]  /*7990*/  FADD.FTZ R34, R34, -UR37 ;  /* 0x8000002522227e21 */ /* 0x000fe20008010000 */
[----:B--2---:R-:W-:Y:S01]  /*79a0*/  FFMA.FTZ R12, R31, UR19, R0 ;  /* 0x000000131f0c7c23 */ /* 0x004fe20008010000 */
[----:B------:R-:W-:Y:S01]  /*79b0*/  BSSY.RECONVERGENT B0, `(.L_x_1255) ;  /* 0x0000013000007945 */ /* 0x000fe20003800200 */
[----:B------:R-:W-:Y:S01]  /*79c0*/  FFMA.FTZ R21, R102, R32, -R21 ;  /* 0x0000002066157223 */ /* 0x000fe20000010815 */
[----:B------:R-:W-:Y:S01]  /*79d0*/  FADD.FTZ R35, R35, -UR37 ;  /* 0x8000002523237e21 */ /* 0x000fe20008010000 */
[----:B------:R-:W-:Y:S01]  /*79e0*/  FMUL.FTZ R17, R34, UR38 ;  /* 0x0000002622117c20 */ /* 0x000fe20008410000 */
[----:B-1----:R-:W-:Y:S01]  /*79f0*/  FFMA.FTZ R15, R103, R33, -R12 ;  /* 0x00000021670f7223 */ /* 0x002fe2000001080c */
        /* <DEDUP_REMOVED lines=14> */
.L_x_1256:
[----:B------:R-:W-:Y:S05]  /*7ae0*/  BSYNC.RECONVERGENT B0 ;  /* 0x0000000000007941 */ /* 0x000fea0003800200 */
.L_x_1255:
[----:B------:R-:W-:Y:S01]  /*7af0*/  FFMA.FTZ R19, R17, UR19, R0 ;  /* 0x0000001311137c23 */ /* 0x000fe20008010000 */
[----:B------:R-:W-:Y:S01]  /*7b00*/  FMUL.FTZ R35, R35, UR38 ;  /* 0x0000002623237c20 */ /* 0x000fe20008410000 */
[----:B------:R-:W-:Y:S06]  /*7b10*/  BRA.U !UP0, `(.L_x_1257) ;  /* 0x0000000108487547 */ /* 0x000fec000b800000 */
[----:B-1----:R-:W-:Y:S01]  /*7b20*/  FFMA.FTZ R10, R102, R17, R100 ;  /* 0x00000011660a7223 */ /* 0x002fe20000010064 */
        /* <DEDUP_REMOVED lines=17> */
.L_x_1257:
[----:B-1----:R-:W-:Y:S01]  /*7c40*/  FFMA.FTZ R10, R35, UR19, R0 ;  /* 0x00000013230a7c23 */ /* 0x002fe20008010000 */
[----:B------:R-:W-:Y:S01]  /*7c50*/  BSSY.RECONVERGENT B0, `(.L_x_1258) ;  /* 0x0000013000007945 */ /* 0x000fe20003800200 */
[----:B------:R-:W-:Y:S01]  /*7c60*/  FFMA.FTZ R19, R102, R36, -R19 ;  /* 0x0000002466137223 */ /* 0x000fe20000010813 */
[----:B------:R-:W-:Y:S01]  /*7c70*/  FADD.FTZ R38, R38, -UR37 ;  /* 0x8000002526267e21 */ /* 0x000fe20008010000 */
        /* <DEDUP_REMOVED lines=16> */
.L_x_1259:
[----:B------:R-:W-:Y:S05]  /*7d80*/  BSYNC.RECONVERGENT B0 ;  /* 0x0000000000007941 */ /* 0x000fea0003800200 */
.L_x_1258:
[C---:B------:R-:W-:Y:S01]  /*7d90*/  IADD3 R25, PT, PT, R119.reuse, 0x48, RZ ;  /* 0x0000004877197810 */ /* 0x040fe20007ffe0ff */
[----:B-1----:R-:W-:Y:S01]  /*7da0*/  FMUL.FTZ R13, R38, UR38 ;  /* 0x00000026260d7c20 */ /* 0x002fe20008410000 */
[----:B------:R-:W-:Y:S01]  /*7db0*/  IADD3 R12, PT, PT, R119, 0x50, RZ ;  /* 0x00000050770c7810 */ /* 0x000fe20007ffe0ff */
[----:B------:R-:W-:Y:S01]  /*7dc0*/  FMUL.FTZ R39, R39, UR38 ;  /* 0x0000002627277c20 */ /* 0x000fe20008410000 */
[----:B------:R-:W-:Y:S01]  /*7dd0*/  IADD3 R10, PT, PT, R119, 0x58, RZ ;  /* 0x00000058770a7810 */ /* 0x000fe20007ffe0ff */
[--C-:B------:R-:W-:Y:S01]  /*7de0*/  FFMA.FTZ R23, R13, UR19, R0.reuse ;  /* 0x000000130d177c23 */ /* 0x100fe20008010000 */
[----:B------:R-:W-:Y:S01]  /*7df0*/  IADD3 R2, PT, PT, R119, 0x60, RZ ;  /* 0x0000006077027810 */ /* 0x000fe20007ffe0ff */
[----:B------:R-:W-:Y:S01]  /*7e00*/  FFMA.FTZ R24, R39, UR19, R0 ;  /* 0x0000001327187c23 */ /* 0x000fe20008010000 */
[----:B------:R-:W-:Y:S02]  /*7e10*/  ISETP.GE.U32.AND P2, PT, R25, UR6, PT ;  /* 0x0000000619007c0c */ /* 0x000fe4000bf46070 */
        /* <DEDUP_REMOVED lines=9> */
[----:B------:R-:W-:Y:S02]  /*7eb0*/  ISETP.GE.U32.AND P3, PT, R108, UR6, PT ;  /* 0x000000066c007c0c */ /* 0x000fe4000bf66070 */
        /* <DEDUP_REMOVED lines=25> */
.L_x_1260:
[----:B------:R-:W-:Y:S01]  /*8050*/  BSSY.RECONVERGENT B0, `(.L_x_1261) ;  /* 0x0000011000007945 */ /* 0x000fe20003800200 */
[----:B------:R-:W-:Y:S01]  /*8060*/  FFMA.FTZ R23, R102, R40, -R23 ;  /* 0x0000002866177223 */ /* 0x000fe20000010817 */
[----:B------:R-:W-:Y:S02]  /*8070*/  FFMA.FTZ R19, R103, R41, -R24 ;  /* 0x0000002967137223 */ /* 0x000fe40000010818 */
[----:B------:R-:W-:Y:S05]  /*8080*/  @P2 BRA `(.L_x_1262) ;  /* 0x0000000000342947 */ /* 0x000fea0003800000 */
        /* <DEDUP_REMOVED lines=13> */
.L_x_1262:
[----:B------:R-:W-:Y:S05]  /*8160*/  BSYNC.RECONVERGENT B0 ;  /* 0x0000000000007941 */ /* 0x000fea0003800200 */
.L_x_1261:
[----:B------:R-:W-:Y:S01]  /*8170*/  FADD.FTZ R42, R42, -UR37 ;  /* 0x800000252a2a7e21 */ /* 0x000fe20008010000 */
[----:B------:R-:W-:Y:S01]  /*8180*/  FADD.FTZ R43, R43, -UR37 ;  /* 0x800000252b2b7e21 */ /* 0x000fe20008010000 */
[----:B------:R-:W-:Y:S01]  /*8190*/  FADD.FTZ R46, R46, -UR37 ;  /* 0x800000252e2e7e21 */ /* 0x000fe20008010000 */
[----:B------:R-:W-:Y:S01]  /*81a0*/  FADD.FTZ R47, R47, -UR37 ;  /* 0x800000252f2f7e21 */ /* 0x000fe20008010000 */
[----:B------:R-:W-:Y:S01]  /*81b0*/  FMUL.FTZ R23, R42, UR38 ;  /* 0x000000262a177c20 */ /* 0x000fe20008410000 */
[----:B------:R-:W-:Y:S01]  /*81c0*/  FMUL.FTZ R43, R43, UR38 ;  /* 0x000000262b2b7c20 */ /* 0x000fe20008410000 */
[----:B------:R-:W-:Y:S06]  /*81d0*/  BRA.U !UP0, `(.L_x_1263) ;  /* 0x0000000108487547 */ /* 0x000fec000b800000 */
[----:B------:R-:W-:Y:S01]  /*81e0*/  FFMA.FTZ R13, R102, R23, R100 ;  /* 0x00000017660d7223 */ /* 0x000fe20000010064 */
[----:B-1----:R-:W-:-:S03]  /*81f0*/  FFMA.FTZ R14, R103, R43, R101 ;  /* 0x0000002b670e7223 */ /* 0x002fc60000010065 */
        /* <DEDUP_REMOVED lines=16> */
.L_x_1263:
[--C-:B------:R-:W-:Y:S01]  /*8300*/  FFMA.FTZ R13, R23, UR19, R0.reuse ;  /* 0x00000013170d7c23 */ /* 0x100fe20008010000 */
[----:B------:R-:W-:Y:S01]  /*8310*/  FMUL.FTZ R23, R46, UR38 ;  /* 0x000000262e177c20 */ /* 0x000fe20008410000 */
[----:B------:R-:W-:Y:S01]  /*8320*/  FMUL.FTZ R47, R47, UR38 ;  /* 0x000000262f2f7c20 */ /* 0x000fe20008410000 */
[--C-:B-1----:R-:W-:Y:S01]  /*8330*/  FFMA.FTZ R14, R43, UR19, R0.reuse ;  /* 0x000000132b0e7c23 */ /* 0x102fe20008010000 */
[----:B------:R-:W-:Y:S01]  /*8340*/  BSSY.RECONVERGENT B0, `(.L_x_1264) ;  /* 0x0000013000007945 */ /* 0x000fe20003800200 */
[----:B------:R-:W-:Y:S01]  /*8350*/  FFMA.FTZ R13, R102, R44, -R13 ;  /* 0x0000002c660d7223 */ /* 0x000fe2000001080d */
[--C-:B------:R-:W-:Y:S01]  /*8360*/  FFMA.FTZ R21, R23, UR19, R0.reuse ;  /* 0x0000001317157c23 */ /* 0x100fe20008010000 */
[----:B------:R-:W-:Y:S01]  /*8370*/  FFMA.FTZ R22, R47, UR19, R0 ;  /* 0x000000132f167c23 */ /* 0x000fe20008010000 */
        /* <DEDUP_REMOVED lines=15> */
.L_x_1265:
[----:B------:R-:W-:Y:S05]  /*8470*/  BSYNC.RECONVERGENT B0 ;  /* 0x0000000000007941 */ /* 0x000fea0003800200 */
.L_x_1264:
[----:B------:R-:W-:Y:S05]  /*8480*/  BRA.U !UP0, `(.L_x_1266) ;  /* 0x0000000108487547 */ /* 0x000fea000b800000 */
        /* <DEDUP_REMOVED lines=18> */
.L_x_1266:
[----:B------:R-:W-:Y:S01]  /*85b0*/  BSSY.RECONVERGENT B0, `(.L_x_1267) ;  /* 0x0000011000007945 */ /* 0x000fe20003800200 */
[----:B------:R-:W-:Y:S01]  /*85c0*/  FFMA.FTZ R21, R102, R80, -R21 ;  /* 0x0000005066157223 */ /* 0x000fe20000010815 */
[----:B------:R-:W-:Y:S02]  /*85d0*/  FFMA.FTZ R15, R103, R81, -R22 ;  /* 0x00000051670f7223 */ /* 0x000fe40000010816 */
[----:B------:R-:W-:Y:S05]  /*85e0*/  @P0 BRA `(.L_x_1268) ;  /* 0x0000000000340947 */ /* 0x000fea0003800000 */
[----:B------:R-:W2:Y:S01]  /*85f0*/  LDCU.64 UR20, c[0x0][0x3f8] ;  /* 0x00007f00ff1477ac */ /* 0x000ea20008000a00 */
[----:B-1----:R-:W-:Y:S01]  /*8600*/  MOV R12, R122 ;  /* 0x0000007a000c7202 */ /* 0x002fe20000000f00 */
        /* <DEDUP_REMOVED lines=11> */
.L_x_1268:
[----:B------:R-:W-:Y:S05]  /*86c0*/  BSYNC.RECONVERGENT B0 ;  /* 0x0000000000007941 */ /* 0x000fea0003800200 */
.L_x_1267:
[----:B------:R-:W-:Y:S01]  /*86d0*/  FADD.FTZ R6, R6, -UR37 ;  /* 0x8000002506067e21 */ /* 0x000fe20008010000 */
[----:B------:R-:W-:Y:S01]  /*86e0*/  FADD.FTZ R7, R7, -UR37 ;  /* 0x8000002507077e21 */ /* 0x000fe20008010000 */
[----:B------:R-:W-:Y:S01]  /*86f0*/  FADD.FTZ R88, R88, -UR37 ;  /* 0x8000002558587e21 */ /* 0x000fe20008010000 */
[----:B------:R-:W-:Y:S01]  /*8700*/  FADD.FTZ R89, R89, -UR37 ;  /* 0x8000002559597e21 */ /* 0x000fe20008010000 */
[----:B-1----:R-:W-:Y:S01]  /*8710*/  FMUL.FTZ R17, R6, UR38 ;  /* 0x0000002606117c20 */ /* 0x002fe20008410000 */
[----:B------:R-:W-:Y:S01]  /*8720*/  FMUL.FTZ R19, R7, UR38 ;  /* 0x0000002607137c20 */ /* 0x000fe20008410000 */
[----:B------:R-:W-:Y:S06]  /*8730*/  BRA.U !UP0, `(.L_x_1269) ;  /* 0x0000000108487547 */ /* 0x000fec000b800000 */
[----:B------:R-:W-:Y:S01]  /*8740*/  FFMA.FTZ R6, R102, R17, R100 ;  /* 0x0000001166067223 */ /* 0x000fe20000010064 */
[----:B------:R-:W-:-:S03]  /*8750*/  FFMA.FTZ R7, R103, R19, R101 ;  /* 0x0000001367077223 */ /* 0x000fc60000010065 */
[----:B--2---:R-:W-:Y:S01]  /*8760*/  FMUL.FTZ R10, R6, -1.4426950216293334961 ;  /* 0xbfb8aa3b060a7820 */ /* 0x004fe20000410000 */
        /* <DEDUP_REMOVED lines=15> */
.L_x_1269:
[--C-:B------:R-:W-:Y:S01]  /*8860*/  FFMA.FTZ R7, R17, UR19, R0.reuse ;  /* 0x0000001311077c23 */ /* 0x100fe20008010000 */
[----:B--2---:R-:W-:Y:S01]  /*8870*/  FMUL.FTZ R11, R88, UR38 ;  /* 0x00000026580b7c20 */ /* 0x004fe20008410000 */
[----:B------:R-:W-:Y:S01]  /*8880*/  FMUL.FTZ R89, R89, UR38 ;  /* 0x0000002659597c20 */ /* 0x000fe20008410000 */
[--C-:B------:R-:W-:Y:S01]  /*8890*/  FFMA.FTZ R6, R19, UR19, R0.reuse ;  /* 0x0000001313067c23 */ /* 0x100fe20008010000 */
        /* <DEDUP_REMOVED lines=19> */
.L_x_1271:
[----:B------:R-:W-:Y:S05]  /*89d0*/  BSYNC.RECONVERGENT B0 ;  /* 0x0000000000007941 */ /* 0x000fea0003800200 */
.L_x_1270:
        /* <DEDUP_REMOVED lines=19> */
.L_x_1272:
[----:B------:R-:W-:Y:S01]  /*8b10*/  BSSY.RECONVERGENT B0, `(.L_x_1273) ;  /* 0x0000011000007945 */ /* 0x000fe20003800200 */
[----:B------:R-:W-:Y:S01]  /*8b20*/  FFMA.FTZ R13, R102, R90, -R13 ;  /* 0x0000005a660d7223 */ /* 0x000fe2000001080d */
[----:B-1----:R-:W-:Y:S02]  /*8b30*/  FFMA.FTZ R9, R103, R91, -R14 ;  /* 0x0000005b67097223 */ /* 0x002fe4000001080e */
        /* <DEDUP_REMOVED lines=14> */
.L_x_1274:
[----:B------:R-:W-:Y:S05]  /*8c20*/  BSYNC.RECONVERGENT B0 ;  /* 0x0000000000007941 */ /* 0x000fea0003800200 */
.L_x_1273:
[----:B------:R-:W-:Y:S01]  /*8c30*/  FADD.FTZ R92, R92, -UR37 ;  /* 0x800000255c5c7e21 */ /* 0x000fe20008010000 */
[----:B------:R-:W-:Y:S01]  /*8c40*/  FADD.FTZ R93, R93, -UR37 ;  /* 0x800000255d5d7e21 */ /* 0x000fe20008010000 */
[----:B------:R-:W-:Y:S01]  /*8c50*/  FADD.FTZ R96, R96, -UR37 ;  /* 0x8000002560607e21 */ /* 0x000fe20008010000 */
[----:B------:R-:W-:Y:S01]  /*8c60*/  FADD.FTZ R97, R97, -UR37 ;  /* 0x8000002561617e21 */ /* 0x000fe20008010000 */
[----:B------:R-:W-:Y:S01]  /*8c70*/  FMUL.FTZ R13, R92, UR38 ;  /* 0x000000265c0d7c20 */ /* 0x000fe20008410000 */
        /* <DEDUP_REMOVED lines=20> */
.L_x_1275:
[--C-:B-1----:R-:W-:Y:S01]  /*8dc0*/  FFMA.FTZ R3, R13, UR19, R0.reuse ;  /* 0x000000130d037c23 */ /* 0x102fe20008010000 */
[----:B------:R-:W-:Y:S01]  /*8dd0*/  FMUL.FTZ R13, R96, UR38 ;  /* 0x00000026600d7c20 */ /* 0x000fe20008410000 */
        /* <DEDUP_REMOVED lines=21> */
.L_x_1277:
[----:B------:R-:W-:Y:S05]  /*8f30*/  BSYNC.RECONVERGENT B0 ;  /* 0x0000000000007941 */ /* 0x000fea0003800200 */
.L_x_1276:
        /* <DEDUP_REMOVED lines=19> */
.L_x_1278:
[----:B------:R-:W-:Y:S01]  /*9070*/  ISETP.GE.AND.EX P3, PT, R107, UR7, PT, P3 ;  /* 0x000000076b007c0c */ /* 0x000fe2000bf66330 */
[----:B------:R-:W-:Y:S01]  /*9080*/  FFMA.FTZ R11, R102, R98, -R11 ;  /* 0x00000062660b7223 */ /* 0x000fe2000001080b */
[----:B------:R-:W-:Y:S01]  /*9090*/  FFMA.FTZ R12, R103, R99, -R12 ;  /* 0x00000063670c7223 */ /* 0x000fe2000001080c */
[----:B------:R-:W-:Y:S02]  /*90a0*/  BSSY.RECONVERGENT B0, `(.L_x_1279) ;  /* 0x000000e000007945 */ /* 0x000fe40003800200 */
[----:B------:R-:W-:Y:S01]  /*90b0*/  FMUL.FTZ R6, R11, UR38 ;  /* 0x000000260b067c20 */ /* 0x000fe20008410000 */
[----:B------:R-:W-:-:S07]  /*90c0*/  FMUL.FTZ R7, R12, UR38 ;  /* 0x000000260c077c20 */ /* 0x000fce0008410000 */
[----:B------:R-:W-:Y:S05]  /*90d0*/  @P3 BRA `(.L_x_1280) ;  /* 0x0000000000283947 */ /* 0x000fea0003800000 */
[----:B------:R-:W1:Y:S01]  /*90e0*/  LDCU.64 UR6, c[0x0][0x3f8] ;  /* 0x00007f00ff0677ac */ /* 0x000e620008000a00 */
[----:B------:R-:W-:Y:S01]  /*90f0*/  MOV R120, R122 ;  /* 0x0000007a00787202 */ /* 0x000fe20000000f00 */
[----:B------:R-:W2:Y:S01]  /*9100*/  LDCU.64 UR20, c[0x0][0x380] ;  /* 0x00007000ff1477ac */ /* 0x000ea20008000a00 */
[----:B-1----:R-:W-:-:S03]  /*9110*/  IMAD R3, R107, UR6, RZ ;  /* 0x000000066b037c24 */ /* 0x002fc6000f8e02ff */
[----:B------:R-:W-:-:S04]  /*9120*/  IMAD.WIDE.U32 R120, R108, UR6, R120 ;  /* 0x000000066c787c25 */ /* 0x000fc8000f8e0078 */
[----:B------:R-:W-:Y:S01]  /*9130*/  IMAD R3, R108, UR7, R3 ;  /* 0x000000076c037c24 */ /* 0x000fe2000f8e0203 */
[----:B--2---:R-:W-:-:S04]  /*9140*/  LEA R2, P0, R120, UR20, 0x2 ;  /* 0x0000001478027c11 */ /* 0x004fc8000f8010ff */
[----:B------:R-:W-:-:S04]  /*9150*/  IADD3 R3, PT, PT, R121, R3, RZ ;  /* 0x0000000379037210 */ /* 0x000fc80007ffe0ff */
[----:B------:R-:W-:-:S05]  /*9160*/  LEA.HI.X R3, R120, UR21, R3, 0x2, P0 ;  /* 0x0000001578037c11 */ /* 0x000fca00080f1403 */
[----:B------:R2:W-:Y:S02]  /*9170*/  STG.E.64 desc[UR28][R2.64], R6 ;  /* 0x0000000602007986 */ /* 0x0005e4000c101b1c */
.L_x_1280:
[----:B------:R-:W-:Y:S05]  /*9180*/  BSYNC.RECONVERGENT B0 ;  /* 0x0000000000007941 */ /* 0x000fea0003800200 */
.L_x_1279:
[----:B------:R-:W-:Y:S02]  /*9190*/  UIADD3 UR18, UPT, UPT, UR31, UR18, URZ ;  /* 0x000000121f127290 */ /* 0x000fe4000fffe0ff */
[----:B------:R-:W-:Y:S02]  /*91a0*/  UIADD3 UR4, UPT, UPT, UR4, 0x1, URZ ;  /* 0x0000000104047890 */ /* 0x000fe4000fffe0ff */
[----:B------:R-:W-:-:S09]  /*91b0*/  UISETP.GE.AND UP0, UPT, UR18, UR8, UPT ;  /* 0x000000081200728c */ /* 0x000fd2000bf06270 */
[----:B------:R-:W-:Y:S05]  /*91c0*/  BRA.U !UP0, `(.L_x_1281) ;  /* 0xffffff71087c7547 */ /* 0x000fea000b83ffff */
.L_x_1216:
[----:B------:R-:W3:Y:S01]  /*91d0*/  LDC R4, c[0x0][0x370] ;  /* 0x0000dc00ff047b82 */ /* 0x000ee20000000800 */
[----:B------:R-:W-:Y:S01]  /*91e0*/  ISETP.NE.AND P2, PT, R115, RZ, PT ;  /* 0x000000ff7300720c */ /* 0x000fe20003f45270 */
[----:B------:R-:W-:Y:S06]  /*91f0*/  BSSY.RECONVERGENT B0, `(.L_x_1282) ;  /* 0x0000011000007945 */ /* 0x000fec0003800200 */
[----:B--2---:R-:W2:Y:S08]  /*9200*/  LDC R7, c[0x0][0x374] ;  /* 0x0000dd00ff077b82 */ /* 0x004eb00000000800 */
[----:B-1----:R-:W1:Y:S01]  /*9210*/  LDC.64 R2, c[0x0][0x3c8] ;  /* 0x0000f200ff027b82 */ /* 0x002e620000000a00 */
[----:B---3--:R-:W-:-:S02]  /*9220*/  IADD3 R5, PT, PT, R4, -0x1, RZ ;  /* 0xffffffff04057810 */ /* 0x008fc40007ffe0ff */
[----:B------:R-:W-:Y:S02]  /*9230*/  ISETP.NE.AND P1, PT, R4, 0x1, PT ;  /* 0x000000010400780c */ /* 0x000fe40003f25270 */
[----:B--2---:R-:W-:-:S04]  /*9240*/  IADD3 R0, PT, PT, R7, -0x1, RZ ;  /* 0xffffffff07007810 */ /* 0x004fc80007ffe0ff */
[----:B------:R-:W-:Y:S02]  /*9250*/  ISETP.NE.AND P0, PT, R0, UR5, PT ;  /* 0x0000000500007c0c */ /* 0x000fe4000bf05270 */
[----:B------:R-:W-:Y:S02]  /*9260*/  SHF.L.U32 R0, R7, 0x1, RZ ;  /* 0x0000000107007819 */ /* 0x000fe400000006ff */
[----:B------:R-:W-:Y:S02]  /*9270*/  ISETP.NE.OR P0, PT, R5, UR30, P0 ;  /* 0x0000001e05007c0c */ /* 0x000fe40008705670 */
[----:B------:R-:W-:-:S05]  /*9280*/  SEL R5, R0, RZ, P1 ;  /* 0x000000ff00057207 */ /* 0x000fca0000800000 */
[----:B-1----:R-:W-:Y:S01]  /*9290*/  IMAD.WIDE.U32 R2, R5, 0x4, R2 ;  /* 0x0000000405027825 */ /* 0x002fe200078e0002 */
[----:B------:R-:W-:Y:S06]  /*92a0*/  @P2 BRA `(.L_x_1283) ;  /* 0x0000000000142947 */ /* 0x000fec0003800000 */
[----:B------:R-:W-:Y:S01]  /*92b0*/  HFMA2 R5, -RZ, RZ, 0, 5.9604644775390625e-08 ;  /* 0x00000001ff057431 */ /* 0x000fe200000001ff */
[----:B------:R-:W-:Y:S06]  /*92c0*/  MEMBAR.ALL.GPU ;  /* 0x0000000000007992 */ /* 0x000fec000000a000 */
[----:B------:R-:W-:-:S00]  /*92d0*/  ERRBAR ;  /* 0x00000000000079ab */ /* 0x000fc00000000000 */
[----:B------:R-:W-:Y:S06]  /*92e0*/  CGAERRBAR ;  /* 0x00000000000075ab */ /* 0x000fec0000000000 */
[----:B------:R1:W-:Y:S02]  /*92f0*/  REDG.E.ADD.S32.STRONG.GPU desc[UR28][R2.64], R5 ;  /* 0x000000050200798e */ /* 0x0003e4000c12e31c */
.L_x_1283:
[----:B------:R-:W-:Y:S05]  /*9300*/  BSYNC.RECONVERGENT B0 ;  /* 0x0000000000007941 */ /* 0x000fea0003800200 */
.L_x_1282:
[----:B------:R-:W-:Y:S05]  /*9310*/  @P0 EXIT ;  /* 0x000000000000094d */ /* 0x000fea0003800000 */
[----:B------:R-:W-:Y:S05]  /*9320*/  @P2 BRA `(.L_x_1284) ;  /* 0x0000000000202947 */ /* 0x000fea0003800000 */
[----:B------:R-:W-:-:S05]  /*9330*/  IMAD R0, R4, R7, RZ ;  /* 0x0000000704007224 */ /* 0x000fca00078e02ff */
[----:B------:R-:W-:-:S13]  /*9340*/  ISETP.NE.AND P0, PT, R0, -0x1, PT ;  /* 0xffffffff0000780c */ /* 0x000fda0003f05270 */
[----:B------:R-:W-:Y:S05]  /*9350*/  @!P0 BRA `(.L_x_1284) ;  /* 0x0000000000148947 */ /* 0x000fea0003800000 */
.L_x_1285:
[----:B-1----:R-:W2:Y:S04]  /*9360*/  LDG.E.STRONG.GPU R5, desc[UR28][R2.64] ;  /* 0x0000001c02057981 */ /* 0x002ea8000c1ef900 */
[----:B--2---:R-:W-:Y:S01]  /*9370*/  CCTL.IVALL ;  /* 0x00000000ff00798f */ /* 0x004fe20002000000 */
[----:B------:R-:W-:Y:S05]  /*9380*/  YIELD ;  /* 0x0000000000007946 */ /* 0x000fea0003800000 */
[----:B------:R-:W-:-:S13]  /*9390*/  ISETP.NE.AND P0, PT, R5, R0, PT ;  /* 0x000000000500720c */ /* 0x000fda0003f05270 */
[----:B------:R-:W-:Y:S05]  /*93a0*/  @P0 BRA `(.L_x_1285) ;  /* 0xfffffffc00ec0947 */ /* 0x000fea000383ffff */
.L_x_1284:
        /* <DEDUP_REMOVED lines=50> */
[----:B------:R-:W1:Y:S01]  /*96d0*/  LDCU.64 UR4, c[0x0][0x3d8] ;  /* 0x00007b00ff0477ac */ /* 0x000e620008000a00 */
[----:B------:R-:W-:Y:S02]  /*96e0*/  IADD3 R9, PT, PT, R2, 0x1, RZ ;  /* 0x0000000102097810 */ /* 0x000fe40007ffe0ff */
[----:B------:R-:W-:Y:S01]  /*96f0*/  MOV R6, R115 ;  /* 0x0000007300067202 */ /* 0x000fe20000000f00 */
[----:B------:R-:W2:Y:S01]  /*9700*/  LDCU.64 UR6, c[0x0][0x390] ;  /* 0x00007200ff0677ac */ /* 0x000ea20008000a00 */
[----:B------:R-:W-:Y:S02]  /*9710*/  LOP3.LUT R9, R9, 0x3, RZ, 0xc0, !PT ;  /* 0x0000000309097812 */ /* 0x000fe400078ec0ff */
[----:B------:R-:W-:Y:S01]  /*9720*/  MOV R7, R30 ;  /* 0x0000001e00077202 */ /* 0x000fe20000000f00 */
[----:B------:R-:W3:Y:S01]  /*9730*/  LDCU.64 UR8, c[0x0][0x388] ;  /* 0x00007100ff0877ac */ /* 0x000ee20008000a00 */
[C---:B------:R-:W-:Y:S02]  /*9740*/  SHF.L.U32 R21, R115.reuse, 0x3, RZ ;  /* 0x0000000373157819 */ /* 0x040fe400000006ff */
[----:B------:R-:W-:Y:S01]  /*9750*/  SHF.L.U64.HI R22, R115, 0x3, R30 ;  /* 0x0000000373167819 */ /* 0x000fe2000001021e */
[----:B------:R-:W-:Y:S01]  /*9760*/  IMAD.WIDE.U32 R6, R9, 0x188, R6 ;  /* 0x0000018809067825 */ /* 0x000fe200078e0006 */
[----:B------:R-:W-:-:S02]  /*9770*/  SHF.L.U32 R29, R5, 0x2, RZ ;  /* 0x00000002051d7819 */ /* 0x000fc400000006ff */
[----:B------:R-:W-:Y:S02]  /*9780*/  SHF.L.U64.HI R31, R0, 0x2, R3 ;  /* 0x00000002001f7819 */ /* 0x000fe40000010203 */
[----:B------:R-:W-:Y:S02]  /*9790*/  SHF.L.U64.HI R27, R28, 0x2, R33 ;  /* 0x000000021c1b7819 */ /* 0x000fe40000010221 */
[----:B-1----:R-:W-:Y:S01]  /*97a0*/  LEA R25, P1, R115, UR4, 0x2 ;  /* 0x0000000473197c11 */ /* 0x002fe2000f8210ff */
[----:B------:R-:W-:Y:S01]  /*97b0*/  UMOV UR4, URZ ;  /* 0x000000ff00047c82 */ /* 0x000fe20008000000 */
[----:B--2---:R-:W-:Y:S02]  /*97c0*/  IADD3 R23, P2, PT, R21, UR6, RZ ;  /* 0x0000000615177c10 */ /* 0x004fe4000ff5e0ff */
[----:B------:R-:W-:Y:S02]  /*97d0*/  LEA.HI.X R26, R115, UR5, R30, 0x2, P1 ;  /* 0x00000005731a7c11 */ /* 0x000fe400088f141e */
[----:B------:R-:W-:-:S02]  /*97e0*/  IADD3 R30, PT, PT, R7, UR4, RZ ;  /* 0x00000004071e7c10 */ /* 0x000fc4000fffe0ff */
[----:B------:R-:W-:Y:S01]  /*97f0*/  MOV R115, R6 ;  /* 0x0000000600737202 */ /* 0x000fe20000000f00 */
[----:B------:R-:W-:Y:S01]  /*9800*/  IMAD.WIDE.U32 R6, R4, 0x4, RZ ;  /* 0x0000000404067825 */ /* 0x000fe200078e00ff */
[C---:B------:R-:W-:Y:S02]  /*9810*/  IADD3.X R24, PT, PT, R22.reuse, UR7, RZ, P2, !PT ;  /* 0x0000000716187c10 */ /* 0x040fe400097fe4ff */
[----:B---3--:R-:W-:Y:S02]  /*9820*/  IADD3 R21, P1, PT, R21, UR8, RZ ;  /* 0x0000000815157c10 */ /* 0x008fe4000ff3e0ff */
[----:B------:R-:W-:Y:S02]  /*9830*/  IADD3 R2, P2, PT, RZ, -R9, RZ ;  /* 0x80000009ff027210 */ /* 0x000fe40007f5e0ff */
[----:B------:R-:W-:Y:S02]  /*9840*/  IADD3.X R22, PT, PT, R22, UR9, RZ, P1, !PT ;  /* 0x0000000916167c10 */ /* 0x000fe40008ffe4ff */
[----:B------:R-:W-:-:S02]  /*9850*/  IADD3 R29, PT, PT, R7, R29, RZ ;  /* 0x0000001d071d7210 */ /* 0x000fc40007ffe0ff */
[----:B------:R-:W-:-:S07]  /*9860*/  IADD3.X R20, PT, PT, RZ, -0x1, RZ, P2, !PT ;  /* 0xffffffffff147810 */ /* 0x000fce00017fe4ff */
.L_x_1288:
[-C--:B-1----:R-:W-:Y:S02]  /*9870*/  LEA R10, P1, R0, R25.reuse, 0x2 ;  /* 0x00000019000a7211 */ /* 0x082fe400078210ff */
        /* <DEDUP_REMOVED lines=9> */
[----:B------:R-:W4:Y:S04]  /*9910*/  LDG.E R18, desc[UR28][R12.64] ;  /* 0x0000001c0c127981 */ /* 0x000f28000c1e1900 */
[----:B------:R-:W4:Y:S01]  /*9920*/  LDG.E R19, desc[UR28][R14.64] ;  /* 0x0000001c0e137981 */ /* 0x000f22000c1e1900 */
[----:B-1----:R-:W-:-:S02]  /*9930*/  MOV R10, R23 ;  /* 0x00000017000a7202 */ /* 0x002fc40000000f00 */
[----:B---3--:R-:W-:Y:S02]  /*9940*/  MOV R8, R21 ;  /* 0x0000001500087202 */ /* 0x008fe40000000f00 */
        /* <DEDUP_REMOVED lines=13> */
[----:B----4-:R1:W-:Y:S01]  /*9a20*/  STG.E.64 desc[UR28][R10.64], R18 ;  /* 0x000000120a007986 */ /* 0x0103e2000c101b1c */
[----:B------:R-:W-:Y:S05]  /*9a30*/  @P1 BRA `(.L_x_1288) ;  /* 0xfffffffc008c1947 */ /* 0x000fea000383ffff */
.L_x_1287:
[----:B------:R-:W-:Y:S05]  /*9a40*/  BSYNC.RECONVERGENT B0 ;  /* 0x0000000000007941 */ /* 0x000fea0003800200 */
.L_x_1286:
[----:B------:R-:W-:Y:S05]  /*9a50*/  @!P0 EXIT ;  /* 0x000000000000894d */ /* 0x000fea0003800000 */
[----:B------:R-:W-:Y:S01]  /*9a60*/  SHF.L.U64.HI R37, R28, 0x2, R33 ;  /* 0x000000021c257819 */ /* 0x000fe20000010221 */
[----:B------:R-:W2:Y:S01]  /*9a70*/  LDCU.64 UR4, c[0x0][0x3d8] ;  /* 0x00007b00ff0477ac */ /* 0x000ea20008000a00 */
[C---:B------:R-:W-:Y:S02]  /*9a80*/  SHF.L.U64.HI R31, R4.reuse, 0x2, R5 ;  /* 0x00000002041f7819 */ /* 0x040fe40000010205 */
[----:B------:R-:W-:Y:S01]  /*9a90*/  SHF.L.U32 R29, R4, 0x2, RZ ;  /* 0x00000002041d7819 */ /* 0x000fe200000006ff */
[----:B------:R-:W3:Y:S01]  /*9aa0*/  LDCU.64 UR6, c[0x0][0x388] ;  /* 0x00007100ff0677ac */ /* 0x000ee20008000a00 */
[----:B------:R-:W-:Y:S02]  /*9ab0*/  SHF.L.U32 R39, R28, 0x2, RZ ;  /* 0x000000021c277819 */ /* 0x000fe400000006ff */
[C---:B------:R-:W-:Y:S01]  /*9ac0*/  SHF.L.U64.HI R33, R0.reuse, 0x2, R3 ;  /* 0x0000000200217819 */ /* 0x040fe20000010203 */
[----:B------:R-:W4:Y:S01]  /*9ad0*/  LDCU.64 UR8, c[0x0][0x390] ;  /* 0x00007200ff0877ac */ /* 0x000f220008000a00 */
[----:B------:R-:W-:-:S07]  /*9ae0*/  SHF.L.U32 R35, R0, 0x2, RZ ;  /* 0x0000000200237819 */ /* 0x000fce00000006ff */
.L_x_1289:
[C---:B-1----:R-:W-:Y:S02]  /*9af0*/  SHF.L.U32 R16, R115.reuse, 0x2, RZ ;  /* 0x0000000273107819 */ /* 0x042fe400000006ff */
[----:B------:R-:W-:Y:S02]  /*9b00*/  SHF.L.U64.HI R2, R115, 0x2, R30 ;  /* 0x0000000273027819 */ /* 0x000fe4000001021e */
[----:B--2---:R-:W-:-:S04]  /*9b10*/  IADD3 R4, P0, PT, R16, UR4, RZ ;  /* 0x0000000410047c10 */ /* 0x004fc8000ff1e0ff */
[----:B------:R-:W-:Y:S02]  /*9b20*/  IADD3.X R5, PT, PT, R2, UR5, RZ, P0, !PT ;  /* 0x0000000502057c10 */ /* 0x000fe400087fe4ff */
[C---:B------:R-:W-:Y:S02]  /*9b30*/  IADD3 R6, P0, PT, R4.reuse, R35, RZ ;  /* 0x0000002304067210 */ /* 0x040fe40007f1e0ff */
[C---:B------:R-:W-:Y:S01]  /*9b40*/  IADD3 R10, P1, PT, R4.reuse, R39, RZ ;  /* 0x00000027040a7210 */ /* 0x040fe20007f3e0ff */
[----:B------:R1:W2:Y:S01]  /*9b50*/  LDG.E R18, desc[UR28][R4.64] ;  /* 0x0000001c04127981 */ /* 0x0002a2000c1e1900 */
[C---:B------:R-:W-:Y:S02]  /*9b60*/  IADD3.X R7, PT, PT, R5.reuse, R33, RZ, P0, !PT ;  /* 0x0000002105077210 */ /* 0x040fe400007fe4ff */
[----:B------:R-:W-:Y:S02]  /*9b70*/  IADD3 R8, P0, PT, R4, R29, RZ ;  /* 0x0000001d04087210 */ /* 0x000fe40007f1e0ff */
[C---:B------:R-:W-:Y:S01]  /*9b80*/  IADD3.X R11, PT, PT, R5.reuse, R37, RZ, P1, !PT ;  /* 0x00000025050b7210 */ /* 0x040fe20000ffe4ff */
[----:B------:R5:W2:Y:S01]  /*9b90*/  LDG.E R19, desc[UR28][R6.64] ;  /* 0x0000001c06137981 */ /* 0x000aa2000c1e1900 */
[----:B------:R-:W-:-:S03]  /*9ba0*/  IADD3.X R9, PT, PT, R5, R31, RZ, P0, !PT ;  /* 0x0000001f05097210 */ /* 0x000fc600007fe4ff */
[----:B------:R-:W2:Y:S04]  /*9bb0*/  LDG.E R21, desc[UR28][R10.64] ;  /* 0x0000001c0a157981 */ /* 0x000ea8000c1e1900 */
[----:B------:R0:W2:Y:S01]  /*9bc0*/  LDG.E R20, desc[UR28][R8.64] ;  /* 0x0000001c08147981 */ /* 0x0000a2000c1e1900 */
[C---:B------:R-:W-:Y:S02]  /*9bd0*/  SHF.L.U32 R27, R115.reuse, 0x3, RZ ;  /* 0x00000003731b7819 */ /* 0x040fe400000006ff */
[----:B------:R-:W-:Y:S02]  /*9be0*/  SHF.L.U64.HI R28, R115, 0x3, R30 ;  /* 0x00000003731c7819 */ /* 0x000fe4000001021e */
[----:B------:R-:W-:Y:S02]  /*9bf0*/  LOP3.LUT R14, R27, 0xfffffff8, RZ, 0xc0, !PT ;  /* 0xfffffff81b0e7812 */ /* 0x000fe400078ec0ff */
[----:B------:R-:W-:-:S02]  /*9c00*/  LOP3.LUT R16, R16, 0xfffffffc, RZ, 0xc0, !PT ;  /* 0xfffffffc10107812 */ /* 0x000fc400078ec0ff */
[----:B---3--:R-:W-:Y:S02]  /*9c10*/  IADD3 R12, P0, PT, R14, UR6, RZ ;  /* 0x000000060e0c7c10 */ /* 0x008fe4000ff1e0ff */
[----:B-1----:R-:W-:Y:S02]  /*9c20*/  LOP3.LUT R4, R28, 0x3, RZ, 0xc0, !PT ;  /* 0x000000031c047812 */ /* 0x002fe400078ec0ff */
[----:B----4-:R-:W-:Y:S02]  /*9c30*/  IADD3 R14, P1, PT, R14, UR8, RZ ;  /* 0x000000080e0e7c10 */ /* 0x010fe4000ff3e0ff */
[----:B------:R-:W-:Y:S02]  /*9c40*/  LOP3.LUT R2, R2, 0x3, RZ, 0xc0, !PT ;  /* 0x0000000302027812 */ /* 0x000fe400078ec0ff */
[----:B------:R-:W-:Y:S02]  /*9c50*/  IADD3 R16, P2, PT, R16, UR4, RZ ;  /* 0x0000000410107c10 */ /* 0x000fe4000ff5e0ff */
[----:B------:R-:W-:-:S02]  /*9c60*/  IADD3.X R13, PT, PT, R4, UR7, RZ, P0, !PT ;  /* 0x00000007040d7c10 */ /* 0x000fc400087fe4ff */
[----:B------:R-:W-:Y:S02]  /*9c70*/  IADD3.X R15, PT, PT, R4, UR9, RZ, P1, !PT ;  /* 0x00000009040f7c10 */ /* 0x000fe40008ffe4ff */
[----:B------:R-:W-:Y:S02]  /*9c80*/  IADD3.X R17, PT, PT, R2, UR5, RZ, P2, !PT ;  /* 0x0000000502117c10 */ /* 0x000fe400097fe4ff */
[C---:B------:R-:W-:Y:S02]  /*9c90*/  IADD3 R4, P0, PT, R16.reuse, R35, RZ ;  /* 0x0000002310047210 */ /* 0x040fe40007f1e0ff */
[C---:B-----5:R-:W-:Y:S02]  /*9ca0*/  IADD3 R6, P1, PT, R16.reuse, R29, RZ ;  /* 0x0000001d10067210 */ /* 0x060fe40007f3e0ff */
[----:B0-----:R-:W-:Y:S02]  /*9cb0*/  IADD3 R8, P2, PT, R16, R39, RZ ;  /* 0x0000002710087210 */ /* 0x001fe40007f5e0ff */
[----:B------:R-:W-:-:S02]  /*9cc0*/  IADD3.X R5, PT, PT, R17, R33, RZ, P0, !PT ;  /* 0x0000002111057210 */ /* 0x000fc400007fe4ff */
[C---:B------:R-:W-:Y:S02]  /*9cd0*/  IADD3.X R7, PT, PT, R17.reuse, R31, RZ, P1, !PT ;  /* 0x0000001f11077210 */ /* 0x040fe40000ffe4ff */
[----:B------:R-:W-:Y:S01]  /*9ce0*/  IADD3.X R9, PT, PT, R17, R37, RZ, P2, !PT ;  /* 0x0000002511097210 */ /* 0x000fe200017fe4ff */
[----:B--2---:R0:W-:Y:S04]  /*9cf0*/  STG.E.64 desc[UR28][R12.64], R18 ;  /* 0x000000120c007986 */ /* 0x0041e8000c101b1c */
        /* <DEDUP_REMOVED lines=49> */
.L_x_1290:
        /* <DEDUP_REMOVED lines=15> */
.L_x_4761:


//--------------------- .text._Z35group_norm_nhwc_bwd_one_pass_kernelI11Fp32IOFp32WLi256ELi98ELi392EEv26Group_norm_nhwc_bwd_params --------------------------
	.section	.text._Z35group_norm_nhwc_bwd_one_pass_kernelI11Fp32IOFp32WLi256ELi98ELi392EEv26Group_norm_nhwc_bwd_params,"ax",@progbits
	.align	128
        .global         _Z35group_norm_nhwc_bwd_one_pass_kernelI11Fp32IOFp32WLi256ELi98ELi392EEv26Group_norm_nhwc_bwd_params
        .type           _Z35group_norm_nhwc_bwd_one_pass_kernelI11Fp32IOFp32WLi256ELi98ELi392EEv26Group_norm_nhwc_bwd_params,@function
        .size           _Z35group_norm_nhwc_bwd_one_pass_kernelI11Fp32IOFp32WLi256ELi98ELi392EEv26Group_norm_nhwc_bwd_params,(.L_x_4762 - _Z35group_norm_nhwc_bwd_one_pass_kernelI11Fp32IOFp32WLi256ELi98ELi392EEv26Group_norm_nhwc_bwd_params)
        .other          _Z35group_norm_nhwc_bwd_one_pass_kernelI11Fp32IOFp32WLi256ELi98ELi392EEv26Group_norm_nhwc_bwd_params,@"STO_CUDA_ENTRY STV_DEFAULT"
_Z35group_norm_nhwc_bwd_one_pass_kernelI11Fp32IOFp32WLi256ELi98ELi392EEv26Group_norm_nhwc_bwd_params:
.text._Z35group_norm_nhwc_bwd_one_pass_kernelI11Fp32IOFp32WLi256ELi98ELi392EEv26Group_norm_nhwc_bwd_params:
        /* <DEDUP_REMOVED lines=26> */
.L_x_1315:
[----:B01----:R-:W2:Y:S01]  /*01a0*/  LDL.LU R4, [R1+0x220] ;  /* 0x0002200001047983 */ /* 0x003ea20000300800 */
[----:B------:R-:W1:Y:S01]  /*01b0*/  LDCU UR14, c[0x0][0x410] ;  /* 0x00008200ff0e77ac */ /* 0x000e620008000800 */
[----:B------:R-:W-:Y:S02]  /*01c0*/  IABS R3, UR8 ;  /* 0x0000000800037c13 */ /* 0x000fe40008000000 */
[C---:B------:R-:W-:Y:S01]  /*01d0*/  IADD3 R5, PT, PT, R80.reuse, 0x8, RZ ;  /* 0x0000000850057810 */ /* 0x040fe20007ffe0ff */
[----:B------:R-:W-:Y:S01]  /*01e0*/  UMOV UR6, URZ ;  /* 0x000000ff00067c82 */ /* 0x000fe20008000000 */
[----:B------:R-:W-:Y:S01]  /*01f0*/  R2UR UR9, R3 ;  /* 0x00000000030972ca */ /* 0x000fe200000e0000 */
[----:B------:R-:W3:Y:S01]  /*0200*/  LDCU.128 UR16, c[0x0][0x400] ;  /* 0x00008000ff1077ac */ /* 0x000ee20008000c00 */
[----:B------:R-:W-:Y:S02]  /*0210*/  SHF.R.S32.HI R3, RZ, 0x1f, R80 ;  /* 0x0000001fff037819 */ /* 0x000fe40000011450 */
[----:B------:R-:W-:Y:S01]  /*0220*/  SHF.R.S32.HI R11, RZ, 0x1f, R5 ;  /* 0x0000001fff0b7819 */ /* 0x000fe20000011405 */
[----:B------:R-:W-:Y:S01]  /*0230*/  UISETP.GE.AND UP4, UPT, UR8, URZ, UPT ;  /* 0x000000ff0800728c */ /* 0x000fe2000bf86270 */
[----:B------:R-:W-:-:S02]  /*0240*/  IADD3 R7, PT, PT, R80, 0x10, RZ ;  /* 0x0000001050077810 */ /* 0x000fc40007ffe0ff */
[----:B------:R-:W-:Y:S02]  /*0250*/  LOP3.LUT R76, R76, 0xfeffffff, RZ, 0xc0, !PT ;  /* 0xfeffffff4c4c7812 */ /* 0x000fe400078ec0ff */
[----:B------:R-:W-:Y:S02]  /*0260*/  SHF.R.S32.HI R13, RZ, 0x1f, R7 ;  /* 0x0000001fff0d7819 */ /* 0x000fe40000011407 */
[----:B------:R-:W-:Y:S01]  /*0270*/  IADD3 R49, PT, PT, R80, 0xc8, RZ ;  /* 0x000000c850317810 */ /* 0x000fe20007ffe0ff */
[----:B-1----:R-:W-:Y:S02]  /*0280*/  ULOP3.LUT UR12, UR8, UR14, URZ, 0x3c, !UPT ;  /* 0x0000000e080c7292 */ /* 0x002fe4000f8e3cff */
[----:B0-----:R-:W-:Y:S01]  /*0290*/  MOV R0, UR14 ;  /* 0x0000000e00007c02 */ /* 0x001fe20008000f00 */
[----:B------:R-:W-:-:S03]  /*02a0*/  UISETP.NE.AND UP0, UPT, UR14, URZ, UPT ;  /* 0x000000ff0e00728c */ /* 0x000fc6000bf05270 */
[----:B------:R-:W-:Y:S02]  /*02b0*/  IABS R0, R0 ;  /* 0x0000000000007213 */ /* 0x000fe40000000000 */
[----:B---3--:R-:W-:Y:S02]  /*02c0*/  ISETP.GE.U32.AND P0, PT, R80, UR16, PT ;  /* 0x0000001050007c0c */ /* 0x008fe4000bf06070 */
[----:B------:R-:W-:Y:S02]  /*02d0*/  R2UR UR13, R0 ;  /* 0x00000000000d72ca */ /* 0x000fe400000e0000 */
[----:B------:R-:W-:Y:S02]  /*02e0*/  ISETP.GE.AND.EX P3, PT, R3, UR17, PT, P0 ;  /* 0x0000001103007c0c */ /* 0x000fe4000bf66300 */
[----:B------:R-:W-:Y:S02]  /*02f0*/  ISETP.GE.U32.AND P0, PT, R5, UR16, PT ;  /* 0x0000001005007c0c */ /* 0x000fe4000bf06070 */
[----:B------:R-:W-:-:S02]  /*0300*/  MOV R9, UR18 ;  /* 0x0000001200097c02 */ /* 0x000fc40008000f00 */
[----:B------:R-:W-:Y:S02]  /*0310*/  ISETP.GE.AND.EX P4, PT, R11, UR17, PT, P0 ;  /* 0x000000110b007c0c */ /* 0x000fe4000bf86300 */
        /* <DEDUP_REMOVED lines=55> */
[----:B------:R-:W-:Y:S02]  /*0690*/  @!P3 MOV R66, R68 ;  /* 0x000000440042b202 */ /* 0x000fe40000000f00 */
[----:B------:R-:W-:-:S02]  /*06a0*/  ISETP.GE.U32.AND P0, PT, R9, UR16, PT ;  /* 0x0000001009007c0c */ /* 0x000fc4000bf06070 */
[C---:B------:R-:W-:Y:S01]  /*06b0*/  IADD3 R11, PT, PT, R80.reuse, 0x20, RZ ;  /* 0x00000020500b7810 */ /* 0x040fe20007ffe0ff */
[----:B------:R-:W-:-:S05]  /*06c0*/  @!P3 IMAD.WIDE.U32 R2, R80, R14, R66 ;  /* 0x0000000e5002b225 */ /* 0x000fca00078e0042 */
[----:B------:R-:W-:Y:S02]  /*06d0*/  @!P3 IADD3 R3, PT, PT, R3, R15, RZ ;  /* 0x0000000f0303b210 */ /* 0x000fe40007ffe0ff */
[C---:B------:R-:W-:Y:S02]  /*06e0*/  @!P3 SHF.L.U32 R43, R2.reuse, 0x2, RZ ;  /* 0x00000002022bb819 */ /* 0x040fe400000006ff */
[----:B------:R-:W-:Y:S02]  /*06f0*/  @!P3 SHF.L.U64.HI R2, R2, 0x2, R3 ;  /* 0x000000020202b819 */ /* 0x000fe40000010203 */
[C---:B------:R-:W-:Y:S02]  /*0700*/  @!P3 IADD3 R42, P2, PT, R43.reuse, R16, RZ ;  /* 0x000000102b2ab210 */ /* 0x040fe40007f5e0ff */
[----:B----4-:R-:W-:Y:S02]  /*0710*/  @!P3 IADD3 R82, P1, PT, R43, R82, RZ ;  /* 0x000000522b52b210 */ /* 0x010fe40007f3e0ff */
        /* <DEDUP_REMOVED lines=8> */
[----:B------:R-:W2:Y:S01]  /*07a0*/  @!P2 LDC.64 R20, c[0x0][0x398] ;  /* 0x0000e600ff14ab82 */ /* 0x000ea20000000a00 */
[----:B------:R-:W-:Y:S01]  /*07b0*/  @!P2 MOV R2, R68 ;  /* 0x000000440002a202 */ /* 0x000fe20000000f00 */
[----:B------:R-:W-:Y:S01]  /*07c0*/  @!P2 IMAD R19, R5, R19, R0 ;  /* 0x000000130513a224 */ /* 0x000fe200078e0200 */
[----:B------:R-:W-:Y:S02]  /*07d0*/  @!P2 MOV R3, R67 ;  /* 0x000000430003a202 */ /* 0x000fe40000000f00 */
[----:B------:R-:W-:Y:S02]  /*07e0*/  ISETP.GE.AND.EX P4, PT, R17, UR17, PT, P0 ;  /* 0x0000001111007c0c */ /* 0x000fe4000bf86300 */
[----:B------:R-:W-:Y:S01]  /*07f0*/  @P5 LOP3.LUT R76, R76, 0x200000, RZ, 0xfc, !PT ;  /* 0x002000004c4c5812 */ /* 0x000fe200078efcff */
[----:B------:R-:W-:Y:S01]  /*0800*/  @!P2 IMAD.WIDE.U32 R2, R5, R18, R2 ;  /* 0x000000120502a225 */ /* 0x000fe200078e0002 */
[----:B------:R-:W3:Y:S01]  /*0810*/  @!P5 LDC.64 R26, c[0x0][0x3f8] ;  /* 0x0000fe00ff1adb82 */ /* 0x000ee20000000a00 */
[----:B------:R-:W-:-:S02]  /*0820*/  IADD3 R5, PT, PT, R80, 0x28, RZ ;  /* 0x0000002850057810 */ /* 0x000fc40007ffe0ff */
[----:B------:R-:W-:Y:S02]  /*0830*/  LOP3.LUT R76, R76, 0xffefffff, RZ, 0xc0, !PT ;  /* 0xffefffff4c4c7812 */ /* 0x000fe400078ec0ff */
[----:B------:R-:W-:Y:S01]  /*0840*/  @!P2 IADD3 R3, PT, PT, R3, R19, RZ ;  /* 0x000000130303a210 */ /* 0x000fe20007ffe0ff */
[----:B------:R-:W-:Y:S01]  /*0850*/  @!P6 IMAD R19, R7, R23, R4 ;  /* 0x000000170713e224 */ /* 0x000fe200078e0204 */
[C---:B------:R-:W-:Y:S01]  /*0860*/  @!P2 SHF.L.U32 R45, R2.reuse, 0x2, RZ ;  /* 0x00000002022da819 */ /* 0x040fe200000006ff */
[----:B------:R-:W4:Y:S01]  /*0870*/  @!P5 LDC.64 R54, c[0x0][0x3a0] ;  /* 0x0000e800ff36db82 */ /* 0x000f220000000a00 */
[----:B------:R-:W-:Y:S02]  /*0880*/  @!P2 SHF.L.U64.HI R0, R2, 0x2, R3 ;  /* 0x000000020200a819 */ /* 0x000fe40000010203 */
[----:B------:R-:W-:Y:S02]  /*0890*/  @!P6 MOV R2, R68 ;  /* 0x000000440002e202 */ /* 0x000fe40000000f00 */
[----:B------:R-:W-:-:S02]  /*08a0*/  @!P6 MOV R3, R67 ;  /* 0x000000430003e202 */ /* 0x000fc40000000f00 */
[----:B------:R-:W-:Y:S01]  /*08b0*/  @!P2 IADD3 R50, P0, PT, R45, R50, RZ ;  /* 0x000000322d32a210 */ /* 0x000fe20007f1e0ff */
[----:B------:R-:W0:Y:S01]  /*08c0*/  @!P4 LDC.64 R56, c[0x0][0x3a0] ;  /* 0x0000e800ff38cb82 */ /* 0x000e220000000a00 */
[----:B------:R-:W-:Y:S01]  /*08d0*/  ISETP.GE.U32.AND P1, PT, R5, UR16, PT ;  /* 0x0000001005007c0c */ /* 0x000fe2000bf26070 */
[----:B------:R-:W-:Y:S01]  /*08e0*/  @!P6 IMAD.WIDE.U32 R2, R7, R22, R2 ;  /* 0x000000160702e225 */ /* 0x000fe200078e0002 */
[----:B------:R-:W-:Y:S02]  /*08f0*/  @!P2 IADD3.X R51, PT, PT, R0, R51, RZ, P0, !PT ;  /* 0x000000330033a210 */ /* 0x000fe400007fe4ff */
[----:B--2---:R-:W-:Y:S02]  /*0900*/  @!P2 IADD3 R44, P0, PT, R45, R20, RZ ;  /* 0x000000142d2ca210 */ /* 0x004fe40007f1e0ff */
[----:B------:R-:W-:Y:S01]  /*0910*/  SHF.R.S32.HI R13, RZ, 0x1f, R5 ;  /* 0x0000001fff0d7819 */ /* 0x000fe20000011405 */
[----:B------:R-:W2:Y:S01]  /*0920*/  @!P4 LDC.64 R22, c[0x0][0x3f8] ;  /* 0x0000fe00ff16cb82 */ /* 0x000ea20000000a00 */
[----:B------:R-:W-:-:S02]  /*0930*/  @!P6 IADD3 R3, PT, PT, R3, R19, RZ ;  /* 0x000000130303e210 */ /* 0x000fc40007ffe0ff */
[----:B------:R-:W-:Y:S02]  /*0940*/  @!P2 IADD3.X R45, PT, PT, R0, R21, RZ, P0, !PT ;  /* 0x00000015002da210 */ /* 0x000fe400007fe4ff */
[----:B------:R-:W-:Y:S02]  /*0950*/  ISETP.GE.AND.EX P3, PT, R13, UR17, PT, P1 ;  /* 0x000000110d007c0c */ /* 0x000fe4000bf66310 */
[C---:B------:R-:W-:Y:S01]  /*0960*/  @!P6 SHF.L.U32 R47, R2.reuse, 0x2, RZ ;  /* 0x00000002022fe819 */ /* 0x040fe200000006ff */
[----:B------:R-:W0:Y:S01]  /*0970*/  @!P5 LDC.64 R18, c[0x0][0x398] ;  /* 0x0000e600ff12db82 */ /* 0x000e220000000a00 */
[----:B------:R-:W-:Y:S01]  /*0980*/  @!P6 SHF.L.U64.HI R0, R2, 0x2, R3 ;  /* 0x000000020200e819 */ /* 0x000fe20000010203 */
[----:B---3--:R-:W-:Y:S01]  /*0990*/  @!P5 IMAD R2, R15, R26, RZ ;  /* 0x0000001a0f02d224 */ /* 0x008fe200078e02ff */
[----:B------:R-:W-:Y:S02]  /*09a0*/  @!P5 MOV R3, R67 ;  /* 0x000000430003d202 */ /* 0x000fe40000000f00 */
[----:B------:R-:W-:Y:S01]  /*09b0*/  @!P6 IADD3 R52, P0, PT, R47, R52, RZ ;  /* 0x000000342f34e210 */ /* 0x000fe20007f1e0ff */
[----:B------:R-:W-:Y:S01]  /*09c0*/  @!P5 IMAD R7, R9, R27, R2 ;  /* 0x0000001b0907d224 */ /* 0x000fe200078e0202 */
[----:B------:R-:W-:-:S02]  /*09d0*/  @!P5 MOV R2, R68 ;  /* 0x000000440002d202 */ /* 0x000fc40000000f00 */
[----:B------:R-:W-:Y:S01]  /*09e0*/  @!P6 IADD3.X R53, PT, PT, R0, R53, RZ, P0, !PT ;  /* 0x000000350035e210 */ /* 0x000fe200007fe4ff */
[----:B------:R-:W3:Y:S01]  /*09f0*/  @!P3 LDC.64 R14, c[0x0][0x3f8] ;  /* 0x0000fe00ff0ebb82 */ /* 0x000ee20000000a00 */
[----:B-1----:R-:W-:Y:S01]  /*0a00*/  @!P6 IADD3 R46, P0, PT, R47, R24, RZ ;  /* 0x000000182f2ee210 */ /* 0x002fe20007f1e0ff */
[----:B------:R-:W-:Y:S01]  /*0a10*/  @!P5 IMAD.WIDE.U32 R2, R9, R26, R2 ;  /* 0x0000001a0902d225 */ /* 0x000fe200078e0002 */
[----:B------:R-:W-:Y:S02]  /*0a20*/  @P4 LOP3.LUT R76, R76, 0x100000, RZ, 0xfc, !PT ;  /* 0x001000004c4c4812 */ /* 0x000fe400078efcff */
[----:B------:R-:W-:Y:S01]  /*0a30*/  @!P6 IADD3.X R47, PT, PT, R0, R25, RZ, P0, !PT ;  /* 0x00000019002fe210 */ /* 0x000fe200007fe4ff */
[----:B--2---:R-:W-:Y:S01]  /*0a40*/  @!P4 IMAD R4, R17, R22, RZ ;  /* 0x000000161104c224 */ /* 0x004fe200078e02ff */
        /* <DEDUP_REMOVED lines=8> */
[----:B----4-:R-:W-:Y:S02]  /*0ad0*/  @!P5 IADD3 R54, P0, PT, R119, R54, RZ ;  /* 0x000000367736d210 */ /* 0x010fe40007f1e0ff */
[----:B------:R-:W-:Y:S01]  /*0ae0*/  LOP3.LUT R76, R76, 0xfff7ffff, RZ, 0xc0, !PT ;  /* 0xfff7ffff4c4c7812 */ /* 0x000fe200078ec0ff */
[----:B------:R-:W-:Y:S01]  /*0af0*/  @!P4 IMAD.WIDE.U32 R2, R11, R22, R2 ;  /* 0x000000160b02c225 */ /* 0x000fe200078e0002 */
[C---:B------:R-:W-:Y:S02]  /*0b00*/  @!P5 IADD3.X R55, PT, PT, R0.reuse, R55, RZ, P0, !PT ;  /* 0x000000370037d210 */ /* 0x040fe400007fe4ff */
[----:B0-----:R-:W-:Y:S01]  /*0b10*/  @!P5 IADD3 R118, P0, PT, R119, R18, RZ ;  /* 0x000000127776d210 */ /* 0x001fe20007f1e0ff */
[----:B------:R-:W0:Y:S01]  /*0b20*/  @!P3 LDC.64 R10, c[0x0][0x398] ;  /* 0x0000e600ff0abb82 */ /* 0x000e220000000a00 */
[----:B------:R-:W-:Y:S01]  /*0b30*/  @!P4 IADD3 R3, PT, PT, R3, R7, RZ ;  /* 0x000000070303c210 */ /* 0x000fe20007ffe0ff */
[----:B---3--:R-:W-:Y:S01]  /*0b40*/  @!P3 IMAD R4, R13, R14, RZ ;  /* 0x0000000e0d04b224 */ /* 0x008fe200078e02ff */
        /* <DEDUP_REMOVED lines=11> */
[----:B------:R-:W-:Y:S01]  /*0c00*/  @!P3 IADD3 R3, PT, PT, R3, R7, RZ ;  /* 0x000000070303b210 */ /* 0x000fe20007ffe0ff */
[----:B------:R-:W-:Y:S01]  /*0c10*/  STL.64 [R1+0x2e0], R56 ;  /* 0x0002e03801007387 */ /* 0x000fe20000100a00 */
[----:B------:R-:W-:Y:S02]  /*0c20*/  @!P3 SHF.L.U32 R115, R2, 0x2, RZ ;  /* 0x000000020273b819 */ /* 0x000fe400000006ff */
[----:B------:R-:W-:Y:S02]  /*0c30*/  @!P4 IADD3.X R117, PT, PT, R0, R9, RZ, P0, !PT ;  /* 0x000000090075c210 */ /* 0x000fe400007fe4ff */
[----:B------:R-:W-:Y:S02]  /*0c40*/  @!P3 SHF.L.U64.HI R2, R2, 0x2, R3 ;  /* 0x000000020202b819 */ /* 0x000fe40000010203 */
[----:B--2---:R-:W-:-:S02]  /*0c50*/  @!P3 IADD3 R58, P0, PT, R115, R58, RZ ;  /* 0x0000003a733ab210 */ /* 0x004fc40007f1e0ff */
[----:B------:R-:W-:Y:S02]  /*0c60*/  IADD3 R5, PT, PT, R80, 0x30, RZ ;  /* 0x0000003050057810 */ /* 0x000fe40007ffe0ff */
[C---:B------:R-:W-:Y:S02]  /*0c70*/  @!P3 IADD3.X R59, PT, PT, R2.reuse, R59, RZ, P0, !PT ;  /* 0x0000003b023bb210 */ /* 0x040fe400007fe4ff */
[----:B0-----:R-:W-:Y:S02]  /*0c80*/  @!P3 IADD3 R114, P0, PT, R115, R10, RZ ;  /* 0x0000000a7372b210 */ /* 0x001fe40007f1e0ff */
[----:B------:R-:W-:Y:S01]  /*0c90*/  SHF.R.S32.HI R3, RZ, 0x1f, R5 ;  /* 0x0000001fff037819 */ /* 0x000fe20000011405 */
[----:B------:R-:W-:Y:S01]  /*0ca0*/  STL.64 [R1+0x2d8], R58 ;  /* 0x0002d83a01007387 */ /* 0x000fe20000100a00 */
        /* <DEDUP_REMOVED lines=18> */
[----:B------:R-:W-:-:S05]  /*0dd0*/  @!P1 IADD3.X R61, PT, PT, R2, R61, RZ, P0, !PT ;  /* 0x0000003d023d9210 */ /* 0x000fca00007fe4ff */
[----:B------:R-:W-:Y:S01]  /*0de0*/  STL.64 [R1+0x2d0], R60 ;  /* 0x0002d03c01007387 */ /* 0x000fe20000100a00 */
        /* <DEDUP_REMOVED lines=87> */
[----:B------:R1:W-:Y:S01]  /*1360*/  STL.64 [R1+0x2b0], R72 ;  /* 0x0002b04801007387 */ /* 0x0003e20000100a00 */
        /* <DEDUP_REMOVED lines=10> */
[----:B------:R-:W2:Y:S01]  /*1410*/  @!P1 LDC.64 R38, c[0x0][0x3a0] ;  /* 0x0000e800ff269b82 */ /* 0x000ea20000000a00 */
        /* <DEDUP_REMOVED lines=8> */
[----:B--2---:R-:W-:-:S04]  /*14a0*/  @!P1 IADD3 R38, P0, PT, R103, R38, RZ ;  /* 0x0000002667269210 */ /* 0x004fc80007f1e0ff */
        /* <DEDUP_REMOVED lines=104> */
[C---:B--2---:R-:W-:Y:S02]  /*1b30*/  @!P1 IADD3 R2, P0, PT, R93.reuse, R8, RZ ;  /* 0x000000085d029210 */ /* 0x044fe40007f1e0ff */
        /* <DEDUP_REMOVED lines=125> */
[----:B--2---:R-:W-:Y:S02]  /*2310*/  @!P1 IADD3 R10, P0, PT, R29, R22, RZ ;  /* 0x000000161d0a9210 */ /* 0x004fe40007f1e0ff */
[----:B------:R-:W-:Y:S02]  /*2320*/  IADD3 R21, PT, PT, R80, 0xb8, RZ ;  /* 0x000000b850157810 */ /* 0x000fe40007ffe0ff */
[----:B------:R-:W-:-:S05]  /*2330*/  @!P1 IADD3.X R11, PT, PT, R0, R23, RZ, P0, !PT ;  /* 0x00000017000b9210 */ /* 0x000fca00007fe4ff */
[----:B------:R-:W-:Y:S01]  /*2340*/  STL.64 [R1+0x2a8], R10 ;  /* 0x0002a80a01007387 */ /* 0x000fe20000100a00 */
        /* <DEDUP_REMOVED lines=40> */
[----:B------:R-:W-:-:S05]  /*25d0*/  @!P1 IADD3.X R25, PT, PT, R18, R25, RZ, P0, !PT ;  /* 0x0000001912199210 */ /* 0x000fca00007fe4ff */
[----:B------:R2:W-:Y:S01]  /*25e0*/  STL.64 [R1+0x2a0], R24 ;  /* 0x0002a01801007387 */ /* 0x0005e20000100a00 */
[----:B0-----:R-:W-:-:S04]  /*25f0*/  @!P1 IADD3 R20, P0, PT, R21, R40, RZ ;  /* 0x0000002815149210 */ /* 0x001fc80007f1e0ff */
[----:B------:R-:W-:Y:S02]  /*2600*/  @!P1 IADD3.X R21, PT, PT, R18, R41, RZ, P0, !PT ;  /* 0x0000002912159210 */ /* 0x000fe400007fe4ff */
[----:B------:R-:W-:Y:S02]  /*2610*/  SHF.R.S32.HI R41, RZ, 0x1f, R49 ;  /* 0x0000001fff297819 */ /* 0x000fe40000011431 */
[----:B------:R-:W-:-:S04]  /*2620*/  ISETP.GE.U32.AND P0, PT, R49, UR16, PT ;  /* 0x0000001031007c0c */ /* 0x000fc8000bf06070 */
[----:B------:R-:W-:-:S13]  /*2630*/  ISETP.GE.AND.EX P0, PT, R41, UR17, PT, P0 ;  /* 0x0000001129007c0c */ /* 0x000fda000bf06300 */
[----:B------:R-:W0:Y:S01]  /*2640*/  @!P0 LDC.64 R84, c[0x0][0x3f8] ;  /* 0x0000fe00ff548b82 */ /* 0x000e220000000a00 */
[----:B------:R-:W-:Y:S02]  /*2650*/  @!P0 MOV R40, R68 ;  /* 0x0000004400288202 */ /* 0x000fe40000000f00 */
[----:B------:R-:W-:-:S05]  /*2660*/  @P0 LOP3.LUT R76, R76, 0x4000000, RZ, 0xfc, !PT ;  /* 0x040000004c4c0812 */ /* 0x000fca00078efcff */
[----:B------:R-:W3:Y:S01]  /*2670*/  @!P0 LDC.64 R18, c[0x0][0x3a0] ;  /* 0x0000e800ff128b82 */ /* 0x000ee20000000a00 */
        /* <DEDUP_REMOVED lines=8> */
[C---:B---3--:R-:W-:Y:S02]  /*2700*/  @!P0 IADD3 R18, P1, PT, R121.reuse, R18, RZ ;  /* 0x0000001279128210 */ /* 0x048fe40007f3e0ff */
        /* <DEDUP_REMOVED lines=11> */
[----:B------:R-:W-:-:S04]  /*27c0*/  @P1 LOP3.LUT R76, R76, 0x8000000, RZ, 0xfc, !PT ;  /* 0x080000004c4c1812 */ /* 0x000fc800078efcff */
[----:B------:R-:W-:Y:S01]  /*27d0*/  LOP3.LUT R76, R76, 0xefffffff, RZ, 0xc0, !PT ;  /* 0xefffffff4c4c7812 */ /* 0x000fe200078ec0ff */
[----:B------:R-:W3:Y:S01]  /*27e0*/  @!P1 LDC.64 R122, c[0x0][0x3a0] ;  /* 0x0000e800ff7a9b82 */ /* 0x000ee20000000a00 */
[----:B0-----:R-:W-:Y:S01]  /*27f0*/  @!P1 IMAD R0, R49, R40, RZ ;  /* 0x0000002831009224 */ /* 0x001fe200078e02ff */
[----:B------:R-:W-:-:S03]  /*2800*/  @!P1 MOV R49, R67 ;  /* 0x0000004300319202 */ /* 0x000fc60000000f00 */
[C---:B------:R-:W-:Y:S02]  /*2810*/  @!P1 IMAD R81, R77.reuse, R41, R0 ;  /* 0x000000294d519224 */ /* 0x040fe400078e0200 */
[----:B------:R-:W-:Y:S01]  /*2820*/  @!P1 IMAD.WIDE.U32 R40, R77, R40, R48 ;  /* 0x000000284d289225 */ /* 0x000fe200078e0030 */
[----:B------:R-:W-:Y:S01]  /*2830*/  IADD3 R77, PT, PT, R80, 0xd8, RZ ;  /* 0x000000d8504d7810 */ /* 0x000fe20007ffe0ff */
[----:B------:R-:W0:Y:S03]  /*2840*/  @!P1 LDC.64 R48, c[0x0][0x398] ;  /* 0x0000e600ff309b82 */ /* 0x000e260000000a00 */
[----:B------:R-:W-:Y:S02]  /*2850*/  @!P1 IADD3 R41, PT, PT, R41, R81, RZ ;  /* 0x0000005129299210 */ /* 0x000fe40007ffe0ff */
[C---:B------:R-:W-:Y:S02]  /*2860*/  @!P1 SHF.L.U32 R125, R40.reuse, 0x2, RZ ;  /* 0x00000002287d9819 */ /* 0x040fe400000006ff */
[----:B------:R-:W-:-:S02]  /*2870*/  @!P1 SHF.L.U64.HI R40, R40, 0x2, R41 ;  /* 0x0000000228289819 */ /* 0x000fc40000010229 */
[C---:B---3--:R-:W-:Y:S02]  /*2880*/  @!P1 IADD3 R122, P2, PT, R125.reuse, R122, RZ ;  /* 0x0000007a7d7a9210 */ /* 0x048fe40007f5e0ff */
[----:B------:R-:W-:Y:S02]  /*2890*/  SHF.R.S32.HI R81, RZ, 0x1f, R77 ;  /* 0x0000001fff517819 */ /* 0x000fe4000001144d */
        /* <DEDUP_REMOVED lines=13> */
[----:B------:R-:W-:-:S04]  /*2970*/  IADD3 R0, PT, PT, R80, 0xe0, RZ ;  /* 0x000000e050007810 */ /* 0x000fc80007ffe0ff */
[----:B------:R-:W-:Y:S02]  /*2980*/  @!P2 IADD3 R77, PT, PT, R85, R49, RZ ;  /* 0x00000031554da210 */ /* 0x000fe40007ffe0ff */
[C---:B------:R-:W-:Y:S02]  /*2990*/  @!P2 SHF.L.U32 R49, R84.reuse, 0x2, RZ ;  /* 0x000000025431a819 */ /* 0x040fe400000006ff */
[----:B------:R-:W-:Y:S02]  /*29a0*/  @!P2 SHF.L.U64.HI R84, R84, 0x2, R77 ;  /* 0x000000025454a819 */ /* 0x000fe4000001024d */
[----:B-1----:R-:W-:Y:S02]  /*29b0*/  @!P2 IADD3 R72, P3, PT, R49, R40, RZ ;  /* 0x000000283148a210 */ /* 0x002fe40007f7e0ff */
[----:B------:R-:W-:Y:S02]  /*29c0*/  SHF.R.S32.HI R77, RZ, 0x1f, R0 ;  /* 0x0000001fff4d7819 */ /* 0x000fe40000011400 */
[----:B------:R-:W-:-:S02]  /*29d0*/  @!P2 IADD3.X R73, PT, PT, R84, R41, RZ, P3, !PT ;  /* 0x000000295449a210 */ /* 0x000fc40001ffe4ff */
[----:B------:R-:W0:Y:S02]  /*29e0*/  @!P2 LDC.64 R40, c[0x0][0x398] ;  /* 0x0000e600ff28ab82 */ /* 0x000e240000000a00 */
[----:B0-----:R-:W-:-:S04]  /*29f0*/  @!P2 IADD3 R64, P3, PT, R49, R40, RZ ;  /* 0x000000283140a210 */ /* 0x001fc80007f7e0ff */
[----:B------:R-:W-:Y:S02]  /*2a00*/  @!P2 IADD3.X R65, PT, PT, R84, R41, RZ, P3, !PT ;  /* 0x000000295441a210 */ /* 0x000fe40001ffe4ff */
[----:B------:R-:W-:Y:S02]  /*2a10*/  ISETP.GE.U32.AND P3, PT, R0, UR16, PT ;  /* 0x0000001000007c0c */ /* 0x000fe4000bf66070 */
[----:B------:R-:W-:Y:S02]  /*2a20*/  LOP3.LUT P2, RZ, R76, 0x800000, RZ, 0xc0, !PT ;  /* 0x008000004cff7812 */ /* 0x000fe4000784c0ff */
[----:B------:R-:W-:-:S13]  /*2a30*/  ISETP.GE.AND.EX P3, PT, R77, UR17, PT, P3 ;  /* 0x000000114d007c0c */ /* 0x000fda000bf66330 */
[----:B------:R-:W0:Y:S01]  /*2a40*/  @!P3 LDC.64 R48, c[0x0][0x3f8] ;  /* 0x0000fe00ff30bb82 */ /* 0x000e220000000a00 */
[----:B------:R-:W-:Y:S02]  /*2a50*/  @!P3 MOV R84, R68 ;  /* 0x000000440054b202 */ /* 0x000fe40000000f00 */
[----:B------:R-:W-:-:S05]  /*2a60*/  @!P3 MOV R85, R67 ;  /* 0x000000430055b202 */ /* 0x000fca0000000f00 */
[----:B------:R-:W2:Y:S01]  /*2a70*/  @!P3 LDC.64 R40, c[0x0][0x3a0] ;  /* 0x0000e800ff28bb82 */ /* 0x000ea20000000a00 */
[-C--:B0-----:R-:W-:Y:S02]  /*2a80*/  @!P3 IMAD R77, R77, R48.reuse, RZ ;  /* 0x000000304d4db224 */ /* 0x081fe400078e02ff */
[----:B------:R-:W-:-:S04]  /*2a90*/  @!P3 IMAD.WIDE.U32 R84, R0, R48, R84 ;  /* 0x000000300054b225 */ /* 0x000fc800078e0054 */
[----:B------:R-:W-:Y:S01]  /*2aa0*/  @!P3 IMAD R49, R0, R49, R77 ;  /* 0x000000310031b224 */ /* 0x000fe200078e024d */
[----:B------:R-:W-:-:S04]  /*2ab0*/  @!P3 SHF.L.U32 R48, R84, 0x2, RZ ;  /* 0x000000025430b819 */ /* 0x000fc800000006ff */
[----:B------:R-:W-:Y:S02]  /*2ac0*/  @!P3 IADD3 R49, PT, PT, R85, R49, RZ ;  /* 0x000000315531b210 */ /* 0x000fe40007ffe0ff */
[----:B--2---:R-:W-:Y:S02]  /*2ad0*/  @!P3 IADD3 R24, P4, PT, R48, R40, RZ ;  /* 0x000000283018b210 */ /* 0x004fe40007f9e0ff */
        /* <DEDUP_REMOVED lines=39> */
[----:B------:R-:W-:-:S04]  /*2d50*/  @!P5 SHF.L.U64.HI R0, R84, 0x2, R0 ;  /* 0x000000025400d819 */ /* 0x000fc80000010200 */
[----:B------:R-:W-:Y:S02]  /*2d60*/  @!P5 IADD3.X R57, PT, PT, R0, R41, RZ, P6, !PT ;  /* 0x000000290039d210 */ /* 0x000fe400037fe4ff */
[----:B------:R-:W0:Y:S02]  /*2d70*/  @!P5 LDC.64 R40, c[0x0][0x398] ;  /* 0x0000e600ff28db82 */ /* 0x000e240000000a00 */
[----:B0-----:R-:W-:-:S04]  /*2d80*/  @!P5 IADD3 R58, P6, PT, R48, R40, RZ ;  /* 0x00000028303ad210 */ /* 0x001fc80007fde0ff */
        /* <DEDUP_REMOVED lines=15> */
[----:B------:R-:W-:Y:S02]  /*2e80*/  CS2R R48, SRZ ;  /* 0x0000000000307805 */ /* 0x000fe4000001ff00 */
[----:B------:R-:W-:Y:S02]  /*2e90*/  @!P6 IADD3.X R61, PT, PT, R87, R41, RZ, P1, !PT ;  /* 0x00000029573de210 */ /* 0x000fe40000ffe4ff */
[----:B------:R-:W-:-:S02]  /*2ea0*/  CS2R R40, SRZ ;  /* 0x0000000000287805 */ /* 0x000fc4000001ff00 */
[----:B------:R-:W-:Y:S01]  /*2eb0*/  LOP3.LUT P1, RZ, R76, 0x400000, RZ, 0xc0, !PT ;  /* 0x004000004cff7812 */ /* 0x000fe2000782c0ff */
[----:B------:R0:W2:Y:S04]  /*2ec0*/  @!P0 LDG.E.64 R48, desc[UR10][R42.64] ;  /* 0x0000000a2a308981 */ /* 0x0000a8000c1e1b00 */
[----:B------:R-:W3:Y:S01]  /*2ed0*/  @!P0 LDG.E.64 R40, desc[UR10][R82.64] ;  /* 0x0000000a52288981 */ /* 0x000ee2000c1e1b00 */
[----:B0-----:R-:W-:-:S06]  /*2ee0*/  CS2R R42, SRZ ;  /* 0x00000000002a7805 */ /* 0x001fcc000001ff00 */
[----:B------:R0:W4:Y:S02]  /*2ef0*/  @!P2 LDG.E.64 R42, desc[UR10][R50.64] ;  /* 0x0000000a322aa981 */ /* 0x000124000c1e1b00 */
[----:B0-----:R-:W-:Y:S02]  /*2f00*/  CS2R R50, SRZ ;  /* 0x0000000000327805 */ /* 0x001fe4000001ff00 */
[----:B------:R-:W-:-:S04]  /*2f10*/  CS2R R82, SRZ ;  /* 0x0000000000527805 */ /* 0x000fc8000001ff00 */
[----:B------:R0:W4:Y:S01]  /*2f20*/  @!P2 LDG.E.64 R50, desc[UR10][R44.64] ;  /* 0x0000000a2c32a981 */ /* 0x000122000c1e1b00 */
[----:B------:R-:W-:Y:S01]  /*2f30*/  HFMA2 R0, -RZ, RZ, 0, 0 ;  /* 0x00000000ff007431 */ /* 0x000fe200000001ff */
[----:B------:R-:W-:Y:S01]  /*2f40*/  MOV R86, RZ ;  /* 0x000000ff00567202 */ /* 0x000fe20000000f00 */
[----:B------:R-:W-:Y:S01]  /*2f50*/  HFMA2 R81, -RZ, RZ, 0, 0 ;  /* 0x00000000ff517431 */ /* 0x000fe200000001ff */
[----:B0-----:R-:W-:-:S06]  /*2f60*/  CS2R R44, SRZ ;  /* 0x00000000002c7805 */ /* 0x001fcc000001ff00 */
[----:B------:R0:W4:Y:S02]  /*2f70*/  @!P1 LDG.E.64 R44, desc[UR10][R52.64] ;  /* 0x0000000a342c9981 */ /* 0x000124000c1e1b00 */
[----:B0-----:R-:W-:-:S06]  /*2f80*/  CS2R R52, SRZ ;  /* 0x0000000000347805 */ /* 0x001fcc000001ff00 */
[----:B------:R0:W4:Y:S02]  /*2f90*/  @!P1 LDG.E.64 R52, desc[UR10][R46.64] ;  /* 0x0000000a2e349981 */ /* 0x000124000c1e1b00 */
[----:B0-----:R-:W-:Y:S02]  /*2fa0*/  CS2R R46, SRZ ;  /* 0x00000000002e7805 */ /* 0x001fe4000001ff00 */
[----:B--2---:R-:W-:Y:S02]  /*2fb0*/  @!P0 MOV R81, R48 ;  /* 0x0000003000518202 */ /* 0x004fe40000000f00 */
[----:B------:R-:W-:Y:S02]  /*2fc0*/  @!P0 MOV R82, R49 ;  /* 0x0000003100528202 */ /* 0x000fe40000000f00 */
[----:B---3--:R-:W-:Y:S02]  /*2fd0*/  @!P0 MOV R0, R40 ;  /* 0x0000002800008202 */ /* 0x008fe40000000f00 */
[----:B------:R-:W-:-:S02]  /*2fe0*/  @!P0 MOV R86, R41 ;  /* 0x0000002900568202 */ /* 0x000fc40000000f00 */
[----:B------:R-:W-:-:S13]  /*2ff0*/  LOP3.LUT P0, RZ, R76, 0x200000, RZ, 0xc0, !PT ;  /* 0x002000004cff7812 */ /* 0x000fda000780c0ff */
[----:B------:R0:W2:Y:S02]  /*3000*/  @!P0 LDG.E.64 R46, desc[UR10][R54.64] ;  /* 0x0000000a362e8981 */ /* 0x0000a4000c1e1b00 */
[----:B0-----:R-:W-:-:S06]  /*3010*/  CS2R R54, SRZ ;  /* 0x0000000000367805 */ /* 0x001fcc000001ff00 */
[----:B------:R0:W3:Y:S02]  /*3020*/  @!P0 LDG.E.64 R54, desc[UR10][R118.64] ;  /* 0x0000000a76368981 */ /* 0x0000e4000c1e1b00 */
[----:B0-----:R-:W-:Y:S02]  /*3030*/  MOV R118, R56 ;  /* 0x0000003800767202 */ /* 0x001fe40000000f00 */
[----:B------:R-:W-:Y:S02]  /*3040*/  MOV R119, R57 ;  /* 0x0000003900777202 */ /* 0x000fe40000000f00 */
[----:B------:R-:W2:Y:S04]  /*3050*/  LDL.LU.64 R56, [R1+0x2e0] ;  /* 0x0002e00001387983 */ /* 0x000ea80000300a00 */
[----:B------:R0:W-:Y:S01]  /*3060*/  STL [R1+0x25c], R0 ;  /* 0x00025c0001007387 */ /* 0x0001e20000100800 */
[----:B------:R-:W-:-:S02]  /*3070*/  CS2R R84, SRZ ;  /* 0x0000000000547805 */ /* 0x000fc4000001ff00 */
[----:B----4-:R-:W-:Y:S01]  /*3080*/  @!P2 MOV R83, R50 ;  /* 0x000000320053a202 */ /* 0x010fe20000000f00 */
[----:B0-----:R-:W-:Y:S01]  /*3090*/  HFMA2 R0, -RZ, RZ, 0, 0 ;  /* 0x00000000ff007431 */ /* 0x001fe200000001ff */
[----:B------:R-:W-:Y:S02]  /*30a0*/  @!P2 MOV R0, R42 ;  /* 0x0000002a0000a202 */ /* 0x000fe40000000f00 */
[----:B------:R-:W-:-:S03]  /*30b0*/  @!P2 MOV R84, R51 ;  /* 0x000000330054a202 */ /* 0x000fc60000000f00 */
[----:B------:R0:W-:Y:S02]  /*30c0*/  STL [R1+0x264], R0 ;  /* 0x0002640001007387 */ /* 0x0001e40000100800 */
[----:B0-----:R-:W-:Y:S01]  /*30d0*/  HFMA2 R0, -RZ, RZ, 0, 0 ;  /* 0x00000000ff007431 */ /* 0x001fe200000001ff */
[----:B------:R-:W-:Y:S02]  /*30e0*/  @!P2 MOV R0, R43 ;  /* 0x0000002b0000a202 */ /* 0x000fe40000000f00 */
[----:B------:R-:W-:Y:S01]  /*30f0*/  LOP3.LUT P2, RZ, R76, 0x100000, RZ, 0xc0, !PT ;  /* 0x001000004cff7812 */ /* 0x000fe2000784c0ff */
[----:B------:R0:W-:Y:S02]  /*3100*/  STL.64 [R1+0x110], R48 ;  /* 0x0001103001007387 */ /* 0x0001e40000100a00 */
[----:B0-----:R-:W-:-:S10]  /*3110*/  CS2R R48, SRZ ;  /* 0x0000000000307805 */ /* 0x001fd4000001ff00 */
[----:B--2---:R0:W2:Y:S02]  /*3120*/  @!P2 LDG.E.64 R48, desc[UR10][R56.64] ;  /* 0x0000000a3830a981 */ /* 0x0040a4000c1e1b00 */
[----:B0-----:R-:W-:-:S06]  /*3130*/  CS2R R56, SRZ ;  /* 0x0000000000387805 */ /* 0x001fcc000001ff00 */
[----:B------:R0:W4:Y:S02]  /*3140*/  @!P2 LDG.E.64 R56, desc[UR10][R116.64] ;  /* 0x0000000a7438a981 */ /* 0x000124000c1e1b00 */
[----:B0-----:R-:W-:Y:S02]  /*3150*/  MOV R116, R58 ;  /* 0x0000003a00747202 */ /* 0x001fe40000000f00 */
[----:B------:R-:W-:Y:S02]  /*3160*/  MOV R117, R59 ;  /* 0x0000003b00757202 */ /* 0x000fe40000000f00 */
[----:B------:R-:W3:Y:S04]  /*3170*/  LDL.LU.64 R58, [R1+0x2d8] ;  /* 0x0002d800013a7983 */ /* 0x000ee80000300a00 */
[----:B------:R0:W-:Y:S01]  /*3180*/  STL [R1+0x26c], R0 ;  /* 0x00026c0001007387 */ /* 0x0001e20000100800 */
[----:B------:R-:W-:-:S03]  /*3190*/  @!P1 MOV R85, R52 ;  /* 0x0000003400559202 */ /* 0x000fc60000000f00 */
[----:B------:R1:W-:Y:S01]  /*31a0*/  STL [R1+0x260], R86 ;  /* 0x0002605601007387 */ /* 0x0003e20000100800 */
[----:B0-----:R-:W-:Y:S01]  /*31b0*/  HFMA2 R0, -RZ, RZ, 0, 0 ;  /* 0x00000000ff007431 */ /* 0x001fe200000001ff */
[----:B------:R-:W-:Y:S02]  /*31c0*/  @!P1 MOV R0, R44 ;  /* 0x0000002c00009202 */ /* 0x000fe40000000f00 */
[----:B-1----:R-:W-:-:S03]  /*31d0*/  MOV R86, RZ ;  /* 0x000000ff00567202 */ /* 0x002fc60000000f00 */
[----:B------:R0:W-:Y:S01]  /*31e0*/  STL [R1+0x278], R0 ;  /* 0x0002780001007387 */ /* 0x0001e20000100800 */
[----:B------:R-:W-:Y:S01]  /*31f0*/  @!P1 MOV R86, R53 ;  /* 0x0000003500569202 */ /* 0x000fe20000000f00 */
[----:B0-----:R-:W-:Y:S01]  /*3200*/  HFMA2 R0, -RZ, RZ, 0, 0 ;  /* 0x00000000ff007431 */ /* 0x001fe200000001ff */
[----:B------:R-:W-:Y:S02]  /*3210*/  @!P1 MOV R0, R45 ;  /* 0x0000002d00009202 */ /* 0x000fe40000000f00 */
[----:B------:R-:W-:Y:S01]  /*3220*/  LOP3.LUT P1, RZ, R76, 0x80000, RZ, 0xc0, !PT ;  /* 0x000800004cff7812 */ /* 0x000fe2000782c0ff */
[----:B------:R0:W-:Y:S02]  /*3230*/  STL.64 [R1+0x118], R50 ;  /* 0x0001183201007387 */ /* 0x0001e40000100a00 */
[----:B0-----:R-:W-:-:S10]  /*3240*/  CS2R R50, SRZ ;  /* 0x0000000000327805 */ /* 0x001fd4000001ff00 */
[----:B---3--:R0:W3:Y:S02]  /*3250*/  @!P1 LDG.E.64 R50, desc[UR10][R58.64] ;  /* 0x0000000a3a329981 */ /* 0x0080e4000c1e1b00 */
[----:B0-----:R-:W-:-:S06]  /*3260*/  CS2R R58, SRZ ;  /* 0x00000000003a7805 */ /* 0x001fcc000001ff00 */
[----:B------:R0:W3:Y:S02]  /*3270*/  @!P1 LDG.E.64 R58, desc[UR10][R114.64] ;  /* 0x0000000a723a9981 */ /* 0x0000e4000c1e1b00 */
[----:B0-----:R-:W-:Y:S02]  /*3280*/  MOV R114, R60 ;  /* 0x0000003c00727202 */ /* 0x001fe40000000f00 */
[----:B------:R-:W-:Y:S02]  /*3290*/  MOV R115, R61 ;  /* 0x0000003d00737202 */ /* 0x000fe40000000f00 */
[----:B------:R-:W2:Y:S04]  /*32a0*/  LDL.LU.64 R60, [R1+0x2d0] ;  /* 0x0002d000013c7983 */ /* 0x000ea80000300a00 */
[----:B------:R0:W-:Y:S04]  /*32b0*/  STL [R1+0x280], R0 ;  /* 0x0002800001007387 */ /* 0x0001e80000100800 */
[----:B------:R1:W-:Y:S01]  /*32c0*/  STL.64 [R1+0x10], R40 ;  /* 0x0000102801007387 */ /* 0x0003e20000100a00 */
[----:B0-----:R-:W-:Y:S01]  /*32d0*/  HFMA2 R0, -RZ, RZ, 0, 0 ;  /* 0x00000000ff007431 */ /* 0x001fe200000001ff */
[----:B------:R-:W-:-:S05]  /*32e0*/  @!P0 MOV R0, R46 ;  /* 0x0000002e00008202 */ /* 0x000fca0000000f00 */
[----:B------:R0:W-:Y:S01]  /*32f0*/  STL [R1+0x284], R0 ;  /* 0x0002840001007387 */ /* 0x0001e20000100800 */
[----:B-1----:R-:W-:Y:S02]  /*3300*/  CS2R R40, SRZ ;  /* 0x0000000000287805 */ /* 0x002fe4000001ff00 */
[----:B------:R-:W-:Y:S02]  /*3310*/  @!P0 MOV R40, R54 ;  /* 0x0000003600288202 */ /* 0x000fe40000000f00 */
[----:B------:R-:W-:Y:S01]  /*3320*/  @!P0 MOV R41, R55 ;  /* 0x0000003700298202 */ /* 0x000fe20000000f00 */
[----:B0-----:R-:W-:Y:S01]  /*3330*/  HFMA2 R0, -RZ, RZ, 0, 0 ;  /* 0x00000000ff007431 */ /* 0x001fe200000001ff */
[----:B------:R-:W-:Y:S02]  /*3340*/  @!P0 MOV R0, R47 ;  /* 0x0000002f00008202 */ /* 0x000fe40000000f00 */
[----:B------:R-:W-:Y:S01]  /*3350*/  LOP3.LUT P0, RZ, R76, 0x40000, RZ, 0xc0, !PT ;  /* 0x000400004cff7812 */ /* 0x000fe2000780c0ff */
[----:B------:R0:W-:Y:S02]  /*3360*/  STL.64 [R1+0x120], R52 ;  /* 0x0001203401007387 */ /* 0x0001e40000100a00 */
[----:B0-----:R-:W-:-:S10]  /*3370*/  CS2R R52, SRZ ;  /* 0x0000000000347805 */ /* 0x001fd4000001ff00 */
[----:B--2---:R0:W2:Y:S02]  /*3380*/  @!P0 LDG.E.64 R52, desc[UR10][R60.64] ;  /* 0x0000000a3c348981 */ /* 0x0040a4000c1e1b00 */
[----:B0-----:R-:W-:-:S06]  /*3390*/  CS2R R60, SRZ ;  /* 0x00000000003c7805 */ /* 0x001fcc000001ff00 */
[----:B------:R0:W2:Y:S02]  /*33a0*/  @!P0 LDG.E.64 R60, desc[UR10][R112.64] ;  /* 0x0000000a703c8981 */ /* 0x0000a4000c1e1b00 */
[----:B0-----:R-:W-:Y:S02]  /*33b0*/  MOV R112, R62 ;  /* 0x0000003e00707202 */ /* 0x001fe40000000f00 */
[----:B------:R-:W-:Y:S02]  /*33c0*/  MOV R113, R63 ;  /* 0x0000003f00717202 */ /* 0x000fe40000000f00 */
[----:B------:R-:W3:Y:S04]  /*33d0*/  LDL.LU.64 R62, [R1+0x2c8] ;  /* 0x0002c800013e7983 */ /* 0x000ee80000300a00 */
[----:B------:R0:W-:Y:S04]  /*33e0*/  STL [R1+0x28c], R0 ;  /* 0x00028c0001007387 */ /* 0x0001e80000100800 */
[----:B------:R1:W-:Y:S01]  /*33f0*/  STL.64 [R1+0x18], R42 ;  /* 0x0000182a01007387 */ /* 0x0003e20000100a00 */
[----:B0-----:R-:W-:Y:S01]  /*3400*/  HFMA2 R0, -RZ, RZ, 0, 0 ;  /* 0x00000000ff007431 */ /* 0x001fe200000001ff */
[----:B------:R-:W-:-:S05]  /*3410*/  @!P2 MOV R0, R48 ;  /* 0x000000300000a202 */ /* 0x000fca0000000f00 */
[----:B------:R0:W-:Y:S01]  /*3420*/  STL [R1+0x288], R0 ;  /* 0x0002880001007387 */ /* 0x0001e20000100800 */
[----:B-1----:R-:W-:Y:S02]  /*3430*/  CS2R R42, SRZ ;  /* 0x00000000002a7805 */ /* 0x002fe4000001ff00 */
[----:B----4-:R-:W-:Y:S02]  /*3440*/  @!P2 MOV R42, R56 ;  /* 0x00000038002aa202 */ /* 0x010fe40000000f00 */
        /* <DEDUP_REMOVED lines=8> */
[----:B------:R0:W4:Y:S02]  /*34d0*/  @!P2 LDG.E.64 R62, desc[UR10][R110.64] ;  /* 0x0000000a6e3ea981 */ /* 0x000124000c1e1b00 */
        /* <DEDUP_REMOVED lines=52> */
[----:B------:R0:W-:Y:S04]  /*3820*/  STL.64 [R1+0x140], R60 ;  /* 0x0001403c01007387 */ /* 0x0001e80000100a00 */
[----:B------:R1:W-:Y:S04]  /*3830*/  STL [R1+0x270], R0 ;  /* 0x0002700001007387 */ /* 0x0003e80000100800 */
[----:B------:R4:W-:Y:S01]  /*3840*/  STL.64 [R1+0x38], R50 ;  /* 0x0000383201007387 */ /* 0x0009e20000100a00 */
[----:B0-----:R-:W-:Y:S01]  /*3850*/  CS2R R60, SRZ ;  /* 0x00000000003c7805 */ /* 0x001fe2000001ff00 */
[----:B-1----:R-:W-:Y:S01]  /*3860*/  HFMA2 R0, -RZ, RZ, 0, 0 ;  /* 0x00000000ff007431 */ /* 0x002fe200000001ff */
[----:B--2---:R-:W-:-:S05]  /*3870*/  @!P1 MOV R0, R56 ;  /* 0x0000003800009202 */ /* 0x004fca0000000f00 */
[----:B------:R0:W-:Y:S01]  /*3880*/  STL [R1+0x254], R0 ;  /* 0x0002540001007387 */ /* 0x0001e20000100800 */
[----:B----4-:R-:W-:Y:S02]  /*3890*/  CS2R R50, SRZ ;  /* 0x0000000000327805 */ /* 0x010fe4000001ff00 */
[----:B------:R-:W-:Y:S02]  /*38a0*/  @!P1 MOV R50, R64 ;  /* 0x0000004000329202 */ /* 0x000fe40000000f00 */
[----:B------:R-:W-:Y:S01]  /*38b0*/  @!P1 MOV R51, R65 ;  /* 0x0000004100339202 */ /* 0x000fe20000000f00 */
[----:B0-----:R-:W-:Y:S01]  /*38c0*/  HFMA2 R0, -RZ, RZ, 0, 0 ;  /* 0x00000000ff007431 */ /* 0x001fe200000001ff */
[----:B------:R-:W-:Y:S02]  /*38d0*/  @!P1 MOV R0, R57 ;  /* 0x0000003900009202 */ /* 0x000fe40000000f00 */
[----:B------:R-:W-:Y:S01]  /*38e0*/  LOP3.LUT P1, RZ, R76, 0x2000, RZ, 0xc0, !PT ;  /* 0x000020004cff7812 */ /* 0x000fe2000782c0ff */
[----:B------:R0:W-:Y:S02]  /*38f0*/  STL.64 [R1+0x148], R62 ;  /* 0x0001483e01007387 */ /* 0x0001e40000100a00 */
[----:B0-----:R-:W-:-:S10]  /*3900*/  CS2R R62, SRZ ;  /* 0x00000000003e7805 */ /* 0x001fd4000001ff00 */
[----:B------:R0:W2:Y:S02]  /*3910*/  @!P1 LDG.E.64 R62, desc[UR10][R38.64] ;  /* 0x0000000a263e9981 */ /* 0x0000a4000c1e1b00 */
[----:B0-----:R-:W-:-:S06]  /*3920*/  CS2R R38, SRZ ;  /* 0x0000000000267805 */ /* 0x001fcc000001ff00 */
[----:B------:R-:W4:Y:S04]  /*3930*/  @!P1 LDG.E.64 R38, desc[UR10][R102.64] ;  /* 0x0000000a66269981 */ /* 0x000f28000c1e1b00 */
[----:B---3--:R0:W3:Y:S02]  /*3940*/  @!P2 LDG.E.64 R60, desc[UR10][R72.64] ;  /* 0x0000000a483ca981 */ /* 0x0080e4000c1e1b00 */
[----:B0-----:R-:W-:-:S06]  /*3950*/  CS2R R72, SRZ ;  /* 0x0000000000487805 */ /* 0x001fcc000001ff00 */
[----:B------:R-:W2:Y:S04]  /*3960*/  @!P2 LDG.E.64 R72, desc[UR10][R104.64] ;  /* 0x0000000a6848a981 */ /* 0x000ea8000c1e1b00 */
[----:B------:R0:W-:Y:S02]  /*3970*/  STL [R1+0x258], R0 ;  /* 0x0002580001007387 */ /* 0x0001e40000100800 */
[----:B0-----:R-:W-:Y:S01]  /*3980*/  HFMA2 R0, -RZ, RZ, 0, 0 ;  /* 0x00000000ff007431 */ /* 0x001fe200000001ff */
[----:B------:R-:W-:-:S05]  /*3990*/  @!P0 MOV R0, R58 ;  /* 0x0000003a00008202 */ /* 0x000fca0000000f00 */
[----:B------:R0:W-:Y:S02]  /*39a0*/  STL [R1+0x24c], R0 ;  /* 0x00024c0001007387 */ /* 0x0001e40000100800 */
[----:B0-----:R-:W-:Y:S01]  /*39b0*/  HFMA2 R0, -RZ, RZ, 0, 0 ;  /* 0x00000000ff007431 */ /* 0x001fe200000001ff */
[----:B------:R-:W-:-:S05]  /*39c0*/  @!P0 MOV R0, R59 ;  /* 0x0000003b00008202 */ /* 0x000fca0000000f00 */
[----:B------:R0:W-:Y:S02]  /*39d0*/  STL [R1+0x250], R0 ;  /* 0x0002500001007387 */ /* 0x0001e40000100800 */
[----:B0-----:R-:W-:Y:S02]  /*39e0*/  HFMA2 R0, -RZ, RZ, 0, 0 ;  /* 0x00000000ff007431 */ /* 0x001fe400000001ff */
[----:B------:R0:W-:Y:S02]  /*39f0*/  STL.64 [R1+0x40], R52 ;  /* 0x0000403401007387 */ /* 0x0001e40000100a00 */
[----:B0-----:R-:W-:Y:S02]  /*3a00*/  CS2R R52, SRZ ;  /* 0x0000000000347805 */ /* 0x001fe4000001ff00 */
[----:B------:R-:W-:Y:S02]  /*3a10*/  @!P0 MOV R52, R70 ;  /* 0x0000004600348202 */ /* 0x000fe40000000f00 */
[----:B------:R-:W-:-:S02]  /*3a20*/  @!P0 MOV R53, R71 ;  /* 0x0000004700358202 */ /* 0x000fc40000000f00 */
[----:B------:R-:W-:Y:S01]  /*3a30*/  LOP3.LUT P0, RZ, R76, 0x1000, RZ, 0xc0, !PT ;  /* 0x000010004cff7812 */ /* 0x000fe2000780c0ff */
[----:B------:R0:W-:Y:S04]  /*3a40*/  STL.64 [R1+0x150], R64 ;  /* 0x0001504001007387 */ /* 0x0001e80000100a00 */
[----:B------:R1:W-:Y:S01]  /*3a50*/  STL.64 [R1+0x50], R56 ;  /* 0x0000503801007387 */ /* 0x0003e20000100a00 */
[----:B0-----:R-:W-:Y:S02]  /*3a60*/  CS2R R64, SRZ ;  /* 0x0000000000407805 */ /* 0x001fe4000001ff00 */
[----:B-1----:R-:W-:Y:S01]  /*3a70*/  CS2R R56, SRZ ;  /* 0x0000000000387805 */ /* 0x002fe2000001ff00 */
[----:B------:R0:W-:Y:S01]  /*3a80*/  STL.64 [R1+0x48], R54 ;  /* 0x0000483601007387 */ /* 0x0001e20000100a00 */
[----:B----4-:R-:W-:-:S03]  /*3a90*/  @!P1 MOV R56, R38 ;  /* 0x0000002600389202 */ /* 0x010fc60000000f00 */
[----:B------:R1:W4:Y:S01]  /*3aa0*/  @!P0 LDG.E.64 R64, desc[UR10][R36.64] ;  /* 0x0000000a24408981 */ /* 0x000322000c1e1b00 */
[----:B------:R-:W-:Y:S02]  /*3ab0*/  @!P1 MOV R57, R39 ;  /* 0x0000002700399202 */ /* 0x000fe40000000f00 */
[----:B0-----:R-:W-:Y:S02]  /*3ac0*/  CS2R R54, SRZ ;  /* 0x0000000000367805 */ /* 0x001fe4000001ff00 */
[----:B-1----:R-:W-:Y:S01]  /*3ad0*/  CS2R R36, SRZ ;  /* 0x0000000000247805 */ /* 0x002fe2000001ff00 */
[----:B------:R0:W-:Y:S05]  /*3ae0*/  STL.64 [R1+0x158], R70 ;  /* 0x0001584601007387 */ /* 0x0001ea0000100a00 */
[----:B------:R-:W4:Y:S01]  /*3af0*/  @!P0 LDG.E.64 R36, desc[UR10][R100.64] ;  /* 0x0000000a64248981 */ /* 0x000f22000c1e1b00 */
[----:B0-----:R-:W-:-:S02]  /*3b00*/  CS2R R70, SRZ ;  /* 0x0000000000467805 */ /* 0x001fc4000001ff00 */
[----:B---3--:R-:W-:-:S05]  /*3b10*/  @!P2 MOV R0, R60 ;  /* 0x0000003c0000a202 */ /* 0x008fca0000000f00 */
[----:B------:R0:W-:Y:S02]  /*3b20*/  STL [R1+0x244], R0 ;  /* 0x0002440001007387 */ /* 0x0001e40000100800 */
[----:B0-----:R-:W-:Y:S01]  /*3b30*/  HFMA2 R0, -RZ, RZ, 0, 0 ;  /* 0x00000000ff007431 */ /* 0x001fe200000001ff */
[----:B------:R-:W-:-:S05]  /*3b40*/  @!P2 MOV R0, R61 ;  /* 0x0000003d0000a202 */ /* 0x000fca0000000f00 */
[----:B------:R0:W-:Y:S02]  /*3b50*/  STL [R1+0x248], R0 ;  /* 0x0002480001007387 */ /* 0x0001e40000100800 */
[----:B0-----:R-:W-:Y:S01]  /*3b60*/  HFMA2 R0, -RZ, RZ, 0, 0 ;  /* 0x00000000ff007431 */ /* 0x001fe200000001ff */
[----:B--2---:R-:W-:-:S05]  /*3b70*/  @!P1 MOV R0, R62 ;  /* 0x0000003e00009202 */ /* 0x004fca0000000f00 */
[----:B------:R0:W-:Y:S01]  /*3b80*/  STL [R1+0x23c], R0 ;  /* 0x00023c0001007387 */ /* 0x0001e20000100800 */
[----:B------:R-:W-:Y:S02]  /*3b90*/  @!P2 MOV R54, R72 ;  /* 0x000000480036a202 */ /* 0x000fe40000000f00 */
[----:B------:R-:W-:Y:S01]  /*3ba0*/  @!P2 MOV R55, R73 ;  /* 0x000000490037a202 */ /* 0x000fe20000000f00 */
[----:B0-----:R-:W-:Y:S01]  /*3bb0*/  HFMA2 R0, -RZ, RZ, 0, 0 ;  /* 0x00000000ff007431 */ /* 0x001fe200000001ff */
[----:B------:R-:W-:Y:S02]  /*3bc0*/  @!P1 MOV R0, R63 ;  /* 0x0000003f00009202 */ /* 0x000fe40000000f00 */
[C---:B------:R-:W-:Y:S01]  /*3bd0*/  LOP3.LUT P1, RZ, R76.reuse, 0x400, RZ, 0xc0, !PT ;  /* 0x000004004cff7812 */ /* 0x040fe2000782c0ff */
[----:B------:R0:W-:Y:S01]  /*3be0*/  STL.64 [R1+0x160], R72 ;  /* 0x0001604801007387 */ /* 0x0001e20000100a00 */
[----:B------:R-:W-:Y:S02]  /*3bf0*/  LOP3.LUT P2, RZ, R76, 0x800, RZ, 0xc0, !PT ;  /* 0x000008004cff7812 */ /* 0x000fe4000784c0ff */
[----:B0-----:R-:W-:-:S11]  /*3c00*/  CS2R R72, SRZ ;  /* 0x0000000000487805 */ /* 0x001fd6000001ff00 */
[----:B------:R-:W2:Y:S04]  /*3c10*/  @!P2 LDG.E.64 R70, desc[UR10][R34.64] ;  /* 0x0000000a2246a981 */ /* 0x000ea8000c1e1b00 */
[----:B------:R0:W3:Y:S02]  /*3c20*/  @!P1 LDG.E.64 R72, desc[UR10][R30.64] ;  /* 0x0000000a1e489981 */ /* 0x0000e4000c1e1b00 */
[----:B0-----:R-:W-:Y:S02]  /*3c30*/  CS2R R30, SRZ ;  /* 0x00000000001e7805 */ /* 0x001fe4000001ff00 */
[----:B------:R-:W-:-:S04]  /*3c40*/  CS2R R34, SRZ ;  /* 0x0000000000227805 */ /* 0x000fc8000001ff00 */
[----:B------:R-:W2:Y:S04]  /*3c50*/  @!P1 LDG.E.64 R30, desc[UR10][R96.64] ;  /* 0x0000000a601e9981 */ /* 0x000ea8000c1e1b00 */
[----:B------:R0:W2:Y:S01]  /*3c60*/  @!P2 LDG.E.64 R34, desc[UR10][R98.64] ;  /* 0x0000000a6222a981 */ /* 0x0000a2000c1e1b00 */
[----:B------:R-:W-:Y:S01]  /*3c70*/  MOV R105, R117 ;  /* 0x0000007500697202 */ /* 0x000fe20000000f00 */
[----:B------:R-:W-:Y:S02]  /*3c80*/  HFMA2 R117, -RZ, RZ, 0, 0 ;  /* 0x00000000ff757431 */ /* 0x000fe400000001ff */
[----:B------:R1:W-:Y:S04]  /*3c90*/  STL.64 [R1+0x58], R58 ;  /* 0x0000583a01007387 */ /* 0x0003e80000100a00 */
[----:B------:R0:W-:Y:S01]  /*3ca0*/  STL [R1+0x240], R0 ;  /* 0x0002400001007387 */ /* 0x0001e20000100800 */
[----:B------:R-:W-:-:S02]  /*3cb0*/  MOV R104, R116 ;  /* 0x0000007400687202 */ /* 0x000fc40000000f00 */
[----:B----4-:R-:W-:Y:S02]  /*3cc0*/  @!P0 MOV R117, R64 ;  /* 0x0000004000758202 */ /* 0x010fe40000000f00 */
[----:B-1----:R-:W-:Y:S01]  /*3cd0*/  CS2R R58, SRZ ;  /* 0x00000000003a7805 */ /* 0x002fe2000001ff00 */
[----:B0-----:R-:W-:Y:S01]  /*3ce0*/  HFMA2 R0, -RZ, RZ, 0, 0 ;  /* 0x00000000ff007431 */ /* 0x001fe200000001ff */
[----:B------:R-:W-:Y:S01]  /*3cf0*/  @!P0 MOV R0, R65 ;  /* 0x0000004100008202 */ /* 0x000fe20000000f00 */
[----:B------:R0:W-:Y:S01]  /*3d00*/  STL.64 [R1+0x168], R38 ;  /* 0x0001682601007387 */ /* 0x0001e20000100a00 */
[----:B------:R-:W-:Y:S02]  /*3d10*/  MOV R102, R104 ;  /* 0x0000006800667202 */ /* 0x000fe40000000f00 */
[----:B------:R-:W-:Y:S02]  /*3d20*/  MOV R103, R105 ;  /* 0x0000006900677202 */ /* 0x000fe40000000f00 */
[----:B------:R-:W-:-:S02]  /*3d30*/  @!P0 MOV R58, R36 ;  /* 0x00000024003a8202 */ /* 0x000fc40000000f00 */
[----:B------:R-:W-:Y:S02]  /*3d40*/  @!P0 MOV R59, R37 ;  /* 0x00000025003b8202 */ /* 0x000fe40000000f00 */
[----:B------:R-:W-:Y:S01]  /*3d50*/  LOP3.LUT P0, RZ, R76, 0x200, RZ, 0xc0, !PT ;  /* 0x000002004cff7812 */ /* 0x000fe2000780c0ff */
[----:B------:R1:W-:Y:S01]  /*3d60*/  STL.64 [R1+0x68], R62 ;  /* 0x0000683e01007387 */ /* 0x0003e20000100a00 */
[----:B------:R-:W-:Y:S02]  /*3d70*/  MOV R100, R110 ;  /* 0x0000006e00647202 */ /* 0x000fe40000000f00 */
[----:B0-----:R-:W-:Y:S02]  /*3d80*/  CS2R R38, SRZ ;  /* 0x0000000000267805 */ /* 0x001fe4000001ff00 */
[----:B------:R-:W-:Y:S02]  /*3d90*/  MOV R101, R111 ;  /* 0x0000006f00657202 */ /* 0x000fe40000000f00 */
[----:B------:R-:W-:-:S02]  /*3da0*/  CS2R R110, SRZ ;  /* 0x00000000006e7805 */ /* 0x000fc4000001ff00 */
[----:B------:R-:W-:Y:S02]  /*3db0*/  MOV R104, R112 ;  /* 0x0000007000687202 */ /* 0x000fe40000000f00 */
[----:B------:R-:W-:Y:S02]  /*3dc0*/  MOV R105, R113 ;  /* 0x0000007100697202 */ /* 0x000fe40000000f00 */
[----:B------:R-:W-:Y:S02]  /*3dd0*/  CS2R R112, SRZ ;  /* 0x0000000000707805 */ /* 0x000fe4000001ff00 */
[----:B-1----:R-:W-:Y:S02]  /*3de0*/  CS2R R62, SRZ ;  /* 0x00000000003e7805 */ /* 0x002fe4000001ff00 */
[----:B------:R-:W-:Y:S01]  /*3df0*/  MOV R98, R118 ;  /* 0x0000007600627202 */ /* 0x000fe20000000f00 */
[----:B------:R0:W-:Y:S01]  /*3e00*/  STL.64 [R1+0x60], R60 ;  /* 0x0000603c01007387 */ /* 0x0001e20000100a00 */
[----:B------:R-:W-:-:S02]  /*3e10*/  MOV R99, R119 ;  /* 0x0000007700637202 */ /* 0x000fc40000000f00 */
[----:B------:R-:W-:Y:S01]  /*3e20*/  CS2R R118, SRZ ;  /* 0x0000000000767805 */ /* 0x000fe2000001ff00 */
[----:B------:R1:W4:Y:S01]  /*3e30*/  @!P0 LDG.E.64 R38, desc[UR10][R14.64] ;  /* 0x0000000a0e268981 */ /* 0x000322000c1e1b00 */
[----:B0-----:R-:W-:Y:S02]  /*3e40*/  CS2R R60, SRZ ;  /* 0x00000000003c7805 */ /* 0x001fe4000001ff00 */
[----:B-1----:R-:W-:Y:S01]  /*3e50*/  CS2R R14, SRZ ;  /* 0x00000000000e7805 */ /* 0x002fe2000001ff00 */
[----:B------:R0:W-:Y:S05]  /*3e60*/  STL.64 [R1+0x170], R36 ;  /* 0x0001702401007387 */ /* 0x0001ea0000100a00 */
[----:B------:R-:W4:Y:S01]  /*3e70*/  @!P0 LDG.E.64 R14, desc[UR10][R94.64] ;  /* 0x0000000a5e0e8981 */ /* 0x000f22000c1e1b00 */
[----:B0-----:R-:W-:-:S02]  /*3e80*/  CS2R R36, SRZ ;  /* 0x0000000000247805 */ /* 0x001fc4000001ff00 */
[----:B---3--:R-:W-:Y:S02]  /*3e90*/  @!P1 MOV R111, R72 ;  /* 0x00000048006f9202 */ /* 0x008fe40000000f00 */
[----:B------:R-:W-:Y:S02]  /*3ea0*/  @!P1 MOV R112, R73 ;  /* 0x0000004900709202 */ /* 0x000fe40000000f00 */
[----:B--2---:R-:W-:Y:S02]  /*3eb0*/  @!P2 MOV R118, R70 ;  /* 0x000000460076a202 */ /* 0x004fe40000000f00 */
[----:B------:R-:W-:Y:S02]  /*3ec0*/  @!P2 MOV R119, R71 ;  /* 0x000000470077a202 */ /* 0x000fe40000000f00 */
[----:B------:R-:W-:Y:S02]  /*3ed0*/  @!P1 MOV R62, R30 ;  /* 0x0000001e003e9202 */ /* 0x000fe40000000f00 */
[----:B------:R-:W-:-:S02]  /*3ee0*/  @!P1 MOV R63, R31 ;  /* 0x0000001f003f9202 */ /* 0x000fc40000000f00 */
[C---:B------:R-:W-:Y:S01]  /*3ef0*/  LOP3.LUT P1, RZ, R76.reuse, 0x80, RZ, 0xc0, !PT ;  /* 0x000000804cff7812 */ /* 0x040fe2000782c0ff */
[----:B------:R0:W-:Y:S01]  /*3f00*/  STL.64 [R1+0x178], R34 ;  /* 0x0001782201007387 */ /* 0x0001e20000100a00 */
[----:B------:R-:W-:Y:S02]  /*3f10*/  @!P2 MOV R60, R34 ;  /* 0x00000022003ca202 */ /* 0x000fe40000000f00 */
[----:B------:R-:W-:Y:S02]  /*3f20*/  @!P2 MOV R61, R35 ;  /* 0x00000023003da202 */ /* 0x000fe40000000f00 */
[----:B------:R-:W-:Y:S02]  /*3f30*/  LOP3.LUT P2, RZ, R76, 0x100, RZ, 0xc0, !PT ;  /* 0x000001004cff7812 */ /* 0x000fe4000784c0ff */
[----:B0-----:R-:W-:-:S06]  /*3f40*/  CS2R R34, SRZ ;  /* 0x0000000000227805 */ /* 0x001fcc000001ff00 */
[----:B------:R0:W2:Y:S05]  /*3f50*/  @!P1 LDG.E.64 R34, desc[UR10][R4.64] ;  /* 0x0000000a04229981 */ /* 0x0000aa000c1e1b00 */
[----:B------:R1:W3:Y:S01]  /*3f60*/  @!P2 LDG.E.64 R36, desc[UR10][R2.64] ;  /* 0x0000000a0224a981 */ /* 0x0002e2000c1e1b00 */
[----:B0-----:R-:W-:Y:S02]  /*3f70*/  CS2R R4, SRZ ;  /* 0x0000000000047805 */ /* 0x001fe4000001ff00 */
[----:B-1----:R-:W-:-:S04]  /*3f80*/  CS2R R2, SRZ ;  /* 0x0000000000027805 */ /* 0x002fc8000001ff00 */
[----:B------:R0:W3:Y:S04]  /*3f90*/  @!P1 LDG.E.64 R4, desc[UR10][R90.64] ;  /* 0x0000000a5a049981 */ /* 0x0000e8000c1e1b00 */
[----:B------:R-:W3:Y:S01]  /*3fa0*/  @!P2 LDG.E.64 R2, desc[UR10][R92.64] ;  /* 0x0000000a5c02a981 */ /* 0x000ee2000c1e1b00 */
[----:B------:R-:W-:Y:S02]  /*3fb0*/  MOV R96, R108 ;  /* 0x0000006c00607202 */ /* 0x000fe40000000f00 */
[----:B------:R-:W-:Y:S01]  /*3fc0*/  MOV R97, R109 ;  /* 0x0000006d00617202 */ /* 0x000fe20000000f00 */
[----:B------:R1:W-:Y:S01]  /*3fd0*/  STL.64 [R1+0x70], R64 ;  /* 0x0000704001007387 */ /* 0x0003e20000100a00 */
[----:B------:R-:W-:Y:S02]  /*3fe0*/  CS2R R108, SRZ ;  /* 0x00000000006c7805 */ /* 0x000fe4000001ff00 */
[----:B------:R-:W-:-:S02]  /*3ff0*/  MOV R94, R98 ;  /* 0x00000062005e7202 */ /* 0x000fc40000000f00 */
[----:B------:R-:W-:Y:S02]  /*4000*/  MOV R95, R99 ;  /* 0x00000063005f7202 */ /* 0x000fe40000000f00 */
[----:B----4-:R-:W-:Y:S02]  /*4010*/  @!P0 MOV R109, R38 ;  /* 0x00000026006d8202 */ /* 0x010fe40000000f00 */
[----:B-1----:R-:W-:Y:S02]  /*4020*/  CS2R R64, SRZ ;  /* 0x0000000000407805 */ /* 0x002fe4000001ff00 */
[----:B------:R-:W-:Y:S01]  /*4030*/  @!P0 MOV R110, R39 ;  /* 0x00000027006e8202 */ /* 0x000fe20000000f00 */
[----:B------:R1:W-:Y:S01]  /*4040*/  STL.64 [R1+0x180], R30 ;  /* 0x0001801e01007387 */ /* 0x0003e20000100a00 */
[----:B------:R-:W-:Y:S02]  /*4050*/  MOV R98, R100 ;  /* 0x0000006400627202 */ /* 0x000fe40000000f00 */
[----:B------:R-:W-:Y:S01]  /*4060*/  MOV R99, R101 ;  /* 0x0000006500637202 */ /* 0x000fe20000000f00 */
[----:B------:R4:W-:Y:S01]  /*4070*/  STL.64 [R1+0x80], R72 ;  /* 0x0000804801007387 */ /* 0x0009e20000100a00 */
[----:B0-----:R-:W-:-:S02]  /*4080*/  MOV R90, R96 ;  /* 0x00000060005a7202 */ /* 0x001fc40000000f00 */
[----:B------:R-:W-:Y:S02]  /*4090*/  @!P0 MOV R64, R14 ;  /* 0x0000000e00408202 */ /* 0x000fe40000000f00 */
[----:B------:R-:W-:Y:S02]  /*40a0*/  @!P0 MOV R65, R15 ;  /* 0x0000000f00418202 */ /* 0x000fe40000000f00 */
[----:B------:R-:W-:Y:S02]  /*40b0*/  LOP3.LUT P0, RZ, R76, 0x40, RZ, 0xc0, !PT ;  /* 0x000000404cff7812 */ /* 0x000fe4000780c0ff */
[----:B-1----:R-:W-:Y:S02]  /*40c0*/  CS2R R30, SRZ ;  /* 0x00000000001e7805 */ /* 0x002fe4000001ff00 */
[----:B------:R-:W-:Y:S02]  /*40d0*/  MOV R91, R97 ;  /* 0x00000061005b7202 */ /* 0x000fe40000000f00 */
[----:B----4-:R-:W-:-:S02]  /*40e0*/  CS2R R72, SRZ ;  /* 0x0000000000487805 */ /* 0x010fc4000001ff00 */
[----:B------:R-:W-:Y:S02]  /*40f0*/  MOV R100, R106 ;  /* 0x0000006a00647202 */ /* 0x000fe40000000f00 */
[----:B------:R-:W-:Y:S02]  /*4100*/  MOV R101, R107 ;  /* 0x0000006b00657202 */ /* 0x000fe40000000f00 */
[----:B------:R-:W-:Y:S02]  /*4110*/  CS2R R106, SRZ ;  /* 0x00000000006a7805 */ /* 0x000fe4000001ff00 */
[----:B------:R-:W-:Y:S02]  /*4120*/  MOV R96, R104 ;  /* 0x0000006800607202 */ /* 0x000fe40000000f00 */
[----:B------:R-:W-:Y:S02]  /*4130*/  MOV R97, R105 ;  /* 0x0000006900617202 */ /* 0x000fe40000000f00 */
[----:B------:R-:W-:Y:S01]  /*4140*/  CS2R R104, SRZ ;  /* 0x0000000000687805 */ /* 0x000fe2000001ff00 */
[----:B------:R0:W-:Y:S04]  /*4150*/  STL.64 [R1+0x78], R70 ;  /* 0x0000784601007387 */ /* 0x0001e80000100a00 */
[----:B------:R1:W4:Y:S01]  /*4160*/  @!P0 LDG.E.64 R30, desc[UR10][R8.64] ;  /* 0x0000000a081e8981 */ /* 0x000322000c1e1b00 */
[----:B0-----:R-:W-:-:S02]  /*4170*/  CS2R R70, SRZ ;  /* 0x0000000000467805 */ /* 0x001fc4000001ff00 */
[----:B-1----:R-:W-:Y:S01]  /*4180*/  CS2R R8, SRZ ;  /* 0x0000000000087805 */ /* 0x002fe2000001ff00 */
[----:B------:R0:W-:Y:S05]  /*4190*/  STL.64 [R1+0x188], R14 ;  /* 0x0001880e01007387 */ /* 0x0001ea0000100a00 */
[----:B------:R-:W4:Y:S01]  /*41a0*/  @!P0 LDG.E.64 R8, desc[UR10][R88.64] ;  /* 0x0000000a58088981 */ /* 0x000f22000c1e1b00 */
[----:B0-----:R-:W-:Y:S02]  /*41b0*/  CS2R R14, SRZ ;  /* 0x00000000000e7805 */ /* 0x001fe4000001ff00 */
[----:B--2---:R-:W-:Y:S02]  /*41c0*/  @!P1 MOV R105, R34 ;  /* 0x0000002200699202 */ /* 0x004fe40000000f00 */
[----:B------:R-:W-:-:S02]  /*41d0*/  @!P1 MOV R106, R35 ;  /* 0x00000023006a9202 */ /* 0x000fc40000000f00 */
[----:B---3--:R-:W-:Y:S02]  /*41e0*/  @!P2 MOV R107, R36 ;  /* 0x00000024006ba202 */ /* 0x008fe40000000f00 */
[----:B------:R-:W-:Y:S02]  /*41f0*/  @!P2 MOV R108, R37 ;  /* 0x00000025006ca202 */ /* 0x000fe40000000f00 */
[----:B------:R-:W-:Y:S02]  /*4200*/  @!P1 MOV R72, R4 ;  /* 0x0000000400489202 */ /* 0x000fe40000000f00 */
[----:B------:R-:W-:Y:S02]  /*4210*/  @!P1 MOV R73, R5 ;  /* 0x0000000500499202 */ /* 0x000fe40000000f00 */
[----:B------:R-:W-:Y:S01]  /*4220*/  LOP3.LUT P1, RZ, R76, 0x10, RZ, 0xc0, !PT ;  /* 0x000000104cff7812 */ /* 0x000fe2000782c0ff */
[----:B------:R0:W-:Y:S01]  /*4230*/  STL.64 [R1+0x190], R2 ;  /* 0x0001900201007387 */ /* 0x0001e20000100a00 */
[----:B------:R-:W-:-:S02]  /*4240*/  @!P2 MOV R70, R2 ;  /* 0x000000020046a202 */ /* 0x000fc40000000f00 */
        /* <DEDUP_REMOVED lines=8> */
[----:B------:R1:W3:Y:S01]  /*42d0*/  @!P2 LDG.E.64 R16, desc[UR10][R78.64] ;  /* 0x0000000a4e10a981 */ /* 0x0002e2000c1e1b00 */
[----:B------:R-:W-:Y:S02]  /*42e0*/  MOV R92, R102 ;  /* 0x00000066005c7202 */ /* 0x000fe40000000f00 */
[----:B------:R-:W-:Y:S01]  /*42f0*/  MOV R93, R103 ;  /* 0x00000067005d7202 */ /* 0x000fe20000000f00 */
[----:B------:R0:W-:Y:S01]  /*4300*/  STL.64 [R1+0x88], R38 ;  /* 0x0000882601007387 */ /* 0x0001e20000100a00 */
[----:B------:R-:W-:Y:S02]  /*4310*/  CS2R R102, SRZ ;  /* 0x0000000000667805 */ /* 0x000fe4000001ff00 */
[----:B----4-:R-:W-:-:S02]  /*4320*/  @!P0 MOV R103, R30 ;  /* 0x0000001e00678202 */ /* 0x010fc40000000f00 */
[----:B------:R-:W-:Y:S02]  /*4330*/  @!P0 MOV R104, R31 ;  /* 0x0000001f00688202 */ /* 0x000fe40000000f00 */
[----:B0-----:R-:W-:Y:S01]  /*4340*/  CS2R R38, SRZ ;  /* 0x0000000000267805 */ /* 0x001fe2000001ff00 */
[----:B------:R0:W-:Y:S01]  /*4350*/  STL.64 [R1+0x198], R4 ;  /* 0x0001980401007387 */ /* 0x0001e20000100a00 */
[----:B------:R-:W-:Y:S02]  /*4360*/  MOV R74, R92 ;  /* 0x0000005c004a7202 */ /* 0x000fe40000000f00 */
[----:B------:R-:W-:Y:S02]  /*4370*/  @!P0 MOV R39, R8 ;  /* 0x0000000800278202 */ /* 0x000fe40000000f00 */
[----:B------:R-:W-:Y:S02]  /*4380*/  @!P0 MOV R38, R9 ;  /* 0x0000000900268202 */ /* 0x000fe40000000f00 */
[----:B------:R-:W-:Y:S01]  /*4390*/  LOP3.LUT P0, RZ, R76, 0x8, RZ, 0xc0, !PT ;  /* 0x000000084cff7812 */ /* 0x000fe2000780c0ff */
[----:B------:R4:W-:Y:S01]  /*43a0*/  STL.64 [R1+0x98], R34 ;  /* 0x0000982201007387 */ /* 0x0009e20000100a00 */
[----:B------:R-:W-:-:S02]  /*43b0*/  MOV R75, R93 ;  /* 0x0000005d004b7202 */ /* 0x000fc40000000f00 */
[----:B0-----:R-:W-:Y:S02]  /*43c0*/  CS2R R4, SRZ ;  /* 0x0000000000047805 */ /* 0x001fe4000001ff00 */
[----:B-1----:R-:W-:Y:S02]  /*43d0*/  MOV R78, R96 ;  /* 0x00000060004e7202 */ /* 0x002fe40000000f00 */
[----:B------:R-:W-:Y:S02]  /*43e0*/  CS2R R92, SRZ ;  /* 0x00000000005c7805 */ /* 0x000fe4000001ff00 */
[----:B------:R-:W-:Y:S02]  /*43f0*/  MOV R79, R97 ;  /* 0x00000061004f7202 */ /* 0x000fe40000000f00 */
[----:B------:R-:W-:Y:S02]  /*4400*/  MOV R88, R94 ;  /* 0x0000005e00587202 */ /* 0x000fe40000000f00 */
[----:B------:R-:W-:-:S02]  /*4410*/  MOV R89, R95 ;  /* 0x0000005f00597202 */ /* 0x000fc40000000f00 */
[----:B------:R-:W-:Y:S02]  /*4420*/  CS2R R94, SRZ ;  /* 0x00000000005e7805 */ /* 0x000fe4000001ff00 */
[----:B------:R-:W-:Y:S02]  /*4430*/  MOV R96, R98 ;  /* 0x0000006200607202 */ /* 0x000fe40000000f00 */
[----:B----4-:R-:W-:Y:S02]  /*4440*/  CS2R R34, SRZ ;  /* 0x0000000000227805 */ /* 0x010fe4000001ff00 */
[----:B------:R-:W-:Y:S02]  /*4450*/  MOV R97, R99 ;  /* 0x0000006300617202 */ /* 0x000fe40000000f00 */
[----:B------:R-:W-:Y:S01]  /*4460*/  CS2R R98, SRZ ;  /* 0x0000000000627805 */ /* 0x000fe2000001ff00 */
[----:B------:R0:W-:Y:S04]  /*4470*/  STL.64 [R1+0x90], R36 ;  /* 0x0000902401007387 */ /* 0x0001e80000100a00 */
[----:B------:R1:W4:Y:S01]  /*4480*/  @!P0 LDG.E.64 R4, desc[UR10][R6.64] ;  /* 0x0000000a06048981 */ /* 0x000322000c1e1b00 */
[----:B0-----:R-:W-:-:S02]  /*4490*/  CS2R R36, SRZ ;  /* 0x0000000000247805 */ /* 0x001fc4000001ff00 */
[----:B-1----:R-:W-:-:S06]  /*44a0*/  CS2R R6, SRZ ;  /* 0x0000000000067805 */ /* 0x002fcc000001ff00 */
[----:B------:R-:W4:Y:S01]  /*44b0*/  @!P0 LDG.E.64 R6, desc[UR10][R32.64] ;  /* 0x0000000a20068981 */ /* 0x000f22000c1e1b00 */
[----:B--2---:R-:W-:Y:S02]  /*44c0*/  @!P1 MOV R92, R2 ;  /* 0x00000002005c9202 */ /* 0x004fe40000000f00 */
[----:B------:R-:W-:Y:S02]  /*44d0*/  @!P1 MOV R93, R3 ;  /* 0x00000003005d9202 */ /* 0x000fe40000000f00 */
[----:B---3--:R-:W-:Y:S01]  /*44e0*/  @!P2 MOV R94, R14 ;  /* 0x0000000e005ea202 */ /* 0x008fe20000000f00 */
[----:B------:R0:W-:Y:S01]  /*44f0*/  STL.64 [R1+0xa8], R14 ;  /* 0x0000a80e01007387 */ /* 0x0001e20000100a00 */
[----:B------:R-:W-:Y:S02]  /*4500*/  @!P2 MOV R99, R15 ;  /* 0x0000000f0063a202 */ /* 0x000fe40000000f00 */
[----:B------:R-:W-:Y:S02]  /*4510*/  @!P1 MOV R35, R12 ;  /* 0x0000000c00239202 */ /* 0x000fe40000000f00 */
[----:B------:R-:W-:-:S02]  /*4520*/  @!P1 MOV R34, R13 ;  /* 0x0000000d00229202 */ /* 0x000fc40000000f00 */
[----:B------:R-:W-:Y:S02]  /*4530*/  LOP3.LUT P1, RZ, R76, 0x2, RZ, 0xc0, !PT ;  /* 0x000000024cff7812 */ /* 0x000fe4000782c0ff */
[----:B0-----:R-:W-:Y:S02]  /*4540*/  MOV R14, R90 ;  /* 0x0000005a000e7202 */ /* 0x001fe40000000f00 */
[----:B------:R-:W-:Y:S01]  /*4550*/  MOV R15, R91 ;  /* 0x0000005b000f7202 */ /* 0x000fe20000000f00 */
[----:B------:R0:W-:Y:S01]  /*4560*/  STL.64 [R1+0x1a8], R16 ;  /* 0x0001a81001007387 */ /* 0x0001e20000100a00 */
[----:B------:R-:W-:Y:S02]  /*4570*/  @!P2 MOV R37, R16 ;  /* 0x000000100025a202 */ /* 0x000fe40000000f00 */
[----:B------:R-:W-:Y:S02]  /*4580*/  @!P2 MOV R36, R17 ;  /* 0x000000110024a202 */ /* 0x000fe40000000f00 */
[----:B0-----:R-:W-:-:S02]  /*4590*/  MOV R16, R14 ;  /* 0x0000000e00107202 */ /* 0x001fc40000000f00 */
[----:B------:R-:W-:Y:S02]  /*45a0*/  MOV R17, R15 ;  /* 0x0000000f00117202 */ /* 0x000fe40000000f00 */
[----:B------:R-:W-:-:S06]  /*45b0*/  CS2R R14, SRZ ;  /* 0x00000000000e7805 */ /* 0x000fcc000001ff00 */
[----:B------:R0:W2:Y:S02]  /*45c0*/  @!P1 LDG.E.64 R14, desc[UR10][R26.64] ;  /* 0x0000000a1a0e9981 */ /* 0x0000a4000c1e1b00 */
[----:B0-----:R-:W-:Y:S02]  /*45d0*/  MOV R26, R16 ;  /* 0x00000010001a7202 */ /* 0x001fe40000000f00 */
[----:B------:R-:W-:Y:S02]  /*45e0*/  MOV R27, R17 ;  /* 0x00000011001b7202 */ /* 0x000fe40000000f00 */
[----:B------:R-:W-:-:S06]  /*45f0*/  CS2R R16, SRZ ;  /* 0x0000000000107805 */ /* 0x000fcc000001ff00 */
[----:B------:R0:W3:Y:S02]  /*4600*/  @!P1 LDG.E.64 R16, desc[UR10][R22.64] ;  /* 0x0000000a16109981 */ /* 0x0000e4000c1e1b00 */
[----:B0-----:R-:W-:Y:S02]  /*4610*/  MOV R22, R24 ;  /* 0x0000001800167202 */ /* 0x001fe40000000f00 */
[----:B------:R-:W-:Y:S02]  /*4620*/  MOV R23, R25 ;  /* 0x0000001900177202 */ /* 0x000fe40000000f00 */
[----:B------:R-:W2:Y:S01]  /*4630*/  LDL.LU.64 R24, [R1+0x2a0] ;  /* 0x0002a00001187983 */ /* 0x000ea20000300a00 */
[----:B------:R-:W-:Y:S02]  /*4640*/  MOV R32, R10 ;  /* 0x0000000a00207202 */ /* 0x000fe40000000f00 */
[----:B------:R-:W-:Y:S02]  /*4650*/  MOV R33, R11 ;  /* 0x0000000b00217202 */ /* 0x000fe40000000f00 */
[----:B------:R-:W3:Y:S01]  /*4660*/  LDL.LU.64 R10, [R1+0x2a8] ;  /* 0x0002a800010a7983 */ /* 0x000ee20000300a00 */
[----:B------:R-:W-:-:S03]  /*4670*/  MOV R116, R87 ;  /* 0x0000005700747202 */ /* 0x000fc60000000f00 */
[----:B------:R0:W-:Y:S01]  /*4680*/  STL.64 [R1+0xa0], R30 ;  /* 0x0000a01e01007387 */ /* 0x0001e20000100a00 */
[----:B------:R-:W-:Y:S01]  /*4690*/  HFMA2 R87, -RZ, RZ, 0, 0 ;  /* 0x00000000ff577431 */ /* 0x000fe200000001ff */
[----:B----4-:R-:W-:Y:S02]  /*46a0*/  @!P0 MOV R87, R5 ;  /* 0x0000000500578202 */ /* 0x010fe40000000f00 */
[----:B------:R1:W-:Y:S01]  /*46b0*/  STL [R1+0x238], R0 ;  /* 0x0002380001007387 */ /* 0x0003e20000100800 */
[----:B0-----:R-:W-:Y:S02]  /*46c0*/  MOV R30, R32 ;  /* 0x00000020001e7202 */ /* 0x001fe40000000f00 */
[----:B------:R-:W-:Y:S02]  /*46d0*/  MOV R31, R33 ;  /* 0x00000021001f7202 */ /* 0x000fe40000000f00 */
[----:B------:R-:W-:Y:S02]  /*46e0*/  CS2R R32, SRZ ;  /* 0x0000000000207805 */ /* 0x000fe4000001ff00 */
[----:B-1----:R-:W-:-:S02]  /*46f0*/  MOV R0, RZ ;  /* 0x000000ff00007202 */ /* 0x002fc40000000f00 */
[----:B------:R-:W-:Y:S02]  /*4700*/  @!P0 MOV R33, R4 ;  /* 0x0000000400218202 */ /* 0x000fe40000000f00 */
[----:B------:R-:W-:Y:S02]  /*4710*/  @!P0 MOV R32, R6 ;  /* 0x0000000600208202 */ /* 0x000fe40000000f00 */
[----:B------:R-:W-:Y:S02]  /*4720*/  @!P0 MOV R0, R7 ;  /* 0x0000000700008202 */ /* 0x000fe40000000f00 */
[----:B------:R-:W-:Y:S01]  /*4730*/  LOP3.LUT P0, RZ, R76, 0x1, RZ, 0xc0, !PT ;  /* 0x000000014cff7812 */ /* 0x000fe2000780c0ff */
[----:B------:R0:W-:Y:S04]  /*4740*/  STL.64 [R1+0x1b0], R12 ;  /* 0x0001b00c01007387 */ /* 0x0001e80000100a00 */
[----:B------:R1:W-:Y:S01]  /*4750*/  STL.64 [R1+0xb0], R2 ;  /* 0x0000b00201007387 */ /* 0x0003e20000100a00 */
[----:B0-----:R-:W-:-:S02]  /*4760*/  CS2R R12, SRZ ;  /* 0x00000000000c7805 */ /* 0x001fc4000001ff00 */
[----:B-1----:R-:W-:Y:S02]  /*4770*/  MOV R2, R96 ;  /* 0x0000006000027202 */ /* 0x002fe40000000f00 */
[----:B------:R-:W-:Y:S02]  /*4780*/  MOV R3, R97 ;  /* 0x0000006100037202 */ /* 0x000fe40000000f00 */
[----:B------:R-:W-:Y:S01]  /*4790*/  LOP3.LUT P2, RZ, R76, 0x4, RZ, 0xc0, !PT ;  /* 0x000000044cff7812 */ /* 0x000fe2000784c0ff */
[----:B--2---:R0:W2:Y:S02]  /*47a0*/  @!P0 LDG.E.64 R12, desc[UR10][R24.64] ;  /* 0x0000000a180c8981 */ /* 0x0040a4000c1e1b00 */
[----:B0-----:R-:W-:Y:S02]  /*47b0*/  MOV R24, R2 ;  /* 0x0000000200187202 */ /* 0x001fe40000000f00 */
[----:B------:R-:W-:Y:S02]  /*47c0*/  MOV R25, R3 ;  /* 0x0000000300197202 */ /* 0x000fe40000000f00 */
[----:B------:R-:W-:-:S06]  /*47d0*/  CS2R R2, SRZ ;  /* 0x0000000000027805 */ /* 0x000fcc000001ff00 */
[----:B------:R-:W4:Y:S04]  /*47e0*/  @!P0 LDG.E.64 R2, desc[UR10][R20.64] ;  /* 0x0000000a14028981 */ /* 0x000f28000c1e1b00 */
[----:B------:R0:W-:Y:S02]  /*47f0*/  STL.64 [R1+0x1a0], R8 ;  /* 0x0001a00801007387 */ /* 0x0001e40000100a00 */
[----:B0-----:R-:W-:-:S06]  /*4800*/  CS2R R8, SRZ ;  /* 0x0000000000087805 */ /* 0x001fcc000001ff00 */
[----:B---3--:R0:W3:Y:S02]  /*4810*/  @!P2 LDG.E.64 R8, desc[UR10][R10.64] ;  /* 0x0000000a0a08a981 */ /* 0x0080e4000c1e1b00 */
[----:B0-----:R-:W-:-:S06]  /*4820*/  CS2R R10, SRZ ;  /* 0x00000000000a7805 */ /* 0x001fcc000001ff00 */
[----:B------:R-:W3:Y:S01]  /*4830*/  @!P2 LDG.E.64 R10, desc[UR10][R28.64] ;  /* 0x0000000a1c0aa981 */ /* 0x000ee2000c1e1b00 */
[----:B------:R-:W-:Y:S02]  /*4840*/  MOV R20, R100 ;  /* 0x0000006400147202 */ /* 0x000fe40000000f00 */
[----:B------:R-:W-:Y:S02]  /*4850*/  MOV R21, R101 ;  /* 0x0000006500157202 */ /* 0x000fe40000000f00 */
[----:B------:R-:W-:Y:S01]  /*4860*/  CS2R R100, SRZ ;  /* 0x0000000000647805 */ /* 0x000fe2000001ff00 */
[----:B------:R0:W-:Y:S04]  /*4870*/  STL.64 [R1+0xb8], R4 ;  /* 0x0000b80401007387 */ /* 0x0001e80000100a00 */
[----:B------:R1:W-:Y:S01]  /*4880*/  STL.64 [R1+0x1b8], R6 ;  /* 0x0001b80601007387 */ /* 0x0003e20000100a00 */
[----:B0-----:R-:W-:-:S02]  /*4890*/  CS2R R4, SRZ ;  /* 0x0000000000047805 */ /* 0x001fc4000001ff00 */
[----:B-1----:R-:W-:Y:S02]  /*48a0*/  CS2R R6, SRZ ;  /* 0x0000000000067805 */ /* 0x002fe4000001ff00 */
[----:B------:R-:W-:Y:S02]  /*48b0*/  CS2R R96, SRZ ;  /* 0x0000000000607805 */ /* 0x000fe4000001ff00 */
[----:B------:R-:W-:Y:S01]  /*48c0*/  @!P1 MOV R98, R17 ;  /* 0x0000001100629202 */ /* 0x000fe20000000f00 */
[----:B------:R0:W-:Y:S01]  /*48d0*/  STL.64 [R1+0x1c8], R16 ;  /* 0x0001c81001007387 */ /* 0x0001e20000100a00 */
[----:B------:R-:W-:Y:S02]  /*48e0*/  @!P1 MOV R97, R16 ;  /* 0x0000001000619202 */ /* 0x000fe40000000f00 */
[----:B0-----:R-:W-:-:S06]  /*48f0*/  CS2R R16, SRZ ;  /* 0x0000000000107805 */ /* 0x001fcc000001ff00 */
[----:B------:R0:W3:Y:S01]  /*4900*/  @!P3 LDG.E.64 R16, desc[UR10][R22.64] ;  /* 0x0000000a1610b981 */ /* 0x0000e2000c1e1b00 */
[----:B------:R-:W-:Y:S01]  /*4910*/  UIMAD.WIDE UR6, UR8, 0x8, UR6 ;  /* 0x00000008080678a5 */ /* 0x000fe2000f8e0206 */
[----:B0-----:R-:W-:-:S06]  /*4920*/  CS2R R22, SRZ ;  /* 0x0000000000167805 */ /* 0x001fcc000001ff00 */
[----:B------:R0:W3:Y:S02]  /*4930*/  @!P4 LDG.E.64 R22, desc[UR10][R26.64] ;  /* 0x0000000a1a16c981 */ /* 0x0000e4000c1e1b00 */
[----:B0-----:R-:W-:-:S06]  /*4940*/  CS2R R26, SRZ ;  /* 0x00000000001a7805 */ /* 0x001fcc000001ff00 */
[----:B------:R0:W3:Y:S02]  /*4950*/  @!P5 LDG.E.64 R26, desc[UR10][R74.64] ;  /* 0x0000000a4a1ad981 */ /* 0x0000e4000c1e1b00 */
[----:B0-----:R-:W-:Y:S02]  /*4960*/  MOV R74, UR6 ;  /* 0x00000006004a7c02 */ /* 0x001fe40008000f00 */
[----:B------:R-:W-:Y:S02]  /*4970*/  CS2R R90, SRZ ;  /* 0x00000000005a7805 */ /* 0x000fe4000001ff00 */
[----:B------:R-:W-:Y:S01]  /*4980*/  MOV R75, UR7 ;  /* 0x00000007004b7c02 */ /* 0x000fe20008000f00 */
[----:B------:R-:W-:Y:S01]  /*4990*/  STL.64 [R1+0xc8], R14 ;  /* 0x0000c80e01007387 */ /* 0x000fe20000100a00 */
[----:B--2---:R-:W-:-:S04]  /*49a0*/  @!P0 MOV R100, R12 ;  /* 0x0000000c00648202 */ /* 0x004fc80000000f00 */
[----:B------:R-:W2:Y:S01]  /*49b0*/  LDG.E.64 R74, desc[UR10][R74.64] ;  /* 0x0000000a4a4a7981 */ /* 0x000ea2000c1e1b00 */
[----:B------:R-:W-:Y:S01]  /*49c0*/  @!P0 MOV R113, R13 ;  /* 0x0000000d00718202 */ /* 0x000fe20000000f00 */
[----:B------:R-:W0:Y:S01]  /*49d0*/  LDCU.U8 UR6, c[0x0][0x414] ;  /* 0x00008280ff0677ac */ /* 0x000e220008000000 */
[----:B----4-:R-:W-:Y:S02]  /*49e0*/  @!P0 MOV R101, R2 ;  /* 0x0000000200658202 */ /* 0x010fe40000000f00 */
[----:B------:R-:W-:Y:S02]  /*49f0*/  @!P0 MOV R102, R3 ;  /* 0x0000000300668202 */ /* 0x000fe40000000f00 */
[----:B------:R-:W-:-:S13]  /*4a00*/  LOP3.LUT P0, RZ, R76, 0x4000000, RZ, 0xc0, !PT ;  /* 0x040000004cff7812 */ /* 0x000fda000780c0ff */
[----:B------:R1:W4:Y:S04]  /*4a10*/  @!P0 LDG.E.64 R4, desc[UR10][R18.64] ;  /* 0x0000000a12048981 */ /* 0x000328000c1e1b00 */
[----:B------:R-:W2:Y:S01]  /*4a20*/  @!P0 LDG.E.64 R6, desc[UR10][R120.64] ;  /* 0x0000000a78068981 */ /* 0x000ea2000c1e1b00 */
[----:B------:R-:W-:Y:S02]  /*4a30*/  MOV R28, R88 ;  /* 0x00000058001c7202 */ /* 0x000fe40000000f00 */
[----:B------:R-:W-:Y:S02]  /*4a40*/  MOV R29, R89 ;  /* 0x00000059001d7202 */ /* 0x000fe40000000f00 */
[----:B------:R-:W-:Y:S02]  /*4a50*/  CS2R R88, SRZ ;  /* 0x0000000000587805 */ /* 0x000fe4000001ff00 */
[----:B---3--:R-:W-:-:S02]  /*4a60*/  @!P2 MOV R88, R8 ;  /* 0x000000080058a202 */ /* 0x008fc40000000f00 */
[----:B------:R-:W-:Y:S01]  /*4a70*/  @!P2 MOV R89, R9 ;  /* 0x000000090059a202 */ /* 0x000fe20000000f00 */
[----:B------:R3:W-:Y:S01]  /*4a80*/  STL.64 [R1+0xd0], R12 ;  /* 0x0000d00c01007387 */ /* 0x0007e20000100a00 */
[----:B------:R-:W-:Y:S02]  /*4a90*/  @!P2 MOV R90, R10 ;  /* 0x0000000a005aa202 */ /* 0x000fe40000000f00 */
[----:B------:R-:W-:Y:S02]  /*4aa0*/  @!P2 MOV R91, R11 ;  /* 0x0000000b005ba202 */ /* 0x000fe40000000f00 */
[----:B-1----:R-:W-:Y:S02]  /*4ab0*/  CS2R R18, SRZ ;  /* 0x0000000000127805 */ /* 0x002fe4000001ff00 */
[----:B------:R-:W-:Y:S02]  /*4ac0*/  LOP3.LUT P2, RZ, R76, 0x10000000, RZ, 0xc0, !PT ;  /* 0x100000004cff7812 */ /* 0x000fe4000784c0ff */
[----:B---3--:R-:W-:-:S02]  /*4ad0*/  CS2R R12, SRZ ;  /* 0x00000000000c7805 */ /* 0x008fc4000001ff00 */
[----:B------:R-:W-:Y:S02]  /*4ae0*/  @!P1 MOV R95, R14 ;  /* 0x0000000e005f9202 */ /* 0x000fe40000000f00 */
[----:B------:R-:W-:Y:S01]  /*4af0*/  @!P1 MOV R96, R15 ;  /* 0x0000000f00609202 */ /* 0x000fe20000000f00 */
[----:B------:R-:W3:Y:S04]  /*4b00*/  @!P3 LDG.E.64 R18, desc[UR10][R30.64] ;  /* 0x0000000a1e12b981 */ /* 0x000ee8000c1e1b00 */
[----:B------:R1:W-:Y:S04]  /*4b10*/  STL [R1+0x29c], R113 ;  /* 0x00029c7101007387 */ /* 0x0003e80000100800 */
[----:B------:R0:W3:Y:S04]  /*4b20*/  @!P2 LDG.E.64 R12, desc[UR10][R20.64] ;  /* 0x0000000a140ca981 */ /* 0x0000e8000c1e1b00 */
[----:B------:R1:W-:Y:S04]  /*4b30*/  STL.64 [R1+0xc0], R8 ;  /* 0x0000c00801007387 */ /* 0x0003e80000100a00 */
[----:B------:R1:W-:Y:S01]  /*4b40*/  STL.64 [R1+0x1c0], R10 ;  /* 0x0001c00a01007387 */ /* 0x0003e20000100a00 */
[----:B0-----:R-:W-:-:S03]  /*4b50*/  CS2R R20, SRZ ;  /* 0x0000000000147805 */ /* 0x001fc6000001ff00 */
[----:B------:R-:W5:Y:S04]  /*4b60*/  LDL R121, [R1+0x238] ;  /* 0x0002380001797983 */ /* 0x000f680000100800 */
[----:B------:R0:W3:Y:S02]  /*4b70*/  @!P4 LDG.E.64 R20, desc[UR10][R78.64] ;  /* 0x0000000a4e14c981 */ /* 0x0000e4000c1e1b00 */
[----:B0-----:R-:W0:Y:S01]  /*4b80*/  S2R R78, SR_TID.X ;  /* 0x00000000004e7919 */ /* 0x001e220000002100 */
[----:B------:R-:W-:Y:S02]  /*4b90*/  LOP3.LUT P1, RZ, R76, 0x8000000, RZ, 0xc0, !PT ;  /* 0x080000004cff7812 */ /* 0x000fe4000782c0ff */
[----:B------:R-:W-:Y:S02]  /*4ba0*/  CS2R R14, SRZ ;  /* 0x00000000000e7805 */ /* 0x000fe4000001ff00 */
[----:B------:R-:W-:-:S02]  /*4bb0*/  MOV R31, R77 ;  /* 0x0000004d001f7202 */ /* 0x000fc40000000f00 */
[----:B------:R-:W2:Y:S02]  /*4bc0*/  @!P6 LDC.64 R76, c[0x0][0x398] ;  /* 0x0000e600ff4ceb82 */ /* 0x000ea40000000a00 */
[----:B------:R1:W3:Y:S02]  /*4bd0*/  @!P2 LDG.E.64 R14, desc[UR10][R24.64] ;  /* 0x0000000a180ea981 */ /* 0x0002e4000c1e1b00 */
[----:B-1----:R-:W-:-:S06]  /*4be0*/  CS2R R24, SRZ ;  /* 0x0000000000187805 */ /* 0x002fcc000001ff00 */
[----:B------:R1:W3:Y:S01]  /*4bf0*/  @!P5 LDG.E.64 R24, desc[UR10][R28.64] ;  /* 0x0000000a1c18d981 */ /* 0x0002e2000c1e1b00 */
[----:B------:R-:W-:Y:S01]  /*4c00*/  MOV R79, R116 ;  /* 0x00000074004f7202 */ /* 0x000fe20000000f00 */
[----:B------:R-:W-:Y:S01]  /*4c10*/  HFMA2 R116, -RZ, RZ, 0, 0 ;  /* 0x00000000ff747431 */ /* 0x000fe200000001ff */
[----:B-1----:R-:W-:Y:S02]  /*4c20*/  CS2R R28, SRZ ;  /* 0x00000000001c7805 */ /* 0x002fe4000001ff00 */
[----:B0-----:R-:W-:Y:S01]  /*4c30*/  LOP3.LUT R30, R78, 0xffff, RZ, 0xc0, !PT ;  /* 0x0000ffff4e1e7812 */ /* 0x001fe200078ec0ff */
[----:B------:R-:W-:-:S03]  /*4c40*/  HFMA2 R113, -RZ, RZ, 0, 0 ;  /* 0x00000000ff717431 */ /* 0x000fc600000001ff */
[----:B------:R0:W3:Y:S01]  /*4c50*/  @!P6 LDG.E.64 R28, desc[UR10][R114.64] ;  /* 0x0000000a721ce981 */ /* 0x0000e2000c1e1b00 */
[----:B------:R-:W-:Y:S01]  /*4c60*/  IMAD R30, R30, 0x53a, RZ ;  /* 0x0000053a1e1e7824 */ /* 0x000fe200078e02ff */
[----:B0-----:R-:W-:-:S04]  /*4c70*/  CS2R R114, SRZ ;  /* 0x0000000000727805 */ /* 0x001fc8000001ff00 */
[----:B------:R-:W-:-:S04]  /*4c80*/  SHF.R.U32.HI R30, RZ, 0x10, R30 ;  /* 0x00000010ff1e7819 */ /* 0x000fc8000001161e */
[----:B------:R-:W-:Y:S02]  /*4c90*/  PRMT R30, R30, 0x9910, RZ ;  /* 0x000099101e1e7816 */ /* 0x000fe400000000ff */
[----:B------:R-:W-:-:S03]  /*4ca0*/  CS2R R8, SRZ ;  /* 0x0000000000087805 */ /* 0x000fc6000001ff00 */
[----:B------:R-:W-:-:S03]  /*4cb0*/  IMAD R30, R30, 0x31, RZ ;  /* 0x000000311e1e7824 */ /* 0x000fc600078e02ff */
[----:B------:R0:W3:Y:S02]  /*4cc0*/  @!P1 LDG.E.64 R8, desc[UR10][R122.64] ;  /* 0x0000000a7a089981 */ /* 0x0000e4000c1e1b00 */
[----:B------:R-:W-:-:S04]  /*4cd0*/  IADD3 R30, PT, PT, RZ, -R30, RZ ;  /* 0x8000001eff1e7210 */ /* 0x000fc80007ffe0ff */
[----:B------:R-:W-:-:S04]  /*4ce0*/  PRMT R30, R30, 0x7710, RZ ;  /* 0x000077101e1e7816 */ /* 0x000fc800000000ff */
[----:B------:R-:W-:-:S04]  /*4cf0*/  IADD3 R78, PT, PT, R30, R78, RZ ;  /* 0x0000004e1e4e7210 */ /* 0x000fc80007ffe0ff */
[----:B------:R-:W-:Y:S02]  /*4d00*/  SHF.L.U32 R78, R78, 0x1, RZ ;  /* 0x000000014e4e7819 */ /* 0x000fe400000006ff */
[----:B------:R-:W-:Y:S02]  /*4d10*/  MOV R120, UR13 ;  /* 0x0000000d00787c02 */ /* 0x000fe40008000f00 */
[----:B------:R-:W-:-:S06]  /*4d20*/  CS2R R10, SRZ ;  /* 0x00000000000a7805 */ /* 0x000fcc000001ff00 */
[----:B------:R-:W3:Y:S04]  /*4d30*/  @!P1 LDG.E.64 R10, desc[UR10][R124.64] ;  /* 0x0000000a7c0a9981 */ /* 0x000ee8000c1e1b00 */
[----:B------:R-:W5:Y:S04]  /*4d40*/  LDL R125, [R1+0x26c] ;  /* 0x00026c00017d7983 */ /* 0x000f680000100800 */
[----:B------:R-:W5:Y:S01]  /*4d50*/  LDL R124, [R1+0x278] ;  /* 0x00027800017c7983 */ /* 0x000f620000100800 */
[----:B----4-:R-:W-:Y:S02]  /*4d60*/  @!P0 MOV R116, R4 ;  /* 0x0000000400748202 */ /* 0x010fe40000000f00 */
[----:B------:R-:W-:-:S02]  /*4d70*/  @!P0 MOV R115, R5 ;  /* 0x0000000500738202 */ /* 0x000fc40000000f00 */
[----:B--2---:R-:W-:Y:S02]  /*4d80*/  @!P0 MOV R114, R6 ;  /* 0x0000000600728202 */ /* 0x004fe40000000f00 */
[----:B------:R-:W-:Y:S02]  /*4d90*/  @!P0 MOV R113, R7 ;  /* 0x0000000700718202 */ /* 0x000fe40000000f00 */
[----:B------:R-:W-:-:S04]  /*4da0*/  @!P6 IADD3 R76, P0, PT, R31, R76, RZ ;  /* 0x0000004c1f4ce210 */ /* 0x000fc80007f1e0ff */
[----:B------:R-:W-:Y:S02]  /*4db0*/  @!P6 IADD3.X R77, PT, PT, R79, R77, RZ, P0, !PT ;  /* 0x0000004d4f4de210 */ /* 0x000fe400007fe4ff */
[----:B------:R-:W-:-:S13]  /*4dc0*/  ISETP.NE.AND P0, PT, RZ, UR6, PT ;  /* 0x00000006ff007c0c */ /* 0x000fda000bf05270 */
[----:B0-----:R-:W0:Y:S01]  /*4dd0*/  @P0 LDC.64 R122, c[0x0][0x3b0] ;  /* 0x0000ec00ff7a0b82 */ /* 0x001e220000000a00 */
[----:B------:R-:W-:-:S05]  /*4de0*/  LOP3.LUT R79, R78, 0xffff, RZ, 0xc0, !PT ;  /* 0x0000ffff4e4f7812 */ /* 0x000fca00078ec0ff */
[----:B------:R-:W-:Y:S01]  /*4df0*/  IMAD R120, R120, 0x62, R79 ;  /* 0x0000006278787824 */ /* 0x000fe200078e024f */
[----:B------:R0:W-:Y:S01]  /*4e00*/  STL [R1+0x220], R79 ;  /* 0x0002204f01007387 */ /* 0x0001e20000100800 */
[----:B------:R-:W-:-:S06]  /*4e10*/  CS2R R30, SRZ ;  /* 0x00000000001e7805 */ /* 0x000fcc000001ff00 */
[----:B------:R1:W2:Y:S01]  /*4e20*/  @!P6 LDG.E.64 R30, desc[UR10][R76.64] ;  /* 0x0000000a4c1ee981 */ /* 0x0002a2000c1e1b00 */
[----:B0-----:R-:W-:Y:S02]  /*4e30*/  @P0 IMAD.WIDE R78, R120, 0x4, R122 ;  /* 0x00000004784e0825 */ /* 0x001fe400078e027a */
[----:B------:R-:W0:Y:S01]  /*4e40*/  LDC.64 R122, c[0x0][0x3a8] ;  /* 0x0000ea00ff7a7b82 */ /* 0x000e220000000a00 */
[----:B-1----:R-:W-:-:S06]  /*4e50*/  CS2R R76, SRZ ;  /* 0x00000000004c7805 */ /* 0x002fcc000001ff00 */
[----:B------:R0:W5:Y:S01]  /*4e60*/  @P0 LDG.E.64 R76, desc[UR10][R78.64] ;  /* 0x0000000a4e4c0981 */ /* 0x000162000c1e1b00 */
[----:B------:R-:W-:-:S03]  /*4e70*/  R2UR UR28, R74 ;  /* 0x000000004a1c72ca */ /* 0x000fc600000e0000 */
[----:B------:R1:W5:Y:S01]  /*4e80*/  LDL R74, [R1+0x264] ;  /* 0x00026400014a7983 */ /* 0x0003620000100800 */
[----:B0-----:R-:W-:-:S03]  /*4e90*/  IMAD.WIDE R78, R120, 0x4, R122 ;  /* 0x00000004784e7825 */ /* 0x001fc600078e027a */
[----:B------:R1:W5:Y:S04]  /*4ea0*/  LDL R120, [R1+0x23c] ;  /* 0x00023c0001787983 */ /* 0x0003680000100800 */
[----:B------:R1:W5:Y:S04]  /*4eb0*/  LDL R122, [R1+0x240] ;  /* 0x00024000017a7983 */ /* 0x0003680000100800 */
[----:B------:R1:W5:Y:S04]  /*4ec0*/  LDL R123, [R1+0x29c] ;  /* 0x00029c00017b7983 */ /* 0x0003680000100800 */
[----:B------:R-:W5:Y:S04]  /*4ed0*/  LDG.E.64 R78, desc[UR10][R78.64] ;  /* 0x0000000a4e4e7981 */ /* 0x000f68000c1e1b00 */
[----:B------:R0:W-:Y:S04]  /*4ee0*/  STL.64 [R1+0x1d8], R6 ;  /* 0x0001d80601007387 */ /* 0x0001e80000100a00 */
[----:B---3--:R3:W-:Y:S01]  /*4ef0*/  STL.64 [R1+0xe8], R12 ;  /* 0x0000e80c01007387 */ /* 0x0087e20000100a00 */
[----:B0-----:R-:W-:-:S02]  /*4f00*/  CS2R R6, SRZ ;  /* 0x0000000000067805 */ /* 0x001fc4000001ff00 */
[----:B------:R-:W-:Y:S02]  /*4f10*/  @!P2 MOV R7, R13 ;  /* 0x0000000d0007a202 */ /* 0x000fe40000000f00 */
[----:B---3--:R-:W-:-:S05]  /*4f20*/  MOV R13, UR28 ;  /* 0x0000001c000d7c02 */ /* 0x008fca0008000f00 */
[----:B------:R-:W-:-:S05]  /*4f30*/  FFMA.FTZ R75, -R13, UR28, R75 ;  /* 0x0000001c0d4b7c23 */ /* 0x000fca000801014b */
[----:B------:R-:W-:-:S13]  /*4f40*/  FSETP.GTU.FTZ.AND P0, PT, R75, RZ, PT ;  /* 0x000000ff4b00720b */ /* 0x000fda0003f1c000 */
[----:B------:R-:W-:-:S05]  /*4f50*/  VOTEU.ANY UP0, P0 ;  /* 0x0000000000ff7886 */ /* 0x000fca0000000100 */
[----:B------:R-:W0:Y:S01]  /*4f60*/  @UP0 LDCU UR5, c[0x0][0x3c0] ;  /* 0x00007800ff0507ac */ /* 0x000e220008000800 */
[----:B------:R-:W-:Y:S01]  /*4f70*/  PLOP3.LUT P0, PT, PT, PT, UP0, 0x80, 0x8 ;  /* 0x000000000008781c */ /* 0x000fe20003f0f008 */
[----:B------:R-:W-:Y:S01]  /*4f80*/  HFMA2 R13, -RZ, RZ, 0, 0 ;  /* 0x00000000ff0d7431 */ /* 0x000fe200000001ff */
[----:B------:R-:W-:Y:S01]  /*4f90*/  @!P2 MOV R6, R12 ;  /* 0x0000000c0006a202 */ /* 0x000fe20000000f00 */
[----:B------:R-:W-:Y:S01]  /*4fa0*/  HFMA2 R12, -RZ, RZ, 0, 0 ;  /* 0x00000000ff0c7431 */ /* 0x000fe200000001ff */
[----:B------:R-:W-:Y:S01]  /*4fb0*/  @!P3 MOV R12, R18 ;  /* 0x00000012000cb202 */ /* 0x000fe20000000f00 */
[----:B------:R3:W-:Y:S01]  /*4fc0*/  STL.64 [R1+0x1f0], R18 ;  /* 0x0001f01201007387 */ /* 0x0007e20000100a00 */
[----:B------:R-:W-:-:S03]  /*4fd0*/  @!P3 MOV R13, R19 ;  /* 0x00000013000db202 */ /* 0x000fc60000000f00 */
[----:B------:R0:W-:Y:S01]  /*4fe0*/  STL.64 [R1+0x100], R24 ;  /* 0x0001001801007387 */ /* 0x0001e20000100a00 */
[----:B---3--:R-:W-:Y:S02]  /*4ff0*/  CS2R R18, SRZ ;  /* 0x0000000000127805 */ /* 0x008fe4000001ff00 */
[----:B------:R-:W-:Y:S01]  /*5000*/  @!P5 MOV R18, R24 ;  /* 0x000000180012d202 */ /* 0x000fe20000000f00 */
[----:B0-----:R-:W-:-:S06]  /*5010*/  @P0 FADD.FTZ R24, R75, UR5 ;  /* 0x000000054b180e21 */ /* 0x001fcc0008010000 */
[----:B------:R-:W0:Y:S01]  /*5020*/  @P0 MUFU.RSQ R24, R24 ;  /* 0x0000001800180308 */ /* 0x000e220000001400 */
[----:B------:R-:W-:Y:S04]  /*5030*/  STL.64 [R1+0x200], R26 ;  /* 0x0002001a01007387 */ /* 0x000fe80000100a00 */
[----:B------:R-:W-:Y:S01]  /*5040*/  STL.64 [R1+0x108], R28 ;  /* 0x0001081c01007387 */ /* 0x000fe20000100a00 */
[----:B------:R-:W-:-:S03]  /*5050*/  UISETP.NE.AND UP1, UPT, UR6, URZ, UPT ;  /* 0x000000ff0600728c */ /* 0x000fc6000bf25270 */
[----:B------:R3:W-:Y:S04]  /*5060*/  STL.64 [R1+0x1d0], R2 ;  /* 0x0001d00201007387 */ /* 0x0007e80000100a00 */
[----:B------:R4:W-:Y:S04]  /*5070*/  STL.64 [R1+0xd8], R4 ;  /* 0x0000d80401007387 */ /* 0x0009e80000100a00 */
[----:B------:R1:W-:Y:S01]  /*5080*/  STL.64 [R1+0xe0], R8 ;  /* 0x0000e00801007387 */ /* 0x0003e20000100a00 */
[----:B0-----:R-:W-:Y:S02]  /*5090*/  @P0 R2UR UR5, R24 ;  /* 0x00000000180502ca */ /* 0x001fe400000e0000 */
[----:B---3--:R-:W-:Y:S01]  /*50a0*/  CS2R R2, SRZ ;  /* 0x0000000000027805 */ /* 0x008fe2000001ff00 */
[----:B------:R0:W-:Y:S01]  /*50b0*/  STL.64 [R1+0x1e0], R10 ;  /* 0x0001e00a01007387 */ /* 0x0001e20000100a00 */
[----:B------:R-:W-:-:S02]  /*50c0*/  @!P1 MOV R2, R8 ;  /* 0x0000000800029202 */ /* 0x000fc40000000f00 */
[----:B----4-:R-:W-:Y:S02]  /*50d0*/  CS2R R4, SRZ ;  /* 0x0000000000047805 */ /* 0x010fe4000001ff00 */
[----:B------:R-:W-:Y:S02]  /*50e0*/  @!P1 MOV R3, R9 ;  /* 0x0000000900039202 */ /* 0x000fe40000000f00 */
[----:B------:R-:W-:Y:S02]  /*50f0*/  @!P1 MOV R4, R10 ;  /* 0x0000000a00049202 */ /* 0x000fe40000000f00 */
[----:B-1----:R-:W-:Y:S02]  /*5100*/  CS2R R8, SRZ ;  /* 0x0000000000087805 */ /* 0x002fe4000001ff00 */
[----:B------:R-:W-:Y:S01]  /*5110*/  @!P1 MOV R5, R11 ;  /* 0x0000000b00059202 */ /* 0x000fe20000000f00 */
[----:B------:R1:W-:Y:S01]  /*5120*/  STL.64 [R1+0x1e8], R14 ;  /* 0x0001e80e01007387 */ /* 0x0003e20000100a00 */
[----:B------:R-:W-:-:S02]  /*5130*/  @!P2 MOV R8, R14 ;  /* 0x0000000e0008a202 */ /* 0x000fc40000000f00 */
[----:B0-----:R-:W-:Y:S02]  /*5140*/  CS2R R10, SRZ ;  /* 0x00000000000a7805 */ /* 0x001fe4000001ff00 */
[----:B------:R-:W-:Y:S01]  /*5150*/  @!P2 MOV R9, R15 ;  /* 0x0000000f0009a202 */ /* 0x000fe20000000f00 */
[----:B------:R0:W-:Y:S01]  /*5160*/  STL.64 [R1+0xf0], R16 ;  /* 0x0000f01001007387 */ /* 0x0001e20000100a00 */
[----:B------:R-:W-:Y:S02]  /*5170*/  @!P3 MOV R10, R16 ;  /* 0x00000010000ab202 */ /* 0x000fe40000000f00 */
[----:B------:R-:W-:Y:S01]  /*5180*/  @!P3 MOV R11, R17 ;  /* 0x00000011000bb202 */ /* 0x000fe20000000f00 */
[----:B------:R3:W-:Y:S01]  /*5190*/  STL.64 [R1+0xf8], R20 ;  /* 0x0000f81401007387 */ /* 0x0007e20000100a00 */
[----:B------:R-:W-:Y:S02]  /*51a0*/  @!P5 MOV R19, R25 ;  /* 0x000000190013d202 */ /* 0x000fe40000000f00 */
[----:B-1----:R-:W-:Y:S01]  /*51b0*/  CS2R R14, SRZ ;  /* 0x00000000000e7805 */ /* 0x002fe2000001ff00 */
[----:B------:R1:W-:Y:S01]  /*51c0*/  STL.64 [R1+0x1f8], R22 ;  /* 0x0001f81601007387 */ /* 0x0003e20000100a00 */
[----:B------:R-:W-:-:S02]  /*51d0*/  @!P4 MOV R14, R20 ;  /* 0x00000014000ec202 */ /* 0x000fc40000000f00 */
[----:B0-----:R-:W-:Y:S02]  /*51e0*/  CS2R R16, SRZ ;  /* 0x0000000000107805 */ /* 0x001fe4000001ff00 */
[----:B------:R-:W-:Y:S02]  /*51f0*/  @!P4 MOV R15, R21 ;  /* 0x00000015000fc202 */ /* 0x000fe40000000f00 */
[----:B------:R-:W-:Y:S02]  /*5200*/  CS2R R24, SRZ ;  /* 0x0000000000187805 */ /* 0x000fe4000001ff00 */
[----:B------:R-:W-:Y:S02]  /*5210*/  @!P4 MOV R16, R22 ;  /* 0x000000160010c202 */ /* 0x000fe40000000f00 */
[----:B---3--:R-:W-:Y:S02]  /*5220*/  CS2R R20, SRZ ;  /* 0x0000000000147805 */ /* 0x008fe4000001ff00 */
[----:B------:R-:W-:-:S02]  /*5230*/  @!P4 MOV R17, R23 ;  /* 0x000000170011c202 */ /* 0x000fc40000000f00 */
[----:B-1----:R-:W-:Y:S02]  /*5240*/  CS2R R22, SRZ ;  /* 0x0000000000167805 */ /* 0x002fe4000001ff00 */
[----:B------:R-:W-:Y:S02]  /*5250*/  @!P5 MOV R20, R26 ;  /* 0x0000001a0014d202 */ /* 0x000fe40000000f00 */
[----:B------:R-:W-:Y:S02]  /*5260*/  @!P5 MOV R21, R27 ;  /* 0x0000001b0015d202 */ /* 0x000fe40000000f00 */
[----:B------:R-:W-:Y:S02]  /*5270*/  @!P6 MOV R22, R28 ;  /* 0x0000001c0016e202 */ /* 0x000fe40000000f00 */
[----:B------:R-:W-:Y:S01]  /*5280*/  @!P6 MOV R23, R29 ;  /* 0x0000001d0017e202 */ /* 0x000fe20000000f00 */
[----:B------:R-:W-:Y:S01]  /*5290*/  UMOV UR16, 0x3f800000 ;  /* 0x3f80000000107882 */ /* 0x000fe20000000000 */
[----:B------:R-:W-:Y:S01]  /*52a0*/  @UP0 UMOV UR16, UR5 ;  /* 0x0000000500100c82 */ /* 0x000fe20008000000 */
[----:B--2---:R0:W-:Y:S01]  /*52b0*/  STL.64 [R1+0x208], R30 ;  /* 0x0002081e01007387 */ /* 0x0041e20000100a00 */
[----:B------:R-:W-:-:S02]  /*52c0*/  @!P6 MOV R24, R30 ;  /* 0x0000001e0018e202 */ /* 0x000fc40000000f00 */
[----:B------:R-:W-:Y:S01]  /*52d0*/  @!P6 MOV R25, R31 ;  /* 0x0000001f0019e202 */ /* 0x000fe20000000f00 */
[----:B------:R-:W-:Y:S06]  /*52e0*/  BRA.U UP1, `(.L_x_1292) ;  /* 0x0000001d01507547 */ /* 0x000fec000b800000 */
[----:B------:R-:W2:Y:S04]  /*52f0*/  LDL.LU R26, [R1+0x25c] ;  /* 0x00025c00011a7983 */ /* 0x000ea80000300800 */
[----:B------:R-:W3:Y:S01]  /*5300*/  LDL.LU R75, [R1+0x260] ;  /* 0x00026000014b7983 */ /* 0x000ee20000300800 */
[----:B0----5:R-:W-:Y:S01]  /*5310*/  FMUL.FTZ R30, R78, R81 ;  /* 0x000000514e1e7220 */ /* 0x021fe20000410000 */
[----:B------:R-:W-:Y:S02]  /*5320*/  FMUL.FTZ R28, R79, R82 ;  /* 0x000000524f1c7220 */ /* 0x000fe40000410000 */
[----:B------:R-:W4:Y:S01]  /*5330*/  LDL.LU R31, [R1+0x280] ;  /* 0x00028000011f7983 */ /* 0x000f220000300800 */
[----:B------:R-:W-:-:S04]  /*5340*/  FADD.FTZ R29, RZ, R30 ;  /* 0x0000001eff1d7221 */ /* 0x000fc80000010000 */
[----:B------:R-:W-:Y:S01]  /*5350*/  FADD.FTZ R29, R28, R29 ;  /* 0x0000001d1c1d7221 */ /* 0x000fe20000010000 */
[----:B--2---:R-:W-:Y:S01]  /*5360*/  FADD.FTZ R27, R26, -UR28 ;  /* 0x8000001c1a1b7e21 */ /* 0x004fe20008010000 */
[----:B---3--:R-:W-:-:S03]  /*5370*/  FADD.FTZ R26, R75, -UR28 ;  /* 0x8000001c4b1a7e21 */ /* 0x008fc60008010000 */
[----:B------:R-:W-:Y:S01]  /*5380*/  FMUL.FTZ R27, R27, UR16 ;  /* 0x000000101b1b7c20 */ /* 0x000fe20008410000 */
[----:B------:R-:W2:Y:S01]  /*5390*/  LDL.LU R75, [R1+0x28c] ;  /* 0x00028c00014b7983 */ /* 0x000ea20000300800 */
[----:B------:R-:W-:Y:S02]  /*53a0*/  FMUL.FTZ R26, R26, UR16 ;  /* 0x000000101a1a7c20 */ /* 0x000fe40008410000 */
[----:B------:R-:W-:-:S04]  /*53b0*/  FFMA.FTZ R30, R27, R30, RZ ;  /* 0x0000001e1b1e7223 */ /* 0x000fc800000100ff */
[----:B------:R-:W-:Y:S01]  /*53c0*/  FFMA.FTZ R30, R26, R28, R30 ;  /* 0x0000001c1a1e7223 */ /* 0x000fe2000001001e */
[----:B------:R-:W-:Y:S02]  /*53d0*/  FADD.FTZ R28, R74, -UR28 ;  /* 0x8000001c4a1c7e21 */ /* 0x000fe40008010000 */
[----:B------:R-:W3:Y:S01]  /*53e0*/  LDL.LU R74, [R1+0x284] ;  /* 0x00028400014a7983 */ /* 0x000ee20000300800 */
[----:B------:R-:W-:Y:S01]  /*53f0*/  FFMA.FTZ R27, R27, R81, RZ ;  /* 0x000000511b1b7223 */ /* 0x000fe200000100ff */
[----:B------:R-:W-:Y:S01]  /*5400*/  FADD.FTZ R81, RZ, R81 ;  /* 0x00000051ff517221 */ /* 0x000fe20000010000 */
[----:B------:R-:W-:-:S03]  /*5410*/  FMUL.FTZ R28, R28, UR16 ;  /* 0x000000101c1c7c20 */ /* 0x000fc60008410000 */
[----:B------:R-:W-:Y:S01]  /*5420*/  FADD.FTZ R81, R81, R83 ;  /* 0x0000005351517221 */ /* 0x000fe20000010000 */
[-C--:B------:R-:W-:Y:S01]  /*5430*/  FFMA.FTZ R27, R28, R83.reuse, R27 ;  /* 0x000000531c1b7223 */ /* 0x080fe2000001001b */
[----:B------:R-:W-:-:S04]  /*5440*/  FMUL.FTZ R83, R78, R83 ;  /* 0x000000534e537220 */ /* 0x000fc80000410000 */
[----:B------:R-:W-:Y:S01]  /*5450*/  FFMA.FTZ R30, R28, R83, R30 ;  /* 0x000000531c1e7223 */ /* 0x000fe2000001001e */
[----:B------:R-:W-:Y:S01]  /*5460*/  FADD.FTZ R28, R125, -UR28 ;  /* 0x8000001c7d1c7e21 */ /* 0x000fe20008010000 */
[----:B------:R-:W-:Y:S01]  /*5470*/  FFMA.FTZ R26, R26, R82, RZ ;  /* 0x000000521a1a7223 */ /* 0x000fe200000100ff */
[----:B------:R-:W-:Y:S01]  /*5480*/  FADD.FTZ R82, RZ, R82 ;  /* 0x00000052ff527221 */ /* 0x000fe20000010000 */
[----:B------:R-:W-:Y:S01]  /*5490*/  FADD.FTZ R29, R29, R83 ;  /* 0x000000531d1d7221 */ /* 0x000fe20000010000 */
[----:B------:R-:W-:Y:S01]  /*54a0*/  FMUL.FTZ R28, R28, UR16 ;  /* 0x000000101c1c7c20 */ /* 0x000fe20008410000 */
[----:B------:R-:W2:Y:S01]  /*54b0*/  LDL.LU R83, [R1+0x290] ;  /* 0x0002900001537983 */ /* 0x000ea20000300800 */
[----:B------:R-:W-:Y:S02]  /*54c0*/  FADD.FTZ R82, R82, R84 ;  /* 0x0000005452527221 */ /* 0x000fe40000010000 */
[CC--:B------:R-:W-:Y:S01]  /*54d0*/  FFMA.FTZ R26, R28.reuse, R84.reuse, R26 ;  /* 0x000000541c1a7223 */ /* 0x0c0fe2000001001a */
[----:B------:R-:W-:Y:S01]  /*54e0*/  FMUL.FTZ R84, R79, R84 ;  /* 0x000000544f547220 */ /* 0x000fe20000410000 */
[----:B------:R-:W-:Y:S01]  /*54f0*/  FADD.FTZ R81, R81, R85 ;  /* 0x0000005551517221 */ /* 0x000fe20000010000 */
[----:B------:R-:W2:Y:S02]  /*5500*/  LDL.LU R125, [R1+0x27c] ;  /* 0x00027c00017d7983 */ /* 0x000ea40000300800 */
[----:B------:R-:W-:Y:S01]  /*5510*/  FFMA.FTZ R30, R28, R84, R30 ;  /* 0x000000541c1e7223 */ /* 0x000fe2000001001e */
[----:B------:R-:W-:-:S02]  /*5520*/  FADD.FTZ R28, R124, -UR28 ;  /* 0x8000001c7c1c7e21 */ /* 0x000fc40008010000 */
[----:B------:R-:W2:Y:S02]  /*5530*/  LDL.LU R124, [R1+0x288] ;  /* 0x00028800017c7983 */ /* 0x000ea40000300800 */
[----:B------:R-:W-:-:S04]  /*5540*/  FMUL.FTZ R28, R28, UR16 ;  /* 0x000000101c1c7c20 */ /* 0x000fc80008410000 */
[-C--:B------:R-:W-:Y:S01]  /*5550*/  FFMA.FTZ R27, R28, R85.reuse, R27 ;  /* 0x000000551c1b7223 */ /* 0x080fe2000001001b */
[----:B------:R-:W-:-:S04]  /*5560*/  FMUL.FTZ R85, R78, R85 ;  /* 0x000000554e557220 */ /* 0x000fc80000410000 */
[----:B------:R-:W-:Y:S01]  /*5570*/  FFMA.FTZ R30, R28, R85, R30 ;  /* 0x000000551c1e7223 */ /* 0x000fe2000001001e */
[----:B---3--:R-:W-:Y:S02]  /*5580*/  FADD.FTZ R28, R74, -UR28 ;  /* 0x8000001c4a1c7e21 */ /* 0x008fe40008010000 */
[----:B------:R-:W3:Y:S01]  /*5590*/  LDL.LU R74, [R1+0x298] ;  /* 0x00029800014a7983 */ /* 0x000ee20000300800 */
[----:B----4-:R-:W-:-:S04]  /*55a0*/  FADD.FTZ R31, R31, -UR28 ;  /* 0x8000001c1f1f7e21 */ /* 0x010fc80008010000 */
[----:B------:R-:W-:Y:S01]  /*55b0*/  FMUL.FTZ R31, R31, UR16 ;  /* 0x000000101f1f7c20 */ /* 0x000fe20008410000 */
[----:B------:R-:W-:Y:S01]  /*55c0*/  FADD.FTZ R82, R82, R86 ;  /* 0x0000005652527221 */ /* 0x000fe20000010000 */
[----:B------:R-:W-:Y:S02]  /*55d0*/  FMUL.FTZ R28, R28, UR16 ;  /* 0x000000101c1c7c20 */ /* 0x000fe40008410000 */
[-C--:B------:R-:W-:Y:S01]  /*55e0*/  FFMA.FTZ R26, R31, R86.reuse, R26 ;  /* 0x000000561f1a7223 */ /* 0x080fe2000001001a */
[----:B------:R-:W-:Y:S01]  /*55f0*/  FMUL.FTZ R86, R79, R86 ;  /* 0x000000564f567220 */ /* 0x000fe20000410000 */
[----:B------:R-:W-:Y:S01]  /*5600*/  FADD.FTZ R29, R84, R29 ;  /* 0x0000001d541d7221 */ /* 0x000fe20000010000 */
[----:B------:R-:W-:Y:S01]  /*5610*/  FADD.FTZ R81, R81, R40 ;  /* 0x0000002851517221 */ /* 0x000fe20000010000 */
[----:B------:R-:W-:Y:S01]  /*5620*/  FFMA.FTZ R27, R28, R40, R27 ;  /* 0x000000281c1b7223 */ /* 0x000fe2000001001b */
[----:B------:R-:W-:Y:S01]  /*5630*/  FFMA.FTZ R30, R31, R86, R30 ;  /* 0x000000561f1e7223 */ /* 0x000fe2000001001e */
[----:B------:R-:W-:Y:S01]  /*5640*/  FMUL.FTZ R40, R78, R40 ;  /* 0x000000284e287220 */ /* 0x000fe20000410000 */
[----:B--2---:R-:W-:Y:S01]  /*5650*/  FADD.FTZ R31, R75, -UR28 ;  /* 0x8000001c4b1f7e21 */ /* 0x004fe20008010000 */
[----:B------:R-:W-:Y:S01]  /*5660*/  FADD.FTZ R29, R29, R85 ;  /* 0x000000551d1d7221 */ /* 0x000fe20000010000 */
[----:B------:R-:W2:Y:S01]  /*5670*/  LDL.LU R75, [R1+0x274] ;  /* 0x00027400014b7983 */ /* 0x000ea20000300800 */
[----:B------:R-:W-:Y:S01]  /*5680*/  FFMA.FTZ R30, R28, R40, R30 ;  /* 0x000000281c1e7223 */ /* 0x000fe2000001001e */
[----:B------:R-:W-:Y:S01]  /*5690*/  FMUL.FTZ R31, R31, UR16 ;  /* 0x000000101f1f7c20 */ /* 0x000fe20008410000 */
[----:B------:R-:W-:Y:S01]  /*56a0*/  FADD.FTZ R29, R86, R29 ;  /* 0x0000001d561d7221 */ /* 0x000fe20000010000 */
[----:B------:R-:W-:Y:S01]  /*56b0*/  FADD.FTZ R82, R82, R41 ;  /* 0x0000002952527221 */ /* 0x000fe20000010000 */
[----:B------:R-:W4:Y:S01]  /*56c0*/  LDL.LU R84, [R1+0x258] ;  /* 0x0002580001547983 */ /* 0x000f220000300800 */
[----:B------:R-:W-:-:S03]  /*56d0*/  FADD.FTZ R28, R124, -UR28 ;  /* 0x8000001c7c1c7e21 */ /* 0x000fc60008010000 */
[----:B------:R-:W4:Y:S01]  /*56e0*/  LDL.LU R124, [R1+0x294] ;  /* 0x00029400017c7983 */ /* 0x000f220000300800 */
[-C--:B------:R-:W-:Y:S01]  /*56f0*/  FFMA.FTZ R26, R31, R41.reuse, R26 ;  /* 0x000000291f1a7223 */ /* 0x080fe2000001001a */
[----:B------:R-:W-:Y:S01]  /*5700*/  FADD.FTZ R29, R29, R40 ;  /* 0x000000281d1d7221 */ /* 0x000fe20000010000 */
[----:B------:R-:W-:Y:S01]  /*5710*/  FMUL.FTZ R41, R79, R41 ;  /* 0x000000294f297220 */ /* 0x000fe20000410000 */
[----:B------:R-:W-:Y:S02]  /*5720*/  FADD.FTZ R40, R83, -UR28 ;  /* 0x8000001c53287e21 */ /* 0x000fe40008010000 */
[----:B------:R-:W4:Y:S01]  /*5730*/  LDL.LU R83, [R1+0x268] ;  /* 0x0002680001537983 */ /* 0x000f220000300800 */
[----:B------:R-:W-:Y:S01]  /*5740*/  FFMA.FTZ R30, R31, R41, R30 ;  /* 0x000000291f1e7223 */ /* 0x000fe2000001001e */
[----:B------:R-:W-:Y:S01]  /*5750*/  FADD.FTZ R29, R41, R29 ;  /* 0x0000001d291d7221 */ /* 0x000fe20000010000 */
[----:B------:R-:W-:Y:S01]  /*5760*/  FMUL.FTZ R31, R78, R42 ;  /* 0x0000002a4e1f7220 */ /* 0x000fe20000410000 */
[----:B------:R-:W-:Y:S01]  /*5770*/  FMUL.FTZ R28, R28, UR16 ;  /* 0x000000101c1c7c20 */ /* 0x000fe20008410000 */
[----:B------:R-:W-:-:S02]  /*5780*/  FADD.FTZ R41, R125, -UR28 ;  /* 0x8000001c7d297e21 */ /* 0x000fc40008010000 */
[----:B------:R-:W4:Y:S01]  /*5790*/  LDL.LU R125, [R1+0x270] ;  /* 0x00027000017d7983 */ /* 0x000f220000300800 */
[C---:B------:R-:W-:Y:S01]  /*57a0*/  FFMA.FTZ R30, R28.reuse, R31, R30 ;  /* 0x0000001f1c1e7223 */ /* 0x040fe2000001001e */
[----:B------:R-:W-:Y:S01]  /*57b0*/  FFMA.FTZ R27, R28, R42, R27 ;  /* 0x0000002a1c1b7223 */ /* 0x000fe2000001001b */
[----:B---3--:R-:W-:Y:S02]  /*57c0*/  FADD.FTZ R28, R74, -UR28 ;  /* 0x8000001c4a1c7e21 */ /* 0x008fe40008010000 */
[----:B------:R-:W3:Y:S01]  /*57d0*/  LDL.LU R74, [R1+0x254] ;  /* 0x00025400014a7983 */ /* 0x000ee20000300800 */
[----:B------:R-:W-:Y:S01]  /*57e0*/  FADD.FTZ R29, R29, R31 ;  /* 0x0000001f1d1d7221 */ /* 0x000fe20000010000 */
[----:B------:R-:W-:Y:S01]  /*57f0*/  FMUL.FTZ R31, R79, R43 ;  /* 0x0000002b4f1f7220 */ /* 0x000fe20000410000 */
[----:B------:R-:W-:Y:S01]  /*5800*/  FMUL.FTZ R40, R40, UR16 ;  /* 0x0000001028287c20 */ /* 0x000fe20008410000 */
[----:B------:R-:W-:Y:S02]  /*5810*/  FMUL.FTZ R41, R41, UR16 ;  /* 0x0000001029297c20 */ /* 0x000fe40008410000 */
[----:B------:R-:W-:Y:S01]  /*5820*/  FADD.FTZ R29, R31, R29 ;  /* 0x0000001d1f1d7221 */ /* 0x000fe20000010000 */
[----:B------:R-:W-:Y:S01]  /*5830*/  FFMA.FTZ R30, R40, R31, R30 ;  /* 0x0000001f281e7223 */ /* 0x000fe2000001001e */
[----:B------:R-:W-:Y:S01]  /*5840*/  FMUL.FTZ R31, R78, R44 ;  /* 0x0000002c4e1f7220 */ /* 0x000fe20000410000 */
[----:B------:R-:W-:Y:S01]  /*5850*/  FADD.FTZ R82, R82, R43 ;  /* 0x0000002b52527221 */ /* 0x000fe20000010000 */
[----:B------:R-:W-:Y:S01]  /*5860*/  FMUL.FTZ R28, R28, UR16 ;  /* 0x000000101c1c7c20 */ /* 0x000fe20008410000 */
[----:B------:R-:W-:Y:S01]  /*5870*/  FFMA.FTZ R43, R40, R43, R26 ;  /* 0x0000002b282b7223 */ /* 0x000fe2000001001a */
[----:B------:R-:W-:Y:S01]  /*5880*/  FADD.FTZ R29, R29, R31 ;  /* 0x0000001f1d1d7221 */ /* 0x000fe20000010000 */
[----:B------:R-:W-:Y:S01]  /*5890*/  FFMA.FTZ R30, R41, R31, R30 ;  /* 0x0000001f291e7223 */ /* 0x000fe2000001001e */
[----:B------:R-:W-:Y:S01]  /*58a0*/  FMUL.FTZ R31, R79, R45 ;  /* 0x0000002d4f1f7220 */ /* 0x000fe20000410000 */
[----:B--2---:R-:W-:Y:S01]  /*58b0*/  FADD.FTZ R26, R75, -UR28 ;  /* 0x8000001c4b1a7e21 */ /* 0x004fe20008010000 */
[----:B------:R-:W-:-:S02]  /*58c0*/  FADD.FTZ R81, R81, R42 ;  /* 0x0000002a51517221 */ /* 0x000fc40000010000 */
[----:B------:R-:W-:Y:S01]  /*58d0*/  FADD.FTZ R29, R31, R29 ;  /* 0x0000001d1f1d7221 */ /* 0x000fe20000010000 */
[----:B------:R-:W-:Y:S01]  /*58e0*/  FFMA.FTZ R30, R28, R31, R30 ;  /* 0x0000001f1c1e7223 */ /* 0x000fe2000001001e */
[----:B------:R-:W-:Y:S01]  /*58f0*/  FMUL.FTZ R31, R78, R46 ;  /* 0x0000002e4e1f7220 */ /* 0x000fe20000410000 */
[----:B------:R-:W-:Y:S01]  /*5900*/  FMUL.FTZ R75, R26, UR16 ;  /* 0x000000101a4b7c20 */ /* 0x000fe20008410000 */
[----:B------:R-:W-:Y:S01]  /*5910*/  FADD.FTZ R81, R81, R44 ;  /* 0x0000002c51517221 */ /* 0x000fe20000010000 */
[----:B------:R-:W-:Y:S01]  /*5920*/  FFMA.FTZ R44, R41, R44, R27 ;  /* 0x0000002c292c7223 */ /* 0x000fe2000001001b */
[----:B------:R-:W-:Y:S01]  /*5930*/  FADD.FTZ R29, R29, R31 ;  /* 0x0000001f1d1d7221 */ /* 0x000fe20000010000 */
[----:B----4-:R-:W-:Y:S02]  /*5940*/  FADD.FTZ R26, R124, -UR28 ;  /* 0x8000001c7c1a7e21 */ /* 0x010fe40008010000 */
[----:B------:R-:W2:Y:S01]  /*5950*/  LDL.LU R124, [R1+0x24c] ;  /* 0x00024c00017c7983 */ /* 0x000ea20000300800 */
[----:B------:R-:W-:Y:S01]  /*5960*/  FFMA.FTZ R30, R75, R31, R30 ;  /* 0x0000001f4b1e7223 */ /* 0x000fe2000001001e */
[----:B------:R-:W-:Y:S01]  /*5970*/  FMUL.FTZ R27, R79, R47 ;  /* 0x0000002f4f1b7220 */ /* 0x000fe20000410000 */
[----:B------:R-:W-:Y:S01]  /*5980*/  FMUL.FTZ R31, R26, UR16 ;  /* 0x000000101a1f7c20 */ /* 0x000fe20008410000 */
[----:B------:R-:W-:-:S02]  /*5990*/  FADD.FTZ R40, R83, -UR28 ;  /* 0x8000001c53287e21 */ /* 0x000fc40008010000 */
[----:B------:R-:W4:Y:S01]  /*59a0*/  LDL.LU R83, [R1+0x250] ;  /* 0x0002500001537983 */ /* 0x000f220000300800 */
[----:B------:R-:W-:Y:S01]  /*59b0*/  FADD.FTZ R29, R27, R29 ;  /* 0x0000001d1b1d7221 */ /* 0x000fe20000010000 */
[----:B------:R-:W-:Y:S01]  /*59c0*/  FFMA.FTZ R30, R31, R27, R30 ;  /* 0x0000001b1f1e7223 */ /* 0x000fe2000001001e */
[----:B------:R-:W-:Y:S01]  /*59d0*/  FMUL.FTZ R27, R40, UR16 ;  /* 0x00000010281b7c20 */ /* 0x000fe20008410000 */
[----:B------:R-:W-:Y:S01]  /*59e0*/  FMUL.FTZ R26, R78, R48 ;  /* 0x000000304e1a7220 */ /* 0x000fe20000410000 */
[----:B------:R-:W-:Y:S02]  /*59f0*/  FADD.FTZ R40, R125, -UR28 ;  /* 0x8000001c7d287e21 */ /* 0x000fe40008010000 */
[----:B------:R-:W4:Y:S01]  /*5a00*/  LDL.LU R125, [R1+0x244] ;  /* 0x00024400017d7983 */ /* 0x000f220000300800 */
[----:B------:R-:W-:Y:S01]  /*5a10*/  FFMA.FTZ R41, R27, R26, R30 ;  /* 0x0000001a1b297223 */ /* 0x000fe2000001001e */
[----:B---3--:R-:W-:Y:S02]  /*5a20*/  FADD.FTZ R30, R74, -UR28 ;  /* 0x8000001c4a1e7e21 */ /* 0x008fe40008010000 */
[----:B------:R-:W3:Y:S01]  /*5a30*/  LDL.LU R74, [R1+0x248] ;  /* 0x00024800014a7983 */ /* 0x000ee20000300800 */
[----:B------:R-:W-:Y:S01]  /*5a40*/  FFMA.FTZ R28, R28, R45, R43 ;  /* 0x0000002d1c1c7223 */ /* 0x000fe2000001002b */
[----:B------:R-:W-:Y:S01]  /*5a50*/  FADD.FTZ R42, R29, R26 ;  /* 0x0000001a1d2a7221 */ /* 0x000fe20000010000 */
[----:B------:R-:W-:Y:S01]  /*5a60*/  FMUL.FTZ R29, R79, R49 ;  /* 0x000000314f1d7220 */ /* 0x000fe20000410000 */
[----:B------:R-:W-:Y:S01]  /*5a70*/  FMUL.FTZ R26, R40, UR16 ;  /* 0x00000010281a7c20 */ /* 0x000fe20008410000 */
[----:B------:R-:W-:Y:S01]  /*5a80*/  FFMA.FTZ R44, R75, R46, R44 ;  /* 0x0000002e4b2c7223 */ /* 0x000fe2000001002c */
[----:B------:R-:W-:Y:S01]  /*5a90*/  FFMA.FTZ R31, R31, R47, R28 ;  /* 0x0000002f1f1f7223 */ /* 0x000fe2000001001c */
[----:B------:R-:W-:Y:S01]  /*5aa0*/  FADD.FTZ R42, R29, R42 ;  /* 0x0000002a1d2a7221 */ /* 0x000fe20000010000 */
[----:B------:R-:W-:Y:S01]  /*5ab0*/  FFMA.FTZ R28, R26, R29, R41 ;  /* 0x0000001d1a1c7223 */ /* 0x000fe20000010029 */
[----:B------:R-:W-:Y:S01]  /*5ac0*/  FMUL.FTZ R41, R78, R50 ;  /* 0x000000324e297220 */ /* 0x000fe20000410000 */
[----:B------:R-:W-:Y:S01]  /*5ad0*/  FMUL.FTZ R29, R30, UR16 ;  /* 0x000000101e1d7c20 */ /* 0x000fe20008410000 */
[----:B------:R-:W-:Y:S01]  /*5ae0*/  FFMA.FTZ R44, R27, R48, R44 ;  /* 0x000000301b2c7223 */ /* 0x000fe2000001002c */
[----:B------:R-:W-:Y:S01]  /*5af0*/  FADD.FTZ R27, R84, -UR28 ;  /* 0x8000001c541b7e21 */ /* 0x000fe20008010000 */
[----:B------:R-:W-:Y:S01]  /*5b00*/  FADD.FTZ R42, R42, R41 ;  /* 0x000000292a2a7221 */ /* 0x000fe20000010000 */
[----:B------:R-:W-:Y:S01]  /*5b10*/  FFMA.FTZ R43, R29, R41, R28 ;  /* 0x000000291d2b7223 */ /* 0x000fe2000001001c */
[----:B------:R-:W-:Y:S01]  /*5b20*/  FMUL.FTZ R41, R79, R51 ;  /* 0x000000334f297220 */ /* 0x000fe20000410000 */
[----:B------:R-:W-:Y:S01]  /*5b30*/  FMUL.FTZ R28, R27, UR16 ;  /* 0x000000101b1c7c20 */ /* 0x000fe20008410000 */
[----:B------:R-:W-:-:S02]  /*5b40*/  FFMA.FTZ R31, R26, R49, R31 ;  /* 0x000000311a1f7223 */ /* 0x000fc4000001001f */
[----:B------:R-:W-:Y:S01]  /*5b50*/  FADD.FTZ R42, R41, R42 ;  /* 0x0000002a292a7221 */ /* 0x000fe20000010000 */
[----:B------:R-:W-:Y:S01]  /*5b60*/  FFMA.FTZ R26, R28, R41, R43 ;  /* 0x000000291c1a7223 */ /* 0x000fe2000001002b */
[----:B------:R-:W-:Y:S01]  /*5b70*/  FMUL.FTZ R41, R78, R52 ;  /* 0x000000344e297220 */ /* 0x000fe20000410000 */
[----:B------:R-:W-:Y:S01]  /*5b80*/  FFMA.FTZ R44, R29, R50, R44 ;  /* 0x000000321d2c7223 */ /* 0x000fe2000001002c */
[----:B--2---:R-:W-:-:S04]  /*5b90*/  FADD.FTZ R27, R124, -UR28 ;  /* 0x8000001c7c1b7e21 */ /* 0x004fc80008010000 */
[----:B------:R-:W-:Y:S01]  /*5ba0*/  FMUL.FTZ R27, R27, UR16 ;  /* 0x000000101b1b7c20 */ /* 0x000fe20008410000 */
[----:B----4-:R-:W-:Y:S01]  /*5bb0*/  FADD.FTZ R29, R83, -UR28 ;  /* 0x8000001c531d7e21 */ /* 0x010fe20008010000 */
[----:B------:R-:W-:Y:S02]  /*5bc0*/  FADD.FTZ R42, R42, R41 ;  /* 0x000000292a2a7221 */ /* 0x000fe40000010000 */
[----:B------:R-:W-:Y:S01]  /*5bd0*/  FFMA.FTZ R43, R27, R41, R26 ;  /* 0x000000291b2b7223 */ /* 0x000fe2000001001a */
[----:B------:R-:W-:Y:S01]  /*5be0*/  FMUL.FTZ R41, R79, R53 ;  /* 0x000000354f297220 */ /* 0x000fe20000410000 */
[----:B------:R-:W-:Y:S01]  /*5bf0*/  FFMA.FTZ R31, R28, R51, R31 ;  /* 0x000000331c1f7223 */ /* 0x000fe2000001001f */
[----:B------:R-:W-:Y:S01]  /*5c00*/  FMUL.FTZ R26, R29, UR16 ;  /* 0x000000101d1a7c20 */ /* 0x000fe20008410000 */
[----:B------:R-:W-:Y:S01]  /*5c10*/  FADD.FTZ R28, R125, -UR28 ;  /* 0x8000001c7d1c7e21 */ /* 0x000fe20008010000 */
[----:B------:R-:W-:Y:S01]  /*5c20*/  FADD.FTZ R42, R41, R42 ;  /* 0x0000002a292a7221 */ /* 0x000fe20000010000 */
[----:B------:R-:W-:Y:S01]  /*5c30*/  FMUL.FTZ R29, R78, R54 ;  /* 0x000000364e1d7220 */ /* 0x000fe20000410000 */
[----:B------:R-:W-:Y:S01]  /*5c40*/  FFMA.FTZ R43, R26, R41, R43 ;  /* 0x000000291a2b7223 */ /* 0x000fe2000001002b */
[----:B------:R-:W-:-:S02]  /*5c50*/  FMUL.FTZ R30, R28, UR16 ;  /* 0x000000101c1e7c20 */ /* 0x000fc40008410000 */
[----:B------:R-:W-:Y:S01]  /*5c60*/  FADD.FTZ R41, R42, R29 ;  /* 0x0000001d2a297221 */ /* 0x000fe20000010000 */
[----:B------:R-:W-:Y:S01]  /*5c70*/  FMUL.FTZ R40, R79, R55 ;  /* 0x000000374f287220 */ /* 0x000fe20000410000 */
[----:B------:R-:W-:Y:S01]  /*5c80*/  FFMA.FTZ R42, R30, R29, R43 ;  /* 0x0000001d1e2a7223 */ /* 0x000fe2000001002b */
[----:B------:R-:W-:Y:S01]  /*5c90*/  FFMA.FTZ R26, R26, R53, R31 ;  /* 0x000000351a1a7223 */ /* 0x000fe2000001001f */
[----:B------:R-:W-:Y:S01]  /*5ca0*/  FFMA.FTZ R27, R27, R52, R44 ;  /* 0x000000341b1b7223 */ /* 0x000fe2000001002c */
[----:B------:R-:W-:Y:S01]  /*5cb0*/  FADD.FTZ R41, R40, R41 ;  /* 0x0000002928297221 */ /* 0x000fe20000010000 */
[----:B------:R-:W-:Y:S02]  /*5cc0*/  FADD.FTZ R117, R117, -UR28 ;  /* 0x8000001c75757e21 */ /* 0x000fe40008010000 */
[----:B------:R-:W-:Y:S01]  /*5cd0*/  FFMA.FTZ R27, R30, R54, R27 ;  /* 0x000000361e1b7223 */ /* 0x000fe2000001001b */
[----:B------:R-:W-:Y:S01]  /*5ce0*/  FMUL.FTZ R30, R79, R57 ;  /* 0x000000394f1e7220 */ /* 0x000fe20000410000 */
[----:B------:R-:W-:Y:S01]  /*5cf0*/  FMUL.FTZ R117, R117, UR16 ;  /* 0x0000001075757c20 */ /* 0x000fe20008410000 */
[----:B------:R-:W-:Y:S01]  /*5d00*/  FADD.FTZ R118, R118, -UR28 ;  /* 0x8000001c76767e21 */ /* 0x000fe20008010000 */
[----:B------:R-:W-:Y:S01]  /*5d10*/  FADD.FTZ R119, R119, -UR28 ;  /* 0x8000001c77777e21 */ /* 0x000fe20008010000 */
[----:B------:R-:W-:-:S03]  /*5d20*/  FADD.FTZ R111, R111, -UR28 ;  /* 0x8000001c6f6f7e21 */ /* 0x000fc60008010000 */
[----:B------:R-:W-:Y:S01]  /*5d30*/  FMUL.FTZ R119, R119, UR16 ;  /* 0x0000001077777c20 */ /* 0x000fe20008410000 */
[----:B------:R-:W-:Y:S01]  /*5d40*/  FMUL.FTZ R111, R111, UR16 ;  /* 0x000000106f6f7c20 */ /* 0x000fe20008410000 */
[----:B------:R-:W-:Y:S01]  /*5d50*/  FADD.FTZ R112, R112, -UR28 ;  /* 0x8000001c70707e21 */ /* 0x000fe20008010000 */
[----:B------:R-:W-:Y:S01]  /*5d60*/  FADD.FTZ R109, R109, -UR28 ;  /* 0x8000001c6d6d7e21 */ /* 0x000fe20008010000 */
[----:B------:R-:W-:-:S03]  /*5d70*/  FADD.FTZ R110, R110, -UR28 ;  /* 0x8000001c6e6e7e21 */ /* 0x000fc60008010000 */
[----:B------:R-:W-:Y:S01]  /*5d80*/  FMUL.FTZ R109, R109, UR16 ;  /* 0x000000106d6d7c20 */ /* 0x000fe20008410000 */
[----:B------:R-:W-:Y:S01]  /*5d90*/  FADD.FTZ R81, R81, R46 ;  /* 0x0000002e51517221 */ /* 0x000fe20000010000 */
[----:B------:R-:W-:-:S03]  /*5da0*/  FADD.FTZ R107, R107, -UR28 ;  /* 0x8000001c6b6b7e21 */ /* 0x000fc60008010000 */
[----:B------:R-:W-:Y:S01]  /*5db0*/  FADD.FTZ R81, R81, R48 ;  /* 0x0000003051517221 */ /* 0x000fe20000010000 */
[----:B------:R-:W-:Y:S01]  /*5dc0*/  FMUL.FTZ R107, R107, UR16 ;  /* 0x000000106b6b7c20 */ /* 0x000fe20008410000 */
[----:B------:R-:W-:Y:S01]  /*5dd0*/  FADD.FTZ R108, R108, -UR28 ;  /* 0x8000001c6c6c7e21 */ /* 0x000fe20008010000 */
[----:B------:R-:W-:Y:S01]  /*5de0*/  FADD.FTZ R82, R82, R45 ;  /* 0x0000002d52527221 */ /* 0x000fe20000010000 */
[----:B------:R-:W-:Y:S01]  /*5df0*/  FADD.FTZ R81, R81, R50 ;  /* 0x0000003251517221 */ /* 0x000fe20000010000 */
[----:B------:R-:W-:Y:S02]  /*5e00*/  FADD.FTZ R105, R105, -UR28 ;  /* 0x8000001c69697e21 */ /* 0x000fe40008010000 */
[----:B------:R-:W-:Y:S01]  /*5e10*/  FADD.FTZ R82, R82, R47 ;  /* 0x0000002f52527221 */ /* 0x000fe20000010000 */
[----:B------:R-:W-:Y:S01]  /*5e20*/  FADD.FTZ R81, R81, R52 ;  /* 0x0000003451517221 */ /* 0x000fe20000010000 */
[----:B------:R-:W-:Y:S01]  /*5e30*/  FMUL.FTZ R105, R105, UR16 ;  /* 0x0000001069697c20 */ /* 0x000fe20008410000 */
[----:B------:R-:W-:Y:S01]  /*5e40*/  FADD.FTZ R106, R106, -UR28 ;  /* 0x8000001c6a6a7e21 */ /* 0x000fe20008010000 */
[----:B------:R-:W-:Y:S01]  /*5e50*/  FADD.FTZ R82, R82, R49 ;  /* 0x0000003152527221 */ /* 0x000fe20000010000 */
[----:B------:R-:W-:Y:S01]  /*5e60*/  FADD.FTZ R81, R81, R54 ;  /* 0x0000003651517221 */ /* 0x000fe20000010000 */
[----:B------:R-:W-:-:S02]  /*5e70*/  FADD.FTZ R103, R103, -UR28 ;  /* 0x8000001c67677e21 */ /* 0x000fc40008010000 */
[----:B------:R-:W-:Y:S01]  /*5e80*/  FADD.FTZ R82, R82, R51 ;  /* 0x0000003352527221 */ /* 0x000fe20000010000 */
[----:B------:R-:W-:Y:S01]  /*5e90*/  FADD.FTZ R81, R81, R56 ;  /* 0x0000003851517221 */ /* 0x000fe20000010000 */
[----:B------:R-:W-:Y:S01]  /*5ea0*/  FMUL.FTZ R103, R103, UR16 ;  /* 0x0000001067677c20 */ /* 0x000fe20008410000 */
[----:B------:R-:W-:Y:S01]  /*5eb0*/  FADD.FTZ R104, R104, -UR28 ;  /* 0x8000001c68687e21 */ /* 0x000fe20008010000 */
[----:B------:R-:W-:Y:S01]  /*5ec0*/  FADD.FTZ R82, R82, R53 ;  /* 0x0000003552527221 */ /* 0x000fe20000010000 */
[----:B------:R-:W-:Y:S01]  /*5ed0*/  FADD.FTZ R81, R81, R58 ;  /* 0x0000003a51517221 */ /* 0x000fe20000010000 */
[----:B------:R-:W-:Y:S01]  /*5ee0*/  FADD.FTZ R94, R94, -UR28 ;  /* 0x8000001c5e5e7e21 */ /* 0x000fe20008010000 */
[----:B------:R-:W-:Y:S01]  /*5ef0*/  FMUL.FTZ R104, R104, UR16 ;  /* 0x0000001068687c20 */ /* 0x000fe20008410000 */
[----:B------:R-:W-:Y:S01]  /*5f00*/  FADD.FTZ R82, R82, R55 ;  /* 0x0000003752527221 */ /* 0x000fe20000010000 */
[----:B------:R-:W-:Y:S01]  /*5f10*/  FADD.FTZ R81, R81, R60 ;  /* 0x0000003c51517221 */ /* 0x000fe20000010000 */
[----:B------:R-:W-:-:S02]  /*5f20*/  FMUL.FTZ R94, R94, UR16 ;  /* 0x000000105e5e7c20 */ /* 0x000fc40008410000 */
[----:B------:R-:W-:Y:S01]  /*5f30*/  FADD.FTZ R82, R82, R57 ;  /* 0x0000003952527221 */ /* 0x000fe20000010000 */
[----:B------:R-:W-:Y:S01]  /*5f40*/  FADD.FTZ R81, R81, R62 ;  /* 0x0000003e51517221 */ /* 0x000fe20000010000 */
[----:B------:R-:W-:Y:S02]  /*5f50*/  FADD.FTZ R99, R99, -UR28 ;  /* 0x8000001c63637e21 */ /* 0x000fe40008010000 */
        /* <DEDUP_REMOVED lines=8> */
[----:B------:R-:W-:-:S03]  /*5fe0*/  FADD.FTZ R33, R33, -UR28 ;  /* 0x8000001c21217e21 */ /* 0x000fc60008010000 */
[----:B------:R-:W-:Y:S01]  /*5ff0*/  FADD.FTZ R82, R82, R65 ;  /* 0x0000004152527221 */ /* 0x000fe20000010000 */
[----:B------:R-:W-:-:S03]  /*6000*/  FADD.FTZ R87, R87, -UR28 ;  /* 0x8000001c57577e21 */ /* 0x000fc60008010000 */
[----:B------:R-:W-:Y:S01]  /*6010*/  FADD.FTZ R82, R82, R71 ;  /* 0x0000004752527221 */ /* 0x000fe20000010000 */
[----:B------:R-:W-:Y:S01]  /*6020*/  FADD.FTZ R88, R88, -UR28 ;  /* 0x8000001c58587e21 */ /* 0x000fe20008010000 */
[----:B------:R-:W-:-:S03]  /*6030*/  FADD.FTZ R89, R89, -UR28 ;  /* 0x8000001c59597e21 */ /* 0x000fc60008010000 */
[----:B------:R-:W-:Y:S01]  /*6040*/  FMUL.FTZ R88, R88, UR16 ;  /* 0x0000001058587c20 */ /* 0x000fe20008410000 */
[----:B------:R-:W-:Y:S01]  /*6050*/  FMUL.FTZ R89, R89, UR16 ;  /* 0x0000001059597c20 */ /* 0x000fe20008410000 */
[----:B------:R-:W-:Y:S01]  /*6060*/  FADD.FTZ R95, R95, -UR28 ;  /* 0x8000001c5f5f7e21 */ /* 0x000fe20008010000 */
[----:B------:R-:W-:-:S03]  /*6070*/  FADD.FTZ R96, R96, -UR28 ;  /* 0x8000001c60607e21 */ /* 0x000fc60008010000 */
[----:B------:R-:W-:Y:S01]  /*6080*/  FMUL.FTZ R95, R95, UR16 ;  /* 0x000000105f5f7c20 */ /* 0x000fe20008410000 */
[----:B------:R-:W-:Y:S01]  /*6090*/  FMUL.FTZ R96, R96, UR16 ;  /* 0x0000001060607c20 */ /* 0x000fe20008410000 */
[----:B------:R-:W-:-:S04]  /*60a0*/  FADD.FTZ R100, R100, -UR28 ;  /* 0x8000001c64647e21 */ /* 0x000fc80008010000 */
[----:B------:R-:W-:Y:S01]  /*60b0*/  FMUL.FTZ R100, R100, UR16 ;  /* 0x0000001064647c20 */ /* 0x000fe20008410000 */
[----:B------:R-:W-:Y:S01]  /*60c0*/  FADD.FTZ R116, R116, -UR28 ;  /* 0x8000001c74747e21 */ /* 0x000fe20008010000 */
[----:B------:R-:W-:-:S03]  /*60d0*/  FADD.FTZ R115, R115, -UR28 ;  /* 0x8000001c73737e21 */ /* 0x000fc60008010000 */
[----:B------:R-:W-:Y:S01]  /*60e0*/  FMUL.FTZ R116, R116, UR16 ;  /* 0x0000001074747c20 */ /* 0x000fe20008410000 */
[----:B------:R-:W-:Y:S01]  /*60f0*/  FMUL.FTZ R115, R115, UR16 ;  /* 0x0000001073737c20 */ /* 0x000fe20008410000 */
[----:B------:R-:W-:Y:S01]  /*6100*/  FADD.FTZ R2, R2, -UR28 ;  /* 0x8000001c02027e21 */ /* 0x000fe20008010000 */
[----:B------:R-:W-:Y:S01]  /*6110*/  FADD.FTZ R3, R3, -UR28 ;  /* 0x8000001c03037e21 */ /* 0x000fe20008010000 */
[----:B---3--:R-:W-:-:S04]  /*6120*/  FADD.FTZ R28, R74, -UR28 ;  /* 0x8000001c4a1c7e21 */ /* 0x008fc80008010000 */
[----:B------:R-:W-:Y:S01]  /*6130*/  FMUL.FTZ R29, R28, UR16 ;  /* 0x000000101c1d7c20 */ /* 0x000fe20008410000 */
[----:B------:R-:W-:-:S03]  /*6140*/  FADD.FTZ R28, R120, -UR28 ;  /* 0x8000001c781c7e21 */ /* 0x000fc60008010000 */
[----:B------:R-:W-:Y:S01]  /*6150*/  FFMA.FTZ R42, R29, R40, R42 ;  /* 0x000000281d2a7223 */ /* 0x000fe2000001002a */
[----:B------:R-:W-:Y:S01]  /*6160*/  FMUL.FTZ R40, R78, R56 ;  /* 0x000000384e287220 */ /* 0x000fe20000410000 */
[----:B------:R-:W-:Y:S01]  /*6170*/  FMUL.FTZ R31, R28, UR16 ;  /* 0x000000101c1f7c20 */ /* 0x000fe20008410000 */
[----:B------:R-:W-:Y:S02]  /*6180*/  FADD.FTZ R28, R122, -UR28 ;  /* 0x8000001c7a1c7e21 */ /* 0x000fe40008010000 */
[----:B------:R-:W-:Y:S01]  /*6190*/  FADD.FTZ R43, R41, R40 ;  /* 0x00000028292b7221 */ /* 0x000fe20000010000 */
[----:B------:R-:W-:Y:S01]  /*61a0*/  FFMA.FTZ R42, R31, R40, R42 ;  /* 0x000000281f2a7223 */ /* 0x000fe2000001002a */
[----:B------:R-:W-:Y:S02]  /*61b0*/  FMUL.FTZ R41, R28, UR16 ;  /* 0x000000101c297c20 */ /* 0x000fe40008410000 */
[----:B------:R-:W-:Y:S02]  /*61c0*/  FADD.FTZ R43, R30, R43 ;  /* 0x0000002b1e2b7221 */ /* 0x000fe40000010000 */
[----:B------:R-:W-:Y:S01]  /*61d0*/  FFMA.FTZ R42, R41, R30, R42 ;  /* 0x0000001e292a7223 */ /* 0x000fe2000001002a */
[----:B------:R-:W-:Y:S01]  /*61e0*/  FMUL.FTZ R30, R78, R58 ;  /* 0x0000003a4e1e7220 */ /* 0x000fe20000410000 */
[----:B------:R-:W-:Y:S01]  /*61f0*/  FADD.FTZ R28, R121, -UR28 ;  /* 0x8000001c791c7e21 */ /* 0x000fe20008010000 */
[----:B------:R-:W-:-:S02]  /*6200*/  FFMA.FTZ R26, R29, R55, R26 ;  /* 0x000000371d1a7223 */ /* 0x000fc4000001001a */
[----:B------:R-:W-:Y:S01]  /*6210*/  FADD.FTZ R43, R43, R30 ;  /* 0x0000001e2b2b7221 */ /* 0x000fe20000010000 */
[----:B------:R-:W-:Y:S01]  /*6220*/  FFMA.FTZ R42, R117, R30, R42 ;  /* 0x0000001e752a7223 */ /* 0x000fe2000001002a */
[----:B------:R-:W-:Y:S01]  /*6230*/  FMUL.FTZ R30, R79, R59 ;  /* 0x0000003b4f1e7220 */ /* 0x000fe20000410000 */
[----:B------:R-:W-:Y:S01]  /*6240*/  FMUL.FTZ R29, R28, UR16 ;  /* 0x000000101c1d7c20 */ /* 0x000fe20008410000 */
[----:B------:R-:W-:Y:S01]  /*6250*/  FFMA.FTZ R27, R31, R56, R27 ;  /* 0x000000381f1b7223 */ /* 0x000fe2000001001b */
[----:B------:R-:W-:Y:S01]  /*6260*/  FMUL.FTZ R28, R78, R60 ;  /* 0x0000003c4e1c7220 */ /* 0x000fe20000410000 */
[----:B------:R-:W-:Y:S01]  /*6270*/  FADD.FTZ R43, R30, R43 ;  /* 0x0000002b1e2b7221 */ /* 0x000fe20000010000 */
[----:B------:R-:W-:Y:S01]  /*6280*/  FFMA.FTZ R42, R29, R30, R42 ;  /* 0x0000001e1d2a7223 */ /* 0x000fe2000001002a */
[----:B------:R-:W-:Y:S02]  /*6290*/  FMUL.FTZ R31, R118, UR16 ;  /* 0x00000010761f7c20 */ /* 0x000fe40008410000 */
[----:B------:R-:W-:-:S02]  /*62a0*/  FADD.FTZ R43, R43, R28 ;  /* 0x0000001c2b2b7221 */ /* 0x000fc40000010000 */
[----:B------:R-:W-:Y:S01]  /*62b0*/  FFMA.FTZ R42, R31, R28, R42 ;  /* 0x0000001c1f2a7223 */ /* 0x000fe2000001002a */
[----:B------:R-:W-:Y:S01]  /*62c0*/  FMUL.FTZ R28, R79, R61 ;  /* 0x0000003d4f1c7220 */ /* 0x000fe20000410000 */
[----:B------:R-:W-:-:S03]  /*62d0*/  FFMA.FTZ R26, R41, R57, R26 ;  /* 0x00000039291a7223 */ /* 0x000fc6000001001a */
[----:B------:R-:W-:Y:S01]  /*62e0*/  FADD.FTZ R43, R28, R43 ;  /* 0x0000002b1c2b7221 */ /* 0x000fe20000010000 */
[----:B------:R-:W-:Y:S01]  /*62f0*/  FFMA.FTZ R42, R119, R28, R42 ;  /* 0x0000001c772a7223 */ /* 0x000fe2000001002a */
[----:B------:R-:W-:Y:S01]  /*6300*/  FMUL.FTZ R28, R78, R62 ;  /* 0x0000003e4e1c7220 */ /* 0x000fe20000410000 */
[----:B------:R-:W-:Y:S01]  /*6310*/  FFMA.FTZ R26, R29, R59, R26 ;  /* 0x0000003b1d1a7223 */ /* 0x000fe2000001001a */
[----:B------:R-:W-:Y:S02]  /*6320*/  FMUL.FTZ R29, R112, UR16 ;  /* 0x00000010701d7c20 */ /* 0x000fe40008410000 */
[----:B------:R-:W-:Y:S01]  /*6330*/  FADD.FTZ R43, R43, R28 ;  /* 0x0000001c2b2b7221 */ /* 0x000fe20000010000 */
        /* <DEDUP_REMOVED lines=19> */
[----:B------:R-:W-:-:S04]  /*6470*/  FMUL.FTZ R28, R79, R71 ;  /* 0x000000474f1c7220 */ /* 0x000fc80000410000 */
        /* <DEDUP_REMOVED lines=8> */
[----:B------:R-:W-:-:S03]  /*6500*/  FMUL.FTZ R30, R78, R39 ;  /* 0x000000274e1e7220 */ /* 0x000fc60000410000 */
[----:B------:R-:W-:Y:S01]  /*6510*/  FADD.FTZ R43, R28, R43 ;  /* 0x0000002b1c2b7221 */ /* 0x000fe20000010000 */
[----:B------:R-:W-:Y:S01]  /*6520*/  FFMA.FTZ R42, R31, R28, R42 ;  /* 0x0000001c1f2a7223 */ /* 0x000fe2000001002a */
[----:B------:R-:W-:Y:S01]  /*6530*/  FFMA.FTZ R26, R29, R71, R26 ;  /* 0x000000471d1a7223 */ /* 0x000fe2000001001a */
[----:B------:R-:W-:Y:S01]  /*6540*/  FMUL.FTZ R29, R79, R38 ;  /* 0x000000264f1d7220 */ /* 0x000fe20000410000 */
[----:B------:R-:W-:Y:S01]  /*6550*/  FADD.FTZ R40, R43, R30 ;  /* 0x0000001e2b287221 */ /* 0x000fe20000010000 */
[----:B------:R-:W-:Y:S01]  /*6560*/  FFMA.FTZ R41, R103, R30, R42 ;  /* 0x0000001e67297223 */ /* 0x000fe2000001002a */
[----:B------:R-:W-:Y:S02]  /*6570*/  FFMA.FTZ R27, R111, R62, R27 ;  /* 0x0000003e6f1b7223 */ /* 0x000fe4000001001b */
[----:B------:R-:W-:Y:S01]  /*6580*/  FADD.FTZ R40, R29, R40 ;  /* 0x000000281d287221 */ /* 0x000fe20000010000 */
[----:B------:R-:W-:Y:S01]  /*6590*/  FFMA.FTZ R41, R104, R29, R41 ;  /* 0x0000001d68297223 */ /* 0x000fe20000010029 */
[----:B------:R-:W-:Y:S01]  /*65a0*/  FMUL.FTZ R29, R78, R37 ;  /* 0x000000254e1d7220 */ /* 0x000fe20000410000 */
[----:B------:R-:W-:Y:S01]  /*65b0*/  FFMA.FTZ R27, R109, R64, R27 ;  /* 0x000000406d1b7223 */ /* 0x000fe2000001001b */
[----:B------:R-:W-:Y:S01]  /*65c0*/  FFMA.FTZ R31, R31, R73, R26 ;  /* 0x000000491f1f7223 */ /* 0x000fe2000001001a */
[----:B------:R-:W-:Y:S01]  /*65d0*/  FMUL.FTZ R26, R99, UR16 ;  /* 0x00000010631a7c20 */ /* 0x000fe20008410000 */
[----:B------:R-:W-:Y:S01]  /*65e0*/  FADD.FTZ R40, R40, R29 ;  /* 0x0000001d28287221 */ /* 0x000fe20000010000 */
[----:B------:R-:W-:Y:S01]  /*65f0*/  FFMA.FTZ R41, R94, R29, R41 ;  /* 0x0000001d5e297223 */ /* 0x000fe20000010029 */
[----:B------:R-:W-:Y:S01]  /*6600*/  FMUL.FTZ R29, R79, R36 ;  /* 0x000000244f1d7220 */ /* 0x000fe20000410000 */
[----:B------:R-:W-:Y:S01]  /*6610*/  FFMA.FTZ R27, R107, R70, R27 ;  /* 0x000000466b1b7223 */ /* 0x000fe2000001001b */
[----:B------:R-:W-:-:S02]  /*6620*/  FADD.FTZ R28, R81, R72 ;  /* 0x00000048511c7221 */ /* 0x000fc40000010000 */
[----:B------:R-:W-:Y:S01]  /*6630*/  FADD.FTZ R40, R29, R40 ;  /* 0x000000281d287221 */ /* 0x000fe20000010000 */
        /* <DEDUP_REMOVED lines=9> */
[----:B------:R-:W-:Y:S01]  /*66d0*/  FMUL.FTZ R30, R93, UR16 ;  /* 0x000000105d1e7c20 */ /* 0x000fe20008410000 */
        /* <DEDUP_REMOVED lines=25> */
[----:B------:R-:W-:-:S03]  /*6870*/  FADD.FTZ R27, R27, R34 ;  /* 0x000000221b1b7221 */ /* 0x000fc60000010000 */
[----:B------:R-:W-:Y:S01]  /*6880*/  FADD.FTZ R37, R30, R37 ;  /* 0x000000251e257221 */ /* 0x000fe20000010000 */
[----:B------:R-:W-:Y:S01]  /*6890*/  FFMA.FTZ R32, R89, R30, R32 ;  /* 0x0000001e59207223 */ /* 0x000fe20000010020 */
[----:B------:R-:W-:Y:S01]  /*68a0*/  FMUL.FTZ R30, R78, R97 ;  /* 0x000000614e1e7220 */ /* 0x000fe20000410000 */
[----:B------:R-:W-:Y:S01]  /*68b0*/  FADD.FTZ R26, R27, R0 ;  /* 0x000000001b1a7221 */ /* 0x000fe20000010000 */
[----:B------:R-:W-:Y:S01]  /*68c0*/  FFMA.FTZ R0, R28, R0, R31 ;  /* 0x000000001c007223 */ /* 0x000fe2000001001f */
[----:B------:R-:W-:Y:S01]  /*68d0*/  FADD.FTZ R28, R29, R90 ;  /* 0x0000005a1d1c7221 */ /* 0x000fe20000010000 */
[----:B------:R-:W-:Y:S01]  /*68e0*/  FADD.FTZ R34, R37, R30 ;  /* 0x0000001e25227221 */ /* 0x000fe20000010000 */
[----:B------:R-:W-:Y:S01]  /*68f0*/  FFMA.FTZ R31, R95, R30, R32 ;  /* 0x0000001e5f1f7223 */ /* 0x000fe20000010020 */
[----:B------:R-:W-:Y:S01]  /*6900*/  FMUL.FTZ R29, R79, R98 ;  /* 0x000000624f1d7220 */ /* 0x000fe20000410000 */
[----:B------:R-:W-:Y:S01]  /*6910*/  FFMA.FTZ R89, R89, R91, R0 ;  /* 0x0000005b59597223 */ /* 0x000fe20000010000 */
[----:B------:R-:W-:-:S02]  /*6920*/  FADD.FTZ R0, R123, -UR28 ;  /* 0x8000001c7b007e21 */ /* 0x000fc40008010000 */
[----:B------:R-:W-:Y:S01]  /*6930*/  FADD.FTZ R34, R29, R34 ;  /* 0x000000221d227221 */ /* 0x000fe20000010000 */
[----:B------:R-:W-:Y:S01]  /*6940*/  FFMA.FTZ R31, R96, R29, R31 ;  /* 0x0000001d601f7223 */ /* 0x000fe2000001001f */
[----:B------:R-:W-:Y:S01]  /*6950*/  FMUL.FTZ R29, R78, R101 ;  /* 0x000000654e1d7220 */ /* 0x000fe20000410000 */
[----:B------:R-:W-:-:S03]  /*6960*/  FMUL.FTZ R0, R0, UR16 ;  /* 0x0000001000007c20 */ /* 0x000fc60008410000 */
[----:B------:R-:W-:Y:S01]  /*6970*/  FADD.FTZ R34, R34, R29 ;  /* 0x0000001d22227221 */ /* 0x000fe20000010000 */
[----:B------:R-:W-:Y:S01]  /*6980*/  FFMA.FTZ R31, R100, R29, R31 ;  /* 0x0000001d641f7223 */ /* 0x000fe2000001001f */
[----:B------:R-:W-:Y:S01]  /*6990*/  FMUL.FTZ R29, R79, R102 ;  /* 0x000000664f1d7220 */ /* 0x000fe20000410000 */
[----:B------:R-:W-:Y:S01]  /*69a0*/  FADD.FTZ R28, R28, R97 ;  /* 0x000000611c1c7221 */ /* 0x000fe20000010000 */
[----:B------:R-:W-:Y:S01]  /*69b0*/  FADD.FTZ R27, R26, R91 ;  /* 0x0000005b1a1b7221 */ /* 0x000fe20000010000 */
[----:B------:R-:W-:Y:S01]  /*69c0*/  FMUL.FTZ R33, R78, R114 ;  /* 0x000000724e217220 */ /* 0x000fe20000410000 */
[----:B------:R-:W-:Y:S01]  /*69d0*/  FADD.FTZ R34, R29, R34 ;  /* 0x000000221d227221 */ /* 0x000fe20000010000 */
[----:B------:R-:W-:Y:S01]  /*69e0*/  FFMA.FTZ R31, R0, R29, R31 ;  /* 0x0000001d001f7223 */ /* 0x000fe2000001001f */
[----:B------:R-:W-:Y:S01]  /*69f0*/  FFMA.FTZ R88, R88, R90, R35 ;  /* 0x0000005a58587223 */ /* 0x000fe20000010023 */
[----:B------:R-:W-:Y:S01]  /*6a00*/  FADD.FTZ R29, R28, R101 ;  /* 0x000000651c1d7221 */ /* 0x000fe20000010000 */
[----:B------:R-:W-:Y:S01]  /*6a10*/  FADD.FTZ R27, R27, R98 ;  /* 0x000000621b1b7221 */ /* 0x000fe20000010000 */
[----:B------:R-:W-:Y:S01]  /*6a20*/  FADD.FTZ R35, R34, R33 ;  /* 0x0000002122237221 */ /* 0x000fe20000010000 */
[----:B------:R-:W-:Y:S01]  /*6a30*/  FFMA.FTZ R30, R116, R33, R31 ;  /* 0x00000021741e7223 */ /* 0x000fe2000001001f */
[----:B------:R-:W-:Y:S01]  /*6a40*/  FMUL.FTZ R28, R79, R113 ;  /* 0x000000714f1c7220 */ /* 0x000fe20000410000 */
[----:B------:R-:W-:Y:S01]  /*6a50*/  FADD.FTZ R26, R27, R102 ;  /* 0x000000661b1a7221 */ /* 0x000fe20000010000 */
[----:B------:R-:W-:-:S02]  /*6a60*/  FMUL.FTZ R27, R2, UR16 ;  /* 0x00000010021b7c20 */ /* 0x000fc40008410000 */
[----:B------:R-:W-:Y:S01]  /*6a70*/  FADD.FTZ R35, R28, R35 ;  /* 0x000000231c237221 */ /* 0x000fe20000010000 */
[----:B------:R-:W-:Y:S01]  /*6a80*/  FFMA.FTZ R30, R115, R28, R30 ;  /* 0x0000001c731e7223 */ /* 0x000fe2000001001e */
[----:B------:R-:W-:Y:S01]  /*6a90*/  FMUL.FTZ R28, R78, R4 ;  /* 0x000000044e1c7220 */ /* 0x000fe20000410000 */
[----:B------:R-:W-:Y:S01]  /*6aa0*/  FMUL.FTZ R2, R79, R5 ;  /* 0x000000054f027220 */ /* 0x000fe20000410000 */
[----:B------:R-:W-:Y:S01]  /*6ab0*/  FMUL.FTZ R3, R3, UR16 ;  /* 0x0000001003037c20 */ /* 0x000fe20008410000 */
[----:B------:R-:W-:Y:S01]  /*6ac0*/  FADD.FTZ R6, R6, -UR28 ;  /* 0x8000001c06067e21 */ /* 0x000fe20008010000 */
[----:B------:R-:W-:Y:S01]  /*6ad0*/  FADD.FTZ R35, R35, R28 ;  /* 0x0000001c23237221 */ /* 0x000fe20000010000 */
[----:B------:R-:W-:Y:S01]  /*6ae0*/  FFMA.FTZ R30, R27, R28, R30 ;  /* 0x0000001c1b1e7223 */ /* 0x000fe2000001001e */
[----:B------:R-:W-:Y:S01]  /*6af0*/  FFMA.FTZ R89, R96, R98, R89 ;  /* 0x0000006260597223 */ /* 0x000fe20000010059 */
[----:B------:R-:W-:Y:S01]  /*6b00*/  FMUL.FTZ R31, R6, UR16 ;  /* 0x00000010061f7c20 */ /* 0x000fe20008410000 */
[----:B------:R-:W-:Y:S01]  /*6b10*/  FADD.FTZ R35, R2, R35 ;  /* 0x0000002302237221 */ /* 0x000fe20000010000 */
[----:B------:R-:W-:Y:S01]  /*6b20*/  FFMA.FTZ R30, R3, R2, R30 ;  /* 0x00000002031e7223 */ /* 0x000fe2000001001e */
[----:B------:R-:W-:Y:S01]  /*6b30*/  FMUL.FTZ R2, R78, R8 ;  /* 0x000000084e027220 */ /* 0x000fe20000410000 */
[----:B------:R-:W-:Y:S01]  /*6b40*/  FFMA.FTZ R0, R0, R102, R89 ;  /* 0x0000006600007223 */ /* 0x000fe20000010059 */
[----:B------:R-:W-:-:S02]  /*6b50*/  FADD.FTZ R7, R7, -UR28 ;  /* 0x8000001c07077e21 */ /* 0x000fc40008010000 */
[----:B------:R-:W-:Y:S01]  /*6b60*/  FADD.FTZ R35, R35, R2 ;  /* 0x0000000223237221 */ /* 0x000fe20000010000 */
[----:B------:R-:W-:Y:S01]  /*6b70*/  FFMA.FTZ R30, R31, R2, R30 ;  /* 0x000000021f1e7223 */ /* 0x000fe2000001001e */
[----:B------:R-:W-:Y:S01]  /*6b80*/  FFMA.FTZ R0, R115, R113, R0 ;  /* 0x0000007173007223 */ /* 0x000fe20000010000 */
        /* <DEDUP_REMOVED lines=9> */
[----:B------:R-:W-:Y:S01]  /*6c20*/  FADD.FTZ R11, R11, -UR28 ;  /* 0x8000001c0b0b7e21 */ /* 0x000fe20008010000 */
[----:B------:R-:W-:Y:S01]  /*6c30*/  FFMA.FTZ R101, R100, R101, R88 ;  /* 0x0000006564657223 */ /* 0x000fe20000010058 */
[----:B------:R-:W-:Y:S01]  /*6c40*/  FADD.FTZ R35, R35, R2 ;  /* 0x0000000223237221 */ /* 0x000fe20000010000 */
[----:B------:R-:W-:Y:S01]  /*6c50*/  FFMA.FTZ R30, R3, R2, R30 ;  /* 0x00000002031e7223 */ /* 0x000fe2000001001e */
[----:B------:R-:W-:Y:S01]  /*6c60*/  FADD.FTZ R26, R26, R113 ;  /* 0x000000711a1a7221 */ /* 0x000fe20000010000 */
[----:B------:R-:W-:Y:S01]  /*6c70*/  FMUL.FTZ R2, R79, R13 ;  /* 0x0000000d4f027220 */ /* 0x000fe20000410000 */
[----:B------:R-:W-:Y:S01]  /*6c80*/  FMUL.FTZ R11, R11, UR16 ;  /* 0x000000100b0b7c20 */ /* 0x000fe20008410000 */
[----:B------:R-:W-:Y:S01]  /*6c90*/  FADD.FTZ R14, R14, -UR28 ;  /* 0x8000001c0e0e7e21 */ /* 0x000fe20008010000 */
[----:B------:R-:W-:Y:S01]  /*6ca0*/  FFMA.FTZ R101, R116, R114, R101 ;  /* 0x0000007274657223 */ /* 0x000fe20000010065 */
[----:B------:R-:W-:Y:S01]  /*6cb0*/  FADD.FTZ R26, R26, R5 ;  /* 0x000000051a1a7221 */ /* 0x000fe20000010000 */
        /* <DEDUP_REMOVED lines=8> */
[----:B------:R-:W-:Y:S01]  /*6d40*/  FADD.FTZ R29, R29, R114 ;  /* 0x000000721d1d7221 */ /* 0x000fe20000010000 */
[----:B------:R-:W-:Y:S01]  /*6d50*/  FFMA.FTZ R101, R31, R8, R101 ;  /* 0x000000081f657223 */ /* 0x000fe20000010065 */
[----:B------:R-:W-:Y:S01]  /*6d60*/  FMUL.FTZ R2, R79, R17 ;  /* 0x000000114f027220 */ /* 0x000fe20000410000 */
[----:B------:R-:W-:Y:S01]  /*6d70*/  FMUL.FTZ R15, R15, UR16 ;  /* 0x000000100f0f7c20 */ /* 0x000fe20008410000 */
        /* <DEDUP_REMOVED lines=27> */
[----:B------:R-:W-:Y:S01]  /*6f30*/  FADD.FTZ R23, R23, -UR28 ;  /* 0x8000001c17177e21 */ /* 0x000fe20008010000 */
[----:B------:R-:W-:Y:S01]  /*6f40*/  FFMA.FTZ R101, R3, R20, R101 ;  /* 0x0000001403657223 */ /* 0x000fe20000010065 */
[----:B------:R-:W-:Y:S01]  /*6f50*/  FADD.FTZ R35, R35, R2 ;  /* 0x0000000223237221 */ /* 0x000fe20000010000 */
[----:B------:R-:W-:Y:S01]  /*6f60*/  FFMA.FTZ R30, R5, R2, R30 ;  /* 0x00000002051e7223 */ /* 0x000fe2000001001e */
[----:B------:R-:W-:Y:S01]  /*6f70*/  FADD.FTZ R29, R29, R20 ;  /* 0x000000141d1d7221 */ /* 0x000fe20000010000 */
[----:B------:R-:W-:Y:S01]  /*6f80*/  FMUL.FTZ R2, R79, R25 ;  /* 0x000000194f027220 */ /* 0x000fe20000410000 */
[----:B------:R-:W-:Y:S01]  /*6f90*/  FMUL.FTZ R23, R23, UR16 ;  /* 0x0000001017177c20 */ /* 0x000fe20008410000 */
[----:B------:R-:W-:Y:S01]  /*6fa0*/  FADD.FTZ R26, R26, R21 ;  /* 0x000000151a1a7221 */ /* 0x000fe20000010000 */
[----:B------:R-:W-:Y:S01]  /*6fb0*/  FFMA.FTZ R0, R19, R21, R0 ;  /* 0x0000001513007223 */ /* 0x000fe20000010000 */
[----:B------:R-:W-:Y:S01]  /*6fc0*/  FFMA.FTZ R4, R5, R24, R101 ;  /* 0x0000001805047223 */ /* 0x000fe20000010065 */
[----:B------:R-:W-:Y:S01]  /*6fd0*/  FADD.FTZ R35, R2, R35 ;  /* 0x0000002302237221 */ /* 0x000fe20000010000 */
[----:B------:R-:W-:Y:S01]  /*6fe0*/  FFMA.FTZ R30, R23, R2, R30 ;  /* 0x00000002171e7223 */ /* 0x000fe2000001001e */
[----:B------:R-:W-:Y:S01]  /*6ff0*/  FADD.FTZ R6, R29, R24 ;  /* 0x000000181d067221 */ /* 0x000fe20000010000 */
[----:B------:R-:W-:Y:S01]  /*7000*/  FADD.FTZ R7, R26, R25 ;  /* 0x000000191a077221 */ /* 0x000fe20000010000 */
[----:B------:R-:W-:Y:S01]  /*7010*/  FFMA.FTZ R5, R23, R25, R0 ;  /* 0x0000001917057223 */ /* 0x000fe20000010000 */
[----:B------:R-:W-:Y:S06]  /*7020*/  BRA `(.L_x_1293) ;  /* 0x0000004000d47947 */ /* 0x000fec0003800000 */
.L_x_1292:
[----:B------:R-:W2:Y:S04]  /*7030*/  LDL.LU R26, [R1+0x25c] ;  /* 0x00025c00011a7983 */ /* 0x000ea80000300800 */
[----:B------:R-:W3:Y:S01]  /*7040*/  LDL.LU R29, [R1+0x260] ;  /* 0x00026000011d7983 */ /* 0x000ee20000300800 */
[----:B-----5:R-:W-:-:S03]  /*7050*/  FADD.FTZ R74, R74, -UR28 ;  /* 0x8000001c4a4a7e21 */ /* 0x020fc60008010000 */
[----:B------:R1:W-:Y:S01]  /*7060*/  STL [R1+0x2a8], R68 ;  /* 0x0002a84401007387 */ /* 0x0003e20000100800 */
[----:B------:R-:W-:-:S03]  /*7070*/  FMUL.FTZ R74, R74, UR16 ;  /* 0x000000104a4a7c20 */ /* 0x000fc60008410000 */
[----:B------:R4:W-:Y:S04]  /*7080*/  STL [R1+0x2b0], R80 ;  /* 0x0002b05001007387 */ /* 0x0009e80000100800 */
[----:B------:R0:W-:Y:S04]  /*7090*/  STL [R1+0x2ac], R69 ;  /* 0x0002ac4501007387 */ /* 0x0001e80000100800 */
[----:B-1----:R-:W3:Y:S04]  /*70a0*/  LDL.LU R68, [R1+0x280] ;  /* 0x0002800001447983 */ /* 0x002ee80000300800 */
[----:B----4-:R-:W4:Y:S04]  /*70b0*/  LDL.LU R80, [R1+0x284] ;  /* 0x0002840001507983 */ /* 0x010f280000300800 */
[----:B0-----:R-:W4:Y:S04]  /*70c0*/  LDL.LU R69, [R1+0x28c] ;  /* 0x00028c0001457983 */ /* 0x001f280000300800 */
[----:B------:R0:W-:Y:S04]  /*70d0*/  STL [R1+0x2a4], R67 ;  /* 0x0002a44301007387 */ /* 0x0001e80000100800 */
[----:B------:R1:W-:Y:S04]  /*70e0*/  STL [R1+0x2a0], R66 ;  /* 0x0002a04201007387 */ /* 0x0003e80000100800 */
[----:B0-----:R-:W4:Y:S04]  /*70f0*/  LDL.LU R67, [R1+0x274] ;  /* 0x0002740001437983 */ /* 0x001f280000300800 */
[----:B-1----:R-:W4:Y:S01]  /*7100*/  LDL.LU R66, [R1+0x294] ;  /* 0x0002940001427983 */ /* 0x002f220000300800 */
[----:B--2---:R-:W-:-:S04]  /*7110*/  FADD.FTZ R26, R26, -UR28 ;  /* 0x8000001c1a1a7e21 */ /* 0x004fc80008010000 */
[----:B------:R-:W-:Y:S01]  /*7120*/  FMUL.FTZ R26, R26, UR16 ;  /* 0x000000101a1a7c20 */ /* 0x000fe20008410000 */
[----:B---3--:R-:W-:-:S03]  /*7130*/  FADD.FTZ R29, R29, -UR28 ;  /* 0x8000001c1d1d7e21 */ /* 0x008fc60008010000 */
[----:B------:R-:W-:-:S04]  /*7140*/  FFMA.FTZ R27, R78, R26, R76 ;  /* 0x0000001a4e1b7223 */ /* 0x000fc8000001004c */
[----:B------:R-:W-:-:S06]  /*7150*/  FMUL.FTZ R28, R27, -1.4426950216293334961 ;  /* 0xbfb8aa3b1b1c7820 */ /* 0x000fcc0000410000 */
[----:B------:R-:W0:Y:S02]  /*7160*/  MUFU.EX2 R28, R28 ;  /* 0x0000001c001c7308 */ /* 0x000e240000000800 */
[----:B0-----:R-:W-:-:S06]  /*7170*/  FADD.FTZ R28, R28, 1 ;  /* 0x3f8000001c1c7421 */ /* 0x001fcc0000010000 */
[----:B------:R-:W0:Y:S02]  /*7180*/  MUFU.RCP R28, R28 ;  /* 0x0000001c001c7308 */ /* 0x000e240000001000 */
[C---:B0-----:R-:W-:Y:S01]  /*7190*/  FMUL.FTZ R81, R28.reuse, R81 ;  /* 0x000000511c517220 */ /* 0x041fe20000410000 */
[----:B------:R-:W-:-:S04]  /*71a0*/  FADD.FTZ R28, -R28, 1 ;  /* 0x3f8000001c1c7421 */ /* 0x000fc80000010100 */
[----:B------:R-:W-:Y:S01]  /*71b0*/  FFMA.FTZ R28, R27, R28, 1 ;  /* 0x3f8000001b1c7423 */ /* 0x000fe2000001001c */
[----:B------:R-:W-:-:S03]  /*71c0*/  FMUL.FTZ R27, R29, UR16 ;  /* 0x000000101d1b7c20 */ /* 0x000fc60008410000 */
[----:B------:R-:W-:Y:S01]  /*71d0*/  FMUL.FTZ R28, R81, R28 ;  /* 0x0000001c511c7220 */ /* 0x000fe20000410000 */
[----:B------:R-:W-:-:S03]  /*71e0*/  FFMA.FTZ R29, R79, R27, R77 ;  /* 0x0000001b4f1d7223 */ /* 0x000fc6000001004d */
[----:B------:R-:W-:Y:S01]  /*71f0*/  FMUL.FTZ R31, R78, R28 ;  /* 0x0000001c4e1f7220 */ /* 0x000fe20000410000 */
[----:B------:R-:W-:-:S06]  /*7200*/  FMUL.FTZ R30, R29, -1.4426950216293334961 ;  /* 0xbfb8aa3b1d1e7820 */ /* 0x000fcc0000410000 */
[----:B------:R-:W0:Y:S02]  /*7210*/  MUFU.EX2 R30, R30 ;  /* 0x0000001e001e7308 */ /* 0x000e240000000800 */
[----:B0-----:R-:W-:-:S06]  /*7220*/  FADD.FTZ R30, R30, 1 ;  /* 0x3f8000001e1e7421 */ /* 0x001fcc0000010000 */
[----:B------:R-:W0:Y:S02]  /*7230*/  MUFU.RCP R30, R30 ;  /* 0x0000001e001e7308 */ /* 0x000e240000001000 */
[C---:B0-----:R-:W-:Y:S01]  /*7240*/  FMUL.FTZ R82, R30.reuse, R82 ;  /* 0x000000521e527220 */ /* 0x041fe20000410000 */
[----:B------:R-:W-:-:S04]  /*7250*/  FADD.FTZ R30, -R30, 1 ;  /* 0x3f8000001e1e7421 */ /* 0x000fc80000010100 */
[----:B------:R-:W-:Y:S01]  /*7260*/  FFMA.FTZ R29, R29, R30, 1 ;  /* 0x3f8000001d1d7423 */ /* 0x000fe2000001001e */
[C---:B------:R-:W-:Y:S01]  /*7270*/  FFMA.FTZ R30, R26.reuse, R31, RZ ;  /* 0x0000001f1a1e7223 */ /* 0x040fe200000100ff */
[----:B------:R-:W-:Y:S01]  /*7280*/  FADD.FTZ R31, RZ, R31 ;  /* 0x0000001fff1f7221 */ /* 0x000fe20000010000 */
[----:B------:R-:W-:Y:S01]  /*7290*/  FFMA.FTZ R26, R26, R28, RZ ;  /* 0x0000001c1a1a7223 */ /* 0x000fe200000100ff */
[----:B------:R-:W-:Y:S01]  /*72a0*/  FMUL.FTZ R29, R82, R29 ;  /* 0x0000001d521d7220 */ /* 0x000fe20000410000 */
[----:B------:R-:W-:Y:S01]  /*72b0*/  FADD.FTZ R28, RZ, R28 ;  /* 0x0000001cff1c7221 */ /* 0x000fe20000010000 */
[----:B------:R-:W2:Y:S02]  /*72c0*/  LDL.LU R82, [R1+0x270] ;  /* 0x0002700001527983 */ /* 0x000ea40000300800 */
        /* <DEDUP_REMOVED lines=11> */
[----:B------:R-:W-:-:S03]  /*7380*/  FADD.FTZ R75, R125, -UR28 ;  /* 0x8000001c7d4b7e21 */ /* 0x000fc60008010000 */
[----:B------:R-:W-:Y:S01]  /*7390*/  FMUL.FTZ R81, R83, R81 ;  /* 0x0000005153517220 */ /* 0x000fe20000410000 */
[----:B------:R-:W-:Y:S01]  /*73a0*/  FMUL.FTZ R75, R75, UR16 ;  /* 0x000000104b4b7c20 */ /* 0x000fe20008410000 */
[----:B------:R-:W-:Y:S01]  /*73b0*/  FFMA.FTZ R27, R27, R29, RZ ;  /* 0x0000001d1b1b7223 */ /* 0x000fe200000100ff */
[----:B------:R-:W3:Y:S01]  /*73c0*/  LDL.LU R83, [R1+0x254] ;  /* 0x0002540001537983 */ /* 0x000ee20000300800 */
[----:B------:R-:W-:Y:S01]  /*73d0*/  FFMA.FTZ R26, R74, R81, R26 ;  /* 0x000000514a1a7223 */ /* 0x000fe2000001001a */
[----:B------:R-:W-:-:S04]  /*73e0*/  FADD.FTZ R28, R28, R81 ;  /* 0x000000511c1c7221 */ /* 0x000fc80000010000 */
[----:B------:R0:W-:Y:S04]  /*73f0*/  STL [R1+0x230], R26 ;  /* 0x0002301a01007387 */ /* 0x0001e80000100800 */
[----:B------:R1:W-:Y:S01]  /*7400*/  STL [R1+0x234], R28 ;  /* 0x0002341c01007387 */ /* 0x0003e20000100800 */
[----:B0-----:R-:W-:-:S04]  /*7410*/  FFMA.FTZ R26, R79, R75, R77 ;  /* 0x0000004b4f1a7223 */ /* 0x001fc8000001004d */
[----:B-1----:R-:W-:-:S06]  /*7420*/  FMUL.FTZ R28, R26, -1.4426950216293334961 ;  /* 0xbfb8aa3b1a1c7820 */ /* 0x002fcc0000410000 */
[----:B------:R-:W0:Y:S02]  /*7430*/  MUFU.EX2 R28, R28 ;  /* 0x0000001c001c7308 */ /* 0x000e240000000800 */
[----:B0-----:R-:W-:-:S06]  /*7440*/  FADD.FTZ R28, R28, 1 ;  /* 0x3f8000001c1c7421 */ /* 0x001fcc0000010000 */
[----:B------:R-:W0:Y:S02]  /*7450*/  MUFU.RCP R28, R28 ;  /* 0x0000001c001c7308 */ /* 0x000e240000001000 */
[C---:B0-----:R-:W-:Y:S01]  /*7460*/  FMUL.FTZ R84, R28.reuse, R84 ;  /* 0x000000541c547220 */ /* 0x041fe20000410000 */
[----:B------:R-:W-:-:S04]  /*7470*/  FADD.FTZ R28, -R28, 1 ;  /* 0x3f8000001c1c7421 */ /* 0x000fc80000010100 */
[----:B------:R-:W-:Y:S01]  /*7480*/  FFMA.FTZ R28, R26, R28, 1 ;  /* 0x3f8000001a1c7423 */ /* 0x000fe2000001001c */
[----:B------:R-:W-:Y:S01]  /*7490*/  FADD.FTZ R26, RZ, R29 ;  /* 0x0000001dff1a7221 */ /* 0x000fe20000010000 */
[----:B------:R-:W-:-:S04]  /*74a0*/  FADD.FTZ R29, R124, -UR28 ;  /* 0x8000001c7c1d7e21 */ /* 0x000fc80008010000 */
[----:B------:R-:W-:Y:S01]  /*74b0*/  FMUL.FTZ R124, R29, UR16 ;  /* 0x000000101d7c7c20 */ /* 0x000fe20008410000 */
[----:B------:R-:W-:Y:S02]  /*74c0*/  FADD.FTZ R29, R68, -UR28 ;  /* 0x8000001c441d7e21 */ /* 0x000fe40008010000 */
[----:B------:R-:W2:Y:S01]  /*74d0*/  LDL.LU R68, [R1+0x288] ;  /* 0x0002880001447983 */ /* 0x000ea20000300800 */
[----:B------:R-:W-:Y:S01]  /*74e0*/  FMUL.FTZ R81, R78, R81 ;  /* 0x000000514e517220 */ /* 0x000fe20000410000 */
[----:B------:R-:W-:Y:S02]  /*74f0*/  FMUL.FTZ R28, R84, R28 ;  /* 0x0000001c541c7220 */ /* 0x000fe40000410000 */
[----:B------:R-:W3:Y:S01]  /*7500*/  LDL.LU R84, [R1+0x258] ;  /* 0x0002580001547983 */ /* 0x000ee20000300800 */
[----:B------:R-:W-:Y:S01]  /*7510*/  FADD.FTZ R125, R31, R81 ;  /* 0x000000511f7d7221 */ /* 0x000fe20000010000 */
[----:B------:R-:W-:Y:S01]  /*7520*/  FADD.FTZ R31, R26, R28 ;  /* 0x0000001c1a1f7221 */ /* 0x000fe20000010000 */
[----:B------:R-:W-:Y:S01]  /*7530*/  FFMA.FTZ R30, R74, R81, R30 ;  /* 0x000000514a1e7223 */ /* 0x000fe2000001001e */
[-C--:B------:R-:W-:Y:S01]  /*7540*/  FFMA.FTZ R27, R75, R28.reuse, R27 ;  /* 0x0000001c4b1b7223 */ /* 0x080fe2000001001b */
[----:B------:R-:W-:Y:S01]  /*7550*/  FMUL.FTZ R26, R79, R28 ;  /* 0x0000001c4f1a7220 */ /* 0x000fe20000410000 */
[----:B------:R-:W3:Y:S03]  /*7560*/  LDL.LU R74, [R1+0x268] ;  /* 0x00026800014a7983 */ /* 0x000ee60000300800 */
[----:B------:R-:W-:Y:S01]  /*7570*/  FFMA.FTZ R28, R75, R26, R30 ;  /* 0x0000001a4b1c7223 */ /* 0x000fe2000001001e */
[----:B------:R0:W-:Y:S04]  /*7580*/  STL [R1+0x228], R27 ;  /* 0x0002281b01007387 */ /* 0x0001e80000100800 */
[----:B------:R1:W-:Y:S01]  /*7590*/  STL [R1+0x224], R28 ;  /* 0x0002241c01007387 */ /* 0x0003e20000100800 */
[----:B0-----:R-:W-:-:S04]  /*75a0*/  FFMA.FTZ R27, R78, R124, R76 ;  /* 0x0000007c4e1b7223 */ /* 0x001fc8000001004c */
[----:B-1----:R-:W-:-:S06]  /*75b0*/  FMUL.FTZ R28, R27, -1.4426950216293334961 ;  /* 0xbfb8aa3b1b1c7820 */ /* 0x002fcc0000410000 */
[----:B------:R-:W0:Y:S02]  /*75c0*/  MUFU.EX2 R28, R28 ;  /* 0x0000001c001c7308 */ /* 0x000e240000000800 */
[----:B0-----:R-:W-:-:S06]  /*75d0*/  FADD.FTZ R28, R28, 1 ;  /* 0x3f8000001c1c7421 */ /* 0x001fcc0000010000 */
[----:B------:R-:W0:Y:S01]  /*75e0*/  MUFU.RCP R28, R28 ;  /* 0x0000001c001c7308 */ /* 0x000e220000001000 */
[----:B------:R-:W-:-:S05]  /*75f0*/  FMUL.FTZ R30, R29, UR16 ;  /* 0x000000101d1e7c20 */ /* 0x000fca0008410000 */
[----:B------:R4:W-:Y:S01]  /*7600*/  STL [R1+0x21c], R30 ;  /* 0x00021c1e01007387 */ /* 0x0009e20000100800 */
[C---:B0-----:R-:W-:Y:S01]  /*7610*/  FMUL.FTZ R85, R28.reuse, R85 ;  /* 0x000000551c557220 */ /* 0x041fe20000410000 */
[----:B------:R-:W-:-:S04]  /*7620*/  FADD.FTZ R28, -R28, 1 ;  /* 0x3f8000001c1c7421 */ /* 0x000fc80000010100 */
[----:B------:R-:W-:Y:S01]  /*7630*/  FFMA.FTZ R27, R27, R28, 1 ;  /* 0x3f8000001b1b7423 */ /* 0x000fe2000001001c */
[----:B------:R-:W-:Y:S01]  /*7640*/  FFMA.FTZ R28, R79, R30, R77 ;  /* 0x0000001e4f1c7223 */ /* 0x000fe2000001004d */
[----:B----4-:R-:W-:Y:S02]  /*7650*/  FADD.FTZ R30, R80, -UR28 ;  /* 0x8000001c501e7e21 */ /* 0x010fe40008010000 */
[----:B------:R-:W4:Y:S01]  /*7660*/  LDL.LU R80, [R1+0x290] ;  /* 0x0002900001507983 */ /* 0x000f220000300800 */
[----:B------:R-:W-:-:S06]  /*7670*/  FMUL.FTZ R29, R28, -1.4426950216293334961 ;  /* 0xbfb8aa3b1c1d7820 */ /* 0x000fcc0000410000 */
[----:B------:R-:W0:Y:S02]  /*7680*/  MUFU.EX2 R29, R29 ;  /* 0x0000001d001d7308 */ /* 0x000e240000000800 */
[----:B0-----:R-:W-:-:S06]  /*7690*/  FADD.FTZ R29, R29, 1 ;  /* 0x3f8000001d1d7421 */ /* 0x001fcc0000010000 */
[----:B------:R-:W0:Y:S01]  /*76a0*/  MUFU.RCP R29, R29 ;  /* 0x0000001d001d7308 */ /* 0x000e220000001000 */
[----:B------:R1:W-:Y:S02]  /*76b0*/  STL [R1+0x22c], R31 ;  /* 0x00022c1f01007387 */ /* 0x0003e40000100800 */
[----:B-1----:R-:W-:Y:S01]  /*76c0*/  FMUL.FTZ R31, R30, UR16 ;  /* 0x000000101e1f7c20 */ /* 0x002fe20008410000 */
[C---:B0-----:R-:W-:Y:S01]  /*76d0*/  FMUL.FTZ R86, R29.reuse, R86 ;  /* 0x000000561d567220 */ /* 0x041fe20000410000 */
[----:B------:R-:W-:-:S04]  /*76e0*/  FADD.FTZ R29, -R29, 1 ;  /* 0x3f8000001d1d7421 */ /* 0x000fc80000010100 */
[----:B------:R-:W-:Y:S01]  /*76f0*/  FFMA.FTZ R28, R28, R29, 1 ;  /* 0x3f8000001c1c7423 */ /* 0x000fe2000001001d */
[----:B------:R-:W-:Y:S01]  /*7700*/  FFMA.FTZ R29, R78, R31, R76 ;  /* 0x0000001f4e1d7223 */ /* 0x000fe2000001004c */
[----:B------:R0:W-:Y:S03]  /*7710*/  STL [R1+0x218], R31 ;  /* 0x0002181f01007387 */ /* 0x0001e60000100800 */
[----:B------:R-:W-:Y:S01]  /*7720*/  FMUL.FTZ R30, R29, -1.4426950216293334961 ;  /* 0xbfb8aa3b1d1e7820 */ /* 0x000fe20000410000 */
[----:B0-----:R-:W-:Y:S02]  /*7730*/  FADD.FTZ R31, R69, -UR28 ;  /* 0x8000001c451f7e21 */ /* 0x001fe40008010000 */
[----:B------:R-:W3:Y:S03]  /*7740*/  LDL.LU R69, [R1+0x27c] ;  /* 0x00027c0001457983 */ /* 0x000ee60000300800 */
[----:B------:R-:W0:Y:S02]  /*7750*/  MUFU.EX2 R30, R30 ;  /* 0x0000001e001e7308 */ /* 0x000e240000000800 */
[----:B0-----:R-:W-:-:S06]  /*7760*/  FADD.FTZ R30, R30, 1 ;  /* 0x3f8000001e1e7421 */ /* 0x001fcc0000010000 */
[----:B------:R-:W0:Y:S02]  /*7770*/  MUFU.RCP R30, R30 ;  /* 0x0000001e001e7308 */ /* 0x000e240000001000 */
[C---:B0-----:R-:W-:Y:S01]  /*7780*/  FMUL.FTZ R40, R30.reuse, R40 ;  /* 0x000000281e287220 */ /* 0x041fe20000410000 */
[----:B------:R-:W-:-:S04]  /*7790*/  FADD.FTZ R30, -R30, 1 ;  /* 0x3f8000001e1e7421 */ /* 0x000fc80000010100 */
[----:B------:R-:W-:-:S04]  /*77a0*/  FFMA.FTZ R29, R29, R30, 1 ;  /* 0x3f8000001d1d7423 */ /* 0x000fc8000001001e */
[----:B------:R-:W-:Y:S01]  /*77b0*/  FMUL.FTZ R29, R40, R29 ;  /* 0x0000001d281d7220 */ /* 0x000fe20000410000 */
[----:B------:R-:W-:-:S05]  /*77c0*/  FMUL.FTZ R28, R86, R28 ;  /* 0x0000001c561c7220 */ /* 0x000fca0000410000 */
[----:B------:R0:W-:Y:S02]  /*77d0*/  STL [R1+0x2bc], R28 ;  /* 0x0002bc1c01007387 */ /* 0x0001e40000100800 */
[----:B0-----:R-:W-:Y:S01]  /*77e0*/  FMUL.FTZ R28, R31, UR16 ;  /* 0x000000101f1c7c20 */ /* 0x001fe20008410000 */
[----:B--2---:R-:W-:Y:S02]  /*77f0*/  FADD.FTZ R40, R68, -UR28 ;  /* 0x8000001c44287e21 */ /* 0x004fe40008010000 */
[----:B------:R-:W2:Y:S01]  /*7800*/  LDL.LU R68, [R1+0x298] ;  /* 0x0002980001447983 */ /* 0x000ea20000300800 */
[----:B------:R-:W-:-:S04]  /*7810*/  FFMA.FTZ R30, R79, R28, R77 ;  /* 0x0000001c4f1e7223 */ /* 0x000fc8000001004d */
        /* <DEDUP_REMOVED lines=15> */
[----:B----4-:R-:W-:-:S04]  /*7910*/  FADD.FTZ R41, R80, -UR28 ;  /* 0x8000001c50297e21 */ /* 0x010fc80008010000 */
[----:B------:R-:W-:Y:S01]  /*7920*/  FMUL.FTZ R80, R41, UR16 ;  /* 0x0000001029507c20 */ /* 0x000fe20008410000 */
        /* <DEDUP_REMOVED lines=9> */
[----:B---3--:R-:W-:-:S04]  /*79c0*/  FADD.FTZ R42, R69, -UR28 ;  /* 0x8000001c452a7e21 */ /* 0x008fc80008010000 */
        /* <DEDUP_REMOVED lines=10> */
[C---:B0-----:R-:W-:Y:S01]  /*7a70*/  FMUL.FTZ R44, R42.reuse, R44 ;  /* 0x0000002c2a2c7220 */ /* 0x041fe20000410000 */
[----:B------:R-:W-:-:S04]  /*7a80*/  FADD.FTZ R42, -R42, 1 ;  /* 0x3f8000002a2a7421 */ /* 0x000fc80000010100 */
[----:B------:R-:W-:-:S04]  /*7a90*/  FFMA.FTZ R41, R41, R42, 1 ;  /* 0x3f80000029297423 */ /* 0x000fc8000001002a */
[----:B------:R-:W-:Y:S01]  /*7aa0*/  FMUL.FTZ R41, R44, R41 ;  /* 0x000000292c297220 */ /* 0x000fe20000410000 */
[----:B------:R-:W-:-:S04]  /*7ab0*/  FADD.FTZ R44, R67, -UR28 ;  /* 0x8000001c432c7e21 */ /* 0x000fc80008010000 */
[----:B------:R-:W-:Y:S01]  /*7ac0*/  FMUL.FTZ R67, R44, UR16 ;  /* 0x000000102c437c20 */ /* 0x000fe20008410000 */
[----:B--2---:R-:W-:-:S04]  /*7ad0*/  FADD.FTZ R43, R68, -UR28 ;  /* 0x8000001c442b7e21 */ /* 0x004fc80008010000 */
[----:B------:R-:W-:-:S04]  /*7ae0*/  FMUL.FTZ R68, R43, UR16 ;  /* 0x000000102b447c20 */ /* 0x000fc80008410000 */
        /* <DEDUP_REMOVED lines=14> */
[----:B------:R-:W-:-:S04]  /*7bd0*/  FADD.FTZ R45, R66, -UR28 ;  /* 0x8000001c422d7e21 */ /* 0x000fc80008010000 */
        /* <DEDUP_REMOVED lines=10> */
[----:B------:R-:W-:Y:S01]  /*7c80*/  FADD.FTZ R46, R74, -UR28 ;  /* 0x8000001c4a2e7e21 */ /* 0x000fe20008010000 */
[C---:B0-----:R-:W-:Y:S01]  /*7c90*/  FMUL.FTZ R47, R45.reuse, R47 ;  /* 0x0000002f2d2f7220 */ /* 0x041fe20000410000 */
        /* <DEDUP_REMOVED lines=9> */
[----:B------:R-:W-:Y:S02]  /*7d30*/  FADD.FTZ R74, R82, -UR28 ;  /* 0x8000001c524a7e21 */ /* 0x000fe40008010000 */
[----:B------:R-:W2:Y:S01]  /*7d40*/  LDL.LU R82, [R1+0x24c] ;  /* 0x00024c0001527983 */ /* 0x000ea20000300800 */
[C---:B0-----:R-:W-:Y:S01]  /*7d50*/  FMUL.FTZ R48, R47.reuse, R48 ;  /* 0x000000302f307220 */ /* 0x041fe20000410000 */
        /* <DEDUP_REMOVED lines=10> */
[----:B------:R-:W-:Y:S02]  /*7e00*/  FADD.FTZ R49, R83, -UR28 ;  /* 0x8000001c53317e21 */ /* 0x000fe40008010000 */
[----:B------:R-:W3:Y:S01]  /*7e10*/  LDL.LU R83, [R1+0x250] ;  /* 0x0002500001537983 */ /* 0x000ee20000300800 */
[----:B------:R-:W-:-:S03]  /*7e20*/  FADD.FTZ R81, R84, -UR28 ;  /* 0x8000001c54517e21 */ /* 0x000fc60008010000 */
[----:B------:R-:W4:Y:S01]  /*7e30*/  LDL.LU R84, [R1+0x244] ;  /* 0x0002440001547983 */ /* 0x000f220000300800 */
[----:B------:R-:W-:-:S03]  /*7e40*/  FMUL.FTZ R27, R85, R27 ;  /* 0x0000001b551b7220 */ /* 0x000fc60000410000 */
[----:B------:R-:W4:Y:S01]  /*7e50*/  LDL.LU R85, [R1+0x248] ;  /* 0x0002480001557983 */ /* 0x000f220000300800 */
        /* <DEDUP_REMOVED lines=19> */
[C---:B0-----:R-:W-:Y:S01]  /*7f90*/  FMUL.FTZ R51, R81.reuse, R51 ;  /* 0x0000003351337220 */ /* 0x041fe20000410000 */
[----:B------:R-:W-:-:S04]  /*7fa0*/  FADD.FTZ R81, -R81, 1 ;  /* 0x3f80000051517421 */ /* 0x000fc80000010100 */
[----:B------:R-:W-:-:S04]  /*7fb0*/  FFMA.FTZ R81, R75, R81, 1 ;  /* 0x3f8000004b517423 */ /* 0x000fc80000010051 */
[----:B------:R-:W-:Y:S01]  /*7fc0*/  FMUL.FTZ R51, R51, R81 ;  /* 0x0000005133337220 */ /* 0x000fe20000410000 */
        /* <DEDUP_REMOVED lines=11> */
[----:B---3--:R-:W-:-:S04]  /*8080*/  FADD.FTZ R83, R83, -UR28 ;  /* 0x8000001c53537e21 */ /* 0x008fc80008010000 */
[----:B------:R-:W-:-:S04]  /*8090*/  FMUL.FTZ R81, R83, UR16 ;  /* 0x0000001053517c20 */ /* 0x000fc80008410000 */
[----:B------:R-:W-:-:S04]  /*80a0*/  FFMA.FTZ R82, R79, R81, R77 ;  /* 0x000000514f527223 */ /* 0x000fc8000001004d */
[----:B------:R-:W-:-:S06]  /*80b0*/  FMUL.FTZ R83, R82, -1.4426950216293334961 ;  /* 0xbfb8aa3b52537820 */ /* 0x000fcc0000410000 */
[----:B------:R-:W0:Y:S02]  /*80c0*/  MUFU.EX2 R83, R83 ;  /* 0x0000005300537308 */ /* 0x000e240000000800 */
[----:B0-----:R-:W-:-:S06]  /*80d0*/  FADD.FTZ R83, R83, 1 ;  /* 0x3f80000053537421 */ /* 0x001fcc0000010000 */
[----:B------:R-:W0:Y:S01]  /*80e0*/  MUFU.RCP R83, R83 ;  /* 0x0000005300537308 */ /* 0x000e220000001000 */
[----:B----4-:R-:W-:Y:S01]  /*80f0*/  FADD.FTZ R84, R84, -UR28 ;  /* 0x8000001c54547e21 */ /* 0x010fe20008010000 */
        /* <DEDUP_REMOVED lines=10> */
[----:B------:R-:W-:Y:S01]  /*81a0*/  FADD.FTZ R85, R85, -UR28 ;  /* 0x8000001c55557e21 */ /* 0x000fe20008010000 */
        /* <DEDUP_REMOVED lines=54> */
[----:B------:R-:W-:-:S04]  /*8510*/  FADD.FTZ R118, R118, -UR28 ;  /* 0x8000001c76767e21 */ /* 0x000fc80008010000 */
[----:B------:R-:W-:Y:S01]  /*8520*/  FMUL.FTZ R118, R118, UR16 ;  /* 0x0000001076767c20 */ /* 0x000fe20008410000 */
[C---:B0-----:R-:W-:Y:S01]  /*8530*/  FMUL.FTZ R59, R121.reuse, R59 ;  /* 0x0000003b793b7220 */ /* 0x041fe20000410000 */
        /* <DEDUP_REMOVED lines=174> */
[----:B------:R-:W-:Y:S01]  /*9020*/  FADD.FTZ R34, R33, -UR28 ;  /* 0x8000001c21227e21 */ /* 0x000fe20008010000 */
[----:B------:R-:W-:-:S03]  /*9030*/  FADD.FTZ R121, -R121, 1 ;  /* 0x3f80000079797421 */ /* 0x000fc60000010100 */
[----:B------:R-:W-:Y:S01]  /*9040*/  FMUL.FTZ R34, R34, UR16 ;  /* 0x0000001022227c20 */ /* 0x000fe20008410000 */
[----:B------:R-:W-:-:S03]  /*9050*/  FFMA.FTZ R33, R120, R121, 1 ;  /* 0x3f80000078217423 */ /* 0x000fc60000010079 */
        /* <DEDUP_REMOVED lines=50> */
[C---:B0-----:R-:W-:Y:S01]  /*9380*/  FMUL.FTZ R122, R121.reuse, R97 ;  /* 0x00000061797a7220 */ /* 0x041fe20000410000 */
        /* <DEDUP_REMOVED lines=185> */
[----:B------:R1:W-:Y:S04]  /*9f20*/  STL [R1+0x210], R28 ;  /* 0x0002101c01007387 */ /* 0x0003e80000100800 */
[----:B-1----:R-:W2:Y:S01]  /*9f30*/  LDL.LU R28, [R1+0x224] ;  /* 0x00022400011c7983 */ /* 0x002ea20000300800 */
[C---:B0-----:R-:W-:Y:S01]  /*9f40*/  FMUL.FTZ R25, R122.reuse, R25 ;  /* 0x000000197a197220 */ /* 0x041fe20000410000 */
[----:B------:R-:W-:-:S04]  /*9f50*/  FADD.FTZ R122, -R122, 1 ;  /* 0x3f8000007a7a7421 */ /* 0x000fc80000010100 */
[----:B------:R-:W-:Y:S02]  /*9f60*/  FFMA.FTZ R122, R121, R122, 1 ;  /* 0x3f800000797a7423 */ /* 0x000fe4000001007a */
[----:B------:R-:W3:Y:S02]  /*9f70*/  LDL.LU R121, [R1+0x230] ;  /* 0x0002300001797983 */ /* 0x000ee40000300800 */
[----:B------:R-:W-:Y:S02]  /*9f80*/  FMUL.FTZ R25, R25, R122 ;  /* 0x0000007a19197220 */ /* 0x000fe40000410000 */
[----:B------:R-:W4:Y:S01]  /*9f90*/  LDL.LU R122, [R1+0x234] ;  /* 0x00023400017a7983 */ /* 0x000f220000300800 */
[----:B------:R-:W-:Y:S01]  /*9fa0*/  FMUL.FTZ R23, R123, R23 ;  /* 0x000000177b177220 */ /* 0x000fe20000410000 */
[----:B------:R-:W-:Y:S02]  /*9fb0*/  FADD.FTZ R125, R26, R125 ;  /* 0x0000007d1a7d7221 */ /* 0x000fe40000010000 */
[----:B------:R0:W-:Y:S04]  /*9fc0*/  STL [R1+0x2b8], R29 ;  /* 0x0002b81d01007387 */ /* 0x0001e80000100800 */
[----:B------:R-:W2:Y:S04]  /*9fd0*/  LDL.LU R123, [R1+0x228] ;  /* 0x00022800017b7983 */ /* 0x000ea80000300800 */
[----:B------:R-:W2:Y:S04]  /*9fe0*/  LDL.LU R26, [R1+0x22c] ;  /* 0x00022c00011a7983 */ /* 0x000ea80000300800 */
[----:B0-----:R-:W2:Y:S01]  /*9ff0*/  LDL.LU R29, [R1+0x21c] ;  /* 0x00021c00011d7983 */ /* 0x001ea20000300800 */
[-C--:B---3--:R-:W-:Y:S01]  /*a000*/  FFMA.FTZ R121, R124, R27.reuse, R121 ;  /* 0x0000001b7c797223 */ /* 0x088fe20000010079 */
[----:B----4-:R-:W-:Y:S01]  /*a010*/  FADD.FTZ R122, R122, R27 ;  /* 0x0000001b7a7a7221 */ /* 0x010fe20000010000 */
[----:B------:R-:W-:-:S04]  /*a020*/  FMUL.FTZ R27, R78, R27 ;  /* 0x0000001b4e1b7220 */ /* 0x000fc80000410000 */
[----:B--2---:R-:W-:Y:S02]  /*a030*/  FFMA.FTZ R124, R124, R27, R28 ;  /* 0x0000001b7c7c7223 */ /* 0x004fe4000001001c */
[----:B------:R-:W2:Y:S04]  /*a040*/  LDL.LU R28, [R1+0x2bc] ;  /* 0x0002bc00011c7983 */ /* 0x000ea80000300800 */
[----:B------:R0:W-:Y:S04]  /*a050*/  STL [R1+0x2b4], R30 ;  /* 0x0002b41e01007387 */ /* 0x0001e80000100800 */
[----:B0-----:R-:W3:Y:S01]  /*a060*/  LDL.LU R30, [R1+0x218] ;  /* 0x00021800011e7983 */ /* 0x001ee20000300800 */
[----:B--2---:R-:W-:Y:S01]  /*a070*/  FADD.FTZ R26, R26, R28 ;  /* 0x0000001c1a1a7221 */ /* 0x004fe20000010000 */
[-C--:B------:R-:W-:Y:S01]  /*a080*/  FFMA.FTZ R123, R29, R28.reuse, R123 ;  /* 0x0000001c1d7b7223 */ /* 0x080fe2000001007b */
[----:B------:R-:W-:-:S04]  /*a090*/  FMUL.FTZ R28, R79, R28 ;  /* 0x0000001c4f1c7220 */ /* 0x000fc80000410000 */
[----:B------:R-:W-:Y:S02]  /*a0a0*/  FFMA.FTZ R124, R29, R28, R124 ;  /* 0x0000001c1d7c7223 */ /* 0x000fe4000001007c */
[----:B------:R-:W2:Y:S01]  /*a0b0*/  LDL.LU R29, [R1+0x2b8] ;  /* 0x0002b800011d7983 */ /* 0x000ea20000300800 */
[----:B------:R-:W-:-:S03]  /*a0c0*/  FADD.FTZ R125, R125, R27 ;  /* 0x0000001b7d7d7221 */ /* 0x000fc60000010000 */
[----:B------:R-:W4:Y:S01]  /*a0d0*/  LDL.LU R27, [R1+0x214] ;  /* 0x00021400011b7983 */ /* 0x000f220000300800 */
[----:B------:R-:W-:-:S03]  /*a0e0*/  FADD.FTZ R125, R28, R125 ;  /* 0x0000007d1c7d7221 */ /* 0x000fc60000010000 */
[----:B------:R-:W4:Y:S01]  /*a0f0*/  LDL.LU R28, [R1+0x210] ;  /* 0x00021000011c7983 */ /* 0x000f220000300800 */
[----:B--2---:R-:W-:Y:S01]  /*a100*/  FADD.FTZ R122, R122, R29 ;  /* 0x0000001d7a7a7221 */ /* 0x004fe20000010000 */
[-C--:B---3--:R-:W-:Y:S01]  /*a110*/  FFMA.FTZ R121, R30, R29.reuse, R121 ;  /* 0x0000001d1e797223 */ /* 0x088fe20000010079 */
[----:B------:R-:W-:-:S04]  /*a120*/  FMUL.FTZ R29, R78, R29 ;  /* 0x0000001d4e1d7220 */ /* 0x000fc80000410000 */
[----:B------:R-:W-:Y:S02]  /*a130*/  FFMA.FTZ R124, R30, R29, R124 ;  /* 0x0000001d1e7c7223 */ /* 0x000fe4000001007c */
[----:B------:R-:W2:Y:S01]  /*a140*/  LDL.LU R30, [R1+0x2b4] ;  /* 0x0002b400011e7983 */ /* 0x000ea20000300800 */
[----:B------:R-:W-:Y:S01]  /*a150*/  FADD.FTZ R125, R125, R29 ;  /* 0x0000001d7d7d7221 */ /* 0x000fe20000010000 */
[----:B----4-:R-:W-:Y:S01]  /*a160*/  FFMA.FTZ R121, R28, R31, R121 ;  /* 0x0000001f1c797223 */ /* 0x010fe20000010079 */
[----:B------:R-:W-:Y:S01]  /*a170*/  FMUL.FTZ R29, R79, R42 ;  /* 0x0000002a4f1d7220 */ /* 0x000fe20000410000 */
[----:B------:R-:W-:-:S04]  /*a180*/  FADD.FTZ R122, R122, R31 ;  /* 0x0000001f7a7a7221 */ /* 0x000fc80000010000 */
[----:B------:R-:W-:Y:S01]  /*a190*/  FADD.FTZ R122, R122, R41 ;  /* 0x000000297a7a7221 */ /* 0x000fe20000010000 */
[----:B--2---:R-:W-:Y:S01]  /*a1a0*/  FADD.FTZ R26, R26, R30 ;  /* 0x0000001e1a1a7221 */ /* 0x004fe20000010000 */
[-C--:B------:R-:W-:Y:S01]  /*a1b0*/  FFMA.FTZ R123, R27, R30.reuse, R123 ;  /* 0x0000001e1b7b7223 */ /* 0x080fe2000001007b */
[----:B------:R-:W-:-:S04]  /*a1c0*/  FMUL.FTZ R30, R79, R30 ;  /* 0x0000001e4f1e7220 */ /* 0x000fc80000410000 */
[----:B------:R-:W-:Y:S01]  /*a1d0*/  FFMA.FTZ R124, R27, R30, R124 ;  /* 0x0000001e1b7c7223 */ /* 0x000fe2000001007c */
[----:B------:R-:W-:Y:S01]  /*a1e0*/  FMUL.FTZ R27, R78, R31 ;  /* 0x0000001f4e1b7220 */ /* 0x000fe20000410000 */
[----:B------:R-:W-:-:S03]  /*a1f0*/  FADD.FTZ R125, R30, R125 ;  /* 0x0000007d1e7d7221 */ /* 0x000fc60000010000 */
[----:B------:R-:W-:Y:S01]  /*a200*/  FFMA.FTZ R124, R28, R27, R124 ;  /* 0x0000001b1c7c7223 */ /* 0x000fe2000001007c */
[----:B------:R-:W-:Y:S01]  /*a210*/  FMUL.FTZ R28, R79, R40 ;  /* 0x000000284f1c7220 */ /* 0x000fe20000410000 */
[----:B------:R-:W-:Y:S01]  /*a220*/  FADD.FTZ R125, R125, R27 ;  /* 0x0000001b7d7d7221 */ /* 0x000fe20000010000 */
[----:B------:R-:W-:Y:S02]  /*a230*/  FMUL.FTZ R27, R78, R41 ;  /* 0x000000294e1b7220 */ /* 0x000fe40000410000 */
[----:B------:R-:W-:Y:S01]  /*a240*/  FFMA.FTZ R124, R80, R28, R124 ;  /* 0x0000001c507c7223 */ /* 0x000fe2000001007c */
[----:B------:R-:W-:-:S03]  /*a250*/  FADD.FTZ R28, R28, R125 ;  /* 0x0000007d1c1c7221 */ /* 0x000fc60000010000 */
[----:B------:R-:W-:Y:S01]  /*a260*/  FFMA.FTZ R124, R69, R27, R124 ;  /* 0x0000001b457c7223 */ /* 0x000fe2000001007c */
        /* <DEDUP_REMOVED lines=20> */
[-C--:B------:R-:W-:Y:S01]  /*a3b0*/  FMUL.FTZ R29, R78, R46.reuse ;  /* 0x0000002e4e1d7220 */ /* 0x080fe20000410000 */
[----:B------:R-:W-:Y:S01]  /*a3c0*/  FADD.FTZ R27, R26, R27 ;  /* 0x0000001b1a1b7221 */ /* 0x000fe20000010000 */
[----:B------:R-:W-:Y:S01]  /*a3d0*/  FFMA.FTZ R30, R45, R46, R30 ;  /* 0x0000002e2d1e7223 */ /* 0x000fe2000001001e */
[-C--:B------:R-:W-:Y:S01]  /*a3e0*/  FMUL.FTZ R26, R79, R48.reuse ;  /* 0x000000304f1a7220 */ /* 0x080fe20000410000 */
        /* <DEDUP_REMOVED lines=8> */
[----:B------:R-:W-:Y:S01]  /*a470*/  FMUL.FTZ R31, R79, R51 ;  /* 0x000000334f1f7220 */ /* 0x000fe20000410000 */
[C---:B------:R-:W-:Y:S01]  /*a480*/  FFMA.FTZ R28, R49.reuse, R41, R28 ;  /* 0x00000029311c7223 */ /* 0x040fe2000001001c */
[----:B------:R-:W-:Y:S01]  /*a490*/  FFMA.FTZ R30, R49, R50, R30 ;  /* 0x00000032311e7223 */ /* 0x000fe2000001001e */
[----:B------:R-:W-:Y:S01]  /*a4a0*/  FADD.FTZ R40, R29, R41 ;  /* 0x000000291d287221 */ /* 0x000fe20000010000 */
[-C--:B------:R-:W-:Y:S01]  /*a4b0*/  FMUL.FTZ R29, R78, R52.reuse ;  /* 0x000000344e1d7220 */ /* 0x080fe20000410000 */
[C---:B------:R-:W-:Y:S01]  /*a4c0*/  FFMA.FTZ R28, R74.reuse, R31, R28 ;  /* 0x0000001f4a1c7223 */ /* 0x040fe2000001001c */
[----:B------:R-:W-:Y:S01]  /*a4d0*/  FFMA.FTZ R26, R74, R51, R27 ;  /* 0x000000334a1a7223 */ /* 0x000fe2000001001b */
[----:B------:R-:W-:Y:S01]  /*a4e0*/  FFMA.FTZ R27, R75, R52, R30 ;  /* 0x000000344b1b7223 */ /* 0x000fe2000001001e */
[----:B------:R-:W-:Y:S01]  /*a4f0*/  FADD.FTZ R40, R31, R40 ;  /* 0x000000281f287221 */ /* 0x000fe20000010000 */
[----:B------:R-:W-:Y:S01]  /*a500*/  FFMA.FTZ R75, R75, R29, R28 ;  /* 0x0000001d4b4b7223 */ /* 0x000fe2000001001c */
[----:B------:R-:W-:Y:S01]  /*a510*/  FMUL.FTZ R28, R79, R53 ;  /* 0x000000354f1c7220 */ /* 0x000fe20000410000 */
[----:B------:R-:W-:Y:S01]  /*a520*/  FMUL.FTZ R30, R78, R54 ;  /* 0x000000364e1e7220 */ /* 0x000fe20000410000 */
[----:B------:R-:W-:-:S02]  /*a530*/  FADD.FTZ R29, R40, R29 ;  /* 0x0000001d281d7221 */ /* 0x000fc40000010000 */
[----:B------:R-:W-:Y:S02]  /*a540*/  FFMA.FTZ R75, R81, R28, R75 ;  /* 0x0000001c514b7223 */ /* 0x000fe4000001004b */
[----:B------:R-:W-:Y:S01]  /*a550*/  FADD.FTZ R29, R28, R29 ;  /* 0x0000001d1c1d7221 */ /* 0x000fe20000010000 */
[----:B------:R-:W-:Y:S01]  /*a560*/  FMUL.FTZ R28, R79, R55 ;  /* 0x000000374f1c7220 */ /* 0x000fe20000410000 */
[----:B------:R-:W-:Y:S02]  /*a570*/  FFMA.FTZ R75, R82, R30, R75 ;  /* 0x0000001e524b7223 */ /* 0x000fe4000001004b */
[----:B------:R-:W-:Y:S01]  /*a580*/  FADD.FTZ R29, R29, R30 ;  /* 0x0000001e1d1d7221 */ /* 0x000fe20000010000 */
[----:B------:R-:W-:Y:S01]  /*a590*/  FMUL.FTZ R30, R78, R56 ;  /* 0x000000384e1e7220 */ /* 0x000fe20000410000 */
[----:B------:R-:W-:Y:S02]  /*a5a0*/  FFMA.FTZ R75, R83, R28, R75 ;  /* 0x0000001c534b7223 */ /* 0x000fe4000001004b */
[----:B------:R-:W-:Y:S01]  /*a5b0*/  FADD.FTZ R29, R28, R29 ;  /* 0x0000001d1c1d7221 */ /* 0x000fe20000010000 */
[----:B------:R-:W-:Y:S01]  /*a5c0*/  FMUL.FTZ R28, R79, R57 ;  /* 0x000000394f1c7220 */ /* 0x000fe20000410000 */
[----:B------:R-:W-:Y:S01]  /*a5d0*/  FFMA.FTZ R75, R84, R30, R75 ;  /* 0x0000001e544b7223 */ /* 0x000fe2000001004b */
[----:B------:R-:W-:Y:S01]  /*a5e0*/  FFMA.FTZ R26, R81, R53, R26 ;  /* 0x00000035511a7223 */ /* 0x000fe2000001001a */
[----:B------:R-:W-:Y:S01]  /*a5f0*/  FADD.FTZ R29, R29, R30 ;  /* 0x0000001e1d1d7221 */ /* 0x000fe20000010000 */
[----:B------:R-:W-:Y:S01]  /*a600*/  FMUL.FTZ R30, R78, R58 ;  /* 0x0000003a4e1e7220 */ /* 0x000fe20000410000 */
[----:B------:R-:W-:Y:S01]  /*a610*/  FFMA.FTZ R75, R85, R28, R75 ;  /* 0x0000001c554b7223 */ /* 0x000fe2000001004b */
[----:B------:R-:W-:Y:S01]  /*a620*/  FFMA.FTZ R27, R82, R54, R27 ;  /* 0x00000036521b7223 */ /* 0x000fe2000001001b */
[----:B------:R-:W-:Y:S01]  /*a630*/  FFMA.FTZ R26, R83, R55, R26 ;  /* 0x00000037531a7223 */ /* 0x000fe2000001001a */
[----:B------:R-:W-:Y:S01]  /*a640*/  FADD.FTZ R29, R28, R29 ;  /* 0x0000001d1c1d7221 */ /* 0x000fe20000010000 */
[----:B------:R-:W-:Y:S01]  /*a650*/  FFMA.FTZ R75, R86, R30, R75 ;  /* 0x0000001e564b7223 */ /* 0x000fe2000001004b */
[----:B------:R-:W-:Y:S01]  /*a660*/  FMUL.FTZ R28, R79, R59 ;  /* 0x0000003b4f1c7220 */ /* 0x000fe20000410000 */
[----:B------:R-:W-:Y:S01]  /*a670*/  FFMA.FTZ R27, R84, R56, R27 ;  /* 0x00000038541b7223 */ /* 0x000fe2000001001b */
[----:B------:R-:W-:Y:S01]  /*a680*/  FFMA.FTZ R26, R85, R57, R26 ;  /* 0x00000039551a7223 */ /* 0x000fe2000001001a */
[----:B------:R-:W-:Y:S01]  /*a690*/  FADD.FTZ R29, R29, R30 ;  /* 0x0000001e1d1d7221 */ /* 0x000fe20000010000 */
[C---:B------:R-:W-:Y:S01]  /*a6a0*/  FFMA.FTZ R75, R117.reuse, R28, R75 ;  /* 0x0000001c754b7223 */ /* 0x040fe2000001004b */
[----:B------:R-:W-:Y:S01]  /*a6b0*/  FMUL.FTZ R30, R78, R60 ;  /* 0x0000003c4e1e7220 */ /* 0x000fe20000410000 */
[----:B------:R-:W-:Y:S01]  /*a6c0*/  FFMA.FTZ R27, R86, R58, R27 ;  /* 0x0000003a561b7223 */ /* 0x000fe2000001001b */
[----:B------:R-:W-:Y:S01]  /*a6d0*/  FFMA.FTZ R26, R117, R59, R26 ;  /* 0x0000003b751a7223 */ /* 0x000fe2000001001a */
[----:B------:R-:W-:Y:S01]  /*a6e0*/  FADD.FTZ R29, R28, R29 ;  /* 0x0000001d1c1d7221 */ /* 0x000fe20000010000 */
[C---:B------:R-:W-:Y:S01]  /*a6f0*/  FFMA.FTZ R75, R118.reuse, R30, R75 ;  /* 0x0000001e764b7223 */ /* 0x040fe2000001004b */
[-C--:B------:R-:W-:Y:S01]  /*a700*/  FMUL.FTZ R40, R79, R61.reuse ;  /* 0x0000003d4f287220 */ /* 0x080fe20000410000 */
        /* <DEDUP_REMOVED lines=53> */
[----:B------:R-:W-:Y:S01]  /*aa60*/  FFMA.FTZ R29, R103, R39, R28 ;  /* 0x00000027671d7223 */ /* 0x000fe2000001001c */
[----:B------:R-:W-:Y:S01]  /*aa70*/  FADD.FTZ R43, R43, R60 ;  /* 0x0000003c2b2b7221 */ /* 0x000fe20000010000 */
[----:B------:R-:W-:Y:S01]  /*aa80*/  FADD.FTZ R48, R48, R71 ;  /* 0x0000004730307221 */ /* 0x000fe20000010000 */
[----:B------:R-:W-:Y:S01]  /*aa90*/  FFMA.FTZ R28, R103, R41, R26 ;  /* 0x00000029671c7223 */ /* 0x000fe2000001001a */
[-C--:B------:R-:W-:Y:S01]  /*aaa0*/  FMUL.FTZ R31, R79, R38.reuse ;  /* 0x000000264f1f7220 */ /* 0x080fe20000410000 */
        /* <DEDUP_REMOVED lines=29> */
[----:B------:R-:W-:Y:S01]  /*ac80*/  FMUL.FTZ R30, R79, R0 ;  /* 0x000000004f1e7220 */ /* 0x000fe20000410000 */
[----:B------:R-:W-:Y:S01]  /*ac90*/  FFMA.FTZ R26, R93, R33, R26 ;  /* 0x000000215d1a7223 */ /* 0x000fe2000001001a */
[----:B------:R-:W-:Y:S01]  /*aca0*/  FADD.FTZ R36, R73, R36 ;  /* 0x0000002449247221 */ /* 0x000fe20000010000 */
[----:B------:R-:W-:Y:S01]  /*acb0*/  FFMA.FTZ R29, R34, R32, R29 ;  /* 0x00000020221d7223 */ /* 0x000fe2000001001d */
        /* <DEDUP_REMOVED lines=10> */
[----:B------:R-:W-:Y:S01]  /*ad60*/  FADD.FTZ R30, R31, R28 ;  /* 0x0000001c1f1e7221 */ /* 0x000fe20000010000 */
[-C--:B------:R-:W-:Y:S01]  /*ad70*/  FMUL.FTZ R31, R78, R96.reuse ;  /* 0x000000604e1f7220 */ /* 0x080fe20000410000 */
[C---:B------:R-:W-:Y:S01]  /*ad80*/  FFMA.FTZ R88, R90.reuse, R29, R88 ;  /* 0x0000001d5a587223 */ /* 0x040fe20000010058 */
        /* <DEDUP_REMOVED lines=38> */
[----:B------:R-:W-:Y:S01]  /*aff0*/  FADD.FTZ R26, R31, R33 ;  /* 0x000000211f1a7221 */ /* 0x000fe20000010000 */
[----:B------:R-:W-:Y:S01]  /*b000*/  FFMA.FTZ R3, R4, R35, R0 ;  /* 0x0000002304037223 */ /* 0x000fe20000010000 */
[----:B------:R-:W-:Y:S01]  /*b010*/  FADD.FTZ R91, R91, R102 ;  /* 0x000000665b5b7221 */ /* 0x000fe20000010000 */
[-C--:B------:R-:W-:Y:S01]  /*b020*/  FMUL.FTZ R0, R78, R7.reuse ;  /* 0x000000074e007220 */ /* 0x080fe20000410000 */
[----:B------:R-:W-:Y:S01]  /*b030*/  FADD.FTZ R26, R35, R26 ;  /* 0x0000001a231a7221 */ /* 0x000fe20000010000 */
[C---:B------:R-:W-:Y:S01]  /*b040*/  FFMA.FTZ R29, R6.reuse, R7, R29 ;  /* 0x00000007061d7223 */ /* 0x040fe2000001001d */
[----:B------:R-:W-:Y:S01]  /*b050*/  FADD.FTZ R2, R91, R2 ;  /* 0x000000025b027221 */ /* 0x000fe20000010000 */
[----:B------:R-:W-:Y:S01]  /*b060*/  FFMA.FTZ R6, R6, R0, R3 ;  /* 0x0000000006067223 */ /* 0x000fe20000010003 */
[----:B------:R-:W-:Y:S01]  /*b070*/  FMUL.FTZ R3, R79, R9 ;  /* 0x000000094f037220 */ /* 0x000fe20000410000 */
[----:B------:R-:W-:Y:S01]  /*b080*/  FADD.FTZ R26, R26, R0 ;  /* 0x000000001a1a7221 */ /* 0x000fe20000010000 */
[----:B------:R-:W-:Y:S01]  /*b090*/  FFMA.FTZ R27, R4, R5, R27 ;  /* 0x00000005041b7223 */ /* 0x000fe2000001001b */
[----:B------:R-:W-:Y:S01]  /*b0a0*/  FADD.FTZ R2, R2, R5 ;  /* 0x0000000502027221 */ /* 0x000fe20000010000 */
[----:B------:R-:W-:Y:S01]  /*b0b0*/  FFMA.FTZ R5, R8, R3, R6 ;  /* 0x0000000308057223 */ /* 0x000fe20000010006 */
[-C--:B------:R-:W-:Y:S01]  /*b0c0*/  FMUL.FTZ R0, R78, R11.reuse ;  /* 0x0000000b4e007220 */ /* 0x080fe20000410000 */
[----:B------:R-:W-:Y:S01]  /*b0d0*/  FADD.FTZ R26, R3, R26 ;  /* 0x0000001a031a7221 */ /* 0x000fe20000010000 */
[C---:B------:R-:W-:Y:S01]  /*b0e0*/  FFMA.FTZ R29, R10.reuse, R11, R29 ;  /* 0x0000000b0a1d7223 */ /* 0x040fe2000001001d */
[----:B------:R-:W-:Y:S01]  /*b0f0*/  FMUL.FTZ R3, R79, R13 ;  /* 0x0000000d4f037220 */ /* 0x000fe20000410000 */
[----:B------:R-:W-:Y:S01]  /*b100*/  FFMA.FTZ R10, R10, R0, R5 ;  /* 0x000000000a0a7223 */ /* 0x000fe20000010005 */
[----:B------:R-:W-:Y:S01]  /*b110*/  FADD.FTZ R26, R26, R0 ;  /* 0x000000001a1a7221 */ /* 0x000fe20000010000 */
[----:B------:R-:W-:-:S02]  /*b120*/  FMUL.FTZ R4, R78, R15 ;  /* 0x0000000f4e047220 */ /* 0x000fc40000410000 */
[----:B------:R-:W-:Y:S01]  /*b130*/  FFMA.FTZ R5, R12, R3, R10 ;  /* 0x000000030c057223 */ /* 0x000fe2000001000a */
[----:B------:R-:W-:Y:S01]  /*b140*/  FADD.FTZ R26, R3, R26 ;  /* 0x0000001a031a7221 */ /* 0x000fe20000010000 */
[C---:B------:R-:W-:Y:S01]  /*b150*/  FFMA.FTZ R0, R14.reuse, R15, R29 ;  /* 0x0000000f0e007223 */ /* 0x040fe2000001001d */
[----:B------:R-:W-:Y:S01]  /*b160*/  FMUL.FTZ R3, R79, R17 ;  /* 0x000000114f037220 */ /* 0x000fe20000410000 */
[----:B------:R-:W-:Y:S01]  /*b170*/  FFMA.FTZ R14, R14, R4, R5 ;  /* 0x000000040e0e7223 */ /* 0x000fe20000010005 */
[----:B------:R-:W-:Y:S01]  /*b180*/  FADD.FTZ R26, R26, R4 ;  /* 0x000000041a1a7221 */ /* 0x000fe20000010000 */
[----:B------:R-:W-:Y:S01]  /*b190*/  FADD.FTZ R114, R114, R7 ;  /* 0x0000000772727221 */ /* 0x000fe20000010000 */
[----:B------:R-:W-:Y:S01]  /*b1a0*/  FMUL.FTZ R7, R78, R19 ;  /* 0x000000134e077220 */ /* 0x000fe20000410000 */
[----:B------:R-:W-:Y:S01]  /*b1b0*/  FFMA.FTZ R5, R16, R3, R14 ;  /* 0x0000000310057223 */ /* 0x000fe2000001000e */
        /* <DEDUP_REMOVED lines=27> */
[----:B0-----:R-:W-:-:S07]  /*b370*/  FADD.FTZ R7, R2, R25 ;  /* 0x0000001902077221 */ /* 0x001fce0000010000 */
.L_x_1293:
        /* <DEDUP_REMOVED lines=89> */
.L_x_1295:
[----:B------:R-:W-:Y:S05]  /*b910*/  BSYNC.RECONVERGENT B0 ;  /* 0x0000000000007941 */ /* 0x000fea0003800200 */
.L_x_1294:
        /* <DEDUP_REMOVED lines=38> */
.L_x_1297:
[----:B------:R-:W-:Y:S05]  /*bb80*/  BSYNC.RECONVERGENT B0 ;  /* 0x0000000000007941 */ /* 0x000fea0003800200 */
.L_x_1296:
        /* <DEDUP_REMOVED lines=30> */
.L_x_1299:
[----:B------:R-:W-:Y:S05]  /*bd70*/  BSYNC.RECONVERGENT B0 ;  /* 0x0000000000007941 */ /* 0x000fea0003800200 */
.L_x_1298:
        /* <DEDUP_REMOVED lines=34> */
.L_x_1303:
[----:B------:R-:W2:Y:S04]  /*bfa0*/  LDG.E.STRONG.GPU R0, desc[UR10][R8.64] ;  /* 0x0000000a08007981 */ /* 0x000ea8000c1ef900 */
[----:B--2---:R-:W-:Y:S04]  /*bfb0*/  CCTL.IVALL ;  /* 0x00000000ff00798f */ /* 0x004fe80002000000 */
[----:B------:R0:W-:Y:S01]  /*bfc0*/  STL [R1], R0 ;  /* 0x0000000001007387 */ /* 0x0001e20000100800 */
[----:B------:R-:W-:-:S13]  /*bfd0*/  ISETP.NE.AND P0, PT, R0, UR5, PT ;  /* 0x0000000500007c0c */ /* 0x000fda000bf05270 */
[----:B0-----:R-:W-:Y:S05]  /*bfe0*/  @P0 BRA `(.L_x_1303) ;  /* 0xfffffffc00ec0947 */ /* 0x001fea000383ffff */
.L_x_1302:
[----:B------:R-:W-:Y:S05]  /*bff0*/  BSYNC.RECONVERGENT B0 ;  /* 0x0000000000007941 */ /* 0x000fea0003800200 */
.L_x_1301:
        /* <DEDUP_REMOVED lines=15> */
.L_x_1305:
        /* <DEDUP_REMOVED lines=77> */
.L_x_1304:
        /* <DEDUP_REMOVED lines=52> */
.L_x_1306:
        /* <DEDUP_REMOVED lines=27> */
.L_x_1307:
        /* <DEDUP_REMOVED lines=12> */
.L_x_1308:
[----:B------:R-:W-:Y:S05]  /*cb70*/  BSYNC.RECONVERGENT B0 ;  /* 0x0000000000007941 */ /* 0x000fea0003800200 */
.L_x_1300:
        /* <DEDUP_REMOVED lines=17> */
.L_x_1314:
[----:B------:R-:W-:-:S05]  /*cc90*/  LEA R14, R15, UR15, 0x3 ;  /* 0x0000000f0f0e7c11 */ /* 0x000fca000f8e18ff */
[----:B0-----:R-:W2:Y:S04]  /*cca0*/  LDL.128 R8, [R14+0x10] ;  /* 0x000010000e087983 */ /* 0x001ea80000100c00 */
[----:B-1----:R0:W3:Y:S01]  /*ccb0*/  LDL.128 R4, [R14+0x110] ;  /* 0x000110000e047983 */ /* 0x0020e20000100c00 */
[----:B-----5:R-:W-:Y:S01]  /*ccc0*/  LEA R21, R15, R80, 0x3 ;  /* 0x000000500f157211 */ /* 0x020fe200078e18ff */
[----:B------:R-:W-:Y:S03]  /*ccd0*/  BSSY.RECONVERGENT B0, `(.L_x_1309) ;  /* 0x0000035000007945 */ /* 0x000fe60003800200 */
[C---:B------:R-:W-:Y:S02]  /*cce0*/  ISETP.GE.U32.AND P0, PT, R21.reuse, UR18, PT ;  /* 0x0000001215007c0c */ /* 0x040fe4000bf06070 */
[----:B------:R-:W-:-:S04]  /*ccf0*/  IADD3 R23, PT, PT, R21, 0x8, RZ ;  /* 0x0000000815177810 */ /* 0x000fc80007ffe0ff */
[----:B------:R-:W-:Y:S01]  /*cd00*/  ISETP.GE.U32.AND P1, PT, R23, UR18, PT ;  /* 0x0000001217007c0c */ /* 0x000fe2000bf26070 */
[----:B--2---:R-:W-:Y:S01]  /*cd10*/  FADD.FTZ R8, R8, -UR28 ;  /* 0x8000001c08087e21 */ /* 0x004fe20008010000 */
[----:B------:R-:W-:Y:S01]  /*cd20*/  FADD.FTZ R9, R9, -UR28 ;  /* 0x8000001c09097e21 */ /* 0x000fe20008010000 */
[----:B------:R-:W-:Y:S01]  /*cd30*/  FADD.FTZ R10, R10, -UR28 ;  /* 0x8000001c0a0a7e21 */ /* 0x000fe20008010000 */
[----:B------:R-:W-:Y:S01]  /*cd40*/  FADD.FTZ R11, R11, -UR28 ;  /* 0x8000001c0b0b7e21 */ /* 0x000fe20008010000 */
[----:B------:R-:W-:Y:S01]  /*cd50*/  FMUL.FTZ R19, R8, UR16 ;  /* 0x0000001008137c20 */ /* 0x000fe20008410000 */
[----:B------:R-:W-:Y:S01]  /*cd60*/  FMUL.FTZ R18, R9, UR16 ;  /* 0x0000001009127c20 */ /* 0x000fe20008410000 */
[----:B------:R-:W-:Y:S02]  /*cd70*/  FMUL.FTZ R10, R10, UR16 ;  /* 0x000000100a0a7c20 */ /* 0x000fe40008410000 */
[----:B------:R-:W-:Y:S01]  /*cd80*/  @P2 FFMA.FTZ R2, R78, R19, R76 ;  /* 0x000000134e022223 */ /* 0x000fe2000001004c */
[----:B------:R-:W-:-:S03]  /*cd90*/  @P2 FFMA.FTZ R3, R79, R18, R77 ;  /* 0x000000124f032223 */ /* 0x000fc6000001004d */
[----:B------:R-:W-:Y:S01]  /*cda0*/  @P2 FMUL.FTZ R8, R2, -1.4426950216293334961 ;  /* 0xbfb8aa3b02082820 */ /* 0x000fe20000410000 */
[----:B------:R-:W-:-:S05]  /*cdb0*/  @P2 FMUL.FTZ R12, R3, -1.4426950216293334961 ;  /* 0xbfb8aa3b030c2820 */ /* 0x000fca0000410000 */
[----:B------:R-:W1:Y:S04]  /*cdc0*/  @P2 MUFU.EX2 R8, R8 ;  /* 0x0000000800082308 */ /* 0x000e680000000800 */
[----:B------:R-:W0:Y:S01]  /*cdd0*/  @P2 MUFU.EX2 R12, R12 ;  /* 0x0000000c000c2308 */ /* 0x000e220000000800 */
[----:B-1----:R-:W-:Y:S01]  /*cde0*/  @P2 FADD.FTZ R9, R8, 1 ;  /* 0x3f80000008092421 */ /* 0x002fe20000010000 */
[----:B0-----:R-:W-:Y:S01]  /*cdf0*/  @P2 FADD.FTZ R14, R12, 1 ;  /* 0x3f8000000c0e2421 */ /* 0x001fe20000010000 */
[----:B------:R-:W-:-:S04]  /*ce00*/  FMUL.FTZ R12, R11, UR16 ;  /* 0x000000100b0c7c20 */ /* 0x000fc80008410000 */
[----:B------:R-:W0:Y:S08]  /*ce10*/  @P2 MUFU.RCP R9, R9 ;  /* 0x0000000900092308 */ /* 0x000e300000001000 */
[----:B------:R-:W1:Y:S01]  /*ce20*/  @P2 MUFU.RCP R14, R14 ;  /* 0x0000000e000e2308 */ /* 0x000e620000001000 */
[----:B0-----:R-:W-:Y:S01]  /*ce30*/  @P2 FADD.FTZ R17, -R9, 1 ;  /* 0x3f80000009112421 */ /* 0x001fe20000010100 */
[----:B---3--:R-:W-:-:S03]  /*ce40*/  @P2 FMUL.FTZ R16, R4, R9 ;  /* 0x0000000904102220 */ /* 0x008fc60000410000 */
[----:B------:R-:W-:-:S04]  /*ce50*/  @P2 FFMA.FTZ R17, R2, R17, 1 ;  /* 0x3f80000002112423 */ /* 0x000fc80000010011 */
[----:B------:R-:W-:Y:S01]  /*ce60*/  @P2 FMUL.FTZ R4, R16, R17 ;  /* 0x0000001110042220 */ /* 0x000fe20000410000 */
[----:B------:R-:W-:Y:S01]  /*ce70*/  FFMA.FTZ R17, R0, R19, R13 ;  /* 0x0000001300117223 */ /* 0x000fe2000001000d */
[----:B-1----:R-:W-:Y:S01]  /*ce80*/  @P2 FADD.FTZ R2, -R14, 1 ;  /* 0x3f8000000e022421 */ /* 0x002fe20000010100 */
[----:B------:R-:W-:Y:S01]  /*ce90*/  @P2 FMUL.FTZ R14, R5, R14 ;  /* 0x0000000e050e2220 */ /* 0x000fe20000410000 */
[----:B------:R-:W-:Y:S01]  /*cea0*/  SHF.R.S32.HI R16, RZ, 0x1f, R23 ;  /* 0x0000001fff107819 */ /* 0x000fe20000011417 */
[----:B------:R-:W-:Y:S01]  /*ceb0*/  FFMA.FTZ R17, R78, R4, -R17 ;  /* 0x000000044e117223 */ /* 0x000fe20000010811 */
[----:B------:R-:W-:Y:S01]  /*cec0*/  SHF.R.S32.HI R4, RZ, 0x1f, R21 ;  /* 0x0000001fff047819 */ /* 0x000fe20000011415 */
[----:B------:R-:W-:Y:S01]  /*ced0*/  @P2 FFMA.FTZ R3, R3, R2, 1 ;  /* 0x3f80000003032423 */ /* 0x000fe20000010002 */
[--C-:B------:R-:W-:Y:S01]  /*cee0*/  FFMA.FTZ R2, R0, R18, R13.reuse ;  /* 0x0000001200027223 */ /* 0x100fe2000001000d */
[----:B------:R-:W-:Y:S01]  /*cef0*/  ISETP.GE.AND.EX P1, PT, R16, UR19, PT, P1 ;  /* 0x0000001310007c0c */ /* 0x000fe2000bf26310 */
[--C-:B------:R-:W-:Y:S01]  /*cf00*/  FFMA.FTZ R19, R0, R10, R13.reuse ;  /* 0x0000000a00137223 */ /* 0x100fe2000001000d */
[----:B------:R-:W-:Y:S01]  /*cf10*/  ISETP.GE.AND.EX P0, PT, R4, UR19, PT, P0 ;  /* 0x0000001304007c0c */ /* 0x000fe2000bf06300 */
[----:B------:R-:W-:Y:S01]  /*cf20*/  @P2 FMUL.FTZ R5, R14, R3 ;  /* 0x000000030e052220 */ /* 0x000fe20000410000 */
[----:B------:R-:W-:Y:S01]  /*cf30*/  ISETP.NE.AND P2, PT, RZ, UR12, PT ;  /* 0x0000000cff007c0c */ /* 0x000fe2000bf45270 */
[----:B------:R-:W-:-:S02]  /*cf40*/  FFMA.FTZ R14, R0, R12, R13 ;  /* 0x0000000c000e7223 */ /* 0x000fc4000001000d */
[----:B------:R-:W-:-:S08]  /*cf50*/  FFMA.FTZ R9, R79, R5, -R2 ;  /* 0x000000054f097223 */ /* 0x000fd00000010802 */
        /* <DEDUP_REMOVED lines=10> */
[----:B------:R-:W-:-:S05]  /*d000*/  LEA.HI.X R5, R2, UR7, R3, 0x2, P0 ;  /* 0x0000000702057c11 */ /* 0x000fca00080f1403 */
[----:B------:R0:W-:Y:S04]  /*d010*/  STG.E.64 desc[UR10][R4.64], R8 ;  /* 0x0000000804007986 */ /* 0x0001e8000c101b0a */
.L_x_1310:
[----:B------:R-:W-:Y:S05]  /*d020*/  BSYNC.RECONVERGENT B0 ;  /* 0x0000000000007941 */ /* 0x000fea0003800200 */
.L_x_1309:
[----:B------:R-:W-:Y:S05]  /*d030*/  @!P2 BRA `(.L_x_1311) ;  /* 0x000000000048a947 */ /* 0x000fea0003800000 */
        /* <DEDUP_REMOVED lines=18> */
.L_x_1311:
[----:B------:R-:W-:Y:S01]  /*d160*/  BSSY.RECONVERGENT B0, `(.L_x_1312) ;  /* 0x000000f000007945 */ /* 0x000fe20003800200 */
[----:B------:R-:W-:Y:S01]  /*d170*/  FFMA.FTZ R19, R78, R6, -R19 ;  /* 0x000000064e137223 */ /* 0x000fe20000010813 */
[----:B------:R-:W-:Y:S02]  /*d180*/  FFMA.FTZ R7, R79, R7, -R14 ;  /* 0x000000074f077223 */ /* 0x000fe4000001080e */
[----:B------:R-:W-:Y:S05]  /*d190*/  @P1 BRA `(.L_x_1313) ;  /* 0x00000000002c1947 */ /* 0x000fea0003800000 */
[----:B------:R-:W-:Y:S01]  /*d1a0*/  MOV R2, R68 ;  /* 0x0000004400027202 */ /* 0x000fe20000000f00 */
[----:B0-----:R-:W-:Y:S01]  /*d1b0*/  IMAD R4, R16, UR20, RZ ;  /* 0x0000001410047c24 */ /* 0x001fe2000f8e02ff */
        /* <DEDUP_REMOVED lines=9> */
.L_x_1313:
[----:B------:R-:W-:Y:S05]  /*d250*/  BSYNC.RECONVERGENT B0 ;  /* 0x0000000000007941 */ /* 0x000fea0003800200 */
.L_x_1312:
        /* <DEDUP_REMOVED lines=10> */
.L_x_1291:
[----:B0-----:R-:W0:Y:S01]  /*d300*/  S2R R9, SR_TID.X ;  /* 0x0000000000097919 */ /* 0x001e220000002100 */
[----:B-1----:R-:W1:Y:S01]  /*d310*/  LDC R4, c[0x0][0x370] ;  /* 0x0000dc00ff047b82 */ /* 0x002e620000000800 */
        /* <DEDUP_REMOVED lines=14> */
.L_x_1317:
[----:B------:R-:W-:Y:S05]  /*d400*/  BSYNC.RECONVERGENT B0 ;  /* 0x0000000000007941 */ /* 0x000fea0003800200 */
.L_x_1316:
        /* <DEDUP_REMOVED lines=11> */
.L_x_1319:
[----:B------:R-:W2:Y:S04]  /*d4c0*/  LDG.E.STRONG.GPU R5, desc[UR10][R2.64] ;  /* 0x0000000a02057981 */ /* 0x000ea8000c1ef900 */
[----:B--2---:R-:W-:Y:S01]  /*d4d0*/  CCTL.IVALL ;  /* 0x00000000ff00798f */ /* 0x004fe20002000000 */
[----:B------:R-:W-:Y:S05]  /*d4e0*/  YIELD ;  /* 0x0000000000007946 */ /* 0x000fea0003800000 */
[----:B------:R-:W-:-:S13]  /*d4f0*/  ISETP.NE.AND P0, PT, R5, R0, PT ;  /* 0x000000000500720c */ /* 0x000fda0003f05270 */
[----:B------:R-:W-:Y:S05]  /*d500*/  @P0 BRA `(.L_x_1319) ;  /* 0xfffffffc00ec0947 */ /* 0x000fea000383ffff */
.L_x_1318:
        /* <DEDUP_REMOVED lines=77> */
.L_x_1322:
        /* <DEDUP_REMOVED lines=29> */
.L_x_1321:
[----:B------:R-:W-:Y:S05]  /*dbb0*/  BSYNC.RECONVERGENT B0 ;  /* 0x0000000000007941 */ /* 0x000fea0003800200 */
.L_x_1320:
        /* <DEDUP_REMOVED lines=10> */
.L_x_1323:
        /* <DEDUP_REMOVED lines=82> */
.L_x_1324:
        /* <DEDUP_REMOVED lines=16> */
.L_x_4762:


//--------------------- .text._Z35group_norm_nhwc_bwd_one_pass_kernelI11Fp32IOFp32WLi512ELi98ELi392EEv26Group_norm_nhwc_bwd_params --------------------------
	.section	.text._Z35group_norm_nhwc_bwd_one_pass_kernelI11Fp32IOFp32WLi512ELi98ELi392EEv26Group_norm_nhwc_bwd_params,"ax",@progbits
	.align	128
        .global         _Z35group_norm_nhwc_bwd_one_pass_kernelI11Fp32IOFp32WLi512ELi98ELi392EEv26Group_norm_nhwc_bwd_params
        .type           _Z35group_norm_nhwc_bwd_one_pass_kernelI11Fp32IOFp32WLi512ELi98ELi392EEv26Group_norm_nhwc_bwd_params,@function
        .size           _Z35group_norm_nhwc_bwd_one_pass_kernelI11Fp32IOFp32WLi512ELi98ELi392EEv26Group_norm_nhwc_bwd_params,(.L_x_4763 - _Z35group_norm_nhwc_bwd_one_pass_kernelI11Fp32IOFp32WLi512ELi98ELi392EEv26Group_norm_nhwc_bwd_params)
        .other          _Z35group_norm_nhwc_bwd_one_pass_kernelI11Fp32IOFp32WLi512ELi98ELi392EEv26Group_norm_nhwc_bwd_params,@"STO_CUDA_ENTRY STV_DEFAULT"
_Z35group_norm_nhwc_bwd_one_pass_kernelI11Fp32IOFp32WLi512ELi98ELi392EEv26Group_norm_nhwc_bwd_params:
.text._Z35group_norm_nhwc_bwd_one_pass_kernelI11Fp32IOFp32WLi512ELi98ELi392EEv26Group_norm_nhwc_bwd_params:
        /* <DEDUP_REMOVED lines=28> */
.L_x_1349:
        /* <DEDUP_REMOVED lines=42> */
[----:B------:R-:W-:-:S03]  /*0460*/  SHF.R.S32.HI R9, RZ, 0x1f, R5 ;  /* 0x0000001fff097819 */ /* 0x000fc60000011405 */
[----:B------:R-:W-:Y:S02]  /*0470*/  MOV R0, UR5 ;  /* 0x0000000500007c02 */ /* 0x000fe40008000f00 */
[----:B------:R-:W-:Y:S02]  /*0480*/  ISETP.GE.AND.EX P4, PT, R9, UR17, PT, P1 ;  /* 0x0000001109007c0c */ /* 0x000fe4000bf86310 */
[----:B------:R-:W-:Y:S02]  /*0490*/  MOV R3, UR18 ;  /* 0x0000001200037c02 */ /* 0x000fe40008000f00 */
[----:B------:R-:W-:-:S04]  /*04a0*/  IADD3 R31, PT, PT, R64, 0x10, RZ ;  /* 0x00000010401f7810 */ /* 0x000fc80007ffe0ff */
[----:B------:R-:W-:Y:S02]  /*04b0*/  ISETP.GE.U32.AND P1, PT, R31, UR16, PT ;  /* 0x000000101f007c0c */ /* 0x000fe4000bf26070 */
[----:B------:R-:W-:-:S03]  /*04c0*/  SHF.R.S32.HI R23, RZ, 0x1f, R31 ;  /* 0x0000001fff177819 */ /* 0x000fc6000001141f */
[----:B------:R-:W0:Y:S01]  /*04d0*/  @!P4 LDC.64 R28, c[0x0][0x3f8] ;  /* 0x0000fe00ff1ccb82 */ /* 0x000e220000000a00 */
[----:B------:R-:W-:Y:S02]  /*04e0*/  ISETP.GE.AND.EX P3, PT, R23, UR17, PT, P1 ;  /* 0x0000001117007c0c */ /* 0x000fe4000bf66310 */
[----:B------:R-:W-:Y:S02]  /*04f0*/  LOP3.LUT R18, R18, 0xfeffffff, RZ, 0xc0, !PT ;  /* 0xfeffffff12127812 */ /* 0x000fe400078ec0ff */
[----:B------:R-:W-:Y:S02]  /*0500*/  IADD3 R26, PT, PT, R64, 0x18, RZ ;  /* 0x00000018401a7810 */ /* 0x000fe40007ffe0ff */
[----:B------:R-:W-:Y:S01]  /*0510*/  @P4 LOP3.LUT R18, R18, 0x1000000, RZ, 0xfc, !PT ;  /* 0x0100000012124812 */ /* 0x000fe200078efcff */
[----:B------:R-:W1:Y:S01]  /*0520*/  @!P4 LDC.64 R14, c[0x0][0x3a0] ;  /* 0x0000e800ff0ecb82 */ /* 0x000e620000000a00 */
[----:B------:R-:W-:Y:S02]  /*0530*/  ISETP.GE.U32.AND P1, PT, R26, UR16, PT ;  /* 0x000000101a007c0c */ /* 0x000fe4000bf26070 */
[----:B------:R-:W-:-:S02]  /*0540*/  LOP3.LUT R18, R18, 0xff7fffff, RZ, 0xc0, !PT ;  /* 0xff7fffff12127812 */ /* 0x000fc400078ec0ff */
[----:B------:R-:W-:Y:S02]  /*0550*/  SHF.R.S32.HI R21, RZ, 0x1f, R26 ;  /* 0x0000001fff157819 */ /* 0x000fe4000001141a */
[----:B------:R-:W-:Y:S02]  /*0560*/  @P3 LOP3.LUT R18, R18, 0x800000, RZ, 0xfc, !PT ;  /* 0x0080000012123812 */ /* 0x000fe400078efcff */
[----:B------:R-:W-:Y:S02]  /*0570*/  ISETP.GE.AND.EX P6, PT, R21, UR17, PT, P1 ;  /* 0x0000001115007c0c */ /* 0x000fe4000bfc6310 */
[----:B------:R-:W-:-:S04]  /*0580*/  IADD3 R22, PT, PT, R64, 0x20, RZ ;  /* 0x0000002040167810 */ /* 0x000fc80007ffe0ff */
[----:B------:R-:W-:Y:S02]  /*0590*/  ISETP.GE.U32.AND P1, PT, R22, UR16, PT ;  /* 0x0000001016007c0c */ /* 0x000fe4000bf26070 */
[----:B------:R-:W-:-:S04]  /*05a0*/  SHF.R.S32.HI R27, RZ, 0x1f, R22 ;  /* 0x0000001fff1b7819 */ /* 0x000fc80000011416 */
[----:B------:R-:W-:Y:S01]  /*05b0*/  ISETP.GE.AND.EX P5, PT, R27, UR17, PT, P1 ;  /* 0x000000111b007c0c */ /* 0x000fe2000bfa6310 */
[----:B------:R-:W4:Y:S08]  /*05c0*/  @!P6 LDC.64 R24, c[0x0][0x3f8] ;  /* 0x0000fe00ff18eb82 */ /* 0x000f300000000a00 */
[----:B------:R-:W4:Y:S08]  /*05d0*/  @!P6 LDC.64 R52, c[0x0][0x398] ;  /* 0x0000e600ff34eb82 */ /* 0x000f300000000a00 */
[----:B------:R-:W4:Y:S08]  /*05e0*/  @!P5 LDC.64 R54, c[0x0][0x3a0] ;  /* 0x0000e800ff36db82 */ /* 0x000f300000000a00 */
[----:B------:R-:W4:Y:S01]  /*05f0*/  @!P5 LDC.64 R56, c[0x0][0x398] ;  /* 0x0000e600ff38db82 */ /* 0x000f220000000a00 */
[----:B--2---:R-:W-:-:S02]  /*0600*/  ISETP.GE.AND.EX P0, PT, R4, UR17, PT, P0 ;  /* 0x0000001104007c0c */ /* 0x004fc4000bf06300 */
[----:B---3--:R-:W-:-:S11]  /*0610*/  IADD3 R48, P2, PT, R8, UR5, RZ ;  /* 0x0000000508307c10 */ /* 0x008fd6000ff5e0ff */
[----:B------:R-:W2:Y:S01]  /*0620*/  @!P0 LDC.64 R6, c[0x0][0x3f8] ;  /* 0x0000fe00ff068b82 */ /* 0x000ea20000000a00 */
[----:B------:R-:W-:Y:S01]  /*0630*/  USHF.R.S32.HI UR5, URZ, 0x1f, UR7 ;  /* 0x0000001fff057899 */ /* 0x000fe20008011407 */
[----:B------:R-:W-:-:S03]  /*0640*/  LEA.HI.X.SX32 R49, R0, RZ, 0x1, P2 ;  /* 0x000000ff00317211 */ /* 0x000fc600010f0eff */
[----:B------:R-:W-:-:S03]  /*0650*/  UIMAD UR5, UR5, UR18, URZ ;  /* 0x00000012050572a4 */ /* 0x000fc6000f8e02ff */
[----:B------:R-:W3:Y:S01]  /*0660*/  @!P0 LDC.64 R16, c[0x0][0x398] ;  /* 0x0000e600ff108b82 */ /* 0x000ee20000000a00 */
[----:B------:R-:W-:Y:S02]  /*0670*/  UIMAD UR5, UR7, UR19, UR5 ;  /* 0x00000013070572a4 */ /* 0x000fe4000f8e0205 */
[----:B------:R-:W-:Y:S01]  /*0680*/  IMAD.WIDE.U32 R48, R3, UR7, R48 ;  /* 0x0000000703307c25 */ /* 0x000fe2000f8e0030 */
[----:B------:R-:W-:Y:S02]  /*0690*/  @!P0 SHF.R.S32.HI R4, RZ, 0x1f, R64 ;  /* 0x0000001fff048819 */ /* 0x000fe40000011440 */
[C---:B------:R-:W-:Y:S02]  /*06a0*/  IADD3 R35, PT, PT, R64.reuse, 0x48, RZ ;  /* 0x0000004840237810 */ /* 0x040fe40007ffe0ff */
[----:B------:R-:W-:Y:S01]  /*06b0*/  IADD3 R43, PT, PT, R64, 0x58, RZ ;  /* 0x00000058402b7810 */ /* 0x000fe20007ffe0ff */
[----:B------:R-:W0:Y:S01]  /*06c0*/  @!P0 LDC.64 R10, c[0x0][0x3a0] ;  /* 0x0000e800ff0a8b82 */ /* 0x000e220000000a00 */
[----:B------:R-:W-:-:S02]  /*06d0*/  IADD3 R47, PT, PT, R49, UR5, RZ ;  /* 0x00000005312f7c10 */ /* 0x000fc4000fffe0ff */
[C---:B------:R-:W-:Y:S02]  /*06e0*/  IADD3 R51, PT, PT, R64.reuse, 0x60, RZ ;  /* 0x0000006040337810 */ /* 0x040fe40007ffe0ff */
[----:B------:R-:W-:Y:S02]  /*06f0*/  IADD3 R65, PT, PT, R64, 0x68, RZ ;  /* 0x0000006840417810 */ /* 0x000fe40007ffe0ff */
[----:B------:R-:W-:Y:S01]  /*0700*/  LOP3.LUT R19, R19, 0x7fffffff, RZ, 0xc0, !PT ;  /* 0x7fffffff13137812 */ /* 0x000fe200078ec0ff */
[----:B--2---:R-:W-:Y:S01]  /*0710*/  @!P0 IMAD R0, R4, R6, RZ ;  /* 0x0000000604008224 */ /* 0x004fe200078e02ff */
[----:B------:R-:W-:Y:S01]  /*0720*/  @!P0 MOV R46, R48 ;  /* 0x00000030002e8202 */ /* 0x000fe20000000f00 */
[----:B------:R-:W-:Y:S01]  /*0730*/  STL [R1+0x958], R64 ;  /* 0x0009584001007387 */ /* 0x000fe20000100800 */
[----:B------:R-:W2:Y:S01]  /*0740*/  LDCU.64 UR6, c[0x0][0x3b8] ;  /* 0x00007700ff0677ac */ /* 0x000ea20008000a00 */
[C---:B------:R-:W-:Y:S02]  /*0750*/  @!P0 IMAD R7, R64.reuse, R7, R0 ;  /* 0x0000000740078224 */ /* 0x040fe400078e0200 */
[----:B------:R-:W-:-:S05]  /*0760*/  @!P0 IMAD.WIDE.U32 R2, R64, R6, R46 ;  /* 0x0000000640028225 */ /* 0x000fca00078e002e */
[----:B------:R-:W-:Y:S02]  /*0770*/  @!P0 IADD3 R3, PT, PT, R3, R7, RZ ;  /* 0x0000000703038210 */ /* 0x000fe40007ffe0ff */
[----:B------:R-:W1:Y:S01]  /*0780*/  @!P3 LDC.64 R6, c[0x0][0x3f8] ;  /* 0x0000fe00ff06bb82 */ /* 0x000e620000000a00 */
[C---:B------:R-:W-:Y:S02]  /*0790*/  @!P0 SHF.L.U32 R13, R2.reuse, 0x2, RZ ;  /* 0x00000002020d8819 */ /* 0x040fe400000006ff */
[----:B------:R-:W-:Y:S02]  /*07a0*/  @!P0 SHF.L.U64.HI R2, R2, 0x2, R3 ;  /* 0x0000000202028819 */ /* 0x000fe40000010203 */
[C---:B---3--:R-:W-:Y:S02]  /*07b0*/  @!P0 IADD3 R12, P3, PT, R13.reuse, R16, RZ ;  /* 0x000000100d0c8210 */ /* 0x048fe40007f7e0ff */
[----:B0-----:R-:W-:Y:S02]  /*07c0*/  @!P0 IADD3 R10, P2, PT, R13, R10, RZ ;  /* 0x0000000a0d0a8210 */ /* 0x001fe40007f5e0ff */
[----:B------:R-:W-:-:S02]  /*07d0*/  @!P0 IADD3.X R13, PT, PT, R2, R17, RZ, P3, !PT ;  /* 0x00000011020d8210 */ /* 0x000fc40001ffe4ff */
[C---:B------:R-:W-:Y:S01]  /*07e0*/  LOP3.LUT P3, RZ, R18.reuse, 0x800000, RZ, 0xc0, !PT ;  /* 0x0080000012ff7812 */ /* 0x040fe2000786c0ff */
[----:B------:R-:W-:Y:S01]  /*07f0*/  @!P4 IMAD R0, R9, R28, RZ ;  /* 0x0000001c0900c224 */ /* 0x000fe200078e02ff */
[----:B------:R-:W-:Y:S01]  /*0800*/  LOP3.LUT R18, R18, 0xffbfffff, RZ, 0xc0, !PT ;  /* 0xffbfffff12127812 */ /* 0x000fe200078ec0ff */
[----:B------:R-:W0:Y:S01]  /*0810*/  @!P4 LDC.64 R16, c[0x0][0x398] ;  /* 0x0000e600ff10cb82 */ /* 0x000e220000000a00 */
[----:B------:R-:W-:Y:S02]  /*0820*/  @!P4 MOV R8, R48 ;  /* 0x000000300008c202 */ /* 0x000fe40000000f00 */
[----:B------:R-:W-:Y:S01]  /*0830*/  @!P4 MOV R9, R47 ;  /* 0x0000002f0009c202 */ /* 0x000fe20000000f00 */
[C---:B------:R-:W-:Y:S01]  /*0840*/  @!P4 IMAD R29, R5.reuse, R29, R0 ;  /* 0x0000001d051dc224 */ /* 0x040fe200078e0200 */
[----:B------:R-:W-:Y:S01]  /*0850*/  @P6 LOP3.LUT R18, R18, 0x400000, RZ, 0xfc, !PT ;  /* 0x0040000012126812 */ /* 0x000fe200078efcff */
[----:B------:R-:W-:Y:S01]  /*0860*/  @!P4 IMAD.WIDE.U32 R8, R5, R28, R8 ;  /* 0x0000001c0508c225 */ /* 0x000fe200078e0008 */
[----:B------:R-:W-:-:S02]  /*0870*/  IADD3 R0, PT, PT, R64, 0x28, RZ ;  /* 0x0000002840007810 */ /* 0x000fc40007ffe0ff */
[----:B------:R-:W-:Y:S01]  /*0880*/  LOP3.LUT R18, R18, 0xffdfffff, RZ, 0xc0, !PT ;  /* 0xffdfffff12127812 */ /* 0x000fe200078ec0ff */
[----:B-1----:R-:W-:Y:S01]  /*0890*/  @!P3 IMAD R28, R23, R6, RZ ;  /* 0x00000006171cb224 */ /* 0x002fe200078e02ff */
[----:B------:R-:W-:Y:S02]  /*08a0*/  @!P0 IADD3.X R11, PT, PT, R2, R11, RZ, P2, !PT ;  /* 0x0000000b020b8210 */ /* 0x000fe400017fe4ff */
[----:B------:R-:W-:Y:S01]  /*08b0*/  @!P4 IADD3 R9, PT, PT, R9, R29, RZ ;  /* 0x0000001d0909c210 */ /* 0x000fe20007ffe0ff */
[----:B------:R-:W1:Y:S01]  /*08c0*/  @!P3 LDC.64 R2, c[0x0][0x3a0] ;  /* 0x0000e800ff02bb82 */ /* 0x000e620000000a00 */
[----:B------:R-:W-:Y:S02]  /*08d0*/  @!P4 SHF.L.U32 R33, R8, 0x2, RZ ;  /* 0x000000020821c819 */ /* 0x000fe400000006ff */
[----:B------:R-:W-:Y:S02]  /*08e0*/  ISETP.GE.U32.AND P2, PT, R0, UR16, PT ;  /* 0x0000001000007c0c */ /* 0x000fe4000bf46070 */
[----:B------:R-:W-:-:S02]  /*08f0*/  SHF.R.S32.HI R23, RZ, 0x1f, R0 ;  /* 0x0000001fff177819 */ /* 0x000fc40000011400 */
[----:B------:R-:W-:Y:S01]  /*0900*/  @P5 LOP3.LUT R18, R18, 0x200000, RZ, 0xfc, !PT ;  /* 0x0020000012125812 */ /* 0x000fe200078efcff */
[----:B------:R3:W-:Y:S01]  /*0910*/  @!P0 STL [R1+0x940], R4 ;  /* 0x0009400401008387 */ /* 0x0007e20000100800 */
[----:B------:R-:W-:Y:S02]  /*0920*/  @!P4 SHF.L.U64.HI R20, R8, 0x2, R9 ;  /* 0x000000020814c819 */ /* 0x000fe40000010209 */
[----:B------:R-:W-:Y:S01]  /*0930*/  @!P4 IADD3 R14, P1, PT, R33, R14, RZ ;  /* 0x0000000e210ec210 */ /* 0x000fe20007f3e0ff */
[----:B------:R-:W-:Y:S01]  /*0940*/  @!P3 IMAD R7, R31, R7, R28 ;  /* 0x000000071f07b224 */ /* 0x000fe200078e021c */
[----:B------:R-:W-:Y:S01]  /*0950*/  ISETP.GE.AND.EX P4, PT, R23, UR17, PT, P2 ;  /* 0x0000001117007c0c */ /* 0x000fe2000bf86320 */
[----:B------:R-:W2:Y:S01]  /*0960*/  @!P5 LDC.64 R8, c[0x0][0x3f8] ;  /* 0x0000fe00ff08db82 */ /* 0x000ea20000000a00 */
[----:B------:R-:W-:Y:S02]  /*0970*/  LOP3.LUT P2, RZ, R18, 0x1000000, RZ, 0xc0, !PT ;  /* 0x0100000012ff7812 */ /* 0x000fe4000784c0ff */
[----:B------:R-:W-:-:S05]  /*0980*/  @!P3 MOV R28, R48 ;  /* 0x00000030001cb202 */ /* 0x000fca0000000f00 */
[----:B---3--:R-:W3:Y:S01]  /*0990*/  @!P3 LDC.64 R4, c[0x0][0x398] ;  /* 0x0000e600ff04bb82 */ /* 0x008ee20000000a00 */
[----:B------:R-:W-:-:S03]  /*09a0*/  @!P3 MOV R29, R47 ;  /* 0x0000002f001db202 */ /* 0x000fc60000000f00 */
[----:B------:R-:W-:Y:S02]  /*09b0*/  @!P3 IMAD.WIDE.U32 R28, R31, R6, R28 ;  /* 0x000000061f1cb225 */ /* 0x000fe400078e001c */
[----:B------:R-:W-:Y:S02]  /*09c0*/  @!P2 IADD3.X R15, PT, PT, R20, R15, RZ, P1, !PT ;  /* 0x0000000f140fa210 */ /* 0x000fe40000ffe4ff */
[----:B------:R-:W2:Y:S01]  /*09d0*/  @!P4 LDC.64 R58, c[0x0][0x3a0] ;  /* 0x0000e800ff3acb82 */ /* 0x000ea20000000a00 */
[----:B0-----:R-:W-:Y:S02]  /*09e0*/  @!P2 IADD3 R16, P1, PT, R33, R16, RZ ;  /* 0x000000102110a210 */ /* 0x001fe40007f3e0ff */
[----:B------:R-:W-:Y:S02]  /*09f0*/  @!P3 IADD3 R31, PT, PT, R29, R7, RZ ;  /* 0x000000071d1fb210 */ /* 0x000fe40007ffe0ff */
[----:B------:R-:W-:Y:S02]  /*0a00*/  @!P3 SHF.L.U32 R29, R28, 0x2, RZ ;  /* 0x000000021c1db819 */ /* 0x000fe400000006ff */
[----:B------:R-:W-:Y:S01]  /*0a10*/  @!P2 IADD3.X R17, PT, PT, R20, R17, RZ, P1, !PT ;  /* 0x000000111411a210 */ /* 0x000fe20000ffe4ff */
[----:B------:R-:W0:Y:S01]  /*0a20*/  @!P6 LDC.64 R6, c[0x0][0x3a0] ;  /* 0x0000e800ff06eb82 */ /* 0x000e220000000a00 */
[----:B------:R-:W-:Y:S01]  /*0a30*/  @!P3 SHF.L.U64.HI R30, R28, 0x2, R31 ;  /* 0x000000021c1eb819 */ /* 0x000fe2000001021f */
[----:B----4-:R-:W-:Y:S01]  /*0a40*/  @!P6 IMAD R28, R21, R24, RZ ;  /* 0x00000018151ce224 */ /* 0x010fe200078e02ff */
[----:B-1----:R-:W-:-:S03]  /*0a50*/  @!P3 IADD3 R2, P1, PT, R29, R2, RZ ;  /* 0x000000021d02b210 */ /* 0x002fc60007f3e0ff */
[----:B------:R-:W-:Y:S01]  /*0a60*/  @!P6 IMAD R31, R26, R25, R28 ;  /* 0x000000191a1fe224 */ /* 0x000fe200078e021c */
[----:B------:R-:W-:Y:S01]  /*0a70*/  @!P3 IADD3.X R3, PT, PT, R30, R3, RZ, P1, !PT ;  /* 0x000000031e03b210 */ /* 0x000fe20000ffe4ff */
[----:B------:R-:W1:Y:S01]  /*0a80*/  @!P4 LDC.64 R20, c[0x0][0x3f8] ;  /* 0x0000fe00ff14cb82 */ /* 0x000e620000000a00 */
[----:B---3--:R-:W-:Y:S02]  /*0a90*/  @!P3 IADD3 R4, P1, PT, R29, R4, RZ ;  /* 0x000000041d04b210 */ /* 0x008fe40007f3e0ff */
[----:B------:R-:W-:Y:S02]  /*0aa0*/  @!P6 MOV R28, R48 ;  /* 0x00000030001ce202 */ /* 0x000fe40000000f00 */
[----:B------:R-:W-:-:S03]  /*0ab0*/  @!P6 MOV R29, R47 ;  /* 0x0000002f001de202 */ /* 0x000fc60000000f00 */
[----:B------:R-:W3:Y:S01]  /*0ac0*/  @!P4 LDC.64 R60, c[0x0][0x398] ;  /* 0x0000e600ff3ccb82 */ /* 0x000ee20000000a00 */
[----:B------:R-:W-:-:S05]  /*0ad0*/  @!P6 IMAD.WIDE.U32 R24, R26, R24, R28 ;  /* 0x000000181a18e225 */ /* 0x000fca00078e001c */
[----:B------:R-:W-:Y:S01]  /*0ae0*/  @!P6 IADD3 R25, PT, PT, R25, R31, RZ ;  /* 0x0000001f1919e210 */ /* 0x000fe20007ffe0ff */
[----:B--2---:R-:W-:Y:S01]  /*0af0*/  @!P5 IMAD R28, R27, R8, RZ ;  /* 0x000000081b1cd224 */ /* 0x004fe200078e02ff */
[C---:B------:R-:W-:Y:S02]  /*0b00*/  @!P6 SHF.L.U32 R27, R24.reuse, 0x2, RZ ;  /* 0x00000002181be819 */ /* 0x040fe400000006ff */
[----:B------:R-:W-:Y:S02]  /*0b10*/  @!P6 SHF.L.U64.HI R26, R24, 0x2, R25 ;  /* 0x00000002181ae819 */ /* 0x000fe40000010219 */
[----:B------:R-:W-:Y:S02]  /*0b20*/  @!P5 MOV R24, R48 ;  /* 0x000000300018d202 */ /* 0x000fe40000000f00 */
[----:B------:R-:W-:Y:S01]  /*0b30*/  @!P5 MOV R25, R47 ;  /* 0x0000002f0019d202 */ /* 0x000fe20000000f00 */
[----:B------:R-:W-:Y:S01]  /*0b40*/  @!P5 IMAD R29, R22, R9, R28 ;  /* 0x00000009161dd224 */ /* 0x000fe200078e021c */
[----:B------:R-:W-:Y:S01]  /*0b50*/  @!P3 IADD3.X R5, PT, PT, R30, R5, RZ, P1, !PT ;  /* 0x000000051e05b210 */ /* 0x000fe20000ffe4ff */
[----:B------:R-:W-:Y:S01]  /*0b60*/  @!P5 IMAD.WIDE.U32 R8, R22, R8, R24 ;  /* 0x000000081608d225 */ /* 0x000fe200078e0018 */
[----:B0-----:R-:W-:-:S04]  /*0b70*/  @!P6 IADD3 R6, P1, PT, R27, R6, RZ ;  /* 0x000000061b06e210 */ /* 0x001fc80007f3e0ff */
[----:B------:R-:W-:Y:S01]  /*0b80*/  @!P5 IADD3 R9, PT, PT, R9, R29, RZ ;  /* 0x0000001d0909d210 */ /* 0x000fe20007ffe0ff */
[----:B-1----:R-:W-:Y:S01]  /*0b90*/  @!P4 IMAD R24, R23, R20, RZ ;  /* 0x000000141718c224 */ /* 0x002fe200078e02ff */
[----:B------:R-:W-:Y:S02]  /*0ba0*/  @!P6 IADD3.X R7, PT, PT, R26, R7, RZ, P1, !PT ;  /* 0x000000071a07e210 */ /* 0x000fe40000ffe4ff */
[----:B------:R-:W-:Y:S02]  /*0bb0*/  @!P6 IADD3 R52, P1, PT, R27, R52, RZ ;  /* 0x000000341b34e210 */ /* 0x000fe40007f3e0ff */
        /* <DEDUP_REMOVED lines=14> */
[C---:B------:R-:W-:Y:S02]  /*0ca0*/  @!P4 IADD3 R58, P1, PT, R9.reuse, R58, RZ ;  /* 0x0000003a093ac210 */ /* 0x040fe40007f3e0ff */
[----:B------:R-:W-:Y:S02]  /*0cb0*/  IADD3 R21, PT, PT, R64, 0x30, RZ ;  /* 0x0000003040157810 */ /* 0x000fe40007ffe0ff */
[C---:B------:R-:W-:Y:S02]  /*0cc0*/  @!P4 IADD3.X R59, PT, PT, R20.reuse, R59, RZ, P1, !PT ;  /* 0x0000003b143bc210 */ /* 0x040fe40000ffe4ff */
[----:B---3--:R-:W-:Y:S02]  /*0cd0*/  @!P4 IADD3 R60, P1, PT, R9, R60, RZ ;  /* 0x0000003c093cc210 */ /* 0x008fe40007f3e0ff */
[----:B------:R-:W-:Y:S02]  /*0ce0*/  SHF.R.S32.HI R9, RZ, 0x1f, R21 ;  /* 0x0000001fff097819 */ /* 0x000fe40000011415 */
[----:B------:R-:W-:-:S02]  /*0cf0*/  @!P4 IADD3.X R61, PT, PT, R20, R61, RZ, P1, !PT ;  /* 0x0000003d143dc210 */ /* 0x000fc40000ffe4ff */
[----:B------:R-:W-:-:S04]  /*0d00*/  ISETP.GE.U32.AND P1, PT, R21, UR16, PT ;  /* 0x0000001015007c0c */ /* 0x000fc8000bf26070 */
[----:B------:R-:W-:-:S13]  /*0d10*/  ISETP.GE.AND.EX P2, PT, R9, UR17, PT, P1 ;  /* 0x0000001109007c0c */ /* 0x000fda000bf46310 */
[----:B------:R-:W0:Y:S08]  /*0d20*/  @!P2 LDC.64 R22, c[0x0][0x3f8] ;  /* 0x0000fe00ff16ab82 */ /* 0x000e300000000a00 */
[----:B------:R-:W1:Y:S01]  /*0d30*/  @!P2 LDC.64 R24, c[0x0][0x3a0] ;  /* 0x0000e800ff18ab82 */ /* 0x000e620000000a00 */
[----:B------:R-:W-:Y:S01]  /*0d40*/  @!P2 MOV R8, R48 ;  /* 0x000000300008a202 */ /* 0x000fe20000000f00 */
        /* <DEDUP_REMOVED lines=10> */
[----:B------:R-:W-:-:S04]  /*0df0*/  LOP3.LUT R18, R18, 0xffefffff, RZ, 0xc0, !PT ;  /* 0xffefffff12127812 */ /* 0x000fc800078ec0ff */
[----:B------:R-:W-:-:S04]  /*0e00*/  @P4 LOP3.LUT R18, R18, 0x100000, RZ, 0xfc, !PT ;  /* 0x0010000012124812 */ /* 0x000fc800078efcff */
        /* <DEDUP_REMOVED lines=42> */
[----:B------:R-:W-:Y:S02]  /*10b0*/  LOP3.LUT R18, R18, 0xfffdffff, RZ, 0xc0, !PT ;  /* 0xfffdffff12127812 */ /* 0x000fe400078ec0ff */
[----:B------:R-:W-:Y:S02]  /*10c0*/  SHF.R.S32.HI R9, RZ, 0x1f, R35 ;  /* 0x0000001fff097819 */ /* 0x000fe40000011423 */
[----:B------:R-:W-:Y:S02]  /*10d0*/  @P2 LOP3.LUT R18, R18, 0x20000, RZ, 0xfc, !PT ;  /* 0x0002000012122812 */ /* 0x000fe400078efcff */
        /* <DEDUP_REMOVED lines=15> */
[C---:B-1----:R-:W-:Y:S02]  /*11d0*/  @!P2 IADD3 R32, P1, PT, R69.reuse, R32, RZ ;  /* 0x000000204520a210 */ /* 0x042fe40007f3e0ff */
        /* <DEDUP_REMOVED lines=85> */
[----:B0-----:R-:W-:-:S04]  /*1730*/  @!P2 IADD3 R10, P1, PT, R62, R8, RZ ;  /* 0x000000083e0aa210 */ /* 0x001fc80007f3e0ff */
[----:B------:R-:W-:Y:S02]  /*1740*/  @!P2 IADD3.X R11, PT, PT, R0, R9, RZ, P1, !PT ;  /* 0x00000009000ba210 */ /* 0x000fe40000ffe4ff */
[----:B------:R-:W-:-:S04]  /*1750*/  IADD3 R0, PT, PT, R64, 0x70, RZ ;  /* 0x0000007040007810 */ /* 0x000fc80007ffe0ff */
[----:B------:R-:W-:Y:S02]  /*1760*/  SHF.R.S32.HI R65, RZ, 0x1f, R0 ;  /* 0x0000001fff417819 */ /* 0x000fe40000011400 */
[----:B------:R-:W-:Y:S01]  /*1770*/  ISETP.GE.U32.AND P1, PT, R0, UR16, PT ;  /* 0x0000001000007c0c */ /* 0x000fe2000bf26070 */
[----:B------:R-:W-:Y:S03]  /*1780*/  @!P2 STL.64 [R1+0x5a8], R10 ;  /* 0x0005a80a0100a387 */ /* 0x000fe60000100a00 */
        /* <DEDUP_REMOVED lines=564> */
[----:B0-----:R-:W-:Y:S01]  /*3ad0*/  @!P2 IADD3 R2, P1, PT, R0, R62, RZ ;  /* 0x0000003e0002a210 */ /* 0x001fe20007f3e0ff */
[----:B------:R1:W-:Y:S03]  /*3ae0*/  STL.64 [R1+0x9d0], R44 ;  /* 0x0009d02c01007387 */ /* 0x0003e60000100a00 */
[----:B------:R-:W-:Y:S02]  /*3af0*/  @!P2 IADD3.X R3, PT, PT, R66, R63, RZ, P1, !PT ;  /* 0x0000003f4203a210 */ /* 0x000fe40000ffe4ff */
[----:B------:R-:W-:-:S03]  /*3b00*/  LOP3.LUT R19, R19, 0xfff7ffff, RZ, 0xc0, !PT ;  /* 0xfff7ffff13137812 */ /* 0x000fc600078ec0ff */
[----:B------:R-:W-:Y:S01]  /*3b10*/  @!P2 STL.64 [R1+0x6e8], R2 ;  /* 0x0006e8020100a387 */ /* 0x000fe20000100a00 */
        /* <DEDUP_REMOVED lines=18> */
[----:B------:R1:W-:Y:S04]  /*3c40*/  STL [R1+0xa0c], R32 ;  /* 0x000a0c2001007387 */ /* 0x0003e80000100800 */
[----:B------:R2:W-:Y:S01]  /*3c50*/  STL [R1+0xa08], R33 ;  /* 0x000a082101007387 */ /* 0x0005e20000100800 */
[----:B-1----:R-:W-:-:S04]  /*3c60*/  @!P2 IADD3 R32, P1, PT, R0, R62, RZ ;  /* 0x0000003e0020a210 */ /* 0x002fc80007f3e0ff */
[----:B--2---:R-:W-:Y:S02]  /*3c70*/  @!P2 IADD3.X R33, PT, PT, R66, R63, RZ, P1, !PT ;  /* 0x0000003f4221a210 */ /* 0x004fe40000ffe4ff */
        /* <DEDUP_REMOVED lines=301> */
[----:B-1----:R-:W-:-:S03]  /*4f50*/  @!P2 IADD3 R42, P1, PT, R0, R62, RZ ;  /* 0x0000003e002aa210 */ /* 0x002fc60007f3e0ff */
[----:B------:R0:W-:Y:S01]  /*4f60*/  STL.64 [R1+0xa68], R14 ;  /* 0x000a680e01007387 */ /* 0x0001e20000100a00 */
[----:B--2---:R-:W-:Y:S02]  /*4f70*/  @!P2 IADD3.X R43, PT, PT, R66, R63, RZ, P1, !PT ;  /* 0x0000003f422ba210 */ /* 0x004fe40000ffe4ff */
        /* <DEDUP_REMOVED lines=19> */
[----:B-1----:R-:W-:-:S04]  /*50b0*/  @!P2 IADD3 R10, P1, PT, R0, R62, RZ ;  /* 0x0000003e000aa210 */ /* 0x002fc80007f3e0ff */
[----:B------:R-:W-:-:S05]  /*50c0*/  @!P2 IADD3.X R11, PT, PT, R66, R63, RZ, P1, !PT ;  /* 0x0000003f420ba210 */ /* 0x000fca0000ffe4ff */
[----:B------:R0:W-:Y:S01]  /*50d0*/  @!P2 STL.64 [R1+0x570], R10 ;  /* 0x0005700a0100a387 */ /* 0x0001e20000100a00 */
        /* <DEDUP_REMOVED lines=67> */
[----:B------:R0:W-:Y:S01]  /*5510*/  STL [R1+0xa1c], R28 ;  /* 0x000a1c1c01007387 */ /* 0x0001e20000100800 */
[----:B-1----:R-:W-:-:S04]  /*5520*/  @!P2 IADD3 R68, P1, PT, R0, R62, RZ ;  /* 0x0000003e0044a210 */ /* 0x002fc80007f3e0ff */
[----:B------:R-:W-:Y:S01]  /*5530*/  @!P2 IADD3.X R69, PT, PT, R66, R63, RZ, P1, !PT ;  /* 0x0000003f4245a210 */ /* 0x000fe20000ffe4ff */
[----:B------:R1:W-:Y:S01]  /*5540*/  STL [R1+0xa18], R29 ;  /* 0x000a181d01007387 */ /* 0x0003e20000100800 */
[----:B------:R-:W-:Y:S02]  /*5550*/  LOP3.LUT R19, R19, 0xfffffffd, RZ, 0xc0, !PT ;  /* 0xfffffffd13137812 */ /* 0x000fe400078ec0ff */
[----:B0-----:R-:W-:Y:S02]  /*5560*/  @!P2 IADD3 R28, P1, PT, R0, R8, RZ ;  /* 0x00000008001ca210 */ /* 0x001fe40007f3e0ff */
[----:B------:R-:W-:Y:S02]  /*5570*/  IADD3 R0, PT, PT, R64, 0x1c8, RZ ;  /* 0x000001c840007810 */ /* 0x000fe40007ffe0ff */
[----:B-1----:R-:W-:Y:S02]  /*5580*/  @!P2 IADD3.X R29, PT, PT, R66, R9, RZ, P1, !PT ;  /* 0x00000009421da210 */ /* 0x002fe40000ffe4ff */
        /* <DEDUP_REMOVED lines=29> */
[----:B------:R-:W-:-:S02]  /*5760*/  @!P1 MOV R67, R47 ;  /* 0x0000002f00439202 */ /* 0x000fc40000000f00 */
[----:B------:R-:W-:Y:S01]  /*5770*/  LOP3.LUT R19, R19, 0xfffffffe, RZ, 0xc0, !PT ;  /* 0xfffffffe13137812 */ /* 0x000fe200078ec0ff */
[-C--:B0-----:R-:W-:Y:S02]  /*5780*/  @!P1 IMAD R65, R65, R8.reuse, RZ ;  /* 0x0000000841419224 */ /* 0x081fe400078e02ff */
[----:B------:R-:W-:-:S04]  /*5790*/  @!P1 IMAD.WIDE.U32 R66, R0, R8, R66 ;  /* 0x0000000800429225 */ /* 0x000fc800078e0042 */
[----:B------:R-:W-:Y:S01]  /*57a0*/  @!P1 IMAD R9, R0, R9, R65 ;  /* 0x0000000900099224 */ /* 0x000fe200078e0241 */
[----:B------:R-:W-:-:S04]  /*57b0*/  @!P1 SHF.L.U32 R0, R66, 0x2, RZ ;  /* 0x0000000242009819 */ /* 0x000fc800000006ff */
[----:B------:R-:W-:Y:S02]  /*57c0*/  @!P1 IADD3 R9, PT, PT, R67, R9, RZ ;  /* 0x0000000943099210 */ /* 0x000fe40007ffe0ff */
[----:B------:R-:W-:Y:S02]  /*57d0*/  @P2 LOP3.LUT R19, R19, 0x1, RZ, 0xfc, !PT ;  /* 0x0000000113132812 */ /* 0x000fe400078efcff */
[----:B------:R-:W-:Y:S02]  /*57e0*/  @!P1 SHF.L.U64.HI R66, R66, 0x2, R9 ;  /* 0x0000000242429819 */ /* 0x000fe40000010209 */
[----:B-1----:R-:W-:-:S04]  /*57f0*/  @!P1 IADD3 R8, P2, PT, R0, R62, RZ ;  /* 0x0000003e00089210 */ /* 0x002fc80007f5e0ff */
        /* <DEDUP_REMOVED lines=8> */
[----:B------:R-:W-:Y:S01]  /*5880*/  ISETP.GE.AND.EX P2, PT, R65, UR17, PT, P2 ;  /* 0x0000001141007c0c */ /* 0x000fe2000bf46320 */
[----:B------:R0:W-:-:S12]  /*5890*/  @!P1 STL.64 [R1+0x4e8], R62 ;  /* 0x0004e83e01009387 */ /* 0x0001d80000100a00 */
        /* <DEDUP_REMOVED lines=42> */
[----:B0-----:R-:W0:Y:S08]  /*5b40*/  @!P4 LDC.64 R62, c[0x0][0x3f8] ;  /* 0x0000fe00ff3ecb82 */ /* 0x001e300000000a00 */
[----:B------:R-:W1:Y:S01]  /*5b50*/  @!P4 LDC.64 R8, c[0x0][0x3a0] ;  /* 0x0000e800ff08cb82 */ /* 0x000e620000000a00 */
[----:B------:R-:W-:Y:S02]  /*5b60*/  @!P4 MOV R66, R48 ;  /* 0x000000300042c202 */ /* 0x000fe40000000f00 */
[----:B------:R-:W-:Y:S01]  /*5b70*/  @!P4 MOV R67, R47 ;  /* 0x0000002f0043c202 */ /* 0x000fe20000000f00 */
[----:B0-----:R-:W-:-:S02]  /*5b80*/  @!P4 IMAD R65, R65, R62, RZ ;  /* 0x0000003e4141c224 */ /* 0x001fc400078e02ff */
[----:B------:R-:W-:-:S04]  /*5b90*/  @!P4 IMAD.WIDE.U32 R66, R0, R62, R66 ;  /* 0x0000003e0042c225 */ /* 0x000fc800078e0042 */
[----:B------:R-:W-:Y:S01]  /*5ba0*/  @!P4 IMAD R63, R0, R63, R65 ;  /* 0x0000003f003fc224 */ /* 0x000fe200078e0241 */
[----:B------:R-:W-:-:S04]  /*5bb0*/  @!P4 SHF.L.U32 R62, R66, 0x2, RZ ;  /* 0x00000002423ec819 */ /* 0x000fc800000006ff */
[----:B------:R-:W-:-:S04]  /*5bc0*/  @!P4 IADD3 R0, PT, PT, R67, R63, RZ ;  /* 0x0000003f4300c210 */ /* 0x000fc80007ffe0ff */
        /* <DEDUP_REMOVED lines=11> */
[----:B0-----:R-:W0:Y:S01]  /*5c80*/  @!P5 LDC.64 R62, c[0x0][0x3f8] ;  /* 0x0000fe00ff3edb82 */ /* 0x001e220000000a00 */
[----:B------:R1:W-:Y:S07]  /*5c90*/  @!P4 STL.64 [R1+0x4a0], R66 ;  /* 0x0004a0420100c387 */ /* 0x0003ee0000100a00 */
[----:B------:R-:W2:Y:S01]  /*5ca0*/  @!P5 LDC.64 R8, c[0x0][0x3a0] ;  /* 0x0000e800ff08db82 */ /* 0x000ea20000000a00 */
[----:B-1----:R-:W-:Y:S02]  /*5cb0*/  @!P5 MOV R66, R48 ;  /* 0x000000300042d202 */ /* 0x002fe40000000f00 */
[----:B------:R-:W-:Y:S01]  /*5cc0*/  @!P5 MOV R67, R47 ;  /* 0x0000002f0043d202 */ /* 0x000fe20000000f00 */
[----:B0-----:R-:W-:-:S02]  /*5cd0*/  @!P5 IMAD R65, R65, R62, RZ ;  /* 0x0000003e4141d224 */ /* 0x001fc400078e02ff */
[----:B------:R-:W-:-:S04]  /*5ce0*/  @!P5 IMAD.WIDE.U32 R66, R0, R62, R66 ;  /* 0x0000003e0042d225 */ /* 0x000fc800078e0042 */
[----:B------:R-:W-:Y:S01]  /*5cf0*/  @!P5 IMAD R63, R0, R63, R65 ;  /* 0x0000003f003fd224 */ /* 0x000fe200078e0241 */
[----:B------:R-:W-:-:S04]  /*5d00*/  @!P5 SHF.L.U32 R62, R66, 0x2, RZ ;  /* 0x00000002423ed819 */ /* 0x000fc800000006ff */
[----:B------:R-:W-:-:S04]  /*5d10*/  @!P5 IADD3 R0, PT, PT, R67, R63, RZ ;  /* 0x0000003f4300d210 */ /* 0x000fc80007ffe0ff */
[----:B------:R-:W-:Y:S02]  /*5d20*/  @!P5 SHF.L.U64.HI R0, R66, 0x2, R0 ;  /* 0x000000024200d819 */ /* 0x000fe40000010200 */
[----:B------:R-:W-:Y:S02]  /*5d30*/  MOV R66, R2 ;  /* 0x0000000200427202 */ /* 0x000fe40000000f00 */
[----:B--2---:R-:W-:Y:S02]  /*5d40*/  @!P5 IADD3 R2, P6, PT, R62, R8, RZ ;  /* 0x000000083e02d210 */ /* 0x004fe40007fde0ff */
[----:B------:R-:W-:Y:S02]  /*5d50*/  MOV R67, R3 ;  /* 0x0000000300437202 */ /* 0x000fe40000000f00 */
        /* <DEDUP_REMOVED lines=10> */
[----:B------:R-:W-:Y:S02]  /*5e00*/  MOV R64, R66 ;  /* 0x0000004200407202 */ /* 0x000fe40000000f00 */
[----:B------:R-:W-:Y:S01]  /*5e10*/  @!P6 MOV R66, R48 ;  /* 0x000000300042e202 */ /* 0x000fe20000000f00 */
[----:B------:R1:W-:Y:S04]  /*5e20*/  STL.64 [R1+0x948], R46 ;  /* 0x0009482e01007387 */ /* 0x0003e80000100a00 */
[----:B------:R2:W-:Y:S01]  /*5e30*/  STL.64 [R1+0x950], R48 ;  /* 0x0009503001007387 */ /* 0x0005e20000100a00 */
[----:B------:R-:W3:Y:S01]  /*5e40*/  @!P6 LDC.64 R8, c[0x0][0x3a0] ;  /* 0x0000e800ff08eb82 */ /* 0x000ee20000000a00 */
[----:B0-----:R-:W-:-:S04]  /*5e50*/  @!P6 IMAD R65, R65, R62, RZ ;  /* 0x0000003e4141e224 */ /* 0x001fc800078e02ff */
[----:B------:R-:W-:Y:S01]  /*5e60*/  @!P6 IMAD R63, R0, R63, R65 ;  /* 0x0000003f003fe224 */ /* 0x000fe200078e0241 */
[----:B------:R-:W-:Y:S02]  /*5e70*/  MOV R65, R67 ;  /* 0x0000004300417202 */ /* 0x000fe40000000f00 */
[----:B------:R-:W-:-:S03]  /*5e80*/  @!P6 MOV R67, R47 ;  /* 0x0000002f0043e202 */ /* 0x000fc60000000f00 */
[----:B------:R-:W-:-:S05]  /*5e90*/  @!P6 IMAD.WIDE.U32 R66, R0, R62, R66 ;  /* 0x0000003e0042e225 */ /* 0x000fca00078e0042 */
[----:B------:R-:W-:Y:S02]  /*5ea0*/  @!P6 IADD3 R63, PT, PT, R67, R63, RZ ;  /* 0x0000003f433fe210 */ /* 0x000fe40007ffe0ff */
[C---:B-1----:R-:W-:Y:S02]  /*5eb0*/  @!P6 SHF.L.U32 R46, R66.reuse, 0x2, RZ ;  /* 0x00000002422ee819 */ /* 0x042fe400000006ff */
[----:B------:R-:W-:Y:S02]  /*5ec0*/  @!P6 SHF.L.U64.HI R47, R66, 0x2, R63 ;  /* 0x00000002422fe819 */ /* 0x000fe4000001023f */
[----:B------:R-:W-:Y:S02]  /*5ed0*/  MOV R66, R10 ;  /* 0x0000000a00427202 */ /* 0x000fe40000000f00 */
[----:B------:R-:W-:Y:S02]  /*5ee0*/  MOV R67, R11 ;  /* 0x0000000b00437202 */ /* 0x000fe40000000f00 */
[----:B------:R-:W4:Y:S01]  /*5ef0*/  LDL.LU.64 R10, [R1+0xa78] ;  /* 0x000a7800010a7983 */ /* 0x000f220000300a00 */
[----:B--2---:R-:W-:-:S02]  /*5f00*/  MOV R48, R12 ;  /* 0x0000000c00307202 */ /* 0x004fc40000000f00 */
[----:B------:R-:W-:Y:S02]  /*5f10*/  MOV R49, R13 ;  /* 0x0000000d00317202 */ /* 0x000fe40000000f00 */
[----:B------:R-:W2:Y:S01]  /*5f20*/  LDL.LU.64 R12, [R1+0xa80] ;  /* 0x000a8000010c7983 */ /* 0x000ea20000300a00 */
[----:B------:R-:W-:Y:S02]  /*5f30*/  LOP3.LUT R18, R18, 0xfbffffff, RZ, 0xc0, !PT ;  /* 0xfbffffff12127812 */ /* 0x000fe400078ec0ff */
[----:B------:R-:W-:Y:S02]  /*5f40*/  MOV R62, R48 ;  /* 0x00000030003e7202 */ /* 0x000fe40000000f00 */
[----:B------:R-:W-:Y:S02]  /*5f50*/  @P1 LOP3.LUT R18, R18, 0x4000000, RZ, 0xfc, !PT ;  /* 0x0400000012121812 */ /* 0x000fe400078efcff */
[----:B---3--:R-:W-:Y:S02]  /*5f60*/  @!P6 IADD3 R48, P1, PT, R46, R8, RZ ;  /* 0x000000082e30e210 */ /* 0x008fe40007f3e0ff */
[----:B------:R-:W-:-:S02]  /*5f70*/  MOV R63, R49 ;  /* 0x00000031003f7202 */ /* 0x000fc40000000f00 */
[----:B------:R-:W-:Y:S02]  /*5f80*/  @!P6 IADD3.X R49, PT, PT, R47, R9, RZ, P1, !PT ;  /* 0x000000092f31e210 */ /* 0x000fe40000ffe4ff */
[----:B------:R-:W-:Y:S01]  /*5f90*/  CS2R R8, SRZ ;  /* 0x0000000000087805 */ /* 0x000fe2000001ff00 */
[----:B------:R0:W-:Y:S04]  /*5fa0*/  STL [R1+0x95c], R46 ;  /* 0x00095c2e01007387 */ /* 0x0001e80000100800 */
[----:B------:R1:W-:Y:S01]  /*5fb0*/  STL [R1+0x960], R47 ;  /* 0x0009602f01007387 */ /* 0x0003e20000100800 */
[----:B0-----:R-:W-:Y:S02]  /*5fc0*/  MOV R46, R14 ;  /* 0x0000000e002e7202 */ /* 0x001fe40000000f00 */
[----:B-1----:R-:W-:-:S02]  /*5fd0*/  MOV R47, R15 ;  /* 0x0000000f002f7202 */ /* 0x002fc40000000f00 */
[----:B------:R-:W3:Y:S04]  /*5fe0*/  LDL.LU.64 R14, [R1+0xa68] ;  /* 0x000a6800010e7983 */ /* 0x000ee80000300a00 */
[----:B------:R0:W-:Y:S02]  /*5ff0*/  STL.64 [R1+0x968], R48 ;  /* 0x0009683001007387 */ /* 0x0001e40000100a00 */
[----:B0-----:R-:W-:Y:S02]  /*6000*/  MOV R48, R16 ;  /* 0x0000001000307202 */ /* 0x001fe40000000f00 */
[----:B------:R-:W-:Y:S02]  /*6010*/  MOV R49, R17 ;  /* 0x0000001100317202 */ /* 0x000fe40000000f00 */
[----:B------:R-:W3:Y:S04]  /*6020*/  LDL.LU.64 R16, [R1+0xa70] ;  /* 0x000a700001107983 */ /* 0x000ee80000300a00 */
[----:B----4-:R0:W4:Y:S02]  /*6030*/  @!P0 LDG.E.64 R8, desc[UR10][R10.64] ;  /* 0x0000000a0a088981 */ /* 0x010124000c1e1b00 */
[----:B0-----:R-:W-:-:S06]  /*6040*/  CS2R R10, SRZ ;  /* 0x00000000000a7805 */ /* 0x001fcc000001ff00 */
[----:B--2---:R0:W2:Y:S01]  /*6050*/  @!P0 LDG.E.64 R10, desc[UR10][R12.64] ;  /* 0x0000000a0c0a8981 */ /* 0x0040a2000c1e1b00 */
[----:B------:R-:W-:-:S04]  /*6060*/  LOP3.LUT R18, R18, 0xf7ffffff, RZ, 0xc0, !PT ;  /* 0xf7ffffff12127812 */ /* 0x000fc800078ec0ff */
[----:B------:R-:W-:-:S04]  /*6070*/  @P2 LOP3.LUT R18, R18, 0x8000000, RZ, 0xfc, !PT ;  /* 0x0800000012122812 */ /* 0x000fc800078efcff */
[----:B------:R-:W-:Y:S02]  /*6080*/  LOP3.LUT P2, RZ, R18, 0x1000000, RZ, 0xc0, !PT ;  /* 0x0100000012ff7812 */ /* 0x000fe4000784c0ff */
[----:B0-----:R-:W-:Y:S01]  /*6090*/  CS2R R12, SRZ ;  /* 0x00000000000c7805 */ /* 0x001fe2000001ff00 */
[----:B------:R0:W-:Y:S04]  /*60a0*/  @!P5 STL.64 [R1+0x488], R2 ;  /* 0x000488020100d387 */ /* 0x0001e80000100a00 */
[----:B0-----:R-:W3:Y:S01]  /*60b0*/  LDL.LU.64 R2, [R1+0xa88] ;  /* 0x000a880001027983 */ /* 0x001ee20000300a00 */
[----:B----4-:R-:W-:-:S05]  /*60c0*/  @!P0 MOV R13, R9 ;  /* 0x00000009000d8202 */ /* 0x010fca0000000f00 */
[----:B------:R-:W-:Y:S01]  /*60d0*/  STL [R1+0x568], R13 ;  /* 0x0005680d01007387 */ /* 0x000fe20000100800 */
[----:B--2---:R-:W-:-:S05]  /*60e0*/  @!P0 MOV R12, R10 ;  /* 0x0000000a000c8202 */ /* 0x004fca0000000f00 */
[----:B------:R0:W-:Y:S02]  /*60f0*/  STL [R1+0x46c], R12 ;  /* 0x00046c0c01007387 */ /* 0x0001e40000100800 */
[----:B0-----:R-:W-:-:S06]  /*6100*/  CS2R R12, SRZ ;  /* 0x00000000000c7805 */ /* 0x001fcc000001ff00 */
[----:B---3--:R0:W2:Y:S02]  /*6110*/  @!P2 LDG.E.64 R12, desc[UR10][R14.64] ;  /* 0x0000000a0e0ca981 */ /* 0x0080a4000c1e1b00 */
[----:B0-----:R-:W-:-:S06]  /*6120*/  CS2R R14, SRZ ;  /* 0x00000000000e7805 */ /* 0x001fcc000001ff00 */
[----:B------:R0:W3:Y:S01]  /*6130*/  @!P2 LDG.E.64 R14, desc[UR10][R16.64] ;  /* 0x0000000a100ea981 */ /* 0x0000e2000c1e1b00 */
[----:B------:R-:W-:Y:S02]  /*6140*/  LOP3.LUT P1, RZ, R18, 0x800000, RZ, 0xc0, !PT ;  /* 0x0080000012ff7812 */ /* 0x000fe4000782c0ff */
[----:B0-----:R-:W-:Y:S02]  /*6150*/  CS2R R16, SRZ ;  /* 0x0000000000107805 */ /* 0x001fe4000001ff00 */
[----:B--2---:R-:W-:-:S05]  /*6160*/  @!P2 MOV R17, R13 ;  /* 0x0000000d0011a202 */ /* 0x004fca0000000f00 */
[----:B------:R-:W-:Y:S01]  /*6170*/  STL [R1+0x5c8], R17 ;  /* 0x0005c81101007387 */ /* 0x000fe20000100800 */
[----:B---3--:R-:W-:-:S05]  /*6180*/  @!P2 MOV R16, R14 ;  /* 0x0000000e0010a202 */ /* 0x008fca0000000f00 */
[----:B------:R0:W-:Y:S02]  /*6190*/  STL [R1+0x474], R16 ;  /* 0x0004741001007387 */ /* 0x0001e40000100800 */
[----:B0-----:R-:W-:-:S06]  /*61a0*/  CS2R R16, SRZ ;  /* 0x0000000000107805 */ /* 0x001fcc000001ff00 */
[----:B------:R0:W2:Y:S02]  /*61b0*/  @!P1 LDG.E.64 R16, desc[UR10][R2.64] ;  /* 0x0000000a02109981 */ /* 0x0000a4000c1e1b00 */
[----:B0-----:R-:W-:-:S06]  /*61c0*/  CS2R R2, SRZ ;  /* 0x0000000000027805 */ /* 0x001fcc000001ff00 */
[----:B------:R0:W3:Y:S01]  /*61d0*/  @!P1 LDG.E.64 R2, desc[UR10][R4.64] ;  /* 0x0000000a04029981 */ /* 0x0000e2000c1e1b00 */
[----:B------:R-:W-:Y:S01]  /*61e0*/  HFMA2 R0, -RZ, RZ, 0, 0 ;  /* 0x00000000ff007431 */ /* 0x000fe200000001ff */
[----:B------:R-:W-:-:S05]  /*61f0*/  @!P0 MOV R0, R8 ;  /* 0x0000000800008202 */ /* 0x000fca0000000f00 */
[----:B------:R1:W-:Y:S01]  /*6200*/  STL [R1+0x558], R0 ;  /* 0x0005580001007387 */ /* 0x0003e20000100800 */
[----:B0-----:R-:W-:Y:S01]  /*6210*/  CS2R R4, SRZ ;  /* 0x0000000000047805 */ /* 0x001fe2000001ff00 */
[----:B-1----:R-:W-:Y:S01]  /*6220*/  HFMA2 R0, -RZ, RZ, 0, 0 ;  /* 0x00000000ff007431 */ /* 0x002fe200000001ff */
[----:B------:R-:W-:Y:S02]  /*6230*/  @!P0 MOV R0, R11 ;  /* 0x0000000b00008202 */ /* 0x000fe40000000f00 */
[----:B------:R-:W-:Y:S02]  /*6240*/  LOP3.LUT P0, RZ, R18, 0x400000, RZ, 0xc0, !PT ;  /* 0x0040000012ff7812 */ /* 0x000fe4000780c0ff */
[----:B--2---:R-:W-:-:S05]  /*6250*/  @!P1 MOV R5, R17 ;  /* 0x0000001100059202 */ /* 0x004fca0000000f00 */
[----:B------:R-:W-:Y:S01]  /*6260*/  STL [R1+0x610], R5 ;  /* 0x0006100501007387 */ /* 0x000fe20000100800 */
[----:B---3--:R-:W-:-:S05]  /*6270*/  @!P1 MOV R4, R2 ;  /* 0x0000000200049202 */ /* 0x008fca0000000f00 */
[----:B------:R0:W-:Y:S02]  /*6280*/  STL [R1+0x480], R4 ;  /* 0x0004800401007387 */ /* 0x0001e40000100800 */
[----:B0-----:R-:W-:-:S06]  /*6290*/  CS2R R4, SRZ ;  /* 0x0000000000047805 */ /* 0x001fcc000001ff00 */
[----:B------:R0:W2:Y:S02]  /*62a0*/  @!P0 LDG.E.64 R4, desc[UR10][R6.64] ;  /* 0x0000000a06048981 */ /* 0x0000a4000c1e1b00 */
[----:B0-----:R-:W-:-:S06]  /*62b0*/  CS2R R6, SRZ ;  /* 0x0000000000067805 */ /* 0x001fcc000001ff00 */
[----:B------:R0:W3:Y:S04]  /*62c0*/  @!P0 LDG.E.64 R6, desc[UR10][R52.64] ;  /* 0x0000000a34068981 */ /* 0x0000e8000c1e1b00 */
[----:B------:R1:W-:Y:S02]  /*62d0*/  STL.64 [R1+0x10], R8 ;  /* 0x0000100801007387 */ /* 0x0003e40000100a00 */
[----:B-1----:R-:W-:Y:S02]  /*62e0*/  MOV R8, R54 ;  /* 0x0000003600087202 */ /* 0x002fe40000000f00 */
[----:B------:R-:W-:Y:S02]  /*62f0*/  MOV R9, R55 ;  /* 0x0000003700097202 */ /* 0x000fe40000000f00 */
[----:B------:R-:W-:-:S02]  /*6300*/  CS2R R54, SRZ ;  /* 0x0000000000367805 */ /* 0x000fc4000001ff00 */
[----:B0-----:R-:W-:Y:S02]  /*6310*/  MOV R52, R56 ;  /* 0x0000003800347202 */ /* 0x001fe40000000f00 */
[----:B------:R-:W-:Y:S02]  /*6320*/  MOV R53, R57 ;  /* 0x0000003900357202 */ /* 0x000fe40000000f00 */
[----:B------:R-:W4:Y:S01]  /*6330*/  LDL.LU.64 R56, [R1+0xa60] ;  /* 0x000a600001387983 */ /* 0x000f220000300a00 */
[----:B--2---:R-:W-:-:S05]  /*6340*/  @!P0 MOV R54, R5 ;  /* 0x0000000500368202 */ /* 0x004fca0000000f00 */
[----:B------:R0:W-:Y:S04]  /*6350*/  STL [R1+0x650], R54 ;  /* 0x0006503601007387 */ /* 0x0001e80000100800 */
[----:B0-----:R-:W2:Y:S01]  /*6360*/  LDL.LU R54, [R1+0xa5c] ;  /* 0x000a5c0001367983 */ /* 0x001ea20000300800 */
[----:B---3--:R-:W-:-:S05]  /*6370*/  @!P0 MOV R55, R6 ;  /* 0x0000000600378202 */ /* 0x008fca0000000f00 */
[----:B------:R0:W-:Y:S04]  /*6380*/  STL [R1+0x498], R55 ;  /* 0x0004983701007387 */ /* 0x0001e80000100800 */
[----:B0-----:R-:W2:Y:S04]  /*6390*/  LDL.LU R55, [R1+0xa58] ;  /* 0x000a580001377983 */ /* 0x001ea80000300800 */
[----:B------:R0:W-:Y:S02]  /*63a0*/  STL [R1+0x468], R0 ;  /* 0x0004680001007387 */ /* 0x0001e40000100800 */
[----:B0-----:R-:W-:Y:S01]  /*63b0*/  HFMA2 R0, -RZ, RZ, 0, 0 ;  /* 0x00000000ff007431 */ /* 0x001fe200000001ff */
[----:B------:R-:W-:-:S05]  /*63c0*/  @!P2 MOV R0, R12 ;  /* 0x0000000c0000a202 */ /* 0x000fca0000000f00 */
[----:B------:R0:W-:Y:S02]  /*63d0*/  STL [R1+0x590], R0 ;  /* 0x0005900001007387 */ /* 0x0001e40000100800 */
[----:B0-----:R-:W-:Y:S01]  /*63e0*/  HFMA2 R0, -RZ, RZ, 0, 0 ;  /* 0x00000000ff007431 */ /* 0x001fe200000001ff */
[----:B------:R-:W-:Y:S02]  /*63f0*/  @!P2 MOV R0, R15 ;  /* 0x0000000f0000a202 */ /* 0x000fe40000000f00 */
[----:B------:R-:W-:Y:S01]  /*6400*/  LOP3.LUT P2, RZ, R18, 0x200000, RZ, 0xc0, !PT ;  /* 0x0020000012ff7812 */ /* 0x000fe2000784c0ff */
[----:B------:R0:W-:Y:S02]  /*6410*/  STL.64 [R1+0x210], R10 ;  /* 0x0002100a01007387 */ /* 0x0001e40000100a00 */
[----:B0-----:R-:W-:Y:S02]  /*6420*/  MOV R10, R8 ;  /* 0x00000008000a7202 */ /* 0x001fe40000000f00 */
[----:B------:R-:W-:-:S02]  /*6430*/  MOV R11, R9 ;  /* 0x00000009000b7202 */ /* 0x000fc40000000f00 */
[----:B------:R-:W-:-:S06]  /*6440*/  CS2R R8, SRZ ;  /* 0x0000000000087805 */ /* 0x000fcc000001ff00 */
[----:B--2---:R0:W2:Y:S02]  /*6450*/  @!P2 LDG.E.64 R8, desc[UR10][R54.64] ;  /* 0x0000000a3608a981 */ /* 0x0040a4000c1e1b00 */
[----:B0-----:R-:W-:Y:S02]  /*6460*/  MOV R54, R10 ;  /* 0x0000000a00367202 */ /* 0x001fe40000000f00 */
[----:B------:R-:W-:Y:S02]  /*6470*/  MOV R55, R11 ;  /* 0x0000000b00377202 */ /* 0x000fe40000000f00 */
[----:B------:R-:W-:-:S06]  /*6480*/  CS2R R10, SRZ ;  /* 0x00000000000a7805 */ /* 0x000fcc000001ff00 */
[----:B----4-:R0:W3:Y:S04]  /*6490*/  @!P2 LDG.E.64 R10, desc[UR10][R56.64] ;  /* 0x0000000a380aa981 */ /* 0x0100e8000c1e1b00 */
[----:B------:R1:W-:Y:S01]  /*64a0*/  STL.64 [R1+0x18], R12 ;  /* 0x0000180c01007387 */ /* 0x0003e20000100a00 */
[----:B0-----:R-:W-:Y:S02]  /*64b0*/  MOV R56, R60 ;  /* 0x0000003c00387202 */ /* 0x001fe40000000f00 */
[----:B------:R-:W-:Y:S02]  /*64c0*/  MOV R57, R61 ;  /* 0x0000003d00397202 */ /* 0x000fe40000000f00 */
[----:B------:R-:W4:Y:S01]  /*64d0*/  LDL.LU.64 R60, [R1+0xa50] ;  /* 0x000a5000013c7983 */ /* 0x000f220000300a00 */
[----:B-1----:R-:W-:-:S02]  /*64e0*/  MOV R12, R56 ;  /* 0x00000038000c7202 */ /* 0x002fc40000000f00 */
[----:B------:R-:W-:Y:S02]  /*64f0*/  MOV R13, R57 ;  /* 0x00000039000d7202 */ /* 0x000fe40000000f00 */
[----:B------:R-:W-:Y:S02]  /*6500*/  MOV R56, R66 ;  /* 0x0000004200387202 */ /* 0x000fe40000000f00 */
[----:B------:R-:W-:Y:S02]  /*6510*/  MOV R57, R67 ;  /* 0x0000004300397202 */ /* 0x000fe40000000f00 */
[----:B------:R-:W-:Y:S02]  /*6520*/  MOV R66, R58 ;  /* 0x0000003a00427202 */ /* 0x000fe40000000f00 */
[----:B------:R-:W-:Y:S02]  /*6530*/  MOV R67, R59 ;  /* 0x0000003b00437202 */ /* 0x000fe40000000f00 */
[----:B------:R-:W-:-:S02]  /*6540*/  CS2R R58, SRZ ;  /* 0x00000000003a7805 */ /* 0x000fc4000001ff00 */
        /* <DEDUP_REMOVED lines=43> */
[----:B0-----:R-:W-:-:S10]  /*6800*/  CS2R R2, SRZ ;  /* 0x0000000000027805 */ /* 0x001fd4000001ff00 */
        /* <DEDUP_REMOVED lines=102> */
[----:B------:R-:W-:-:S02]  /*6e70*/  MOV R26, R34 ;  /* 0x00000022001a7202 */ /* 0x000fc40000000f00 */
[----:B------:R-:W-:Y:S02]  /*6e80*/  MOV R27, R35 ;  /* 0x00000023001b7202 */ /* 0x000fe40000000f00 */
[----:B------:R-:W-:Y:S02]  /*6e90*/  CS2R R34, SRZ ;  /* 0x0000000000227805 */ /* 0x000fe4000001ff00 */
        /* <DEDUP_REMOVED lines=21> */
[----:B----4-:R-:W3:Y:S04]  /*6ff0*/  @!P2 LDG.E.64 R16, desc[UR10][R36.64] ;  /* 0x0000000a2410a981 */ /* 0x010ee8000c1e1b00 */
[----:B------:R0:W-:Y:S02]  /*7000*/  STL [R1+0x508], R0 ;  /* 0x0005080001007387 */ /* 0x0001e40000100800 */
[----:B0-----:R-:W-:Y:S01]  /*7010*/  HFMA2 R0, -RZ, RZ, 0, 0 ;  /* 0x00000000ff007431 */ /* 0x001fe200000001ff */
[----:B------:R-:W-:-:S05]  /*7020*/  @!P1 MOV R0, R8 ;  /* 0x0000000800009202 */ /* 0x000fca0000000f00 */
[----:B------:R0:W-:Y:S04]  /*7030*/  STL [R1+0x728], R0 ;  /* 0x0007280001007387 */ /* 0x0001e80000100800 */
[----:B------:R1:W-:Y:S01]  /*7040*/  STL.64 [R1+0x48], R4 ;  /* 0x0000480401007387 */ /* 0x0003e20000100a00 */
[----:B0-----:R-:W-:Y:S01]  /*7050*/  HFMA2 R0, -RZ, RZ, 0, 0 ;  /* 0x00000000ff007431 */ /* 0x001fe200000001ff */
[----:B------:R-:W-:-:S05]  /*7060*/  @!P1 MOV R0, R11 ;  /* 0x0000000b00009202 */ /* 0x000fca0000000f00 */
[----:B------:R0:W-:Y:S01]  /*7070*/  STL [R1+0x528], R0 ;  /* 0x0005280001007387 */ /* 0x0001e20000100800 */
[----:B-1----:R-:W-:Y:S02]  /*7080*/  MOV R4, R38 ;  /* 0x0000002600047202 */ /* 0x002fe40000000f00 */
[----:B------:R-:W-:Y:S02]  /*7090*/  MOV R5, R39 ;  /* 0x0000002700057202 */ /* 0x000fe40000000f00 */
[----:B------:R-:W-:Y:S01]  /*70a0*/  CS2R R38, SRZ ;  /* 0x0000000000267805 */ /* 0x000fe2000001ff00 */
[----:B0-----:R-:W-:Y:S01]  /*70b0*/  HFMA2 R0, -RZ, RZ, 0, 0 ;  /* 0x00000000ff007431 */ /* 0x001fe200000001ff */
[----:B------:R-:W-:-:S05]  /*70c0*/  @!P0 MOV R0, R12 ;  /* 0x0000000c00008202 */ /* 0x000fca0000000f00 */
[----:B------:R0:W-:Y:S02]  /*70d0*/  STL [R1+0x754], R0 ;  /* 0x0007540001007387 */ /* 0x0001e40000100800 */
[----:B0-----:R-:W-:Y:S01]  /*70e0*/  HFMA2 R0, -RZ, RZ, 0, 0 ;  /* 0x00000000ff007431 */ /* 0x001fe200000001ff */
[----:B------:R-:W-:-:S05]  /*70f0*/  @!P0 MOV R0, R15 ;  /* 0x0000000f00008202 */ /* 0x000fca0000000f00 */
[----:B------:R0:W-:Y:S02]  /*7100*/  STL [R1+0x540], R0 ;  /* 0x0005400001007387 */ /* 0x0001e40000100800 */
[----:B0-----:R-:W-:Y:S01]  /*7110*/  HFMA2 R0, -RZ, RZ, 0, 0 ;  /* 0x00000000ff007431 */ /* 0x001fe200000001ff */
[----:B--2---:R-:W-:-:S05]  /*7120*/  @!P2 MOV R38, R3 ;  /* 0x000000030026a202 */ /* 0x004fca0000000f00 */
[----:B------:R0:W-:Y:S01]  /*7130*/  STL [R1+0x774], R38 ;  /* 0x0007742601007387 */ /* 0x0001e20000100800 */
[----:B------:R-:W-:-:S03]  /*7140*/  @!P2 MOV R0, R2 ;  /* 0x000000020000a202 */ /* 0x000fc60000000f00 */
[----:B------:R1:W-:Y:S04]  /*7150*/  STL.64 [R1+0x9b8], R2 ;  /* 0x0009b80201007387 */ /* 0x0003e80000100a00 */
[----:B0-----:R-:W2:Y:S01]  /*7160*/  LDL.LU R38, [R1+0x9e8] ;  /* 0x0009e80001267983 */ /* 0x001ea20000300800 */
[----:B---3--:R-:W-:-:S05]  /*7170*/  @!P2 MOV R39, R16 ;  /* 0x000000100027a202 */ /* 0x008fca0000000f00 */
[----:B------:R0:W-:Y:S01]  /*7180*/  STL [R1+0x52c], R39 ;  /* 0x00052c2701007387 */ /* 0x0001e20000100800 */
[----:B-1----:R-:W-:Y:S02]  /*7190*/  MOV R2, R40 ;  /* 0x0000002800027202 */ /* 0x002fe40000000f00 */
[----:B------:R-:W-:Y:S02]  /*71a0*/  MOV R3, R41 ;  /* 0x0000002900037202 */ /* 0x000fe40000000f00 */
[----:B------:R-:W3:Y:S04]  /*71b0*/  LDL.LU.64 R40, [R1+0x9e0] ;  /* 0x0009e00001287983 */ /* 0x000ee80000300a00 */
[----:B0-----:R-:W2:Y:S01]  /*71c0*/  LDL.LU R39, [R1+0x9d8] ;  /* 0x0009d80001277983 */ /* 0x001ea20000300800 */
[----:B------:R-:W-:-:S03]  /*71d0*/  LOP3.LUT P1, RZ, R18, 0x4000, RZ, 0xc0, !PT ;  /* 0x0000400012ff7812 */ /* 0x000fc6000782c0ff */
[----:B------:R0:W-:Y:S02]  /*71e0*/  STL.64 [R1+0x248], R6 ;  /* 0x0002480601007387 */ /* 0x0001e40000100a00 */
[----:B0-----:R-:W-:Y:S02]  /*71f0*/  MOV R6, R4 ;  /* 0x0000000400067202 */ /* 0x001fe40000000f00 */
[----:B------:R-:W-:Y:S02]  /*7200*/  MOV R7, R5 ;  /* 0x0000000500077202 */ /* 0x000fe40000000f00 */
[----:B------:R-:W-:Y:S02]  /*7210*/  CS2R R4, SRZ ;  /* 0x0000000000047805 */ /* 0x000fe4000001ff00 */
[----:B------:R-:W-:Y:S02]  /*7220*/  MOV R36, R44 ;  /* 0x0000002c00247202 */ /* 0x000fe40000000f00 */
[----:B------:R-:W-:-:S02]  /*7230*/  MOV R37, R45 ;  /* 0x0000002d00257202 */ /* 0x000fc40000000f00 */
[----:B------:R-:W4:Y:S04]  /*7240*/  LDL.LU.64 R44, [R1+0x9f0] ;  /* 0x0009f000012c7983 */ /* 0x000f280000300a00 */
[----:B--2---:R0:W2:Y:S02]  /*7250*/  @!P1 LDG.E.64 R4, desc[UR10][R38.64] ;  /* 0x0000000a26049981 */ /* 0x0040a4000c1e1b00 */
[----:B0-----:R-:W-:Y:S02]  /*7260*/  MOV R38, R6 ;  /* 0x0000000600267202 */ /* 0x001fe40000000f00 */
[----:B------:R-:W-:Y:S02]  /*7270*/  MOV R39, R7 ;  /* 0x0000000700277202 */ /* 0x000fe40000000f00 */
[----:B------:R-:W-:-:S06]  /*7280*/  CS2R R6, SRZ ;  /* 0x0000000000067805 */ /* 0x000fcc000001ff00 */
[----:B---3--:R4:W3:Y:S04]  /*7290*/  @!P1 LDG.E.64 R6, desc[UR10][R40.64] ;  /* 0x0000000a28069981 */ /* 0x0088e8000c1e1b00 */
[----:B------:R0:W-:Y:S02]  /*72a0*/  STL.64 [R1+0x50], R8 ;  /* 0x0000500801007387 */ /* 0x0001e40000100a00 */
[----:B0-----:R-:W-:Y:S02]  /*72b0*/  MOV R8, R42 ;  /* 0x0000002a00087202 */ /* 0x001fe40000000f00 */
[----:B------:R-:W-:Y:S02]  /*72c0*/  MOV R9, R43 ;  /* 0x0000002b00097202 */ /* 0x000fe40000000f00 */
[----:B------:R-:W-:-:S02]  /*72d0*/  CS2R R42, SRZ ;  /* 0x00000000002a7805 */ /* 0x000fc4000001ff00 */
[----:B----4-:R-:W-:Y:S02]  /*72e0*/  MOV R40, R44 ;  /* 0x0000002c00287202 */ /* 0x010fe40000000f00 */
[----:B------:R-:W-:Y:S02]  /*72f0*/  MOV R41, R45 ;  /* 0x0000002d00297202 */ /* 0x000fe40000000f00 */
[----:B------:R-:W4:Y:S01]  /*7300*/  LDL.LU.64 R44, [R1+0x9d0] ;  /* 0x0009d000012c7983 */ /* 0x000f220000300a00 */
[----:B--2---:R-:W-:-:S05]  /*7310*/  @!P1 MOV R42, R5 ;  /* 0x00000005002a9202 */ /* 0x004fca0000000f00 */
[----:B------:R0:W-:Y:S04]  /*7320*/  STL [R1+0x79c], R42 ;  /* 0x00079c2a01007387 */ /* 0x0001e80000100800 */
[----:B0-----:R-:W2:Y:S01]  /*7330*/  LDL.LU R42, [R1+0x9cc] ;  /* 0x0009cc00012a7983 */ /* 0x001ea20000300800 */
[----:B---3--:R-:W-:-:S05]  /*7340*/  @!P1 MOV R43, R6 ;  /* 0x00000006002b9202 */ /* 0x008fca0000000f00 */
[----:B------:R0:W-:Y:S04]  /*7350*/  STL [R1+0x544], R43 ;  /* 0x0005442b01007387 */ /* 0x0001e80000100800 */
[----:B0-----:R-:W2:Y:S01]  /*7360*/  LDL.LU R43, [R1+0x9c8] ;  /* 0x0009c800012b7983 */ /* 0x001ea20000300800 */
[----:B------:R-:W-:-:S03]  /*7370*/  LOP3.LUT P0, RZ, R18, 0x2000, RZ, 0xc0, !PT ;  /* 0x0000200012ff7812 */ /* 0x000fc6000780c0ff */
[----:B------:R0:W-:Y:S02]  /*7380*/  STL.64 [R1+0x250], R10 ;  /* 0x0002500a01007387 */ /* 0x0001e40000100a00 */
[----:B0-----:R-:W-:Y:S02]  /*7390*/  MOV R10, R8 ;  /* 0x00000008000a7202 */ /* 0x001fe40000000f00 */
[----:B------:R-:W-:Y:S02]  /*73a0*/  MOV R11, R9 ;  /* 0x00000009000b7202 */ /* 0x000fe40000000f00 */
        /* <DEDUP_REMOVED lines=20> */
[----:B------:R-:W-:Y:S01]  /*74f0*/  STL [R1+0x7c4], R3 ;  /* 0x0007c40301007387 */ /* 0x000fe20000100800 */
[----:B---3--:R-:W-:-:S05]  /*7500*/  @!P0 MOV R2, R10 ;  /* 0x0000000a00028202 */ /* 0x008fca0000000f00 */
[----:B------:R0:W-:Y:S04]  /*7510*/  STL [R1+0x56c], R2 ;  /* 0x00056c0201007387 */ /* 0x0001e80000100800 */
[----:B0-----:R-:W2:Y:S04]  /*7520*/  LDL.LU.64 R2, [R1+0x5a8] ;  /* 0x0005a80001027983 */ /* 0x001ea80000300a00 */
[----:B------:R0:W-:Y:S02]  /*7530*/  STL [R1+0x770], R0 ;  /* 0x0007700001007387 */ /* 0x0001e40000100800 */
[----:B0-----:R-:W-:Y:S01]  /*7540*/  HFMA2 R0, -RZ, RZ, 0, 0 ;  /* 0x00000000ff007431 */ /* 0x001fe200000001ff */
[----:B------:R-:W-:-:S02]  /*7550*/  @!P2 MOV R0, R17 ;  /* 0x000000110000a202 */ /* 0x000fc40000000f00 */
[----:B------:R-:W-:Y:S01]  /*7560*/  LOP3.LUT P2, RZ, R18, 0x1000, RZ, 0xc0, !PT ;  /* 0x0000100012ff7812 */ /* 0x000fe2000784c0ff */
[----:B------:R0:W-:Y:S02]  /*7570*/  STL.64 [R1+0x258], R14 ;  /* 0x0002580e01007387 */ /* 0x0001e40000100a00 */
[----:B0-----:R-:W-:Y:S02]  /*7580*/  MOV R14, R12 ;  /* 0x0000000c000e7202 */ /* 0x001fe40000000f00 */
[----:B------:R-:W-:Y:S02]  /*7590*/  MOV R15, R13 ;  /* 0x0000000d000f7202 */ /* 0x000fe40000000f00 */
[----:B------:R-:W-:-:S06]  /*75a0*/  CS2R R12, SRZ ;  /* 0x00000000000c7805 */ /* 0x000fcc000001ff00 */
[----:B----4-:R0:W3:Y:S02]  /*75b0*/  @!P2 LDG.E.64 R12, desc[UR10][R50.64] ;  /* 0x0000000a320ca981 */ /* 0x0100e4000c1e1b00 */
[----:B0-----:R-:W-:Y:S02]  /*75c0*/  MOV R50, R14 ;  /* 0x0000000e00327202 */ /* 0x001fe40000000f00 */
[----:B------:R-:W-:Y:S02]  /*75d0*/  MOV R51, R15 ;  /* 0x0000000f00337202 */ /* 0x000fe40000000f00 */
[----:B------:R-:W-:-:S06]  /*75e0*/  CS2R R14, SRZ ;  /* 0x00000000000e7805 */ /* 0x000fcc000001ff00 */
[----:B--2---:R0:W2:Y:S04]  /*75f0*/  @!P2 LDG.E.64 R14, desc[UR10][R2.64] ;  /* 0x0000000a020ea981 */ /* 0x0040a8000c1e1b00 */
[----:B------:R-:W4:Y:S04]  /*7600*/  LDL.LU.64 R2, [R1+0x9b8] ;  /* 0x0009b80001027983 */ /* 0x000f280000300a00 */
[----:B------:R1:W-:Y:S02]  /*7610*/  STL [R1+0x55c], R0 ;  /* 0x00055c0001007387 */ /* 0x0003e40000100800 */
[----:B-1----:R-:W-:Y:S01]  /*7620*/  HFMA2 R0, -RZ, RZ, 0, 0 ;  /* 0x00000000ff007431 */ /* 0x002fe200000001ff */
[----:B------:R-:W-:-:S05]  /*7630*/  @!P1 MOV R0, R4 ;  /* 0x0000000400009202 */ /* 0x000fca0000000f00 */
[----:B------:R1:W-:Y:S02]  /*7640*/  STL [R1+0x798], R0 ;  /* 0x0007980001007387 */ /* 0x0003e40000100800 */
[----:B-1----:R-:W-:Y:S01]  /*7650*/  HFMA2 R0, -RZ, RZ, 0, 0 ;  /* 0x00000000ff007431 */ /* 0x002fe200000001ff */
[----:B------:R-:W-:-:S05]  /*7660*/  @!P1 MOV R0, R7 ;  /* 0x0000000700009202 */ /* 0x000fca0000000f00 */
[----:B------:R1:W-:Y:S02]  /*7670*/  STL [R1+0x578], R0 ;  /* 0x0005780001007387 */ /* 0x0003e40000100800 */
[----:B-1----:R-:W-:Y:S01]  /*7680*/  HFMA2 R0, -RZ, RZ, 0, 0 ;  /* 0x00000000ff007431 */ /* 0x002fe200000001ff */
[----:B------:R-:W-:Y:S01]  /*7690*/  @!P0 MOV R0, R8 ;  /* 0x0000000800008202 */ /* 0x000fe20000000f00 */
[----:B------:R1:W-:Y:S04]  /*76a0*/  STL.64 [R1+0x260], R16 ;  /* 0x0002601001007387 */ /* 0x0003e80000100a00 */
[----:B------:R0:W-:Y:S04]  /*76b0*/  STL [R1+0x7c0], R0 ;  /* 0x0007c00001007387 */ /* 0x0001e80000100800 */
[----:B-1----:R-:W2:Y:S01]  /*76c0*/  LDL.LU.64 R16, [R1+0x848] ;  /* 0x0008480001107983 */ /* 0x002ea20000300a00 */
[----:B0-----:R-:W-:Y:S01]  /*76d0*/  HFMA2 R0, -RZ, RZ, 0, 0 ;  /* 0x00000000ff007431 */ /* 0x001fe200000001ff */
[----:B------:R-:W-:-:S02]  /*76e0*/  @!P0 MOV R0, R11 ;  /* 0x0000000b00008202 */ /* 0x000fc40000000f00 */
[----:B---3--:R-:W-:Y:S04]  /*76f0*/  STL.64 [R1+0x9b0], R12 ;  /* 0x0009b00c01007387 */ /* 0x008fe80000100a00 */
[----:B------:R0:W-:Y:S02]  /*7700*/  STL [R1+0x57c], R0 ;  /* 0x00057c0001007387 */ /* 0x0001e40000100800 */
[----:B0-----:R-:W-:Y:S01]  /*7710*/  HFMA2 R0, -RZ, RZ, 0, 0 ;  /* 0x00000000ff007431 */ /* 0x001fe200000001ff */
[----:B------:R-:W-:Y:S01]  /*7720*/  @!P2 MOV R0, R12 ;  /* 0x0000000c0000a202 */ /* 0x000fe20000000f00 */
[----:B----4-:R0:W-:Y:S02]  /*7730*/  STL.64 [R1+0x60], R2 ;  /* 0x0000600201007387 */ /* 0x0101e40000100a00 */
[----:B0-----:R-:W-:-:S02]  /*7740*/  CS2R R2, SRZ ;  /* 0x0000000000027805 */ /* 0x001fc4000001ff00 */
[----:B------:R-:W-:Y:S02]  /*7750*/  @!P2 MOV R3, R13 ;  /* 0x0000000d0003a202 */ /* 0x000fe40000000f00 */
[----:B------:R-:W3:Y:S01]  /*7760*/  LDL.LU.64 R12, [R1+0x818] ;  /* 0x00081800010c7983 */ /* 0x000ee20000300a00 */
[----:B------:R-:W-:Y:S02]  /*7770*/  LOP3.LUT P1, RZ, R18, 0x800, RZ, 0xc0, !PT ;  /* 0x0000080012ff7812 */ /* 0x000fe4000782c0ff */
[----:B--2---:R-:W-:Y:S01]  /*7780*/  @!P2 MOV R2, R14 ;  /* 0x0000000e0002a202 */ /* 0x004fe20000000f00 */
[----:B------:R-:W-:Y:S04]  /*7790*/  STL [R1+0x7f4], R3 ;  /* 0x0007f40301007387 */ /* 0x000fe80000100800 */
[----:B------:R0:W-:Y:S02]  /*77a0*/  STL [R1+0x594], R2 ;  /* 0x0005940201007387 */ /* 0x0001e40000100800 */
[----:B0-----:R-:W-:-:S02]  /*77b0*/  CS2R R2, SRZ ;  /* 0x0000000000027805 */ /* 0x001fc4000001ff00 */
[----:B------:R0:W-:Y:S04]  /*77c0*/  STL.64 [R1+0x268], R6 ;  /* 0x0002680601007387 */ /* 0x0001e80000100a00 */
[----:B0-----:R-:W2:Y:S04]  /*77d0*/  LDL.LU.64 R6, [R1+0x840] ;  /* 0x0008400001067983 */ /* 0x001ea80000300a00 */
[----:B------:R0:W4:Y:S02]  /*77e0*/  @!P1 LDG.E.64 R2, desc[UR10][R16.64] ;  /* 0x0000000a10029981 */ /* 0x000124000c1e1b00 */
[----:B0-----:R-:W-:-:S06]  /*77f0*/  CS2R R16, SRZ ;  /* 0x0000000000107805 */ /* 0x001fcc000001ff00 */
[----:B---3--:R-:W3:Y:S04]  /*7800*/  @!P1 LDG.E.64 R16, desc[UR10][R12.64] ;  /* 0x0000000a0c109981 */ /* 0x008ee8000c1e1b00 */
[----:B------:R-:W2:Y:S01]  /*7810*/  LDL.LU.64 R12, [R1+0x5f8] ;  /* 0x0005f800010c7983 */ /* 0x000ea20000300a00 */
[----:B------:R-:W-:-:S03]  /*7820*/  LOP3.LUT P0, RZ, R18, 0x400, RZ, 0xc0, !PT ;  /* 0x0000040012ff7812 */ /* 0x000fc6000780c0ff */
[----:B------:R0:W-:Y:S02]  /*7830*/  STL.64 [R1+0x68], R4 ;  /* 0x0000680401007387 */ /* 0x0001e40000100a00 */
[----:B0-----:R-:W-:Y:S02]  /*7840*/  CS2R R4, SRZ ;  /* 0x0000000000047805 */ /* 0x001fe4000001ff00 */
[----:B----4-:R-:W-:-:S05]  /*7850*/  @!P1 MOV R5, R3 ;  /* 0x0000000300059202 */ /* 0x010fca0000000f00 */
[----:B------:R-:W-:Y:S04]  /*7860*/  STL [R1+0x81c], R5 ;  /* 0x00081c0501007387 */ /* 0x000fe80000100800 */
[----:B------:R0:W-:Y:S04]  /*7870*/  STL.64 [R1+0x270], R10 ;  /* 0x0002700a01007387 */ /* 0x0001e80000100a00 */
[----:B0-----:R-:W4:Y:S01]  /*7880*/  LDL.LU.64 R10, [R1+0x838] ;  /* 0x00083800010a7983 */ /* 0x001f220000300a00 */
[----:B---3--:R-:W-:-:S05]  /*7890*/  @!P1 MOV R4, R16 ;  /* 0x0000001000049202 */ /* 0x008fca0000000f00 */
[----:B------:R0:W-:Y:S02]  /*78a0*/  STL [R1+0x5ac], R4 ;  /* 0x0005ac0401007387 */ /* 0x0001e40000100800 */
[----:B0-----:R-:W-:-:S06]  /*78b0*/  CS2R R4, SRZ ;  /* 0x0000000000047805 */ /* 0x001fcc000001ff00 */
[----:B--2---:R0:W2:Y:S02]  /*78c0*/  @!P0 LDG.E.64 R4, desc[UR10][R6.64] ;  /* 0x0000000a06048981 */ /* 0x0040a4000c1e1b00 */
[----:B0-----:R-:W-:-:S06]  /*78d0*/  CS2R R6, SRZ ;  /* 0x0000000000067805 */ /* 0x001fcc000001ff00 */
[----:B------:R-:W3:Y:S04]  /*78e0*/  @!P0 LDG.E.64 R6, desc[UR10][R12.64] ;  /* 0x0000000a0c068981 */ /* 0x000ee8000c1e1b00 */
[----:B------:R-:W4:Y:S04]  /*78f0*/  LDL.LU.64 R12, [R1+0x830] ;  /* 0x00083000010c7983 */ /* 0x000f280000300a00 */
[----:B------:R0:W-:Y:S04]  /*7900*/  STL [R1+0x7f0], R0 ;  /* 0x0007f00001007387 */ /* 0x0001e80000100800 */
[----:B------:R1:W-:Y:S01]  /*7910*/  STL.64 [R1+0x70], R8 ;  /* 0x0000700801007387 */ /* 0x0003e20000100a00 */
[----:B0-----:R-:W-:Y:S01]  /*7920*/  HFMA2 R0, -RZ, RZ, 0, 0 ;  /* 0x00000000ff007431 */ /* 0x001fe200000001ff */
[----:B------:R-:W-:-:S02]  /*7930*/  @!P2 MOV R0, R15 ;  /* 0x0000000f0000a202 */ /* 0x000fc40000000f00 */
[----:B------:R-:W-:Y:S02]  /*7940*/  LOP3.LUT P2, RZ, R18, 0x200, RZ, 0xc0, !PT ;  /* 0x0000020012ff7812 */ /* 0x000fe4000784c0ff */
[----:B-1----:R-:W-:Y:S02]  /*7950*/  CS2R R8, SRZ ;  /* 0x0000000000087805 */ /* 0x002fe4000001ff00 */
[----:B--2---:R-:W-:-:S05]  /*7960*/  @!P0 MOV R9, R5 ;  /* 0x0000000500098202 */ /* 0x004fca0000000f00 */
[----:B------:R-:W-:Y:S01]  /*7970*/  STL [R1+0x844], R9 ;  /* 0x0008440901007387 */ /* 0x000fe20000100800 */
[----:B---3--:R-:W-:-:S05]  /*7980*/  @!P0 MOV R8, R6 ;  /* 0x0000000600088202 */ /* 0x008fca0000000f00 */
[----:B------:R0:W-:Y:S02]  /*7990*/  STL [R1+0x5e0], R8 ;  /* 0x0005e00801007387 */ /* 0x0001e40000100800 */
[----:B0-----:R-:W-:-:S06]  /*79a0*/  CS2R R8, SRZ ;  /* 0x0000000000087805 */ /* 0x001fcc000001ff00 */
[----:B----4-:R0:W2:Y:S02]  /*79b0*/  @!P2 LDG.E.64 R8, desc[UR10][R10.64] ;  /* 0x0000000a0a08a981 */ /* 0x0100a4000c1e1b00 */
[----:B0-----:R-:W-:-:S06]  /*79c0*/  CS2R R10, SRZ ;  /* 0x00000000000a7805 */ /* 0x001fcc000001ff00 */
[----:B------:R0:W3:Y:S04]  /*79d0*/  @!P2 LDG.E.64 R10, desc[UR10][R12.64] ;  /* 0x0000000a0c0aa981 */ /* 0x0000e8000c1e1b00 */
        /* <DEDUP_REMOVED lines=12> */
[----:B-1----:R-:W3:Y:S01]  /*7aa0*/  LDL.LU.64 R14, [R1+0x828] ;  /* 0x00082800010e7983 */ /* 0x002ee20000300a00 */
[----:B0-----:R-:W-:Y:S01]  /*7ab0*/  HFMA2 R0, -RZ, RZ, 0, 0 ;  /* 0x00000000ff007431 */ /* 0x001fe200000001ff */
[----:B------:R-:W-:-:S05]  /*7ac0*/  @!P0 MOV R0, R7 ;  /* 0x0000000700008202 */ /* 0x000fca0000000f00 */
[----:B------:R0:W-:Y:S02]  /*7ad0*/  STL [R1+0x5f8], R0 ;  /* 0x0005f80001007387 */ /* 0x0001e40000100800 */
[----:B0-----:R-:W-:Y:S01]  /*7ae0*/  HFMA2 R0, -RZ, RZ, 0, 0 ;  /* 0x00000000ff007431 */ /* 0x001fe200000001ff */
[----:B--2---:R-:W-:Y:S01]  /*7af0*/  @!P2 MOV R0, R8 ;  /* 0x000000080000a202 */ /* 0x004fe20000000f00 */
[----:B------:R-:W-:Y:S04]  /*7b00*/  STL.64 [R1+0x9a8], R8 ;  /* 0x0009a80801007387 */ /* 0x000fe80000100a00 */
[----:B----4-:R0:W-:Y:S02]  /*7b10*/  STL.64 [R1+0x78], R12 ;  /* 0x0000780c01007387 */ /* 0x0101e40000100a00 */
[----:B0-----:R-:W-:-:S02]  /*7b20*/  CS2R R12, SRZ ;  /* 0x00000000000c7805 */ /* 0x001fc4000001ff00 */
[----:B------:R-:W-:Y:S02]  /*7b30*/  @!P2 MOV R13, R9 ;  /* 0x00000009000da202 */ /* 0x000fe40000000f00 */
[----:B------:R-:W2:Y:S01]  /*7b40*/  LDL.LU.64 R8, [R1+0x640] ;  /* 0x0006400001087983 */ /* 0x000ea20000300a00 */
[----:B------:R-:W-:Y:S02]  /*7b50*/  LOP3.LUT P1, RZ, R18, 0x100, RZ, 0xc0, !PT ;  /* 0x0000010012ff7812 */ /* 0x000fe4000782c0ff */
[----:B---3--:R-:W-:Y:S01]  /*7b60*/  @!P2 MOV R12, R10 ;  /* 0x0000000a000ca202 */ /* 0x008fe20000000f00 */
[----:B------:R-:W-:Y:S04]  /*7b70*/  STL [R1+0x834], R13 ;  /* 0x0008340d01007387 */ /* 0x000fe80000100800 */
[----:B------:R0:W-:Y:S02]  /*7b80*/  STL [R1+0x5fc], R12 ;  /* 0x0005fc0c01007387 */ /* 0x0001e40000100800 */
[----:B0-----:R-:W-:-:S02]  /*7b90*/  CS2R R12, SRZ ;  /* 0x00000000000c7805 */ /* 0x001fc4000001ff00 */
[----:B------:R0:W-:Y:S04]  /*7ba0*/  STL.64 [R1+0x280], R16 ;  /* 0x0002801001007387 */ /* 0x0001e80000100a00 */
[----:B0-----:R-:W3:Y:S04]  /*7bb0*/  LDL.LU.64 R16, [R1+0x820] ;  /* 0x0008200001107983 */ /* 0x001ee80000300a00 */
[----:B------:R0:W4:Y:S02]  /*7bc0*/  @!P1 LDG.E.64 R12, desc[UR10][R14.64] ;  /* 0x0000000a0e0c9981 */ /* 0x000124000c1e1b00 */
[----:B0-----:R-:W-:-:S06]  /*7bd0*/  CS2R R14, SRZ ;  /* 0x00000000000e7805 */ /* 0x001fcc000001ff00 */
[----:B--2---:R-:W2:Y:S04]  /*7be0*/  @!P1 LDG.E.64 R14, desc[UR10][R8.64] ;  /* 0x0000000a080e9981 */ /* 0x004ea8000c1e1b00 */
[----:B------:R-:W3:Y:S01]  /*7bf0*/  LDL.LU.64 R8, [R1+0x660] ;  /* 0x0006600001087983 */ /* 0x000ee20000300a00 */
[----:B------:R-:W-:-:S03]  /*7c00*/  LOP3.LUT P0, RZ, R18, 0x80, RZ, 0xc0, !PT ;  /* 0x0000008012ff7812 */ /* 0x000fc6000780c0ff */
[----:B------:R0:W-:Y:S02]  /*7c10*/  STL.64 [R1+0x80], R2 ;  /* 0x0000800201007387 */ /* 0x0001e40000100a00 */
[----:B0-----:R-:W-:Y:S02]  /*7c20*/  CS2R R2, SRZ ;  /* 0x0000000000027805 */ /* 0x001fe4000001ff00 */
[----:B----4-:R-:W-:-:S05]  /*7c30*/  @!P1 MOV R3, R13 ;  /* 0x0000000d00039202 */ /* 0x010fca0000000f00 */
[----:B------:R-:W-:Y:S04]  /*7c40*/  STL [R1+0x82c], R3 ;  /* 0x00082c0301007387 */ /* 0x000fe80000100800 */
[----:B------:R0:W-:Y:S04]  /*7c50*/  STL.64 [R1+0x288], R6 ;  /* 0x0002880601007387 */ /* 0x0001e80000100a00 */
[----:B0-----:R-:W4:Y:S01]  /*7c60*/  LDL.LU.64 R6, [R1+0x810] ;  /* 0x0008100001067983 */ /* 0x001f220000300a00 */
[----:B--2---:R-:W-:-:S05]  /*7c70*/  @!P1 MOV R2, R14 ;  /* 0x0000000e00029202 */ /* 0x004fca0000000f00 */
[----:B------:R0:W-:Y:S02]  /*7c80*/  STL [R1+0x628], R2 ;  /* 0x0006280201007387 */ /* 0x0001e40000100800 */
[----:B0-----:R-:W-:-:S06]  /*7c90*/  CS2R R2, SRZ ;  /* 0x0000000000027805 */ /* 0x001fcc000001ff00 */
[----:B---3--:R0:W2:Y:S02]  /*7ca0*/  @!P0 LDG.E.64 R2, desc[UR10][R16.64] ;  /* 0x0000000a10028981 */ /* 0x0080a4000c1e1b00 */
        /* <DEDUP_REMOVED lines=16> */
[----:B------:R-:W3:Y:S04]  /*7db0*/  @!P2 LDG.E.64 R6, desc[UR10][R8.64] ;  /* 0x0000000a0806a981 */ /* 0x000ee8000c1e1b00 */
[----:B------:R-:W4:Y:S04]  /*7dc0*/  LDL.LU.64 R8, [R1+0x9a8] ;  /* 0x0009a80001087983 */ /* 0x000f280000300a00 */
[----:B------:R0:W-:Y:S02]  /*7dd0*/  STL [R1+0x614], R0 ;  /* 0x0006140001007387 */ /* 0x0001e40000100800 */
[----:B0-----:R-:W-:Y:S01]  /*7de0*/  HFMA2 R0, -RZ, RZ, 0, 0 ;  /* 0x00000000ff007431 */ /* 0x001fe200000001ff */
[----:B------:R-:W-:-:S05]  /*7df0*/  @!P1 MOV R0, R12 ;  /* 0x0000000c00009202 */ /* 0x000fca0000000f00 */
        /* <DEDUP_REMOVED lines=11> */
[----:B------:R-:W-:Y:S01]  /*7eb0*/  STL.64 [R1+0x290], R10 ;  /* 0x0002900a01007387 */ /* 0x000fe20000100a00 */
[----:B--2---:R-:W-:-:S05]  /*7ec0*/  @!P2 MOV R0, R4 ;  /* 0x000000040000a202 */ /* 0x004fca0000000f00 */
[----:B------:R0:W-:Y:S04]  /*7ed0*/  STL [R1+0x808], R0 ;  /* 0x0008080001007387 */ /* 0x0001e80000100800 */
[----:B------:R-:W-:Y:S01]  /*7ee0*/  STL.64 [R1+0x9a0], R4 ;  /* 0x0009a00401007387 */ /* 0x000fe20000100a00 */
[----:B0-----:R-:W-:Y:S01]  /*7ef0*/  HFMA2 R0, -RZ, RZ, 0, 0 ;  /* 0x00000000ff007431 */ /* 0x001fe200000001ff */
[----:B---3--:R-:W-:Y:S02]  /*7f00*/  @!P2 MOV R0, R7 ;  /* 0x000000070000a202 */ /* 0x008fe40000000f00 */
[----:B----4-:R0:W-:Y:S04]  /*7f10*/  STL.64 [R1+0x90], R8 ;  /* 0x0000900801007387 */ /* 0x0101e80000100a00 */
[----:B------:R-:W-:Y:S01]  /*7f20*/  STL [R1+0x688], R0 ;  /* 0x0006880001007387 */ /* 0x000fe20000100800 */
[----:B0-----:R-:W-:-:S02]  /*7f30*/  CS2R R8, SRZ ;  /* 0x0000000000087805 */ /* 0x001fc4000001ff00 */
[----:B------:R-:W-:Y:S02]  /*7f40*/  @!P2 MOV R9, R5 ;  /* 0x000000050009a202 */ /* 0x000fe40000000f00 */
[----:B------:R-:W-:-:S03]  /*7f50*/  @!P2 MOV R8, R6 ;  /* 0x000000060008a202 */ /* 0x000fc60000000f00 */
[----:B------:R-:W-:Y:S04]  /*7f60*/  STL [R1+0x80c], R9 ;  /* 0x00080c0901007387 */ /* 0x000fe80000100800 */
[----:B------:R0:W-:Y:S04]  /*7f70*/  STL [R1+0x664], R8 ;  /* 0x0006640801007387 */ /* 0x0001e80000100800 */
[----:B------:R-:W2:Y:S04]  /*7f80*/  LDL.LU.64 R4, [R1+0x6a8] ;  /* 0x0006a80001047983 */ /* 0x000ea80000300a00 */
[----:B------:R-:W3:Y:S01]  /*7f90*/  LDL.LU.64 R10, [R1+0x800] ;  /* 0x00080000010a7983 */ /* 0x000ee20000300a00 */
[----:B------:R-:W-:-:S02]  /*7fa0*/  LOP3.LUT P1, RZ, R18, 0x20, RZ, 0xc0, !PT ;  /* 0x0000002012ff7812 */ /* 0x000fc4000782c0ff */
[----:B0-----:R-:W-:-:S11]  /*7fb0*/  CS2R R8, SRZ ;  /* 0x0000000000087805 */ /* 0x001fd6000001ff00 */
[----:B---3--:R0:W3:Y:S02]  /*7fc0*/  @!P1 LDG.E.64 R8, desc[UR10][R10.64] ;  /* 0x0000000a0a089981 */ /* 0x0080e4000c1e1b00 */
[----:B0-----:R-:W-:-:S06]  /*7fd0*/  CS2R R10, SRZ ;  /* 0x00000000000a7805 */ /* 0x001fcc000001ff00 */
[----:B--2---:R0:W2:Y:S04]  /*7fe0*/  @!P1 LDG.E.64 R10, desc[UR10][R4.64] ;  /* 0x0000000a040a9981 */ /* 0x0040a8000c1e1b00 */
[----:B------:R1:W-:Y:S01]  /*7ff0*/  STL.64 [R1+0x298], R14 ;  /* 0x0002980e01007387 */ /* 0x0003e20000100a00 */
[----:B0-----:R-:W-:-:S03]  /*8000*/  CS2R R4, SRZ ;  /* 0x0000000000047805 */ /* 0x001fc6000001ff00 */
[----:B-1----:R-:W4:Y:S01]  /*8010*/  LDL.LU.64 R14, [R1+0x7f8] ;  /* 0x0007f800010e7983 */ /* 0x002f220000300a00 */
[----:B---3--:R-:W-:-:S05]  /*8020*/  @!P1 MOV R5, R9 ;  /* 0x0000000900059202 */ /* 0x008fca0000000f00 */
[----:B------:R-:W-:Y:S01]  /*8030*/  STL [R1+0x804], R5 ;  /* 0x0008040501007387 */ /* 0x000fe20000100800 */
[----:B--2---:R-:W-:-:S05]  /*8040*/  @!P1 MOV R4, R10 ;  /* 0x0000000a00049202 */ /* 0x004fca0000000f00 */
[----:B------:R0:W-:Y:S04]  /*8050*/  STL [R1+0x690], R4 ;  /* 0x0006900401007387 */ /* 0x0001e80000100800 */
[----:B0-----:R-:W2:Y:S01]  /*8060*/  LDL.LU.64 R4, [R1+0x7e8] ;  /* 0x0007e80001047983 */ /* 0x001ea20000300a00 */
[----:B------:R-:W-:-:S03]  /*8070*/  LOP3.LUT P0, RZ, R18, 0x10, RZ, 0xc0, !PT ;  /* 0x0000001012ff7812 */ /* 0x000fc6000780c0ff */
[----:B------:R0:W-:Y:S02]  /*8080*/  STL.64 [R1+0x98], R12 ;  /* 0x0000980c01007387 */ /* 0x0001e40000100a00 */
[----:B0-----:R-:W-:-:S08]  /*8090*/  CS2R R12, SRZ ;  /* 0x00000000000c7805 */ /* 0x001fd0000001ff00 */
[----:B----4-:R0:W3:Y:S02]  /*80a0*/  @!P0 LDG.E.64 R12, desc[UR10][R14.64] ;  /* 0x0000000a0e0c8981 */ /* 0x0100e4000c1e1b00 */
[----:B0-----:R-:W-:-:S06]  /*80b0*/  CS2R R14, SRZ ;  /* 0x00000000000e7805 */ /* 0x001fcc000001ff00 */
[----:B--2---:R-:W2:Y:S04]  /*80c0*/  @!P0 LDG.E.64 R14, desc[UR10][R4.64] ;  /* 0x0000000a040e8981 */ /* 0x004ea8000c1e1b00 */
[----:B------:R0:W-:Y:S04]  /*80d0*/  STL.64 [R1+0xa0], R2 ;  /* 0x0000a00201007387 */ /* 0x0001e80000100a00 */
[----:B------:R-:W4:Y:S01]  /*80e0*/  LDL.LU.64 R4, [R1+0x7d8] ;  /* 0x0007d80001047983 */ /* 0x000f220000300a00 */
[----:B0-----:R-:W-:Y:S02]  /*80f0*/  CS2R R2, SRZ ;  /* 0x0000000000027805 */ /* 0x001fe4000001ff00 */
        /* <DEDUP_REMOVED lines=8> */
[----:B--2---:R0:W2:Y:S02]  /*8180*/  @!P2 LDG.E.64 R16, desc[UR10][R2.64] ;  /* 0x0000000a0210a981 */ /* 0x0040a4000c1e1b00 */
[----:B0-----:R-:W-:Y:S02]  /*8190*/  MOV R2, R50 ;  /* 0x0000003200027202 */ /* 0x001fe40000000f00 */
[----:B------:R-:W-:Y:S02]  /*81a0*/  MOV R3, R51 ;  /* 0x0000003300037202 */ /* 0x000fe40000000f00 */
[----:B------:R-:W-:Y:S02]  /*81b0*/  MOV R50, R44 ;  /* 0x0000002c00327202 */ /* 0x000fe40000000f00 */
[----:B------:R-:W-:Y:S02]  /*81c0*/  MOV R51, R45 ;  /* 0x0000002d00337202 */ /* 0x000fe40000000f00 */
[----:B------:R-:W-:-:S02]  /*81d0*/  MOV R44, R42 ;  /* 0x0000002a002c7202 */ /* 0x000fc40000000f00 */
[----:B------:R-:W-:Y:S02]  /*81e0*/  MOV R45, R43 ;  /* 0x0000002b002d7202 */ /* 0x000fe40000000f00 */
[----:B------:R-:W-:Y:S02]  /*81f0*/  MOV R42, R40 ;  /* 0x00000028002a7202 */ /* 0x000fe40000000f00 */
        /* <DEDUP_REMOVED lines=9> */
[----:B------:R-:W-:-:S06]  /*8290*/  CS2R R20, SRZ ;  /* 0x0000000000147805 */ /* 0x000fcc000001ff00 */
[----:B----4-:R0:W3:Y:S04]  /*82a0*/  @!P2 LDG.E.64 R20, desc[UR10][R4.64] ;  /* 0x0000000a0414a981 */ /* 0x0100e8000c1e1b00 */
[----:B------:R-:W4:Y:S01]  /*82b0*/  LDL.LU.64 R4, [R1+0x9a0] ;  /* 0x0009a00001047983 */ /* 0x000f220000300a00 */
[----:B------:R-:W-:Y:S01]  /*82c0*/  HFMA2 R0, -RZ, RZ, 0, 0 ;  /* 0x00000000ff007431 */ /* 0x000fe200000001ff */
[----:B------:R-:W-:-:S05]  /*82d0*/  @!P1 MOV R0, R8 ;  /* 0x0000000800009202 */ /* 0x000fca0000000f00 */
        /* <DEDUP_REMOVED lines=10> */
[----:B-1----:R-:W-:Y:S02]  /*8380*/  HFMA2 R0, -RZ, RZ, 0, 0 ;  /* 0x00000000ff007431 */ /* 0x002fe400000001ff */
[----:B------:R1:W-:Y:S04]  /*8390*/  STL.64 [R1+0x2a8], R6 ;  /* 0x0002a80601007387 */ /* 0x0003e80000100a00 */
[----:B-1----:R-:W3:Y:S01]  /*83a0*/  LDL.LU.64 R6, [R1+0x710] ;  /* 0x0007100001067983 */ /* 0x002ee20000300a00 */
[----:B--2---:R-:W-:-:S03]  /*83b0*/  @!P2 MOV R0, R16 ;  /* 0x000000100000a202 */ /* 0x004fc60000000f00 */
[----:B------:R-:W-:Y:S04]  /*83c0*/  STL.64 [R1+0x998], R16 ;  /* 0x0009981001007387 */ /* 0x000fe80000100a00 */
[----:B----4-:R0:W-:Y:S02]  /*83d0*/  STL.64 [R1+0xa8], R4 ;  /* 0x0000a80401007387 */ /* 0x0101e40000100a00 */
[----:B0-----:R-:W-:Y:S02]  /*83e0*/  CS2R R4, SRZ ;  /* 0x0000000000047805 */ /* 0x001fe4000001ff00 */
[----:B------:R-:W-:Y:S02]  /*83f0*/  @!P2 MOV R5, R17 ;  /* 0x000000110005a202 */ /* 0x000fe40000000f00 */
[----:B------:R-:W2:Y:S01]  /*8400*/  LDL.LU.64 R16, [R1+0x7d0] ;  /* 0x0007d00001107983 */ /* 0x000ea20000300a00 */
[----:B---3--:R-:W-:-:S03]  /*8410*/  @!P2 MOV R4, R20 ;  /* 0x000000140004a202 */ /* 0x008fc60000000f00 */
[----:B------:R0:W-:Y:S01]  /*8420*/  STL [R1+0x7dc], R5 ;  /* 0x0007dc0501007387 */ /* 0x0001e20000100800 */
[----:B------:R-:W-:-:S03]  /*8430*/  LOP3.LUT P1, RZ, R18, 0x4, RZ, 0xc0, !PT ;  /* 0x0000000412ff7812 */ /* 0x000fc6000782c0ff */
[----:B------:R1:W-:Y:S01]  /*8440*/  STL [R1+0x6e4], R4 ;  /* 0x0006e40401007387 */ /* 0x0003e20000100800 */
[----:B0-----:R-:W-:Y:S02]  /*8450*/  MOV R5, R3 ;  /* 0x0000000300057202 */ /* 0x001fe40000000f00 */
[----:B------:R-:W-:Y:S02]  /*8460*/  MOV R3, R51 ;  /* 0x0000003300037202 */ /* 0x000fe40000000f00 */
[----:B-1----:R-:W-:Y:S02]  /*8470*/  MOV R4, R2 ;  /* 0x0000000200047202 */ /* 0x002fe40000000f00 */
        /* <DEDUP_REMOVED lines=15> */
[----:B------:R-:W-:Y:S01]  /*8570*/  CS2R R22, SRZ ;  /* 0x0000000000167805 */ /* 0x000fe2000001ff00 */
[----:B------:R0:W-:Y:S04]  /*8580*/  STL.64 [R1+0xb0], R8 ;  /* 0x0000b00801007387 */ /* 0x0001e80000100a00 */
[----:B0-----:R-:W3:Y:S04]  /*8590*/  LDL.LU.64 R8, [R1+0x7c8] ;  /* 0x0007c80001087983 */ /* 0x001ee80000300a00 */
[----:B------:R0:W-:Y:S04]  /*85a0*/  STL.64 [R1+0x2b0], R10 ;  /* 0x0002b00a01007387 */ /* 0x0001e80000100a00 */
[----:B0-----:R-:W4:Y:S04]  /*85b0*/  LDL.LU.64 R10, [R1+0x7b8] ;  /* 0x0007b800010a7983 */ /* 0x001f280000300a00 */
[----:B--2---:R0:W2:Y:S02]  /*85c0*/  @!P1 LDG.E.64 R22, desc[UR10][R16.64] ;  /* 0x0000000a10169981 */ /* 0x0040a4000c1e1b00 */
[----:B0-----:R-:W-:-:S02]  /*85d0*/  MOV R16, R4 ;  /* 0x0000000400107202 */ /* 0x001fc40000000f00 */
        /* <DEDUP_REMOVED lines=13> */
[----:B------:R-:W-:-:S06]  /*86b0*/  CS2R R24, SRZ ;  /* 0x0000000000187805 */ /* 0x000fcc000001ff00 */
[----:B------:R0:W3:Y:S01]  /*86c0*/  @!P1 LDG.E.64 R24, desc[UR10][R6.64] ;  /* 0x0000000a06189981 */ /* 0x0000e2000c1e1b00 */
[----:B------:R-:W-:Y:S02]  /*86d0*/  LOP3.LUT P0, RZ, R18, 0x2, RZ, 0xc0, !PT ;  /* 0x0000000212ff7812 */ /* 0x000fe4000780c0ff */
[----:B0-----:R-:W-:Y:S01]  /*86e0*/  CS2R R6, SRZ ;  /* 0x0000000000067805 */ /* 0x001fe2000001ff00 */
[----:B------:R0:W-:Y:S04]  /*86f0*/  STL.64 [R1+0x2b8], R14 ;  /* 0x0002b80e01007387 */ /* 0x0001e80000100a00 */
[----:B------:R-:W-:Y:S04]  /*8700*/  STL.64 [R1+0xb8], R12 ;  /* 0x0000b80c01007387 */ /* 0x000fe80000100a00 */
[----:B0-----:R-:W4:Y:S01]  /*8710*/  LDL.LU.64 R14, [R1+0x7b0] ;  /* 0x0007b000010e7983 */ /* 0x001f220000300a00 */
[----:B--2---:R-:W-:-:S05]  /*8720*/  @!P1 MOV R7, R23 ;  /* 0x0000001700079202 */ /* 0x004fca0000000f00 */
[----:B------:R0:W-:Y:S02]  /*8730*/  STL [R1+0x7d4], R7 ;  /* 0x0007d40701007387 */ /* 0x0001e40000100800 */
[----:B0-----:R-:W-:Y:S02]  /*8740*/  MOV R7, R17 ;  /* 0x0000001100077202 */ /* 0x001fe40000000f00 */
[----:B------:R-:W-:Y:S02]  /*8750*/  MOV R17, R5 ;  /* 0x0000000500117202 */ /* 0x000fe40000000f00 */
[----:B------:R-:W-:Y:S02]  /*8760*/  MOV R5, R3 ;  /* 0x0000000300057202 */ /* 0x000fe40000000f00 */
[----:B------:R-:W-:Y:S02]  /*8770*/  MOV R3, R39 ;  /* 0x0000002700037202 */ /* 0x000fe40000000f00 */
[----:B------:R-:W-:-:S02]  /*8780*/  MOV R39, R33 ;  /* 0x0000002100277202 */ /* 0x000fc40000000f00 */
[----:B------:R-:W-:Y:S02]  /*8790*/  MOV R33, R27 ;  /* 0x0000001b00217202 */ /* 0x000fe40000000f00 */
[----:B---3--:R-:W-:-:S05]  /*87a0*/  @!P1 MOV R6, R24 ;  /* 0x0000001800069202 */ /* 0x008fca0000000f00 */
[----:B------:R0:W-:Y:S02]  /*87b0*/  STL [R1+0x700], R6 ;  /* 0x0007000601007387 */ /* 0x0001e40000100800 */
[----:B0-----:R-:W-:Y:S02]  /*87c0*/  MOV R6, R16 ;  /* 0x0000001000067202 */ /* 0x001fe40000000f00 */
[----:B------:R-:W-:Y:S02]  /*87d0*/  MOV R16, R4 ;  /* 0x0000000400107202 */ /* 0x000fe40000000f00 */
[----:B------:R-:W-:Y:S02]  /*87e0*/  MOV R4, R2 ;  /* 0x0000000200047202 */ /* 0x000fe40000000f00 */
[----:B------:R-:W-:Y:S02]  /*87f0*/  MOV R2, R38 ;  /* 0x0000002600027202 */ /* 0x000fe40000000f00 */
[----:B------:R-:W-:-:S02]  /*8800*/  MOV R38, R32 ;  /* 0x0000002000267202 */ /* 0x000fc40000000f00 */
[----:B------:R-:W-:Y:S02]  /*8810*/  MOV R32, R26 ;  /* 0x0000001a00207202 */ /* 0x000fe40000000f00 */
[----:B------:R-:W-:-:S06]  /*8820*/  CS2R R26, SRZ ;  /* 0x00000000001a7805 */ /* 0x000fcc000001ff00 */
[----:B------:R0:W2:Y:S02]  /*8830*/  @!P0 LDG.E.64 R26, desc[UR10][R8.64] ;  /* 0x0000000a081a8981 */ /* 0x0000a4000c1e1b00 */
        /* <DEDUP_REMOVED lines=8> */
[----:B------:R-:W-:-:S06]  /*88c0*/  CS2R R2, SRZ ;  /* 0x0000000000027805 */ /* 0x000fcc000001ff00 */
[----:B----4-:R0:W3:Y:S01]  /*88d0*/  @!P0 LDG.E.64 R2, desc[UR10][R10.64] ;  /* 0x0000000a0a028981 */ /* 0x0100e2000c1e1b00 */
[----:B------:R-:W-:Y:S02]  /*88e0*/  MOV R12, R8 ;  /* 0x00000008000c7202 */ /* 0x000fe40000000f00 */
[----:B------:R-:W-:Y:S02]  /*88f0*/  MOV R13, R9 ;  /* 0x00000009000d7202 */ /* 0x000fe40000000f00 */
[----:B------:R-:W-:Y:S02]  /*8900*/  MOV R8, R16 ;  /* 0x0000001000087202 */ /* 0x000fe40000000f00 */
[----:B------:R-:W-:Y:S02]  /*8910*/  MOV R9, R17 ;  /* 0x0000001100097202 */ /* 0x000fe40000000f00 */
[----:B------:R-:W4:Y:S01]  /*8920*/  LDL.LU.64 R16, [R1+0x7a8] ;  /* 0x0007a80001107983 */ /* 0x000f220000300a00 */
[----:B0-----:R-:W-:-:S03]  /*8930*/  CS2R R10, SRZ ;  /* 0x00000000000a7805 */ /* 0x001fc6000001ff00 */
[----:B------:R0:W-:Y:S02]  /*8940*/  STL [R1+0x7d8], R0 ;  /* 0x0007d80001007387 */ /* 0x0001e40000100800 */
[----:B0-----:R-:W-:Y:S01]  /*8950*/  HFMA2 R0, -RZ, RZ, 0, 0 ;  /* 0x00000000ff007431 */ /* 0x001fe200000001ff */
[----:B------:R-:W-:Y:S02]  /*8960*/  @!P2 MOV R0, R21 ;  /* 0x000000150000a202 */ /* 0x000fe40000000f00 */
[----:B------:R-:W-:Y:S02]  /*8970*/  LOP3.LUT P2, RZ, R18, 0x1, RZ, 0xc0, !PT ;  /* 0x0000000112ff7812 */ /* 0x000fe4000784c0ff */
[----:B--2---:R-:W-:-:S05]  /*8980*/  @!P0 MOV R11, R27 ;  /* 0x0000001b000b8202 */ /* 0x004fca0000000f00 */
[----:B------:R0:W-:Y:S02]  /*8990*/  STL [R1+0x7bc], R11 ;  /* 0x0007bc0b01007387 */ /* 0x0001e40000100800 */
[----:B0-----:R-:W-:Y:S02]  /*89a0*/  MOV R11, R7 ;  /* 0x00000007000b7202 */ /* 0x001fe40000000f00 */
[----:B---3--:R-:W-:-:S05]  /*89b0*/  @!P0 MOV R10, R2 ;  /* 0x00000002000a8202 */ /* 0x008fca0000000f00 */
[----:B------:R0:W-:Y:S02]  /*89c0*/  STL [R1+0x714], R10 ;  /* 0x0007140a01007387 */ /* 0x0001e40000100800 */
[----:B0-----:R-:W-:Y:S02]  /*89d0*/  MOV R10, R6 ;  /* 0x00000006000a7202 */ /* 0x001fe40000000f00 */
        /* <DEDUP_REMOVED lines=11> */
[----:B----4-:R0:W3:Y:S04]  /*8a90*/  @!P2 LDG.E.64 R4, desc[UR10][R16.64] ;  /* 0x0000000a1004a981 */ /* 0x0100e8000c1e1b00 */
        /* <DEDUP_REMOVED lines=23> */
[----:B---3--:R-:W-:-:S02]  /*8c10*/  @!P2 MOV R16, R4 ;  /* 0x000000040010a202 */ /* 0x008fc40000000f00 */
[----:B------:R-:W-:Y:S01]  /*8c20*/  LOP3.LUT P1, RZ, R19, 0x80000000, RZ, 0xc0, !PT ;  /* 0x8000000013ff7812 */ /* 0x000fe2000782c0ff */
[----:B------:R0:W-:Y:S04]  /*8c30*/  STL [R1+0x7ac], R17 ;  /* 0x0007ac1101007387 */ /* 0x0001e80000100800 */
[----:B------:R1:W-:Y:S01]  /*8c40*/  STL [R1+0x72c], R16 ;  /* 0x00072c1001007387 */ /* 0x0003e20000100800 */
[----:B0-----:R-:W-:Y:S02]  /*8c50*/  MOV R17, R15 ;  /* 0x0000000f00117202 */ /* 0x001fe40000000f00 */
[----:B------:R-:W-:Y:S02]  /*8c60*/  MOV R15, R13 ;  /* 0x0000000d000f7202 */ /* 0x000fe40000000f00 */
[----:B-1----:R-:W-:-:S02]  /*8c70*/  MOV R16, R14 ;  /* 0x0000000e00107202 */ /* 0x002fc40000000f00 */
[----:B------:R-:W-:Y:S02]  /*8c80*/  MOV R14, R12 ;  /* 0x0000000c000e7202 */ /* 0x000fe40000000f00 */
[----:B------:R-:W-:Y:S02]  /*8c90*/  MOV R12, R10 ;  /* 0x0000000a000c7202 */ /* 0x000fe40000000f00 */
[----:B------:R-:W-:Y:S02]  /*8ca0*/  MOV R13, R11 ;  /* 0x0000000b000d7202 */ /* 0x000fe40000000f00 */
        /* <DEDUP_REMOVED lines=26> */
[----:B---3--:R-:W-:-:S05]  /*8e50*/  @!P1 MOV R20, R8 ;  /* 0x0000000800149202 */ /* 0x008fca0000000f00 */
[----:B------:R0:W-:Y:S02]  /*8e60*/  STL [R1+0x750], R20 ;  /* 0x0007501401007387 */ /* 0x0001e40000100800 */
[----:B0-----:R-:W-:Y:S02]  /*8e70*/  MOV R20, R6 ;  /* 0x0000000600147202 */ /* 0x001fe40000000f00 */
[----:B------:R-:W-:Y:S02]  /*8e80*/  MOV R6, R16 ;  /* 0x0000001000067202 */ /* 0x000fe40000000f00 */
        /* <DEDUP_REMOVED lines=15> */
[----:B------:R-:W4:Y:S04]  /*8f80*/  LDL.LU.64 R6, [R1+0x458] ;  /* 0x0004580001067983 */ /* 0x000f280000300a00 */
[----:B------:R1:W-:Y:S01]  /*8f90*/  STL [R1+0x7a8], R0 ;  /* 0x0007a80001007387 */ /* 0x0003e20000100800 */
[----:B0-----:R-:W-:Y:S01]  /*8fa0*/  CS2R R24, SRZ ;  /* 0x0000000000187805 */ /* 0x001fe2000001ff00 */
[----:B-1----:R-:W-:Y:S01]  /*8fb0*/  HFMA2 R0, -RZ, RZ, 0, 0 ;  /* 0x00000000ff007431 */ /* 0x002fe200000001ff */
[----:B------:R-:W-:-:S02]  /*8fc0*/  @!P2 MOV R0, R5 ;  /* 0x000000050000a202 */ /* 0x000fc40000000f00 */
        /* <DEDUP_REMOVED lines=9> */
[----:B0-----:R-:W-:-:S06]  /*9060*/  CS2R R2, SRZ ;  /* 0x0000000000027805 */ /* 0x001fcc000001ff00 */
        /* <DEDUP_REMOVED lines=152> */
[----:B0-----:R-:W-:-:S06]  /*99f0*/  CS2R R14, SRZ ;  /* 0x00000000000e7805 */ /* 0x001fcc000001ff00 */
[----:B------:R0:W3:Y:S02]  /*9a00*/  @!P1 LDG.E.64 R14, desc[UR10][R12.64] ;  /* 0x0000000a0c0e9981 */ /* 0x0000e4000c1e1b00 */
        /* <DEDUP_REMOVED lines=14> */
[----:B0-----:R-:W-:Y:S02]  /*9af0*/  CS2R R2, SRZ ;  /* 0x0000000000027805 */ /* 0x001fe4000001ff00 */
[----:B------:R0:W-:Y:S04]  /*9b00*/  STL.64 [R1+0x318], R4 ;  /* 0x0003180401007387 */ /* 0x0001e80000100a00 */
[----:B0-----:R-:W4:Y:S04]  /*9b10*/  LDL.LU.64 R4, [R1+0x6f8] ;  /* 0x0006f80001047983 */ /* 0x001f280000300a00 */
[----:B--2---:R-:W2:Y:S04]  /*9b20*/  @!P0 LDG.E.64 R2, desc[UR10][R10.64] ;  /* 0x0000000a0a028981 */ /* 0x004ea8000c1e1b00 */
[----:B------:R-:W4:Y:S04]  /*9b30*/  LDL.LU.64 R10, [R1+0x410] ;  /* 0x00041000010a7983 */ /* 0x000f280000300a00 */
[----:B------:R0:W-:Y:S04]  /*9b40*/  STL [R1+0x730], R0 ;  /* 0x0007300001007387 */ /* 0x0001e80000100800 */
[----:B------:R1:W-:Y:S01]  /*9b50*/  STL.64 [R1+0x118], R6 ;  /* 0x0001180601007387 */ /* 0x0003e20000100a00 */
[----:B0-----:R-:W-:Y:S01]  /*9b60*/  HFMA2 R0, -RZ, RZ, 0, 0 ;  /* 0x00000000ff007431 */ /* 0x001fe200000001ff */
[----:B------:R-:W-:-:S02]  /*9b70*/  @!P2 MOV R0, R9 ;  /* 0x000000090000a202 */ /* 0x000fc40000000f00 */
[----:B------:R-:W-:Y:S02]  /*9b80*/  LOP3.LUT P2, RZ, R19, 0x100000, RZ, 0xc0, !PT ;  /* 0x0010000013ff7812 */ /* 0x000fe4000784c0ff */
[----:B-1----:R-:W-:Y:S02]  /*9b90*/  CS2R R6, SRZ ;  /* 0x0000000000067805 */ /* 0x002fe4000001ff00 */
[----:B---3--:R-:W-:-:S05]  /*9ba0*/  @!P0 MOV R7, R17 ;  /* 0x0000001100078202 */ /* 0x008fca0000000f00 */
[----:B------:R-:W-:Y:S04]  /*9bb0*/  STL [R1+0x70c], R7 ;  /* 0x00070c0701007387 */ /* 0x000fe80000100800 */
[----:B------:R0:W-:Y:S04]  /*9bc0*/  STL.64 [R1+0x320], R8 ;  /* 0x0003200801007387 */ /* 0x0001e80000100a00 */
[----:B0-----:R-:W3:Y:S01]  /*9bd0*/  LDL.LU.64 R8, [R1+0x6e8] ;  /* 0x0006e80001087983 */ /* 0x001ee20000300a00 */
[----:B--2---:R-:W-:-:S05]  /*9be0*/  @!P0 MOV R6, R2 ;  /* 0x0000000200068202 */ /* 0x004fca0000000f00 */
[----:B------:R0:W-:Y:S02]  /*9bf0*/  STL [R1+0x41c], R6 ;  /* 0x00041c0601007387 */ /* 0x0001e40000100800 */
[----:B0-----:R-:W-:-:S06]  /*9c00*/  CS2R R6, SRZ ;  /* 0x0000000000067805 */ /* 0x001fcc000001ff00 */
[----:B----4-:R0:W2:Y:S02]  /*9c10*/  @!P2 LDG.E.64 R6, desc[UR10][R4.64] ;  /* 0x0000000a0406a981 */ /* 0x0100a4000c1e1b00 */
[----:B0-----:R-:W-:-:S06]  /*9c20*/  CS2R R4, SRZ ;  /* 0x0000000000047805 */ /* 0x001fcc000001ff00 */
[----:B------:R0:W4:Y:S04]  /*9c30*/  @!P2 LDG.E.64 R4, desc[UR10][R10.64] ;  /* 0x0000000a0a04a981 */ /* 0x000128000c1e1b00 */
[----:B------:R-:W3:Y:S04]  /*9c40*/  LDL.LU.64 R10, [R1+0x978] ;  /* 0x00097800010a7983 */ /* 0x000ee80000300a00 */
[----:B------:R1:W-:Y:S02]  /*9c50*/  STL [R1+0x428], R0 ;  /* 0x0004280001007387 */ /* 0x0003e40000100800 */
[----:B-1----:R-:W-:Y:S01]  /*9c60*/  HFMA2 R0, -RZ, RZ, 0, 0 ;  /* 0x00000000ff007431 */ /* 0x002fe200000001ff */
[----:B------:R-:W-:-:S05]  /*9c70*/  @!P1 MOV R0, R14 ;  /* 0x0000000e00009202 */ /* 0x000fca0000000f00 */
[----:B------:R1:W-:Y:S02]  /*9c80*/  STL [R1+0x718], R0 ;  /* 0x0007180001007387 */ /* 0x0003e40000100800 */
[----:B-1----:R-:W-:Y:S01]  /*9c90*/  HFMA2 R0, -RZ, RZ, 0, 0 ;  /* 0x00000000ff007431 */ /* 0x002fe200000001ff */
[----:B------:R-:W-:Y:S02]  /*9ca0*/  @!P1 MOV R0, R13 ;  /* 0x0000000d00009202 */ /* 0x000fe40000000f00 */
[----:B------:R-:W-:Y:S01]  /*9cb0*/  LOP3.LUT P1, RZ, R19, 0x80000, RZ, 0xc0, !PT ;  /* 0x0008000013ff7812 */ /* 0x000fe2000782c0ff */
[----:B---3--:R0:W-:Y:S02]  /*9cc0*/  STL.64 [R1+0x120], R10 ;  /* 0x0001200a01007387 */ /* 0x0081e40000100a00 */
[----:B0-----:R-:W-:Y:S02]  /*9cd0*/  CS2R R10, SRZ ;  /* 0x00000000000a7805 */ /* 0x001fe4000001ff00 */
[----:B--2---:R-:W-:-:S02]  /*9ce0*/  @!P2 MOV R11, R7 ;  /* 0x00000007000ba202 */ /* 0x004fc40000000f00 */
[----:B----4-:R-:W-:-:S03]  /*9cf0*/  @!P2 MOV R10, R4 ;  /* 0x00000004000aa202 */ /* 0x010fc60000000f00 */
[----:B------:R-:W-:Y:S04]  /*9d00*/  STL [R1+0x6fc], R11 ;  /* 0x0006fc0b01007387 */ /* 0x000fe80000100800 */
[----:B------:R0:W-:Y:S02]  /*9d10*/  STL [R1+0x414], R10 ;  /* 0x0004140a01007387 */ /* 0x0001e40000100800 */
[----:B0-----:R-:W-:-:S06]  /*9d20*/  CS2R R10, SRZ ;  /* 0x00000000000a7805 */ /* 0x001fcc000001ff00 */
[----:B------:R0:W2:Y:S02]  /*9d30*/  @!P1 LDG.E.64 R10, desc[UR10][R8.64] ;  /* 0x0000000a080a9981 */ /* 0x0000a4000c1e1b00 */
[----:B0-----:R-:W-:-:S06]  /*9d40*/  CS2R R8, SRZ ;  /* 0x0000000000087805 */ /* 0x001fcc000001ff00 */
[----:B------:R-:W3:Y:S04]  /*9d50*/  @!P1 LDG.E.64 R8, desc[UR10][R26.64] ;  /* 0x0000000a1a089981 */ /* 0x000ee8000c1e1b00 */
[----:B------:R0:W-:Y:S04]  /*9d60*/  STL [R1+0x420], R0 ;  /* 0x0004200001007387 */ /* 0x0001e80000100800 */
[----:B------:R1:W-:Y:S04]  /*9d70*/  STL.64 [R1+0x128], R14 ;  /* 0x0001280e01007387 */ /* 0x0003e80000100a00 */
[----:B------:R-:W-:Y:S01]  /*9d80*/  STL.64 [R1+0x130], R16 ;  /* 0x0001301001007387 */ /* 0x000fe20000100a00 */
[----:B0-----:R-:W-:Y:S01]  /*9d90*/  HFMA2 R0, -RZ, RZ, 0, 0 ;  /* 0x00000000ff007431 */ /* 0x001fe200000001ff */
[----:B------:R-:W-:-:S02]  /*9da0*/  @!P0 MOV R0, R16 ;  /* 0x0000001000008202 */ /* 0x000fc40000000f00 */
[----:B------:R-:W4:Y:S04]  /*9db0*/  LDL.LU.64 R26, [R1+0x6b8] ;  /* 0x0006b800011a7983 */ /* 0x000f280000300a00 */
[----:B------:R0:W-:Y:S01]  /*9dc0*/  STL [R1+0x708], R0 ;  /* 0x0007080001007387 */ /* 0x0001e20000100800 */
[----:B-1----:R-:W-:Y:S02]  /*9dd0*/  MOV R14, R68 ;  /* 0x00000044000e7202 */ /* 0x002fe40000000f00 */
[----:B------:R-:W-:Y:S01]  /*9de0*/  MOV R15, R69 ;  /* 0x00000045000f7202 */ /* 0x000fe20000000f00 */
[----:B0-----:R-:W-:Y:S01]  /*9df0*/  HFMA2 R0, -RZ, RZ, 0, 0 ;  /* 0x00000000ff007431 */ /* 0x001fe200000001ff */
[----:B------:R-:W-:Y:S02]  /*9e00*/  @!P0 MOV R0, R3 ;  /* 0x0000000300008202 */ /* 0x000fe40000000f00 */
[----:B------:R-:W-:-:S03]  /*9e10*/  CS2R R68, SRZ ;  /* 0x0000000000447805 */ /* 0x000fc6000001ff00 */
[----:B------:R0:W-:Y:S01]  /*9e20*/  STL [R1+0x418], R0 ;  /* 0x0004180001007387 */ /* 0x0001e20000100800 */
[----:B------:R-:W-:Y:S01]  /*9e30*/  LOP3.LUT P0, RZ, R19, 0x40000, RZ, 0xc0, !PT ;  /* 0x0004000013ff7812 */ /* 0x000fe2000780c0ff */
[----:B0-----:R-:W-:Y:S01]  /*9e40*/  HFMA2 R0, -RZ, RZ, 0, 0 ;  /* 0x00000000ff007431 */ /* 0x001fe200000001ff */
[----:B------:R-:W-:-:S05]  /*9e50*/  @!P2 MOV R0, R6 ;  /* 0x000000060000a202 */ /* 0x000fca0000000f00 */
[----:B------:R0:W-:Y:S01]  /*9e60*/  STL [R1+0x6f8], R0 ;  /* 0x0006f80001007387 */ /* 0x0001e20000100800 */
[----:B------:R-:W-:Y:S01]  /*9e70*/  CS2R R16, SRZ ;  /* 0x0000000000107805 */ /* 0x000fe2000001ff00 */
[----:B0-----:R-:W-:Y:S01]  /*9e80*/  HFMA2 R0, -RZ, RZ, 0, 0 ;  /* 0x00000000ff007431 */ /* 0x001fe200000001ff */
[----:B------:R-:W-:Y:S02]  /*9e90*/  @!P2 MOV R0, R5 ;  /* 0x000000050000a202 */ /* 0x000fe40000000f00 */
[----:B------:R-:W-:Y:S02]  /*9ea0*/  LOP3.LUT P2, RZ, R19, 0x20000, RZ, 0xc0, !PT ;  /* 0x0002000013ff7812 */ /* 0x000fe4000784c0ff */
[----:B---3--:R-:W-:Y:S02]  /*9eb0*/  @!P1 MOV R69, R8 ;  /* 0x0000000800459202 */ /* 0x008fe40000000f00 */
[----:B------:R-:W-:-:S05]  /*9ec0*/  @!P1 MOV R68, R9 ;  /* 0x0000000900449202 */ /* 0x000fca0000000f00 */
[----:B------:R0:W-:Y:S02]  /*9ed0*/  STL.64 [R1+0x970], R68 ;  /* 0x0009704401007387 */ /* 0x0001e40000100a00 */
[----:B0-----:R-:W-:Y:S02]  /*9ee0*/  MOV R68, R14 ;  /* 0x0000000e00447202 */ /* 0x001fe40000000f00 */
[----:B------:R-:W-:Y:S02]  /*9ef0*/  MOV R69, R15 ;  /* 0x0000000f00457202 */ /* 0x000fe40000000f00 */
[----:B------:R-:W-:-:S06]  /*9f00*/  CS2R R14, SRZ ;  /* 0x00000000000e7805 */ /* 0x000fcc000001ff00 */
[----:B------:R0:W3:Y:S02]  /*9f10*/  @!P0 LDG.E.64 R14, desc[UR10][R68.64] ;  /* 0x0000000a440e8981 */ /* 0x0000e4000c1e1b00 */
[----:B0-----:R-:W-:Y:S02]  /*9f20*/  MOV R68, R24 ;  /* 0x0000001800447202 */ /* 0x001fe40000000f00 */
[----:B------:R-:W-:-:S05]  /*9f30*/  MOV R69, R25 ;  /* 0x0000001900457202 */ /* 0x000fca0000000f00 */
[----:B------:R0:W3:Y:S04]  /*9f40*/  @!P2 LDG.E.64 R16, desc[UR10][R68.64] ;  /* 0x0000000a4410a981 */ /* 0x0000e8000c1e1b00 */
[----:B------:R1:W-:Y:S02]  /*9f50*/  STL [R1+0x410], R0 ;  /* 0x0004100001007387 */ /* 0x0003e40000100800 */
[----:B-1----:R-:W-:Y:S01]  /*9f60*/  HFMA2 R0, -RZ, RZ, 0, 0 ;  /* 0x00000000ff007431 */ /* 0x002fe200000001ff */
[----:B--2---:R-:W-:Y:S01]  /*9f70*/  @!P1 MOV R0, R10 ;  /* 0x0000000a00009202 */ /* 0x004fe20000000f00 */
[----:B------:R1:W-:Y:S04]  /*9f80*/  STL.64 [R1+0x138], R6 ;  /* 0x0001380601007387 */ /* 0x0003e80000100a00 */
[----:B------:R2:W-:Y:S04]  /*9f90*/  STL [R1+0x6d0], R0 ;  /* 0x0006d00001007387 */ /* 0x0005e80000100800 */
[----:B------:R4:W-:Y:S01]  /*9fa0*/  STL.64 [R1+0x328], R12 ;  /* 0x0003280c01007387 */ /* 0x0009e20000100a00 */
[----:B-1----:R-:W-:-:S02]  /*9fb0*/  HFMA2 R6, -RZ, RZ, 0, 0 ;  /* 0x00000000ff067431 */ /* 0x002fc400000001ff */
[----:B--2---:R-:W-:Y:S01]  /*9fc0*/  HFMA2 R0, -RZ, RZ, 0, 0 ;  /* 0x00000000ff007431 */ /* 0x004fe200000001ff */
[----:B------:R-:W-:Y:S02]  /*9fd0*/  @!P1 MOV R0, R11 ;  /* 0x0000000b00009202 */ /* 0x000fe40000000f00 */
[----:B------:R-:W-:Y:S02]  /*9fe0*/  LOP3.LUT P1, RZ, R19, 0x10000, RZ, 0xc0, !PT ;  /* 0x0001000013ff7812 */ /* 0x000fe4000782c0ff */
[----:B----4-:R-:W-:Y:S02]  /*9ff0*/  CS2R R12, SRZ ;  /* 0x00000000000c7805 */ /* 0x010fe4000001ff00 */
[----:B0-----:R-:W-:Y:S02]  /*a000*/  MOV R68, R64 ;  /* 0x0000004000447202 */ /* 0x001fe40000000f00 */
[----:B------:R-:W-:Y:S02]  /*a010*/  MOV R69, R65 ;  /* 0x0000004100457202 */ /* 0x000fe40000000f00 */
[----:B------:R-:W2:Y:S04]  /*a020*/  @!P0 LDG.E.64 R12, desc[UR10][R26.64] ;  /* 0x0000000a1a0c8981 */ /* 0x000ea8000c1e1b00 */
[----:B------:R-:W4:Y:S01]  /*a030*/  LDL.LU.64 R26, [R1+0x6a0] ;  /* 0x0006a000011a7983 */ /* 0x000f220000300a00 */
[----:B---3--:R-:W-:-:S05]  /*a040*/  @!P2 MOV R6, R17 ;  /* 0x000000110006a202 */ /* 0x008fca0000000f00 */
[----:B------:R0:W-:Y:S02]  /*a050*/  STL [R1+0x6ec], R6 ;  /* 0x0006ec0601007387 */ /* 0x0001e40000100800 */
[----:B0-----:R-:W-:-:S06]  /*a060*/  CS2R R6, SRZ ;  /* 0x0000000000067805 */ /* 0x001fcc000001ff00 */
[----:B------:R0:W3:Y:S01]  /*a070*/  @!P1 LDG.E.64 R6, desc[UR10][R68.64] ;  /* 0x0000000a44069981 */ /* 0x0000e2000c1e1b00 */
[----:B------:R-:W-:-:S03]  /*a080*/  MOV R24, R22 ;  /* 0x0000001600187202 */ /* 0x000fc60000000f00 */
[----:B------:R1:W-:Y:S01]  /*a090*/  STL [R1+0x6d4], R0 ;  /* 0x0006d40001007387 */ /* 0x0003e20000100800 */
[----:B------:R-:W-:Y:S02]  /*a0a0*/  MOV R25, R23 ;  /* 0x0000001700197202 */ /* 0x000fe40000000f00 */
[----:B------:R-:W-:Y:S02]  /*a0b0*/  MOV R22, R20 ;  /* 0x0000001400167202 */ /* 0x000fe40000000f00 */
[----:B------:R-:W-:Y:S01]  /*a0c0*/  MOV R23, R21 ;  /* 0x0000001500177202 */ /* 0x000fe20000000f00 */
[----:B-1----:R-:W-:Y:S01]  /*a0d0*/  HFMA2 R0, -RZ, RZ, 0, 0 ;  /* 0x00000000ff007431 */ /* 0x002fe200000001ff */
[----:B------:R-:W-:Y:S02]  /*a0e0*/  @!P0 MOV R0, R14 ;  /* 0x0000000e00008202 */ /* 0x000fe40000000f00 */
[----:B------:R-:W-:Y:S02]  /*a0f0*/  MOV R20, R44 ;  /* 0x0000002c00147202 */ /* 0x000fe40000000f00 */
[----:B------:R-:W-:Y:S01]  /*a100*/  MOV R21, R45 ;  /* 0x0000002d00157202 */ /* 0x000fe20000000f00 */
[----:B------:R1:W-:Y:S01]  /*a110*/  STL [R1+0x6bc], R0 ;  /* 0x0006bc0001007387 */ /* 0x0003e20000100800 */
[----:B------:R-:W-:-:S02]  /*a120*/  MOV R44, R66 ;  /* 0x00000042002c7202 */ /* 0x000fc40000000f00 */
[----:B------:R-:W-:Y:S02]  /*a130*/  MOV R45, R67 ;  /* 0x00000043002d7202 */ /* 0x000fe40000000f00 */
[----:B------:R-:W-:Y:S01]  /*a140*/  CS2R R66, SRZ ;  /* 0x0000000000427805 */ /* 0x000fe2000001ff00 */
[----:B------:R0:W-:Y:S01]  /*a150*/  STL.64 [R1+0x140], R10 ;  /* 0x0001400a01007387 */ /* 0x0001e20000100a00 */
[----:B--2---:R-:W-:Y:S02]  /*a160*/  @!P0 MOV R67, R12 ;  /* 0x0000000c00438202 */ /* 0x004fe40000000f00 */
[----:B------:R-:W-:Y:S01]  /*a170*/  @!P0 MOV R66, R13 ;  /* 0x0000000d00428202 */ /* 0x000fe20000000f00 */
[----:B-1----:R-:W-:Y:S01]  /*a180*/  HFMA2 R0, -RZ, RZ, 0, 0 ;  /* 0x00000000ff007431 */ /* 0x002fe200000001ff */
[----:B------:R-:W-:Y:S02]  /*a190*/  @!P0 MOV R0, R15 ;  /* 0x0000000f00008202 */ /* 0x000fe40000000f00 */
[----:B------:R-:W-:Y:S01]  /*a1a0*/  LOP3.LUT P0, RZ, R19, 0x8000, RZ, 0xc0, !PT ;  /* 0x0000800013ff7812 */ /* 0x000fe2000780c0ff */
[----:B0-----:R-:W-:Y:S01]  /*a1b0*/  HFMA2 R10, -RZ, RZ, 0, 0 ;  /* 0x00000000ff0a7431 */ /* 0x001fe200000001ff */
[----:B------:R0:W-:Y:S01]  /*a1c0*/  STL.64 [R1+0x330], R2 ;  /* 0x0003300201007387 */ /* 0x0001e20000100a00 */
[----:B------:R-:W-:-:S02]  /*a1d0*/  MOV R68, R24 ;  /* 0x0000001800447202 */ /* 0x000fc40000000f00 */
[----:B------:R-:W-:Y:S02]  /*a1e0*/  MOV R69, R25 ;  /* 0x0000001900457202 */ /* 0x000fe40000000f00 */
[----:B0-----:R-:W-:-:S06]  /*a1f0*/  CS2R R2, SRZ ;  /* 0x0000000000027805 */ /* 0x001fcc000001ff00 */
[----:B----4-:R-:W2:Y:S04]  /*a200*/  @!P2 LDG.E.64 R2, desc[UR10][R26.64] ;  /* 0x0000000a1a02a981 */ /* 0x010ea8000c1e1b00 */
[----:B------:R-:W4:Y:S01]  /*a210*/  LDL.LU.64 R26, [R1+0x680] ;  /* 0x00068000011a7983 */ /* 0x000f220000300a00 */
[----:B---3--:R-:W-:-:S05]  /*a220*/  @!P1 MOV R10, R7 ;  /* 0x00000007000a9202 */ /* 0x008fca0000000f00 */
[----:B------:R0:W-:Y:S02]  /*a230*/  STL [R1+0x7a4], R10 ;  /* 0x0007a40a01007387 */ /* 0x0001e40000100800 */
[----:B0-----:R-:W-:-:S06]  /*a240*/  CS2R R10, SRZ ;  /* 0x00000000000a7805 */ /* 0x001fcc000001ff00 */
[----:B------:R0:W3:Y:S04]  /*a250*/  @!P0 LDG.E.64 R10, desc[UR10][R68.64] ;  /* 0x0000000a440a8981 */ /* 0x0000e8000c1e1b00 */
[----:B------:R1:W-:Y:S01]  /*a260*/  STL [R1+0x6c8], R0 ;  /* 0x0006c80001007387 */ /* 0x0003e20000100800 */
[----:B------:R-:W-:Y:S01]  /*a270*/  CS2R R64, SRZ ;  /* 0x0000000000407805 */ /* 0x000fe2000001ff00 */
[----:B-1----:R-:W-:Y:S01]  /*a280*/  HFMA2 R0, -RZ, RZ, 0, 0 ;  /* 0x00000000ff007431 */ /* 0x002fe200000001ff */
[----:B------:R-:W-:Y:S01]  /*a290*/  @!P2 MOV R0, R16 ;  /* 0x000000100000a202 */ /* 0x000fe20000000f00 */
[----:B------:R1:W-:Y:S04]  /*a2a0*/  STL.64 [R1+0x148], R14 ;  /* 0x0001480e01007387 */ /* 0x0003e80000100a00 */
[----:B------:R0:W-:Y:S04]  /*a2b0*/  STL [R1+0x6e8], R0 ;  /* 0x0006e80001007387 */ /* 0x0001e80000100800 */
[----:B------:R2:W-:Y:S01]  /*a2c0*/  STL.64 [R1+0x338], R4 ;  /* 0x0003380401007387 */ /* 0x0005e20000100a00 */
[----:B-1----:R-:W-:Y:S01]  /*a2d0*/  HFMA2 R14, -RZ, RZ, 0, 0 ;  /* 0x00000000ff0e7431 */ /* 0x002fe200000001ff */
[----:B0-----:R-:W-:-:S02]  /*a2e0*/  MOV R0, RZ ;  /* 0x000000ff00007202 */ /* 0x001fc40000000f00 */
[----:B--2---:R-:W-:Y:S02]  /*a2f0*/  @!P2 MOV R65, R2 ;  /* 0x000000020041a202 */ /* 0x004fe40000000f00 */
[----:B------:R-:W-:Y:S02]  /*a300*/  @!P2 MOV R0, R3 ;  /* 0x000000030000a202 */ /* 0x000fe40000000f00 */
[----:B------:R-:W-:Y:S02]  /*a310*/  LOP3.LUT P2, RZ, R19, 0x4000, RZ, 0xc0, !PT ;  /* 0x0000400013ff7812 */ /* 0x000fe4000784c0ff */
[----:B------:R-:W-:Y:S02]  /*a320*/  CS2R R4, SRZ ;  /* 0x0000000000047805 */ /* 0x000fe4000001ff00 */
[----:B------:R-:W-:Y:S02]  /*a330*/  MOV R68, R50 ;  /* 0x0000003200447202 */ /* 0x000fe40000000f00 */
[----:B------:R-:W-:-:S02]  /*a340*/  MOV R69, R51 ;  /* 0x0000003300457202 */ /* 0x000fc40000000f00 */
[----:B----4-:R0:W2:Y:S02]  /*a350*/  @!P1 LDG.E.64 R4, desc[UR10][R26.64] ;  /* 0x0000000a1a049981 */ /* 0x0100a4000c1e1b00 */
[----:B0-----:R-:W-:Y:S01]  /*a360*/  HFMA2 R26, -RZ, RZ, 0, 0 ;  /* 0x00000000ff1a7431 */ /* 0x001fe200000001ff */
[----:B------:R-:W-:Y:S02]  /*a370*/  @!P1 MOV R26, R6 ;  /* 0x00000006001a9202 */ /* 0x000fe40000000f00 */
[----:B------:R-:W-:-:S03]  /*a380*/  MOV R27, R21 ;  /* 0x00000015001b7202 */ /* 0x000fc60000000f00 */
[----:B------:R0:W-:Y:S02]  /*a390*/  STL [R1+0x7a0], R26 ;  /* 0x0007a01a01007387 */ /* 0x0001e40000100800 */
[----:B0-----:R-:W-:Y:S02]  /*a3a0*/  MOV R26, R20 ;  /* 0x00000014001a7202 */ /* 0x001fe40000000f00 */
[----:B------:R-:W4:Y:S01]  /*a3b0*/  LDL.LU.64 R20, [R1+0x670] ;  /* 0x0006700001147983 */ /* 0x000f220000300a00 */
[----:B---3--:R-:W-:-:S05]  /*a3c0*/  @!P0 MOV R14, R11 ;  /* 0x0000000b000e8202 */ /* 0x008fca0000000f00 */
[----:B------:R0:W-:Y:S02]  /*a3d0*/  STL [R1+0x7b4], R14 ;  /* 0x0007b40e01007387 */ /* 0x0001e40000100800 */
[----:B0-----:R-:W-:-:S06]  /*a3e0*/  CS2R R14, SRZ ;  /* 0x00000000000e7805 */ /* 0x001fcc000001ff00 */
[----:B------:R0:W3:Y:S01]  /*a3f0*/  @!P2 LDG.E.64 R14, desc[UR10][R68.64] ;  /* 0x0000000a440ea981 */ /* 0x0000e2000c1e1b00 */
[----:B------:R-:W-:Y:S02]  /*a400*/  MOV R24, R22 ;  /* 0x0000001600187202 */ /* 0x000fe40000000f00 */
[----:B------:R-:W-:Y:S02]  /*a410*/  MOV R25, R23 ;  /* 0x0000001700197202 */ /* 0x000fe40000000f00 */
[----:B------:R-:W-:Y:S02]  /*a420*/  MOV R22, R32 ;  /* 0x0000002000167202 */ /* 0x000fe40000000f00 */
[----:B------:R-:W-:Y:S02]  /*a430*/  MOV R23, R33 ;  /* 0x0000002100177202 */ /* 0x000fe40000000f00 */
[----:B------:R-:W-:Y:S01]  /*a440*/  CS2R R32, SRZ ;  /* 0x0000000000207805 */ /* 0x000fe2000001ff00 */
[----:B------:R1:W-:Y:S01]  /*a450*/  STL.64 [R1+0x150], R16 ;  /* 0x0001501001007387 */ /* 0x0003e20000100a00 */
[----:B------:R-:W-:-:S02]  /*a460*/  MOV R50, R34 ;  /* 0x0000002200327202 */ /* 0x000fc40000000f00 */
[----:B------:R-:W-:Y:S01]  /*a470*/  MOV R51, R35 ;  /* 0x0000002300337202 */ /* 0x000fe20000000f00 */
[----:B------:R0:W-:Y:S01]  /*a480*/  STL.64 [R1+0x340], R8 ;  /* 0x0003400801007387 */ /* 0x0001e20000100a00 */
[----:B-1----:R-:W-:Y:S01]  /*a490*/  HFMA2 R16, -RZ, RZ, 0, 0 ;  /* 0x00000000ff107431 */ /* 0x002fe200000001ff */
[----:B--2---:R-:W-:Y:S02]  /*a4a0*/  @!P1 MOV R32, R4 ;  /* 0x0000000400209202 */ /* 0x004fe40000000f00 */
[----:B------:R-:W-:Y:S02]  /*a4b0*/  @!P1 MOV R33, R5 ;  /* 0x0000000500219202 */ /* 0x000fe40000000f00 */
[----:B------:R-:W-:Y:S02]  /*a4c0*/  LOP3.LUT P1, RZ, R19, 0x2000, RZ, 0xc0, !PT ;  /* 0x0000200013ff7812 */ /* 0x000fe4000782c0ff */
[----:B0-----:R-:W-:Y:S02]  /*a4d0*/  CS2R R8, SRZ ;  /* 0x0000000000087805 */ /* 0x001fe4000001ff00 */
[----:B------:R-:W-:-:S02]  /*a4e0*/  MOV R68, R50 ;  /* 0x0000003200447202 */ /* 0x000fc40000000f00 */
[----:B------:R-:W-:Y:S02]  /*a4f0*/  MOV R69, R51 ;  /* 0x0000003300457202 */ /* 0x000fe40000000f00 */
[----:B----4-:R0:W2:Y:S02]  /*a500*/  @!P0 LDG.E.64 R8, desc[UR10][R20.64] ;  /* 0x0000000a14088981 */ /* 0x0100a4000c1e1b00 */
[----:B0-----:R-:W-:Y:S01]  /*a510*/  HFMA2 R20, -RZ, RZ, 0, 0 ;  /* 0x00000000ff147431 */ /* 0x001fe200000001ff */
[----:B------:R-:W-:-:S05]  /*a520*/  @!P0 MOV R20, R10 ;  /* 0x0000000a00148202 */ /* 0x000fca0000000f00 */
[----:B------:R0:W-:Y:S04]  /*a530*/  STL [R1+0x7b0], R20 ;  /* 0x0007b01401007387 */ /* 0x0001e80000100800 */
[----:B0-----:R-:W4:Y:S01]  /*a540*/  LDL.LU.64 R20, [R1+0x658] ;  /* 0x0006580001147983 */ /* 0x001f220000300a00 */
[----:B---3--:R-:W-:-:S05]  /*a550*/  @!P2 MOV R16, R15 ;  /* 0x0000000f0010a202 */ /* 0x008fca0000000f00 */
[----:B------:R0:W-:Y:S02]  /*a560*/  STL [R1+0x7cc], R16 ;  /* 0x0007cc1001007387 */ /* 0x0001e40000100800 */
[----:B0-----:R-:W-:-:S06]  /*a570*/  CS2R R16, SRZ ;  /* 0x0000000000107805 */ /* 0x001fcc000001ff00 */
[----:B------:R0:W3:Y:S01]  /*a580*/  @!P1 LDG.E.64 R16, desc[UR10][R68.64] ;  /* 0x0000000a44109981 */ /* 0x0000e2000c1e1b00 */
[----:B------:R-:W-:-:S03]  /*a590*/  CS2R R34, SRZ ;  /* 0x0000000000227805 */ /* 0x000fc6000001ff00 */
[----:B------:R1:W-:Y:S01]  /*a5a0*/  STL.64 [R1+0x158], R6 ;  /* 0x0001580601007387 */ /* 0x0003e20000100a00 */
[----:B------:R-:W-:Y:S02]  /*a5b0*/  MOV R50, R36 ;  /* 0x0000002400327202 */ /* 0x000fe40000000f00 */
[----:B------:R-:W-:Y:S01]  /*a5c0*/  MOV R51, R37 ;  /* 0x0000002500337202 */ /* 0x000fe20000000f00 */
[----:B------:R0:W-:Y:S01]  /*a5d0*/  STL.64 [R1+0x348], R12 ;  /* 0x0003480c01007387 */ /* 0x0001e20000100a00 */
[----:B-1----:R-:W-:Y:S01]  /*a5e0*/  HFMA2 R6, -RZ, RZ, 0, 0 ;  /* 0x00000000ff067431 */ /* 0x002fe200000001ff */
[----:B0-----:R-:W-:Y:S02]  /*a5f0*/  MOV R68, R50 ;  /* 0x0000003200447202 */ /* 0x001fe40000000f00 */
[----:B------:R-:W-:Y:S02]  /*a600*/  CS2R R12, SRZ ;  /* 0x00000000000c7805 */ /* 0x000fe4000001ff00 */
[----:B------:R-:W-:-:S02]  /*a610*/  MOV R69, R51 ;  /* 0x0000003300457202 */ /* 0x000fc40000000f00 */
[----:B--2---:R-:W-:Y:S02]  /*a620*/  @!P0 MOV R34, R8 ;  /* 0x0000000800228202 */ /* 0x004fe40000000f00 */
[----:B------:R-:W-:Y:S02]  /*a630*/  @!P0 MOV R35, R9 ;  /* 0x0000000900238202 */ /* 0x000fe40000000f00 */
[----:B------:R-:W-:Y:S01]  /*a640*/  LOP3.LUT P0, RZ, R19, 0x1000, RZ, 0xc0, !PT ;  /* 0x0000100013ff7812 */ /* 0x000fe2000780c0ff */
        /* <DEDUP_REMOVED lines=34> */
[----:B------:R-:W-:Y:S02]  /*a870*/  MOV R40, R38 ;  /* 0x0000002600287202 */ /* 0x000fe40000000f00 */
[----:B------:R-:W-:-:S02]  /*a880*/  MOV R41, R39 ;  /* 0x0000002700297202 */ /* 0x000fc40000000f00 */
[----:B------:R-:W-:Y:S01]  /*a890*/  CS2R R38, SRZ ;  /* 0x0000000000267805 */ /* 0x000fe2000001ff00 */
        /* <DEDUP_REMOVED lines=8> */
[----:B------:R-:W3:Y:S01]  /*a920*/  LDL.LU.64 R50, [R1+0x5f0] ;  /* 0x0005f00001327983 */ /* 0x000ee20000300a00 */
[----:B--2---:R-:W-:Y:S02]  /*a930*/  @!P1 MOV R38, R2 ;  /* 0x0000000200269202 */ /* 0x004fe40000000f00 */
[----:B------:R-:W-:Y:S02]  /*a940*/  @!P1 MOV R39, R3 ;  /* 0x0000000300279202 */ /* 0x000fe40000000f00 */
[----:B------:R-:W-:Y:S01]  /*a950*/  LOP3.LUT P1, RZ, R19, 0x400, RZ, 0xc0, !PT ;  /* 0x0000040013ff7812 */ /* 0x000fe2000782c0ff */
[----:B----4-:R0:W2:Y:S02]  /*a960*/  @!P0 LDG.E.64 R4, desc[UR10][R20.64] ;  /* 0x0000000a14048981 */ /* 0x0100a4000c1e1b00 */
[----:B0-----:R-:W-:Y:S02]  /*a970*/  MOV R20, R44 ;  /* 0x0000002c00147202 */ /* 0x001fe40000000f00 */
[----:B------:R-:W-:-:S02]  /*a980*/  MOV R21, R45 ;  /* 0x0000002d00157202 */ /* 0x000fc40000000f00 */
[----:B------:R-:W4:Y:S01]  /*a990*/  LDL.LU.64 R44, [R1+0x608] ;  /* 0x00060800012c7983 */ /* 0x000f220000300a00 */
[----:B---3--:R-:W-:-:S05]  /*a9a0*/  @!P2 MOV R14, R11 ;  /* 0x0000000b000ea202 */ /* 0x008fca0000000f00 */
[----:B------:R0:W-:Y:S02]  /*a9b0*/  STL [R1+0x814], R14 ;  /* 0x0008140e01007387 */ /* 0x0001e40000100800 */
[----:B0-----:R-:W-:-:S06]  /*a9c0*/  CS2R R14, SRZ ;  /* 0x00000000000e7805 */ /* 0x001fcc000001ff00 */
[----:B------:R0:W3:Y:S02]  /*a9d0*/  @!P1 LDG.E.64 R14, desc[UR10][R68.64] ;  /* 0x0000000a440e9981 */ /* 0x0000e4000c1e1b00 */
[----:B0-----:R-:W-:Y:S02]  /*a9e0*/  MOV R68, R20 ;  /* 0x0000001400447202 */ /* 0x001fe40000000f00 */
[----:B------:R-:W-:Y:S02]  /*a9f0*/  MOV R69, R21 ;  /* 0x0000001500457202 */ /* 0x000fe40000000f00 */
[----:B------:R-:W3:Y:S01]  /*aa00*/  LDL.LU.64 R20, [R1+0x5d8] ;  /* 0x0005d80001147983 */ /* 0x000ee20000300a00 */
[----:B------:R-:W-:Y:S01]  /*aa10*/  MOV R42, R40 ;  /* 0x00000028002a7202 */ /* 0x000fe20000000f00 */
[----:B------:R-:W-:Y:S01]  /*aa20*/  HFMA2 R40, -RZ, RZ, 0, 0 ;  /* 0x00000000ff287431 */ /* 0x000fe200000001ff */
[----:B------:R-:W-:Y:S02]  /*aa30*/  @!P0 MOV R40, R6 ;  /* 0x0000000600288202 */ /* 0x000fe40000000f00 */
[----:B------:R-:W-:-:S03]  /*aa40*/  MOV R43, R41 ;  /* 0x00000029002b7202 */ /* 0x000fc60000000f00 */
[----:B------:R0:W-:Y:S04]  /*aa50*/  STL [R1+0x7f8], R40 ;  /* 0x0007f82801007387 */ /* 0x0001e80000100800 */
[----:B------:R1:W-:Y:S01]  /*aa60*/  STL.64 [R1+0x170], R16 ;  /* 0x0001701001007387 */ /* 0x0003e20000100a00 */
[----:B0-----:R-:W-:Y:S01]  /*aa70*/  CS2R R40, SRZ ;  /* 0x0000000000287805 */ /* 0x001fe2000001ff00 */
[----:B-1----:R-:W-:Y:S01]  /*aa80*/  HFMA2 R16, -RZ, RZ, 0, 0 ;  /* 0x00000000ff107431 */ /* 0x002fe200000001ff */
[----:B--2---:R-:W-:Y:S02]  /*aa90*/  @!P0 MOV R40, R4 ;  /* 0x0000000400288202 */ /* 0x004fe40000000f00 */
[----:B------:R-:W-:Y:S02]  /*aaa0*/  @!P0 MOV R41, R5 ;  /* 0x0000000500298202 */ /* 0x000fe40000000f00 */
[----:B------:R-:W-:Y:S01]  /*aab0*/  LOP3.LUT P0, RZ, R19, 0x200, RZ, 0xc0, !PT ;  /* 0x0000020013ff7812 */ /* 0x000fe2000780c0ff */
[----:B------:R0:W-:Y:S04]  /*aac0*/  STL.64 [R1+0x370], R2 ;  /* 0x0003700201007387 */ /* 0x0001e80000100a00 */
[----:B------:R1:W-:Y:S01]  /*aad0*/  STL.64 [R1+0x360], R8 ;  /* 0x0003600801007387 */ /* 0x0003e20000100a00 */
[----:B0-----:R-:W-:-:S03]  /*aae0*/  CS2R R2, SRZ ;  /* 0x0000000000027805 */ /* 0x001fc6000001ff00 */
[----:B------:R0:W-:Y:S01]  /*aaf0*/  STL.64 [R1+0x368], R12 ;  /* 0x0003680c01007387 */ /* 0x0001e20000100a00 */
[----:B-1----:R-:W-:-:S06]  /*ab00*/  CS2R R8, SRZ ;  /* 0x0000000000087805 */ /* 0x002fcc000001ff00 */
[----:B----4-:R1:W2:Y:S01]  /*ab10*/  @!P2 LDG.E.64 R8, desc[UR10][R44.64] ;  /* 0x0000000a2c08a981 */ /* 0x0102a2000c1e1b00 */
[----:B0-----:R-:W-:-:S06]  /*ab20*/  CS2R R12, SRZ ;  /* 0x00000000000c7805 */ /* 0x001fcc000001ff00 */
[----:B------:R0:W4:Y:S04]  /*ab30*/  @!P1 LDG.E.64 R12, desc[UR10][R50.64] ;  /* 0x0000000a320c9981 */ /* 0x000128000c1e1b00 */
[----:B------:R1:W-:Y:S04]  /*ab40*/  STL.64 [R1+0x378], R4 ;  /* 0x0003780401007387 */ /* 0x0003e80000100a00 */
[----:B-1----:R-:W4:Y:S01]  /*ab50*/  LDL.LU.64 R4, [R1+0x5d0] ;  /* 0x0005d00001047983 */ /* 0x002f220000300a00 */
[----:B---3--:R-:W-:-:S05]  /*ab60*/  @!P1 MOV R16, R15 ;  /* 0x0000000f00109202 */ /* 0x008fca0000000f00 */
[----:B------:R1:W-:Y:S04]  /*ab70*/  STL [R1+0x83c], R16 ;  /* 0x00083c1001007387 */ /* 0x0003e80000100800 */
[----:B------:R3:W4:Y:S01]  /*ab80*/  @!P0 LDG.E.64 R2, desc[UR10][R20.64] ;  /* 0x0000000a14028981 */ /* 0x000722000c1e1b00 */
[----:B-1----:R-:W-:-:S06]  /*ab90*/  CS2R R16, SRZ ;  /* 0x0000000000107805 */ /* 0x002fcc000001ff00 */
[----:B------:R-:W4:Y:S04]  /*aba0*/  @!P0 LDG.E.64 R16, desc[UR10][R68.64] ;  /* 0x0000000a44108981 */ /* 0x000f28000c1e1b00 */
[----:B------:R-:W4:Y:S01]  /*abb0*/  LDL.LU.64 R68, [R1+0x5c0] ;  /* 0x0005c00001447983 */ /* 0x000f220000300a00 */
[----:B------:R-:W-:-:S04]  /*abc0*/  MOV R44, R42 ;  /* 0x0000002a002c7202 */ /* 0x000fc80000000f00 */
[----:B0-----:R-:W-:Y:S02]  /*abd0*/  MOV R50, R44 ;  /* 0x0000002c00327202 */ /* 0x001fe40000000f00 */
[----:B------:R-:W-:Y:S02]  /*abe0*/  MOV R45, R43 ;  /* 0x0000002b002d7202 */ /* 0x000fe40000000f00 */
[----:B---3--:R-:W-:Y:S01]  /*abf0*/  MOV R20, R50 ;  /* 0x0000003200147202 */ /* 0x008fe20000000f00 */
[----:B------:R-:W-:Y:S01]  /*ac00*/  HFMA2 R50, -RZ, RZ, 0, 0 ;  /* 0x00000000ff327431 */ /* 0x000fe200000001ff */
[----:B------:R-:W-:Y:S01]  /*ac10*/  MOV R51, R45 ;  /* 0x0000002d00337202 */ /* 0x000fe20000000f00 */
[----:B------:R-:W-:Y:S01]  /*ac20*/  HFMA2 R42, -RZ, RZ, 0, 0 ;  /* 0x00000000ff2a7431 */ /* 0x000fe200000001ff */
[----:B------:R-:W-:Y:S02]  /*ac30*/  @!P2 MOV R42, R10 ;  /* 0x0000000a002aa202 */ /* 0x000fe40000000f00 */
[----:B------:R-:W-:-:S02]  /*ac40*/  MOV R21, R51 ;  /* 0x0000003300157202 */ /* 0x000fc40000000f00 */
[----:B------:R-:W-:Y:S01]  /*ac50*/  MOV R51, R59 ;  /* 0x0000003b00337202 */ /* 0x000fe20000000f00 */
[----:B------:R-:W-:Y:S01]  /*ac60*/  HFMA2 R44, -RZ, RZ, 0, 0 ;  /* 0x00000000ff2c7431 */ /* 0x000fe200000001ff */
[----:B------:R-:W-:Y:S01]  /*ac70*/  MOV R59, R57 ;  /* 0x00000039003b7202 */ /* 0x000fe20000000f00 */
[----:B------:R0:W-:Y:S01]  /*ac80*/  STL.64 [R1+0x178], R6 ;  /* 0x0001780601007387 */ /* 0x0001e20000100a00 */
[----:B------:R-:W-:-:S03]  /*ac90*/  @!P1 MOV R44, R14 ;  /* 0x0000000e002c9202 */ /* 0x000fc60000000f00 */
[----:B------:R1:W-:Y:S01]  /*aca0*/  STL [R1+0x810], R42 ;  /* 0x0008102a01007387 */ /* 0x0003e20000100800 */
[----:B0-----:R-:W-:Y:S01]  /*acb0*/  HFMA2 R6, -RZ, RZ, 0, 0 ;  /* 0x00000000ff067431 */ /* 0x001fe200000001ff */
[----:B-1----:R-:W-:Y:S02]  /*acc0*/  CS2R R42, SRZ ;  /* 0x00000000002a7805 */ /* 0x002fe4000001ff00 */
[----:B------:R0:W-:Y:S01]  /*acd0*/  STL [R1+0x838], R44 ;  /* 0x0008382c01007387 */ /* 0x0001e20000100800 */
[----:B--2---:R-:W-:Y:S02]  /*ace0*/  @!P2 MOV R42, R8 ;  /* 0x00000008002aa202 */ /* 0x004fe40000000f00 */
[----:B------:R-:W-:Y:S02]  /*acf0*/  @!P2 MOV R43, R9 ;  /* 0x00000009002ba202 */ /* 0x000fe40000000f00 */
[----:B0-----:R-:W-:Y:S02]  /*ad00*/  CS2R R44, SRZ ;  /* 0x00000000002c7805 */ /* 0x001fe4000001ff00 */
[----:B------:R-:W-:Y:S01]  /*ad10*/  LOP3.LUT P2, RZ, R19, 0x100, RZ, 0xc0, !PT ;  /* 0x0000010013ff7812 */ /* 0x000fe2000784c0ff */
[----:B------:R0:W-:Y:S01]  /*ad20*/  STL.64 [R1+0x188], R14 ;  /* 0x0001880e01007387 */ /* 0x0001e20000100a00 */
[----:B----4-:R-:W-:-:S03]  /*ad30*/  @!P1 MOV R44, R12 ;  /* 0x0000000c002c9202 */ /* 0x010fc60000000f00 */
[----:B------:R1:W-:Y:S01]  /*ad40*/  STL.64 [R1+0x388], R12 ;  /* 0x0003880c01007387 */ /* 0x0003e20000100a00 */
[----:B------:R-:W-:Y:S02]  /*ad50*/  @!P1 MOV R45, R13 ;  /* 0x0000000d002d9202 */ /* 0x000fe40000000f00 */
[----:B0-----:R-:W-:Y:S02]  /*ad60*/  MOV R14, R60 ;  /* 0x0000003c000e7202 */ /* 0x001fe40000000f00 */
[----:B------:R-:W-:Y:S02]  /*ad70*/  MOV R15, R61 ;  /* 0x0000003d000f7202 */ /* 0x000fe40000000f00 */
[----:B-1----:R-:W-:Y:S02]  /*ad80*/  CS2R R12, SRZ ;  /* 0x00000000000c7805 */ /* 0x002fe4000001ff00 */
[----:B------:R-:W-:-:S05]  /*ad90*/  @!P0 MOV R50, R16 ;  /* 0x0000001000328202 */ /* 0x000fca0000000f00 */
[----:B------:R0:W-:Y:S01]  /*ada0*/  STL [R1+0x848], R50 ;  /* 0x0008483201007387 */ /* 0x0001e20000100800 */
[----:B------:R-:W-:Y:S02]  /*adb0*/  @!P0 MOV R6, R17 ;  /* 0x0000001100068202 */ /* 0x000fe40000000f00 */
[----:B0-----:R-:W-:Y:S02]  /*adc0*/  MOV R50, R58 ;  /* 0x0000003a00327202 */ /* 0x001fe40000000f00 */
[----:B------:R-:W-:Y:S02]  /*add0*/  MOV R58, R56 ;  /* 0x00000038003a7202 */ /* 0x000fe40000000f00 */
[----:B------:R-:W-:Y:S02]  /*ade0*/  CS2R R56, SRZ ;  /* 0x0000000000387805 */ /* 0x000fe4000001ff00 */
[----:B------:R-:W-:Y:S02]  /*adf0*/  @!P0 MOV R56, R2 ;  /* 0x0000000200388202 */ /* 0x000fe40000000f00 */
[----:B------:R-:W-:-:S02]  /*ae00*/  @!P0 MOV R57, R3 ;  /* 0x0000000300398202 */ /* 0x000fc40000000f00 */
[----:B------:R-:W-:Y:S01]  /*ae10*/  LOP3.LUT P0, RZ, R19, 0x40, RZ, 0xc0, !PT ;  /* 0x0000004013ff7812 */ /* 0x000fe2000780c0ff */
[----:B------:R0:W-:Y:S02]  /*ae20*/  STL [R1+0x850], R6 ;  /* 0x0008500601007387 */ /* 0x0001e40000100800 */
[----:B0-----:R-:W-:-:S10]  /*ae30*/  CS2R R6, SRZ ;  /* 0x0000000000067805 */ /* 0x001fd4000001ff00 */
[----:B------:R0:W2:Y:S04]  /*ae40*/  @!P0 LDG.E.64 R12, desc[UR10][R14.64] ;  /* 0x0000000a0e0c8981 */ /* 0x0000a8000c1e1b00 */
[----:B------:R1:W3:Y:S01]  /*ae50*/  @!P2 LDG.E.64 R6, desc[UR10][R4.64] ;  /* 0x0000000a0406a981 */ /* 0x0002e2000c1e1b00 */
[----:B0-----:R-:W-:Y:S02]  /*ae60*/  CS2R R14, SRZ ;  /* 0x00000000000e7805 */ /* 0x001fe4000001ff00 */
[----:B-1----:R-:W-:-:S04]  /*ae70*/  CS2R R4, SRZ ;  /* 0x0000000000047805 */ /* 0x002fc8000001ff00 */
[----:B------:R0:W4:Y:S04]  /*ae80*/  @!P0 LDG.E.64 R14, desc[UR10][R26.64] ;  /* 0x0000000a1a0e8981 */ /* 0x000128000c1e1b00 */
[----:B------:R-:W4:Y:S01]  /*ae90*/  @!P2 LDG.E.64 R4, desc[UR10][R68.64] ;  /* 0x0000000a4404a981 */ /* 0x000f22000c1e1b00 */
[----:B------:R-:W-:-:S03]  /*aea0*/  LOP3.LUT P1, RZ, R19, 0x80, RZ, 0xc0, !PT ;  /* 0x0000008013ff7812 */ /* 0x000fc6000782c0ff */
[----:B------:R1:W-:Y:S04]  /*aeb0*/  STL.64 [R1+0x380], R8 ;  /* 0x0003800801007387 */ /* 0x0003e80000100a00 */
[----:B------:R1:W-:Y:S01]  /*aec0*/  STL.64 [R1+0x180], R10 ;  /* 0x0001800a01007387 */ /* 0x0003e20000100a00 */
[----:B0-----:R-:W-:Y:S01]  /*aed0*/  HFMA2 R27, -RZ, RZ, 0, 0 ;  /* 0x00000000ff1b7431 */ /* 0x001fe200000001ff */
[----:B------:R-:W-:Y:S02]  /*aee0*/  MOV R26, RZ ;  /* 0x000000ff001a7202 */ /* 0x000fe40000000f00 */
[----:B------:R0:W-:Y:S01]  /*aef0*/  STL.64 [R1+0x390], R2 ;  /* 0x0003900201007387 */ /* 0x0001e20000100a00 */
[----:B-1----:R-:W-:-:S03]  /*af00*/  CS2R R8, SRZ ;  /* 0x0000000000087805 */ /* 0x002fc6000001ff00 */
[----:B------:R1:W-:Y:S01]  /*af10*/  STL.64 [R1+0x190], R16 ;  /* 0x0001901001007387 */ /* 0x0003e20000100a00 */
[----:B------:R-:W-:Y:S01]  /*af20*/  MOV R10, R20 ;  /* 0x00000014000a7202 */ /* 0x000fe20000000f00 */
[----:B------:R-:W-:Y:S01]  /*af30*/  HFMA2 R60, -RZ, RZ, 0, 0 ;  /* 0x00000000ff3c7431 */ /* 0x000fe200000001ff */
[----:B------:R-:W-:Y:S01]  /*af40*/  MOV R11, R21 ;  /* 0x00000015000b7202 */ /* 0x000fe20000000f00 */
[----:B------:R-:W-:Y:S01]  /*af50*/  UIMAD.WIDE UR6, UR8, 0x8, UR6 ;  /* 0x00000008080678a5 */ /* 0x000fe2000f8e0206 */
[----:B------:R-:W5:Y:S04]  /*af60*/  LDL.LU.64 R68, [R1+0x970] ;  /* 0x0009700001447983 */ /* 0x000f680000300a00 */
[----:B------:R0:W4:Y:S02]  /*af70*/  @!P1 LDG.E.64 R8, desc[UR10][R10.64] ;  /* 0x0000000a0a089981 */ /* 0x000124000c1e1b00 */
[----:B0-----:R-:W-:-:S06]  /*af80*/  CS2R R10, SRZ ;  /* 0x00000000000a7805 */ /* 0x001fcc000001ff00 */
[----:B------:R-:W4:Y:S01]  /*af90*/  @!P1 LDG.E.64 R10, desc[UR10][R48.64] ;  /* 0x0000000a300a9981 */ /* 0x000f22000c1e1b00 */
[----:B------:R-:W-:Y:S01]  /*afa0*/  HFMA2 R20, -RZ, RZ, 0, 0 ;  /* 0x00000000ff147431 */ /* 0x000fe200000001ff */
[----:B------:R-:W-:Y:S02]  /*afb0*/  MOV R21, R51 ;  /* 0x0000003300157202 */ /* 0x000fe40000000f00 */
[----:B------:R-:W-:Y:S02]  /*afc0*/  MOV R51, R59 ;  /* 0x0000003b00337202 */ /* 0x000fe40000000f00 */
[----:B------:R-:W-:Y:S02]  /*afd0*/  CS2R R2, SRZ ;  /* 0x0000000000027805 */ /* 0x000fe4000001ff00 */
[----:B-1----:R-:W-:Y:S02]  /*afe0*/  MOV R16, R24 ;  /* 0x0000001800107202 */ /* 0x002fe40000000f00 */
[----:B------:R-:W-:Y:S01]  /*aff0*/  MOV R17, R25 ;  /* 0x0000001900117202 */ /* 0x000fe20000000f00 */
[----:B------:R-:W4:Y:S01]  /*b000*/  LDL.LU.64 R48, [R1+0x968] ;  /* 0x0009680001307983 */ /* 0x000f220000300a00 */
[----:B--2---:R-:W-:-:S02]  /*b010*/  @!P0 MOV R27, R13 ;  /* 0x0000000d001b8202 */ /* 0x004fc40000000f00 */
[----:B---3--:R-:W-:Y:S01]  /*b020*/  @!P2 MOV R20, R6 ;  /* 0x000000060014a202 */ /* 0x008fe20000000f00 */
[----:B------:R0:W-:Y:S01]  /*b030*/  STL.64 [R1+0x198], R6 ;  /* 0x0001980601007387 */ /* 0x0001e20000100a00 */
[----:B------:R-:W-:-:S03]  /*b040*/  @!P2 MOV R64, R7 ;  /* 0x000000070040a202 */ /* 0x000fc60000000f00 */
[----:B------:R1:W-:Y:S01]  /*b050*/  STL [R1+0x854], R20 ;  /* 0x0008541401007387 */ /* 0x0003e20000100800 */
[----:B----4-:R-:W-:-:S03]  /*b060*/  @!P0 MOV R26, R15 ;  /* 0x0000000f001a8202 */ /* 0x010fc60000000f00 */
[----:B0-----:R-:W2:Y:S01]  /*b070*/  LDL.LU.64 R6, [R1+0x570] ;  /* 0x0005700001067983 */ /* 0x001ea20000300a00 */
[----:B-1----:R-:W-:Y:S02]  /*b080*/  MOV R20, R50 ;  /* 0x0000003200147202 */ /* 0x002fe40000000f00 */
[----:B------:R-:W-:Y:S02]  /*b090*/  MOV R50, R58 ;  /* 0x0000003a00327202 */ /* 0x000fe40000000f00 */
[----:B------:R-:W-:Y:S01]  /*b0a0*/  CS2R R58, SRZ ;  /* 0x00000000003a7805 */ /* 0x000fe2000001ff00 */
[----:B------:R-:W-:Y:S01]  /*b0b0*/  STL [R1+0x598], R26 ;  /* 0x0005981a01007387 */ /* 0x000fe20000100800 */
[----:B------:R-:W-:Y:S02]  /*b0c0*/  @!P2 MOV R58, R4 ;  /* 0x00000004003aa202 */ /* 0x000fe40000000f00 */
[----:B------:R-:W-:Y:S01]  /*b0d0*/  @!P2 MOV R59, R5 ;  /* 0x00000005003ba202 */ /* 0x000fe20000000f00 */
[----:B------:R0:W-:Y:S01]  /*b0e0*/  STL [R1+0x884], R27 ;  /* 0x0008841b01007387 */ /* 0x0001e20000100800 */
[----:B------:R-:W-:-:S03]  /*b0f0*/  LOP3.LUT P2, RZ, R19, 0x20, RZ, 0xc0, !PT ;  /* 0x0000002013ff7812 */ /* 0x000fc6000784c0ff */
[----:B0-----:R-:W3:Y:S10]  /*b100*/  LDL.LU.64 R26, [R1+0x560] ;  /* 0x00056000011a7983 */ /* 0x001ef40000300a00 */
[----:B------:R0:W4:Y:S02]  /*b110*/  @!P2 LDG.E.64 R2, desc[UR10][R16.64] ;  /* 0x0000000a1002a981 */ /* 0x000124000c1e1b00 */
[----:B0-----:R-:W-:-:S06]  /*b120*/  CS2R R16, SRZ ;  /* 0x0000000000107805 */ /* 0x001fcc000001ff00 */
[----:B------:R0:W4:Y:S01]  /*b130*/  @!P2 LDG.E.64 R16, desc[UR10][R46.64] ;  /* 0x0000000a2e10a981 */ /* 0x000122000c1e1b00 */
[----:B------:R-:W-:-:S03]  /*b140*/  @!P1 MOV R60, R8 ;  /* 0x00000008003c9202 */ /* 0x000fc60000000f00 */
[----:B------:R1:W-:Y:S04]  /*b150*/  STL [R1+0x860], R64 ;  /* 0x0008604001007387 */ /* 0x0003e80000100800 */
[----:B------:R0:W-:Y:S01]  /*b160*/  STL [R1+0x864], R60 ;  /* 0x0008643c01007387 */ /* 0x0001e20000100800 */
[----:B------:R-:W-:-:S03]  /*b170*/  HFMA2 R24, -RZ, RZ, 0, 0 ;  /* 0x00000000ff187431 */ /* 0x000fc600000001ff */
[----:B------:R0:W-:Y:S01]  /*b180*/  STL.64 [R1+0x398], R4 ;  /* 0x0003980401007387 */ /* 0x0001e20000100a00 */
[----:B-1----:R-:W-:Y:S01]  /*b190*/  HFMA2 R64, -RZ, RZ, 0, 0 ;  /* 0x00000000ff407431 */ /* 0x002fe200000001ff */
[----:B------:R-:W-:Y:S02]  /*b1a0*/  @!P1 MOV R64, R9 ;  /* 0x0000000900409202 */ /* 0x000fe40000000f00 */
[----:B------:R-:W-:Y:S01]  /*b1b0*/  STL.64 [R1+0x3a0], R10 ;  /* 0x0003a00a01007387 */ /* 0x000fe20000100a00 */
[----:B0-----:R-:W-:Y:S02]  /*b1c0*/  CS2R R60, SRZ ;  /* 0x00000000003c7805 */ /* 0x001fe4000001ff00 */
[----:B------:R-:W-:Y:S01]  /*b1d0*/  @!P1 MOV R60, R10 ;  /* 0x0000000a003c9202 */ /* 0x000fe20000000f00 */
[----:B------:R-:W-:Y:S01]  /*b1e0*/  STL.64 [R1+0x3a8], R14 ;  /* 0x0003a80e01007387 */ /* 0x000fe20000100a00 */
[----:B------:R-:W-:Y:S02]  /*b1f0*/  @!P1 MOV R61, R11 ;  /* 0x0000000b003d9202 */ /* 0x000fe40000000f00 */
[----:B------:R-:W-:-:S02]  /*b200*/  LOP3.LUT P1, RZ, R19, 0x10, RZ, 0xc0, !PT ;  /* 0x0000001013ff7812 */ /* 0x000fc4000782c0ff */
[----:B------:R-:W-:Y:S02]  /*b210*/  CS2R R4, SRZ ;  /* 0x0000000000047805 */ /* 0x000fe4000001ff00 */
[----:B------:R-:W-:Y:S01]  /*b220*/  @!P0 MOV R24, R12 ;  /* 0x0000000c00188202 */ /* 0x000fe20000000f00 */
[----:B------:R-:W-:Y:S01]  /*b230*/  STL.64 [R1+0x1a0], R8 ;  /* 0x0001a00801007387 */ /* 0x000fe20000100a00 */
[----:B------:R-:W-:-:S03]  /*b240*/  MOV R25, R23 ;  /* 0x0000001700197202 */ /* 0x000fc60000000f00 */
[----:B------:R0:W-:Y:S01]  /*b250*/  STL [R1+0x874], R24 ;  /* 0x0008741801007387 */ /* 0x0001e20000100800 */
[----:B------:R-:W-:-:S03]  /*b260*/  MOV R23, R63 ;  /* 0x0000003f00177202 */ /* 0x000fc60000000f00 */
[----:B------:R-:W-:Y:S04]  /*b270*/  STL.64 [R1+0x1a8], R12 ;  /* 0x0001a80c01007387 */ /* 0x000fe80000100a00 */
[----:B------:R-:W4:Y:S01]  /*b280*/  LDL.LU R47, [R1+0x960] ;  /* 0x00096000012f7983 */ /* 0x000f220000300800 */
[----:B0-----:R-:W-:Y:S02]  /*b290*/  MOV R24, R22 ;  /* 0x0000001600187202 */ /* 0x001fe40000000f00 */
[----:B------:R-:W-:Y:S02]  /*b2a0*/  MOV R22, R62 ;  /* 0x0000003e00167202 */ /* 0x000fe40000000f00 */
[----:B------:R-:W-:Y:S02]  /*b2b0*/  CS2R R62, SRZ ;  /* 0x00000000003e7805 */ /* 0x000fe4000001ff00 */
[----:B------:R-:W-:-:S02]  /*b2c0*/  @!P0 MOV R62, R14 ;  /* 0x0000000e003e8202 */ /* 0x000fc40000000f00 */
[----:B------:R-:W-:Y:S02]  /*b2d0*/  LOP3.LUT P0, RZ, R19, 0x8, RZ, 0xc0, !PT ;  /* 0x0000000813ff7812 */ /* 0x000fe4000780c0ff */
[----:B------:R-:W-:Y:S01]  /*b2e0*/  CS2R R10, SRZ ;  /* 0x00000000000a7805 */ /* 0x000fe2000001ff00 */
[----:B------:R-:W-:Y:S01]  /*b2f0*/  HFMA2 R46, -RZ, RZ, 0, 0 ;  /* 0x00000000ff2e7431 */ /* 0x000fe200000001ff */
[----:B------:R0:W-:Y:S09]  /*b300*/  STL [R1+0x870], R64 ;  /* 0x0008704001007387 */ /* 0x0001f20000100800 */
[----:B------:R-:W4:Y:S01]  /*b310*/  @!P0 LDG.E.64 R10, desc[UR10][R22.64] ;  /* 0x0000000a160a8981 */ /* 0x000f22000c1e1b00 */
[----:B0-----:R-:W-:-:S02]  /*b320*/  MOV R64, RZ ;  /* 0x000000ff00407202 */ /* 0x001fc40000000f00 */
[----:B------:R-:W-:Y:S01]  /*b330*/  CS2R R14, SRZ ;  /* 0x00000000000e7805 */ /* 0x000fe2000001ff00 */
[----:B--2---:R0:W2:Y:S02]  /*b340*/  @!P1 LDG.E.64 R4, desc[UR10][R6.64] ;  /* 0x0000000a06049981 */ /* 0x0040a4000c1e1b00 */
[----:B0-----:R-:W-:-:S06]  /*b350*/  CS2R R6, SRZ ;  /* 0x0000000000067805 */ /* 0x001fcc000001ff00 */
[----:B---3--:R0:W3:Y:S01]  /*b360*/  @!P1 LDG.E.64 R6, desc[UR10][R26.64] ;  /* 0x0000000a1a069981 */ /* 0x0080e2000c1e1b00 */
[----:B----4-:R-:W-:-:S05]  /*b370*/  @!P2 MOV R46, R2 ;  /* 0x00000002002ea202 */ /* 0x010fca0000000f00 */
[----:B------:R1:W-:Y:S02]  /*b380*/  STL [R1+0x88c], R46 ;  /* 0x00088c2e01007387 */ /* 0x0003e40000100800 */
[----:B-1----:R-:W-:Y:S01]  /*b390*/  HFMA2 R46, -RZ, RZ, 0, 0 ;  /* 0x00000000ff2e7431 */ /* 0x002fe200000001ff */
[----:B------:R-:W-:Y:S02]  /*b3a0*/  @!P2 MOV R46, R3 ;  /* 0x00000003002ea202 */ /* 0x000fe40000000f00 */
[----:B------:R-:W-:Y:S02]  /*b3b0*/  @!P2 MOV R63, R16 ;  /* 0x00000010003fa202 */ /* 0x000fe40000000f00 */
[----:B------:R-:W-:Y:S02]  /*b3c0*/  @!P2 MOV R64, R17 ;  /* 0x000000110040a202 */ /* 0x000fe40000000f00 */
[----:B------:R-:W-:-:S13]  /*b3d0*/  LOP3.LUT P2, RZ, R19, 0x4, RZ, 0xc0, !PT ;  /* 0x0000000413ff7812 */ /* 0x000fda000784c0ff */
[----:B------:R-:W4:Y:S01]  /*b3e0*/  @!P2 LDG.E.64 R14, desc[UR10][R50.64] ;  /* 0x0000000a320ea981 */ /* 0x000f22000c1e1b00 */
[----:B------:R-:W-:Y:S02]  /*b3f0*/  CS2R R8, SRZ ;  /* 0x0000000000087805 */ /* 0x000fe4000001ff00 */
[----:B------:R-:W-:Y:S01]  /*b400*/  CS2R R12, SRZ ;  /* 0x00000000000c7805 */ /* 0x000fe2000001ff00 */
[----:B0-----:R-:W-:Y:S01]  /*b410*/  HFMA2 R26, -RZ, RZ, 0, 0 ;  /* 0x00000000ff1a7431 */ /* 0x001fe200000001ff */
[----:B------:R0:W-:Y:S04]  /*b420*/  STL.64 [R1+0x3b0], R16 ;  /* 0x0003b01001007387 */ /* 0x0001e80000100a00 */
[----:B------:R-:W-:Y:S01]  /*b430*/  STL.64 [R1+0x1b0], R2 ;  /* 0x0001b00201007387 */ /* 0x000fe20000100a00 */
[----:B------:R-:W-:-:S03]  /*b440*/  HFMA2 R22, -RZ, RZ, 0, 0 ;  /* 0x00000000ff167431 */ /* 0x000fc600000001ff */
[----:B------:R-:W4:Y:S01]  /*b450*/  LDL.LU.64 R50, [R1+0x4c0] ;  /* 0x0004c00001327983 */ /* 0x000f220000300a00 */
[----:B0-----:R-:W-:Y:S02]  /*b460*/  CS2R R16, SRZ ;  /* 0x0000000000107805 */ /* 0x001fe4000001ff00 */
[----:B------:R-:W-:Y:S02]  /*b470*/  @!P0 MOV R13, R10 ;  /* 0x0000000a000d8202 */ /* 0x000fe40000000f00 */
[----:B------:R-:W-:-:S03]  /*b480*/  @!P0 MOV R12, R11 ;  /* 0x0000000b000c8202 */ /* 0x000fc60000000f00 */
[----:B------:R-:W-:Y:S04]  /*b490*/  STL [R1+0x548], R13 ;  /* 0x0005480d01007387 */ /* 0x000fe80000100800 */
[----:B------:R0:W-:Y:S02]  /*b4a0*/  STL [R1+0x54c], R12 ;  /* 0x00054c0c01007387 */ /* 0x0001e40000100800 */
[----:B0-----:R-:W-:-:S06]  /*b4b0*/  CS2R R12, SRZ ;  /* 0x00000000000c7805 */ /* 0x001fcc000001ff00 */
[----:B------:R-:W4:Y:S01]  /*b4c0*/  @!P2 LDG.E.64 R12, desc[UR10][R20.64] ;  /* 0x0000000a140ca981 */ /* 0x000f22000c1e1b00 */
[----:B------:R-:W-:-:S03]  /*b4d0*/  CS2R R2, SRZ ;  /* 0x0000000000027805 */ /* 0x000fc6000001ff00 */
[----:B------:R-:W4:Y:S01]  /*b4e0*/  LDL.LU.64 R20, [R1+0x4c8] ;  /* 0x0004c80001147983 */ /* 0x000f220000300a00 */
[----:B--2---:R-:W-:Y:S02]  /*b4f0*/  @!P1 MOV R26, R4 ;  /* 0x00000004001a9202 */ /* 0x004fe40000000f00 */
[----:B---3--:R-:W-:Y:S02]  /*b500*/  @!P1 MOV R9, R6 ;  /* 0x0000000600099202 */ /* 0x008fe40000000f00 */
[----:B------:R-:W-:-:S03]  /*b510*/  @!P1 MOV R8, R7 ;  /* 0x0000000700089202 */ /* 0x000fc60000000f00 */
[----:B------:R-:W-:Y:S04]  /*b520*/  STL [R1+0x560], R9 ;  /* 0x0005600901007387 */ /* 0x000fe80000100800 */
[----:B------:R0:W-:Y:S02]  /*b530*/  STL [R1+0x564], R8 ;  /* 0x0005640801007387 */ /* 0x0001e40000100800 */
[----:B0-----:R-:W-:-:S06]  /*b540*/  CS2R R8, SRZ ;  /* 0x0000000000087805 */ /* 0x001fcc000001ff00 */
[----:B------:R-:W2:Y:S04]  /*b550*/  @!P0 LDG.E.64 R8, desc[UR10][R24.64] ;  /* 0x0000000a18088981 */ /* 0x000ea8000c1e1b00 */
[----:B------:R0:W-:Y:S04]  /*b560*/  STL [R1+0x89c], R26 ;  /* 0x00089c1a01007387 */ /* 0x0001e80000100800 */
[----:B------:R1:W-:Y:S04]  /*b570*/  STL.64 [R1+0x1b8], R4 ;  /* 0x0001b80401007387 */ /* 0x0003e80000100a00 */
[----:B------:R-:W3:Y:S01]  /*b580*/  LDL.LU.64 R24, [R1+0x4e0] ;  /* 0x0004e00001187983 */ /* 0x000ee20000300a00 */
[----:B0-----:R-:W-:Y:S01]  /*b590*/  HFMA2 R26, -RZ, RZ, 0, 0 ;  /* 0x00000000ff1a7431 */ /* 0x001fe200000001ff */
[----:B------:R-:W-:-:S02]  /*b5a0*/  @!P1 MOV R26, R5 ;  /* 0x00000005001a9202 */ /* 0x000fc40000000f00 */
[----:B------:R-:W-:Y:S02]  /*b5b0*/  LOP3.LUT P1, RZ, R19, 0x2, RZ, 0xc0, !PT ;  /* 0x0000000213ff7812 */ /* 0x000fe4000782c0ff */
[----:B----4-:R-:W-:Y:S02]  /*b5c0*/  @!P2 MOV R3, R14 ;  /* 0x0000000e0003a202 */ /* 0x010fe40000000f00 */
[----:B------:R-:W-:-:S03]  /*b5d0*/  @!P2 MOV R2, R15 ;  /* 0x0000000f0002a202 */ /* 0x000fc60000000f00 */
[----:B------:R-:W-:Y:S06]  /*b5e0*/  STL [R1+0x530], R3 ;  /* 0x0005300301007387 */ /* 0x000fec0000100800 */
[----:B------:R-:W4:Y:S04]  /*b5f0*/  @!P1 LDG.E.64 R16, desc[UR10][R30.64] ;  /* 0x0000000a1e109981 */ /* 0x000f28000c1e1b00 */
[----:B------:R0:W-:Y:S01]  /*b600*/  STL [R1+0x534], R2 ;  /* 0x0005340201007387 */ /* 0x0001e20000100800 */
[----:B-1----:R-:W-:-:S03]  /*b610*/  CS2R R4, SRZ ;  /* 0x0000000000047805 */ /* 0x002fc6000001ff00 */
[----:B------:R1:W-:Y:S04]  /*b620*/  STL [R1+0x8a8], R26 ;  /* 0x0008a81a01007387 */ /* 0x0003e80000100800 */
[----:B------:R1:W-:Y:S01]  /*b630*/  STL.64 [R1+0x3b8], R6 ;  /* 0x0003b80601007387 */ /* 0x0003e20000100a00 */
[----:B0-----:R-:W-:-:S03]  /*b640*/  CS2R R2, SRZ ;  /* 0x0000000000027805 */ /* 0x001fc6000001ff00 */
[----:B------:R-:W3:Y:S04]  /*b650*/  LDL.LU.64 R30, [R1+0x4a0] ;  /* 0x0004a000011e7983 */ /* 0x000ee80000300a00 */
[----:B------:R-:W4:Y:S04]  /*b660*/  @!P1 LDG.E.64 R2, desc[UR10][R28.64] ;  /* 0x0000000a1c029981 */ /* 0x000f28000c1e1b00 */
[----:B-1----:R-:W3:Y:S01]  /*b670*/  LDL.LU.64 R26, [R1+0x4e8] ;  /* 0x0004e800011a7983 */ /* 0x002ee20000300a00 */
[----:B------:R-:W-:-:S03]  /*b680*/  CS2R R6, SRZ ;  /* 0x0000000000067805 */ /* 0x000fc6000001ff00 */
[----:B------:R-:W3:Y:S04]  /*b690*/  LDL.LU.64 R28, [R1+0x488] ;  /* 0x00048800011c7983 */ /* 0x000ee80000300a00 */
[----:B------:R0:W-:Y:S04]  /*b6a0*/  STL [R1+0x898], R46 ;  /* 0x0008982e01007387 */ /* 0x0001e80000100800 */
[----:B0-----:R-:W3:Y:S01]  /*b6b0*/  LDL.LU R46, [R1+0x95c] ;  /* 0x00095c00012e7983 */ /* 0x001ee20000300800 */
[----:B--2---:R-:W-:-:S05]  /*b6c0*/  @!P0 MOV R22, R8 ;  /* 0x0000000800168202 */ /* 0x004fca0000000f00 */
[----:B------:R0:W-:Y:S02]  /*b6d0*/  STL [R1+0x8ac], R22 ;  /* 0x0008ac1601007387 */ /* 0x0001e40000100800 */
[----:B0-----:R-:W-:Y:S01]  /*b6e0*/  HFMA2 R22, -RZ, RZ, 0, 0 ;  /* 0x00000000ff167431 */ /* 0x001fe200000001ff */
[----:B------:R-:W-:Y:S02]  /*b6f0*/  @!P0 MOV R22, R9 ;  /* 0x0000000900168202 */ /* 0x000fe40000000f00 */
[----:B------:R-:W-:Y:S01]  /*b700*/  LOP3.LUT P0, RZ, R19, 0x1, RZ, 0xc0, !PT ;  /* 0x0000000113ff7812 */ /* 0x000fe2000780c0ff */
[----:B------:R-:W-:Y:S01]  /*b710*/  HFMA2 R19, -RZ, RZ, 0, 0 ;  /* 0x00000000ff137431 */ /* 0x000fe200000001ff */
[----:B------:R-:W-:-:S05]  /*b720*/  @!P2 MOV R19, R12 ;  /* 0x0000000c0013a202 */ /* 0x000fca0000000f00 */
[----:B------:R0:W-:Y:S01]  /*b730*/  STL [R1+0x8c8], R19 ;  /* 0x0008c81301007387 */ /* 0x0001e20000100800 */
[----:B----4-:R-:W-:Y:S01]  /*b740*/  @!P1 MOV R5, R2 ;  /* 0x0000000200059202 */ /* 0x010fe20000000f00 */
[----:B0-----:R-:W-:Y:S01]  /*b750*/  HFMA2 R19, -RZ, RZ, 0, 0 ;  /* 0x00000000ff137431 */ /* 0x001fe200000001ff */
[----:B------:R-:W-:Y:S02]  /*b760*/  @!P2 MOV R19, R13 ;  /* 0x0000000d0013a202 */ /* 0x000fe40000000f00 */
[----:B------:R-:W-:Y:S01]  /*b770*/  @!P1 MOV R4, R3 ;  /* 0x0000000300049202 */ /* 0x000fe20000000f00 */
[----:B------:R0:W-:Y:S04]  /*b780*/  STL [R1+0x8bc], R22 ;  /* 0x0008bc1601007387 */ /* 0x0001e80000100800 */
[----:B------:R1:W-:Y:S01]  /*b790*/  STL [R1+0x8d8], R19 ;  /* 0x0008d81301007387 */ /* 0x0003e20000100800 */
[----:B------:R-:W-:-:S03]  /*b7a0*/  LOP3.LUT P2, RZ, R18, 0x8000000, RZ, 0xc0, !PT ;  /* 0x0800000012ff7812 */ /* 0x000fc6000784c0ff */
[----:B------:R-:W2:Y:S04]  /*b7b0*/  @!P0 LDG.E.64 R6, desc[UR10][R52.64] ;  /* 0x0000000a34068981 */ /* 0x000ea8000c1e1b00 */
[----:B0-----:R-:W4:Y:S01]  /*b7c0*/  LDL.LU.64 R22, [R1+0x4d0] ;  /* 0x0004d00001167983 */ /* 0x001f220000300a00 */
[----:B-1----:R-:W-:Y:S01]  /*b7d0*/  HFMA2 R19, -RZ, RZ, 0, 0 ;  /* 0x00000000ff137431 */ /* 0x002fe200000001ff */
[----:B------:R-:W-:Y:S02]  /*b7e0*/  @!P1 MOV R19, R16 ;  /* 0x0000001000139202 */ /* 0x000fe40000000f00 */
[----:B------:R-:W-:Y:S04]  /*b7f0*/  STL [R1+0x51c], R5 ;  /* 0x00051c0501007387 */ /* 0x000fe80000100800 */
[----:B------:R0:W-:Y:S04]  /*b800*/  STL [R1+0x8e0], R19 ;  /* 0x0008e01301007387 */ /* 0x0001e80000100800 */
[----:B------:R-:W-:Y:S04]  /*b810*/  STL [R1+0x550], R4 ;  /* 0x0005500401007387 */ /* 0x000fe80000100800 */
[----:B------:R-:W2:Y:S01]  /*b820*/  LDL.LU.64 R52, [R1+0x4a8] ;  /* 0x0004a80001347983 */ /* 0x000ea20000300a00 */
[----:B0-----:R-:W-:Y:S01]  /*b830*/  HFMA2 R19, -RZ, RZ, 0, 0 ;  /* 0x00000000ff137431 */ /* 0x001fe200000001ff */
[----:B------:R-:W-:-:S02]  /*b840*/  @!P1 MOV R19, R17 ;  /* 0x0000001100139202 */ /* 0x000fc40000000f00 */
[----:B------:R-:W-:-:S03]  /*b850*/  LOP3.LUT P1, RZ, R18, 0x4000000, RZ, 0xc0, !PT ;  /* 0x0400000012ff7812 */ /* 0x000fc6000782c0ff */
[----:B------:R0:W-:Y:S04]  /*b860*/  STL [R1+0x8f4], R19 ;  /* 0x0008f41301007387 */ /* 0x0001e80000100800 */
[----:B0-----:R-:W2:Y:S01]  /*b870*/  LDL.LU.64 R18, [R1+0x4f8] ;  /* 0x0004f80001127983 */ /* 0x001ea20000300a00 */
[----:B------:R-:W-:-:S06]  /*b880*/  CS2R R4, SRZ ;  /* 0x0000000000047805 */ /* 0x000fcc000001ff00 */
[----:B------:R-:W2:Y:S04]  /*b890*/  @!P0 LDG.E.64 R4, desc[UR10][R54.64] ;  /* 0x0000000a36048981 */ /* 0x000ea8000c1e1b00 */
[----:B------:R-:W2:Y:S04]  /*b8a0*/  LDL.LU.64 R54, [R1+0x490] ;  /* 0x0004900001367983 */ /* 0x000ea80000300a00 */
[----:B------:R0:W-:Y:S04]  /*b8b0*/  STL.64 [R1+0x1c0], R8 ;  /* 0x0001c00801007387 */ /* 0x0001e80000100a00 */
[----:B------:R1:W-:Y:S01]  /*b8c0*/  STL.64 [R1+0x3c0], R10 ;  /* 0x0003c00a01007387 */ /* 0x0003e20000100a00 */
[----:B0-----:R-:W-:-:S02]  /*b8d0*/  CS2R R8, SRZ ;  /* 0x0000000000087805 */ /* 0x001fc4000001ff00 */
[----:B-1----:R-:W-:-:S06]  /*b8e0*/  CS2R R10, SRZ ;  /* 0x00000000000a7805 */ /* 0x002fcc000001ff00 */
[----:B---3--:R0:W3:Y:S04]  /*b8f0*/  @!P1 LDG.E.64 R10, desc[UR10][R26.64] ;  /* 0x0000000a1a0a9981 */ /* 0x0080e8000c1e1b00 */
[----:B------:R1:W-:Y:S02]  /*b900*/  STL.64 [R1+0x1c8], R12 ;  /* 0x0001c80c01007387 */ /* 0x0003e40000100a00 */
[----:B-1----:R-:W-:-:S06]  /*b910*/  CS2R R12, SRZ ;  /* 0x00000000000c7805 */ /* 0x002fcc000001ff00 */
[----:B------:R-:W3:Y:S04]  /*b920*/  @!P2 LDG.E.64 R12, desc[UR10][R24.64] ;  /* 0x0000000a180ca981 */ /* 0x000ee8000c1e1b00 */
[----:B------:R1:W-:Y:S02]  /*b930*/  STL.64 [R1+0x3c8], R14 ;  /* 0x0003c80e01007387 */ /* 0x0003e40000100a00 */
[----:B-1----:R-:W-:Y:S02]  /*b940*/  CS2R R14, SRZ ;  /* 0x00000000000e7805 */ /* 0x002fe4000001ff00 */
[----:B------:R1:W-:Y:S01]  /*b950*/  STL.64 [R1+0x1d0], R16 ;  /* 0x0001d01001007387 */ /* 0x0003e20000100a00 */
[----:B0-----:R-:W-:Y:S02]  /*b960*/  CS2R R26, SRZ ;  /* 0x00000000001a7805 */ /* 0x001fe4000001ff00 */
[----:B-1----:R-:W-:-:S06]  /*b970*/  CS2R R16, SRZ ;  /* 0x0000000000107805 */ /* 0x002fcc000001ff00 */
[----:B------:R0:W3:Y:S02]  /*b980*/  @!P3 LDG.E.64 R16, desc[UR10][R20.64] ;  /* 0x0000000a1410b981 */ /* 0x0000e4000c1e1b00 */
[----:B0-----:R-:W-:-:S06]  /*b990*/  CS2R R20, SRZ ;  /* 0x0000000000147805 */ /* 0x001fcc000001ff00 */
[----:B------:R0:W3:Y:S01]  /*b9a0*/  @!P4 LDG.E.64 R20, desc[UR10][R30.64] ;  /* 0x0000000a1e14c981 */ /* 0x0000e2000c1e1b00 */
[----:B------:R-:W-:-:S06]  /*b9b0*/  CS2R R24, SRZ ;  /* 0x0000000000187805 */ /* 0x000fcc000001ff00 */
[----:B------:R1:W3:Y:S01]  /*b9c0*/  @!P5 LDG.E.64 R24, desc[UR10][R28.64] ;  /* 0x0000000a1c18d981 */ /* 0x0002e2000c1e1b00 */
[----:B0-----:R-:W-:Y:S01]  /*b9d0*/  HFMA2 R31, -RZ, RZ, 0, 0 ;  /* 0x00000000ff1f7431 */ /* 0x001fe200000001ff */
[----:B-1----:R-:W-:-:S06]  /*b9e0*/  CS2R R28, SRZ ;  /* 0x00000000001c7805 */ /* 0x002fcc000001ff00 */
[----:B------:R-:W3:Y:S04]  /*b9f0*/  @!P6 LDG.E.64 R28, desc[UR10][R48.64] ;  /* 0x0000000a301ce981 */ /* 0x000ee8000c1e1b00 */
[----:B------:R0:W-:Y:S04]  /*ba00*/  STL.64 [R1+0x3d0], R2 ;  /* 0x0003d00201007387 */ /* 0x0001e80000100a00 */
[----:B------:R1:W-:Y:S04]  /*ba10*/  STL [R1+0x580], R64 ;  /* 0x0005804001007387 */ /* 0x0003e80000100800 */
[----:B------:R-:W5:Y:S04]  /*ba20*/  LDL.LU.64 R48, [R1+0x950] ;  /* 0x0009500001307983 */ /* 0x000f680000300a00 */
[----:B----4-:R4:W3:Y:S04]  /*ba30*/  @!P2 LDG.E.64 R14, desc[UR10][R22.64] ;  /* 0x0000000a160ea981 */ /* 0x0108e8000c1e1b00 */
[----:B--2---:R2:W3:Y:S01]  /*ba40*/  @!P1 LDG.E.64 R8, desc[UR10][R18.64] ;  /* 0x0000000a12089981 */ /* 0x0044e2000c1e1b00 */
[----:B----4-:R-:W-:-:S03]  /*ba50*/  CS2R R22, SRZ ;  /* 0x0000000000167805 */ /* 0x010fc6000001ff00 */
[----:B------:R4:W3:Y:S01]  /*ba60*/  @!P5 LDG.E.64 R26, desc[UR10][R54.64] ;  /* 0x0000000a361ad981 */ /* 0x0008e2000c1e1b00 */
[----:B--2---:R-:W-:Y:S01]  /*ba70*/  HFMA2 R18, -RZ, RZ, 0, 0 ;  /* 0x00000000ff127431 */ /* 0x004fe200000001ff */
[----:B------:R-:W-:Y:S02]  /*ba80*/  MOV R19, RZ ;  /* 0x000000ff00137202 */ /* 0x000fe40000000f00 */
[----:B------:R-:W2:Y:S04]  /*ba90*/  @!P4 LDG.E.64 R22, desc[UR10][R52.64] ;  /* 0x0000000a3416c981 */ /* 0x000ea8000c1e1b00 */
[----:B------:R1:W2:Y:S01]  /*baa0*/  @!P3 LDG.E.64 R18, desc[UR10][R50.64] ;  /* 0x0000000a3212b981 */ /* 0x0002a2000c1e1b00 */
[----:B----4-:R-:W-:Y:S01]  /*bab0*/  MOV R54, UR6 ;  /* 0x0000000600367c02 */ /* 0x010fe20008000f00 */
[----:B------:R-:W4:Y:S01]  /*bac0*/  LDCU.U8 UR6, c[0x0][0x414] ;  /* 0x00008280ff0677ac */ /* 0x000f220008000000 */
[----:B------:R-:W-:-:S02]  /*bad0*/  MOV R55, UR7 ;  /* 0x0000000700377c02 */ /* 0x000fc40008000f00 */
[----:B------:R-:W-:Y:S02]  /*bae0*/  @!P0 MOV R31, R4 ;  /* 0x00000004001f8202 */ /* 0x000fe40000000f00 */
[----:B0-----:R-:W-:Y:S01]  /*baf0*/  CS2R R2, SRZ ;  /* 0x0000000000027805 */ /* 0x001fe2000001ff00 */
[----:B-1----:R-:W5:Y:S01]  /*bb00*/  LDL.LU R64, [R1+0x958] ;  /* 0x0009580001407983 */ /* 0x002f620000300800 */
[----:B------:R-:W0:Y:S03]  /*bb10*/  @!P6 LDC.64 R50, c[0x0][0x398] ;  /* 0x0000e600ff32eb82 */ /* 0x000e260000000a00 */
[----:B------:R-:W2:Y:S01]  /*bb20*/  LDG.E.64 R54, desc[UR10][R54.64] ;  /* 0x0000000a36367981 */ /* 0x000ea2000c1e1b00 */
[----:B------:R-:W1:Y:S02]  /*bb30*/  S2R R52, SR_TID.X ;  /* 0x0000000000347919 */ /* 0x000e640000002100 */
[----:B-1----:R-:W-:-:S02]  /*bb40*/  LOP3.LUT R30, R52, 0xffff, RZ, 0xc0, !PT ;  /* 0x0000ffff341e7812 */ /* 0x002fc400078ec0ff */
[----:B------:R-:W-:Y:S02]  /*bb50*/  CS2R R52, SRZ ;  /* 0x0000000000347805 */ /* 0x000fe4000001ff00 */
[----:B------:R-:W-:-:S05]  /*bb60*/  @!P0 MOV R52, R5 ;  /* 0x0000000500348202 */ /* 0x000fca0000000f00 */
[----:B------:R1:W-:Y:S01]  /*bb70*/  STL [R1+0x8cc], R52 ;  /* 0x0008cc3401007387 */ /* 0x0003e20000100800 */
[----:B------:R-:W-:Y:S01]  /*bb80*/  IMAD R30, R30, 0x53a, RZ ;  /* 0x0000053a1e1e7824 */ /* 0x000fe200078e02ff */
[----:B-1----:R-:W1:Y:S04]  /*bb90*/  S2R R52, SR_TID.X ;  /* 0x0000000000347919 */ /* 0x002e680000002100 */
[----:B------:R-:W-:-:S04]  /*bba0*/  SHF.R.U32.HI R30, RZ, 0x10, R30 ;  /* 0x00000010ff1e7819 */ /* 0x000fc8000001161e */
[----:B------:R-:W-:-:S05]  /*bbb0*/  PRMT R30, R30, 0x9910, RZ ;  /* 0x000099101e1e7816 */ /* 0x000fca00000000ff */
[----:B------:R-:W-:Y:S01]  /*bbc0*/  IMAD R30, R30, 0x31, RZ ;  /* 0x000000311e1e7824 */ /* 0x000fe200078e02ff */
[----:B------:R4:W-:Y:S04]  /*bbd0*/  STL [R1+0x4ac], R31 ;  /* 0x0004ac1f01007387 */ /* 0x0009e80000100800 */
[----:B------:R-:W-:Y:S02]  /*bbe0*/  IADD3 R30, PT, PT, RZ, -R30, RZ ;  /* 0x8000001eff1e7210 */ /* 0x000fe40007ffe0ff */
[----:B------:R-:W-:Y:S02]  /*bbf0*/  @!P0 MOV R53, R6 ;  /* 0x0000000600358202 */ /* 0x000fe40000000f00 */
[----:B------:R-:W-:Y:S01]  /*bc00*/  PRMT R30, R30, 0x7710, RZ ;  /* 0x000077101e1e7816 */ /* 0x000fe200000000ff */
[----:B----4-:R-:W-:Y:S01]  /*bc10*/  HFMA2 R31, -RZ, RZ, 0, 0 ;  /* 0x00000000ff1f7431 */ /* 0x010fe200000001ff */
[----:B------:R-:W-:-:S02]  /*bc20*/  @!P0 MOV R31, R7 ;  /* 0x00000007001f8202 */ /* 0x000fc40000000f00 */
[----:B0-----:R-:W-:-:S03]  /*bc30*/  @!P6 IADD3 R50, P0, PT, R46, R50, RZ ;  /* 0x000000322e32e210 */ /* 0x001fc60007f1e0ff */
[----:B------:R0:W-:Y:S01]  /*bc40*/  STL [R1+0x4a4], R31 ;  /* 0x0004a41f01007387 */ /* 0x0001e20000100800 */
[----:B------:R-:W-:Y:S02]  /*bc50*/  @!P6 IADD3.X R51, PT, PT, R47, R51, RZ, P0, !PT ;  /* 0x000000332f33e210 */ /* 0x000fe400007fe4ff */
[----:B-1----:R-:W-:Y:S01]  /*bc60*/  IADD3 R52, PT, PT, R30, R52, RZ ;  /* 0x000000341e347210 */ /* 0x002fe20007ffe0ff */
[----:B------:R-:W-:Y:S01]  /*bc70*/  HFMA2 R30, -RZ, RZ, 0, 0 ;  /* 0x00000000ff1e7431 */ /* 0x000fe200000001ff */
[----:B0-----:R-:W-:-:S06]  /*bc80*/  MOV R31, RZ ;  /* 0x000000ff001f7202 */ /* 0x001fcc0000000f00 */
[----:B------:R0:W4:Y:S01]  /*bc90*/  @!P6 LDG.E.64 R30, desc[UR10][R50.64] ;  /* 0x0000000a321ee981 */ /* 0x000122000c1e1b00 */
[----:B------:R-:W-:-:S13]  /*bca0*/  ISETP.NE.AND P0, PT, RZ, UR6, PT ;  /* 0x00000006ff007c0c */ /* 0x000fda000bf05270 */
[----:B------:R-:W1:Y:S01]  /*bcb0*/  @P0 LDC.64 R46, c[0x0][0x3b0] ;  /* 0x0000ec00ff2e0b82 */ /* 0x000e620000000a00 */
[----:B0-----:R-:W-:Y:S01]  /*bcc0*/  SHF.L.U32 R50, R52, 0x1, RZ ;  /* 0x0000000134327819 */ /* 0x001fe200000006ff */
[----:B------:R0:W-:Y:S01]  /*bcd0*/  STL [R1+0x490], R53 ;  /* 0x0004903501007387 */ /* 0x0001e20000100800 */
[----:B------:R-:W-:Y:S02]  /*bce0*/  MOV R52, UR13 ;  /* 0x0000000d00347c02 */ /* 0x000fe40008000f00 */
[----:B0-----:R-:W-:Y:S02]  /*bcf0*/  LOP3.LUT R53, R50, 0xffff, RZ, 0xc0, !PT ;  /* 0x0000ffff32357812 */ /* 0x001fe400078ec0ff */
[----:B------:R-:W-:-:S03]  /*bd00*/  CS2R R50, SRZ ;  /* 0x0000000000327805 */ /* 0x000fc6000001ff00 */
[----:B------:R-:W-:-:S04]  /*bd10*/  IMAD R52, R52, 0x62, R53 ;  /* 0x0000006234347824 */ /* 0x000fc800078e0235 */
[----:B-1----:R-:W-:-:S05]  /*bd20*/  @P0 IMAD.WIDE R46, R52, 0x4, R46 ;  /* 0x00000004342e0825 */ /* 0x002fca00078e022e */
[----:B------:R0:W5:Y:S02]  /*bd30*/  @P0 LDG.E.64 R50, desc[UR10][R46.64] ;  /* 0x0000000a2e320981 */ /* 0x000164000c1e1b00 */
[----:B0-----:R-:W0:Y:S02]  /*bd40*/  LDC.64 R46, c[0x0][0x3a8] ;  /* 0x0000ea00ff2e7b82 */ /* 0x001e240000000a00 */
[----:B------:R0:W-:Y:S02]  /*bd50*/  STL [R1+0x93c], R53 ;  /* 0x00093c3501007387 */ /* 0x0001e40000100800 */
[----:B0-----:R-:W-:Y:S02]  /*bd60*/  IMAD.WIDE R52, R52, 0x4, R46 ;  /* 0x0000000434347825 */ /* 0x001fe400078e022e */
[----:B------:R0:W5:Y:S04]  /*bd70*/  LDL.LU.64 R46, [R1+0x948] ;  /* 0x00094800012e7983 */ /* 0x0001680000300a00 */
[----:B---3--:R-:W-:Y:S04]  /*bd80*/  STL.64 [R1+0x1e8], R12 ;  /* 0x0001e80c01007387 */ /* 0x008fe80000100a00 */
[----:B------:R-:W-:Y:S04]  /*bd90*/  STL.64 [R1+0x1f0], R16 ;  /* 0x0001f01001007387 */ /* 0x000fe80000100a00 */
[----:B------:R-:W-:Y:S04]  /*bda0*/  STL.64 [R1+0x1f8], R20 ;  /* 0x0001f81401007387 */ /* 0x000fe80000100a00 */
[----:B------:R-:W-:Y:S04]  /*bdb0*/  STL.64 [R1+0x200], R24 ;  /* 0x0002001801007387 */ /* 0x000fe80000100a00 */
[----:B------:R-:W-:Y:S04]  /*bdc0*/  STL.64 [R1+0x208], R28 ;  /* 0x0002081c01007387 */ /* 0x000fe80000100a00 */
[----:B------:R-:W5:Y:S01]  /*bdd0*/  LDG.E.64 R52, desc[UR10][R52.64] ;  /* 0x0000000a34347981 */ /* 0x000f62000c1e1b00 */
[----:B------:R-:W-:-:S02]  /*bde0*/  @!P1 MOV R3, R8 ;  /* 0x0000000800039202 */ /* 0x000fc40000000f00 */
[----:B------:R-:W-:-:S03]  /*bdf0*/  @!P1 MOV R2, R9 ;  /* 0x0000000900029202 */ /* 0x000fc60000000f00 */
[----:B------:R-:W-:Y:S04]  /*be00*/  STL [R1+0x4a8], R3 ;  /* 0x0004a80301007387 */ /* 0x000fe80000100800 */
        /* <DEDUP_REMOVED lines=8> */
[----:B------:R-:W-:Y:S02]  /*be90*/  @!P2 MOV R2, R12 ;  /* 0x0000000c0002a202 */ /* 0x000fe40000000f00 */
[----:B--2---:R-:W-:Y:S01]  /*bea0*/  R2UR UR28, R54 ;  /* 0x00000000361c72ca */ /* 0x004fe200000e0000 */
[----:B------:R-:W-:Y:S04]  /*beb0*/  STL.64 [R1+0x3e8], R14 ;  /* 0x0003e80e01007387 */ /* 0x000fe80000100a00 */
[----:B------:R1:W-:Y:S04]  /*bec0*/  STL [R1+0x8d4], R2 ;  /* 0x0008d40201007387 */ /* 0x0003e80000100800 */
[----:B------:R-:W-:Y:S04]  /*bed0*/  STL.64 [R1+0x3f0], R18 ;  /* 0x0003f01201007387 */ /* 0x000fe80000100a00 */
[----:B------:R-:W-:Y:S01]  /*bee0*/  STL.64 [R1+0x3f8], R22 ;  /* 0x0003f81601007387 */ /* 0x000fe20000100a00 */
[----:B-1----:R-:W-:Y:S01]  /*bef0*/  HFMA2 R2, -RZ, RZ, 0, 0 ;  /* 0x00000000ff027431 */ /* 0x002fe200000001ff */
[----:B------:R-:W-:-:S02]  /*bf00*/  @!P2 MOV R2, R13 ;  /* 0x0000000d0002a202 */ /* 0x000fc40000000f00 */
[----:B------:R-:W-:Y:S04]  /*bf10*/  STL.64 [R1+0x400], R26 ;  /* 0x0004001a01007387 */ /* 0x000fe80000100a00 */
[----:B------:R1:W-:Y:S04]  /*bf20*/  STL [R1+0x8e8], R2 ;  /* 0x0008e80201007387 */ /* 0x0003e80000100800 */
[----:B------:R0:W5:Y:S04]  /*bf30*/  LDL R12, [R1+0x7c8] ;  /* 0x0007c800010c7983 */ /* 0x0001680000100800 */
[----:B------:R0:W5:Y:S01]  /*bf40*/  LDL R54, [R1+0x580] ;  /* 0x0005800001367983 */ /* 0x0001620000100800 */
[----:B-1----:R-:W-:Y:S01]  /*bf50*/  HFMA2 R2, -RZ, RZ, 0, 0 ;  /* 0x00000000ff027431 */ /* 0x002fe200000001ff */
[----:B------:R-:W-:-:S02]  /*bf60*/  @!P2 MOV R2, R14 ;  /* 0x0000000e0002a202 */ /* 0x000fc40000000f00 */
[----:B------:R0:W5:Y:S04]  /*bf70*/  LDL R14, [R1+0x7e0] ;  /* 0x0007e000010e7983 */ /* 0x0001680000100800 */
[----:B------:R1:W-:Y:S02]  /*bf80*/  STL [R1+0x4a0], R2 ;  /* 0x0004a00201007387 */ /* 0x0003e40000100800 */
[----:B-1----:R-:W-:Y:S01]  /*bf90*/  HFMA2 R2, -RZ, RZ, 0, 0 ;  /* 0x00000000ff027431 */ /* 0x002fe200000001ff */
[----:B------:R-:W-:Y:S02]  /*bfa0*/  @!P2 MOV R2, R15 ;  /* 0x0000000f0002a202 */ /* 0x000fe40000000f00 */
[----:B------:R0:W5:Y:S04]  /*bfb0*/  LDL R15, [R1+0x7e4] ;  /* 0x0007e400010f7983 */ /* 0x0001680000100800 */
[----:B------:R1:W-:Y:S02]  /*bfc0*/  STL [R1+0x524], R2 ;  /* 0x0005240201007387 */ /* 0x0003e40000100800 */
[----:B-1----:R-:W-:Y:S01]  /*bfd0*/  HFMA2 R2, -RZ, RZ, 0, 0 ;  /* 0x00000000ff027431 */ /* 0x002fe200000001ff */
[----:B------:R-:W-:-:S02]  /*bfe0*/  @!P3 MOV R2, R16 ;  /* 0x000000100002b202 */ /* 0x000fc40000000f00 */
[----:B------:R0:W5:Y:S04]  /*bff0*/  LDL R16, [R1+0x7f8] ;  /* 0x0007f80001107983 */ /* 0x0001680000100800 */
[----:B------:R1:W-:Y:S02]  /*c000*/  STL [R1+0x8f0], R2 ;  /* 0x0008f00201007387 */ /* 0x0003e40000100800 */
[----:B-1----:R-:W-:Y:S01]  /*c010*/  HFMA2 R2, -RZ, RZ, 0, 0 ;  /* 0x00000000ff027431 */ /* 0x002fe200000001ff */
[----:B------:R-:W-:Y:S01]  /*c020*/  @!P3 MOV R2, R17 ;  /* 0x000000110002b202 */ /* 0x000fe20000000f00 */
[----:B----4-:R-:W-:Y:S04]  /*c030*/  STL.64 [R1+0x408], R30 ;  /* 0x0004081e01007387 */ /* 0x010fe80000100a00 */
[----:B------:R1:W-:Y:S04]  /*c040*/  STL [R1+0x900], R2 ;  /* 0x0009000201007387 */ /* 0x0003e80000100800 */
[----:B------:R0:W5:Y:S01]  /*c050*/  LDL R17, [R1+0x7fc] ;  /* 0x0007fc0001117983 */ /* 0x0001620000100800 */
[----:B-1----:R-:W-:-:S02]  /*c060*/  CS2R R2, SRZ ;  /* 0x0000000000027805 */ /* 0x002fc4000001ff00 */
[----:B------:R-:W-:Y:S02]  /*c070*/  @!P3 MOV R2, R18 ;  /* 0x000000120002b202 */ /* 0x000fe40000000f00 */
[----:B------:R-:W-:Y:S01]  /*c080*/  @!P3 MOV R3, R19 ;  /* 0x000000130003b202 */ /* 0x000fe20000000f00 */
[----:B------:R0:W5:Y:S04]  /*c090*/  LDL R18, [R1+0x810] ;  /* 0x0008100001127983 */ /* 0x0001680000100800 */
[----:B------:R1:W-:Y:S04]  /*c0a0*/  STL [R1+0x538], R2 ;  /* 0x0005380201007387 */ /* 0x0003e80000100800 */
[----:B------:R0:W5:Y:S01]  /*c0b0*/  LDL R19, [R1+0x814] ;  /* 0x0008140001137983 */ /* 0x0001620000100800 */
[----:B-1----:R-:W-:-:S05]  /*c0c0*/  MOV R2, UR28 ;  /* 0x0000001c00027c02 */ /* 0x002fca0008000f00 */
[----:B------:R-:W-:Y:S01]  /*c0d0*/  FFMA.FTZ R55, -R2, UR28, R55 ;  /* 0x0000001c02377c23 */ /* 0x000fe20008010137 */
[----:B------:R-:W-:Y:S01]  /*c0e0*/  HFMA2 R2, -RZ, RZ, 0, 0 ;  /* 0x00000000ff027431 */ /* 0x000fe200000001ff */
[----:B------:R-:W-:Y:S02]  /*c0f0*/  @!P4 MOV R2, R20 ;  /* 0x000000140002c202 */ /* 0x000fe40000000f00 */
[----:B------:R0:W5:Y:S04]  /*c100*/  LDL R20, [R1+0x838] ;  /* 0x0008380001147983 */ /* 0x0001680000100800 */
[----:B------:R1:W-:Y:S02]  /*c110*/  STL [R1+0x908], R2 ;  /* 0x0009080201007387 */ /* 0x0003e40000100800 */
[----:B-1----:R-:W-:Y:S01]  /*c120*/  HFMA2 R2, -RZ, RZ, 0, 0 ;  /* 0x00000000ff027431 */ /* 0x002fe200000001ff */
[----:B------:R-:W-:-:S02]  /*c130*/  @!P4 MOV R2, R21 ;  /* 0x000000150002c202 */ /* 0x000fc40000000f00 */
[----:B------:R-:W-:Y:S01]  /*c140*/  FSETP.GTU.FTZ.AND P0, PT, R55, RZ, PT ;  /* 0x000000ff3700720b */ /* 0x000fe20003f1c000 */
[----:B------:R0:W5:Y:S04]  /*c150*/  LDL R21, [R1+0x83c] ;  /* 0x00083c0001157983 */ /* 0x0001680000100800 */
[----:B------:R1:W-:Y:S02]  /*c160*/  STL [R1+0x914], R2 ;  /* 0x0009140201007387 */ /* 0x0003e40000100800 */
[----:B-1----:R-:W-:Y:S01]  /*c170*/  HFMA2 R2, -RZ, RZ, 0, 0 ;  /* 0x00000000ff027431 */ /* 0x002fe200000001ff */
[----:B------:R-:W-:-:S05]  /*c180*/  @!P4 MOV R2, R22 ;  /* 0x000000160002c202 */ /* 0x000fca0000000f00 */
[----:B------:R-:W-:Y:S01]  /*c190*/  VOTEU.ANY UP0, P0 ;  /* 0x0000000000ff7886 */ /* 0x000fe20000000100 */
[----:B------:R0:W5:Y:S04]  /*c1a0*/  LDL R22, [R1+0x848] ;  /* 0x0008480001167983 */ /* 0x0001680000100800 */
[----:B------:R1:W-:Y:S01]  /*c1b0*/  STL [R1+0x570], R2 ;  /* 0x0005700201007387 */ /* 0x0003e20000100800 */
[----:B------:R-:W2:Y:S01]  /*c1c0*/  @UP0 LDCU UR5, c[0x0][0x3c0] ;  /* 0x00007800ff0507ac */ /* 0x000ea20008000800 */
[----:B-1----:R-:W-:Y:S01]  /*c1d0*/  HFMA2 R2, -RZ, RZ, 0, 0 ;  /* 0x00000000ff027431 */ /* 0x002fe200000001ff */
[----:B------:R-:W-:Y:S02]  /*c1e0*/  @!P4 MOV R2, R23 ;  /* 0x000000170002c202 */ /* 0x000fe40000000f00 */
[----:B------:R-:W-:Y:S01]  /*c1f0*/  PLOP3.LUT P0, PT, PT, PT, UP0, 0x80, 0x8 ;  /* 0x000000000008781c */ /* 0x000fe20003f0f008 */
[----:B------:R0:W5:Y:S04]  /*c200*/  LDL R23, [R1+0x850] ;  /* 0x0008500001177983 */ /* 0x0001680000100800 */
[----:B------:R1:W-:Y:S02]  /*c210*/  STL [R1+0x574], R2 ;  /* 0x0005740201007387 */ /* 0x0003e40000100800 */
[----:B-1----:R-:W-:Y:S01]  /*c220*/  HFMA2 R2, -RZ, RZ, 0, 0 ;  /* 0x00000000ff027431 */ /* 0x002fe200000001ff */
[----:B------:R-:W-:-:S05]  /*c230*/  @!P5 MOV R2, R24 ;  /* 0x000000180002d202 */ /* 0x000fca0000000f00 */
[----:B--2---:R-:W-:Y:S01]  /*c240*/  @P0 FADD.FTZ R55, R55, UR5 ;  /* 0x0000000537370e21 */ /* 0x004fe20008010000 */
[----:B------:R0:W5:Y:S04]  /*c250*/  LDL R24, [R1+0x854] ;  /* 0x0008540001187983 */ /* 0x0001680000100800 */
[----:B------:R1:W-:Y:S02]  /*c260*/  STL [R1+0x918], R2 ;  /* 0x0009180201007387 */ /* 0x0003e40000100800 */
[----:B-1----:R-:W-:Y:S01]  /*c270*/  HFMA2 R2, -RZ, RZ, 0, 0 ;  /* 0x00000000ff027431 */ /* 0x002fe200000001ff */
[----:B------:R-:W-:Y:S01]  /*c280*/  @!P5 MOV R2, R25 ;  /* 0x000000190002d202 */ /* 0x000fe20000000f00 */
[----:B------:R-:W1:Y:S01]  /*c290*/  @P0 MUFU.RSQ R55, R55 ;  /* 0x0000003700370308 */ /* 0x000e620000001400 */
[----:B------:R0:W5:Y:S04]  /*c2a0*/  LDL R25, [R1+0x860] ;  /* 0x0008600001197983 */ /* 0x0001680000100800 */
[----:B------:R2:W-:Y:S02]  /*c2b0*/  STL [R1+0x91c], R2 ;  /* 0x00091c0201007387 */ /* 0x0005e40000100800 */
[----:B--2---:R-:W-:Y:S01]  /*c2c0*/  HFMA2 R2, -RZ, RZ, 0, 0 ;  /* 0x00000000ff027431 */ /* 0x004fe200000001ff */
[----:B------:R-:W-:-:S02]  /*c2d0*/  @!P5 MOV R2, R26 ;  /* 0x0000001a0002d202 */ /* 0x000fc40000000f00 */
[----:B-1----:R-:W-:Y:S01]  /*c2e0*/  @P0 R2UR UR5, R55 ;  /* 0x00000000370502ca */ /* 0x002fe200000e0000 */
[----:B------:R0:W5:Y:S04]  /*c2f0*/  LDL R26, [R1+0x864] ;  /* 0x00086400011a7983 */ /* 0x0001680000100800 */
[----:B------:R1:W-:Y:S04]  /*c300*/  STL [R1+0x584], R2 ;  /* 0x0005840201007387 */ /* 0x0003e80000100800 */
        /* <DEDUP_REMOVED lines=20> */
[----:B------:R0:W-:Y:S04]  /*c450*/  STL.64 [R1+0x1d8], R4 ;  /* 0x0001d80401007387 */ /* 0x0001e80000100a00 */
[----:B------:R0:W-:Y:S04]  /*c460*/  STL.64 [R1+0x3d8], R6 ;  /* 0x0003d80601007387 */ /* 0x0001e80000100a00 */
[----:B------:R0:W-:Y:S04]  /*c470*/  STL.64 [R1+0x1e0], R8 ;  /* 0x0001e00801007387 */ /* 0x0001e80000100a00 */
[----:B------:R0:W-:Y:S04]  /*c480*/  STL.64 [R1+0x3e0], R10 ;  /* 0x0003e00a01007387 */ /* 0x0001e80000100a00 */
[----:B------:R0:W-:Y:S04]  /*c490*/  STL [R1+0x554], R3 ;  /* 0x0005540301007387 */ /* 0x0001e80000100800 */
[----:B------:R0:W-:Y:S01]  /*c4a0*/  STL [R1+0x5b8], R2 ;  /* 0x0005b80201007387 */ /* 0x0001e20000100800 */
[----:B------:R-:W-:Y:S01]  /*c4b0*/  UISETP.NE.AND UP1, UPT, UR6, URZ, UPT ;  /* 0x000000ff0600728c */ /* 0x000fe2000bf25270 */
[----:B------:R-:W-:Y:S01]  /*c4c0*/  UMOV UR16, 0x3f800000 ;  /* 0x3f80000000107882 */ /* 0x000fe20000000000 */
[----:B------:R-:W-:-:S07]  /*c4d0*/  @UP0 UMOV UR16, UR5 ;  /* 0x0000000500100c82 */ /* 0x000fce0008000000 */
        /* <DEDUP_REMOVED lines=9> */
[----:B-----5:R0:W-:Y:S04]  /*c570*/  STL [R1+0x95c], R64 ;  /* 0x00095c4001007387 */ /* 0x0201e80000100800 */
[----:B------:R-:W4:Y:S04]  /*c580*/  LDL.LU R8, [R1+0x474] ;  /* 0x0004740001087983 */ /* 0x000f280000300800 */
[----:B------:R-:W4:Y:S04]  /*c590*/  LDL.LU R10, [R1+0x484] ;  /* 0x00048400010a7983 */ /* 0x000f280000300800 */
[----:B0-----:R-:W4:Y:S04]  /*c5a0*/  LDL.LU R64, [R1+0x590] ;  /* 0x0005900001407983 */ /* 0x001f280000300800 */
[----:B------:R-:W4:Y:S04]  /*c5b0*/  LDL.LU R11, [R1+0x498] ;  /* 0x00049800010b7983 */ /* 0x000f280000300800 */
[----:B------:R-:W-:Y:S04]  /*c5c0*/  STL [R1+0x958], R51 ;  /* 0x0009583301007387 */ /* 0x000fe80000100800 */
[----:B------:R-:W-:Y:S04]  /*c5d0*/  STL [R1+0x960], R55 ;  /* 0x0009603701007387 */ /* 0x000fe80000100800 */
[----:B------:R-:W-:Y:S04]  /*c5e0*/  STL [R1+0x964], R54 ;  /* 0x0009643601007387 */ /* 0x000fe80000100800 */
[----:B------:R0:W-:Y:S04]  /*c5f0*/  STL [R1+0x968], R63 ;  /* 0x0009683f01007387 */ /* 0x0001e80000100800 */
[----:B0-----:R-:W4:Y:S04]  /*c600*/  LDL.LU R63, [R1+0x62c] ;  /* 0x00062c00013f7983 */ /* 0x001f280000300800 */
[----:B------:R0:W-:Y:S01]  /*c610*/  STL [R1+0x954], R50 ;  /* 0x0009543201007387 */ /* 0x0001e20000100800 */
[----:B--2---:R-:W-:Y:S01]  /*c620*/  FADD.FTZ R3, R3, -UR28 ;  /* 0x8000001c03037e21 */ /* 0x004fe20008010000 */
[----:B---3--:R-:W-:-:S03]  /*c630*/  MOV R51, R4 ;  /* 0x0000000400337202 */ /* 0x008fc60000000f00 */
[----:B------:R-:W-:Y:S01]  /*c640*/  FMUL.FTZ R3, R3, UR16 ;  /* 0x0000001003037c20 */ /* 0x000fe20008410000 */
[----:B----4-:R-:W-:Y:S01]  /*c650*/  MOV R55, R2 ;  /* 0x0000000200377202 */ /* 0x010fe20000000f00 */
[----:B------:R-:W-:Y:S01]  /*c660*/  FMUL.FTZ R4, R52, R7 ;  /* 0x0000000734047220 */ /* 0x000fe20000410000 */
[----:B------:R-:W-:Y:S01]  /*c670*/  FADD.FTZ R2, R13, -UR28 ;  /* 0x8000001c0d027e21 */ /* 0x000fe20008010000 */
[----:B------:R-:W-:Y:S02]  /*c680*/  MOV R54, R5 ;  /* 0x0000000500367202 */ /* 0x000fe40000000f00 */
[----:B------:R-:W-:Y:S01]  /*c690*/  FADD.FTZ R5, RZ, R4 ;  /* 0x00000004ff057221 */ /* 0x000fe20000010000 */
[----:B------:R-:W-:Y:S01]  /*c6a0*/  FMUL.FTZ R2, R2, UR16 ;  /* 0x0000001002027c20 */ /* 0x000fe20008410000 */
[----:B------:R-:W-:Y:S01]  /*c6b0*/  FFMA.FTZ R4, R3, R4, RZ ;  /* 0x0000000403047223 */ /* 0x000fe200000100ff */
[----:B------:R-:W-:Y:S01]  /*c6c0*/  MOV R13, R6 ;  /* 0x00000006000d7202 */ /* 0x000fe20000000f00 */
[----:B------:R-:W-:-:S04]  /*c6d0*/  FMUL.FTZ R6, R53, R9 ;  /* 0x0000000935067220 */ /* 0x000fc80000410000 */
[----:B------:R-:W-:Y:S01]  /*c6e0*/  FFMA.FTZ R4, R2, R6, R4 ;  /* 0x0000000602047223 */ /* 0x000fe20000010004 */
[----:B------:R-:W-:Y:S01]  /*c6f0*/  FADD.FTZ R5, R6, R5 ;  /* 0x0000000506057221 */ /* 0x000fe20000010000 */
[----:B------:R-:W-:Y:S01]  /*c700*/  FFMA.FTZ R3, R3, R7, RZ ;  /* 0x0000000703037223 */ /* 0x000fe200000100ff */
[----:B------:R-:W-:Y:S01]  /*c710*/  FADD.FTZ R7, RZ, R7 ;  /* 0x00000007ff077221 */ /* 0x000fe20000010000 */
[----:B------:R-:W-:-:S03]  /*c720*/  FADD.FTZ R6, R64, -UR28 ;  /* 0x8000001c40067e21 */ /* 0x000fc60008010000 */
[----:B------:R-:W-:Y:S01]  /*c730*/  FADD.FTZ R7, R7, R8 ;  /* 0x0000000807077221 */ /* 0x000fe20000010000 */
[----:B------:R-:W2:Y:S01]  /*c740*/  LDL.LU R64, [R1+0x49c] ;  /* 0x00049c0001407983 */ /* 0x000ea20000300800 */
[----:B------:R-:W-:-:S04]  /*c750*/  FMUL.FTZ R6, R6, UR16 ;  /* 0x0000001006067c20 */ /* 0x000fc80008410000 */
[-C--:B------:R-:W-:Y:S01]  /*c760*/  FFMA.FTZ R3, R6, R8.reuse, R3 ;  /* 0x0000000806037223 */ /* 0x080fe20000010003 */
[----:B------:R-:W-:-:S04]  /*c770*/  FMUL.FTZ R8, R52, R8 ;  /* 0x0000000834087220 */ /* 0x000fc80000410000 */
[----:B------:R-:W-:Y:S01]  /*c780*/  FFMA.FTZ R4, R6, R8, R4 ;  /* 0x0000000806047223 */ /* 0x000fe20000010004 */
[----:B------:R-:W-:Y:S01]  /*c790*/  FADD.FTZ R6, R55, -UR28 ;  /* 0x8000001c37067e21 */ /* 0x000fe20008010000 */
[----:B------:R-:W-:Y:S01]  /*c7a0*/  FFMA.FTZ R2, R2, R9, RZ ;  /* 0x0000000902027223 */ /* 0x000fe200000100ff */
[----:B------:R-:W-:Y:S01]  /*c7b0*/  FADD.FTZ R9, RZ, R9 ;  /* 0x00000009ff097221 */ /* 0x000fe20000010000 */
[----:B------:R-:W3:Y:S01]  /*c7c0*/  LDL.LU R55, [R1+0x650] ;  /* 0x0006500001377983 */ /* 0x000ee20000300800 */
[----:B------:R-:W-:Y:S02]  /*c7d0*/  FMUL.FTZ R6, R6, UR16 ;  /* 0x0000001006067c20 */ /* 0x000fe40008410000 */
[----:B------:R-:W-:Y:S02]  /*c7e0*/  FADD.FTZ R9, R9, R10 ;  /* 0x0000000a09097221 */ /* 0x000fe40000010000 */
[CC--:B------:R-:W-:Y:S01]  /*c7f0*/  FFMA.FTZ R2, R6.reuse, R10.reuse, R2 ;  /* 0x0000000a06027223 */ /* 0x0c0fe20000010002 */
[----:B------:R-:W-:Y:S01]  /*c800*/  FMUL.FTZ R10, R53, R10 ;  /* 0x0000000a350a7220 */ /* 0x000fe20000410000 */
[----:B0-----:R-:W-:Y:S01]  /*c810*/  MOV R50, R11 ;  /* 0x0000000b00327202 */ /* 0x001fe20000000f00 */
[----:B------:R-:W-:Y:S01]  /*c820*/  FADD.FTZ R5, R5, R8 ;  /* 0x0000000805057221 */ /* 0x000fe20000010000 */
[----:B------:R-:W4:Y:S01]  /*c830*/  LDL.LU R11, [R1+0x4b8] ;  /* 0x0004b800010b7983 */ /* 0x000f220000300800 */
[----:B------:R-:W-:Y:S01]  /*c840*/  FFMA.FTZ R4, R6, R10, R4 ;  /* 0x0000000a06047223 */ /* 0x000fe20000010004 */
[----:B------:R-:W-:-:S02]  /*c850*/  FADD.FTZ R6, R54, -UR28 ;  /* 0x8000001c36067e21 */ /* 0x000fc40008010000 */
[----:B------:R-:W4:Y:S02]  /*c860*/  LDL.LU R54, [R1+0x654] ;  /* 0x0006540001367983 */ /* 0x000f240000300800 */
[----:B------:R-:W-:Y:S01]  /*c870*/  FMUL.FTZ R8, R6, UR16 ;  /* 0x0000001006087c20 */ /* 0x000fe20008410000 */
[----:B------:R-:W-:-:S03]  /*c880*/  FMUL.FTZ R6, R52, R51 ;  /* 0x0000003334067220 */ /* 0x000fc60000410000 */
[C---:B------:R-:W-:Y:S01]  /*c890*/  FFMA.FTZ R3, R8.reuse, R51, R3 ;  /* 0x0000003308037223 */ /* 0x040fe20000010003 */
[----:B------:R-:W-:Y:S01]  /*c8a0*/  FFMA.FTZ R4, R8, R6, R4 ;  /* 0x0000000608047223 */ /* 0x000fe20000010004 */
[----:B------:R-:W-:Y:S02]  /*c8b0*/  FADD.FTZ R8, R13, -UR28 ;  /* 0x8000001c0d087e21 */ /* 0x000fe40008010000 */
[----:B------:R-:W4:Y:S01]  /*c8c0*/  LDL.LU R13, [R1+0x4b0] ;  /* 0x0004b000010d7983 */ /* 0x000f220000300800 */
[----:B------:R-:W-:Y:S01]  /*c8d0*/  FADD.FTZ R5, R10, R5 ;  /* 0x000000050a057221 */ /* 0x000fe20000010000 */
[----:B------:R-:W-:-:S03]  /*c8e0*/  FMUL.FTZ R8, R8, UR16 ;  /* 0x0000001008087c20 */ /* 0x000fc60008410000 */
[----:B------:R-:W-:Y:S01]  /*c8f0*/  FADD.FTZ R5, R5, R6 ;  /* 0x0000000605057221 */ /* 0x000fe20000010000 */
[----:B------:R-:W-:Y:S01]  /*c900*/  FADD.FTZ R10, R63, -UR28 ;  /* 0x8000001c3f0a7e21 */ /* 0x000fe20008010000 */
[----:B------:R-:W-:Y:S01]  /*c910*/  FADD.FTZ R7, R7, R51 ;  /* 0x0000003307077221 */ /* 0x000fe20000010000 */
[----:B------:R-:W4:Y:S02]  /*c920*/  LDL.LU R63, [R1+0x694] ;  /* 0x00069400013f7983 */ /* 0x000f240000300800 */
[----:B------:R-:W-:Y:S02]  /*c930*/  FMUL.FTZ R10, R10, UR16 ;  /* 0x000000100a0a7c20 */ /* 0x000fe40008410000 */
[----:B------:R-:W4:Y:S02]  /*c940*/  LDL.LU R51, [R1+0x4b4] ;  /* 0x0004b40001337983 */ /* 0x000f240000300800 */
[----:B------:R-:W-:Y:S01]  /*c950*/  FFMA.FTZ R3, R10, R50, R3 ;  /* 0x000000320a037223 */ /* 0x000fe20000010003 */
[----:B------:R-:W-:Y:S01]  /*c960*/  FADD.FTZ R7, R7, R50 ;  /* 0x0000003207077221 */ /* 0x000fe20000010000 */
[----:B------:R0:W-:Y:S04]  /*c970*/  STL [R1+0x948], R47 ;  /* 0x0009482f01007387 */ /* 0x0001e80000100800 */
[----:B0-----:R-:W4:Y:S01]  /*c980*/  LDL.LU R47, [R1+0x4d8] ;  /* 0x0004d800012f7983 */ /* 0x001f220000300800 */
[-C--:B--2---:R-:W-:Y:S01]  /*c990*/  FMUL.FTZ R6, R53, R64.reuse ;  /* 0x0000004035067220 */ /* 0x084fe20000410000 */
[----:B------:R-:W-:Y:S01]  /*c9a0*/  FADD.FTZ R9, R9, R64 ;  /* 0x0000004009097221 */ /* 0x000fe20000010000 */
[----:B------:R-:W-:-:S02]  /*c9b0*/  FFMA.FTZ R2, R8, R64, R2 ;  /* 0x0000004008027223 */ /* 0x000fc40000010002 */
[----:B------:R-:W2:Y:S01]  /*c9c0*/  LDL.LU R64, [R1+0x68c] ;  /* 0x00068c0001407983 */ /* 0x000ea20000300800 */
[----:B------:R-:W-:Y:S01]  /*c9d0*/  FFMA.FTZ R4, R8, R6, R4 ;  /* 0x0000000608047223 */ /* 0x000fe20000010004 */
[----:B------:R-:W-:Y:S01]  /*c9e0*/  FADD.FTZ R5, R6, R5 ;  /* 0x0000000506057221 */ /* 0x000fe20000010000 */
[----:B------:R-:W-:Y:S01]  /*c9f0*/  FMUL.FTZ R8, R52, R50 ;  /* 0x0000003234087220 */ /* 0x000fe20000410000 */
[----:B------:R0:W-:Y:S01]  /*ca00*/  STL [R1+0x950], R49 ;  /* 0x0009503101007387 */ /* 0x0001e20000100800 */
[----:B---3--:R-:W-:Y:S02]  /*ca10*/  FADD.FTZ R6, R55, -UR28 ;  /* 0x8000001c37067e21 */ /* 0x008fe40008010000 */
[----:B------:R-:W-:Y:S01]  /*ca20*/  FFMA.FTZ R4, R10, R8, R4 ;  /* 0x000000080a047223 */ /* 0x000fe20000010004 */
[----:B------:R-:W-:Y:S01]  /*ca30*/  FADD.FTZ R5, R5, R8 ;  /* 0x0000000805057221 */ /* 0x000fe20000010000 */
[----:B------:R-:W3:Y:S01]  /*ca40*/  LDL.LU R55, [R1+0x470] ;  /* 0x0004700001377983 */ /* 0x000ee20000300800 */
[----:B------:R-:W-:-:S03]  /*ca50*/  FMUL.FTZ R6, R6, UR16 ;  /* 0x0000001006067c20 */ /* 0x000fc60008410000 */
[----:B0-----:R-:W3:Y:S01]  /*ca60*/  LDL.LU R49, [R1+0x4bc] ;  /* 0x0004bc0001317983 */ /* 0x001ee20000300800 */
[----:B----4-:R-:W-:Y:S01]  /*ca70*/  FADD.FTZ R9, R9, R11 ;  /* 0x0000000b09097221 */ /* 0x010fe20000010000 */
[-C--:B------:R-:W-:Y:S01]  /*ca80*/  FFMA.FTZ R2, R6, R11.reuse, R2 ;  /* 0x0000000b06027223 */ /* 0x080fe20000010002 */
[----:B------:R-:W-:Y:S01]  /*ca90*/  FMUL.FTZ R8, R53, R11 ;  /* 0x0000000b35087220 */ /* 0x000fe20000410000 */
[----:B------:R-:W4:Y:S01]  /*caa0*/  LDL.LU R50, [R1+0x508] ;  /* 0x0005080001327983 */ /* 0x000f220000300800 */
[----:B------:R-:W-:-:S03]  /*cab0*/  FADD.FTZ R10, R54, -UR28 ;  /* 0x8000001c360a7e21 */ /* 0x000fc60008010000 */
[----:B------:R-:W4:Y:S01]  /*cac0*/  LDL.LU R11, [R1+0x6c0] ;  /* 0x0006c000010b7983 */ /* 0x000f220000300800 */
[----:B------:R-:W-:Y:S01]  /*cad0*/  FMUL.FTZ R10, R10, UR16 ;  /* 0x000000100a0a7c20 */ /* 0x000fe20008410000 */
[----:B------:R-:W-:Y:S01]  /*cae0*/  FFMA.FTZ R4, R6, R8, R4 ;  /* 0x0000000806047223 */ /* 0x000fe20000010004 */
[----:B------:R-:W-:Y:S02]  /*caf0*/  FADD.FTZ R7, R7, R13 ;  /* 0x0000000d07077221 */ /* 0x000fe40000010000 */
[-C--:B------:R-:W-:Y:S01]  /*cb00*/  FFMA.FTZ R3, R10, R13.reuse, R3 ;  /* 0x0000000d0a037223 */ /* 0x080fe20000010003 */
[----:B------:R-:W-:Y:S01]  /*cb10*/  FMUL.FTZ R6, R52, R13 ;  /* 0x0000000d34067220 */ /* 0x000fe20000410000 */
[----:B------:R-:W-:Y:S01]  /*cb20*/  FADD.FTZ R5, R8, R5 ;  /* 0x0000000508057221 */ /* 0x000fe20000010000 */
[----:B------:R-:W4:Y:S02]  /*cb30*/  LDL.LU R13, [R1+0x6f0] ;  /* 0x0006f000010d7983 */ /* 0x000f240000300800 */
[----:B------:R-:W-:-:S02]  /*cb40*/  FFMA.FTZ R4, R10, R6, R4 ;  /* 0x000000060a047223 */ /* 0x000fc40000010004 */
[----:B------:R-:W4:Y:S01]  /*cb50*/  LDL.LU R54, [R1+0x6d8] ;  /* 0x0006d80001367983 */ /* 0x000f220000300800 */
[----:B------:R-:W-:Y:S01]  /*cb60*/  FADD.FTZ R5, R5, R6 ;  /* 0x0000000605057221 */ /* 0x000fe20000010000 */
[----:B------:R-:W-:Y:S01]  /*cb70*/  FADD.FTZ R10, R63, -UR28 ;  /* 0x8000001c3f0a7e21 */ /* 0x000fe20008010000 */
[----:B------:R-:W-:Y:S01]  /*cb80*/  FMUL.FTZ R6, R53, R51 ;  /* 0x0000003335067220 */ /* 0x000fe20000410000 */
[----:B------:R-:W4:Y:S02]  /*cb90*/  LDL.LU R63, [R1+0x704] ;  /* 0x00070400013f7983 */ /* 0x000f240000300800 */
[----:B------:R-:W-:Y:S01]  /*cba0*/  FMUL.FTZ R10, R10, UR16 ;  /* 0x000000100a0a7c20 */ /* 0x000fe20008410000 */
[----:B------:R-:W-:Y:S01]  /*cbb0*/  FADD.FTZ R5, R6, R5 ;  /* 0x0000000506057221 */ /* 0x000fe20000010000 */
[----:B------:R-:W-:Y:S01]  /*cbc0*/  FADD.FTZ R9, R9, R51 ;  /* 0x0000003309097221 */ /* 0x000fe20000010000 */
[----:B--2---:R-:W-:Y:S02]  /*cbd0*/  FADD.FTZ R8, R64, -UR28 ;  /* 0x8000001c40087e21 */ /* 0x004fe40008010000 */
[----:B------:R-:W2:Y:S02]  /*cbe0*/  LDL.LU R64, [R1+0x4f0] ;  /* 0x0004f00001407983 */ /* 0x000ea40000300800 */
[----:B------:R-:W-:-:S04]  /*cbf0*/  FMUL.FTZ R8, R8, UR16 ;  /* 0x0000001008087c20 */ /* 0x000fc80008410000 */
[C---:B------:R-:W-:Y:S01]  /*cc00*/  FFMA.FTZ R2, R8.reuse, R51, R2 ;  /* 0x0000003308027223 */ /* 0x040fe20000010002 */
[----:B------:R-:W-:Y:S01]  /*cc10*/  FFMA.FTZ R4, R8, R6, R4 ;  /* 0x0000000608047223 */ /* 0x000fe20000010004 */
[----:B------:R-:W2:Y:S01]  /*cc20*/  LDL.LU R51, [R1+0x4dc] ;  /* 0x0004dc0001337983 */ /* 0x000ea20000300800 */
[----:B---3--:R-:W-:-:S04]  /*cc30*/  FMUL.FTZ R8, R52, R55 ;  /* 0x0000003734087220 */ /* 0x008fc80000410000 */
[----:B------:R-:W-:Y:S01]  /*cc40*/  FADD.FTZ R6, R5, R8 ;  /* 0x0000000805067221 */ /* 0x000fe20000010000 */
[----:B------:R-:W-:Y:S01]  /*cc50*/  FFMA.FTZ R4, R10, R8, R4 ;  /* 0x000000080a047223 */ /* 0x000fe20000010004 */
[----:B------:R-:W-:Y:S01]  /*cc60*/  FMUL.FTZ R5, R53, R47 ;  /* 0x0000002f35057220 */ /* 0x000fe20000410000 */
[----:B----4-:R-:W-:-:S04]  /*cc70*/  FADD.FTZ R11, R11, -UR28 ;  /* 0x8000001c0b0b7e21 */ /* 0x010fc80008010000 */
[----:B------:R-:W-:Y:S01]  /*cc80*/  FMUL.FTZ R11, R11, UR16 ;  /* 0x000000100b0b7c20 */ /* 0x000fe20008410000 */
[----:B------:R-:W-:-:S03]  /*cc90*/  FADD.FTZ R6, R5, R6 ;  /* 0x0000000605067221 */ /* 0x000fc60000010000 */
[----:B------:R-:W-:Y:S01]  /*cca0*/  FFMA.FTZ R4, R11, R5, R4 ;  /* 0x000000050b047223 */ /* 0x000fe20000010004 */
[----:B------:R-:W-:Y:S02]  /*ccb0*/  FADD.FTZ R5, R13, -UR28 ;  /* 0x8000001c0d057e21 */ /* 0x000fe40008010000 */
[----:B------:R-:W3:Y:S01]  /*ccc0*/  LDL.LU R13, [R1+0x744] ;  /* 0x00074400010d7983 */ /* 0x000ee20000300800 */
[----:B------:R-:W-:Y:S01]  /*ccd0*/  FADD.FTZ R7, R7, R55 ;  /* 0x0000003707077221 */ /* 0x000fe20000010000 */
[----:B------:R-:W-:Y:S02]  /*cce0*/  FFMA.FTZ R3, R10, R55, R3 ;  /* 0x000000370a037223 */ /* 0x000fe40000010003 */
[----:B------:R-:W4:Y:S01]  /*ccf0*/  LDL.LU R55, [R1+0x720] ;  /* 0x0007200001377983 */ /* 0x000f220000300800 */
[----:B------:R-:W-:-:S03]  /*cd00*/  FADD.FTZ R8, R54, -UR28 ;  /* 0x8000001c36087e21 */ /* 0x000fc60008010000 */
[----:B------:R-:W4:Y:S01]  /*cd10*/  LDL.LU R54, [R1+0x728] ;  /* 0x0007280001367983 */ /* 0x000f220000300800 */
[----:B------:R-:W-:Y:S01]  /*cd20*/  FMUL.FTZ R10, R52, R49 ;  /* 0x00000031340a7220 */ /* 0x000fe20000410000 */
[----:B------:R-:W-:Y:S02]  /*cd30*/  FMUL.FTZ R8, R8, UR16 ;  /* 0x0000001008087c20 */ /* 0x000fe40008410000 */
[----:B------:R0:W-:Y:S01]  /*cd40*/  STL [R1+0x94c], R48 ;  /* 0x00094c3001007387 */ /* 0x0001e20000100800 */
[----:B------:R-:W-:Y:S01]  /*cd50*/  FADD.FTZ R6, R6, R10 ;  /* 0x0000000a06067221 */ /* 0x000fe20000010000 */
[----:B------:R-:W-:Y:S01]  /*cd60*/  FFMA.FTZ R4, R8, R10, R4 ;  /* 0x0000000a08047223 */ /* 0x000fe20000010004 */
[----:B------:R-:W-:Y:S01]  /*cd70*/  FMUL.FTZ R5, R5, UR16 ;  /* 0x0000001005057c20 */ /* 0x000fe20008410000 */
[----:B------:R1:W-:Y:S01]  /*cd80*/  STL [R1+0x944], R46 ;  /* 0x0009442e01007387 */ /* 0x0003e20000100800 */
[----:B------:R-:W-:-:S03]  /*cd90*/  FFMA.FTZ R2, R11, R47, R2 ;  /* 0x0000002f0b027223 */ /* 0x000fc60000010002 */
[----:B0-----:R-:W4:Y:S01]  /*cda0*/  LDL.LU R48, [R1+0x4f4] ;  /* 0x0004f40001307983 */ /* 0x001f220000300800 */
[----:B------:R-:W-:-:S03]  /*cdb0*/  FADD.FTZ R11, R63, -UR28 ;  /* 0x8000001c3f0b7e21 */ /* 0x000fc60008010000 */
[----:B-1----:R-:W4:Y:S01]  /*cdc0*/  LDL.LU R46, [R1+0x528] ;  /* 0x00052800012e7983 */ /* 0x002f220000300800 */
[----:B------:R-:W-:-:S03]  /*cdd0*/  FMUL.FTZ R11, R11, UR16 ;  /* 0x000000100b0b7c20 */ /* 0x000fc60008410000 */
[----:B------:R-:W4:Y:S01]  /*cde0*/  LDL.LU R63, [R1+0x754] ;  /* 0x00075400013f7983 */ /* 0x000f220000300800 */
[----:B------:R-:W-:Y:S01]  /*cdf0*/  FADD.FTZ R7, R7, R49 ;  /* 0x0000003107077221 */ /* 0x000fe20000010000 */
[----:B------:R-:W-:Y:S02]  /*ce00*/  FFMA.FTZ R3, R8, R49, R3 ;  /* 0x0000003108037223 */ /* 0x000fe40000010003 */
[----:B------:R-:W4:Y:S01]  /*ce10*/  LDL.LU R49, [R1+0x50c] ;  /* 0x00050c0001317983 */ /* 0x000f220000300800 */
[----:B--2---:R-:W-:-:S04]  /*ce20*/  FMUL.FTZ R10, R53, R64 ;  /* 0x00000040350a7220 */ /* 0x004fc80000410000 */
[----:B------:R-:W-:Y:S01]  /*ce30*/  FADD.FTZ R6, R10, R6 ;  /* 0x000000060a067221 */ /* 0x000fe20000010000 */
[----:B------:R-:W-:Y:S01]  /*ce40*/  FFMA.FTZ R4, R5, R10, R4 ;  /* 0x0000000a05047223 */ /* 0x000fe20000010004 */
[-C--:B------:R-:W-:Y:S01]  /*ce50*/  FMUL.FTZ R10, R52, R51.reuse ;  /* 0x00000033340a7220 */ /* 0x080fe20000410000 */
[----:B------:R-:W-:-:S03]  /*ce60*/  FFMA.FTZ R3, R11, R51, R3 ;  /* 0x000000330b037223 */ /* 0x000fc60000010003 */
[----:B------:R-:W-:Y:S01]  /*ce70*/  FFMA.FTZ R4, R11, R10, R4 ;  /* 0x0000000a0b047223 */ /* 0x000fe20000010004 */
[----:B---3--:R-:W-:Y:S02]  /*ce80*/  FADD.FTZ R11, R13, -UR28 ;  /* 0x8000001c0d0b7e21 */ /* 0x008fe40008010000 */
[----:B------:R-:W2:Y:S01]  /*ce90*/  LDL.LU R13, [R1+0x774] ;  /* 0x00077400010d7983 */ /* 0x000ea20000300800 */
[----:B----4-:R-:W-:-:S03]  /*cea0*/  FADD.FTZ R8, R55, -UR28 ;  /* 0x8000001c37087e21 */ /* 0x010fc60008010000 */
[----:B------:R-:W3:Y:S01]  /*ceb0*/  LDL.LU R55, [R1+0x764] ;  /* 0x0007640001377983 */ /* 0x000ee20000300800 */
[----:B------:R-:W-:Y:S01]  /*cec0*/  FADD.FTZ R6, R6, R10 ;  /* 0x0000000a06067221 */ /* 0x000fe20000010000 */
[----:B------:R-:W-:Y:S01]  /*ced0*/  FADD.FTZ R9, R9, R47 ;  /* 0x0000002f09097221 */ /* 0x000fe20000010000 */
[----:B------:R-:W-:Y:S01]  /*cee0*/  FMUL.FTZ R10, R53, R50 ;  /* 0x00000032350a7220 */ /* 0x000fe20000410000 */
[----:B------:R-:W-:Y:S01]  /*cef0*/  FMUL.FTZ R8, R8, UR16 ;  /* 0x0000001008087c20 */ /* 0x000fe20008410000 */
[----:B------:R-:W-:Y:S01]  /*cf00*/  FFMA.FTZ R2, R5, R64, R2 ;  /* 0x0000004005027223 */ /* 0x000fe20000010002 */
[----:B------:R-:W4:Y:S01]  /*cf10*/  LDL.LU R47, [R1+0x540] ;  /* 0x00054000012f7983 */ /* 0x000f220000300800 */
[----:B------:R-:W-:Y:S01]  /*cf20*/  FADD.FTZ R5, R54, -UR28 ;  /* 0x8000001c36057e21 */ /* 0x000fe20008010000 */
[----:B------:R-:W-:Y:S02]  /*cf30*/  FADD.FTZ R6, R10, R6 ;  /* 0x000000060a067221 */ /* 0x000fe40000010000 */
[----:B------:R-:W4:Y:S01]  /*cf40*/  LDL.LU R54, [R1+0x770] ;  /* 0x0007700001367983 */ /* 0x000f220000300800 */
[----:B------:R-:W-:Y:S01]  /*cf50*/  FFMA.FTZ R4, R8, R10, R4 ;  /* 0x0000000a08047223 */ /* 0x000fe20000010004 */
[----:B------:R-:W-:Y:S01]  /*cf60*/  FADD.FTZ R9, R9, R64 ;  /* 0x0000004009097221 */ /* 0x000fe20000010000 */
[----:B------:R-:W-:Y:S01]  /*cf70*/  FMUL.FTZ R5, R5, UR16 ;  /* 0x0000001005057c20 */ /* 0x000fe20008410000 */
[----:B------:R-:W4:Y:S01]  /*cf80*/  LDL.LU R64, [R1+0x52c] ;  /* 0x00052c0001407983 */ /* 0x000f220000300800 */
[----:B------:R-:W-:Y:S01]  /*cf90*/  FMUL.FTZ R10, R52, R48 ;  /* 0x00000030340a7220 */ /* 0x000fe20000410000 */
[----:B------:R-:W-:Y:S01]  /*cfa0*/  FADD.FTZ R7, R7, R51 ;  /* 0x0000003307077221 */ /* 0x000fe20000010000 */
[----:B------:R-:W-:Y:S01]  /*cfb0*/  FMUL.FTZ R11, R11, UR16 ;  /* 0x000000100b0b7c20 */ /* 0x000fe20008410000 */
[----:B------:R-:W-:Y:S01]  /*cfc0*/  FFMA.FTZ R2, R8, R50, R2 ;  /* 0x0000003208027223 */ /* 0x000fe20000010002 */
[----:B------:R-:W-:Y:S01]  /*cfd0*/  FADD.FTZ R6, R6, R10 ;  /* 0x0000000a06067221 */ /* 0x000fe20000010000 */
[----:B------:R-:W-:Y:S01]  /*cfe0*/  FFMA.FTZ R4, R5, R10, R4 ;  /* 0x0000000a05047223 */ /* 0x000fe20000010004 */
[----:B------:R-:W-:Y:S01]  /*cff0*/  FMUL.FTZ R10, R53, R46 ;  /* 0x0000002e350a7220 */ /* 0x000fe20000410000 */
[----:B------:R-:W4:Y:S01]  /*d000*/  LDL.LU R51, [R1+0x55c] ;  /* 0x00055c0001337983 */ /* 0x000f220000300800 */
[----:B------:R-:W-:-:S03]  /*d010*/  FADD.FTZ R8, R63, -UR28 ;  /* 0x8000001c3f087e21 */ /* 0x000fc60008010000 */
[----:B------:R-:W4:Y:S01]  /*d020*/  LDL.LU R63, [R1+0x798] ;  /* 0x00079800013f7983 */ /* 0x000f220000300800 */
[----:B------:R-:W-:Y:S01]  /*d030*/  FADD.FTZ R6, R10, R6 ;  /* 0x000000060a067221 */ /* 0x000fe20000010000 */
[----:B------:R-:W-:Y:S01]  /*d040*/  FFMA.FTZ R4, R11, R10, R4 ;  /* 0x0000000a0b047223 */ /* 0x000fe20000010004 */
[----:B------:R-:W-:Y:S01]  /*d050*/  FADD.FTZ R9, R9, R50 ;  /* 0x0000003209097221 */ /* 0x000fe20000010000 */
[-C--:B------:R-:W-:Y:S01]  /*d060*/  FMUL.FTZ R10, R52, R49.reuse ;  /* 0x00000031340a7220 */ /* 0x080fe20000410000 */
[----:B------:R-:W-:Y:S01]  /*d070*/  FMUL.FTZ R8, R8, UR16 ;  /* 0x0000001008087c20 */ /* 0x000fe20008410000 */
[----:B------:R-:W-:Y:S01]  /*d080*/  FFMA.FTZ R3, R5, R48, R3 ;  /* 0x0000003005037223 */ /* 0x000fe20000010003 */
[----:B------:R-:W4:Y:S02]  /*d090*/  LDL.LU R50, [R1+0x544] ;  /* 0x0005440001327983 */ /* 0x000f240000300800 */
[C---:B------:R-:W-:Y:S01]  /*d0a0*/  FFMA.FTZ R4, R8.reuse, R10, R4 ;  /* 0x0000000a08047223 */ /* 0x040fe20000010004 */
[----:B------:R-:W-:Y:S01]  /*d0b0*/  FFMA.FTZ R3, R8, R49, R3 ;  /* 0x0000003108037223 */ /* 0x000fe20000010003 */
[----:B--2---:R-:W-:-:S02]  /*d0c0*/  FADD.FTZ R8, R13, -UR28 ;  /* 0x8000001c0d087e21 */ /* 0x004fc40008010000 */
[----:B------:R-:W2:Y:S01]  /*d0d0*/  LDL.LU R13, [R1+0x7c4] ;  /* 0x0007c400010d7983 */ /* 0x000ea20000300800 */
[----:B---3--:R-:W-:-:S03]  /*d0e0*/  FADD.FTZ R5, R55, -UR28 ;  /* 0x8000001c37057e21 */ /* 0x008fc60008010000 */
[----:B------:R-:W3:Y:S01]  /*d0f0*/  LDL.LU R55, [R1+0x79c] ;  /* 0x00079c0001377983 */ /* 0x000ee20000300800 */
[----:B------:R-:W-:Y:S01]  /*d100*/  FADD.FTZ R6, R6, R10 ;  /* 0x0000000a06067221 */ /* 0x000fe20000010000 */
[----:B------:R-:W-:Y:S01]  /*d110*/  FADD.FTZ R7, R7, R48 ;  /* 0x0000003007077221 */ /* 0x000fe20000010000 */
[----:B------:R-:W-:Y:S01]  /*d120*/  FMUL.FTZ R5, R5, UR16 ;  /* 0x0000001005057c20 */ /* 0x000fe20008410000 */
[----:B----4-:R-:W-:Y:S01]  /*d130*/  FMUL.FTZ R10, R53, R47 ;  /* 0x0000002f350a7220 */ /* 0x010fe20000410000 */
[----:B------:R-:W-:Y:S01]  /*d140*/  FFMA.FTZ R2, R11, R46, R2 ;  /* 0x0000002e0b027223 */ /* 0x000fe20000010002 */
[----:B------:R-:W4:Y:S01]  /*d150*/  LDL.LU R48, [R1+0x578] ;  /* 0x0005780001307983 */ /* 0x000f220000300800 */
[----:B------:R-:W-:-:S03]  /*d160*/  FADD.FTZ R11, R54, -UR28 ;  /* 0x8000001c360b7e21 */ /* 0x000fc60008010000 */
[----:B------:R-:W4:Y:S01]  /*d170*/  LDL.LU R54, [R1+0x7c0] ;  /* 0x0007c00001367983 */ /* 0x000f220000300800 */
[----:B------:R-:W-:Y:S01]  /*d180*/  FADD.FTZ R6, R10, R6 ;  /* 0x000000060a067221 */ /* 0x000fe20000010000 */
[----:B------:R-:W-:Y:S01]  /*d190*/  FFMA.FTZ R4, R5, R10, R4 ;  /* 0x0000000a05047223 */ /* 0x000fe20000010004 */
[----:B------:R-:W-:Y:S01]  /*d1a0*/  FMUL.FTZ R10, R52, R64 ;  /* 0x00000040340a7220 */ /* 0x000fe20000410000 */
[----:B------:R-:W-:Y:S01]  /*d1b0*/  FMUL.FTZ R11, R11, UR16 ;  /* 0x000000100b0b7c20 */ /* 0x000fe20008410000 */
[----:B------:R-:W-:Y:S02]  /*d1c0*/  FADD.FTZ R7, R7, R49 ;  /* 0x0000003107077221 */ /* 0x000fe40000010000 */
[----:B------:R-:W4:Y:S01]  /*d1d0*/  LDL.LU R49, [R1+0x56c] ;  /* 0x00056c0001317983 */ /* 0x000f220000300800 */
[----:B------:R-:W-:Y:S01]  /*d1e0*/  FADD.FTZ R6, R6, R10 ;  /* 0x0000000a06067221 */ /* 0x000fe20000010000 */
[----:B------:R-:W-:Y:S01]  /*d1f0*/  FFMA.FTZ R4, R11, R10, R4 ;  /* 0x0000000a0b047223 */ /* 0x000fe20000010004 */
[----:B------:R-:W-:Y:S01]  /*d200*/  FADD.FTZ R9, R9, R46 ;  /* 0x0000002e09097221 */ /* 0x000fe20000010000 */
[----:B------:R-:W-:Y:S01]  /*d210*/  FMUL.FTZ R10, R53, R51 ;  /* 0x00000033350a7220 */ /* 0x000fe20000410000 */
[----:B------:R-:W-:Y:S01]  /*d220*/  FMUL.FTZ R8, R8, UR16 ;  /* 0x0000001008087c20 */ /* 0x000fe20008410000 */
[----:B------:R-:W-:Y:S01]  /*d230*/  FFMA.FTZ R2, R5, R47, R2 ;  /* 0x0000002f05027223 */ /* 0x000fe20000010002 */
[----:B------:R-:W4:Y:S01]  /*d240*/  LDL.LU R46, [R1+0x57c] ;  /* 0x00057c00012e7983 */ /* 0x000f220000300800 */
[----:B------:R-:W-:Y:S01]  /*d250*/  FADD.FTZ R5, R63, -UR28 ;  /* 0x8000001c3f057e21 */ /* 0x000fe20008010000 */
[----:B------:R-:W-:-:S02]  /*d260*/  FADD.FTZ R6, R10, R6 ;  /* 0x000000060a067221 */ /* 0x000fc40000010000 */
[----:B------:R-:W4:Y:S01]  /*d270*/  LDL.LU R63, [R1+0x7f0] ;  /* 0x0007f000013f7983 */ /* 0x000f220000300800 */
[----:B------:R-:W-:Y:S01]  /*d280*/  FFMA.FTZ R4, R8, R10, R4 ;  /* 0x0000000a08047223 */ /* 0x000fe20000010004 */
[----:B------:R-:W-:Y:S01]  /*d290*/  FMUL.FTZ R5, R5, UR16 ;  /* 0x0000001005057c20 */ /* 0x000fe20008410000 */
[----:B------:R-:W-:Y:S01]  /*d2a0*/  FADD.FTZ R7, R7, R64 ;  /* 0x0000004007077221 */ /* 0x000fe20000010000 */
[----:B------:R-:W-:Y:S01]  /*d2b0*/  FMUL.FTZ R10, R52, R50 ;  /* 0x00000032340a7220 */ /* 0x000fe20000410000 */
[----:B------:R-:W-:Y:S02]  /*d2c0*/  FFMA.FTZ R3, R11, R64, R3 ;  /* 0x000000400b037223 */ /* 0x000fe40000010003 */
[----:B------:R-:W4:Y:S01]  /*d2d0*/  LDL.LU R64, [R1+0x594] ;  /* 0x0005940001407983 */ /* 0x000f220000300800 */
        /* <DEDUP_REMOVED lines=16> */
[----:B------:R-:W-:Y:S01]  /*d3e0*/  FADD.FTZ R9, R9, R51 ;  /* 0x0000003309097221 */ /* 0x000fe20000010000 */
[----:B------:R-:W-:Y:S01]  /*d3f0*/  FMUL.FTZ R8, R8, UR16 ;  /* 0x0000001008087c20 */ /* 0x000fe20008410000 */
[----:B------:R-:W-:Y:S01]  /*d400*/  FMUL.FTZ R10, R52, R49 ;  /* 0x00000031340a7220 */ /* 0x000fe20000410000 */
[----:B------:R-:W4:Y:S01]  /*d410*/  LDL.LU R51, [R1+0x5ac] ;  /* 0x0005ac0001337983 */ /* 0x000f220000300800 */
[----:B------:R-:W-:Y:S01]  /*d420*/  FADD.FTZ R7, R7, R50 ;  /* 0x0000003207077221 */ /* 0x000fe20000010000 */
[----:B------:R-:W-:Y:S01]  /*d430*/  FMUL.FTZ R5, R5, UR16 ;  /* 0x0000001005057c20 */ /* 0x000fe20008410000 */
[----:B------:R-:W-:Y:S01]  /*d440*/  FADD.FTZ R6, R6, R10 ;  /* 0x0000000a06067221 */ /* 0x000fe20000010000 */
[----:B------:R-:W-:Y:S01]  /*d450*/  FFMA.FTZ R4, R8, R10, R4 ;  /* 0x0000000a08047223 */ /* 0x000fe20000010004 */
        /* <DEDUP_REMOVED lines=28> */
[----:B------:R-:W-:Y:S01]  /*d620*/  FMUL.FTZ R5, R5, UR16 ;  /* 0x0000001005057c20 */ /* 0x000fe20008410000 */
[----:B------:R-:W-:Y:S01]  /*d630*/  FMUL.FTZ R10, R52, R51 ;  /* 0x00000033340a7220 */ /* 0x000fe20000410000 */
        /* <DEDUP_REMOVED lines=9> */
[----:B------:R-:W-:-:S03]  /*d6d0*/  FADD.FTZ R8, R63, -UR28 ;  /* 0x8000001c3f087e21 */ /* 0x000fc60008010000 */
[----:B------:R-:W4:Y:S01]  /*d6e0*/  LDL.LU R63, [R1+0x828] ;  /* 0x00082800013f7983 */ /* 0x000f220000300800 */
[----:B------:R-:W-:Y:S01]  /*d6f0*/  FADD.FTZ R6, R10, R6 ;  /* 0x000000060a067221 */ /* 0x000fe20000010000 */
        /* <DEDUP_REMOVED lines=39> */
[----:B------:R-:W-:Y:S01]  /*d970*/  FFMA.FTZ R3, R11, R64, R3 ;  /* 0x000000400b037223 */ /* 0x000fe20000010003 */
[-C--:B------:R-:W-:Y:S01]  /*d980*/  FMUL.FTZ R10, R52, R51.reuse ;  /* 0x00000033340a7220 */ /* 0x080fe20000410000 */
[----:B------:R-:W4:Y:S01]  /*d990*/  LDL.LU R49, [R1+0x664] ;  /* 0x0006640001317983 */ /* 0x000f220000300800 */
[----:B------:R-:W-:Y:S01]  /*d9a0*/  FADD.FTZ R7, R7, R64 ;  /* 0x0000004007077221 */ /* 0x000fe20000010000 */
[C---:B------:R-:W-:Y:S01]  /*d9b0*/  FFMA.FTZ R3, R5.reuse, R51, R3 ;  /* 0x0000003305037223 */ /* 0x040fe20000010003 */
[----:B------:R-:W-:Y:S01]  /*d9c0*/  FFMA.FTZ R4, R5, R10, R4 ;  /* 0x0000000a05047223 */ /* 0x000fe20000010004 */
[----:B------:R-:W4:Y:S01]  /*d9d0*/  LDL.LU R64, [R1+0x80c] ;  /* 0x00080c0001407983 */ /* 0x000f220000300800 */
[----:B--2---:R-:W-:-:S03]  /*d9e0*/  FADD.FTZ R5, R13, -UR28 ;  /* 0x8000001c0d057e21 */ /* 0x004fc60008010000 */
[----:B------:R-:W2:Y:S01]  /*d9f0*/  LDL.LU R13, [R1+0x804] ;  /* 0x00080400010d7983 */ /* 0x000ea20000300800 */
[----:B---3--:R-:W-:Y:S01]  /*da00*/  FADD.FTZ R11, R55, -UR28 ;  /* 0x8000001c370b7e21 */ /* 0x008fe20008010000 */
[----:B------:R-:W-:Y:S01]  /*da10*/  FADD.FTZ R6, R6, R10 ;  /* 0x0000000a06067221 */ /* 0x000fe20000010000 */
[----:B------:R-:W-:Y:S01]  /*da20*/  FFMA.FTZ R2, R8, R46, R2 ;  /* 0x0000002e08027223 */ /* 0x000fe20000010002 */
[----:B------:R-:W3:Y:S01]  /*da30*/  LDL.LU R55, [R1+0x688] ;  /* 0x0006880001377983 */ /* 0x000ee20000300800 */
[----:B------:R-:W-:Y:S01]  /*da40*/  FMUL.FTZ R11, R11, UR16 ;  /* 0x000000100b0b7c20 */ /* 0x000fe20008410000 */
[----:B----4-:R-:W-:Y:S01]  /*da50*/  FMUL.FTZ R10, R53, R47 ;  /* 0x0000002f350a7220 */ /* 0x010fe20000410000 */
[----:B------:R-:W-:Y:S02]  /*da60*/  FADD.FTZ R8, R54, -UR28 ;  /* 0x8000001c36087e21 */ /* 0x000fe40008010000 */
[----:B------:R-:W4:Y:S01]  /*da70*/  LDL.LU R54, [R1+0x800] ;  /* 0x0008000001367983 */ /* 0x000f220000300800 */
[----:B------:R-:W-:Y:S01]  /*da80*/  FADD.FTZ R6, R10, R6 ;  /* 0x000000060a067221 */ /* 0x000fe20000010000 */
[----:B------:R-:W-:Y:S01]  /*da90*/  FFMA.FTZ R4, R11, R10, R4 ;  /* 0x0000000a0b047223 */ /* 0x000fe20000010004 */
[----:B------:R-:W-:Y:S01]  /*daa0*/  FMUL.FTZ R8, R8, UR16 ;  /* 0x0000001008087c20 */ /* 0x000fe20008410000 */
[----:B------:R-:W-:Y:S01]  /*dab0*/  FMUL.FTZ R10, R52, R50 ;  /* 0x00000032340a7220 */ /* 0x000fe20000410000 */
[----:B------:R-:W-:-:S02]  /*dac0*/  FADD.FTZ R7, R7, R51 ;  /* 0x0000003307077221 */ /* 0x000fc40000010000 */
        /* <DEDUP_REMOVED lines=14> */
[-C--:B------:R-:W-:Y:S01]  /*dbb0*/  FMUL.FTZ R10, R52, R49.reuse ;  /* 0x00000031340a7220 */ /* 0x080fe20000410000 */
[----:B------:R-:W-:Y:S02]  /*dbc0*/  FFMA.FTZ R3, R8, R50, R3 ;  /* 0x0000003208037223 */ /* 0x000fe40000010003 */
[----:B------:R-:W4:Y:S01]  /*dbd0*/  LDL.LU R50, [R1+0x6ac] ;  /* 0x0006ac0001327983 */ /* 0x000f220000300800 */
[C---:B------:R-:W-:Y:S01]  /*dbe0*/  FFMA.FTZ R4, R11.reuse, R10, R4 ;  /* 0x0000000a0b047223 */ /* 0x040fe20000010004 */
[----:B------:R-:W-:Y:S01]  /*dbf0*/  FFMA.FTZ R3, R11, R49, R3 ;  /* 0x000000310b037223 */ /* 0x000fe20000010003 */
[----:B------:R-:W-:-:S02]  /*dc00*/  FADD.FTZ R8, R64, -UR28 ;  /* 0x8000001c40087e21 */ /* 0x000fc40008010000 */
[----:B------:R-:W4:Y:S01]  /*dc10*/  LDL.LU R64, [R1+0x7ec] ;  /* 0x0007ec0001407983 */ /* 0x000f220000300800 */
[----:B--2---:R-:W-:-:S03]  /*dc20*/  FADD.FTZ R11, R13, -UR28 ;  /* 0x8000001c0d0b7e21 */ /* 0x004fc60008010000 */
[----:B------:R-:W2:Y:S01]  /*dc30*/  LDL.LU R13, [R1+0x7dc] ;  /* 0x0007dc00010d7983 */ /* 0x000ea20000300800 */
[----:B------:R-:W-:Y:S01]  /*dc40*/  FADD.FTZ R6, R6, R10 ;  /* 0x0000000a06067221 */ /* 0x000fe20000010000 */
[----:B------:R-:W-:Y:S01]  /*dc50*/  FADD.FTZ R9, R9, R47 ;  /* 0x0000002f09097221 */ /* 0x000fe20000010000 */
[----:B---3--:R-:W-:Y:S01]  /*dc60*/  FMUL.FTZ R10, R53, R55 ;  /* 0x00000037350a7220 */ /* 0x008fe20000410000 */
[----:B------:R-:W-:Y:S01]  /*dc70*/  FMUL.FTZ R8, R8, UR16 ;  /* 0x0000001008087c20 */ /* 0x000fe20008410000 */
[----:B------:R-:W-:Y:S01]  /*dc80*/  FFMA.FTZ R2, R5, R48, R2 ;  /* 0x0000003005027223 */ /* 0x000fe20000010002 */
[----:B------:R-:W3:Y:S01]  /*dc90*/  LDL.LU R47, [R1+0x6c4] ;  /* 0x0006c400012f7983 */ /* 0x000ee20000300800 */
[----:B------:R-:W-:Y:S01]  /*dca0*/  FADD.FTZ R6, R10, R6 ;  /* 0x000000060a067221 */ /* 0x000fe20000010000 */
[----:B------:R-:W-:Y:S01]  /*dcb0*/  FFMA.FTZ R4, R8, R10, R4 ;  /* 0x0000000a08047223 */ /* 0x000fe20000010004 */
[----:B----4-:R-:W-:Y:S02]  /*dcc0*/  FADD.FTZ R5, R54, -UR28 ;  /* 0x8000001c36057e21 */ /* 0x010fe40008010000 */
[----:B------:R-:W4:Y:S01]  /*dcd0*/  LDL.LU R54, [R1+0x7d8] ;  /* 0x0007d80001367983 */ /* 0x000f220000300800 */
[----:B------:R-:W-:Y:S01]  /*dce0*/  FADD.FTZ R9, R9, R48 ;  /* 0x0000003009097221 */ /* 0x000fe20000010000 */
[----:B------:R-:W-:-:S02]  /*dcf0*/  FMUL.FTZ R5, R5, UR16 ;  /* 0x0000001005057c20 */ /* 0x000fc40008410000 */
[----:B------:R-:W4:Y:S01]  /*dd00*/  LDL.LU R48, [R1+0x6e4] ;  /* 0x0006e40001307983 */ /* 0x000f220000300800 */
[----:B------:R-:W-:Y:S01]  /*dd10*/  FMUL.FTZ R10, R52, R51 ;  /* 0x00000033340a7220 */ /* 0x000fe20000410000 */
[----:B------:R-:W-:Y:S01]  /*dd20*/  FADD.FTZ R7, R7, R49 ;  /* 0x0000003107077221 */ /* 0x000fe20000010000 */
[----:B------:R-:W-:Y:S01]  /*dd30*/  FMUL.FTZ R11, R11, UR16 ;  /* 0x000000100b0b7c20 */ /* 0x000fe20008410000 */
[----:B------:R-:W-:Y:S01]  /*dd40*/  FFMA.FTZ R2, R8, R55, R2 ;  /* 0x0000003708027223 */ /* 0x000fe20000010002 */
[----:B------:R-:W-:Y:S01]  /*dd50*/  FADD.FTZ R6, R6, R10 ;  /* 0x0000000a06067221 */ /* 0x000fe20000010000 */
[----:B------:R-:W-:Y:S01]  /*dd60*/  FFMA.FTZ R4, R5, R10, R4 ;  /* 0x0000000a05047223 */ /* 0x000fe20000010004 */
[----:B------:R-:W4:Y:S01]  /*dd70*/  LDL.LU R49, [R1+0x6f4] ;  /* 0x0006f40001317983 */ /* 0x000f220000300800 */
[----:B------:R-:W-:Y:S01]  /*dd80*/  FMUL.FTZ R10, R53, R46 ;  /* 0x0000002e350a7220 */ /* 0x000fe20000410000 */
[----:B------:R-:W-:Y:S02]  /*dd90*/  FADD.FTZ R9, R9, R55 ;  /* 0x0000003709097221 */ /* 0x000fe40000010000 */
[----:B------:R-:W4:Y:S01]  /*dda0*/  LDL.LU R55, [R1+0x7d0] ;  /* 0x0007d00001377983 */ /* 0x000f220000300800 */
[----:B------:R-:W-:Y:S01]  /*ddb0*/  FADD.FTZ R8, R63, -UR28 ;  /* 0x8000001c3f087e21 */ /* 0x000fe20008010000 */
[----:B------:R-:W-:Y:S01]  /*ddc0*/  FADD.FTZ R6, R10, R6 ;  /* 0x000000060a067221 */ /* 0x000fe20000010000 */
[----:B------:R-:W-:Y:S01]  /*ddd0*/  FFMA.FTZ R4, R11, R10, R4 ;  /* 0x0000000a0b047223 */ /* 0x000fe20000010004 */
[----:B------:R-:W-:Y:S01]  /*dde0*/  FFMA.FTZ R3, R5, R51, R3 ;  /* 0x0000003305037223 */ /* 0x000fe20000010003 */
[----:B------:R-:W-:Y:S01]  /*ddf0*/  FMUL.FTZ R8, R8, UR16 ;  /* 0x0000001008087c20 */ /* 0x000fe20008410000 */
[----:B------:R-:W4:Y:S01]  /*de00*/  LDL.LU R63, [R1+0x700] ;  /* 0x00070000013f7983 */ /* 0x000f220000300800 */
[----:B------:R-:W-:-:S02]  /*de10*/  FMUL.FTZ R10, R52, R50 ;  /* 0x00000032340a7220 */ /* 0x000fc40000410000 */
[C---:B------:R-:W-:Y:S02]  /*de20*/  FFMA.FTZ R3, R8.reuse, R50, R3 ;  /* 0x0000003208037223 */ /* 0x040fe40000010003 */
[----:B------:R-:W-:Y:S01]  /*de30*/  FFMA.FTZ R4, R8, R10, R4 ;  /* 0x0000000a08047223 */ /* 0x000fe20000010004 */
[----:B------:R-:W-:Y:S02]  /*de40*/  FADD.FTZ R5, R64, -UR28 ;  /* 0x8000001c40057e21 */ /* 0x000fe40008010000 */
[----:B------:R-:W4:Y:S01]  /*de50*/  LDL.LU R64, [R1+0x7d4] ;  /* 0x0007d40001407983 */ /* 0x000f220000300800 */
[----:B--2---:R-:W-:-:S03]  /*de60*/  FADD.FTZ R8, R13, -UR28 ;  /* 0x8000001c0d087e21 */ /* 0x004fc60008010000 */
[----:B------:R-:W2:Y:S01]  /*de70*/  LDL.LU R13, [R1+0x7bc] ;  /* 0x0007bc00010d7983 */ /* 0x000ea20000300800 */
[----:B------:R-:W-:Y:S01]  /*de80*/  FADD.FTZ R6, R6, R10 ;  /* 0x0000000a06067221 */ /* 0x000fe20000010000 */
[----:B------:R-:W-:Y:S01]  /*de90*/  FADD.FTZ R7, R7, R51 ;  /* 0x0000003307077221 */ /* 0x000fe20000010000 */
[----:B------:R-:W-:Y:S01]  /*dea0*/  FMUL.FTZ R5, R5, UR16 ;  /* 0x0000001005057c20 */ /* 0x000fe20008410000 */
[----:B---3--:R-:W-:Y:S01]  /*deb0*/  FMUL.FTZ R10, R53, R47 ;  /* 0x0000002f350a7220 */ /* 0x008fe20000410000 */
[----:B------:R-:W-:Y:S01]  /*dec0*/  FFMA.FTZ R2, R11, R46, R2 ;  /* 0x0000002e0b027223 */ /* 0x000fe20000010002 */
[----:B------:R-:W3:Y:S01]  /*ded0*/  LDL.LU R51, [R1+0x710] ;  /* 0x0007100001337983 */ /* 0x000ee20000300800 */
[----:B------:R-:W-:Y:S01]  /*dee0*/  FADD.FTZ R7, R7, R50 ;  /* 0x0000003207077221 */ /* 0x000fe20000010000 */
[----:B------:R-:W-:Y:S01]  /*def0*/  FADD.FTZ R6, R10, R6 ;  /* 0x000000060a067221 */ /* 0x000fe20000010000 */
[----:B------:R-:W-:Y:S01]  /*df00*/  FFMA.FTZ R4, R5, R10, R4 ;  /* 0x0000000a05047223 */ /* 0x000fe20000010004 */
[----:B------:R-:W3:Y:S01]  /*df10*/  LDL.LU R50, [R1+0x714] ;  /* 0x0007140001327983 */ /* 0x000ee20000300800 */
[----:B----4-:R-:W-:-:S03]  /*df20*/  FADD.FTZ R11, R54, -UR28 ;  /* 0x8000001c360b7e21 */ /* 0x010fc60008010000 */
[----:B------:R-:W4:Y:S01]  /*df30*/  LDL.LU R54, [R1+0x7b8] ;  /* 0x0007b80001367983 */ /* 0x000f220000300800 */
[----:B------:R-:W-:Y:S01]  /*df40*/  FMUL.FTZ R10, R52, R48 ;  /* 0x00000030340a7220 */ /* 0x000fe20000410000 */
[----:B------:R-:W-:Y:S01]  /*df50*/  FMUL.FTZ R11, R11, UR16 ;  /* 0x000000100b0b7c20 */ /* 0x000fe20008410000 */
        /* <DEDUP_REMOVED lines=31> */
[----:B----4-:R-:W-:Y:S01]  /*e150*/  FADD.FTZ R8, R54, -UR28 ;  /* 0x8000001c36087e21 */ /* 0x010fe20008010000 */
[----:B------:R-:W4:Y:S01]  /*e160*/  LDL.LU R49, [R1+0x750] ;  /* 0x0007500001317983 */ /* 0x000f220000300800 */
[----:B------:R-:W-:-:S03]  /*e170*/  FMUL.FTZ R10, R52, R50 ;  /* 0x00000032340a7220 */ /* 0x000fc60000410000 */
[----:B------:R-:W4:Y:S01]  /*e180*/  LDL.LU R54, [R1+0x790] ;  /* 0x0007900001367983 */ /* 0x000f220000300800 */
[----:B------:R-:W-:Y:S01]  /*e190*/  FMUL.FTZ R8, R8, UR16 ;  /* 0x0000001008087c20 */ /* 0x000fe20008410000 */
[----:B------:R-:W-:Y:S01]  /*e1a0*/  FADD.FTZ R6, R6, R10 ;  /* 0x0000000a06067221 */ /* 0x000fe20000010000 */
[----:B------:R-:W-:Y:S01]  /*e1b0*/  FADD.FTZ R7, R7, R63 ;  /* 0x0000003f07077221 */ /* 0x000fe20000010000 */
[----:B------:R-:W-:Y:S01]  /*e1c0*/  FMUL.FTZ R5, R5, UR16 ;  /* 0x0000001005057c20 */ /* 0x000fe20008410000 */
[----:B------:R-:W-:Y:S01]  /*e1d0*/  FFMA.FTZ R4, R8, R10, R4 ;  /* 0x0000000a08047223 */ /* 0x000fe20000010004 */
[----:B------:R-:W-:Y:S01]  /*e1e0*/  FMUL.FTZ R10, R53, R46 ;  /* 0x0000002e350a7220 */ /* 0x000fe20000410000 */
[----:B------:R-:W-:Y:S01]  /*e1f0*/  FFMA.FTZ R2, R11, R51, R2 ;  /* 0x000000330b027223 */ /* 0x000fe20000010002 */
[----:B------:R-:W4:Y:S01]  /*e200*/  LDL.LU R63, [R1+0x760] ;  /* 0x00076000013f7983 */ /* 0x000f220000300800 */
[----:B------:R-:W-:Y:S01]  /*e210*/  FADD.FTZ R9, R9, R51 ;  /* 0x0000003309097221 */ /* 0x000fe20000010000 */
[----:B------:R-:W-:-:S02]  /*e220*/  FADD.FTZ R11, R55, -UR28 ;  /* 0x8000001c370b7e21 */ /* 0x000fc40008010000 */
[----:B------:R-:W4:Y:S01]  /*e230*/  LDL.LU R51, [R1+0x788] ;  /* 0x0007880001337983 */ /* 0x000f220000300800 */
[----:B------:R-:W-:Y:S01]  /*e240*/  FADD.FTZ R6, R10, R6 ;  /* 0x000000060a067221 */ /* 0x000fe20000010000 */
[----:B------:R-:W-:Y:S01]  /*e250*/  FFMA.FTZ R4, R5, R10, R4 ;  /* 0x0000000a05047223 */ /* 0x000fe20000010004 */
[----:B------:R-:W-:Y:S01]  /*e260*/  FMUL.FTZ R11, R11, UR16 ;  /* 0x000000100b0b7c20 */ /* 0x000fe20008410000 */
[----:B------:R-:W-:Y:S01]  /*e270*/  FFMA.FTZ R3, R8, R50, R3 ;  /* 0x0000003208037223 */ /* 0x000fe20000010003 */
[-C--:B------:R-:W-:Y:S01]  /*e280*/  FMUL.FTZ R10, R52, R47.reuse ;  /* 0x0000002f340a7220 */ /* 0x080fe20000410000 */
[----:B------:R-:W4:Y:S02]  /*e290*/  LDL.LU R55, [R1+0x464] ;  /* 0x0004640001377983 */ /* 0x000f240000300800 */
[C---:B------:R-:W-:Y:S01]  /*e2a0*/  FFMA.FTZ R3, R11.reuse, R47, R3 ;  /* 0x0000002f0b037223 */ /* 0x040fe20000010003 */
[----:B------:R-:W-:Y:S01]  /*e2b0*/  FFMA.FTZ R4, R11, R10, R4 ;  /* 0x0000000a0b047223 */ /* 0x000fe20000010004 */
[----:B------:R-:W-:-:S02]  /*e2c0*/  FADD.FTZ R8, R64, -UR28 ;  /* 0x8000001c40087e21 */ /* 0x000fc40008010000 */
[----:B------:R-:W4:Y:S01]  /*e2d0*/  LDL.LU R64, [R1+0x78c] ;  /* 0x00078c0001407983 */ /* 0x000f220000300800 */
[----:B------:R-:W-:-:S03]  /*e2e0*/  FADD.FTZ R7, R7, R50 ;  /* 0x0000003207077221 */ /* 0x000fc60000010000 */
[----:B------:R-:W4:Y:S01]  /*e2f0*/  LDL.LU R50, [R1+0x460] ;  /* 0x0004600001327983 */ /* 0x000f220000300800 */
[----:B--2---:R-:W-:-:S03]  /*e300*/  FADD.FTZ R11, R13, -UR28 ;  /* 0x8000001c0d0b7e21 */ /* 0x004fc60008010000 */
[----:B------:R-:W2:Y:S01]  /*e310*/  LDL.LU R13, [R1+0x784] ;  /* 0x00078400010d7983 */ /* 0x000ea20000300800 */
[----:B------:R-:W-:Y:S01]  /*e320*/  FADD.FTZ R6, R6, R10 ;  /* 0x0000000a06067221 */ /* 0x000fe20000010000 */
[----:B------:R-:W-:Y:S01]  /*e330*/  FMUL.FTZ R8, R8, UR16 ;  /* 0x0000001008087c20 */ /* 0x000fe20008410000 */
[----:B------:R-:W-:Y:S01]  /*e340*/  FFMA.FTZ R2, R5, R46, R2 ;  /* 0x0000002e05027223 */ /* 0x000fe20000010002 */
[----:B---3--:R-:W-:Y:S01]  /*e350*/  FMUL.FTZ R10, R53, R48 ;  /* 0x00000030350a7220 */ /* 0x008fe20000410000 */
[----:B------:R-:W-:Y:S02]  /*e360*/  FADD.FTZ R7, R7, R47 ;  /* 0x0000002f07077221 */ /* 0x000fe40000010000 */
[----:B------:R-:W3:Y:S01]  /*e370*/  LDL.LU R47, [R1+0x45c] ;  /* 0x00045c00012f7983 */ /* 0x000ee20000300800 */
[----:B------:R-:W-:Y:S01]  /*e380*/  FADD.FTZ R6, R10, R6 ;  /* 0x000000060a067221 */ /* 0x000fe20000010000 */
[----:B------:R-:W-:Y:S01]  /*e390*/  FFMA.FTZ R4, R8, R10, R4 ;  /* 0x0000000a08047223 */ /* 0x000fe20000010004 */
[----:B----4-:R-:W-:Y:S01]  /*e3a0*/  FMUL.FTZ R10, R52, R49 ;  /* 0x00000031340a7220 */ /* 0x010fe20000410000 */
[----:B------:R-:W-:-:S02]  /*e3b0*/  FADD.FTZ R5, R54, -UR28 ;  /* 0x8000001c36057e21 */ /* 0x000fc40008010000 */
[----:B------:R-:W4:Y:S02]  /*e3c0*/  LDL.LU R54, [R1+0x780] ;  /* 0x0007800001367983 */ /* 0x000f240000300800 */
        /* <DEDUP_REMOVED lines=8> */
[----:B------:R-:W-:Y:S01]  /*e450*/  FADD.FTZ R8, R51, -UR28 ;  /* 0x8000001c33087e21 */ /* 0x000fe20008010000 */
[----:B------:R-:W-:Y:S01]  /*e460*/  FADD.FTZ R7, R7, R49 ;  /* 0x0000003107077221 */ /* 0x000fe20000010000 */
[----:B------:R-:W-:Y:S01]  /*e470*/  FFMA.FTZ R3, R5, R49, R3 ;  /* 0x0000003105037223 */ /* 0x000fe20000010003 */
[----:B------:R-:W4:Y:S01]  /*e480*/  LDL.LU R51, [R1+0x778] ;  /* 0x0007780001337983 */ /* 0x000f220000300800 */
[----:B------:R-:W-:Y:S01]  /*e490*/  FADD.FTZ R6, R10, R6 ;  /* 0x000000060a067221 */ /* 0x000fe20000010000 */
[----:B------:R-:W-:-:S02]  /*e4a0*/  FFMA.FTZ R4, R11, R10, R4 ;  /* 0x0000000a0b047223 */ /* 0x000fc40000010004 */
[----:B------:R-:W4:Y:S01]  /*e4b0*/  LDL.LU R49, [R1+0x77c] ;  /* 0x00077c0001317983 */ /* 0x000f220000300800 */
[----:B------:R-:W-:Y:S01]  /*e4c0*/  FADD.FTZ R9, R9, R48 ;  /* 0x0000003009097221 */ /* 0x000fe20000010000 */
[-C--:B------:R-:W-:Y:S01]  /*e4d0*/  FMUL.FTZ R10, R52, R55.reuse ;  /* 0x00000037340a7220 */ /* 0x080fe20000410000 */
[----:B------:R-:W-:Y:S01]  /*e4e0*/  FMUL.FTZ R8, R8, UR16 ;  /* 0x0000001008087c20 */ /* 0x000fe20008410000 */
[----:B------:R-:W4:Y:S03]  /*e4f0*/  LDL.LU R48, [R1+0x454] ;  /* 0x0004540001307983 */ /* 0x000f260000300800 */
[C---:B------:R-:W-:Y:S01]  /*e500*/  FFMA.FTZ R4, R8.reuse, R10, R4 ;  /* 0x0000000a08047223 */ /* 0x040fe20000010004 */
[----:B------:R-:W-:Y:S01]  /*e510*/  FFMA.FTZ R3, R8, R55, R3 ;  /* 0x0000003708037223 */ /* 0x000fe20000010003 */
[----:B------:R-:W-:Y:S02]  /*e520*/  FADD.FTZ R5, R64, -UR28 ;  /* 0x8000001c40057e21 */ /* 0x000fe40008010000 */
[----:B------:R-:W4:Y:S01]  /*e530*/  LDL.LU R64, [R1+0x768] ;  /* 0x0007680001407983 */ /* 0x000f220000300800 */
[----:B------:R-:W-:Y:S01]  /*e540*/  FADD.FTZ R9, R9, R63 ;  /* 0x0000003f09097221 */ /* 0x000fe20000010000 */
[----:B------:R-:W-:Y:S01]  /*e550*/  FFMA.FTZ R2, R11, R63, R2 ;  /* 0x0000003f0b027223 */ /* 0x000fe20000010002 */
[----:B------:R-:W-:Y:S01]  /*e560*/  FMUL.FTZ R5, R5, UR16 ;  /* 0x0000001005057c20 */ /* 0x000fe20008410000 */
[----:B------:R-:W4:Y:S01]  /*e570*/  LDL.LU R63, [R1+0x450] ;  /* 0x00045000013f7983 */ /* 0x000f220000300800 */
[----:B------:R-:W-:Y:S01]  /*e580*/  FADD.FTZ R6, R6, R10 ;  /* 0x0000000a06067221 */ /* 0x000fe20000010000 */
[-C--:B------:R-:W-:Y:S01]  /*e590*/  FMUL.FTZ R10, R53, R50.reuse ;  /* 0x00000032350a7220 */ /* 0x080fe20000410000 */
[----:B------:R-:W-:Y:S01]  /*e5a0*/  FADD.FTZ R9, R9, R50 ;  /* 0x0000003209097221 */ /* 0x000fe20000010000 */
[----:B------:R-:W-:-:S02]  /*e5b0*/  FFMA.FTZ R2, R5, R50, R2 ;  /* 0x0000003205027223 */ /* 0x000fc40000010002 */
[----:B------:R-:W4:Y:S01]  /*e5c0*/  LDL.LU R50, [R1+0x758] ;  /* 0x0007580001327983 */ /* 0x000f220000300800 */
[----:B--2---:R-:W-:-:S03]  /*e5d0*/  FADD.FTZ R8, R13, -UR28 ;  /* 0x8000001c0d087e21 */ /* 0x004fc60008010000 */
[----:B------:R-:W2:Y:S01]  /*e5e0*/  LDL.LU R13, [R1+0x76c] ;  /* 0x00076c00010d7983 */ /* 0x000ea20000300800 */
[----:B------:R-:W-:Y:S01]  /*e5f0*/  FADD.FTZ R6, R10, R6 ;  /* 0x000000060a067221 */ /* 0x000fe20000010000 */
[----:B------:R-:W-:Y:S01]  /*e600*/  FFMA.FTZ R4, R5, R10, R4 ;  /* 0x0000000a05047223 */ /* 0x000fe20000010004 */
[----:B---3--:R-:W-:Y:S01]  /*e610*/  FMUL.FTZ R10, R52, R47 ;  /* 0x0000002f340a7220 */ /* 0x008fe20000410000 */
[----:B------:R-:W-:Y:S01]  /*e620*/  FADD.FTZ R7, R7, R55 ;  /* 0x0000003707077221 */ /* 0x000fe20000010000 */
[----:B----4-:R-:W-:Y:S02]  /*e630*/  FADD.FTZ R11, R54, -UR28 ;  /* 0x8000001c360b7e21 */ /* 0x010fe40008010000 */
[----:B------:R-:W-:Y:S01]  /*e640*/  FADD.FTZ R6, R6, R10 ;  /* 0x0000000a06067221 */ /* 0x000fe20000010000 */
[----:B------:R-:W3:Y:S01]  /*e650*/  LDL.LU R54, [R1+0x44c] ;  /* 0x00044c0001367983 */ /* 0x000ee20000300800 */
[----:B------:R-:W-:Y:S01]  /*e660*/  FMUL.FTZ R11, R11, UR16 ;  /* 0x000000100b0b7c20 */ /* 0x000fe20008410000 */
[----:B------:R-:W-:-:S02]  /*e670*/  FMUL.FTZ R8, R8, UR16 ;  /* 0x0000001008087c20 */ /* 0x000fc40008410000 */
[----:B------:R-:W4:Y:S01]  /*e680*/  LDL.LU R55, [R1+0x448] ;  /* 0x0004480001377983 */ /* 0x000f220000300800 */
[----:B------:R-:W-:Y:S01]  /*e690*/  FFMA.FTZ R4, R11, R10, R4 ;  /* 0x0000000a0b047223 */ /* 0x000fe20000010004 */
[----:B------:R-:W-:Y:S01]  /*e6a0*/  FMUL.FTZ R10, R53, R46 ;  /* 0x0000002e350a7220 */ /* 0x000fe20000410000 */
[----:B------:R-:W-:Y:S01]  /*e6b0*/  FFMA.FTZ R3, R11, R47, R3 ;  /* 0x0000002f0b037223 */ /* 0x000fe20000010003 */
[----:B------:R-:W-:Y:S02]  /*e6c0*/  FADD.FTZ R5, R51, -UR28 ;  /* 0x8000001c33057e21 */ /* 0x000fe40008010000 */
[----:B------:R-:W-:Y:S01]  /*e6d0*/  FADD.FTZ R6, R10, R6 ;  /* 0x000000060a067221 */ /* 0x000fe20000010000 */
[----:B------:R-:W-:Y:S01]  /*e6e0*/  FFMA.FTZ R4, R8, R10, R4 ;  /* 0x0000000a08047223 */ /* 0x000fe20000010004 */
[----:B------:R-:W4:Y:S01]  /*e6f0*/  LDL.LU R51, [R1+0x444] ;  /* 0x0004440001337983 */ /* 0x000f220000300800 */
[----:B------:R-:W-:-:S03]  /*e700*/  FADD.FTZ R11, R49, -UR28 ;  /* 0x8000001c310b7e21 */ /* 0x000fc60008010000 */
[----:B------:R-:W4:Y:S01]  /*e710*/  LDL.LU R49, [R1+0x75c] ;  /* 0x00075c0001317983 */ /* 0x000f220000300800 */
[----:B------:R-:W-:Y:S01]  /*e720*/  FMUL.FTZ R10, R52, R48 ;  /* 0x00000030340a7220 */ /* 0x000fe20000410000 */
[----:B------:R-:W-:Y:S01]  /*e730*/  FMUL.FTZ R5, R5, UR16 ;  /* 0x0000001005057c20 */ /* 0x000fe20008410000 */
[----:B------:R-:W-:-:S03]  /*e740*/  FFMA.FTZ R2, R8, R46, R2 ;  /* 0x0000002e08027223 */ /* 0x000fc60000010002 */
[C---:B------:R-:W-:Y:S01]  /*e750*/  FFMA.FTZ R4, R5.reuse, R10, R4 ;  /* 0x0000000a05047223 */ /* 0x040fe20000010004 */
[----:B------:R-:W-:Y:S01]  /*e760*/  FFMA.FTZ R3, R5, R48, R3 ;  /* 0x0000003005037223 */ /* 0x000fe20000010003 */
[----:B------:R-:W-:Y:S02]  /*e770*/  FADD.FTZ R8, R64, -UR28 ;  /* 0x8000001c40087e21 */ /* 0x000fe40008010000 */
[----:B------:R-:W4:Y:S01]  /*e780*/  LDL.LU R64, [R1+0x748] ;  /* 0x0007480001407983 */ /* 0x000f220000300800 */
[----:B------:R-:W-:Y:S01]  /*e790*/  FADD.FTZ R6, R6, R10 ;  /* 0x0000000a06067221 */ /* 0x000fe20000010000 */
[----:B------:R-:W-:Y:S01]  /*e7a0*/  FADD.FTZ R7, R7, R47 ;  /* 0x0000002f07077221 */ /* 0x000fe20000010000 */
[-C--:B------:R-:W-:Y:S01]  /*e7b0*/  FMUL.FTZ R10, R53, R63.reuse ;  /* 0x0000003f350a7220 */ /* 0x080fe20000410000 */
[----:B------:R-:W-:Y:S01]  /*e7c0*/  FMUL.FTZ R11, R11, UR16 ;  /* 0x000000100b0b7c20 */ /* 0x000fe20008410000 */
[----:B------:R-:W4:Y:S03]  /*e7d0*/  LDL.LU R47, [R1+0x440] ;  /* 0x00044000012f7983 */ /* 0x000f260000300800 */
[C---:B------:R-:W-:Y:S01]  /*e7e0*/  FFMA.FTZ R4, R11.reuse, R10, R4 ;  /* 0x0000000a0b047223 */ /* 0x040fe20000010004 */
[----:B------:R-:W-:Y:S01]  /*e7f0*/  FFMA.FTZ R2, R11, R63, R2 ;  /* 0x0000003f0b027223 */ /* 0x000fe20000010002 */
[----:B------:R-:W-:-:S02]  /*e800*/  FADD.FTZ R11, R50, -UR28 ;  /* 0x8000001c320b7e21 */ /* 0x000fc40008010000 */
[----:B------:R-:W4:Y:S01]  /*e810*/  LDL.LU R50, [R1+0x738] ;  /* 0x0007380001327983 */ /* 0x000f220000300800 */
[----:B--2---:R-:W-:-:S03]  /*e820*/  FADD.FTZ R5, R13, -UR28 ;  /* 0x8000001c0d057e21 */ /* 0x004fc60008010000 */
[----:B------:R-:W2:Y:S01]  /*e830*/  LDL.LU R13, [R1+0x74c] ;  /* 0x00074c00010d7983 */ /* 0x000ea20000300800 */
[----:B------:R-:W-:-:S03]  /*e840*/  FADD.FTZ R9, R9, R46 ;  /* 0x0000002e09097221 */ /* 0x000fc60000010000 */
[----:B------:R-:W2:Y:S01]  /*e850*/  LDL.LU R46, [R1+0x43c] ;  /* 0x00043c00012e7983 */ /* 0x000ea20000300800 */
[----:B------:R-:W-:Y:S01]  /*e860*/  FADD.FTZ R6, R10, R6 ;  /* 0x000000060a067221 */ /* 0x000fe20000010000 */
[----:B------:R-:W-:Y:S01]  /*e870*/  FMUL.FTZ R8, R8, UR16 ;  /* 0x0000001008087c20 */ /* 0x000fe20008410000 */
[----:B------:R-:W-:Y:S01]  /*e880*/  FADD.FTZ R9, R9, R63 ;  /* 0x0000003f09097221 */ /* 0x000fe20000010000 */
[----:B------:R-:W-:Y:S01]  /*e890*/  FADD.FTZ R7, R7, R48 ;  /* 0x0000003007077221 */ /* 0x000fe20000010000 */
[----:B------:R-:W2:Y:S01]  /*e8a0*/  LDL.LU R63, [R1+0x438] ;  /* 0x00043800013f7983 */ /* 0x000ea20000300800 */
[----:B------:R-:W-:Y:S01]  /*e8b0*/  FMUL.FTZ R5, R5, UR16 ;  /* 0x0000001005057c20 */ /* 0x000fe20008410000 */
[----:B------:R-:W-:Y:S02]  /*e8c0*/  FMUL.FTZ R11, R11, UR16 ;  /* 0x000000100b0b7c20 */ /* 0x000fe40008410000 */
[----:B------:R-:W2:Y:S01]  /*e8d0*/  LDL.LU R48, [R1+0x730] ;  /* 0x0007300001307983 */ /* 0x000ea20000300800 */
[-C--:B---3--:R-:W-:Y:S01]  /*e8e0*/  FMUL.FTZ R10, R52, R54.reuse ;  /* 0x00000036340a7220 */ /* 0x088fe20000410000 */
[----:B------:R-:W-:Y:S01]  /*e8f0*/  FADD.FTZ R7, R7, R54 ;  /* 0x0000003607077221 */ /* 0x000fe20000010000 */
[----:B------:R-:W-:-:S02]  /*e900*/  FFMA.FTZ R3, R8, R54, R3 ;  /* 0x0000003608037223 */ /* 0x000fc40000010003 */
[----:B------:R-:W-:Y:S01]  /*e910*/  FADD.FTZ R6, R6, R10 ;  /* 0x0000000a06067221 */ /* 0x000fe20000010000 */
[----:B------:R-:W-:Y:S01]  /*e920*/  FFMA.FTZ R4, R8, R10, R4 ;  /* 0x0000000a08047223 */ /* 0x000fe20000010004 */
[-C--:B----4-:R-:W-:Y:S01]  /*e930*/  FMUL.FTZ R10, R53, R55.reuse ;  /* 0x00000037350a7220 */ /* 0x090fe20000410000 */
[----:B------:R-:W3:Y:S01]  /*e940*/  LDL.LU R54, [R1+0x434] ;  /* 0x0004340001367983 */ /* 0x000ee20000300800 */
[----:B------:R-:W-:Y:S01]  /*e950*/  FADD.FTZ R9, R9, R55 ;  /* 0x0000003709097221 */ /* 0x000fe20000010000 */
[C---:B------:R-:W-:Y:S01]  /*e960*/  FFMA.FTZ R2, R5.reuse, R55, R2 ;  /* 0x0000003705027223 */ /* 0x040fe20000010002 */
[----:B------:R-:W-:Y:S01]  /*e970*/  FADD.FTZ R6, R10, R6 ;  /* 0x000000060a067221 */ /* 0x000fe20000010000 */
[----:B------:R-:W-:Y:S01]  /*e980*/  FFMA.FTZ R4, R5, R10, R4 ;  /* 0x0000000a05047223 */ /* 0x000fe20000010004 */
[----:B------:R-:W4:Y:S01]  /*e990*/  LDL.LU R55, [R1+0x430] ;  /* 0x0004300001377983 */ /* 0x000f220000300800 */
[----:B------:R-:W-:Y:S01]  /*e9a0*/  FMUL.FTZ R10, R52, R51 ;  /* 0x00000033340a7220 */ /* 0x000fe20000410000 */
[----:B------:R-:W-:-:S02]  /*e9b0*/  FADD.FTZ R8, R49, -UR28 ;  /* 0x8000001c31087e21 */ /* 0x000fc40008010000 */
[----:B------:R-:W4:Y:S01]  /*e9c0*/  LDL.LU R49, [R1+0x73c] ;  /* 0x00073c0001317983 */ /* 0x000f220000300800 */
[C---:B------:R-:W-:Y:S01]  /*e9d0*/  FFMA.FTZ R4, R11.reuse, R10, R4 ;  /* 0x0000000a0b047223 */ /* 0x040fe20000010004 */
[----:B------:R-:W-:Y:S01]  /*e9e0*/  FFMA.FTZ R3, R11, R51, R3 ;  /* 0x000000330b037223 */ /* 0x000fe20000010003 */
[----:B------:R-:W-:Y:S02]  /*e9f0*/  FADD.FTZ R7, R7, R51 ;  /* 0x0000003307077221 */ /* 0x000fe40000010000 */
[----:B------:R-:W4:Y:S01]  /*ea00*/  LDL.LU R51, [R1+0x428] ;  /* 0x0004280001337983 */ /* 0x000f220000300800 */
[----:B------:R-:W-:-:S03]  /*ea10*/  FADD.FTZ R5, R64, -UR28 ;  /* 0x8000001c40057e21 */ /* 0x000fc60008010000 */
[----:B------:R-:W4:Y:S01]  /*ea20*/  LDL.LU R64, [R1+0x42c] ;  /* 0x00042c0001407983 */ /* 0x000f220000300800 */
[----:B------:R-:W-:Y:S01]  /*ea30*/  FMUL.FTZ R8, R8, UR16 ;  /* 0x0000001008087c20 */ /* 0x000fe20008410000 */
[----:B------:R-:W-:Y:S01]  /*ea40*/  FADD.FTZ R6, R6, R10 ;  /* 0x0000000a06067221 */ /* 0x000fe20000010000 */
[-C--:B------:R-:W-:Y:S01]  /*ea50*/  FMUL.FTZ R10, R53, R47.reuse ;  /* 0x0000002f350a7220 */ /* 0x080fe20000410000 */
[----:B------:R-:W-:Y:S01]  /*ea60*/  FADD.FTZ R9, R9, R47 ;  /* 0x0000002f09097221 */ /* 0x000fe20000010000 */
[C---:B------:R-:W-:Y:S02]  /*ea70*/  FFMA.FTZ R2, R8.reuse, R47, R2 ;  /* 0x0000002f08027223 */ /* 0x040fe40000010002 */
[----:B------:R-:W4:Y:S01]  /*ea80*/  LDL.LU R47, [R1+0x718] ;  /* 0x00071800012f7983 */ /* 0x000f220000300800 */
[----:B------:R-:W-:Y:S01]  /*ea90*/  FFMA.FTZ R4, R8, R10, R4 ;  /* 0x0000000a08047223 */ /* 0x000fe20000010004 */
[----:B------:R-:W-:Y:S02]  /*eaa0*/  FADD.FTZ R8, R50, -UR28 ;  /* 0x8000001c32087e21 */ /* 0x000fe40008010000 */
[----:B------:R-:W4:Y:S01]  /*eab0*/  LDL.LU R50, [R1+0x424] ;  /* 0x0004240001327983 */ /* 0x000f220000300800 */
[----:B--2---:R-:W-:-:S03]  /*eac0*/  FADD.FTZ R11, R13, -UR28 ;  /* 0x8000001c0d0b7e21 */ /* 0x004fc60008010000 */
[----:B------:R-:W2:Y:S01]  /*ead0*/  LDL.LU R13, [R1+0x734] ;  /* 0x00073400010d7983 */ /* 0x000ea20000300800 */
[----:B------:R-:W-:Y:S01]  /*eae0*/  FADD.FTZ R6, R10, R6 ;  /* 0x000000060a067221 */ /* 0x000fe20000010000 */
[----:B------:R-:W-:Y:S01]  /*eaf0*/  FMUL.FTZ R10, R52, R46 ;  /* 0x0000002e340a7220 */ /* 0x000fe20000410000 */
[----:B------:R-:W-:Y:S01]  /*eb00*/  FMUL.FTZ R5, R5, UR16 ;  /* 0x0000001005057c20 */ /* 0x000fe20008410000 */
[----:B------:R-:W-:Y:S02]  /*eb10*/  FMUL.FTZ R11, R11, UR16 ;  /* 0x000000100b0b7c20 */ /* 0x000fe40008410000 */
[----:B------:R-:W-:Y:S01]  /*eb20*/  FADD.FTZ R6, R6, R10 ;  /* 0x0000000a06067221 */ /* 0x000fe20000010000 */
[----:B------:R-:W-:Y:S01]  /*eb30*/  FFMA.FTZ R4, R5, R10, R4 ;  /* 0x0000000a05047223 */ /* 0x000fe20000010004 */
[----:B------:R-:W-:Y:S01]  /*eb40*/  FMUL.FTZ R10, R53, R63 ;  /* 0x0000003f350a7220 */ /* 0x000fe20000410000 */
[----:B------:R-:W-:Y:S01]  /*eb50*/  FMUL.FTZ R8, R8, UR16 ;  /* 0x0000001008087c20 */ /* 0x000fe20008410000 */
[----:B------:R-:W-:-:S02]  /*eb60*/  FFMA.FTZ R3, R5, R46, R3 ;  /* 0x0000002e05037223 */ /* 0x000fc40000010003 */
[----:B------:R-:W-:Y:S01]  /*eb70*/  FADD.FTZ R6, R10, R6 ;  /* 0x000000060a067221 */ /* 0x000fe20000010000 */
[C---:B------:R-:W-:Y:S01]  /*eb80*/  FFMA.FTZ R4, R11.reuse, R10, R4 ;  /* 0x0000000a0b047223 */ /* 0x040fe20000010004 */
[----:B------:R-:W-:Y:S01]  /*eb90*/  FFMA.FTZ R2, R11, R63, R2 ;  /* 0x0000003f0b027223 */ /* 0x000fe20000010002 */
[-C--:B---3--:R-:W-:Y:S01]  /*eba0*/  FMUL.FTZ R10, R52, R54.reuse ;  /* 0x00000036340a7220 */ /* 0x088fe20000410000 */
[----:B------:R-:W-:Y:S01]  /*ebb0*/  FADD.FTZ R11, R48, -UR28 ;  /* 0x8000001c300b7e21 */ /* 0x000fe20008010000 */
[----:B------:R-:W-:Y:S01]  /*ebc0*/  FFMA.FTZ R3, R8, R54, R3 ;  /* 0x0000003608037223 */ /* 0x000fe20000010003 */
[----:B------:R-:W-:Y:S01]  /*ebd0*/  FADD.FTZ R7, R7, R46 ;  /* 0x0000002e07077221 */ /* 0x000fe20000010000 */
[----:B------:R-:W-:Y:S01]  /*ebe0*/  FADD.FTZ R6, R6, R10 ;  /* 0x0000000a06067221 */ /* 0x000fe20000010000 */
[----:B------:R-:W-:Y:S01]  /*ebf0*/  FFMA.FTZ R4, R8, R10, R4 ;  /* 0x0000000a08047223 */ /* 0x000fe20000010004 */
[----:B----4-:R-:W-:Y:S01]  /*ec00*/  FMUL.FTZ R10, R53, R55 ;  /* 0x00000037350a7220 */ /* 0x010fe20000410000 */
[----:B------:R-:W-:-:S03]  /*ec10*/  FADD.FTZ R5, R49, -UR28 ;  /* 0x8000001c31057e21 */ /* 0x000fc60008010000 */
[----:B------:R-:W-:Y:S01]  /*ec20*/  FADD.FTZ R6, R10, R6 ;  /* 0x000000060a067221 */ /* 0x000fe20000010000 */
[----:B------:R-:W-:Y:S01]  /*ec30*/  FMUL.FTZ R11, R11, UR16 ;  /* 0x000000100b0b7c20 */ /* 0x000fe20008410000 */
[----:B------:R-:W3:Y:S01]  /*ec40*/  LDL.LU R46, [R1+0x71c] ;  /* 0x00071c00012e7983 */ /* 0x000ee20000300800 */
[----:B------:R-:W-:-:S03]  /*ec50*/  FMUL.FTZ R5, R5, UR16 ;  /* 0x0000001005057c20 */ /* 0x000fc60008410000 */
[----:B------:R-:W4:Y:S01]  /*ec60*/  LDL.LU R49, [R1+0x420] ;  /* 0x0004200001317983 */ /* 0x000f220000300800 */
[C---:B------:R-:W-:Y:S01]  /*ec70*/  FFMA.FTZ R4, R5.reuse, R10, R4 ;  /* 0x0000000a05047223 */ /* 0x040fe20000010004 */
[----:B------:R-:W-:Y:S01]  /*ec80*/  FMUL.FTZ R10, R52, R64 ;  /* 0x00000040340a7220 */ /* 0x000fe20000410000 */
[----:B------:R-:W-:Y:S01]  /*ec90*/  FFMA.FTZ R2, R5, R55, R2 ;  /* 0x0000003705027223 */ /* 0x000fe20000010002 */
[----:B------:R-:W4:Y:S02]  /*eca0*/  LDL.LU R48, [R1+0x41c] ;  /* 0x00041c0001307983 */ /* 0x000f240000300800 */
[----:B------:R-:W-:Y:S01]  /*ecb0*/  FADD.FTZ R6, R6, R10 ;  /* 0x0000000a06067221 */ /* 0x000fe20000010000 */
[----:B------:R-:W-:Y:S01]  /*ecc0*/  FFMA.FTZ R4, R11, R10, R4 ;  /* 0x0000000a0b047223 */ /* 0x000fe20000010004 */
[----:B------:R-:W-:Y:S01]  /*ecd0*/  FMUL.FTZ R10, R53, R51 ;  /* 0x00000033350a7220 */ /* 0x000fe20000410000 */
[----:B------:R-:W-:Y:S01]  /*ece0*/  FADD.FTZ R5, R47, -UR28 ;  /* 0x8000001c2f057e21 */ /* 0x000fe20008010000 */
[----:B------:R-:W-:Y:S01]  /*ecf0*/  FFMA.FTZ R3, R11, R64, R3 ;  /* 0x000000400b037223 */ /* 0x000fe20000010003 */
[----:B------:R-:W4:Y:S01]  /*ed00*/  LDL.LU R47, [R1+0x414] ;  /* 0x00041400012f7983 */ /* 0x000f220000300800 */
[----:B------:R-:W-:Y:S01]  /*ed10*/  FADD.FTZ R6, R10, R6 ;  /* 0x000000060a067221 */ /* 0x000fe20000010000 */
[----:B------:R-:W-:-:S04]  /*ed20*/  FMUL.FTZ R5, R5, UR16 ;  /* 0x0000001005057c20 */ /* 0x000fc80008410000 */
[----:B------:R-:W-:Y:S01]  /*ed30*/  FFMA.FTZ R3, R5, R50, R3 ;  /* 0x0000003205037223 */ /* 0x000fe20000010003 */
[----:B--2---:R-:W-:Y:S02]  /*ed40*/  FADD.FTZ R8, R13, -UR28 ;  /* 0x8000001c0d087e21 */ /* 0x004fe40008010000 */
[----:B------:R-:W2:Y:S02]  /*ed50*/  LDL.LU R13, [R1+0x418] ;  /* 0x00041800010d7983 */ /* 0x000ea40000300800 */
[----:B------:R-:W-:-:S04]  /*ed60*/  FMUL.FTZ R8, R8, UR16 ;  /* 0x0000001008087c20 */ /* 0x000fc80008410000 */
[C---:B------:R-:W-:Y:S01]  /*ed70*/  FFMA.FTZ R4, R8.reuse, R10, R4 ;  /* 0x0000000a08047223 */ /* 0x040fe20000010004 */
[----:B------:R-:W-:Y:S02]  /*ed80*/  FFMA.FTZ R2, R8, R51, R2 ;  /* 0x0000003308027223 */ /* 0x000fe40000010002 */
[----:B------:R-:W2:Y:S01]  /*ed90*/  LDL.LU R8, [R1+0x708] ;  /* 0x0007080001087983 */ /* 0x000ea20000300800 */
[----:B------:R-:W-:-:S04]  /*eda0*/  FMUL.FTZ R10, R52, R50 ;  /* 0x00000032340a7220 */ /* 0x000fc80000410000 */
[----:B------:R-:W-:Y:S02]  /*edb0*/  FFMA.FTZ R4, R5, R10, R4 ;  /* 0x0000000a05047223 */ /* 0x000fe40000010004 */
[----:B------:R-:W2:Y:S01]  /*edc0*/  LDL.LU R5, [R1+0x70c] ;  /* 0x00070c0001057983 */ /* 0x000ea20000300800 */
[----:B------:R-:W-:Y:S01]  /*edd0*/  FADD.FTZ R6, R6, R10 ;  /* 0x0000000a06067221 */ /* 0x000fe20000010000 */
[----:B---3--:R-:W-:Y:S02]  /*ede0*/  FADD.FTZ R11, R46, -UR28 ;  /* 0x8000001c2e0b7e21 */ /* 0x008fe40008010000 */
[----:B------:R-:W3:Y:S01]  /*edf0*/  LDL.LU R46, [R1+0x410] ;  /* 0x00041000012e7983 */ /* 0x000ee20000300800 */
[----:B----4-:R-:W-:Y:S01]  /*ee00*/  FMUL.FTZ R10, R53, R49 ;  /* 0x00000031350a7220 */ /* 0x010fe20000410000 */
[----:B------:R-:W-:-:S03]  /*ee10*/  FMUL.FTZ R11, R11, UR16 ;  /* 0x000000100b0b7c20 */ /* 0x000fc60008410000 */
[----:B------:R-:W-:Y:S01]  /*ee20*/  FADD.FTZ R6, R10, R6 ;  /* 0x000000060a067221 */ /* 0x000fe20000010000 */
[C---:B------:R-:W-:Y:S01]  /*ee30*/  FFMA.FTZ R4, R11.reuse, R10, R4 ;  /* 0x0000000a0b047223 */ /* 0x040fe20000010004 */
[----:B------:R-:W-:Y:S01]  /*ee40*/  FMUL.FTZ R10, R52, R48 ;  /* 0x00000030340a7220 */ /* 0x000fe20000410000 */
[----:B------:R-:W-:Y:S02]  /*ee50*/  FFMA.FTZ R2, R11, R49, R2 ;  /* 0x000000310b027223 */ /* 0x000fe40000010002 */
[----:B------:R-:W4:Y:S01]  /*ee60*/  LDL.LU R11, [R1+0x6f8] ;  /* 0x0006f800010b7983 */ /* 0x000f220000300800 */
[----:B------:R-:W-:Y:S01]  /*ee70*/  FADD.FTZ R6, R6, R10 ;  /* 0x0000000a06067221 */ /* 0x000fe20000010000 */
[----:B--2---:R-:W-:-:S04]  /*ee80*/  FADD.FTZ R8, R8, -UR28 ;  /* 0x8000001c08087e21 */ /* 0x004fc80008010000 */
[----:B------:R-:W-:-:S04]  /*ee90*/  FMUL.FTZ R8, R8, UR16 ;  /* 0x0000001008087c20 */ /* 0x000fc80008410000 */
[C---:B------:R-:W-:Y:S01]  /*eea0*/  FFMA.FTZ R4, R8.reuse, R10, R4 ;  /* 0x0000000a08047223 */ /* 0x040fe20000010004 */
[----:B------:R-:W-:Y:S02]  /*eeb0*/  FFMA.FTZ R3, R8, R48, R3 ;  /* 0x0000003008037223 */ /* 0x000fe40000010003 */
[----:B------:R-:W2:Y:S01]  /*eec0*/  LDL.LU R8, [R1+0x6fc] ;  /* 0x0006fc0001087983 */ /* 0x000ea20000300800 */
[----:B------:R-:W-:Y:S01]  /*eed0*/  FADD.FTZ R5, R5, -UR28 ;  /* 0x8000001c05057e21 */ /* 0x000fe20008010000 */
[----:B------:R-:W-:-:S03]  /*eee0*/  FMUL.FTZ R10, R53, R13 ;  /* 0x0000000d350a7220 */ /* 0x000fc60000410000 */
[----:B------:R-:W-:-:S04]  /*eef0*/  FMUL.FTZ R5, R5, UR16 ;  /* 0x0000001005057c20 */ /* 0x000fc80008410000 */
[C---:B------:R-:W-:Y:S01]  /*ef00*/  FFMA.FTZ R4, R5.reuse, R10, R4 ;  /* 0x0000000a05047223 */ /* 0x040fe20000010004 */
[----:B------:R-:W-:Y:S02]  /*ef10*/  FFMA.FTZ R2, R5, R13, R2 ;  /* 0x0000000d05027223 */ /* 0x000fe40000010002 */
[----:B------:R-:W2:Y:S01]  /*ef20*/  LDL.LU R5, [R1+0x6d0] ;  /* 0x0006d00001057983 */ /* 0x000ea20000300800 */
[----:B------:R-:W-:Y:S01]  /*ef30*/  FADD.FTZ R6, R10, R6 ;  /* 0x000000060a067221 */ /* 0x000fe20000010000 */
[----:B------:R-:W-:-:S04]  /*ef40*/  FMUL.FTZ R10, R52, R47 ;  /* 0x0000002f340a7220 */ /* 0x000fc80000410000 */
[----:B------:R-:W-:Y:S01]  /*ef50*/  FADD.FTZ R6, R6, R10 ;  /* 0x0000000a06067221 */ /* 0x000fe20000010000 */
[----:B----4-:R-:W-:-:S04]  /*ef60*/  FADD.FTZ R11, R11, -UR28 ;  /* 0x8000001c0b0b7e21 */ /* 0x010fc80008010000 */
[----:B------:R-:W-:-:S04]  /*ef70*/  FMUL.FTZ R11, R11, UR16 ;  /* 0x000000100b0b7c20 */ /* 0x000fc80008410000 */
[----:B------:R-:W-:Y:S01]  /*ef80*/  FFMA.FTZ R4, R11, R10, R4 ;  /* 0x0000000a0b047223 */ /* 0x000fe20000010004 */
[----:B---3--:R-:W-:Y:S01]  /*ef90*/  FMUL.FTZ R10, R53, R46 ;  /* 0x0000002e350a7220 */ /* 0x008fe20000410000 */
[----:B------:R-:W-:Y:S02]  /*efa0*/  FFMA.FTZ R3, R11, R47, R3 ;  /* 0x0000002f0b037223 */ /* 0x000fe40000010003 */
[----:B------:R-:W3:Y:S01]  /*efb0*/  LDL.LU R11, [R1+0x6d4] ;  /* 0x0006d400010b7983 */ /* 0x000ee20000300800 */
[----:B------:R-:W-:Y:S01]  /*efc0*/  FADD.FTZ R9, R9, R63 ;  /* 0x0000003f09097221 */ /* 0x000fe20000010000 */
[----:B------:R-:W-:Y:S01]  /*efd0*/  FADD.FTZ R7, R7, R54 ;  /* 0x0000003607077221 */ /* 0x000fe20000010000 */
[----:B------:R-:W-:Y:S01]  /*efe0*/  FADD.FTZ R6, R10, R6 ;  /* 0x000000060a067221 */ /* 0x000fe20000010000 */
[----:B------:R-:W4:Y:S01]  /*eff0*/  LDL.LU R63, [R1+0x968] ;  /* 0x00096800013f7983 */ /* 0x000f220000300800 */
[----:B------:R-:W-:Y:S01]  /*f000*/  FADD.FTZ R9, R9, R55 ;  /* 0x0000003709097221 */ /* 0x000fe20000010000 */
[----:B------:R-:W-:-:S02]  /*f010*/  FADD.FTZ R7, R7, R64 ;  /* 0x0000004007077221 */ /* 0x000fc40000010000 */
[----:B------:R-:W4:Y:S01]  /*f020*/  LDL.LU R54, [R1+0x964] ;  /* 0x0009640001367983 */ /* 0x000f220000300800 */
[----:B------:R-:W-:Y:S01]  /*f030*/  FADD.FTZ R9, R9, R51 ;  /* 0x0000003309097221 */ /* 0x000fe20000010000 */
[----:B------:R-:W-:Y:S02]  /*f040*/  FADD.FTZ R7, R7, R50 ;  /* 0x0000003207077221 */ /* 0x000fe40000010000 */
[----:B------:R-:W4:Y:S01]  /*f050*/  LDL.LU R55, [R1+0x960] ;  /* 0x0009600001377983 */ /* 0x000f220000300800 */
[----:B------:R-:W-:Y:S01]  /*f060*/  FADD.FTZ R9, R9, R49 ;  /* 0x0000003109097221 */ /* 0x000fe20000010000 */
[----:B------:R-:W-:Y:S02]  /*f070*/  FADD.FTZ R7, R7, R48 ;  /* 0x0000003007077221 */ /* 0x000fe40000010000 */
[----:B------:R0:W5:Y:S01]  /*f080*/  LDL.LU R64, [R1+0x95c] ;  /* 0x00095c0001407983 */ /* 0x0001620000300800 */
[----:B------:R-:W-:-:S03]  /*f090*/  FADD.FTZ R9, R9, R13 ;  /* 0x0000000d09097221 */ /* 0x000fc60000010000 */
[----:B------:R-:W4:Y:S01]  /*f0a0*/  LDL.LU R13, [R1+0x6e8] ;  /* 0x0006e800010d7983 */ /* 0x000f220000300800 */
[----:B------:R-:W-:Y:S01]  /*f0b0*/  FADD.FTZ R7, R7, R47 ;  /* 0x0000002f07077221 */ /* 0x000fe20000010000 */
[----:B--2---:R-:W-:Y:S01]  /*f0c0*/  FADD.FTZ R8, R8, -UR28 ;  /* 0x8000001c08087e21 */ /* 0x004fe20008010000 */
[----:B------:R-:W-:-:S03]  /*f0d0*/  FADD.FTZ R5, R5, -UR28 ;  /* 0x8000001c05057e21 */ /* 0x000fc60008010000 */
[----:B------:R-:W-:Y:S01]  /*f0e0*/  FMUL.FTZ R8, R8, UR16 ;  /* 0x0000001008087c20 */ /* 0x000fe20008410000 */
[----:B---3--:R-:W-:-:S03]  /*f0f0*/  FADD.FTZ R11, R11, -UR28 ;  /* 0x8000001c0b0b7e21 */ /* 0x008fc60008010000 */
[C---:B------:R-:W-:Y:S01]  /*f100*/  FFMA.FTZ R4, R8.reuse, R10, R4 ;  /* 0x0000000a08047223 */ /* 0x040fe20000010004 */
[----:B------:R-:W-:Y:S01]  /*f110*/  FFMA.FTZ R2, R8, R46, R2 ;  /* 0x0000002e08027223 */ /* 0x000fe20000010002 */
[----:B------:R-:W-:Y:S01]  /*f120*/  FADD.FTZ R9, R9, R46 ;  /* 0x0000002e09097221 */ /* 0x000fe20000010000 */
[----:B------:R-:W2:Y:S01]  /*f130*/  LDL.LU R8, [R1+0x6bc] ;  /* 0x0006bc0001087983 */ /* 0x000ea20000300800 */
[----:B------:R-:W-:Y:S01]  /*f140*/  FMUL.FTZ R5, R5, UR16 ;  /* 0x0000001005057c20 */ /* 0x000fe20008410000 */
[-C--:B------:R-:W-:Y:S01]  /*f150*/  FMUL.FTZ R10, R52, R69.reuse ;  /* 0x00000045340a7220 */ /* 0x080fe20000410000 */
[----:B------:R-:W-:Y:S01]  /*f160*/  FADD.FTZ R7, R7, R69 ;  /* 0x0000004507077221 */ /* 0x000fe20000010000 */
[----:B------:R-:W-:Y:S01]  /*f170*/  FMUL.FTZ R11, R11, UR16 ;  /* 0x000000100b0b7c20 */ /* 0x000fe20008410000 */
[C---:B------:R-:W-:Y:S01]  /*f180*/  FFMA.FTZ R3, R5.reuse, R69, R3 ;  /* 0x0000004505037223 */ /* 0x040fe20000010003 */
[----:B------:R0:W5:Y:S04]  /*f190*/  LDL.LU R51, [R1+0x958] ;  /* 0x0009580001337983 */ /* 0x0001680000300800 */
[----:B------:R-:W3:Y:S01]  /*f1a0*/  LDL.LU R69, [R1+0x6c8] ;  /* 0x0006c80001457983 */ /* 0x000ee20000300800 */
[----:B------:R-:W-:Y:S01]  /*f1b0*/  FADD.FTZ R6, R6, R10 ;  /* 0x0000000a06067221 */ /* 0x000fe20000010000 */
[----:B------:R-:W-:Y:S01]  /*f1c0*/  FFMA.FTZ R4, R5, R10, R4 ;  /* 0x0000000a05047223 */ /* 0x000fe20000010004 */
[----:B------:R-:W-:Y:S01]  /*f1d0*/  FMUL.FTZ R10, R53, R68 ;  /* 0x00000044350a7220 */ /* 0x000fe20000410000 */
[----:B------:R0:W5:Y:S03]  /*f1e0*/  LDL.LU R50, [R1+0x954] ;  /* 0x0009540001327983 */ /* 0x0001660000300800 */
[----:B------:R-:W-:Y:S01]  /*f1f0*/  FADD.FTZ R6, R10, R6 ;  /* 0x000000060a067221 */ /* 0x000fe20000010000 */
[----:B------:R-:W-:Y:S01]  /*f200*/  FFMA.FTZ R4, R11, R10, R4 ;  /* 0x0000000a0b047223 */ /* 0x000fe20000010004 */
[----:B------:R-:W-:Y:S01]  /*f210*/  FMUL.FTZ R10, R52, R67 ;  /* 0x00000043340a7220 */ /* 0x000fe20000410000 */
[----:B------:R-:W-:Y:S01]  /*f220*/  FADD.FTZ R7, R7, R67 ;  /* 0x0000004307077221 */ /* 0x000fe20000010000 */
[----:B------:R-:W-:Y:S01]  /*f230*/  FFMA.FTZ R2, R11, R68, R2 ;  /* 0x000000440b027223 */ /* 0x000fe20000010002 */
[----:B----4-:R-:W-:Y:S01]  /*f240*/  FADD.FTZ R11, R13, -UR28 ;  /* 0x8000001c0d0b7e21 */ /* 0x010fe20008010000 */
[----:B------:R0:W5:Y:S04]  /*f250*/  LDL.LU R49, [R1+0x950] ;  /* 0x0009500001317983 */ /* 0x0001680000300800 */
[----:B------:R-:W4:Y:S01]  /*f260*/  LDL.LU R13, [R1+0x7b4] ;  /* 0x0007b400010d7983 */ /* 0x000f220000300800 */
[----:B------:R-:W-:-:S03]  /*f270*/  FADD.FTZ R9, R9, R68 ;  /* 0x0000004409097221 */ /* 0x000fc60000010000 */
[----:B------:R-:W4:Y:S04]  /*f280*/  LDL.LU R68, [R1+0x7a4] ;  /* 0x0007a40001447983 */ /* 0x000f280000300800 */
[----:B------:R0:W5:Y:S04]  /*f290*/  LDL.LU R48, [R1+0x94c] ;  /* 0x00094c0001307983 */ /* 0x0001680000300800 */
[----:B------:R0:W5:Y:S04]  /*f2a0*/  LDL.LU R47, [R1+0x948] ;  /* 0x00094800012f7983 */ /* 0x0001680000300800 */
[----:B------:R0:W5:Y:S01]  /*f2b0*/  LDL.LU R46, [R1+0x944] ;  /* 0x00094400012e7983 */ /* 0x0001620000300800 */
[----:B--2---:R-:W-:-:S04]  /*f2c0*/  FADD.FTZ R8, R8, -UR28 ;  /* 0x8000001c08087e21 */ /* 0x004fc80008010000 */
[----:B------:R-:W-:-:S04]  /*f2d0*/  FMUL.FTZ R8, R8, UR16 ;  /* 0x0000001008087c20 */ /* 0x000fc80008410000 */
[C---:B------:R-:W-:Y:S01]  /*f2e0*/  FFMA.FTZ R4, R8.reuse, R10, R4 ;  /* 0x0000000a08047223 */ /* 0x040fe20000010004 */
[----:B------:R-:W-:Y:S02]  /*f2f0*/  FFMA.FTZ R3, R8, R67, R3 ;  /* 0x0000004308037223 */ /* 0x000fe40000010003 */
[----:B------:R-:W2:Y:S04]  /*f300*/  LDL.LU R8, [R1+0x6ec] ;  /* 0x0006ec0001087983 */ /* 0x000ea80000300800 */
[----:B------:R-:W2:Y:S01]  /*f310*/  LDL.LU R67, [R1+0x7a0] ;  /* 0x0007a00001437983 */ /* 0x000ea20000300800 */
[----:B---3--:R-:W-:-:S03]  /*f320*/  FADD.FTZ R5, R69, -UR28 ;  /* 0x8000001c45057e21 */ /* 0x008fc60008010000 */
[----:B------:R-:W3:Y:S01]  /*f330*/  LDL.LU R69, [R1+0x7b0] ;  /* 0x0007b00001457983 */ /* 0x000ee20000300800 */
[----:B------:R-:W-:Y:S01]  /*f340*/  FADD.FTZ R6, R6, R10 ;  /* 0x0000000a06067221 */ /* 0x000fe20000010000 */
[----:B------:R-:W-:Y:S01]  /*f350*/  FMUL.FTZ R10, R53, R66 ;  /* 0x00000042350a7220 */ /* 0x000fe20000410000 */
[----:B------:R-:W-:Y:S01]  /*f360*/  FMUL.FTZ R5, R5, UR16 ;  /* 0x0000001005057c20 */ /* 0x000fe20008410000 */
[----:B------:R-:W-:Y:S02]  /*f370*/  FMUL.FTZ R11, R11, UR16 ;  /* 0x000000100b0b7c20 */ /* 0x000fe40008410000 */
[----:B------:R-:W-:Y:S01]  /*f380*/  FADD.FTZ R6, R10, R6 ;  /* 0x000000060a067221 */ /* 0x000fe20000010000 */
[C---:B------:R-:W-:Y:S01]  /*f390*/  FFMA.FTZ R4, R5.reuse, R10, R4 ;  /* 0x0000000a05047223 */ /* 0x040fe20000010004 */
[----:B------:R-:W-:Y:S01]  /*f3a0*/  FMUL.FTZ R10, R52, R65 ;  /* 0x00000041340a7220 */ /* 0x000fe20000410000 */
[----:B------:R-:W-:-:S03]  /*f3b0*/  FFMA.FTZ R2, R5, R66, R2 ;  /* 0x0000004205027223 */ /* 0x000fc60000010002 */
[----:B------:R-:W-:Y:S01]  /*f3c0*/  FADD.FTZ R6, R6, R10 ;  /* 0x0000000a06067221 */ /* 0x000fe20000010000 */
[----:B------:R-:W-:Y:S01]  /*f3d0*/  FFMA.FTZ R4, R11, R10, R4 ;  /* 0x0000000a0b047223 */ /* 0x000fe20000010004 */
[----:B------:R-:W-:Y:S01]  /*f3e0*/  FMUL.FTZ R10, R53, R0 ;  /* 0x00000000350a7220 */ /* 0x000fe20000410000 */
[----:B------:R-:W-:Y:S01]  /*f3f0*/  FADD.FTZ R7, R7, R65 ;  /* 0x0000004107077221 */ /* 0x000fe20000010000 */
[----:B------:R-:W-:Y:S02]  /*f400*/  FFMA.FTZ R3, R11, R65, R3 ;  /* 0x000000410b037223 */ /* 0x000fe40000010003 */
[----:B------:R-:W-:Y:S01]  /*f410*/  FADD.FTZ R6, R10, R6 ;  /* 0x000000060a067221 */ /* 0x000fe20000010000 */
[----:B------:R-:W3:Y:S01]  /*f420*/  LDL.LU R65, [R1+0x598] ;  /* 0x0005980001417983 */ /* 0x000ee20000300800 */
[----:B------:R-:W-:Y:S01]  /*f430*/  FADD.FTZ R9, R9, R66 ;  /* 0x0000004209097221 */ /* 0x000fe20000010000 */
[----:B----4-:R-:W-:Y:S02]  /*f440*/  FADD.FTZ R11, R68, -UR28 ;  /* 0x8000001c440b7e21 */ /* 0x010fe40008010000 */
[----:B------:R-:W4:Y:S01]  /*f450*/  LDL.LU R68, [R1+0x89c] ;  /* 0x00089c0001447983 */ /* 0x000f220000300800 */
[----:B------:R-:W-:Y:S01]  /*f460*/  FADD.FTZ R9, R9, R0 ;  /* 0x0000000009097221 */ /* 0x000fe20000010000 */
[----:B------:R-:W-:Y:S01]  /*f470*/  FMUL.FTZ R11, R11, UR16 ;  /* 0x000000100b0b7c20 */ /* 0x000fe20008410000 */
[----:B--2---:R-:W-:Y:S01]  /*f480*/  FADD.FTZ R8, R8, -UR28 ;  /* 0x8000001c08087e21 */ /* 0x004fe20008010000 */
[----:B------:R-:W-:-:S03]  /*f490*/  FADD.FTZ R5, R67, -UR28 ;  /* 0x8000001c43057e21 */ /* 0x000fc60008010000 */
[----:B------:R-:W-:Y:S01]  /*f4a0*/  FMUL.FTZ R8, R8, UR16 ;  /* 0x0000001008087c20 */ /* 0x000fe20008410000 */
[----:B------:R-:W-:Y:S01]  /*f4b0*/  FADD.FTZ R9, R9, R33 ;  /* 0x0000002109097221 */ /* 0x000fe20000010000 */
[----:B------:R-:W-:Y:S01]  /*f4c0*/  FADD.FTZ R7, R7, R32 ;  /* 0x0000002007077221 */ /* 0x000fe20000010000 */
[----:B------:R-:W-:Y:S01]  /*f4d0*/  FMUL.FTZ R5, R5, UR16 ;  /* 0x0000001005057c20 */ /* 0x000fe20008410000 */
[----:B------:R-:W-:Y:S01]  /*f4e0*/  FFMA.FTZ R4, R8, R10, R4 ;  /* 0x0000000a08047223 */ /* 0x000fe20000010004 */
[-C--:B------:R-:W-:Y:S01]  /*f4f0*/  FMUL.FTZ R10, R52, R32.reuse ;  /* 0x00000020340a7220 */ /* 0x080fe20000410000 */
[----:B------:R-:W2:Y:S01]  /*f500*/  LDL.LU R67, [R1+0x8bc] ;  /* 0x0008bc0001437983 */ /* 0x000ea20000300800 */
[C---:B------:R-:W-:Y:S02]  /*f510*/  FFMA.FTZ R3, R5.reuse, R32, R3 ;  /* 0x0000002005037223 */ /* 0x040fe40000010003 */
[----:B------:R-:W-:Y:S01]  /*f520*/  FFMA.FTZ R4, R5, R10, R4 ;  /* 0x0000000a05047223 */ /* 0x000fe20000010004 */
[----:B------:R-:W-:Y:S01]  /*f530*/  FADD.FTZ R5, R13, -UR28 ;  /* 0x8000001c0d057e21 */ /* 0x000fe20008010000 */
[----:B------:R-:W-:Y:S01]  /*f540*/  FFMA.FTZ R2, R8, R0, R2 ;  /* 0x0000000008027223 */ /* 0x000fe20000010002 */
[----:B------:R-:W4:Y:S01]  /*f550*/  LDL.LU R13, [R1+0x898] ;  /* 0x00089800010d7983 */ /* 0x000f220000300800 */
[----:B---3--:R-:W-:-:S03]  /*f560*/  FADD.FTZ R0, R69, -UR28 ;  /* 0x8000001c45007e21 */ /* 0x008fc60008010000 */
[----:B------:R-:W3:Y:S01]  /*f570*/  LDL.LU R69, [R1+0x8a8] ;  /* 0x0008a80001457983 */ /* 0x000ee20000300800 */
[----:B------:R-:W-:Y:S01]  /*f580*/  FADD.FTZ R6, R6, R10 ;  /* 0x0000000a06067221 */ /* 0x000fe20000010000 */
[----:B------:R-:W-:Y:S01]  /*f590*/  FMUL.FTZ R10, R53, R33 ;  /* 0x00000021350a7220 */ /* 0x000fe20000410000 */
[----:B------:R-:W-:Y:S01]  /*f5a0*/  FMUL.FTZ R8, R52, R34 ;  /* 0x0000002234087220 */ /* 0x000fe20000410000 */
[----:B------:R-:W-:Y:S01]  /*f5b0*/  FMUL.FTZ R0, R0, UR16 ;  /* 0x0000001000007c20 */ /* 0x000fe20008410000 */
[----:B------:R-:W-:Y:S01]  /*f5c0*/  FADD.FTZ R9, R9, R35 ;  /* 0x0000002309097221 */ /* 0x000fe20000010000 */
[----:B------:R-:W-:Y:S01]  /*f5d0*/  FADD.FTZ R6, R10, R6 ;  /* 0x000000060a067221 */ /* 0x000fe20000010000 */
[----:B------:R-:W-:Y:S01]  /*f5e0*/  FFMA.FTZ R4, R11, R10, R4 ;  /* 0x0000000a0b047223 */ /* 0x000fe20000010004 */
[----:B------:R-:W-:Y:S01]  /*f5f0*/  FMUL.FTZ R5, R5, UR16 ;  /* 0x0000001005057c20 */ /* 0x000fe20008410000 */
[----:B------:R-:W2:Y:S01]  /*f600*/  LDL.LU R66, [R1+0x8ac] ;  /* 0x0008ac0001427983 */ /* 0x000ea20000300800 */
[----:B------:R-:W-:Y:S01]  /*f610*/  FADD.FTZ R6, R6, R8 ;  /* 0x0000000806067221 */ /* 0x000fe20000010000 */
[----:B------:R-:W-:Y:S01]  /*f620*/  FFMA.FTZ R4, R0, R8, R4 ;  /* 0x0000000800047223 */ /* 0x000fe20000010004 */
[----:B------:R-:W-:Y:S01]  /*f630*/  FMUL.FTZ R8, R53, R35 ;  /* 0x0000002335087220 */ /* 0x000fe20000410000 */
        /* <DEDUP_REMOVED lines=109> */
[----:B------:R-:W2:Y:S01]  /*fd10*/  LDL.LU R30, [R1+0x560] ;  /* 0x00056000011e7983 */ /* 0x000ea20000300800 */
[----:B------:R-:W-:Y:S01]  /*fd20*/  FFMA.FTZ R2, R10, R61, R2 ;  /* 0x0000003d0a027223 */ /* 0x000fe20000010002 */
[----:B------:R-:W-:Y:S01]  /*fd30*/  FADD.FTZ R10, R31, -UR28 ;  /* 0x8000001c1f0a7e21 */ /* 0x000fe20008010000 */
[----:B------:R-:W-:Y:S01]  /*fd40*/  FADD.FTZ R6, R8, R6 ;  /* 0x0000000608067221 */ /* 0x000fe20000010000 */
[----:B------:R-:W-:Y:S01]  /*fd50*/  FFMA.FTZ R4, R5, R8, R4 ;  /* 0x0000000805047223 */ /* 0x000fe20000010004 */
[----:B------:R-:W-:Y:S01]  /*fd60*/  FFMA.FTZ R3, R0, R62, R3 ;  /* 0x0000003e00037223 */ /* 0x000fe20000010003 */
[----:B------:R-:W-:Y:S01]  /*fd70*/  FMUL.FTZ R8, R52, R63 ;  /* 0x0000003f34087220 */ /* 0x000fe20000410000 */
[----:B------:R-:W2:Y:S01]  /*fd80*/  LDL.LU R35, [R1+0x564] ;  /* 0x0005640001237983 */ /* 0x000ea20000300800 */
[----:B------:R-:W-:Y:S01]  /*fd90*/  FMUL.FTZ R10, R10, UR16 ;  /* 0x000000100a0a7c20 */ /* 0x000fe20008410000 */
[----:B------:R-:W-:Y:S01]  /*fda0*/  FMUL.FTZ R11, R53, R54 ;  /* 0x00000036350b7220 */ /* 0x000fe20000410000 */
[----:B------:R-:W-:Y:S01]  /*fdb0*/  FADD.FTZ R6, R6, R8 ;  /* 0x0000000806067221 */ /* 0x000fe20000010000 */
[----:B------:R-:W2:Y:S01]  /*fdc0*/  LDL.LU R34, [R1+0x548] ;  /* 0x0005480001227983 */ /* 0x000ea20000300800 */
[----:B------:R-:W-:-:S02]  /*fdd0*/  FFMA.FTZ R4, R10, R8, R4 ;  /* 0x000000080a047223 */ /* 0x000fc40000010004 */
[----:B------:R-:W-:Y:S01]  /*fde0*/  FADD.FTZ R6, R11, R6 ;  /* 0x000000060b067221 */ /* 0x000fe20000010000 */
[----:B------:R-:W-:Y:S01]  /*fdf0*/  FADD.FTZ R9, R9, R37 ;  /* 0x0000002509097221 */ /* 0x000fe20000010000 */
[----:B------:R-:W2:Y:S04]  /*fe00*/  LDL.LU R12, [R1+0x54c] ;  /* 0x00054c00010c7983 */ /* 0x000ea80000300800 */
[----:B------:R-:W2:Y:S04]  /*fe10*/  LDL.LU R33, [R1+0x530] ;  /* 0x0005300001217983 */ /* 0x000ea80000300800 */
[----:B------:R-:W2:Y:S01]  /*fe20*/  LDL.LU R32, [R1+0x534] ;  /* 0x0005340001207983 */ /* 0x000ea20000300800 */
[----:B----4-:R-:W-:-:S04]  /*fe30*/  FADD.FTZ R0, R13, -UR28 ;  /* 0x8000001c0d007e21 */ /* 0x010fc80008010000 */
[----:B------:R-:W-:Y:S01]  /*fe40*/  FMUL.FTZ R13, R0, UR16 ;  /* 0x00000010000d7c20 */ /* 0x000fe20008410000 */
[----:B------:R-:W-:Y:S02]  /*fe50*/  FADD.FTZ R0, R68, -UR28 ;  /* 0x8000001c44007e21 */ /* 0x000fe40008010000 */
[----:B------:R-:W4:Y:S01]  /*fe60*/  LDL.LU R68, [R1+0x8c8] ;  /* 0x0008c80001447983 */ /* 0x000f220000300800 */
[----:B------:R-:W-:Y:S01]  /*fe70*/  FFMA.FTZ R11, R13, R11, R4 ;  /* 0x0000000b0d0b7223 */ /* 0x000fe20000010004 */
[----:B---3--:R-:W-:Y:S02]  /*fe80*/  FADD.FTZ R4, R69, -UR28 ;  /* 0x8000001c45047e21 */ /* 0x008fe40008010000 */
[----:B------:R-:W3:Y:S01]  /*fe90*/  LDL.LU R69, [R1+0x8d8] ;  /* 0x0008d80001457983 */ /* 0x000ee20000300800 */
[----:B------:R-:W-:-:S04]  /*fea0*/  FADD.FTZ R9, R9, R39 ;  /* 0x0000002709097221 */ /* 0x000fc80000010000 */
[----:B------:R-:W-:-:S04]  /*feb0*/  FADD.FTZ R9, R9, R41 ;  /* 0x0000002909097221 */ /* 0x000fc80000010000 */
[----:B------:R-:W-:-:S04]  /*fec0*/  FADD.FTZ R9, R9, R43 ;  /* 0x0000002b09097221 */ /* 0x000fc80000010000 */
[----:B------:R-:W-:-:S04]  /*fed0*/  FADD.FTZ R9, R9, R45 ;  /* 0x0000002d09097221 */ /* 0x000fc80000010000 */
[----:B------:R-:W-:-:S04]  /*fee0*/  FADD.FTZ R9, R9, R57 ;  /* 0x0000003909097221 */ /* 0x000fc80000010000 */
[----:B------:R-:W-:Y:S01]  /*fef0*/  FADD.FTZ R9, R9, R59 ;  /* 0x0000003b09097221 */ /* 0x000fe20000010000 */
[----:B------:R-:W-:-:S03]  /*ff00*/  FFMA.FTZ R2, R5, R65, R2 ;  /* 0x0000004105027223 */ /* 0x000fc60000010002 */
[----:B------:R-:W-:Y:S01]  /*ff10*/  FADD.FTZ R9, R9, R61 ;  /* 0x0000003d09097221 */ /* 0x000fe20000010000 */
[----:B------:R-:W-:Y:S01]  /*ff20*/  FMUL.FTZ R0, R0, UR16 ;  /* 0x0000001000007c20 */ /* 0x000fe20008410000 */
[----:B------:R-:W-:Y:S02]  /*ff30*/  FFMA.FTZ R3, R10, R63, R3 ;  /* 0x0000003f0a037223 */ /* 0x000fe40000010003 */
[----:B------:R-:W-:Y:S02]  /*ff40*/  FADD.FTZ R9, R9, R65 ;  /* 0x0000004109097221 */ /* 0x000fe40000010000 */
[----:B------:R-:W3:Y:S01]  /*ff50*/  LDL.LU R65, [R1+0x8e0] ;  /* 0x0008e00001417983 */ /* 0x000ee20000300800 */
[----:B------:R-:W-:Y:S01]  /*ff60*/  FMUL.FTZ R4, R4, UR16 ;  /* 0x0000001004047c20 */ /* 0x000fe20008410000 */
[----:B------:R-:W-:Y:S01]  /*ff70*/  FFMA.FTZ R13, R13, R54, R2 ;  /* 0x000000360d0d7223 */ /* 0x000fe20000010002 */
[----:B--2---:R-:W-:Y:S01]  /*ff80*/  FADD.FTZ R2, R66, -UR28 ;  /* 0x8000001c42027e21 */ /* 0x004fe20008010000 */
[----:B------:R-:W-:Y:S01]  /*ff90*/  FADD.FTZ R7, R7, R36 ;  /* 0x0000002407077221 */ /* 0x000fe20000010000 */
[----:B------:R-:W2:Y:S02]  /*ffa0*/  LDL.LU R66, [R1+0x51c] ;  /* 0x00051c0001427983 */ /* 0x000ea40000300800 */
[----:B------:R-:W-:Y:S01]  /*ffb0*/  FMUL.FTZ R2, R2, UR16 ;  /* 0x0000001002027c20 */ /* 0x000fe20008410000 */
[-C--:B------:R-:W-:Y:S01]  /*ffc0*/  FMUL.FTZ R5, R52, R30.reuse ;  /* 0x0000001e34057220 */ /* 0x080fe20000410000 */
[----:B------:R-:W-:-:S03]  /*ffd0*/  FFMA.FTZ R3, R0, R30, R3 ;  /* 0x0000001e00037223 */ /* 0x000fc60000010003 */
[----:B------:R-:W-:Y:S01]  /*ffe0*/  FADD.FTZ R6, R6, R5 ;  /* 0x0000000506067221 */ /* 0x000fe20000010000 */
[----:B------:R-:W-:Y:S01]  /*fff0*/  FFMA.FTZ R11, R0, R5, R11 ;  /* 0x00000005000b7223 */ /* 0x000fe2000001000b */
[----:B------:R-:W-:Y:S01]  /*10000*/  FADD.FTZ R0, R67, -UR28 ;  /* 0x8000001c43007e21 */ /* 0x000fe20008010000 */
[-C--:B------:R-:W-:Y:S01]  /*10010*/  FMUL.FTZ R5, R53, R35.reuse ;  /* 0x0000002335057220 */ /* 0x080fe20000410000 */
[----:B------:R-:W2:Y:S01]  /*10020*/  LDL.LU R67, [R1+0x8f4] ;  /* 0x0008f40001437983 */ /* 0x000ea20000300800 */
[C---:B------:R-:W-:Y:S02]  /*10030*/  FFMA.FTZ R13, R4.reuse, R35, R13 ;  /* 0x00000023040d7223 */ /* 0x040fe4000001000d */
[----:B------:R-:W-:Y:S01]  /*10040*/  FADD.FTZ R6, R5, R6 ;  /* 0x0000000605067221 */ /* 0x000fe20000010000 */
[----:B------:R-:W-:Y:S01]  /*10050*/  FFMA.FTZ R11, R4, R5, R11 ;  /* 0x00000005040b7223 */ /* 0x000fe2000001000b */
[-C--:B------:R-:W-:Y:S01]  /*10060*/  FMUL.FTZ R5, R52, R34.reuse ;  /* 0x0000002234057220 */ /* 0x080fe20000410000 */
[----:B------:R-:W-:-:S03]  /*10070*/  FFMA.FTZ R3, R2, R34, R3 ;  /* 0x0000002202037223 */ /* 0x000fc60000010003 */
[----:B------:R-:W-:Y:S01]  /*10080*/  FFMA.FTZ R11, R2, R5, R11 ;  /* 0x00000005020b7223 */ /* 0x000fe2000001000b */
[----:B----4-:R-:W-:Y:S02]  /*10090*/  FADD.FTZ R4, R68, -UR28 ;  /* 0x8000001c44047e21 */ /* 0x010fe40008010000 */
[----:B------:R-:W4:Y:S01]  /*100a0*/  LDL.LU R68, [R1+0x4ac] ;  /* 0x0004ac0001447983 */ /* 0x000f220000300800 */
[----:B---3--:R-:W-:-:S03]  /*100b0*/  FADD.FTZ R2, R69, -UR28 ;  /* 0x8000001c45027e21 */ /* 0x008fc60008010000 */
[----:B------:R-:W3:Y:S01]  /*100c0*/  LDL.LU R69, [R1+0x8cc] ;  /* 0x0008cc0001457983 */ /* 0x000ee20000300800 */
        /* <DEDUP_REMOVED lines=10> */
[-C--:B------:R-:W-:Y:S01]  /*10170*/  FMUL.FTZ R5, R53, R12.reuse ;  /* 0x0000000c35057220 */ /* 0x080fe20000410000 */
[----:B------:R-:W-:Y:S02]  /*10180*/  FMUL.FTZ R0, R0, UR16 ;  /* 0x0000001000007c20 */ /* 0x000fe40008410000 */
[----:B------:R-:W-:Y:S02]  /*10190*/  FADD.FTZ R7, R7, R30 ;  /* 0x0000001e07077221 */ /* 0x000fe40000010000 */
[----:B------:R-:W3:Y:S01]  /*101a0*/  LDL.LU R30, [R1+0x550] ;  /* 0x00055000011e7983 */ /* 0x000ee20000300800 */
[----:B------:R-:W-:Y:S01]  /*101b0*/  FADD.FTZ R6, R5, R6 ;  /* 0x0000000605067221 */ /* 0x000fe20000010000 */
[C---:B------:R-:W-:Y:S01]  /*101c0*/  FFMA.FTZ R11, R0.reuse, R5, R11 ;  /* 0x00000005000b7223 */ /* 0x040fe2000001000b */
[----:B------:R-:W-:Y:S01]  /*101d0*/  FFMA.FTZ R13, R0, R12, R13 ;  /* 0x0000000c000d7223 */ /* 0x000fe2000001000d */
[----:B------:R-:W-:Y:S01]  /*101e0*/  FMUL.FTZ R5, R52, R33 ;  /* 0x0000002134057220 */ /* 0x000fe20000410000 */
[----:B------:R-:W-:Y:S01]  /*101f0*/  FMUL.FTZ R4, R4, UR16 ;  /* 0x0000001004047c20 */ /* 0x000fe20008410000 */
[----:B------:R-:W-:-:S02]  /*10200*/  FADD.FTZ R0, R65, -UR28 ;  /* 0x8000001c41007e21 */ /* 0x000fc40008010000 */
[----:B------:R-:W3:Y:S01]  /*10210*/  LDL.LU R65, [R1+0x4a8] ;  /* 0x0004a80001417983 */ /* 0x000ee20000300800 */
[----:B------:R-:W-:Y:S01]  /*10220*/  FADD.FTZ R6, R6, R5 ;  /* 0x0000000506067221 */ /* 0x000fe20000010000 */
[----:B------:R-:W-:Y:S01]  /*10230*/  FFMA.FTZ R11, R4, R5, R11 ;  /* 0x00000005040b7223 */ /* 0x000fe2000001000b */
[----:B------:R-:W-:Y:S01]  /*10240*/  FMUL.FTZ R8, R0, UR16 ;  /* 0x0000001000087c20 */ /* 0x000fe20008410000 */
[----:B------:R-:W-:Y:S01]  /*10250*/  FADD.FTZ R7, R7, R34 ;  /* 0x0000002207077221 */ /* 0x000fe20000010000 */
[-C--:B------:R-:W-:Y:S01]  /*10260*/  FMUL.FTZ R5, R53, R32.reuse ;  /* 0x0000002035057220 */ /* 0x080fe20000410000 */
[----:B------:R-:W-:Y:S01]  /*10270*/  FMUL.FTZ R2, R2, UR16 ;  /* 0x0000001002027c20 */ /* 0x000fe20008410000 */
[----:B------:R-:W3:Y:S03]  /*10280*/  LDL.LU R34, [R1+0x4a4] ;  /* 0x0004a40001227983 */ /* 0x000ee60000300800 */
[C---:B------:R-:W-:Y:S01]  /*10290*/  FFMA.FTZ R11, R2.reuse, R5, R11 ;  /* 0x00000005020b7223 */ /* 0x040fe2000001000b */
[----:B------:R-:W-:Y:S01]  /*102a0*/  FFMA.FTZ R13, R2, R32, R13 ;  /* 0x00000020020d7223 */ /* 0x000fe2000001000d */
[----:B------:R-:W-:Y:S01]  /*102b0*/  FFMA.FTZ R3, R4, R33, R3 ;  /* 0x0000002104037223 */ /* 0x000fe20000010003 */
[----:B--2---:R-:W-:-:S02]  /*102c0*/  FADD.FTZ R0, R67, -UR28 ;  /* 0x8000001c43007e21 */ /* 0x004fc40008010000 */
[----:B------:R-:W2:Y:S01]  /*102d0*/  LDL.LU R67, [R1+0x8c0] ;  /* 0x0008c00001437983 */ /* 0x000ea20000300800 */
[----:B----4-:R-:W-:-:S03]  /*102e0*/  FADD.FTZ R2, R68, -UR28 ;  /* 0x8000001c44027e21 */ /* 0x010fc60008010000 */
[----:B------:R-:W4:Y:S01]  /*102f0*/  LDL.LU R68, [R1+0x8d4] ;  /* 0x0008d40001447983 */ /* 0x000f220000300800 */
[----:B------:R-:W-:Y:S01]  /*10300*/  FMUL.FTZ R4, R2, UR16 ;  /* 0x0000001002047c20 */ /* 0x000fe20008410000 */
[----:B---3--:R-:W-:Y:S02]  /*10310*/  FADD.FTZ R2, R69, -UR28 ;  /* 0x8000001c45027e21 */ /* 0x008fe40008010000 */
[----:B------:R-:W3:Y:S01]  /*10320*/  LDL.LU R69, [R1+0x8e8] ;  /* 0x0008e80001457983 */ /* 0x000ee20000300800 */
[----:B------:R-:W-:Y:S01]  /*10330*/  FADD.FTZ R9, R9, R54 ;  /* 0x0000003609097221 */ /* 0x000fe20000010000 */
[----:B------:R-:W-:-:S03]  /*10340*/  FADD.FTZ R6, R5, R6 ;  /* 0x0000000605067221 */ /* 0x000fc60000010000 */
[----:B------:R-:W-:Y:S01]  /*10350*/  FADD.FTZ R9, R9, R35 ;  /* 0x0000002309097221 */ /* 0x000fe20000010000 */
[----:B------:R-:W-:-:S03]  /*10360*/  FMUL.FTZ R5, R52, R66 ;  /* 0x0000004234057220 */ /* 0x000fc60000410000 */
[----:B------:R-:W-:Y:S02]  /*10370*/  FADD.FTZ R9, R9, R12 ;  /* 0x0000000c09097221 */ /* 0x000fe40000010000 */
[----:B------:R-:W3:Y:S01]  /*10380*/  LDL.LU R12, [R1+0x48c] ;  /* 0x00048c00010c7983 */ /* 0x000ee20000300800 */
[----:B------:R-:W-:Y:S01]  /*10390*/  FADD.FTZ R6, R6, R5 ;  /* 0x0000000506067221 */ /* 0x000fe20000010000 */
[----:B------:R-:W-:Y:S01]  /*103a0*/  FFMA.FTZ R11, R8, R5, R11 ;  /* 0x00000005080b7223 */ /* 0x000fe2000001000b */
[----:B------:R-:W-:Y:S01]  /*103b0*/  FADD.FTZ R7, R7, R33 ;  /* 0x0000002107077221 */ /* 0x000fe20000010000 */
[----:B------:R-:W-:Y:S01]  /*103c0*/  FMUL.FTZ R0, R0, UR16 ;  /* 0x0000001000007c20 */ /* 0x000fe20008410000 */
[----:B------:R-:W3:Y:S01]  /*103d0*/  LDL.LU R33, [R1+0x494] ;  /* 0x0004940001217983 */ /* 0x000ee20000300800 */
[----:B------:R-:W-:Y:S01]  /*103e0*/  FADD.FTZ R9, R9, R32 ;  /* 0x0000002009097221 */ /* 0x000fe20000010000 */
[----:B------:R-:W-:Y:S01]  /*103f0*/  FADD.FTZ R7, R7, R66 ;  /* 0x0000004207077221 */ /* 0x000fe20000010000 */
[----:B------:R-:W-:Y:S01]  /*10400*/  FFMA.FTZ R3, R8, R66, R3 ;  /* 0x0000004208037223 */ /* 0x000fe20000010003 */
[----:B------:R-:W3:Y:S04]  /*10410*/  LDL.LU R32, [R1+0x4a0] ;  /* 0x0004a00001207983 */ /* 0x000ee80000300800 */
[----:B------:R-:W3:Y:S01]  /*10420*/  LDL.LU R66, [R1+0x524] ;  /* 0x0005240001427983 */ /* 0x000ee20000300800 */
[----:B------:R-:W-:Y:S01]  /*10430*/  FMUL.FTZ R2, R2, UR16 ;  /* 0x0000001002027c20 */ /* 0x000fe20008410000 */
[-C--:B------:R-:W-:Y:S01]  /*10440*/  FMUL.FTZ R5, R53, R30.reuse ;  /* 0x0000001e35057220 */ /* 0x080fe20000410000 */
[----:B------:R-:W-:Y:S01]  /*10450*/  FFMA.FTZ R13, R0, R30, R13 ;  /* 0x0000001e000d7223 */ /* 0x000fe2000001000d */
[----:B------:R-:W-:Y:S01]  /*10460*/  FFMA.FTZ R3, R4, R55, R3 ;  /* 0x0000003704037223 */ /* 0x000fe20000010003 */
[----:B------:R-:W3:Y:S01]  /*10470*/  LDL.LU R14, [R1+0x538] ;  /* 0x00053800010e7983 */ /* 0x000ee20000300800 */
[----:B------:R-:W-:Y:S01]  /*10480*/  FADD.FTZ R6, R5, R6 ;  /* 0x0000000605067221 */ /* 0x000fe20000010000 */
[----:B------:R-:W-:Y:S01]  /*10490*/  FFMA.FTZ R11, R0, R5, R11 ;  /* 0x00000005000b7223 */ /* 0x000fe2000001000b */
[----:B------:R-:W-:Y:S01]  /*104a0*/  FMUL.FTZ R5, R52, R55 ;  /* 0x0000003734057220 */ /* 0x000fe20000410000 */
[----:B------:R-:W-:Y:S01]  /*104b0*/  FADD.FTZ R9, R9, R30 ;  /* 0x0000001e09097221 */ /* 0x000fe20000010000 */
[----:B------:R-:W-:Y:S01]  /*104c0*/  FADD.FTZ R0, R65, -UR28 ;  /* 0x8000001c41007e21 */ /* 0x000fe20008010000 */
[----:B------:R-:W3:Y:S01]  /*104d0*/  LDL.LU R35, [R1+0x554] ;  /* 0x0005540001237983 */ /* 0x000ee20000300800 */
[----:B------:R-:W-:-:S03]  /*104e0*/  FADD.FTZ R6, R6, R5 ;  /* 0x0000000506067221 */ /* 0x000fc60000010000 */
[----:B------:R-:W3:Y:S01]  /*104f0*/  LDL.LU R65, [R1+0x8f0] ;  /* 0x0008f00001417983 */ /* 0x000ee20000300800 */
[----:B------:R-:W-:Y:S01]  /*10500*/  FFMA.FTZ R11, R4, R5, R11 ;  /* 0x00000005040b7223 */ /* 0x000fe2000001000b */
[----:B------:R-:W-:Y:S01]  /*10510*/  FMUL.FTZ R8, R0, UR16 ;  /* 0x0000001000087c20 */ /* 0x000fe20008410000 */
[-C--:B------:R-:W-:Y:S01]  /*10520*/  FMUL.FTZ R5, R53, R34.reuse ;  /* 0x0000002235057220 */ /* 0x080fe20000410000 */
[C---:B------:R-:W-:Y:S01]  /*10530*/  FFMA.FTZ R13, R2.reuse, R34, R13 ;  /* 0x00000022020d7223 */ /* 0x040fe2000001000d */
[----:B------:R-:W-:Y:S01]  /*10540*/  FADD.FTZ R7, R7, R55 ;  /* 0x0000003707077221 */ /* 0x000fe20000010000 */
[----:B------:R-:W3:Y:S01]  /*10550*/  LDL.LU R30, [R1+0x918] ;  /* 0x00091800011e7983 */ /* 0x000ee20000300800 */
[----:B------:R-:W-:Y:S01]  /*10560*/  FFMA.FTZ R11, R2, R5, R11 ;  /* 0x00000005020b7223 */ /* 0x000fe2000001000b */
[----:B--2---:R-:W-:Y:S02]  /*10570*/  FADD.FTZ R0, R67, -UR28 ;  /* 0x8000001c43007e21 */ /* 0x004fe40008010000 */
[----:B------:R-:W2:Y:S01]  /*10580*/  LDL.LU R67, [R1+0x900] ;  /* 0x0009000001437983 */ /* 0x000ea20000300800 */
[----:B----4-:R-:W-:-:S03]  /*10590*/  FADD.FTZ R2, R68, -UR28 ;  /* 0x8000001c44027e21 */ /* 0x010fc60008010000 */
[----:B------:R-:W4:Y:S01]  /*105a0*/  LDL.LU R68, [R1+0x908] ;  /* 0x0009080001447983 */ /* 0x000f220000300800 */
[----:B------:R-:W-:Y:S01]  /*105b0*/  FMUL.FTZ R4, R2, UR16 ;  /* 0x0000001002047c20 */ /* 0x000fe20008410000 */
[----:B---3--:R-:W-:Y:S02]  /*105c0*/  FADD.FTZ R2, R69, -UR28 ;  /* 0x8000001c45027e21 */ /* 0x008fe40008010000 */
[----:B------:R-:W3:Y:S01]  /*105d0*/  LDL.LU R69, [R1+0x914] ;  /* 0x0009140001457983 */ /* 0x000ee20000300800 */
[----:B------:R-:W-:Y:S01]  /*105e0*/  FADD.FTZ R6, R5, R6 ;  /* 0x0000000605067221 */ /* 0x000fe20000010000 */
[----:B------:R-:W-:Y:S01]  /*105f0*/  FADD.FTZ R9, R9, R34 ;  /* 0x0000002209097221 */ /* 0x000fe20000010000 */
[----:B------:R-:W-:Y:S01]  /*10600*/  FMUL.FTZ R0, R0, UR16 ;  /* 0x0000001000007c20 */ /* 0x000fe20008410000 */
[----:B------:R-:W3:Y:S01]  /*10610*/  LDL.LU R34, [R1+0x570] ;  /* 0x0005700001227983 */ /* 0x000ee20000300800 */
[----:B------:R-:W-:-:S04]  /*10620*/  FMUL.FTZ R5, R52, R12 ;  /* 0x0000000c34057220 */ /* 0x000fc80000410000 */
[----:B------:R-:W-:Y:S01]  /*10630*/  FADD.FTZ R6, R6, R5 ;  /* 0x0000000506067221 */ /* 0x000fe20000010000 */
[----:B------:R-:W-:Y:S01]  /*10640*/  FFMA.FTZ R11, R8, R5, R11 ;  /* 0x00000005080b7223 */ /* 0x000fe2000001000b */
[-C--:B------:R-:W-:Y:S01]  /*10650*/  FMUL.FTZ R5, R53, R33.reuse ;  /* 0x0000002135057220 */ /* 0x080fe20000410000 */
[----:B------:R-:W-:Y:S01]  /*10660*/  FADD.FTZ R9, R9, R33 ;  /* 0x0000002109097221 */ /* 0x000fe20000010000 */
[C---:B------:R-:W-:Y:S02]  /*10670*/  FFMA.FTZ R13, R0.reuse, R33, R13 ;  /* 0x00000021000d7223 */ /* 0x040fe4000001000d */
[----:B------:R-:W3:Y:S01]  /*10680*/  LDL.LU R33, [R1+0x574] ;  /* 0x0005740001217983 */ /* 0x000ee20000300800 */
[----:B------:R-:W-:Y:S01]  /*10690*/  FADD.FTZ R6, R5, R6 ;  /* 0x0000000605067221 */ /* 0x000fe20000010000 */
[----:B------:R-:W-:Y:S01]  /*106a0*/  FFMA.FTZ R11, R0, R5, R11 ;  /* 0x00000005000b7223 */ /* 0x000fe2000001000b */
[----:B------:R-:W-:Y:S01]  /*106b0*/  FMUL.FTZ R5, R52, R32 ;  /* 0x0000002034057220 */ /* 0x000fe20000410000 */
[----:B------:R-:W-:Y:S01]  /*106c0*/  FADD.FTZ R7, R7, R12 ;  /* 0x0000000c07077221 */ /* 0x000fe20000010000 */
[----:B------:R-:W-:-:S02]  /*106d0*/  FFMA.FTZ R3, R8, R12, R3 ;  /* 0x0000000c08037223 */ /* 0x000fc40000010003 */
[----:B------:R-:W3:Y:S01]  /*106e0*/  LDL.LU R12, [R1+0x91c] ;  /* 0x00091c00010c7983 */ /* 0x000ee20000300800 */
[----:B------:R-:W-:Y:S01]  /*106f0*/  FADD.FTZ R6, R6, R5 ;  /* 0x0000000506067221 */ /* 0x000fe20000010000 */
[----:B------:R-:W-:Y:S01]  /*10700*/  FFMA.FTZ R11, R4, R5, R11 ;  /* 0x00000005040b7223 */ /* 0x000fe2000001000b */
[----:B------:R-:W-:Y:S01]  /*10710*/  FMUL.FTZ R5, R53, R66 ;  /* 0x0000004235057220 */ /* 0x000fe20000410000 */
[----:B------:R-:W-:Y:S01]  /*10720*/  FMUL.FTZ R2, R2, UR16 ;  /* 0x0000001002027c20 */ /* 0x000fe20008410000 */
[----:B------:R-:W-:Y:S01]  /*10730*/  FADD.FTZ R7, R7, R32 ;  /* 0x0000002007077221 */ /* 0x000fe20000010000 */
[----:B------:R-:W-:Y:S02]  /*10740*/  FFMA.FTZ R3, R4, R32, R3 ;  /* 0x0000002004037223 */ /* 0x000fe40000010003 */
[----:B------:R-:W3:Y:S01]  /*10750*/  LDL.LU R32, [R1+0x920] ;  /* 0x0009200001207983 */ /* 0x000ee20000300800 */
[C---:B------:R-:W-:Y:S01]  /*10760*/  FFMA.FTZ R11, R2.reuse, R5, R11 ;  /* 0x00000005020b7223 */ /* 0x040fe2000001000b */
[----:B------:R-:W-:Y:S01]  /*10770*/  FFMA.FTZ R13, R2, R66, R13 ;  /* 0x00000042020d7223 */ /* 0x000fe2000001000d */
[----:B------:R-:W-:-:S02]  /*10780*/  FADD.FTZ R0, R65, -UR28 ;  /* 0x8000001c41007e21 */ /* 0x000fc40008010000 */
[----:B------:R-:W3:Y:S02]  /*10790*/  LDL.LU R65, [R1+0x584] ;  /* 0x0005840001417983 */ /* 0x000ee40000300800 */
[----:B------:R-:W-:Y:S01]  /*107a0*/  FMUL.FTZ R8, R0, UR16 ;  /* 0x0000001000087c20 */ /* 0x000fe20008410000 */
[----:B------:R-:W-:Y:S02]  /*107b0*/  FADD.FTZ R9, R9, R66 ;  /* 0x0000004209097221 */ /* 0x000fe40000010000 */
[----:B------:R-:W3:Y:S01]  /*107c0*/  LDL.LU R66, [R1+0x928] ;  /* 0x0009280001427983 */ /* 0x000ee20000300800 */
[----:B--2---:R-:W-:-:S03]  /*107d0*/  FADD.FTZ R0, R67, -UR28 ;  /* 0x8000001c43007e21 */ /* 0x004fc60008010000 */
[----:B------:R-:W2:Y:S01]  /*107e0*/  LDL.LU R67, [R1+0x59c] ;  /* 0x00059c0001437983 */ /* 0x000ea20000300800 */
[----:B----4-:R-:W-:-:S03]  /*107f0*/  FADD.FTZ R2, R68, -UR28 ;  /* 0x8000001c44027e21 */ /* 0x010fc60008010000 */
[----:B------:R-:W4:Y:S01]  /*10800*/  LDL.LU R68, [R1+0x5a4] ;  /* 0x0005a40001447983 */ /* 0x000f220000300800 */
[----:B------:R-:W-:Y:S01]  /*10810*/  FMUL.FTZ R4, R2, UR16 ;  /* 0x0000001002047c20 */ /* 0x000fe20008410000 */
[----:B---3--:R-:W-:Y:S02]  /*10820*/  FADD.FTZ R2, R69, -UR28 ;  /* 0x8000001c45027e21 */ /* 0x008fe40008010000 */
[----:B------:R-:W3:Y:S01]  /*10830*/  LDL.LU R69, [R1+0x5b8] ;  /* 0x0005b80001457983 */ /* 0x000ee20000300800 */
[----:B------:R-:W-:Y:S01]  /*10840*/  FADD.FTZ R6, R5, R6 ;  /* 0x0000000605067221 */ /* 0x000fe20000010000 */
[----:B------:R-:W-:Y:S01]  /*10850*/  FMUL.FTZ R5, R52, R14 ;  /* 0x0000000e34057220 */ /* 0x000fe20000410000 */
[----:B------:R-:W-:-:S03]  /*10860*/  FMUL.FTZ R0, R0, UR16 ;  /* 0x0000001000007c20 */ /* 0x000fc60008410000 */
[----:B------:R-:W-:Y:S01]  /*10870*/  FADD.FTZ R6, R6, R5 ;  /* 0x0000000506067221 */ /* 0x000fe20000010000 */
[----:B------:R-:W-:Y:S01]  /*10880*/  FFMA.FTZ R11, R8, R5, R11 ;  /* 0x00000005080b7223 */ /* 0x000fe2000001000b */
[----:B------:R-:W-:-:S04]  /*10890*/  FMUL.FTZ R5, R53, R35 ;  /* 0x0000002335057220 */ /* 0x000fc80000410000 */
[----:B------:R-:W-:Y:S01]  /*108a0*/  FADD.FTZ R6, R5, R6 ;  /* 0x0000000605067221 */ /* 0x000fe20000010000 */
[----:B------:R-:W-:Y:S01]  /*108b0*/  FFMA.FTZ R11, R0, R5, R11 ;  /* 0x00000005000b7223 */ /* 0x000fe2000001000b */
[----:B------:R-:W-:Y:S01]  /*108c0*/  FMUL.FTZ R5, R52, R34 ;  /* 0x0000002234057220 */ /* 0x000fe20000410000 */
[----:B------:R-:W-:Y:S01]  /*108d0*/  FMUL.FTZ R2, R2, UR16 ;  /* 0x0000001002027c20 */ /* 0x000fe20008410000 */
[----:B------:R-:W-:Y:S02]  /*108e0*/  FFMA.FTZ R13, R0, R35, R13 ;  /* 0x00000023000d7223 */ /* 0x000fe4000001000d */
[----:B------:R-:W-:Y:S01]  /*108f0*/  FADD.FTZ R6, R6, R5 ;  /* 0x0000000506067221 */ /* 0x000fe20000010000 */
[----:B------:R-:W-:Y:S01]  /*10900*/  FFMA.FTZ R11, R4, R5, R11 ;  /* 0x00000005040b7223 */ /* 0x000fe2000001000b */
[----:B------:R-:W-:Y:S01]  /*10910*/  FMUL.FTZ R5, R53, R33 ;  /* 0x0000002135057220 */ /* 0x000fe20000410000 */
[----:B------:R-:W-:Y:S01]  /*10920*/  FADD.FTZ R0, R30, -UR28 ;  /* 0x8000001c1e007e21 */ /* 0x000fe20008010000 */
[----:B------:R-:W-:-:S02]  /*10930*/  FFMA.FTZ R3, R8, R14, R3 ;  /* 0x0000000e08037223 */ /* 0x000fc40000010003 */
[----:B------:R-:W-:Y:S01]  /*10940*/  FADD.FTZ R6, R5, R6 ;  /* 0x0000000605067221 */ /* 0x000fe20000010000 */
[----:B------:R-:W-:Y:S01]  /*10950*/  FFMA.FTZ R11, R2, R5, R11 ;  /* 0x00000005020b7223 */ /* 0x000fe2000001000b */
[----:B------:R-:W-:Y:S01]  /*10960*/  FMUL.FTZ R8, R0, UR16 ;  /* 0x0000001000087c20 */ /* 0x000fe20008410000 */
[----:B------:R-:W-:Y:S01]  /*10970*/  FADD.FTZ R0, R12, -UR28 ;  /* 0x8000001c0c007e21 */ /* 0x000fe20008010000 */
[----:B------:R-:W-:-:S03]  /*10980*/  FFMA.FTZ R13, R2, R33, R13 ;  /* 0x00000021020d7223 */ /* 0x000fc6000001000d */
[----:B------:R-:W-:Y:S01]  /*10990*/  FMUL.FTZ R0, R0, UR16 ;  /* 0x0000001000007c20 */ /* 0x000fe20008410000 */
[----:B------:R-:W-:Y:S01]  /*109a0*/  FADD.FTZ R2, R32, -UR28 ;  /* 0x8000001c20027e21 */ /* 0x000fe20008010000 */
[----:B------:R-:W-:Y:S01]  /*109b0*/  FADD.FTZ R7, R7, R14 ;  /* 0x0000000e07077221 */ /* 0x000fe20000010000 */
[----:B------:R-:W-:Y:S01]  /*109c0*/  FADD.FTZ R9, R9, R35 ;  /* 0x0000002309097221 */ /* 0x000fe20000010000 */
[----:B------:R-:W-:Y:S01]  /*109d0*/  FFMA.FTZ R3, R4, R34, R3 ;  /* 0x0000002204037223 */ /* 0x000fe20000010003 */
[----:B------:R-:W-:Y:S01]  /*109e0*/  FMUL.FTZ R4, R2, UR16 ;  /* 0x0000001002047c20 */ /* 0x000fe20008410000 */
[----:B------:R-:W-:-:S04]  /*109f0*/  FMUL.FTZ R5, R52, R65 ;  /* 0x0000004134057220 */ /* 0x000fc80000410000 */
[----:B------:R-:W-:Y:S01]  /*10a00*/  FADD.FTZ R6, R6, R5 ;  /* 0x0000000506067221 */ /* 0x000fe20000010000 */
[----:B------:R-:W-:Y:S01]  /*10a10*/  FFMA.FTZ R11, R8, R5, R11 ;  /* 0x00000005080b7223 */ /* 0x000fe2000001000b */
[----:B------:R-:W-:Y:S01]  /*10a20*/  FADD.FTZ R7, R7, R34 ;  /* 0x0000002207077221 */ /* 0x000fe20000010000 */
[----:B------:R-:W-:Y:S01]  /*10a30*/  FADD.FTZ R2, R66, -UR28 ;  /* 0x8000001c42027e21 */ /* 0x000fe20008010000 */
[----:B------:R-:W-:Y:S01]  /*10a40*/  FADD.FTZ R9, R9, R33 ;  /* 0x0000002109097221 */ /* 0x000fe20000010000 */
[----:B------:R-:W-:Y:S01]  /*10a50*/  FFMA.FTZ R3, R8, R65, R3 ;  /* 0x0000004108037223 */ /* 0x000fe20000010003 */
[----:B------:R-:W-:Y:S01]  /*10a60*/  FADD.FTZ R7, R7, R65 ;  /* 0x0000004107077221 */ /* 0x000fe20000010000 */
[----:B------:R-:W-:Y:S01]  /*10a70*/  FMUL.FTZ R2, R2, UR16 ;  /* 0x0000001002027c20 */ /* 0x000fe20008410000 */
[----:B--2---:R-:W-:-:S04]  /*10a80*/  FMUL.FTZ R5, R53, R67 ;  /* 0x0000004335057220 */ /* 0x004fc80000410000 */
[----:B------:R-:W-:Y:S01]  /*10a90*/  FADD.FTZ R6, R5, R6 ;  /* 0x0000000605067221 */ /* 0x000fe20000010000 */
[C---:B------:R-:W-:Y:S01]  /*10aa0*/  FFMA.FTZ R11, R0.reuse, R5, R11 ;  /* 0x00000005000b7223 */ /* 0x040fe2000001000b */
[----:B------:R-:W-:Y:S01]  /*10ab0*/  FADD.FTZ R9, R9, R67 ;  /* 0x0000004309097221 */ /* 0x000fe20000010000 */
[----:B------:R-:W-:Y:S01]  /*10ac0*/  FFMA.FTZ R13, R0, R67, R13 ;  /* 0x00000043000d7223 */ /* 0x000fe2000001000d */
[----:B----4-:R-:W-:-:S04]  /*10ad0*/  FMUL.FTZ R5, R52, R68 ;  /* 0x0000004434057220 */ /* 0x010fc80000410000 */
[----:B------:R-:W-:Y:S01]  /*10ae0*/  FADD.FTZ R6, R6, R5 ;  /* 0x0000000506067221 */ /* 0x000fe20000010000 */
[C---:B------:R-:W-:Y:S01]  /*10af0*/  FFMA.FTZ R11, R4.reuse, R5, R11 ;  /* 0x00000005040b7223 */ /* 0x040fe2000001000b */
[----:B---3--:R-:W-:Y:S01]  /*10b00*/  FMUL.FTZ R5, R53, R69 ;  /* 0x0000004535057220 */ /* 0x008fe20000410000 */
[----:B------:R-:W-:-:S03]  /*10b10*/  FFMA.FTZ R4, R4, R68, R3 ;  /* 0x0000004404047223 */ /* 0x000fc60000010003 */
[----:B------:R-:W-:Y:S01]  /*10b20*/  FADD.FTZ R0, R5, R6 ;  /* 0x0000000605007221 */ /* 0x000fe20000010000 */
[C---:B------:R-:W-:Y:S01]  /*10b30*/  FFMA.FTZ R11, R2.reuse, R5, R11 ;  /* 0x00000005020b7223 */ /* 0x040fe2000001000b */
[----:B------:R-:W-:Y:S01]  /*10b40*/  FADD.FTZ R6, R7, R68 ;  /* 0x0000004407067221 */ /* 0x000fe20000010000 */
[----:B------:R-:W-:Y:S01]  /*10b50*/  FADD.FTZ R7, R9, R69 ;  /* 0x0000004509077221 */ /* 0x000fe20000010000 */
[----:B------:R-:W-:Y:S01]  /*10b60*/  FFMA.FTZ R5, R2, R69, R13 ;  /* 0x0000004502057223 */ /* 0x000fe2000001000d */
[----:B0-----:R-:W-:Y:S06]  /*10b70*/  BRA `(.L_x_1327) ;  /* 0x000000a800047947 */ /* 0x001fec0003800000 */
.L_x_1326:
[----:B------:R-:W2:Y:S04]  /*10b80*/  LDL.LU R2, [R1+0x558] ;  /* 0x0005580001027983 */ /* 0x000ea80000300800 */
[----:B------:R-:W3:Y:S04]  /*10b90*/  LDL.LU R8, [R1+0x568] ;  /* 0x0005680001087983 */ /* 0x000ee80000300800 */
[----:B------:R-:W4:Y:S04]  /*10ba0*/  LDL.LU R10, [R1+0x46c] ;  /* 0x00046c00010a7983 */ /* 0x000f280000300800 */
[----:B------:R-:W4:Y:S04]  /*10bb0*/  LDL.LU R9, [R1+0x468] ;  /* 0x0004680001097983 */ /* 0x000f280000300800 */
[----:B------:R-:W4:Y:S04]  /*10bc0*/  LDL.LU R11, [R1+0x590] ;  /* 0x00059000010b7983 */ /* 0x000f280000300800 */
[----:B-----5:R0:W-:Y:S04]  /*10bd0*/  STL [R1+0x950], R49 ;  /* 0x0009503101007387 */ /* 0x0201e80000100800 */
[----:B------:R1:W-:Y:S04]  /*10be0*/  STL [R1+0x954], R64 ;  /* 0x0009544001007387 */ /* 0x0003e80000100800 */
[----:B------:R-:W-:Y:S04]  /*10bf0*/  STL [R1+0x94c], R48 ;  /* 0x00094c3001007387 */ /* 0x000fe80000100800 */
[----:B0-----:R-:W4:Y:S04]  /*10c00*/  LDL.LU R49, [R1+0x480] ;  /* 0x0004800001317983 */ /* 0x001f280000300800 */
[----:B-1----:R-:W4:Y:S04]  /*10c10*/  LDL.LU R64, [R1+0x49c] ;  /* 0x00049c0001407983 */ /* 0x002f280000300800 */
[----:B------:R-:W-:Y:S04]  /*10c20*/  STL [R1+0x948], R47 ;  /* 0x0009482f01007387 */ /* 0x000fe80000100800 */
[----:B------:R-:W-:Y:S01]  /*10c30*/  STL [R1+0x944], R46 ;  /* 0x0009442e01007387 */ /* 0x000fe20000100800 */
[----:B--2---:R-:W-:-:S04]  /*10c40*/  FADD.FTZ R2, R2, -UR28 ;  /* 0x8000001c02027e21 */ /* 0x004fc80008010000 */
[----:B------:R-:W-:-:S04]  /*10c50*/  FMUL.FTZ R2, R2, UR16 ;  /* 0x0000001002027c20 */ /* 0x000fc80008410000 */
[----:B------:R-:W-:-:S04]  /*10c60*/  FFMA.FTZ R4, R52, R2, R50 ;  /* 0x0000000234047223 */ /* 0x000fc80000010032 */
[----:B------:R-:W-:-:S06]  /*10c70*/  FMUL.FTZ R3, R4, -1.4426950216293334961 ;  /* 0xbfb8aa3b04037820 */ /* 0x000fcc0000410000 */
[----:B------:R-:W0:Y:S02]  /*10c80*/  MUFU.EX2 R3, R3 ;  /* 0x0000000300037308 */ /* 0x000e240000000800 */
[----:B0-----:R-:W-:-:S04]  /*10c90*/  FADD.FTZ R3, R3, 1 ;  /* 0x3f80000003037421 */ /* 0x001fc80000010000 */
[----:B------:R3:W4:Y:S02]  /*10ca0*/  MUFU.RCP R5, R3 ;  /* 0x0000000300057308 */ /* 0x0007240000001000 */
[----:B---3--:R-:W-:Y:S02]  /*10cb0*/  FADD.FTZ R3, R8, -UR28 ;  /* 0x8000001c08037e21 */ /* 0x008fe40008010000 */
[----:B------:R-:W2:Y:S01]  /*10cc0*/  LDL.LU R8, [R1+0x474] ;  /* 0x0004740001087983 */ /* 0x000ea20000300800 */
[----:B----4-:R-:W-:-:S03]  /*10cd0*/  FMUL.FTZ R6, R5, R10 ;  /* 0x0000000a05067220 */ /* 0x010fc60000410000 */
[----:B------:R-:W3:Y:S01]  /*10ce0*/  LDL.LU R10, [R1+0x5c8] ;  /* 0x0005c800010a7983 */ /* 0x000ee20000300800 */
[----:B------:R-:W-:Y:S01]  /*10cf0*/  FMUL.FTZ R13, R3, UR16 ;  /* 0x00000010030d7c20 */ /* 0x000fe20008410000 */
[----:B------:R-:W-:-:S03]  /*10d00*/  FADD.FTZ R5, -R5, 1 ;  /* 0x3f80000005057421 */ /* 0x000fc60000010100 */
[----:B------:R-:W-:Y:S01]  /*10d10*/  FFMA.FTZ R3, R53, R13, R51 ;  /* 0x0000000d35037223 */ /* 0x000fe20000010033 */
[----:B------:R-:W-:Y:S01]  /*10d20*/  FFMA.FTZ R4, R4, R5, 1 ;  /* 0x3f80000004047423 */ /* 0x000fe20000010005 */
[----:B------:R-:W-:Y:S02]  /*10d30*/  STL [R1+0x924], R13 ;  /* 0x0009240d01007387 */ /* 0x000fe40000100800 */
[----:B------:R-:W-:Y:S01]  /*10d40*/  FMUL.FTZ R5, R3, -1.4426950216293334961 ;  /* 0xbfb8aa3b03057820 */ /* 0x000fe20000410000 */
[----:B------:R-:W-:-:S04]  /*10d50*/  FMUL.FTZ R4, R6, R4 ;  /* 0x0000000406047220 */ /* 0x000fc80000410000 */
[----:B------:R-:W-:Y:S01]  /*10d60*/  FMUL.FTZ R6, R52, R4 ;  /* 0x0000000434067220 */ /* 0x000fe20000410000 */
[----:B------:R-:W0:Y:S02]  /*10d70*/  MUFU.EX2 R5, R5 ;  /* 0x0000000500057308 */ /* 0x000e240000000800 */
[----:B0-----:R-:W-:-:S06]  /*10d80*/  FADD.FTZ R5, R5, 1 ;  /* 0x3f80000005057421 */ /* 0x001fcc0000010000 */
[----:B------:R-:W0:Y:S02]  /*10d90*/  MUFU.RCP R5, R5 ;  /* 0x0000000500057308 */ /* 0x000e240000001000 */
[C---:B0-----:R-:W-:Y:S01]  /*10da0*/  FMUL.FTZ R7, R5.reuse, R9 ;  /* 0x0000000905077220 */ /* 0x041fe20000410000 */
[----:B------:R-:W-:-:S04]  /*10db0*/  FADD.FTZ R5, -R5, 1 ;  /* 0x3f80000005057421 */ /* 0x000fc80000010100 */
[----:B------:R-:W-:Y:S01]  /*10dc0*/  FFMA.FTZ R5, R3, R5, 1 ;  /* 0x3f80000003057423 */ /* 0x000fe20000010005 */
[----:B------:R-:W-:Y:S01]  /*10dd0*/  FFMA.FTZ R3, R2, R6, RZ ;  /* 0x0000000602037223 */ /* 0x000fe200000100ff */
[----:B------:R-:W-:Y:S02]  /*10de0*/  FADD.FTZ R6, RZ, R6 ;  /* 0x00000006ff067221 */ /* 0x000fe40000010000 */
[----:B------:R-:W-:Y:S01]  /*10df0*/  FMUL.FTZ R9, R7, R5 ;  /* 0x0000000507097220 */ /* 0x000fe20000410000 */
[----:B------:R-:W-:Y:S02]  /*10e00*/  FADD.FTZ R5, R11, -UR28 ;  /* 0x8000001c0b057e21 */ /* 0x000fe40008010000 */
[----:B------:R-:W4:Y:S01]  /*10e10*/  LDL.LU R11, [R1+0x484] ;  /* 0x00048400010b7983 */ /* 0x000f220000300800 */
[----:B------:R-:W-:-:S03]  /*10e20*/  FMUL.FTZ R7, R53, R9 ;  /* 0x0000000935077220 */ /* 0x000fc60000410000 */
[----:B------:R0:W-:Y:S04]  /*10e30*/  STL [R1+0x648], R9 ;  /* 0x0006480901007387 */ /* 0x0001e80000100800 */
[----:B0-----:R-:W4:Y:S01]  /*10e40*/  LDL.LU R9, [R1+0x5e4] ;  /* 0x0005e40001097983 */ /* 0x001f220000300800 */
[----:B------:R-:W-:Y:S01]  /*10e50*/  FMUL.FTZ R5, R5, UR16 ;  /* 0x0000001005057c20 */ /* 0x000fe20008410000 */
[----:B------:R-:W-:Y:S01]  /*10e60*/  FFMA.FTZ R3, R13, R7, R3 ;  /* 0x000000070d037223 */ /* 0x000fe20000010003 */
[----:B------:R-:W-:Y:S02]  /*10e70*/  FADD.FTZ R13, R7, R6 ;  /* 0x00000006070d7221 */ /* 0x000fe40000010000 */
[----:B------:R-:W-:-:S04]  /*10e80*/  FFMA.FTZ R6, R52, R5, R50 ;  /* 0x0000000534067223 */ /* 0x000fc80000010032 */
[----:B------:R-:W-:-:S06]  /*10e90*/  FMUL.FTZ R7, R6, -1.4426950216293334961 ;  /* 0xbfb8aa3b06077820 */ /* 0x000fcc0000410000 */
[----:B------:R-:W0:Y:S02]  /*10ea0*/  MUFU.EX2 R7, R7 ;  /* 0x0000000700077308 */ /* 0x000e240000000800 */
[----:B0-----:R-:W-:-:S06]  /*10eb0*/  FADD.FTZ R7, R7, 1 ;  /* 0x3f80000007077421 */ /* 0x001fcc0000010000 */
[----:B------:R-:W2:Y:S01]  /*10ec0*/  MUFU.RCP R7, R7 ;  /* 0x0000000700077308 */ /* 0x000ea20000001000 */
[----:B------:R0:W-:Y:S04]  /*10ed0*/  STL [R1+0x938], R13 ;  /* 0x0009380d01007387 */ /* 0x0001e80000100800 */
[----:B0-----:R-:W4:Y:S01]  /*10ee0*/  LDL.LU R13, [R1+0x610] ;  /* 0x00061000010d7983 */ /* 0x001f220000300800 */
[----:B------:R-:W-:Y:S01]  /*10ef0*/  FFMA.FTZ R2, R2, R4, RZ ;  /* 0x0000000402027223 */ /* 0x000fe200000100ff */
[----:B------:R-:W-:Y:S01]  /*10f00*/  FADD.FTZ R4, RZ, R4 ;  /* 0x00000004ff047221 */ /* 0x000fe20000010000 */
[C---:B--2---:R-:W-:Y:S01]  /*10f10*/  FMUL.FTZ R8, R7.reuse, R8 ;  /* 0x0000000807087220 */ /* 0x044fe20000410000 */
[----:B------:R-:W-:-:S04]  /*10f20*/  FADD.FTZ R7, -R7, 1 ;  /* 0x3f80000007077421 */ /* 0x000fc80000010100 */
[----:B------:R-:W-:Y:S01]  /*10f30*/  FFMA.FTZ R7, R6, R7, 1 ;  /* 0x3f80000006077423 */ /* 0x000fe20000010007 */
[----:B---3--:R-:W-:Y:S02]  /*10f40*/  FADD.FTZ R6, R10, -UR28 ;  /* 0x8000001c0a067e21 */ /* 0x008fe40008010000 */
[----:B------:R-:W2:Y:S01]  /*10f50*/  LDL.LU R10, [R1+0x62c] ;  /* 0x00062c00010a7983 */ /* 0x000ea20000300800 */
[----:B------:R-:W-:-:S04]  /*10f60*/  FMUL.FTZ R7, R8, R7 ;  /* 0x0000000708077220 */ /* 0x000fc80000410000 */
[----:B------:R-:W-:Y:S01]  /*10f70*/  FADD.FTZ R4, R4, R7 ;  /* 0x0000000704047221 */ /* 0x000fe20000010000 */
[-C--:B------:R-:W-:Y:S01]  /*10f80*/  FFMA.FTZ R2, R5, R7.reuse, R2 ;  /* 0x0000000705027223 */ /* 0x080fe20000010002 */
[----:B------:R-:W-:-:S03]  /*10f90*/  FMUL.FTZ R8, R52, R7 ;  /* 0x0000000734087220 */ /* 0x000fc60000410000 */
[----:B------:R0:W-:Y:S01]  /*10fa0*/  STL [R1+0x934], R4 ;  /* 0x0009340401007387 */ /* 0x0001e20000100800 */
[----:B------:R-:W-:-:S03]  /*10fb0*/  FFMA.FTZ R3, R5, R8, R3 ;  /* 0x0000000805037223 */ /* 0x000fc60000010003 */
[----:B------:R1:W-:Y:S01]  /*10fc0*/  STL [R1+0x930], R2 ;  /* 0x0009300201007387 */ /* 0x0003e20000100800 */
[----:B0-----:R-:W-:-:S03]  /*10fd0*/  FMUL.FTZ R4, R6, UR16 ;  /* 0x0000001006047c20 */ /* 0x001fc60008410000 */
[----:B------:R0:W-:Y:S01]  /*10fe0*/  STL [R1+0x92c], R3 ;  /* 0x00092c0301007387 */ /* 0x0001e20000100800 */
[----:B-1----:R-:W-:-:S04]  /*10ff0*/  FFMA.FTZ R2, R53, R4, R51 ;  /* 0x0000000435027223 */ /* 0x002fc80000010033 */
[----:B0-----:R-:W-:-:S06]  /*11000*/  FMUL.FTZ R3, R2, -1.4426950216293334961 ;  /* 0xbfb8aa3b02037820 */ /* 0x001fcc0000410000 */
[----:B------:R-:W0:Y:S02]  /*11010*/  MUFU.EX2 R3, R3 ;  /* 0x0000000300037308 */ /* 0x000e240000000800 */
[----:B0-----:R-:W-:-:S06]  /*11020*/  FADD.FTZ R3, R3, 1 ;  /* 0x3f80000003037421 */ /* 0x001fcc0000010000 */
[----:B------:R-:W4:Y:S01]  /*11030*/  MUFU.RCP R3, R3 ;  /* 0x0000000300037308 */ /* 0x000f220000001000 */
[----:B------:R4:W-:Y:S02]  /*11040*/  STL [R1+0x910], R4 ;  /* 0x0009100401007387 */ /* 0x0009e40000100800 */
[----:B----4-:R-:W-:Y:S02]  /*11050*/  FMUL.FTZ R4, R3, R11 ;  /* 0x0000000b03047220 */ /* 0x010fe40000410000 */
[----:B------:R-:W3:Y:S01]  /*11060*/  LDL.LU R11, [R1+0x498] ;  /* 0x00049800010b7983 */ /* 0x000ee20000300800 */
[----:B------:R-:W-:-:S03]  /*11070*/  FADD.FTZ R5, R9, -UR28 ;  /* 0x8000001c09057e21 */ /* 0x000fc60008010000 */
[----:B------:R-:W4:Y:S01]  /*11080*/  LDL.LU R9, [R1+0x650] ;  /* 0x0006500001097983 */ /* 0x000f220000300800 */
[----:B------:R-:W-:Y:S01]  /*11090*/  FADD.FTZ R3, -R3, 1 ;  /* 0x3f80000003037421 */ /* 0x000fe20000010100 */
[----:B------:R-:W-:-:S03]  /*110a0*/  FMUL.FTZ R6, R5, UR16 ;  /* 0x0000001005067c20 */ /* 0x000fc60008410000 */
[----:B------:R-:W-:Y:S01]  /*110b0*/  FFMA.FTZ R3, R2, R3, 1 ;  /* 0x3f80000002037423 */ /* 0x000fe20000010003 */
[----:B------:R-:W-:Y:S01]  /*110c0*/  FFMA.FTZ R2, R52, R6, R50 ;  /* 0x0000000634027223 */ /* 0x000fe20000010032 */
[----:B------:R0:W-:Y:S02]  /*110d0*/  STL [R1+0x90c], R6 ;  /* 0x00090c0601007387 */ /* 0x0001e40000100800 */
[----:B------:R-:W-:-:S05]  /*110e0*/  FMUL.FTZ R3, R4, R3 ;  /* 0x0000000304037220 */ /* 0x000fca0000410000 */
[----:B------:R1:W-:Y:S01]  /*110f0*/  STL [R1+0x630], R3 ;  /* 0x0006300301007387 */ /* 0x0003e20000100800 */
[----:B------:R-:W-:-:S03]  /*11100*/  FADD.FTZ R5, R13, -UR28 ;  /* 0x8000001c0d057e21 */ /* 0x000fc60008010000 */
[----:B------:R-:W3:Y:S01]  /*11110*/  LDL.LU R13, [R1+0x654] ;  /* 0x00065400010d7983 */ /* 0x000ee20000300800 */
[----:B0-----:R-:W-:Y:S01]  /*11120*/  FMUL.FTZ R6, R5, UR16 ;  /* 0x0000001005067c20 */ /* 0x001fe20008410000 */
[----:B-1----:R-:W-:-:S06]  /*11130*/  FMUL.FTZ R3, R2, -1.4426950216293334961 ;  /* 0xbfb8aa3b02037820 */ /* 0x002fcc0000410000 */
[----:B------:R-:W0:Y:S02]  /*11140*/  MUFU.EX2 R3, R3 ;  /* 0x0000000300037308 */ /* 0x000e240000000800 */
[----:B0-----:R-:W-:-:S06]  /*11150*/  FADD.FTZ R3, R3, 1 ;  /* 0x3f80000003037421 */ /* 0x001fcc0000010000 */
[----:B------:R-:W0:Y:S02]  /*11160*/  MUFU.RCP R3, R3 ;  /* 0x0000000300037308 */ /* 0x000e240000001000 */
[C---:B0-----:R-:W-:Y:S01]  /*11170*/  FMUL.FTZ R4, R3.reuse, R49 ;  /* 0x0000003103047220 */ /* 0x041fe20000410000 */
[----:B------:R-:W-:Y:S01]  /*11180*/  FADD.FTZ R3, -R3, 1 ;  /* 0x3f80000003037421 */ /* 0x000fe20000010100 */
[----:B------:R-:W3:Y:S03]  /*11190*/  LDL.LU R49, [R1+0x4b8] ;  /* 0x0004b80001317983 */ /* 0x000ee60000300800 */
[----:B------:R-:W-:Y:S01]  /*111a0*/  FFMA.FTZ R3, R2, R3, 1 ;  /* 0x3f80000002037423 */ /* 0x000fe20000010003 */
[----:B------:R-:W-:-:S03]  /*111b0*/  FFMA.FTZ R2, R53, R6, R51 ;  /* 0x0000000635027223 */ /* 0x000fc60000010033 */
[----:B------:R-:W-:-:S05]  /*111c0*/  FMUL.FTZ R3, R4, R3 ;  /* 0x0000000304037220 */ /* 0x000fca0000410000 */
[----:B------:R0:W-:Y:S02]  /*111d0*/  STL [R1+0x624], R3 ;  /* 0x0006240301007387 */ /* 0x0001e40000100800 */
[----:B0-----:R-:W-:-:S06]  /*111e0*/  FMUL.FTZ R3, R2, -1.4426950216293334961 ;  /* 0xbfb8aa3b02037820 */ /* 0x001fcc0000410000 */
[----:B------:R-:W0:Y:S01]  /*111f0*/  MUFU.EX2 R3, R3 ;  /* 0x0000000300037308 */ /* 0x000e220000000800 */
[----:B--2---:R-:W-:Y:S02]  /*11200*/  FADD.FTZ R5, R10, -UR28 ;  /* 0x8000001c0a057e21 */ /* 0x004fe40008010000 */
[----:B------:R-:W2:Y:S01]  /*11210*/  LDL.LU R10, [R1+0x68c] ;  /* 0x00068c00010a7983 */ /* 0x000ea20000300800 */
[----:B0-----:R-:W-:-:S06]  /*11220*/  FADD.FTZ R3, R3, 1 ;  /* 0x3f80000003037421 */ /* 0x001fcc0000010000 */
[----:B------:R-:W0:Y:S01]  /*11230*/  MUFU.RCP R3, R3 ;  /* 0x0000000300037308 */ /* 0x000e220000001000 */
[----:B------:R1:W-:Y:S02]  /*11240*/  STL [R1+0x904], R6 ;  /* 0x0009040601007387 */ /* 0x0003e40000100800 */
[----:B-1----:R-:W-:Y:S01]  /*11250*/  FMUL.FTZ R6, R5, UR16 ;  /* 0x0000001005067c20 */ /* 0x002fe20008410000 */
[C---:B0-----:R-:W-:Y:S01]  /*11260*/  FMUL.FTZ R4, R3.reuse, R64 ;  /* 0x0000004003047220 */ /* 0x041fe20000410000 */
[----:B------:R-:W-:Y:S01]  /*11270*/  FADD.FTZ R3, -R3, 1 ;  /* 0x3f80000003037421 */ /* 0x000fe20000010100 */
[----:B------:R-:W2:Y:S03]  /*11280*/  LDL.LU R64, [R1+0x4b0] ;  /* 0x0004b00001407983 */ /* 0x000ea60000300800 */
[----:B------:R-:W-:Y:S01]  /*11290*/  FFMA.FTZ R3, R2, R3, 1 ;  /* 0x3f80000002037423 */ /* 0x000fe20000010003 */
[----:B------:R-:W-:-:S03]  /*112a0*/  FFMA.FTZ R2, R52, R6, R50 ;  /* 0x0000000634027223 */ /* 0x000fc60000010032 */
[----:B------:R-:W-:-:S05]  /*112b0*/  FMUL.FTZ R3, R4, R3 ;  /* 0x0000000304037220 */ /* 0x000fca0000410000 */
[----:B------:R0:W-:Y:S02]  /*112c0*/  STL [R1+0x61c], R3 ;  /* 0x00061c0301007387 */ /* 0x0001e40000100800 */
[----:B0-----:R-:W-:-:S06]  /*112d0*/  FMUL.FTZ R3, R2, -1.4426950216293334961 ;  /* 0xbfb8aa3b02037820 */ /* 0x001fcc0000410000 */
[----:B------:R-:W0:Y:S02]  /*112e0*/  MUFU.EX2 R3, R3 ;  /* 0x0000000300037308 */ /* 0x000e240000000800 */
[----:B0-----:R-:W-:-:S06]  /*112f0*/  FADD.FTZ R3, R3, 1 ;  /* 0x3f80000003037421 */ /* 0x001fcc0000010000 */
[----:B------:R-:W3:Y:S01]  /*11300*/  MUFU.RCP R3, R3 ;  /* 0x0000000300037308 */ /* 0x000ee20000001000 */
[----:B----4-:R-:W-:Y:S02]  /*11310*/  FADD.FTZ R5, R9, -UR28 ;  /* 0x8000001c09057e21 */ /* 0x010fe40008010000 */
[----:B------:R-:W4:Y:S01]  /*11320*/  LDL.LU R9, [R1+0x694] ;  /* 0x0006940001097983 */ /* 0x000f220000300800 */
[----:B---3--:R-:W-:-:S03]  /*11330*/  FMUL.FTZ R4, R3, R11 ;  /* 0x0000000b03047220 */ /* 0x008fc60000410000 */
[----:B------:R-:W3:Y:S01]  /*11340*/  LDL.LU R11, [R1+0x4b4] ;  /* 0x0004b400010b7983 */ /* 0x000ee20000300800 */
[----:B------:R-:W-:-:S03]  /*11350*/  FADD.FTZ R3, -R3, 1 ;  /* 0x3f80000003037421 */ /* 0x000fc60000010100 */
[----:B------:R0:W-:Y:S01]  /*11360*/  STL [R1+0x8fc], R6 ;  /* 0x0008fc0601007387 */ /* 0x0001e20000100800 */
[----:B------:R-:W-:Y:S01]  /*11370*/  FFMA.FTZ R3, R2, R3, 1 ;  /* 0x3f80000002037423 */ /* 0x000fe20000010003 */
[----:B0-----:R-:W-:-:S04]  /*11380*/  FMUL.FTZ R6, R5, UR16 ;  /* 0x0000001005067c20 */ /* 0x001fc80008410000 */
[----:B------:R-:W-:Y:S01]  /*11390*/  FFMA.FTZ R2, R53, R6, R51 ;  /* 0x0000000635027223 */ /* 0x000fe20000010033 */
[----:B------:R0:W-:Y:S01]  /*113a0*/  STL [R1+0x8f8], R6 ;  /* 0x0008f80601007387 */ /* 0x0001e20000100800 */
[----:B------:R-:W-:-:S03]  /*113b0*/  FADD.FTZ R5, R13, -UR28 ;  /* 0x8000001c0d057e21 */ /* 0x000fc60008010000 */
[----:B------:R-:W3:Y:S01]  /*113c0*/  LDL.LU R13, [R1+0x6c0] ;  /* 0x0006c000010d7983 */ /* 0x000ee20000300800 */
[----:B0-----:R-:W-:Y:S01]  /*113d0*/  FMUL.FTZ R6, R5, UR16 ;  /* 0x0000001005067c20 */ /* 0x001fe20008410000 */
[----:B------:R-:W-:-:S05]  /*113e0*/  FMUL.FTZ R3, R4, R3 ;  /* 0x0000000304037220 */ /* 0x000fca0000410000 */
[----:B------:R0:W-:Y:S02]  /*113f0*/  STL [R1+0x618], R3 ;  /* 0x0006180301007387 */ /* 0x0001e40000100800 */
[----:B0-----:R-:W-:-:S06]  /*11400*/  FMUL.FTZ R3, R2, -1.4426950216293334961 ;  /* 0xbfb8aa3b02037820 */ /* 0x001fcc0000410000 */
        /* <DEDUP_REMOVED lines=725> */
[----:B--2---:R-:W-:Y:S01]  /*14160*/  FADD.FTZ R5, R10, -UR28 ;  /* 0x8000001c0a057e21 */ /* 0x004fe20008010000 */
[----:B------:R-:W-:Y:S04]  /*14170*/  STL [R1+0x6a0], R6 ;  /* 0x0006a00601007387 */ /* 0x000fe80000100800 */
[----:B------:R-:W2:Y:S01]  /*14180*/  LDL.LU R10, [R1+0x768] ;  /* 0x00076800010a7983 */ /* 0x000ea20000300800 */
[----:B------:R-:W-:Y:S01]  /*14190*/  FFMA.FTZ R3, R2, R3, 1 ;  /* 0x3f80000002037423 */ /* 0x000fe20000010003 */
[----:B------:R-:W-:-:S02]  /*141a0*/  FFMA.FTZ R2, R52, R6, R50 ;  /* 0x0000000634027223 */ /* 0x000fc40000010032 */
[----:B------:R-:W2:Y:S01]  /*141b0*/  LDL.LU R49, [R1+0x454] ;  /* 0x0004540001317983 */ /* 0x000ea20000300800 */
[----:B------:R-:W-:-:S05]  /*141c0*/  FMUL.FTZ R3, R4, R3 ;  /* 0x0000000304037220 */ /* 0x000fca0000410000 */
[----:B------:R0:W-:Y:S02]  /*141d0*/  STL [R1+0x460], R3 ;  /* 0x0004600301007387 */ /* 0x0001e40000100800 */
[----:B0-----:R-:W-:-:S06]  /*141e0*/  FMUL.FTZ R3, R2, -1.4426950216293334961 ;  /* 0xbfb8aa3b02037820 */ /* 0x001fcc0000410000 */
[----:B------:R-:W0:Y:S02]  /*141f0*/  MUFU.EX2 R3, R3 ;  /* 0x0000000300037308 */ /* 0x000e240000000800 */
[----:B0-----:R-:W-:-:S06]  /*14200*/  FADD.FTZ R3, R3, 1 ;  /* 0x3f80000003037421 */ /* 0x001fcc0000010000 */
[----:B------:R-:W0:Y:S01]  /*14210*/  MUFU.RCP R3, R3 ;  /* 0x0000000300037308 */ /* 0x000e220000001000 */
[----:B------:R-:W-:Y:S01]  /*14220*/  FMUL.FTZ R6, R5, UR16 ;  /* 0x0000001005067c20 */ /* 0x000fe20008410000 */
[C---:B0-----:R-:W-:Y:S01]  /*14230*/  FMUL.FTZ R4, R3.reuse, R64 ;  /* 0x0000004003047220 */ /* 0x041fe20000410000 */
[----:B------:R-:W-:-:S03]  /*14240*/  FADD.FTZ R3, -R3, 1 ;  /* 0x3f80000003037421 */ /* 0x000fc60000010100 */
[----:B------:R-:W-:Y:S01]  /*14250*/  STL [R1+0x69c], R6 ;  /* 0x00069c0601007387 */ /* 0x000fe20000100800 */
[----:B------:R-:W-:Y:S01]  /*14260*/  FFMA.FTZ R3, R2, R3, 1 ;  /* 0x3f80000002037423 */ /* 0x000fe20000010003 */
[----:B------:R-:W-:Y:S02]  /*14270*/  FFMA.FTZ R2, R53, R6, R51 ;  /* 0x0000000635027223 */ /* 0x000fe40000010033 */
[----:B------:R-:W-:Y:S01]  /*14280*/  STL [R1+0x880], R8 ;  /* 0x0008800801007387 */ /* 0x000fe20000100800 */
[----:B------:R-:W-:-:S03]  /*14290*/  FMUL.FTZ R3, R4, R3 ;  /* 0x0000000304037220 */ /* 0x000fc60000410000 */
[----:B------:R-:W2:Y:S04]  /*142a0*/  LDL.LU R64, [R1+0x450] ;  /* 0x0004500001407983 */ /* 0x000ea80000300800 */
[----:B------:R0:W-:Y:S02]  /*142b0*/  STL [R1+0x45c], R3 ;  /* 0x00045c0301007387 */ /* 0x0001e40000100800 */
[----:B0-----:R-:W-:-:S06]  /*142c0*/  FMUL.FTZ R3, R2, -1.4426950216293334961 ;  /* 0xbfb8aa3b02037820 */ /* 0x001fcc0000410000 */
[----:B------:R-:W0:Y:S02]  /*142d0*/  MUFU.EX2 R3, R3 ;  /* 0x0000000300037308 */ /* 0x000e240000000800 */
[----:B0-----:R-:W-:-:S06]  /*142e0*/  FADD.FTZ R3, R3, 1 ;  /* 0x3f80000003037421 */ /* 0x001fcc0000010000 */
[----:B------:R-:W3:Y:S01]  /*142f0*/  MUFU.RCP R3, R3 ;  /* 0x0000000300037308 */ /* 0x000ee20000001000 */
[----:B----4-:R-:W-:-:S04]  /*14300*/  FADD.FTZ R5, R9, -UR28 ;  /* 0x8000001c09057e21 */ /* 0x010fc80008010000 */
[----:B------:R-:W-:Y:S01]  /*14310*/  FMUL.FTZ R6, R5, UR16 ;  /* 0x0000001005067c20 */ /* 0x000fe20008410000 */
[C---:B---3--:R-:W-:Y:S01]  /*14320*/  FMUL.FTZ R4, R3.reuse, R11 ;  /* 0x0000000b03047220 */ /* 0x048fe20000410000 */
[----:B------:R-:W-:-:S04]  /*14330*/  FADD.FTZ R3, -R3, 1 ;  /* 0x3f80000003037421 */ /* 0x000fc80000010100 */
[----:B------:R-:W-:-:S04]  /*14340*/  FFMA.FTZ R3, R2, R3, 1 ;  /* 0x3f80000002037423 */ /* 0x000fc80000010003 */
[----:B------:R-:W-:Y:S01]  /*14350*/  FMUL.FTZ R3, R4, R3 ;  /* 0x0000000304037220 */ /* 0x000fe20000410000 */
[----:B------:R0:W-:Y:S04]  /*14360*/  STL [R1+0x698], R6 ;  /* 0x0006980601007387 */ /* 0x0001e80000100800 */
[----:B------:R1:W-:Y:S04]  /*14370*/  STL [R1+0x458], R3 ;  /* 0x0004580301007387 */ /* 0x0003e80000100800 */
[----:B------:R-:W3:Y:S04]  /*14380*/  LDL.LU R9, [R1+0x76c] ;  /* 0x00076c0001097983 */ /* 0x000ee80000300800 */
[----:B------:R-:W4:Y:S01]  /*14390*/  LDL.LU R11, [R1+0x44c] ;  /* 0x00044c00010b7983 */ /* 0x000f220000300800 */
[----:B------:R-:W-:Y:S01]  /*143a0*/  FADD.FTZ R5, R13, -UR28 ;  /* 0x8000001c0d057e21 */ /* 0x000fe20008010000 */
[----:B------:R-:W-:-:S02]  /*143b0*/  FFMA.FTZ R2, R52, R6, R50 ;  /* 0x0000000634027223 */ /* 0x000fc40000010032 */
[----:B------:R-:W4:Y:S01]  /*143c0*/  LDL.LU R13, [R1+0x758] ;  /* 0x00075800010d7983 */ /* 0x000f220000300800 */
[----:B0-----:R-:W-:Y:S01]  /*143d0*/  FMUL.FTZ R6, R5, UR16 ;  /* 0x0000001005067c20 */ /* 0x001fe20008410000 */
[----:B-1----:R-:W-:Y:S01]  /*143e0*/  FMUL.FTZ R3, R2, -1.4426950216293334961 ;  /* 0xbfb8aa3b02037820 */ /* 0x002fe20000410000 */
[----:B------:R-:W-:Y:S01]  /*143f0*/  FADD.FTZ R12, R12, -UR28 ;  /* 0x8000001c0c0c7e21 */ /* 0x000fe20008010000 */
[----:B------:R-:W-:Y:S01]  /*14400*/  FADD.FTZ R14, R14, -UR28 ;  /* 0x8000001c0e0e7e21 */ /* 0x000fe20008010000 */
[----:B------:R-:W-:Y:S01]  /*14410*/  FADD.FTZ R15, R15, -UR28 ;  /* 0x8000001c0f0f7e21 */ /* 0x000fe20008010000 */
[----:B------:R-:W-:Y:S01]  /*14420*/  FADD.FTZ R16, R16, -UR28 ;  /* 0x8000001c10107e21 */ /* 0x000fe20008010000 */
[----:B------:R-:W-:Y:S01]  /*14430*/  FADD.FTZ R17, R17, -UR28 ;  /* 0x8000001c11117e21 */ /* 0x000fe20008010000 */
[----:B------:R-:W0:Y:S01]  /*14440*/  MUFU.EX2 R3, R3 ;  /* 0x0000000300037308 */ /* 0x000e220000000800 */
[----:B------:R-:W-:Y:S01]  /*14450*/  FADD.FTZ R18, R18, -UR28 ;  /* 0x8000001c12127e21 */ /* 0x000fe20008010000 */
[----:B------:R-:W-:Y:S01]  /*14460*/  FADD.FTZ R19, R19, -UR28 ;  /* 0x8000001c13137e21 */ /* 0x000fe20008010000 */
[----:B------:R-:W-:Y:S01]  /*14470*/  FADD.FTZ R20, R20, -UR28 ;  /* 0x8000001c14147e21 */ /* 0x000fe20008010000 */
[----:B------:R-:W-:Y:S01]  /*14480*/  FADD.FTZ R21, R21, -UR28 ;  /* 0x8000001c15157e21 */ /* 0x000fe20008010000 */
[----:B------:R-:W-:Y:S01]  /*14490*/  FADD.FTZ R22, R22, -UR28 ;  /* 0x8000001c16167e21 */ /* 0x000fe20008010000 */
[----:B------:R-:W-:Y:S01]  /*144a0*/  FADD.FTZ R23, R23, -UR28 ;  /* 0x8000001c17177e21 */ /* 0x000fe20008010000 */
[----:B------:R-:W-:Y:S01]  /*144b0*/  FADD.FTZ R24, R24, -UR28 ;  /* 0x8000001c18187e21 */ /* 0x000fe20008010000 */
[----:B------:R-:W4:Y:S01]  /*144c0*/  LDL.LU R48, [R1+0x598] ;  /* 0x0005980001307983 */ /* 0x000f220000300800 */
[----:B------:R-:W-:Y:S01]  /*144d0*/  FADD.FTZ R25, R25, -UR28 ;  /* 0x8000001c19197e21 */ /* 0x000fe20008010000 */
[----:B------:R-:W-:Y:S01]  /*144e0*/  FADD.FTZ R26, R26, -UR28 ;  /* 0x8000001c1a1a7e21 */ /* 0x000fe20008010000 */
[----:B------:R-:W-:Y:S01]  /*144f0*/  FADD.FTZ R27, R27, -UR28 ;  /* 0x8000001c1b1b7e21 */ /* 0x000fe20008010000 */
[----:B------:R-:W-:Y:S01]  /*14500*/  FADD.FTZ R28, R28, -UR28 ;  /* 0x8000001c1c1c7e21 */ /* 0x000fe20008010000 */
[----:B------:R-:W-:Y:S01]  /*14510*/  FADD.FTZ R29, R29, -UR28 ;  /* 0x8000001c1d1d7e21 */ /* 0x000fe20008010000 */
[----:B------:R-:W4:Y:S01]  /*14520*/  LDL.LU R46, [R1+0x560] ;  /* 0x00056000012e7983 */ /* 0x000f220000300800 */
[----:B------:R-:W-:-:S03]  /*14530*/  FADD.FTZ R31, R31, -UR28 ;  /* 0x8000001c1f1f7e21 */ /* 0x000fc60008010000 */
[----:B------:R-:W4:Y:S01]  /*14540*/  LDL.LU R47, [R1+0x564] ;  /* 0x00056400012f7983 */ /* 0x000f220000300800 */
[----:B--2---:R-:W-:-:S03]  /*14550*/  FADD.FTZ R5, R10, -UR28 ;  /* 0x8000001c0a057e21 */ /* 0x004fc60008010000 */
[----:B------:R-:W2:Y:S01]  /*14560*/  LDL.LU R10, [R1+0x75c] ;  /* 0x00075c00010a7983 */ /* 0x000ea20000300800 */
[----:B0-----:R-:W-:-:S06]  /*14570*/  FADD.FTZ R3, R3, 1 ;  /* 0x3f80000003037421 */ /* 0x001fcc0000010000 */
[----:B------:R-:W0:Y:S02]  /*14580*/  MUFU.RCP R3, R3 ;  /* 0x0000000300037308 */ /* 0x000e240000001000 */
[C---:B0-----:R-:W-:Y:S01]  /*14590*/  FMUL.FTZ R4, R3.reuse, R49 ;  /* 0x0000003103047220 */ /* 0x041fe20000410000 */
[----:B------:R-:W-:Y:S01]  /*145a0*/  FADD.FTZ R3, -R3, 1 ;  /* 0x3f80000003037421 */ /* 0x000fe20000010100 */
[----:B------:R-:W2:Y:S03]  /*145b0*/  LDL.LU R49, [R1+0x448] ;  /* 0x0004480001317983 */ /* 0x000ea60000300800 */
[----:B------:R-:W-:Y:S01]  /*145c0*/  FFMA.FTZ R3, R2, R3, 1 ;  /* 0x3f80000002037423 */ /* 0x000fe20000010003 */
[----:B------:R-:W-:-:S03]  /*145d0*/  FFMA.FTZ R2, R53, R6, R51 ;  /* 0x0000000635027223 */ /* 0x000fc60000010033 */
[----:B------:R-:W-:-:S05]  /*145e0*/  FMUL.FTZ R3, R4, R3 ;  /* 0x0000000304037220 */ /* 0x000fca0000410000 */
[----:B------:R0:W-:Y:S02]  /*145f0*/  STL [R1+0x454], R3 ;  /* 0x0004540301007387 */ /* 0x0001e40000100800 */
[----:B0-----:R-:W-:Y:S02]  /*14600*/  FMUL.FTZ R3, R2, -1.4426950216293334961 ;  /* 0xbfb8aa3b02037820 */ /* 0x001fe40000410000 */
[----:B------:R0:W-:Y:S04]  /*14610*/  STL [R1+0x694], R6 ;  /* 0x0006940601007387 */ /* 0x0001e80000100800 */
[----:B------:R-:W1:Y:S01]  /*14620*/  MUFU.EX2 R3, R3 ;  /* 0x0000000300037308 */ /* 0x000e620000000800 */
[----:B0-----:R-:W-:Y:S01]  /*14630*/  FMUL.FTZ R6, R5, UR16 ;  /* 0x0000001005067c20 */ /* 0x001fe20008410000 */
[----:B-1----:R-:W-:-:S06]  /*14640*/  FADD.FTZ R3, R3, 1 ;  /* 0x3f80000003037421 */ /* 0x002fcc0000010000 */
[----:B------:R-:W0:Y:S02]  /*14650*/  MUFU.RCP R3, R3 ;  /* 0x0000000300037308 */ /* 0x000e240000001000 */
[C---:B0-----:R-:W-:Y:S01]  /*14660*/  FMUL.FTZ R4, R3.reuse, R64 ;  /* 0x0000004003047220 */ /* 0x041fe20000410000 */
[----:B------:R-:W-:Y:S01]  /*14670*/  FADD.FTZ R3, -R3, 1 ;  /* 0x3f80000003037421 */ /* 0x000fe20000010100 */
[----:B------:R-:W2:Y:S03]  /*14680*/  LDL.LU R64, [R1+0x444] ;  /* 0x0004440001407983 */ /* 0x000ea60000300800 */
[----:B------:R-:W-:Y:S01]  /*14690*/  FFMA.FTZ R3, R2, R3, 1 ;  /* 0x3f80000002037423 */ /* 0x000fe20000010003 */
[----:B------:R-:W-:-:S03]  /*146a0*/  FFMA.FTZ R2, R52, R6, R50 ;  /* 0x0000000634027223 */ /* 0x000fc60000010032 */
[----:B------:R-:W-:Y:S01]  /*146b0*/  FMUL.FTZ R3, R4, R3 ;  /* 0x0000000304037220 */ /* 0x000fe20000410000 */
[----:B---3--:R-:W-:Y:S02]  /*146c0*/  FADD.FTZ R5, R9, -UR28 ;  /* 0x8000001c09057e21 */ /* 0x008fe40008010000 */
[----:B------:R-:W3:Y:S04]  /*146d0*/  LDL.LU R9, [R1+0x748] ;  /* 0x0007480001097983 */ /* 0x000ee80000300800 */
[----:B------:R0:W-:Y:S02]  /*146e0*/  STL [R1+0x450], R3 ;  /* 0x0004500301007387 */ /* 0x0001e40000100800 */
[----:B0-----:R-:W-:-:S06]  /*146f0*/  FMUL.FTZ R3, R2, -1.4426950216293334961 ;  /* 0xbfb8aa3b02037820 */ /* 0x001fcc0000410000 */
[----:B------:R-:W0:Y:S02]  /*14700*/  MUFU.EX2 R3, R3 ;  /* 0x0000000300037308 */ /* 0x000e240000000800 */
[----:B0-----:R-:W-:-:S06]  /*14710*/  FADD.FTZ R3, R3, 1 ;  /* 0x3f80000003037421 */ /* 0x001fcc0000010000 */
[----:B------:R-:W4:Y:S01]  /*14720*/  MUFU.RCP R3, R3 ;  /* 0x0000000300037308 */ /* 0x000f220000001000 */
[----:B------:R0:W-:Y:S01]  /*14730*/  STL [R1+0x690], R6 ;  /* 0x0006900601007387 */ /* 0x0001e20000100800 */
[----:B----4-:R-:W-:-:S03]  /*14740*/  FMUL.FTZ R4, R3, R11 ;  /* 0x0000000b03047220 */ /* 0x010fc60000410000 */
[----:B------:R-:W4:Y:S01]  /*14750*/  LDL.LU R11, [R1+0x440] ;  /* 0x00044000010b7983 */ /* 0x000f220000300800 */
[----:B------:R-:W-:Y:S01]  /*14760*/  FADD.FTZ R3, -R3, 1 ;  /* 0x3f80000003037421 */ /* 0x000fe20000010100 */
[----:B0-----:R-:W-:Y:S01]  /*14770*/  FMUL.FTZ R6, R5, UR16 ;  /* 0x0000001005067c20 */ /* 0x001fe20008410000 */
[----:B------:R-:W-:Y:S02]  /*14780*/  FADD.FTZ R5, R13, -UR28 ;  /* 0x8000001c0d057e21 */ /* 0x000fe40008010000 */
[----:B------:R-:W4:Y:S01]  /*14790*/  LDL.LU R13, [R1+0x74c] ;  /* 0x00074c00010d7983 */ /* 0x000f220000300800 */
[----:B------:R-:W-:Y:S01]  /*147a0*/  FFMA.FTZ R3, R2, R3, 1 ;  /* 0x3f80000002037423 */ /* 0x000fe20000010003 */
[----:B------:R-:W-:Y:S02]  /*147b0*/  FFMA.FTZ R2, R53, R6, R51 ;  /* 0x0000000635027223 */ /* 0x000fe40000010033 */
[----:B------:R0:W-:Y:S02]  /*147c0*/  STL [R1+0x68c], R6 ;  /* 0x00068c0601007387 */ /* 0x0001e40000100800 */
[----:B0-----:R-:W-:Y:S01]  /*147d0*/  FMUL.FTZ R6, R5, UR16 ;  /* 0x0000001005067c20 */ /* 0x001fe20008410000 */
[----:B--2---:R-:W-:-:S02]  /*147e0*/  FADD.FTZ R5, R10, -UR28 ;  /* 0x8000001c0a057e21 */ /* 0x004fc40008010000 */
[----:B------:R-:W2:Y:S01]  /*147f0*/  LDL.LU R10, [R1+0x738] ;  /* 0x00073800010a7983 */ /* 0x000ea20000300800 */
        /* <DEDUP_REMOVED lines=18> */
[----:B------:R-:W0:Y:S01]  /*14920*/  MUFU.RCP R3, R3 ;  /* 0x0000000300037308 */ /* 0x000e220000001000 */
[----:B---3--:R-:W-:Y:S02]  /*14930*/  FADD.FTZ R5, R9, -UR28 ;  /* 0x8000001c09057e21 */ /* 0x008fe40008010000 */
[----:B------:R-:W3:Y:S01]  /*14940*/  LDL.LU R9, [R1+0x73c] ;  /* 0x00073c0001097983 */ /* 0x000ee20000300800 */
[C---:B0-----:R-:W-:Y:S01]  /*14950*/  FMUL.FTZ R4, R3.reuse, R64 ;  /* 0x0000004003047220 */ /* 0x041fe20000410000 */
[----:B------:R-:W-:Y:S02]  /*14960*/  FADD.FTZ R3, -R3, 1 ;  /* 0x3f80000003037421 */ /* 0x000fe40000010100 */
[----:B------:R-:W3:Y:S02]  /*14970*/  LDL.LU R64, [R1+0x438] ;  /* 0x0004380001407983 */ /* 0x000ee40000300800 */
[----:B------:R-:W-:Y:S01]  /*14980*/  FFMA.FTZ R3, R2, R3, 1 ;  /* 0x3f80000002037423 */ /* 0x000fe20000010003 */
[----:B------:R-:W-:-:S03]  /*14990*/  FFMA.FTZ R2, R53, R6, R51 ;  /* 0x0000000635027223 */ /* 0x000fc60000010033 */
[----:B------:R-:W-:-:S05]  /*149a0*/  FMUL.FTZ R3, R4, R3 ;  /* 0x0000000304037220 */ /* 0x000fca0000410000 */
        /* <DEDUP_REMOVED lines=140> */
[----:B------:R0:W-:Y:S02]  /*15270*/  STL [R1+0x660], R6 ;  /* 0x0006600601007387 */ /* 0x0001e40000100800 */
[----:B0-----:R-:W-:Y:S01]  /*15280*/  FMUL.FTZ R6, R5, UR16 ;  /* 0x0000001005067c20 */ /* 0x001fe20008410000 */
[C---:B----4-:R-:W-:Y:S01]  /*15290*/  FMUL.FTZ R4, R3.reuse, R11 ;  /* 0x0000000b03047220 */ /* 0x050fe20000410000 */
[----:B------:R-:W-:-:S03]  /*152a0*/  FADD.FTZ R3, -R3, 1 ;  /* 0x3f80000003037421 */ /* 0x000fc60000010100 */
[----:B------:R0:W-:Y:S01]  /*152b0*/  STL [R1+0x65c], R6 ;  /* 0x00065c0601007387 */ /* 0x0001e20000100800 */
[----:B------:R-:W-:Y:S01]  /*152c0*/  FFMA.FTZ R2, R2, R3, 1 ;  /* 0x3f80000002027423 */ /* 0x000fe20000010003 */
[----:B------:R-:W-:Y:S02]  /*152d0*/  FFMA.FTZ R3, R53, R6, R51 ;  /* 0x0000000635037223 */ /* 0x000fe40000010033 */
[----:B------:R-:W4:Y:S01]  /*152e0*/  LDL.LU R11, [R1+0x410] ;  /* 0x00041000010b7983 */ /* 0x000f220000300800 */
[----:B------:R-:W-:Y:S01]  /*152f0*/  FMUL.FTZ R2, R4, R2 ;  /* 0x0000000204027220 */ /* 0x000fe20000410000 */
[----:B0-----:R-:W-:-:S04]  /*15300*/  FADD.FTZ R6, R13, -UR28 ;  /* 0x8000001c0d067e21 */ /* 0x001fc80008010000 */
[----:B------:R0:W-:Y:S04]  /*15310*/  STL [R1+0x96c], R2 ;  /* 0x00096c0201007387 */ /* 0x0001e80000100800 */
[----:B------:R-:W4:Y:S01]  /*15320*/  LDL.LU R13, [R1+0x6d4] ;  /* 0x0006d400010d7983 */ /* 0x000f220000300800 */
[----:B0-----:R-:W-:Y:S01]  /*15330*/  FMUL.FTZ R2, R6, UR16 ;  /* 0x0000001006027c20 */ /* 0x001fe20008410000 */
[----:B--2---:R-:W-:Y:S02]  /*15340*/  FADD.FTZ R6, R10, -UR28 ;  /* 0x8000001c0a067e21 */ /* 0x004fe40008010000 */
[----:B------:R-:W2:Y:S01]  /*15350*/  LDL.LU R10, [R1+0x6bc] ;  /* 0x0006bc00010a7983 */ /* 0x000ea20000300800 */
[----:B------:R-:W-:-:S06]  /*15360*/  FMUL.FTZ R4, R3, -1.4426950216293334961 ;  /* 0xbfb8aa3b03047820 */ /* 0x000fcc0000410000 */
[----:B------:R-:W0:Y:S02]  /*15370*/  MUFU.EX2 R4, R4 ;  /* 0x0000000400047308 */ /* 0x000e240000000800 */
[----:B0-----:R-:W-:-:S06]  /*15380*/  FADD.FTZ R4, R4, 1 ;  /* 0x3f80000004047421 */ /* 0x001fcc0000010000 */
[----:B------:R-:W0:Y:S01]  /*15390*/  MUFU.RCP R4, R4 ;  /* 0x0000000400047308 */ /* 0x000e220000001000 */
[----:B------:R1:W-:Y:S01]  /*153a0*/  STL [R1+0x658], R2 ;  /* 0x0006580201007387 */ /* 0x0003e20000100800 */
[C---:B0-----:R-:W-:Y:S01]  /*153b0*/  FMUL.FTZ R5, R4.reuse, R49 ;  /* 0x0000003104057220 */ /* 0x041fe20000410000 */
[----:B------:R-:W-:Y:S02]  /*153c0*/  FADD.FTZ R4, -R4, 1 ;  /* 0x3f80000004047421 */ /* 0x000fe40000010100 */
[----:B------:R-:W2:Y:S02]  /*153d0*/  LDL.LU R49, [R1+0x89c] ;  /* 0x00089c0001317983 */ /* 0x000ea40000300800 */
[----:B------:R-:W-:Y:S01]  /*153e0*/  FFMA.FTZ R4, R3, R4, 1 ;  /* 0x3f80000003047423 */ /* 0x000fe20000010004 */
[----:B------:R-:W-:Y:S01]  /*153f0*/  FFMA.FTZ R3, R52, R2, R50 ;  /* 0x0000000234037223 */ /* 0x000fe20000010032 */
[----:B-1----:R-:W-:Y:S02]  /*15400*/  FMUL.FTZ R2, R6, UR16 ;  /* 0x0000001006027c20 */ /* 0x002fe40008410000 */
[----:B------:R-:W-:-:S05]  /*15410*/  FMUL.FTZ R4, R5, R4 ;  /* 0x0000000405047220 */ /* 0x000fca0000410000 */
[----:B------:R0:W-:Y:S02]  /*15420*/  STL [R1+0x418], R4 ;  /* 0x0004180401007387 */ /* 0x0001e40000100800 */
[----:B0-----:R-:W-:-:S06]  /*15430*/  FMUL.FTZ R4, R3, -1.4426950216293334961 ;  /* 0xbfb8aa3b03047820 */ /* 0x001fcc0000410000 */
[----:B------:R-:W0:Y:S01]  /*15440*/  MUFU.EX2 R4, R4 ;  /* 0x0000000400047308 */ /* 0x000e220000000800 */
[----:B---3--:R-:W-:Y:S02]  /*15450*/  FADD.FTZ R6, R9, -UR28 ;  /* 0x8000001c09067e21 */ /* 0x008fe40008010000 */
[----:B------:R-:W3:Y:S01]  /*15460*/  LDL.LU R9, [R1+0x6c8] ;  /* 0x0006c80001097983 */ /* 0x000ee20000300800 */
[----:B0-----:R-:W-:-:S06]  /*15470*/  FADD.FTZ R4, R4, 1 ;  /* 0x3f80000004047421 */ /* 0x001fcc0000010000 */
[----:B------:R-:W0:Y:S01]  /*15480*/  MUFU.RCP R4, R4 ;  /* 0x0000000400047308 */ /* 0x000e220000001000 */
[----:B------:R1:W-:Y:S01]  /*15490*/  STL [R1+0x654], R2 ;  /* 0x0006540201007387 */ /* 0x0003e20000100800 */
[C---:B0-----:R-:W-:Y:S01]  /*154a0*/  FMUL.FTZ R5, R4.reuse, R64 ;  /* 0x0000004004057220 */ /* 0x041fe20000410000 */
[----:B------:R-:W-:Y:S02]  /*154b0*/  FADD.FTZ R4, -R4, 1 ;  /* 0x3f80000004047421 */ /* 0x000fe40000010100 */
[----:B------:R-:W3:Y:S02]  /*154c0*/  LDL.LU R64, [R1+0x898] ;  /* 0x0008980001407983 */ /* 0x000ee40000300800 */
[----:B------:R-:W-:Y:S01]  /*154d0*/  FFMA.FTZ R4, R3, R4, 1 ;  /* 0x3f80000003047423 */ /* 0x000fe20000010004 */
[----:B------:R-:W-:-:S03]  /*154e0*/  FFMA.FTZ R3, R53, R2, R51 ;  /* 0x0000000235037223 */ /* 0x000fc60000010033 */
[----:B------:R-:W-:Y:S01]  /*154f0*/  FMUL.FTZ R4, R5, R4 ;  /* 0x0000000405047220 */ /* 0x000fe20000410000 */
[----:B-1----:R-:W-:-:S04]  /*15500*/  FMUL.FTZ R2, R6, UR16 ;  /* 0x0000001006027c20 */ /* 0x002fc80008410000 */
[----:B------:R0:W-:Y:S02]  /*15510*/  STL [R1+0x414], R4 ;  /* 0x0004140401007387 */ /* 0x0001e40000100800 */
[----:B0-----:R-:W-:-:S06]  /*15520*/  FMUL.FTZ R4, R3, -1.4426950216293334961 ;  /* 0xbfb8aa3b03047820 */ /* 0x001fcc0000410000 */
[----:B------:R-:W0:Y:S02]  /*15530*/  MUFU.EX2 R4, R4 ;  /* 0x0000000400047308 */ /* 0x000e240000000800 */
[----:B0-----:R-:W-:-:S06]  /*15540*/  FADD.FTZ R4, R4, 1 ;  /* 0x3f80000004047421 */ /* 0x001fcc0000010000 */
[----:B------:R-:W4:Y:S02]  /*15550*/  MUFU.RCP R4, R4 ;  /* 0x0000000400047308 */ /* 0x000f240000001000 */
[C---:B----4-:R-:W-:Y:S01]  /*15560*/  FMUL.FTZ R5, R4.reuse, R11 ;  /* 0x0000000b04057220 */ /* 0x050fe20000410000 */
[----:B------:R-:W-:Y:S01]  /*15570*/  FADD.FTZ R4, -R4, 1 ;  /* 0x3f80000004047421 */ /* 0x000fe20000010100 */
[----:B--2---:R-:W-:Y:S01]  /*15580*/  FADD.FTZ R6, R10, -UR28 ;  /* 0x8000001c0a067e21 */ /* 0x004fe20008010000 */
[----:B------:R-:W-:Y:S04]  /*15590*/  STL [R1+0x650], R2 ;  /* 0x0006500201007387 */ /* 0x000fe80000100800 */
[----:B------:R-:W2:Y:S01]  /*155a0*/  LDL.LU R10, [R1+0x6ec] ;  /* 0x0006ec00010a7983 */ /* 0x000ea20000300800 */
[----:B------:R-:W-:-:S03]  /*155b0*/  FFMA.FTZ R4, R3, R4, 1 ;  /* 0x3f80000003047423 */ /* 0x000fc60000010004 */
[----:B------:R-:W4:Y:S01]  /*155c0*/  LDL.LU R11, [R1+0x7a4] ;  /* 0x0007a400010b7983 */ /* 0x000f220000300800 */
[----:B------:R-:W-:Y:S01]  /*155d0*/  FMUL.FTZ R4, R5, R4 ;  /* 0x0000000405047220 */ /* 0x000fe20000410000 */
[----:B------:R-:W-:Y:S02]  /*155e0*/  FADD.FTZ R5, R13, -UR28 ;  /* 0x8000001c0d057e21 */ /* 0x000fe40008010000 */
[----:B------:R-:W4:Y:S01]  /*155f0*/  LDL.LU R13, [R1+0x6e8] ;  /* 0x0006e800010d7983 */ /* 0x000f220000300800 */
[----:B------:R-:W-:-:S03]  /*15600*/  FFMA.FTZ R3, R52, R2, R50 ;  /* 0x0000000234037223 */ /* 0x000fc60000010032 */
[----:B------:R0:W-:Y:S02]  /*15610*/  STL [R1+0x41c], R4 ;  /* 0x00041c0401007387 */ /* 0x0001e40000100800 */
[----:B0-----:R-:W-:-:S06]  /*15620*/  FMUL.FTZ R4, R3, -1.4426950216293334961 ;  /* 0xbfb8aa3b03047820 */ /* 0x001fcc0000410000 */
        /* <DEDUP_REMOVED lines=9> */
[----:B-1----:R-:W-:-:S03]  /*156c0*/  FMUL.FTZ R2, R6, UR16 ;  /* 0x0000001006027c20 */ /* 0x002fc60008410000 */
[----:B------:R-:W-:-:S06]  /*156d0*/  FMUL.FTZ R5, R4, -1.4426950216293334961 ;  /* 0xbfb8aa3b04057820 */ /* 0x000fcc0000410000 */
[----:B------:R-:W0:Y:S01]  /*156e0*/  MUFU.EX2 R5, R5 ;  /* 0x0000000500057308 */ /* 0x000e220000000800 */
[----:B---3--:R-:W-:Y:S02]  /*156f0*/  FADD.FTZ R6, R9, -UR28 ;  /* 0x8000001c09067e21 */ /* 0x008fe40008010000 */
[----:B------:R-:W3:Y:S01]  /*15700*/  LDL.LU R9, [R1+0x7a0] ;  /* 0x0007a00001097983 */ /* 0x000ee20000300800 */
[----:B0-----:R-:W-:-:S06]  /*15710*/  FADD.FTZ R5, R5, 1 ;  /* 0x3f80000005057421 */ /* 0x001fcc0000010000 */
[----:B------:R-:W0:Y:S01]  /*15720*/  MUFU.RCP R5, R5 ;  /* 0x0000000500057308 */ /* 0x000e220000001000 */
[----:B------:R-:W-:Y:S01]  /*15730*/  FMUL.FTZ R3, R69, R3 ;  /* 0x0000000345037220 */ /* 0x000fe20000410000 */
[----:B------:R-:W-:Y:S04]  /*15740*/  STL [R1+0x644], R2 ;  /* 0x0006440201007387 */ /* 0x000fe80000100800 */
[----:B------:R1:W-:Y:S04]  /*15750*/  STL [R1+0x960], R3 ;  /* 0x0009600301007387 */ /* 0x0003e80000100800 */
[----:B------:R-:W3:Y:S01]  /*15760*/  LDL.LU R69, [R1+0x59c] ;  /* 0x00059c0001457983 */ /* 0x000ee20000300800 */
[C---:B0-----:R-:W-:Y:S01]  /*15770*/  FMUL.FTZ R68, R5.reuse, R68 ;  /* 0x0000004405447220 */ /* 0x041fe20000410000 */
[----:B------:R-:W-:-:S04]  /*15780*/  FADD.FTZ R5, -R5, 1 ;  /* 0x3f80000005057421 */ /* 0x000fc80000010100 */
[----:B------:R-:W-:Y:S01]  /*15790*/  FFMA.FTZ R5, R4, R5, 1 ;  /* 0x3f80000004057423 */ /* 0x000fe20000010005 */
[----:B------:R-:W-:-:S03]  /*157a0*/  FFMA.FTZ R4, R52, R2, R50 ;  /* 0x0000000234047223 */ /* 0x000fc60000010032 */
[----:B-1----:R-:W-:Y:S01]  /*157b0*/  FMUL.FTZ R3, R68, R5 ;  /* 0x0000000544037220 */ /* 0x002fe20000410000 */
[----:B------:R-:W-:Y:S01]  /*157c0*/  FMUL.FTZ R5, R4, -1.4426950216293334961 ;  /* 0xbfb8aa3b04057820 */ /* 0x000fe20000410000 */
[----:B------:R-:W-:Y:S01]  /*157d0*/  FMUL.FTZ R2, R6, UR16 ;  /* 0x0000001006027c20 */ /* 0x000fe20008410000 */
[----:B------:R-:W3:Y:S04]  /*157e0*/  LDL.LU R68, [R1+0x624] ;  /* 0x0006240001447983 */ /* 0x000ee80000300800 */
        /* <DEDUP_REMOVED lines=8> */
[----:B------:R-:W0:Y:S01]  /*15870*/  MUFU.EX2 R6, R6 ;  /* 0x0000000600067308 */ /* 0x000e220000000800 */
[----:B--2---:R-:W-:Y:S02]  /*15880*/  FADD.FTZ R8, R10, -UR28 ;  /* 0x8000001c0a087e21 */ /* 0x004fe40008010000 */
[----:B------:R-:W2:Y:S01]  /*15890*/  LDL.LU R10, [R1+0x7b0] ;  /* 0x0007b000010a7983 */ /* 0x000ea20000300800 */
[----:B----4-:R-:W-:-:S03]  /*158a0*/  FADD.FTZ R7, R13, -UR28 ;  /* 0x8000001c0d077e21 */ /* 0x010fc60008010000 */
[----:B------:R-:W4:Y:S01]  /*158b0*/  LDL.LU R13, [R1+0x7b4] ;  /* 0x0007b400010d7983 */ /* 0x000f220000300800 */
        /* <DEDUP_REMOVED lines=22> */
[----:B------:R1:W-:Y:S01]  /*15a20*/  STL [R1+0x638], R2 ;  /* 0x0006380201007387 */ /* 0x0003e20000100800 */
[C---:B0-----:R-:W-:Y:S01]  /*15a30*/  FMUL.FTZ R0, R8.reuse, R0 ;  /* 0x0000000008007220 */ /* 0x041fe20000410000 */
[----:B------:R-:W-:Y:S01]  /*15a40*/  FADD.FTZ R8, -R8, 1 ;  /* 0x3f80000008087421 */ /* 0x000fe20000010100 */
[----:B---3--:R-:W-:-:S03]  /*15a50*/  FADD.FTZ R9, R9, -UR28 ;  /* 0x8000001c09097e21 */ /* 0x008fc60008010000 */
[----:B------:R-:W-:Y:S01]  /*15a60*/  FFMA.FTZ R8, R7, R8, 1 ;  /* 0x3f80000007087423 */ /* 0x000fe20000010008 */
[----:B-1----:R-:W-:-:S03]  /*15a70*/  FMUL.FTZ R2, R9, UR16 ;  /* 0x0000001009027c20 */ /* 0x002fc60008410000 */
[----:B------:R-:W-:Y:S01]  /*15a80*/  FMUL.FTZ R0, R0, R8 ;  /* 0x0000000800007220 */ /* 0x000fe20000410000 */
        /* <DEDUP_REMOVED lines=18> */
[----:B------:R-:W-:-:S04]  /*15bb0*/  FADD.FTZ R9, -R9, 1 ;  /* 0x3f80000009097421 */ /* 0x000fc80000010100 */
[----:B------:R-:W-:Y:S01]  /*15bc0*/  FFMA.FTZ R8, R8, R9, 1 ;  /* 0x3f80000008087423 */ /* 0x000fe20000010009 */
[----:B--2---:R-:W-:-:S04]  /*15bd0*/  FADD.FTZ R10, R10, -UR28 ;  /* 0x8000001c0a0a7e21 */ /* 0x004fc80008010000 */
[----:B-1----:R-:W-:-:S04]  /*15be0*/  FMUL.FTZ R0, R10, UR16 ;  /* 0x000000100a007c20 */ /* 0x002fc80008410000 */
[----:B------:R-:W-:-:S04]  /*15bf0*/  FFMA.FTZ R9, R52, R0, R50 ;  /* 0x0000000034097223 */ /* 0x000fc80000010032 */
[----:B------:R-:W-:-:S06]  /*15c00*/  FMUL.FTZ R10, R9, -1.4426950216293334961 ;  /* 0xbfb8aa3b090a7820 */ /* 0x000fcc0000410000 */
[----:B------:R-:W0:Y:S02]  /*15c10*/  MUFU.EX2 R10, R10 ;  /* 0x0000000a000a7308 */ /* 0x000e240000000800 */
[----:B0-----:R-:W-:-:S06]  /*15c20*/  FADD.FTZ R10, R10, 1 ;  /* 0x3f8000000a0a7421 */ /* 0x001fcc0000010000 */
[----:B------:R-:W0:Y:S01]  /*15c30*/  MUFU.RCP R10, R10 ;  /* 0x0000000a000a7308 */ /* 0x000e220000001000 */
[----:B----4-:R-:W-:Y:S01]  /*15c40*/  FADD.FTZ R11, R13, -UR28 ;  /* 0x8000001c0d0b7e21 */ /* 0x010fe20008010000 */
        /* <DEDUP_REMOVED lines=189> */
[----:B0-----:R-:W-:-:S04]  /*16820*/  FADD.FTZ R29, R29, 1 ;  /* 0x3f8000001d1d7421 */ /* 0x001fc80000010000 */
[----:B------:R-:W0:Y:S02]  /*16830*/  MUFU.RCP R30, R29 ;  /* 0x0000001d001e7308 */ /* 0x000e240000001000 */
[C---:B0-----:R-:W-:Y:S02]  /*16840*/  FMUL.FTZ R29, R30.reuse, R48 ;  /* 0x000000301e1d7220 */ /* 0x041fe40000410000 */
[----:B------:R-:W2:Y:S01]  /*16850*/  LDL.LU R48, [R1+0x8a8] ;  /* 0x0008a80001307983 */ /* 0x000ea20000300800 */
[----:B------:R-:W-:-:S03]  /*16860*/  FADD.FTZ R30, -R30, 1 ;  /* 0x3f8000001e1e7421 */ /* 0x000fc60000010100 */
[----:B------:R0:W-:Y:S01]  /*16870*/  STL [R1+0x528], R0 ;  /* 0x0005280001007387 */ /* 0x0001e20000100800 */
[----:B------:R-:W-:-:S04]  /*16880*/  FFMA.FTZ R27, R27, R30, 1 ;  /* 0x3f8000001b1b7423 */ /* 0x000fc8000001001e */
[----:B------:R-:W-:Y:S01]  /*16890*/  FMUL.FTZ R27, R29, R27 ;  /* 0x0000001b1d1b7220 */ /* 0x000fe20000410000 */
[----:B0-----:R-:W-:-:S04]  /*168a0*/  FMUL.FTZ R0, R31, UR16 ;  /* 0x000000101f007c20 */ /* 0x001fc80008410000 */
[----:B------:R-:W-:-:S04]  /*168b0*/  FFMA.FTZ R29, R52, R0, R50 ;  /* 0x00000000341d7223 */ /* 0x000fc80000010032 */
[----:B------:R-:W-:-:S06]  /*168c0*/  FMUL.FTZ R30, R29, -1.4426950216293334961 ;  /* 0xbfb8aa3b1d1e7820 */ /* 0x000fcc0000410000 */
[----:B------:R-:W0:Y:S02]  /*168d0*/  MUFU.EX2 R30, R30 ;  /* 0x0000001e001e7308 */ /* 0x000e240000000800 */
[----:B0-----:R-:W-:-:S06]  /*168e0*/  FADD.FTZ R30, R30, 1 ;  /* 0x3f8000001e1e7421 */ /* 0x001fcc0000010000 */
[----:B------:R-:W0:Y:S01]  /*168f0*/  MUFU.RCP R30, R30 ;  /* 0x0000001e001e7308 */ /* 0x000e220000001000 */
[----:B------:R-:W-:Y:S01]  /*16900*/  FADD.FTZ R31, R64, -UR28 ;  /* 0x8000001c401f7e21 */ /* 0x000fe20008010000 */
[----:B------:R-:W-:Y:S01]  /*16910*/  FMUL.FTZ R25, R60, R25 ;  /* 0x000000193c197220 */ /* 0x000fe20000410000 */
[----:B------:R-:W3:Y:S04]  /*16920*/  LDL.LU R64, [R1+0x8ac] ;  /* 0x0008ac0001407983 */ /* 0x000ee80000300800 */
[----:B------:R1:W-:Y:S01]  /*16930*/  STL [R1+0x50c], R0 ;  /* 0x00050c0001007387 */ /* 0x0003e20000100800 */
[C---:B0-----:R-:W-:Y:S01]  /*16940*/  FMUL.FTZ R60, R30.reuse, R63 ;  /* 0x0000003f1e3c7220 */ /* 0x041fe20000410000 */
        /* <DEDUP_REMOVED lines=10> */
[----:B------:R1:W-:Y:S04]  /*169f0*/  STL [R1+0x634], R2 ;  /* 0x0006340201007387 */ /* 0x0003e80000100800 */
[----:B------:R-:W4:Y:S04]  /*16a00*/  LDL.LU R49, [R1+0x8bc] ;  /* 0x0008bc0001317983 */ /* 0x000f280000300800 */
[----:B------:R0:W-:Y:S04]  /*16a10*/  STL [R1+0x4f8], R0 ;  /* 0x0004f80001007387 */ /* 0x0001e80000100800 */
[----:B-1----:R-:W4:Y:S01]  /*16a20*/  LDL.LU R2, [R1+0x548] ;  /* 0x0005480001027983 */ /* 0x002f220000300800 */
[C---:B0-----:R-:W-:Y:S01]  /*16a30*/  FMUL.FTZ R54, R30.reuse, R54 ;  /* 0x000000361e367220 */ /* 0x041fe20000410000 */
        /* <DEDUP_REMOVED lines=10> */
[----:B0-----:R-:W-:Y:S02]  /*16ae0*/  FMUL.FTZ R59, R30, R46 ;  /* 0x0000002e1e3b7220 */ /* 0x001fe40000410000 */
[----:B------:R-:W4:Y:S01]  /*16af0*/  LDL.LU R46, [R1+0x54c] ;  /* 0x00054c00012e7983 */ /* 0x000f220000300800 */
[----:B--2---:R-:W-:-:S03]  /*16b00*/  FADD.FTZ R31, R48, -UR28 ;  /* 0x8000001c301f7e21 */ /* 0x004fc60008010000 */
[----:B------:R-:W2:Y:S01]  /*16b10*/  LDL.LU R48, [R1+0x8c8] ;  /* 0x0008c80001307983 */ /* 0x000ea20000300800 */
[----:B------:R-:W-:-:S03]  /*16b20*/  FADD.FTZ R30, -R30, 1 ;  /* 0x3f8000001e1e7421 */ /* 0x000fc60000010100 */
[----:B------:R0:W-:Y:S01]  /*16b30*/  STL [R1+0x4e0], R0 ;  /* 0x0004e00001007387 */ /* 0x0001e20000100800 */
[----:B------:R-:W-:Y:S01]  /*16b40*/  FFMA.FTZ R30, R29, R30, 1 ;  /* 0x3f8000001d1e7423 */ /* 0x000fe2000001001e */
[----:B0-----:R-:W-:-:S03]  /*16b50*/  FMUL.FTZ R0, R31, UR16 ;  /* 0x000000101f007c20 */ /* 0x001fc60008410000 */
[----:B------:R-:W-:Y:S01]  /*16b60*/  FMUL.FTZ R59, R59, R30 ;  /* 0x0000001e3b3b7220 */ /* 0x000fe20000410000 */
[----:B------:R-:W-:-:S04]  /*16b70*/  FFMA.FTZ R29, R53, R0, R51 ;  /* 0x00000000351d7223 */ /* 0x000fc80000010033 */
[----:B------:R-:W-:-:S06]  /*16b80*/  FMUL.FTZ R30, R29, -1.4426950216293334961 ;  /* 0xbfb8aa3b1d1e7820 */ /* 0x000fcc0000410000 */
[----:B------:R-:W0:Y:S02]  /*16b90*/  MUFU.EX2 R30, R30 ;  /* 0x0000001e001e7308 */ /* 0x000e240000000800 */
[----:B0-----:R-:W-:-:S06]  /*16ba0*/  FADD.FTZ R30, R30, 1 ;  /* 0x3f8000001e1e7421 */ /* 0x001fcc0000010000 */
[----:B------:R-:W0:Y:S01]  /*16bb0*/  MUFU.RCP R30, R30 ;  /* 0x0000001e001e7308 */ /* 0x000e220000001000 */
[----:B------:R-:W-:Y:S01]  /*16bc0*/  FMUL.FTZ R19, R44, R19 ;  /* 0x000000132c137220 */ /* 0x000fe20000410000 */
[----:B---3--:R-:W-:Y:S02]  /*16bd0*/  FADD.FTZ R31, R64, -UR28 ;  /* 0x8000001c401f7e21 */ /* 0x008fe40008010000 */
[----:B------:R-:W3:Y:S04]  /*16be0*/  LDL.LU R64, [R1+0x8d8] ;  /* 0x0008d80001407983 */ /* 0x000ee80000300800 */
[----:B------:R1:W-:Y:S01]  /*16bf0*/  STL [R1+0x4d4], R0 ;  /* 0x0004d40001007387 */ /* 0x0003e20000100800 */
[----:B0-----:R-:W-:-:S03]  /*16c00*/  FMUL.FTZ R44, R30, R47 ;  /* 0x0000002f1e2c7220 */ /* 0x001fc60000410000 */
[----:B------:R-:W3:Y:S01]  /*16c10*/  LDL.LU R47, [R1+0x530] ;  /* 0x00053000012f7983 */ /* 0x000ee20000300800 */
        /* <DEDUP_REMOVED lines=10> */
[----:B----4-:R-:W-:Y:S02]  /*16cc0*/  FADD.FTZ R31, R49, -UR28 ;  /* 0x8000001c311f7e21 */ /* 0x010fe40008010000 */
[----:B------:R-:W4:Y:S04]  /*16cd0*/  LDL.LU R49, [R1+0x8e0] ;  /* 0x0008e00001317983 */ /* 0x000f280000300800 */
[----:B------:R1:W-:Y:S01]  /*16ce0*/  STL [R1+0x4d0], R0 ;  /* 0x0004d00001007387 */ /* 0x0003e20000100800 */
[C---:B0-----:R-:W-:Y:S01]  /*16cf0*/  FMUL.FTZ R58, R30.reuse, R2 ;  /* 0x000000021e3a7220 */ /* 0x041fe20000410000 */
[----:B------:R-:W-:-:S02]  /*16d00*/  FADD.FTZ R30, -R30, 1 ;  /* 0x3f8000001e1e7421 */ /* 0x000fc40000010100 */
[----:B------:R-:W4:Y:S01]  /*16d10*/  LDL.LU R2, [R1+0x534] ;  /* 0x0005340001027983 */ /* 0x000f220000300800 */
        /* <DEDUP_REMOVED lines=43> */
[----:B------:R-:W-:Y:S01]  /*16fd0*/  FADD.FTZ R30, -R30, 1 ;  /* 0x3f8000001e1e7421 */ /* 0x000fe20000010100 */
[----:B-1----:R-:W-:Y:S01]  /*16fe0*/  FMUL.FTZ R0, R31, UR16 ;  /* 0x000000101f007c20 */ /* 0x002fe20008410000 */
[----:B------:R-:W-:Y:S01]  /*16ff0*/  FMUL.FTZ R21, R56, R21 ;  /* 0x0000001538157220 */ /* 0x000fe20000410000 */
[----:B------:R-:W-:Y:S01]  /*17000*/  FMUL.FTZ R11, R36, R11 ;  /* 0x0000000b240b7220 */ /* 0x000fe20000410000 */
[----:B------:R-:W-:Y:S01]  /*17010*/  FFMA.FTZ R30, R29, R30, 1 ;  /* 0x3f8000001d1e7423 */ /* 0x000fe2000001001e */
[----:B------:R-:W-:Y:S01]  /*17020*/  FFMA.FTZ R29, R52, R0, R50 ;  /* 0x00000000341d7223 */ /* 0x000fe20000010032 */
[----:B------:R-:W4:Y:S02]  /*17030*/  LDL.LU R2, [R1+0x494] ;  /* 0x0004940001027983 */ /* 0x000f240000300800 */
[----:B------:R-:W-:Y:S01]  /*17040*/  FMUL.FTZ R40, R40, R30 ;  /* 0x0000001e28287220 */ /* 0x000fe20000410000 */
[----:B------:R-:W-:-:S06]  /*17050*/  FMUL.FTZ R30, R29, -1.4426950216293334961 ;  /* 0xbfb8aa3b1d1e7820 */ /* 0x000fcc0000410000 */
[----:B------:R-:W0:Y:S02]  /*17060*/  MUFU.EX2 R30, R30 ;  /* 0x0000001e001e7308 */ /* 0x000e240000000800 */
[----:B0-----:R-:W-:-:S06]  /*17070*/  FADD.FTZ R30, R30, 1 ;  /* 0x3f8000001e1e7421 */ /* 0x001fcc0000010000 */
[----:B------:R-:W0:Y:S02]  /*17080*/  MUFU.RCP R30, R30 ;  /* 0x0000001e001e7308 */ /* 0x000e240000001000 */
        /* <DEDUP_REMOVED lines=28> */
[----:B----4-:R-:W-:Y:S02]  /*17250*/  FADD.FTZ R31, R49, -UR28 ;  /* 0x8000001c311f7e21 */ /* 0x010fe40008010000 */
[----:B------:R-:W4:Y:S04]  /*17260*/  LDL.LU R49, [R1+0x8d4] ;  /* 0x0008d40001317983 */ /* 0x000f280000300800 */
        /* <DEDUP_REMOVED lines=69> */
[----:B0-----:R-:W-:-:S04]  /*176c0*/  FADD.FTZ R30, R30, 1 ;  /* 0x3f8000001e1e7421 */ /* 0x001fc80000010000 */
        /* <DEDUP_REMOVED lines=47> */
[----:B---3--:R-:W-:-:S04]  /*179c0*/  FADD.FTZ R33, R64, -UR28 ;  /* 0x8000001c40217e21 */ /* 0x008fc80008010000 */
[----:B------:R-:W-:Y:S01]  /*179d0*/  FMUL.FTZ R64, R33, UR16 ;  /* 0x0000001021407c20 */ /* 0x000fe20008410000 */
[C---:B0-----:R-:W-:Y:S01]  /*179e0*/  FMUL.FTZ R31, R32.reuse, R47 ;  /* 0x0000002f201f7220 */ /* 0x041fe20000410000 */
[----:B------:R-:W-:Y:S01]  /*179f0*/  FADD.FTZ R32, -R32, 1 ;  /* 0x3f80000020207421 */ /* 0x000fe20000010100 */
[----:B------:R-:W-:Y:S01]  /*17a00*/  FMUL.FTZ R12, R37, R12 ;  /* 0x0000000c250c7220 */ /* 0x000fe20000410000 */
[----:B------:R-:W3:Y:S02]  /*17a10*/  LDL.LU R47, [R1+0x920] ;  /* 0x00092000012f7983 */ /* 0x000ee40000300800 */
[----:B------:R-:W-:-:S04]  /*17a20*/  FFMA.FTZ R29, R29, R32, 1 ;  /* 0x3f8000001d1d7423 */ /* 0x000fc80000010020 */
[----:B------:R-:W-:Y:S01]  /*17a30*/  FMUL.FTZ R29, R31, R29 ;  /* 0x0000001d1f1d7220 */ /* 0x000fe20000410000 */
[----:B------:R-:W-:-:S04]  /*17a40*/  FFMA.FTZ R31, R53, R64, R51 ;  /* 0x00000040351f7223 */ /* 0x000fc80000010033 */
[----:B------:R-:W-:-:S06]  /*17a50*/  FMUL.FTZ R32, R31, -1.4426950216293334961 ;  /* 0xbfb8aa3b1f207820 */ /* 0x000fcc0000410000 */
[----:B------:R-:W0:Y:S02]  /*17a60*/  MUFU.EX2 R32, R32 ;  /* 0x0000002000207308 */ /* 0x000e240000000800 */
[----:B0-----:R-:W-:-:S06]  /*17a70*/  FADD.FTZ R32, R32, 1 ;  /* 0x3f80000020207421 */ /* 0x001fcc0000010000 */
[----:B------:R-:W0:Y:S01]  /*17a80*/  MUFU.RCP R32, R32 ;  /* 0x0000002000207308 */ /* 0x000e220000001000 */
[----:B----4-:R-:W-:-:S04]  /*17a90*/  FADD.FTZ R33, R49, -UR28 ;  /* 0x8000001c31217e21 */ /* 0x010fc80008010000 */
[----:B------:R-:W-:Y:S01]  /*17aa0*/  FMUL.FTZ R49, R33, UR16 ;  /* 0x0000001021317c20 */ /* 0x000fe20008410000 */
[C---:B0-----:R-:W-:Y:S01]  /*17ab0*/  FMUL.FTZ R37, R32.reuse, R2 ;  /* 0x0000000220257220 */ /* 0x041fe20000410000 */
[----:B------:R-:W-:Y:S01]  /*17ac0*/  FADD.FTZ R32, -R32, 1 ;  /* 0x3f80000020207421 */ /* 0x000fe20000010100 */
[----:B------:R-:W-:Y:S01]  /*17ad0*/  FMUL.FTZ R10, R35, R10 ;  /* 0x0000000a230a7220 */ /* 0x000fe20000410000 */
[----:B------:R-:W4:Y:S02]  /*17ae0*/  LDL.LU R2, [R1+0x5a4] ;  /* 0x0005a40001027983 */ /* 0x000f240000300800 */
[----:B------:R-:W-:Y:S01]  /*17af0*/  FFMA.FTZ R32, R31, R32, 1 ;  /* 0x3f8000001f207423 */ /* 0x000fe20000010020 */
[----:B------:R-:W-:-:S03]  /*17b00*/  FFMA.FTZ R31, R52, R49, R50 ;  /* 0x00000031341f7223 */ /* 0x000fc60000010032 */
[----:B------:R-:W-:Y:S01]  /*17b10*/  FMUL.FTZ R37, R37, R32 ;  /* 0x0000002025257220 */ /* 0x000fe20000410000 */
[----:B------:R-:W-:-:S06]  /*17b20*/  FMUL.FTZ R32, R31, -1.4426950216293334961 ;  /* 0xbfb8aa3b1f207820 */ /* 0x000fcc0000410000 */
[----:B------:R-:W0:Y:S02]  /*17b30*/  MUFU.EX2 R32, R32 ;  /* 0x0000002000207308 */ /* 0x000e240000000800 */
[----:B0-----:R-:W-:-:S06]  /*17b40*/  FADD.FTZ R32, R32, 1 ;  /* 0x3f80000020207421 */ /* 0x001fcc0000010000 */
[----:B------:R-:W0:Y:S02]  /*17b50*/  MUFU.RCP R32, R32 ;  /* 0x0000002000207308 */ /* 0x000e240000001000 */
[C---:B0-----:R-:W-:Y:S02]  /*17b60*/  FMUL.FTZ R35, R32.reuse, R46 ;  /* 0x0000002e20237220 */ /* 0x041fe40000410000 */
[----:B------:R-:W4:Y:S01]  /*17b70*/  LDL.LU R46, [R1+0x928] ;  /* 0x00092800012e7983 */ /* 0x000f220000300800 */
[----:B------:R-:W-:-:S04]  /*17b80*/  FADD.FTZ R32, -R32, 1 ;  /* 0x3f80000020207421 */ /* 0x000fc80000010100 */
[----:B------:R-:W-:-:S04]  /*17b90*/  FFMA.FTZ R32, R31, R32, 1 ;  /* 0x3f8000001f207423 */ /* 0x000fc80000010020 */
[----:B------:R-:W-:Y:S01]  /*17ba0*/  FMUL.FTZ R35, R35, R32 ;  /* 0x0000002023237220 */ /* 0x000fe20000410000 */
[----:B------:R-:W-:Y:S01]  /*17bb0*/  FMUL.FTZ R6, R65, R6 ;  /* 0x0000000641067220 */ /* 0x000fe20000410000 */
[----:B------:R0:W-:Y:S01]  /*17bc0*/  STL [R1+0x974], R8 ;  /* 0x0009740801007387 */ /* 0x0001e20000100800 */
[----:B------:R-:W-:-:S03]  /*17bd0*/  FMUL.FTZ R4, R67, R4 ;  /* 0x0000000443047220 */ /* 0x000fc60000410000 */
[----:B------:R1:W-:Y:S04]  /*17be0*/  STL [R1+0x964], R6 ;  /* 0x0009640601007387 */ /* 0x0003e80000100800 */
[----:B------:R1:W-:Y:S04]  /*17bf0*/  STL [R1+0x980], R11 ;  /* 0x0009800b01007387 */ /* 0x0003e80000100800 */
[----:B0-----:R-:W4:Y:S04]  /*17c00*/  LDL.LU R8, [R1+0x5b8] ;  /* 0x0005b80001087983 */ /* 0x001f280000300800 */
[----:B------:R-:W4:Y:S04]  /*17c10*/  LDL.LU R67, [R1+0x924] ;  /* 0x0009240001437983 */ /* 0x000f280000300800 */
[----:B-1----:R-:W4:Y:S04]  /*17c20*/  LDL.LU R6, [R1+0x648] ;  /* 0x0006480001067983 */ /* 0x002f280000300800 */
[----:B------:R-:W4:Y:S04]  /*17c30*/  LDL.LU R11, [R1+0x630] ;  /* 0x00063000010b7983 */ /* 0x000f280000300800 */
[----:B------:R0:W-:Y:S01]  /*17c40*/  STL [R1+0x95c], R4 ;  /* 0x00095c0401007387 */ /* 0x0001e20000100800 */
[----:B--2---:R-:W-:-:S03]  /*17c50*/  FADD.FTZ R33, R48, -UR28 ;  /* 0x8000001c30217e21 */ /* 0x004fc60008010000 */
[----:B0-----:R-:W2:Y:S01]  /*17c60*/  LDL.LU R4, [R1+0x92c] ;  /* 0x00092c0001047983 */ /* 0x001ea20000300800 */
[----:B------:R-:W-:Y:S01]  /*17c70*/  FMUL.FTZ R48, R33, UR16 ;  /* 0x0000001021307c20 */ /* 0x000fe20008410000 */
[----:B------:R-:W-:Y:S01]  /*17c80*/  FMUL.FTZ R26, R61, R26 ;  /* 0x0000001a3d1a7220 */ /* 0x000fe20000410000 */
[----:B------:R-:W-:Y:S01]  /*17c90*/  FMUL.FTZ R28, R62, R28 ;  /* 0x0000001c3e1c7220 */ /* 0x000fe20000410000 */
[----:B------:R-:W-:Y:S01]  /*17ca0*/  STL [R1+0x488], R3 ;  /* 0x0004880301007387 */ /* 0x000fe20000100800 */
[----:B------:R-:W-:Y:S01]  /*17cb0*/  FFMA.FTZ R31, R53, R48, R51 ;  /* 0x00000030351f7223 */ /* 0x000fe20000010033 */
[----:B------:R-:W-:Y:S02]  /*17cc0*/  FMUL.FTZ R5, R66, R5 ;  /* 0x0000000542057220 */ /* 0x000fe40000410000 */
[----:B------:R-:W-:Y:S01]  /*17cd0*/  STL [R1+0x978], R9 ;  /* 0x0009780901007387 */ /* 0x000fe20000100800 */
[----:B------:R-:W-:-:S03]  /*17ce0*/  FMUL.FTZ R32, R31, -1.4426950216293334961 ;  /* 0xbfb8aa3b1f207820 */ /* 0x000fc60000410000 */
[----:B------:R0:W-:Y:S03]  /*17cf0*/  STL [R1+0x97c], R10 ;  /* 0x00097c0a01007387 */ /* 0x0001e60000100800 */
[----:B------:R-:W1:Y:S01]  /*17d00*/  MUFU.EX2 R32, R32 ;  /* 0x0000002000207308 */ /* 0x000e620000000800 */
[----:B------:R-:W2:Y:S04]  /*17d10*/  LDL.LU R66, [R1+0x938] ;  /* 0x0009380001427983 */ /* 0x000ea80000300800 */
[----:B------:R-:W2:Y:S04]  /*17d20*/  LDL.LU R65, [R1+0x934] ;  /* 0x0009340001417983 */ /* 0x000ea80000300800 */
[----:B0-----:R-:W2:Y:S04]  /*17d30*/  LDL.LU R10, [R1+0x880] ;  /* 0x00088000010a7983 */ /* 0x001ea80000300800 */
[----:B------:R-:W2:Y:S01]  /*17d40*/  LDL.LU R9, [R1+0x930] ;  /* 0x0009300001097983 */ /* 0x000ea20000300800 */
[----:B-1----:R-:W-:-:S03]  /*17d50*/  FADD.FTZ R32, R32, 1 ;  /* 0x3f80000020207421 */ /* 0x002fc60000010000 */
[----:B------:R-:W2:Y:S01]  /*17d60*/  LDL.LU R3, [R1+0x90c] ;  /* 0x00090c0001037983 */ /* 0x000ea20000300800 */
[----:B------:R-:W0:Y:S02]  /*17d70*/  MUFU.RCP R33, R32 ;  /* 0x0000002000217308 */ /* 0x000e240000001000 */
[C---:B0-----:R-:W-:Y:S02]  /*17d80*/  FMUL.FTZ R32, R33.reuse, R69 ;  /* 0x0000004521207220 */ /* 0x041fe40000410000 */
[----:B------:R-:W2:Y:S01]  /*17d90*/  LDL.LU R69, [R1+0x910] ;  /* 0x0009100001457983 */ /* 0x000ea20000300800 */
[----:B------:R-:W-:-:S04]  /*17da0*/  FADD.FTZ R33, -R33, 1 ;  /* 0x3f80000021217421 */ /* 0x000fc80000010100 */
[----:B------:R-:W-:Y:S01]  /*17db0*/  FFMA.FTZ R31, R31, R33, 1 ;  /* 0x3f8000001f1f7423 */ /* 0x000fe20000010021 */
[----:B---3--:R-:W-:-:S03]  /*17dc0*/  FADD.FTZ R61, R47, -UR28 ;  /* 0x8000001c2f3d7e21 */ /* 0x008fc60008010000 */
[----:B------:R-:W-:Y:S01]  /*17dd0*/  FMUL.FTZ R31, R32, R31 ;  /* 0x0000001f201f7220 */ /* 0x000fe20000410000 */
[----:B------:R-:W-:-:S04]  /*17de0*/  FMUL.FTZ R47, R61, UR16 ;  /* 0x000000103d2f7c20 */ /* 0x000fc80008410000 */
[----:B------:R-:W-:-:S04]  /*17df0*/  FFMA.FTZ R32, R52, R47, R50 ;  /* 0x0000002f34207223 */ /* 0x000fc80000010032 */
[----:B------:R-:W-:-:S06]  /*17e00*/  FMUL.FTZ R33, R32, -1.4426950216293334961 ;  /* 0xbfb8aa3b20217820 */ /* 0x000fcc0000410000 */
[----:B------:R-:W0:Y:S02]  /*17e10*/  MUFU.EX2 R33, R33 ;  /* 0x0000002100217308 */ /* 0x000e240000000800 */
[----:B0-----:R-:W-:-:S04]  /*17e20*/  FADD.FTZ R33, R33, 1 ;  /* 0x3f80000021217421 */ /* 0x001fc80000010000 */
[----:B------:R-:W4:Y:S02]  /*17e30*/  MUFU.RCP R61, R33 ;  /* 0x00000021003d7308 */ /* 0x000f240000001000 */
[C---:B----4-:R-:W-:Y:S01]  /*17e40*/  FMUL.FTZ R33, R61.reuse, R2 ;  /* 0x000000023d217220 */ /* 0x050fe20000410000 */
[----:B------:R-:W-:Y:S01]  /*17e50*/  FADD.FTZ R61, -R61, 1 ;  /* 0x3f8000003d3d7421 */ /* 0x000fe20000010100 */
[----:B------:R0:W-:Y:S03]  /*17e60*/  STL [R1+0x970], R7 ;  /* 0x0009700701007387 */ /* 0x0001e60000100800 */
[----:B------:R-:W-:Y:S01]  /*17e70*/  FFMA.FTZ R32, R32, R61, 1 ;  /* 0x3f80000020207423 */ /* 0x000fe2000001003d */
[----:B------:R-:W-:Y:S01]  /*17e80*/  FADD.FTZ R62, R46, -UR28 ;  /* 0x8000001c2e3e7e21 */ /* 0x000fe20008010000 */
[----:B0-----:R-:W3:Y:S03]  /*17e90*/  LDL.LU R7, [R1+0x61c] ;  /* 0x00061c0001077983 */ /* 0x001ee60000300800 */
[----:B------:R-:W-:Y:S01]  /*17ea0*/  FMUL.FTZ R46, R62, UR16 ;  /* 0x000000103e2e7c20 */ /* 0x000fe20008410000 */
[----:B------:R-:W-:Y:S01]  /*17eb0*/  FMUL.FTZ R32, R33, R32 ;  /* 0x0000002021207220 */ /* 0x000fe20000410000 */
[----:B------:R0:W-:Y:S02]  /*17ec0*/  STL [R1+0x958], R5 ;  /* 0x0009580501007387 */ /* 0x0001e40000100800 */
[----:B------:R-:W-:-:S02]  /*17ed0*/  FFMA.FTZ R62, R53, R46, R51 ;  /* 0x0000002e353e7223 */ /* 0x000fc40000010033 */
[----:B------:R1:W-:Y:S02]  /*17ee0*/  STL [R1+0x498], R0 ;  /* 0x0004980001007387 */ /* 0x0003e40000100800 */
[----:B------:R-:W-:Y:S02]  /*17ef0*/  FMUL.FTZ R33, R62, -1.4426950216293334961 ;  /* 0xbfb8aa3b3e217820 */ /* 0x000fe40000410000 */
[----:B------:R-:W4:Y:S04]  /*17f00*/  LDL.LU R2, [R1+0x904] ;  /* 0x0009040001027983 */ /* 0x000f280000300800 */
[----:B------:R-:W1:Y:S01]  /*17f10*/  MUFU.EX2 R33, R33 ;  /* 0x0000002100217308 */ /* 0x000e620000000800 */
[----:B0-----:R-:W4:Y:S04]  /*17f20*/  LDL.LU R5, [R1+0x618] ;  /* 0x0006180001057983 */ /* 0x001f280000300800 */
[----:B-1----:R-:W4:Y:S01]  /*17f30*/  LDL.LU R0, [R1+0x8fc] ;  /* 0x0008fc0001007983 */ /* 0x002f220000300800 */
[----:B------:R-:W-:-:S04]  /*17f40*/  FADD.FTZ R33, R33, 1 ;  /* 0x3f80000021217421 */ /* 0x000fc80000010000 */
[----:B------:R-:W0:Y:S01]  /*17f50*/  MUFU.RCP R61, R33 ;  /* 0x00000021003d7308 */ /* 0x000e220000001000 */
[----:B------:R-:W-:Y:S01]  /*17f60*/  FFMA.FTZ R67, R67, R6, RZ ;  /* 0x0000000643437223 */ /* 0x000fe200000100ff */
[----:B------:R-:W-:Y:S01]  /*17f70*/  FMUL.FTZ R63, R53, R11 ;  /* 0x0000000b353f7220 */ /* 0x000fe20000410000 */
[C---:B0-----:R-:W-:Y:S01]  /*17f80*/  FMUL.FTZ R33, R61.reuse, R8 ;  /* 0x000000083d217220 */ /* 0x041fe20000410000 */
[----:B------:R-:W-:Y:S01]  /*17f90*/  FADD.FTZ R61, -R61, 1 ;  /* 0x3f8000003d3d7421 */ /* 0x000fe20000010100 */
[----:B------:R-:W4:Y:S03]  /*17fa0*/  LDL.LU R8, [R1+0x610] ;  /* 0x0006100001087983 */ /* 0x000f260000300800 */
[----:B------:R-:W-:Y:S01]  /*17fb0*/  FFMA.FTZ R62, R62, R61, 1 ;  /* 0x3f8000003e3e7423 */ /* 0x000fe2000001003d */
[----:B------:R-:W-:Y:S02]  /*17fc0*/  FADD.FTZ R61, RZ, R6 ;  /* 0x00000006ff3d7221 */ /* 0x000fe40000010000 */
[----:B------:R-:W4:Y:S02]  /*17fd0*/  LDL.LU R6, [R1+0x8f8] ;  /* 0x0008f80001067983 */ /* 0x000f240000300800 */
[----:B------:R-:W-:Y:S01]  /*17fe0*/  FADD.FTZ R61, R61, R11 ;  /* 0x0000000b3d3d7221 */ /* 0x000fe20000010000 */
[C---:B--2---:R-:W-:Y:S01]  /*17ff0*/  FFMA.FTZ R67, R69.reuse, R11, R67 ;  /* 0x0000000b45437223 */ /* 0x044fe20000010043 */
[----:B------:R-:W-:Y:S01]  /*18000*/  FFMA.FTZ R69, R69, R63, R4 ;  /* 0x0000003f45457223 */ /* 0x000fe20000010004 */
[----:B------:R-:W2:Y:S04]  /*18010*/  LDL.LU R11, [R1+0x608] ;  /* 0x00060800010b7983 */ /* 0x000ea80000300800 */
[----:B------:R-:W2:Y:S01]  /*18020*/  LDL.LU R4, [R1+0x8ec] ;  /* 0x0008ec0001047983 */ /* 0x000ea20000300800 */
[----:B------:R-:W-:Y:S01]  /*18030*/  FMUL.FTZ R33, R33, R62 ;  /* 0x0000003e21217220 */ /* 0x000fe20000410000 */
[----:B------:R-:W-:Y:S01]  /*18040*/  FADD.FTZ R66, R66, R10 ;  /* 0x0000000a42427221 */ /* 0x000fe20000010000 */
[----:B------:R-:W-:Y:S01]  /*18050*/  FADD.FTZ R65, R65, R68 ;  /* 0x0000004441417221 */ /* 0x000fe20000010000 */
[-C--:B------:R-:W-:Y:S01]  /*18060*/  FFMA.FTZ R62, R3, R68.reuse, R9 ;  /* 0x00000044033e7223 */ /* 0x080fe20000010009 */
[----:B------:R-:W-:Y:S01]  /*18070*/  FMUL.FTZ R68, R52, R68 ;  /* 0x0000004434447220 */ /* 0x000fe20000410000 */
[----:B------:R-:W2:Y:S01]  /*18080*/  LDL.LU R10, [R1+0x604] ;  /* 0x00060400010a7983 */ /* 0x000ea20000300800 */
[----:B------:R-:W-:-:S02]  /*18090*/  FADD.FTZ R63, R63, R66 ;  /* 0x000000423f3f7221 */ /* 0x000fc40000010000 */
[----:B------:R-:W-:Y:S01]  /*180a0*/  FFMA.FTZ R69, R3, R68, R69 ;  /* 0x0000004403457223 */ /* 0x000fe20000010045 */
[----:B------:R-:W2:Y:S01]  /*180b0*/  LDL.LU R9, [R1+0x600] ;  /* 0x0006000001097983 */ /* 0x000ea20000300800 */
[----:B------:R-:W-:-:S03]  /*180c0*/  FADD.FTZ R68, R63, R68 ;  /* 0x000000443f447221 */ /* 0x000fc60000010000 */
[----:B------:R-:W2:Y:S01]  /*180d0*/  LDL.LU R3, [R1+0x8e4] ;  /* 0x0008e40001037983 */ /* 0x000ea20000300800 */
[-C--:B---3--:R-:W-:Y:S01]  /*180e0*/  FMUL.FTZ R66, R53, R7.reuse ;  /* 0x0000000735427220 */ /* 0x088fe20000410000 */
[----:B------:R-:W-:Y:S01]  /*180f0*/  FADD.FTZ R61, R61, R7 ;  /* 0x000000073d3d7221 */ /* 0x000fe20000010000 */
[C---:B----4-:R-:W-:Y:S02]  /*18100*/  FFMA.FTZ R67, R2.reuse, R7, R67 ;  /* 0x0000000702437223 */ /* 0x050fe40000010043 */
[----:B------:R-:W-:Y:S01]  /*18110*/  FFMA.FTZ R69, R2, R66, R69 ;  /* 0x0000004202457223 */ /* 0x000fe20000010045 */
[----:B------:R-:W3:Y:S01]  /*18120*/  LDL.LU R7, [R1+0x8d0] ;  /* 0x0008d00001077983 */ /* 0x000ee20000300800 */
[----:B------:R-:W-:Y:S01]  /*18130*/  FADD.FTZ R65, R65, R5 ;  /* 0x0000000541417221 */ /* 0x000fe20000010000 */
[-C--:B------:R-:W-:Y:S02]  /*18140*/  FMUL.FTZ R63, R52, R5.reuse ;  /* 0x00000005343f7220 */ /* 0x080fe40000410000 */
[----:B------:R-:W4:Y:S01]  /*18150*/  LDL.LU R2, [R1+0x8dc] ;  /* 0x0008dc0001027983 */ /* 0x000f220000300800 */
[----:B------:R-:W-:-:S03]  /*18160*/  FFMA.FTZ R62, R0, R5, R62 ;  /* 0x00000005003e7223 */ /* 0x000fc6000001003e */
[----:B------:R-:W3:Y:S01]  /*18170*/  LDL.LU R5, [R1+0x5f4] ;  /* 0x0005f40001057983 */ /* 0x000ee20000300800 */
[----:B------:R-:W-:Y:S01]  /*18180*/  FADD.FTZ R66, R66, R68 ;  /* 0x0000004442427221 */ /* 0x000fe20000010000 */
[----:B------:R-:W-:Y:S02]  /*18190*/  FFMA.FTZ R69, R0, R63, R69 ;  /* 0x0000003f00457223 */ /* 0x000fe40000010045 */
[----:B------:R-:W3:Y:S01]  /*181a0*/  LDL.LU R0, [R1+0x5ec] ;  /* 0x0005ec0001007983 */ /* 0x000ee20000300800 */
[----:B------:R-:W-:Y:S01]  /*181b0*/  FADD.FTZ R63, R66, R63 ;  /* 0x0000003f423f7221 */ /* 0x000fe20000010000 */
[-C--:B------:R-:W-:Y:S01]  /*181c0*/  FMUL.FTZ R68, R53, R8.reuse ;  /* 0x0000000835447220 */ /* 0x080fe20000410000 */
[----:B------:R-:W-:Y:S01]  /*181d0*/  FADD.FTZ R61, R61, R8 ;  /* 0x000000083d3d7221 */ /* 0x000fe20000010000 */
[C---:B------:R-:W-:Y:S02]  /*181e0*/  FFMA.FTZ R67, R6.reuse, R8, R67 ;  /* 0x0000000806437223 */ /* 0x040fe40000010043 */
[----:B------:R-:W-:Y:S01]  /*181f0*/  FFMA.FTZ R69, R6, R68, R69 ;  /* 0x0000004406457223 */ /* 0x000fe20000010045 */
[----:B------:R-:W3:Y:S04]  /*18200*/  LDL.LU R8, [R1+0x8c4] ;  /* 0x0008c40001087983 */ /* 0x000ee80000300800 */
[----:B------:R-:W3:Y:S01]  /*18210*/  LDL.LU R6, [R1+0x5e4] ;  /* 0x0005e40001067983 */ /* 0x000ee20000300800 */
[----:B--2---:R-:W-:Y:S01]  /*18220*/  FADD.FTZ R65, R65, R11 ;  /* 0x0000000b41417221 */ /* 0x004fe20000010000 */
[-C--:B------:R-:W-:Y:S01]  /*18230*/  FMUL.FTZ R66, R52, R11.reuse ;  /* 0x0000000b34427220 */ /* 0x080fe20000410000 */
[----:B------:R-:W-:-:S02]  /*18240*/  FFMA.FTZ R62, R4, R11, R62 ;  /* 0x0000000b043e7223 */ /* 0x000fc4000001003e */
[----:B------:R-:W2:Y:S01]  /*18250*/  LDL.LU R11, [R1+0x8b8] ;  /* 0x0008b800010b7983 */ /* 0x000ea20000300800 */
[----:B------:R-:W-:Y:S01]  /*18260*/  FADD.FTZ R68, R68, R63 ;  /* 0x0000003f44447221 */ /* 0x000fe20000010000 */
[----:B------:R-:W-:Y:S01]  /*18270*/  FFMA.FTZ R69, R4, R66, R69 ;  /* 0x0000004204457223 */ /* 0x000fe20000010045 */
[-C--:B------:R-:W-:Y:S01]  /*18280*/  FMUL.FTZ R63, R53, R10.reuse ;  /* 0x0000000a353f7220 */ /* 0x080fe20000410000 */
[----:B------:R-:W2:Y:S01]  /*18290*/  LDL.LU R4, [R1+0x5dc] ;  /* 0x0005dc0001047983 */ /* 0x000ea20000300800 */
[----:B------:R-:W-:Y:S01]  /*182a0*/  FADD.FTZ R66, R68, R66 ;  /* 0x0000004244427221 */ /* 0x000fe20000010000 */
[----:B------:R-:W-:Y:S01]  /*182b0*/  FADD.FTZ R61, R61, R10 ;  /* 0x0000000a3d3d7221 */ /* 0x000fe20000010000 */
[----:B------:R-:W-:Y:S01]  /*182c0*/  FMUL.FTZ R68, R52, R9 ;  /* 0x0000000934447220 */ /* 0x000fe20000410000 */
[C---:B------:R-:W-:Y:S01]  /*182d0*/  FFMA.FTZ R67, R3.reuse, R10, R67 ;  /* 0x0000000a03437223 */ /* 0x040fe20000010043 */
[----:B------:R-:W-:Y:S01]  /*182e0*/  FFMA.FTZ R69, R3, R63, R69 ;  /* 0x0000003f03457223 */ /* 0x000fe20000010045 */
[----:B------:R-:W2:Y:S01]  /*182f0*/  LDL.LU R10, [R1+0x8b4] ;  /* 0x0008b400010a7983 */ /* 0x000ea20000300800 */
[----:B------:R-:W-:-:S03]  /*18300*/  FADD.FTZ R63, R63, R66 ;  /* 0x000000423f3f7221 */ /* 0x000fc60000010000 */
[----:B------:R-:W2:Y:S01]  /*18310*/  LDL.LU R3, [R1+0x5d8] ;  /* 0x0005d80001037983 */ /* 0x000ea20000300800 */
[----:B------:R-:W-:-:S03]  /*18320*/  FADD.FTZ R65, R65, R9 ;  /* 0x0000000941417221 */ /* 0x000fc60000010000 */
[----:B------:R0:W-:Y:S01]  /*18330*/  STL [R1+0x984], R12 ;  /* 0x0009840c01007387 */ /* 0x0001e20000100800 */
[C---:B----4-:R-:W-:Y:S01]  /*18340*/  FFMA.FTZ R62, R2.reuse, R9, R62 ;  /* 0x00000009023e7223 */ /* 0x050fe2000001003e */
[----:B------:R-:W-:Y:S02]  /*18350*/  FFMA.FTZ R69, R2, R68, R69 ;  /* 0x0000004402457223 */ /* 0x000fe40000010045 */
[----:B------:R-:W4:Y:S01]  /*18360*/  LDL.LU R9, [R1+0x8b0] ;  /* 0x0008b00001097983 */ /* 0x000f220000300800 */
[----:B---3--:R-:W-:-:S03]  /*18370*/  FMUL.FTZ R66, R53, R5 ;  /* 0x0000000535427220 */ /* 0x008fc60000410000 */
[----:B------:R-:W3:Y:S01]  /*18380*/  LDL.LU R2, [R1+0x5d0] ;  /* 0x0005d00001027983 */ /* 0x000ee20000300800 */
        /* <DEDUP_REMOVED lines=9> */
[C---:B------:R-:W-:Y:S01]  /*18420*/  FFMA.FTZ R62, R8.reuse, R0, R62 ;  /* 0x00000000083e7223 */ /* 0x040fe2000001003e */
[----:B------:R-:W-:Y:S01]  /*18430*/  FFMA.FTZ R69, R8, R63, R69 ;  /* 0x0000003f08457223 */ /* 0x000fe20000010045 */
[----:B------:R-:W3:Y:S01]  /*18440*/  LDL.LU R0, [R1+0x5c0] ;  /* 0x0005c00001007983 */ /* 0x000ee20000300800 */
[----:B------:R-:W-:-:S03]  /*18450*/  FMUL.FTZ R68, R53, R6 ;  /* 0x0000000635447220 */ /* 0x000fc60000410000 */
[----:B------:R-:W3:Y:S01]  /*18460*/  LDL.LU R8, [R1+0x8a0] ;  /* 0x0008a00001087983 */ /* 0x000ee20000300800 */
[C---:B--2---:R-:W-:Y:S01]  /*18470*/  FFMA.FTZ R67, R11.reuse, R6, R67 ;  /* 0x000000060b437223 */ /* 0x044fe20000010043 */
[----:B------:R-:W-:Y:S02]  /*18480*/  FFMA.FTZ R69, R11, R68, R69 ;  /* 0x000000440b457223 */ /* 0x000fe40000010045 */
[----:B------:R-:W2:Y:S01]  /*18490*/  LDL.LU R11, [R1+0x894] ;  /* 0x00089400010b7983 */ /* 0x000ea20000300800 */
[----:B------:R-:W-:Y:S01]  /*184a0*/  FADD.FTZ R63, R66, R63 ;  /* 0x0000003f423f7221 */ /* 0x000fe20000010000 */
[----:B------:R-:W-:Y:S01]  /*184b0*/  FMUL.FTZ R66, R52, R4 ;  /* 0x0000000434427220 */ /* 0x000fe20000410000 */
[----:B------:R-:W-:Y:S01]  /*184c0*/  FADD.FTZ R61, R61, R6 ;  /* 0x000000063d3d7221 */ /* 0x000fe20000010000 */
[----:B------:R-:W-:Y:S01]  /*184d0*/  FADD.FTZ R65, R65, R4 ;  /* 0x0000000441417221 */ /* 0x000fe20000010000 */
[----:B------:R-:W2:Y:S01]  /*184e0*/  LDL.LU R6, [R1+0x5bc] ;  /* 0x0005bc0001067983 */ /* 0x000ea20000300800 */
[----:B------:R-:W-:-:S03]  /*184f0*/  FADD.FTZ R68, R68, R63 ;  /* 0x0000003f44447221 */ /* 0x000fc60000010000 */
[----:B0-----:R-:W2:Y:S01]  /*18500*/  LDL.LU R12, [R1+0x450] ;  /* 0x00045000010c7983 */ /* 0x001ea20000300800 */
[C---:B------:R-:W-:Y:S01]  /*18510*/  FFMA.FTZ R62, R10.reuse, R4, R62 ;  /* 0x000000040a3e7223 */ /* 0x040fe2000001003e */
[----:B------:R-:W-:Y:S02]  /*18520*/  FFMA.FTZ R69, R10, R66, R69 ;  /* 0x000000420a457223 */ /* 0x000fe40000010045 */
[----:B------:R-:W2:Y:S01]  /*18530*/  LDL.LU R4, [R1+0x5b4] ;  /* 0x0005b40001047983 */ /* 0x000ea20000300800 */
[----:B------:R-:W-:-:S03]  /*18540*/  FMUL.FTZ R63, R53, R3 ;  /* 0x00000003353f7220 */ /* 0x000fc60000410000 */
[----:B------:R-:W2:Y:S01]  /*18550*/  LDL.LU R10, [R1+0x890] ;  /* 0x00089000010a7983 */ /* 0x000ea20000300800 */
[----:B------:R-:W-:Y:S01]  /*18560*/  FADD.FTZ R66, R68, R66 ;  /* 0x0000004244427221 */ /* 0x000fe20000010000 */
[----:B------:R-:W-:Y:S01]  /*18570*/  FADD.FTZ R61, R61, R3 ;  /* 0x000000033d3d7221 */ /* 0x000fe20000010000 */
[C---:B----4-:R-:W-:Y:S01]  /*18580*/  FFMA.FTZ R67, R9.reuse, R3, R67 ;  /* 0x0000000309437223 */ /* 0x050fe20000010043 */
[----:B------:R-:W-:Y:S01]  /*18590*/  FFMA.FTZ R69, R9, R63, R69 ;  /* 0x0000003f09457223 */ /* 0x000fe20000010045 */
[----:B------:R-:W4:Y:S01]  /*185a0*/  LDL.LU R3, [R1+0x5b0] ;  /* 0x0005b00001037983 */ /* 0x000f220000300800 */
[----:B---3--:R-:W-:-:S03]  /*185b0*/  FMUL.FTZ R68, R52, R2 ;  /* 0x0000000234447220 */ /* 0x008fc60000410000 */
[----:B------:R-:W3:Y:S01]  /*185c0*/  LDL.LU R9, [R1+0x888] ;  /* 0x0008880001097983 */ /* 0x000ee20000300800 */
[----:B------:R-:W-:Y:S01]  /*185d0*/  FADD.FTZ R63, R63, R66 ;  /* 0x000000423f3f7221 */ /* 0x000fe20000010000 */
[----:B------:R-:W-:Y:S01]  /*185e0*/  FADD.FTZ R65, R65, R2 ;  /* 0x0000000241417221 */ /* 0x000fe20000010000 */
[C---:B------:R-:W-:Y:S01]  /*185f0*/  FFMA.FTZ R62, R7.reuse, R2, R62 ;  /* 0x00000002073e7223 */ /* 0x040fe2000001003e */
[----:B------:R-:W-:Y:S01]  /*18600*/  FFMA.FTZ R69, R7, R68, R69 ;  /* 0x0000004407457223 */ /* 0x000fe20000010045 */
[----:B------:R-:W3:Y:S01]  /*18610*/  LDL.LU R2, [R1+0x5a0] ;  /* 0x0005a00001027983 */ /* 0x000ee20000300800 */
[----:B------:R-:W-:-:S03]  /*18620*/  FMUL.FTZ R66, R53, R5 ;  /* 0x0000000535427220 */ /* 0x000fc60000410000 */
[----:B------:R-:W3:Y:S01]  /*18630*/  LDL.LU R7, [R1+0x87c] ;  /* 0x00087c0001077983 */ /* 0x000ee20000300800 */
[----:B------:R-:W-:Y:S01]  /*18640*/  FADD.FTZ R68, R63, R68 ;  /* 0x000000443f447221 */ /* 0x000fe20000010000 */
[----:B------:R-:W-:Y:S01]  /*18650*/  FADD.FTZ R61, R61, R5 ;  /* 0x000000053d3d7221 */ /* 0x000fe20000010000 */
[----:B------:R-:W-:Y:S01]  /*18660*/  FMUL.FTZ R63, R52, R0 ;  /* 0x00000000343f7220 */ /* 0x000fe20000410000 */
[C---:B------:R-:W-:Y:S01]  /*18670*/  FFMA.FTZ R67, R8.reuse, R5, R67 ;  /* 0x0000000508437223 */ /* 0x040fe20000010043 */
[----:B------:R-:W-:Y:S01]  /*18680*/  FFMA.FTZ R69, R8, R66, R69 ;  /* 0x0000004208457223 */ /* 0x000fe20000010045 */
[----:B------:R-:W3:Y:S04]  /*18690*/  LDL.LU R5, [R1+0x58c] ;  /* 0x00058c0001057983 */ /* 0x000ee80000300800 */
[----:B------:R-:W3:Y:S01]  /*186a0*/  LDL.LU R8, [R1+0x878] ;  /* 0x0008780001087983 */ /* 0x000ee20000300800 */
[C---:B--2---:R-:W-:Y:S01]  /*186b0*/  FFMA.FTZ R62, R11.reuse, R0, R62 ;  /* 0x000000000b3e7223 */ /* 0x044fe2000001003e */
[----:B------:R-:W-:-:S02]  /*186c0*/  FFMA.FTZ R69, R11, R63, R69 ;  /* 0x0000003f0b457223 */ /* 0x000fc40000010045 */
[----:B------:R-:W2:Y:S01]  /*186d0*/  LDL.LU R11, [R1+0x86c] ;  /* 0x00086c00010b7983 */ /* 0x000ea20000300800 */
[----:B------:R-:W-:Y:S01]  /*186e0*/  FADD.FTZ R66, R66, R68 ;  /* 0x0000004442427221 */ /* 0x000fe20000010000 */
[----:B------:R-:W-:Y:S01]  /*186f0*/  FMUL.FTZ R68, R53, R6 ;  /* 0x0000000635447220 */ /* 0x000fe20000410000 */
[----:B------:R-:W-:Y:S02]  /*18700*/  FADD.FTZ R65, R65, R0 ;  /* 0x0000000041417221 */ /* 0x000fe40000010000 */
        /* <DEDUP_REMOVED lines=9> */
[----:B------:R-:W-:Y:S01]  /*187a0*/  FADD.FTZ R65, R65, R4 ;  /* 0x0000000441417221 */ /* 0x000fe20000010000 */
[----:B----4-:R-:W-:Y:S01]  /*187b0*/  FMUL.FTZ R63, R53, R3 ;  /* 0x00000003353f7220 */ /* 0x010fe20000410000 */
[C---:B---3--:R-:W-:Y:S01]  /*187c0*/  FFMA.FTZ R62, R9.reuse, R4, R62 ;  /* 0x00000004093e7223 */ /* 0x048fe2000001003e */
[----:B------:R-:W-:Y:S01]  /*187d0*/  FFMA.FTZ R69, R9, R66, R69 ;  /* 0x0000004209457223 */ /* 0x000fe20000010045 */
[----:B------:R-:W3:Y:S01]  /*187e0*/  LDL.LU R4, [R1+0x568] ;  /* 0x0005680001047983 */ /* 0x000ee20000300800 */
[----:B------:R-:W-:-:S03]  /*187f0*/  FADD.FTZ R66, R68, R66 ;  /* 0x0000004244427221 */ /* 0x000fc60000010000 */
[----:B------:R-:W4:Y:S01]  /*18800*/  LDL.LU R9, [R1+0x85c] ;  /* 0x00085c0001097983 */ /* 0x000f220000300800 */
[----:B------:R-:W-:Y:S01]  /*18810*/  FMUL.FTZ R68, R52, R2 ;  /* 0x0000000234447220 */ /* 0x000fe20000410000 */
[----:B------:R-:W-:Y:S01]  /*18820*/  FADD.FTZ R61, R61, R3 ;  /* 0x000000033d3d7221 */ /* 0x000fe20000010000 */
[C---:B------:R-:W-:Y:S01]  /*18830*/  FFMA.FTZ R67, R7.reuse, R3, R67 ;  /* 0x0000000307437223 */ /* 0x040fe20000010043 */
[----:B------:R-:W-:Y:S01]  /*18840*/  FFMA.FTZ R69, R7, R63, R69 ;  /* 0x0000003f07457223 */ /* 0x000fe20000010045 */
[----:B------:R-:W4:Y:S01]  /*18850*/  LDL.LU R3, [R1+0x55c] ;  /* 0x00055c0001037983 */ /* 0x000f220000300800 */
[----:B------:R-:W-:-:S03]  /*18860*/  FADD.FTZ R63, R63, R66 ;  /* 0x000000423f3f7221 */ /* 0x000fc60000010000 */
[----:B------:R-:W4:Y:S01]  /*18870*/  LDL.LU R7, [R1+0x858] ;  /* 0x0008580001077983 */ /* 0x000f220000300800 */
[----:B------:R-:W-:Y:S01]  /*18880*/  FADD.FTZ R65, R65, R2 ;  /* 0x0000000241417221 */ /* 0x000fe20000010000 */
[-C--:B------:R-:W-:Y:S01]  /*18890*/  FMUL.FTZ R66, R53, R5.reuse ;  /* 0x0000000535427220 */ /* 0x080fe20000410000 */
[C---:B------:R-:W-:Y:S01]  /*188a0*/  FFMA.FTZ R62, R8.reuse, R2, R62 ;  /* 0x00000002083e7223 */ /* 0x040fe2000001003e */
[----:B------:R-:W-:Y:S01]  /*188b0*/  FFMA.FTZ R69, R8, R68, R69 ;  /* 0x0000004408457223 */ /* 0x000fe20000010045 */
[----:B------:R-:W4:Y:S04]  /*188c0*/  LDL.LU R2, [R1+0x544] ;  /* 0x0005440001027983 */ /* 0x000f280000300800 */
[----:B------:R-:W4:Y:S01]  /*188d0*/  LDL.LU R8, [R1+0x84c] ;  /* 0x00084c0001087983 */ /* 0x000f220000300800 */
        /* <DEDUP_REMOVED lines=16> */
[----:B---3--:R-:W-:Y:S01]  /*189e0*/  FMUL.FTZ R66, R52, R4 ;  /* 0x0000000434427220 */ /* 0x008fe20000410000 */
[C---:B----4-:R-:W-:Y:S01]  /*189f0*/  FFMA.FTZ R67, R9.reuse, R6, R67 ;  /* 0x0000000609437223 */ /* 0x050fe20000010043 */
        /* <DEDUP_REMOVED lines=25> */
[----:B------:R-:W-:-:S03]  /*18b90*/  FADD.FTZ R61, R61, R5 ;  /* 0x000000053d3d7221 */ /* 0x000fc60000010000 */
        /* <DEDUP_REMOVED lines=56> */
[----:B------:R-:W-:Y:S01]  /*18f20*/  FMUL.FTZ R68, R52, R4 ;  /* 0x0000000434447220 */ /* 0x000fe20000410000 */
        /* <DEDUP_REMOVED lines=69> */
[C---:B------:R-:W-:Y:S01]  /*19380*/  FFMA.FTZ R67, R0.reuse, R5, R67 ;  /* 0x0000000500437223 */ /* 0x040fe20000010043 */
[----:B------:R-:W-:Y:S01]  /*19390*/  FFMA.FTZ R69, R0, R63, R69 ;  /* 0x0000003f00457223 */ /* 0x000fe20000010045 */
[----:B------:R-:W4:Y:S01]  /*193a0*/  LDL.LU R5, [R1+0x480] ;  /* 0x0004800001057983 */ /* 0x000f220000300800 */
[----:B------:R-:W-:-:S03]  /*193b0*/  FMUL.FTZ R68, R52, R8 ;  /* 0x0000000834447220 */ /* 0x000fc60000410000 */
[----:B------:R-:W4:Y:S01]  /*193c0*/  LDL.LU R0, [R1+0x6b0] ;  /* 0x0006b00001007983 */ /* 0x000f220000300800 */
[C---:B--2---:R-:W-:Y:S01]  /*193d0*/  FFMA.FTZ R62, R11.reuse, R8, R62 ;  /* 0x000000080b3e7223 */ /* 0x044fe2000001003e */
[----:B------:R-:W-:Y:S02]  /*193e0*/  FFMA.FTZ R69, R11, R68, R69 ;  /* 0x000000440b457223 */ /* 0x000fe40000010045 */
        /* <DEDUP_REMOVED lines=31> */
[----:B------:R-:W4:Y:S01]  /*195e0*/  LDL.LU R2, [R1+0x69c] ;  /* 0x00069c0001027983 */ /* 0x000f220000300800 */
[----:B------:R-:W-:-:S03]  /*195f0*/  FADD.FTZ R61, R61, R5 ;  /* 0x000000053d3d7221 */ /* 0x000fc60000010000 */
[----:B------:R-:W4:Y:S01]  /*19600*/  LDL.LU R0, [R1+0x454] ;  /* 0x0004540001007983 */ /* 0x000f220000300800 */
[----:B--2---:R-:W-:-:S03]  /*19610*/  FFMA.FTZ R67, R11, R5, R67 ;  /* 0x000000050b437223 */ /* 0x004fc60000010043 */
[----:B------:R-:W2:Y:S01]  /*19620*/  LDL.LU R5, [R1+0x698] ;  /* 0x0006980001057983 */ /* 0x000ea20000300800 */
[----:B------:R-:W-:Y:S01]  /*19630*/  FADD.FTZ R66, R66, R68 ;  /* 0x0000004442427221 */ /* 0x000fe20000010000 */
[----:B------:R-:W-:Y:S01]  /*19640*/  FFMA.FTZ R69, R11, R63, R69 ;  /* 0x0000003f0b457223 */ /* 0x000fe20000010045 */
[----:B------:R-:W-:Y:S01]  /*19650*/  FMUL.FTZ R68, R52, R8 ;  /* 0x0000000834447220 */ /* 0x000fe20000410000 */
[----:B------:R-:W-:Y:S01]  /*19660*/  FADD.FTZ R65, R65, R8 ;  /* 0x0000000841417221 */ /* 0x000fe20000010000 */
[----:B------:R-:W-:Y:S01]  /*19670*/  FADD.FTZ R66, R63, R66 ;  /* 0x000000423f427221 */ /* 0x000fe20000010000 */
[----:B------:R-:W2:Y:S03]  /*19680*/  LDL.LU R11, [R1+0x44c] ;  /* 0x00044c00010b7983 */ /* 0x000ea60000300800 */
[----:B------:R-:W-:Y:S01]  /*19690*/  FADD.FTZ R66, R66, R68 ;  /* 0x0000004442427221 */ /* 0x000fe20000010000 */
[----:B------:R-:W-:Y:S01]  /*196a0*/  FMUL.FTZ R63, R53, R6 ;  /* 0x00000006353f7220 */ /* 0x000fe20000410000 */
[C---:B------:R-:W-:Y:S01]  /*196b0*/  FFMA.FTZ R69, R10.reuse, R68, R69 ;  /* 0x000000440a457223 */ /* 0x040fe20000010045 */
[----:B------:R-:W-:-:S02]  /*196c0*/  FFMA.FTZ R62, R10, R8, R62 ;  /* 0x000000080a3e7223 */ /* 0x000fc4000001003e */
[----:B------:R-:W2:Y:S01]  /*196d0*/  LDL.LU R8, [R1+0x694] ;  /* 0x0006940001087983 */ /* 0x000ea20000300800 */
[----:B------:R-:W-:Y:S01]  /*196e0*/  FADD.FTZ R61, R61, R6 ;  /* 0x000000063d3d7221 */ /* 0x000fe20000010000 */
[----:B------:R-:W-:Y:S02]  /*196f0*/  FADD.FTZ R66, R63, R66 ;  /* 0x000000423f427221 */ /* 0x000fe40000010000 */
[----:B------:R-:W2:Y:S01]  /*19700*/  LDL.LU R10, [R1+0x448] ;  /* 0x00044800010a7983 */ /* 0x000ea20000300800 */
[----:B---3--:R-:W-:Y:S01]  /*19710*/  FMUL.FTZ R68, R52, R4 ;  /* 0x0000000434447220 */ /* 0x008fe20000410000 */
[C---:B----4-:R-:W-:Y:S01]  /*19720*/  FFMA.FTZ R69, R9.reuse, R63, R69 ;  /* 0x0000003f09457223 */ /* 0x050fe20000010045 */
[----:B------:R-:W-:Y:S02]  /*19730*/  FFMA.FTZ R67, R9, R6, R67 ;  /* 0x0000000609437223 */ /* 0x000fe40000010043 */
[----:B------:R-:W3:Y:S01]  /*19740*/  LDL.LU R6, [R1+0x690] ;  /* 0x0006900001067983 */ /* 0x000ee20000300800 */
[C---:B------:R-:W-:Y:S01]  /*19750*/  FFMA.FTZ R69, R3.reuse, R68, R69 ;  /* 0x0000004403457223 */ /* 0x040fe20000010045 */
[----:B------:R-:W-:-:S02]  /*19760*/  FFMA.FTZ R62, R3, R4, R62 ;  /* 0x00000004033e7223 */ /* 0x000fc4000001003e */
[----:B------:R-:W4:Y:S01]  /*19770*/  LDL.LU R9, [R1+0x444] ;  /* 0x0004440001097983 */ /* 0x000f220000300800 */
[----:B------:R-:W-:Y:S01]  /*19780*/  FMUL.FTZ R63, R53, R7 ;  /* 0x00000007353f7220 */ /* 0x000fe20000410000 */
[----:B------:R-:W-:Y:S02]  /*19790*/  FADD.FTZ R66, R66, R68 ;  /* 0x0000004442427221 */ /* 0x000fe40000010000 */
[----:B------:R-:W4:Y:S01]  /*197a0*/  LDL.LU R3, [R1+0x68c] ;  /* 0x00068c0001037983 */ /* 0x000f220000300800 */
[----:B------:R-:W-:-:S03]  /*197b0*/  FADD.FTZ R65, R65, R4 ;  /* 0x0000000441417221 */ /* 0x000fc60000010000 */
[----:B------:R-:W4:Y:S01]  /*197c0*/  LDL.LU R4, [R1+0x688] ;  /* 0x0006880001047983 */ /* 0x000f220000300800 */
[----:B------:R-:W-:Y:S01]  /*197d0*/  FADD.FTZ R61, R61, R7 ;  /* 0x000000073d3d7221 */ /* 0x000fe20000010000 */
[C---:B------:R-:W-:Y:S01]  /*197e0*/  FFMA.FTZ R69, R2.reuse, R63, R69 ;  /* 0x0000003f02457223 */ /* 0x040fe20000010045 */
[----:B------:R-:W-:Y:S02]  /*197f0*/  FFMA.FTZ R67, R2, R7, R67 ;  /* 0x0000000702437223 */ /* 0x000fe40000010043 */
[----:B------:R-:W4:Y:S01]  /*19800*/  LDL.LU R2, [R1+0x440] ;  /* 0x0004400001027983 */ /* 0x000f220000300800 */
[----:B------:R-:W-:-:S03]  /*19810*/  FMUL.FTZ R68, R52, R0 ;  /* 0x0000000034447220 */ /* 0x000fc60000410000 */
[----:B------:R-:W4:Y:S01]  /*19820*/  LDL.LU R7, [R1+0x684] ;  /* 0x0006840001077983 */ /* 0x000f220000300800 */
[----:B------:R-:W-:Y:S01]  /*19830*/  FADD.FTZ R65, R65, R0 ;  /* 0x0000000041417221 */ /* 0x000fe20000010000 */
[C---:B--2---:R-:W-:Y:S01]  /*19840*/  FFMA.FTZ R62, R5.reuse, R0, R62 ;  /* 0x00000000053e7223 */ /* 0x044fe2000001003e */
[----:B------:R-:W-:Y:S01]  /*19850*/  FFMA.FTZ R69, R5, R68, R69 ;  /* 0x0000004405457223 */ /* 0x000fe20000010045 */
[----:B------:R-:W2:Y:S04]  /*19860*/  LDL.LU R0, [R1+0x680] ;  /* 0x0006800001007983 */ /* 0x000ea80000300800 */
[----:B------:R-:W2:Y:S01]  /*19870*/  LDL.LU R5, [R1+0x43c] ;  /* 0x00043c0001057983 */ /* 0x000ea20000300800 */
[----:B------:R-:W-:Y:S01]  /*19880*/  FADD.FTZ R66, R63, R66 ;  /* 0x000000423f427221 */ /* 0x000fe20000010000 */
[----:B------:R-:W-:-:S03]  /*19890*/  FMUL.FTZ R63, R53, R12 ;  /* 0x0000000c353f7220 */ /* 0x000fc60000410000 */
[----:B------:R-:W-:Y:S01]  /*198a0*/  FADD.FTZ R66, R66, R68 ;  /* 0x0000004442427221 */ /* 0x000fe20000010000 */
[----:B------:R-:W-:-:S03]  /*198b0*/  FMUL.FTZ R68, R52, R11 ;  /* 0x0000000b34447220 */ /* 0x000fc60000410000 */
[----:B------:R-:W-:-:S04]  /*198c0*/  FADD.FTZ R66, R63, R66 ;  /* 0x000000423f427221 */ /* 0x000fc80000010000 */
[----:B------:R-:W-:Y:S01]  /*198d0*/  FADD.FTZ R66, R66, R68 ;  /* 0x0000004442427221 */ /* 0x000fe20000010000 */
[----:B------:R-:W-:Y:S01]  /*198e0*/  FFMA.FTZ R69, R8, R63, R69 ;  /* 0x0000003f08457223 */ /* 0x000fe20000010045 */
[----:B------:R-:W-:-:S04]  /*198f0*/  FMUL.FTZ R63, R53, R10 ;  /* 0x0000000a353f7220 */ /* 0x000fc80000410000 */
[----:B------:R-:W-:Y:S01]  /*19900*/  FADD.FTZ R66, R63, R66 ;  /* 0x000000423f427221 */ /* 0x000fe20000010000 */
[----:B------:R-:W-:Y:S02]  /*19910*/  FFMA.FTZ R67, R8, R12, R67 ;  /* 0x0000000c08437223 */ /* 0x000fe40000010043 */
[----:B------:R-:W2:Y:S01]  /*19920*/  LDL.LU R8, [R1+0x438] ;  /* 0x0004380001087983 */ /* 0x000ea20000300800 */
[----:B---3--:R-:W-:Y:S01]  /*19930*/  FFMA.FTZ R69, R6, R68, R69 ;  /* 0x0000004406457223 */ /* 0x008fe20000010045 */
[----:B----4-:R-:W-:-:S03]  /*19940*/  FMUL.FTZ R68, R52, R9 ;  /* 0x0000000934447220 */ /* 0x010fc60000410000 */
[----:B------:R-:W-:Y:S01]  /*19950*/  FFMA.FTZ R69, R3, R63, R69 ;  /* 0x0000003f03457223 */ /* 0x000fe20000010045 */
[----:B------:R-:W-:-:S03]  /*19960*/  FADD.FTZ R66, R66, R68 ;  /* 0x0000004442427221 */ /* 0x000fc60000010000 */
[----:B------:R-:W-:Y:S01]  /*19970*/  FFMA.FTZ R69, R4, R68, R69 ;  /* 0x0000004404457223 */ /* 0x000fe20000010045 */
[----:B------:R-:W-:-:S04]  /*19980*/  FMUL.FTZ R63, R53, R2 ;  /* 0x00000002353f7220 */ /* 0x000fc80000410000 */
[----:B------:R-:W-:Y:S01]  /*19990*/  FFMA.FTZ R69, R7, R63, R69 ;  /* 0x0000003f07457223 */ /* 0x000fe20000010045 */
[----:B------:R-:W-:Y:S01]  /*199a0*/  FADD.FTZ R66, R63, R66 ;  /* 0x000000423f427221 */ /* 0x000fe20000010000 */
[----:B--2---:R-:W-:-:S04]  /*199b0*/  FMUL.FTZ R68, R52, R5 ;  /* 0x0000000534447220 */ /* 0x004fc80000410000 */
[----:B------:R-:W-:Y:S01]  /*199c0*/  FFMA.FTZ R69, R0, R68, R69 ;  /* 0x0000004400457223 */ /* 0x000fe20000010045 */
[----:B------:R-:W-:Y:S02]  /*199d0*/  FADD.FTZ R66, R66, R68 ;  /* 0x0000004442427221 */ /* 0x000fe40000010000 */
[----:B------:R-:W2:Y:S01]  /*199e0*/  LDL.LU R68, [R1+0x67c] ;  /* 0x00067c0001447983 */ /* 0x000ea20000300800 */
[----:B------:R-:W-:-:S03]  /*199f0*/  FFMA.FTZ R62, R6, R11, R62 ;  /* 0x0000000b063e7223 */ /* 0x000fc6000001003e */
[----:B------:R-:W3:Y:S01]  /*19a00*/  LDL.LU R6, [R1+0x434] ;  /* 0x0004340001067983 */ /* 0x000ee20000300800 */
[----:B------:R-:W-:-:S04]  /*19a10*/  FMUL.FTZ R63, R53, R8 ;  /* 0x00000008353f7220 */ /* 0x000fc80000410000 */
[----:B------:R-:W-:Y:S01]  /*19a20*/  FADD.FTZ R66, R63, R66 ;  /* 0x000000423f427221 */ /* 0x000fe20000010000 */
[----:B--2---:R-:W-:Y:S02]  /*19a30*/  FFMA.FTZ R69, R68, R63, R69 ;  /* 0x0000003f44457223 */ /* 0x004fe40000010045 */
[----:B------:R-:W2:Y:S01]  /*19a40*/  LDL.LU R63, [R1+0x678] ;  /* 0x00067800013f7983 */ /* 0x000ea20000300800 */
[----:B------:R-:W-:-:S03]  /*19a50*/  FFMA.FTZ R67, R3, R10, R67 ;  /* 0x0000000a03437223 */ /* 0x000fc60000010043 */
[----:B------:R-:W4:Y:S01]  /*19a60*/  LDL.LU R3, [R1+0x430] ;  /* 0x0004300001037983 */ /* 0x000f220000300800 */
[----:B------:R-:W-:Y:S01]  /*19a70*/  FFMA.FTZ R67, R7, R2, R67 ;  /* 0x0000000207437223 */ /* 0x000fe20000010043 */
[----:B------:R-:W-:Y:S02]  /*19a80*/  FFMA.FTZ R62, R4, R9, R62 ;  /* 0x00000009043e7223 */ /* 0x000fe4000001003e */
[----:B------:R-:W4:Y:S01]  /*19a90*/  LDL.LU R4, [R1+0x42c] ;  /* 0x00042c0001047983 */ /* 0x000f220000300800 */
[----:B------:R-:W-:Y:S01]  /*19aa0*/  FFMA.FTZ R67, R68, R8, R67 ;  /* 0x0000000844437223 */ /* 0x000fe20000010043 */
[----:B---3--:R-:W-:Y:S01]  /*19ab0*/  FMUL.FTZ R68, R52, R6 ;  /* 0x0000000634447220 */ /* 0x008fe20000410000 */
[----:B------:R-:W-:Y:S01]  /*19ac0*/  FADD.FTZ R61, R61, R12 ;  /* 0x0000000c3d3d7221 */ /* 0x000fe20000010000 */
[----:B------:R-:W-:Y:S01]  /*19ad0*/  FFMA.FTZ R62, R0, R5, R62 ;  /* 0x00000005003e7223 */ /* 0x000fe2000001003e */
[----:B------:R-:W3:Y:S01]  /*19ae0*/  LDL.LU R7, [R1+0x428] ;  /* 0x0004280001077983 */ /* 0x000ee20000300800 */
[----:B------:R-:W-:Y:S01]  /*19af0*/  FADD.FTZ R66, R66, R68 ;  /* 0x0000004442427221 */ /* 0x000fe20000010000 */
[----:B--2---:R-:W-:Y:S01]  /*19b00*/  FFMA.FTZ R69, R63, R68, R69 ;  /* 0x000000443f457223 */ /* 0x004fe20000010045 */
[----:B------:R-:W-:Y:S01]  /*19b10*/  FADD.FTZ R61, R61, R10 ;  /* 0x0000000a3d3d7221 */ /* 0x000fe20000010000 */
[----:B------:R-:W2:Y:S01]  /*19b20*/  LDL.LU R68, [R1+0x674] ;  /* 0x0006740001447983 */ /* 0x000ea20000300800 */
[----:B------:R-:W-:Y:S01]  /*19b30*/  FFMA.FTZ R62, R63, R6, R62 ;  /* 0x000000063f3e7223 */ /* 0x000fe2000001003e */
[----:B----4-:R-:W-:Y:S01]  /*19b40*/  FMUL.FTZ R63, R53, R3 ;  /* 0x00000003353f7220 */ /* 0x010fe20000410000 */
[----:B------:R-:W-:Y:S01]  /*19b50*/  FADD.FTZ R65, R65, R11 ;  /* 0x0000000b41417221 */ /* 0x000fe20000010000 */
[----:B------:R-:W-:Y:S01]  /*19b60*/  FADD.FTZ R61, R61, R2 ;  /* 0x000000023d3d7221 */ /* 0x000fe20000010000 */
[----:B------:R-:W4:Y:S01]  /*19b70*/  LDL.LU R0, [R1+0x420] ;  /* 0x0004200001007983 */ /* 0x000f220000300800 */
[----:B------:R-:W-:-:S03]  /*19b80*/  FADD.FTZ R66, R63, R66 ;  /* 0x000000423f427221 */ /* 0x000fc60000010000 */
[----:B------:R-:W4:Y:S04]  /*19b90*/  LDL.LU R10, [R1+0x97c] ;  /* 0x00097c00010a7983 */ /* 0x000f280000300800 */
[----:B------:R-:W4:Y:S01]  /*19ba0*/  LDL.LU R12, [R1+0x984] ;  /* 0x00098400010c7983 */ /* 0x000f220000300800 */
[C---:B--2---:R-:W-:Y:S01]  /*19bb0*/  FFMA.FTZ R69, R68.reuse, R63, R69 ;  /* 0x0000003f44457223 */ /* 0x044fe20000010045 */
[----:B------:R-:W-:Y:S02]  /*19bc0*/  FFMA.FTZ R67, R68, R3, R67 ;  /* 0x0000000344437223 */ /* 0x000fe40000010043 */
[----:B------:R-:W2:Y:S01]  /*19bd0*/  LDL.LU R63, [R1+0x670] ;  /* 0x00067000013f7983 */ /* 0x000ea20000300800 */
[----:B------:R-:W-:Y:S01]  /*19be0*/  FMUL.FTZ R68, R52, R4 ;  /* 0x0000000434447220 */ /* 0x000fe20000410000 */
[----:B------:R-:W-:-:S02]  /*19bf0*/  FADD.FTZ R65, R65, R9 ;  /* 0x0000000941417221 */ /* 0x000fc40000010000 */
[----:B------:R-:W4:Y:S01]  /*19c00*/  LDL.LU R2, [R1+0x424] ;  /* 0x0004240001027983 */ /* 0x000f220000300800 */
[----:B------:R-:W-:Y:S01]  /*19c10*/  FADD.FTZ R66, R66, R68 ;  /* 0x0000004442427221 */ /* 0x000fe20000010000 */
[----:B------:R-:W-:Y:S02]  /*19c20*/  FADD.FTZ R65, R65, R5 ;  /* 0x0000000541417221 */ /* 0x000fe40000010000 */
[----:B------:R-:W4:Y:S04]  /*19c30*/  LDL.LU R5, [R1+0x668] ;  /* 0x0006680001057983 */ /* 0x000f280000300800 */
[----:B------:R-:W4:Y:S01]  /*19c40*/  LDL.LU R11, [R1+0x980] ;  /* 0x00098000010b7983 */ /* 0x000f220000300800 */
[C---:B--2---:R-:W-:Y:S01]  /*19c50*/  FFMA.FTZ R69, R63.reuse, R68, R69 ;  /* 0x000000443f457223 */ /* 0x044fe20000010045 */
[----:B------:R-:W-:-:S02]  /*19c60*/  FFMA.FTZ R62, R63, R4, R62 ;  /* 0x000000043f3e7223 */ /* 0x000fc4000001003e */
[----:B------:R-:W2:Y:S01]  /*19c70*/  LDL.LU R68, [R1+0x66c] ;  /* 0x00066c0001447983 */ /* 0x000ea20000300800 */
[----:B---3--:R-:W-:Y:S01]  /*19c80*/  FMUL.FTZ R63, R53, R7 ;  /* 0x00000007353f7220 */ /* 0x008fe20000410000 */
[----:B------:R-:W-:Y:S01]  /*19c90*/  FADD.FTZ R61, R61, R8 ;  /* 0x000000083d3d7221 */ /* 0x000fe20000010000 */
[----:B------:R-:W-:Y:S01]  /*19ca0*/  FADD.FTZ R65, R65, R6 ;  /* 0x0000000641417221 */ /* 0x000fe20000010000 */
[----:B------:R-:W3:Y:S01]  /*19cb0*/  LDL.LU R8, [R1+0x974] ;  /* 0x0009740001087983 */ /* 0x000ee20000300800 */
[----:B------:R-:W-:-:S03]  /*19cc0*/  FADD.FTZ R66, R63, R66 ;  /* 0x000000423f427221 */ /* 0x000fc60000010000 */
[----:B------:R-:W3:Y:S01]  /*19cd0*/  LDL.LU R9, [R1+0x978] ;  /* 0x0009780001097983 */ /* 0x000ee20000300800 */
[C---:B--2---:R-:W-:Y:S01]  /*19ce0*/  FFMA.FTZ R67, R68.reuse, R7, R67 ;  /* 0x0000000744437223 */ /* 0x044fe20000010043 */
[----:B------:R-:W-:Y:S01]  /*19cf0*/  FFMA.FTZ R69, R68, R63, R69 ;  /* 0x0000003f44457223 */ /* 0x000fe20000010045 */
[-C--:B----4-:R-:W-:Y:S01]  /*19d00*/  FMUL.FTZ R68, R52, R2.reuse ;  /* 0x0000000234447220 */ /* 0x090fe20000410000 */
[C---:B------:R-:W-:Y:S01]  /*19d10*/  FFMA.FTZ R62, R5.reuse, R2, R62 ;  /* 0x00000002053e7223 */ /* 0x040fe2000001003e */
[----:B------:R-:W2:Y:S02]  /*19d20*/  LDL.LU R6, [R1+0x418] ;  /* 0x0004180001067983 */ /* 0x000ea40000300800 */
[----:B------:R-:W-:Y:S01]  /*19d30*/  FFMA.FTZ R69, R5, R68, R69 ;  /* 0x0000004405457223 */ /* 0x000fe20000010045 */
[----:B------:R-:W-:Y:S01]  /*19d40*/  FADD.FTZ R66, R66, R68 ;  /* 0x0000004442427221 */ /* 0x000fe20000010000 */
[----:B------:R-:W-:Y:S01]  /*19d50*/  FMUL.FTZ R63, R53, R0 ;  /* 0x00000000353f7220 */ /* 0x000fe20000410000 */
[----:B------:R-:W4:Y:S01]  /*19d60*/  LDL.LU R68, [R1+0x664] ;  /* 0x0006640001447983 */ /* 0x000f220000300800 */
[----:B------:R-:W-:-:S02]  /*19d70*/  FADD.FTZ R65, R65, R4 ;  /* 0x0000000441417221 */ /* 0x000fc40000010000 */
[----:B------:R-:W-:Y:S01]  /*19d80*/  FADD.FTZ R66, R63, R66 ;  /* 0x000000423f427221 */ /* 0x000fe20000010000 */
[----:B------:R-:W-:Y:S01]  /*19d90*/  FADD.FTZ R61, R61, R3 ;  /* 0x000000033d3d7221 */ /* 0x000fe20000010000 */
[----:B------:R-:W-:Y:S01]  /*19da0*/  FADD.FTZ R65, R65, R2 ;  /* 0x0000000241417221 */ /* 0x000fe20000010000 */
[----:B------:R-:W3:Y:S04]  /*19db0*/  LDL.LU R3, [R1+0x414] ;  /* 0x0004140001037983 */ /* 0x000ee80000300800 */
[----:B------:R-:W2:Y:S04]  /*19dc0*/  LDL.LU R2, [R1+0x96c] ;  /* 0x00096c0001027983 */ /* 0x000ea80000300800 */
[----:B------:R-:W3:Y:S04]  /*19dd0*/  LDL.LU R4, [R1+0x41c] ;  /* 0x00041c0001047983 */ /* 0x000ee80000300800 */
[----:B------:R-:W3:Y:S01]  /*19de0*/  LDL.LU R5, [R1+0x488] ;  /* 0x0004880001057983 */ /* 0x000ee20000300800 */
[----:B----4-:R-:W-:-:S03]  /*19df0*/  FFMA.FTZ R69, R68, R63, R69 ;  /* 0x0000003f44457223 */ /* 0x010fc60000010045 */
[----:B------:R-:W4:Y:S01]  /*19e00*/  LDL.LU R63, [R1+0x660] ;  /* 0x00066000013f7983 */ /* 0x000f220000300800 */
[----:B------:R-:W-:Y:S01]  /*19e10*/  FFMA.FTZ R67, R68, R0, R67 ;  /* 0x0000000044437223 */ /* 0x000fe20000010043 */
[-C--:B--2---:R-:W-:Y:S01]  /*19e20*/  FMUL.FTZ R68, R52, R2.reuse ;  /* 0x0000000234447220 */ /* 0x084fe20000410000 */
[----:B------:R-:W-:Y:S01]  /*19e30*/  FADD.FTZ R65, R65, R2 ;  /* 0x0000000241417221 */ /* 0x000fe20000010000 */
[C---:B----4-:R-:W-:Y:S02]  /*19e40*/  FFMA.FTZ R62, R63.reuse, R2, R62 ;  /* 0x000000023f3e7223 */ /* 0x050fe4000001003e */
[----:B------:R-:W2:Y:S01]  /*19e50*/  LDL.LU R2, [R1+0x65c] ;  /* 0x00065c0001027983 */ /* 0x000ea20000300800 */
[----:B------:R-:W-:Y:S01]  /*19e60*/  FFMA.FTZ R69, R63, R68, R69 ;  /* 0x000000443f457223 */ /* 0x000fe20000010045 */
[-C--:B------:R-:W-:Y:S01]  /*19e70*/  FMUL.FTZ R63, R53, R6.reuse ;  /* 0x00000006353f7220 */ /* 0x080fe20000410000 */
[----:B------:R-:W-:Y:S01]  /*19e80*/  FADD.FTZ R66, R66, R68 ;  /* 0x0000004442427221 */ /* 0x000fe20000010000 */
[----:B---3--:R-:W-:Y:S01]  /*19e90*/  FADD.FTZ R65, R65, R3 ;  /* 0x0000000341417221 */ /* 0x008fe20000010000 */
[----:B------:R-:W-:Y:S01]  /*19ea0*/  FADD.FTZ R61, R61, R7 ;  /* 0x000000073d3d7221 */ /* 0x000fe20000010000 */
[----:B------:R-:W3:Y:S01]  /*19eb0*/  LDL.LU R68, [R1+0x640] ;  /* 0x0006400001447983 */ /* 0x000ee20000300800 */
[----:B------:R-:W-:Y:S01]  /*19ec0*/  FADD.FTZ R66, R63, R66 ;  /* 0x000000423f427221 */ /* 0x000fe20000010000 */
[C---:B--2---:R-:W-:Y:S01]  /*19ed0*/  FFMA.FTZ R69, R2.reuse, R63, R69 ;  /* 0x0000003f02457223 */ /* 0x044fe20000010045 */
[----:B------:R-:W-:Y:S01]  /*19ee0*/  FFMA.FTZ R67, R2, R6, R67 ;  /* 0x0000000602437223 */ /* 0x000fe20000010043 */
[----:B------:R-:W2:Y:S01]  /*19ef0*/  LDL.LU R63, [R1+0x658] ;  /* 0x00065800013f7983 */ /* 0x000ea20000300800 */
[----:B------:R-:W-:-:S03]  /*19f00*/  FMUL.FTZ R2, R52, R3 ;  /* 0x0000000334027220 */ /* 0x000fc60000410000 */
[----:B------:R-:W4:Y:S01]  /*19f10*/  LDL.LU R7, [R1+0x970] ;  /* 0x0009700001077983 */ /* 0x000f220000300800 */
[----:B------:R-:W-:Y:S01]  /*19f20*/  FADD.FTZ R66, R66, R2 ;  /* 0x0000000242427221 */ /* 0x000fe20000010000 */
[C---:B--2---:R-:W-:Y:S02]  /*19f30*/  FFMA.FTZ R69, R63.reuse, R2, R69 ;  /* 0x000000023f457223 */ /* 0x044fe40000010045 */
[----:B------:R-:W2:Y:S01]  /*19f40*/  LDL.LU R2, [R1+0x654] ;  /* 0x0006540001027983 */ /* 0x000ea20000300800 */
[----:B------:R-:W-:Y:S01]  /*19f50*/  FFMA.FTZ R62, R63, R3, R62 ;  /* 0x000000033f3e7223 */ /* 0x000fe2000001003e */
[----:B------:R-:W-:Y:S02]  /*19f60*/  FMUL.FTZ R63, R53, R4 ;  /* 0x00000004353f7220 */ /* 0x000fe40000410000 */
[----:B------:R-:W3:Y:S02]  /*19f70*/  LDL.LU R3, [R1+0x960] ;  /* 0x0009600001037983 */ /* 0x000ee40000300800 */
[----:B------:R-:W-:Y:S01]  /*19f80*/  FADD.FTZ R66, R63, R66 ;  /* 0x000000423f427221 */ /* 0x000fe20000010000 */
[----:B--2---:R-:W-:-:S02]  /*19f90*/  FFMA.FTZ R69, R2, R63, R69 ;  /* 0x0000003f02457223 */ /* 0x004fc40000010045 */
[----:B------:R-:W2:Y:S01]  /*19fa0*/  LDL.LU R63, [R1+0x650] ;  /* 0x00065000013f7983 */ /* 0x000ea20000300800 */
[----:B------:R-:W-:Y:S01]  /*19fb0*/  FFMA.FTZ R67, R2, R4, R67 ;  /* 0x0000000402437223 */ /* 0x000fe20000010043 */
[----:B---3--:R-:W-:-:S04]  /*19fc0*/  FMUL.FTZ R2, R52, R3 ;  /* 0x0000000334027220 */ /* 0x008fc80000410000 */
[----:B------:R-:W-:Y:S01]  /*19fd0*/  FADD.FTZ R66, R66, R2 ;  /* 0x0000000242427221 */ /* 0x000fe20000010000 */
[----:B------:R-:W-:Y:S01]  /*19fe0*/  FADD.FTZ R61, R61, R0 ;  /* 0x000000003d3d7221 */ /* 0x000fe20000010000 */
[----:B------:R-:W-:Y:S01]  /*19ff0*/  FADD.FTZ R65, R65, R3 ;  /* 0x0000000341417221 */ /* 0x000fe20000010000 */
[----:B------:R-:W3:Y:S01]  /*1a000*/  LDL.LU R0, [R1+0x968] ;  /* 0x0009680001007983 */ /* 0x000ee20000300800 */
[----:B--2---:R-:W-:-:S03]  /*1a010*/  FFMA.FTZ R69, R63, R2, R69 ;  /* 0x000000023f457223 */ /* 0x004fc60000010045 */
[----:B------:R-:W2:Y:S01]  /*1a020*/  LDL.LU R2, [R1+0x64c] ;  /* 0x00064c0001027983 */ /* 0x000ea20000300800 */
[----:B------:R-:W-:Y:S01]  /*1a030*/  FADD.FTZ R61, R61, R6 ;  /* 0x000000063d3d7221 */ /* 0x000fe20000010000 */
[----:B------:R-:W-:Y:S02]  /*1a040*/  FFMA.FTZ R62, R63, R3, R62 ;  /* 0x000000033f3e7223 */ /* 0x000fe4000001003e */
[----:B------:R-:W4:Y:S01]  /*1a050*/  LDL.LU R6, [R1+0x964] ;  /* 0x0009640001067983 */ /* 0x000f220000300800 */
[----:B------:R-:W-:-:S03]  /*1a060*/  FADD.FTZ R61, R61, R4 ;  /* 0x000000043d3d7221 */ /* 0x000fc60000010000 */
[----:B------:R-:W3:Y:S01]  /*1a070*/  LDL.LU R4, [R1+0x95c] ;  /* 0x00095c0001047983 */ /* 0x000ee20000300800 */
[-C--:B------:R-:W-:Y:S01]  /*1a080*/  FMUL.FTZ R63, R53, R5.reuse ;  /* 0x00000005353f7220 */ /* 0x080fe20000410000 */
[----:B------:R-:W-:Y:S02]  /*1a090*/  FADD.FTZ R61, R61, R5 ;  /* 0x000000053d3d7221 */ /* 0x000fe40000010000 */
[----:B------:R-:W4:Y:S01]  /*1a0a0*/  LDL.LU R3, [R1+0x644] ;  /* 0x0006440001037983 */ /* 0x000f220000300800 */
[----:B--2---:R-:W-:-:S03]  /*1a0b0*/  FFMA.FTZ R67, R2, R5, R67 ;  /* 0x0000000502437223 */ /* 0x004fc60000010043 */
[----:B------:R-:W2:Y:S01]  /*1a0c0*/  LDL.LU R5, [R1+0x958] ;  /* 0x0009580001057983 */ /* 0x000ea20000300800 */
[----:B------:R-:W-:Y:S01]  /*1a0d0*/  FFMA.FTZ R69, R2, R63, R69 ;  /* 0x0000003f02457223 */ /* 0x000fe20000010045 */
[----:B------:R-:W-:Y:S02]  /*1a0e0*/  FADD.FTZ R66, R63, R66 ;  /* 0x000000423f427221 */ /* 0x000fe40000010000 */
[----:B------:R-:W2:Y:S01]  /*1a0f0*/  LDL.LU R63, [R1+0x628] ;  /* 0x00062800013f7983 */ /* 0x000ea20000300800 */
[-C--:B---3--:R-:W-:Y:S01]  /*1a100*/  FMUL.FTZ R2, R52, R4.reuse ;  /* 0x0000000434027220 */ /* 0x088fe20000410000 */
[----:B----4-:R-:W-:-:S03]  /*1a110*/  FFMA.FTZ R62, R3, R4, R62 ;  /* 0x00000004033e7223 */ /* 0x010fc6000001003e */
[----:B------:R-:W-:Y:S01]  /*1a120*/  FFMA.FTZ R69, R3, R2, R69 ;  /* 0x0000000203457223 */ /* 0x000fe20000010045 */
[----:B------:R-:W-:Y:S01]  /*1a130*/  FADD.FTZ R66, R66, R2 ;  /* 0x0000000242427221 */ /* 0x000fe20000010000 */
[----:B--2---:R-:W-:-:S04]  /*1a140*/  FMUL.FTZ R3, R53, R5 ;  /* 0x0000000535037220 */ /* 0x004fc80000410000 */
[C---:B------:R-:W-:Y:S01]  /*1a150*/  FFMA.FTZ R69, R68.reuse, R3, R69 ;  /* 0x0000000344457223 */ /* 0x040fe20000010045 */
[----:B------:R-:W-:Y:S02]  /*1a160*/  FADD.FTZ R66, R3, R66 ;  /* 0x0000004203427221 */ /* 0x000fe40000010000 */
[----:B------:R-:W2:Y:S01]  /*1a170*/  LDL.LU R3, [R1+0x63c] ;  /* 0x00063c0001037983 */ /* 0x000ea20000300800 */
[----:B------:R-:W-:Y:S01]  /*1a180*/  FFMA.FTZ R67, R68, R5, R67 ;  /* 0x0000000544437223 */ /* 0x000fe20000010043 */
[----:B------:R-:W-:Y:S02]  /*1a190*/  FADD.FTZ R61, R61, R5 ;  /* 0x000000053d3d7221 */ /* 0x000fe40000010000 */
[----:B------:R-:W3:Y:S01]  /*1a1a0*/  LDL.LU R5, [R1+0x638] ;  /* 0x0006380001057983 */ /* 0x000ee20000300800 */
[----:B------:R-:W-:Y:S01]  /*1a1b0*/  FADD.FTZ R65, R65, R4 ;  /* 0x0000000441417221 */ /* 0x000fe20000010000 */
[----:B------:R-:W-:Y:S02]  /*1a1c0*/  FMUL.FTZ R2, R52, R6 ;  /* 0x0000000634027220 */ /* 0x000fe40000410000 */
[----:B------:R-:W4:Y:S01]  /*1a1d0*/  LDL.LU R4, [R1+0x62c] ;  /* 0x00062c0001047983 */ /* 0x000f220000300800 */
[----:B------:R-:W-:-:S03]  /*1a1e0*/  FADD.FTZ R65, R65, R6 ;  /* 0x0000000641417221 */ /* 0x000fc60000010000 */
[----:B------:R-:W4:Y:S01]  /*1a1f0*/  LDL.LU R68, [R1+0x620] ;  /* 0x0006200001447983 */ /* 0x000f220000300800 */
[----:B--2---:R-:W-:-:S03]  /*1a200*/  FFMA.FTZ R62, R3, R6, R62 ;  /* 0x00000006033e7223 */ /* 0x004fc6000001003e */
[----:B------:R-:W2:Y:S01]  /*1a210*/  LDL.LU R6, [R1+0x634] ;  /* 0x0006340001067983 */ /* 0x000ea20000300800 */
[----:B------:R-:W-:Y:S01]  /*1a220*/  FFMA.FTZ R69, R3, R2, R69 ;  /* 0x0000000203457223 */ /* 0x000fe20000010045 */
[----:B------:R-:W-:Y:S01]  /*1a230*/  FMUL.FTZ R3, R53, R0 ;  /* 0x0000000035037220 */ /* 0x000fe20000410000 */
[----:B------:R-:W-:-:S03]  /*1a240*/  FADD.FTZ R66, R66, R2 ;  /* 0x0000000242427221 */ /* 0x000fc60000010000 */
[----:B---3--:R-:W-:Y:S01]  /*1a250*/  FFMA.FTZ R69, R5, R3, R69 ;  /* 0x0000000305457223 */ /* 0x008fe20000010045 */
[----:B------:R-:W-:Y:S02]  /*1a260*/  FADD.FTZ R66, R3, R66 ;  /* 0x0000004203427221 */ /* 0x000fe40000010000 */
[----:B------:R-:W3:Y:S01]  /*1a270*/  LDL.LU R3, [R1+0x614] ;  /* 0x0006140001037983 */ /* 0x000ee20000300800 */
[----:B------:R-:W-:Y:S01]  /*1a280*/  FFMA.FTZ R67, R5, R0, R67 ;  /* 0x0000000005437223 */ /* 0x000fe20000010043 */
[----:B------:R-:W-:Y:S02]  /*1a290*/  FMUL.FTZ R2, R52, R7 ;  /* 0x0000000734027220 */ /* 0x000fe40000410000 */
[----:B------:R-:W3:Y:S01]  /*1a2a0*/  LDL.LU R5, [R1+0x60c] ;  /* 0x00060c0001057983 */ /* 0x000ee20000300800 */
[----:B------:R-:W-:Y:S01]  /*1a2b0*/  FADD.FTZ R61, R61, R0 ;  /* 0x000000003d3d7221 */ /* 0x000fe20000010000 */
[-C--:B------:R-:W-:Y:S01]  /*1a2c0*/  FMUL.FTZ R0, R53, R8.reuse ;  /* 0x0000000835007220 */ /* 0x080fe20000410000 */
[----:B------:R-:W-:Y:S01]  /*1a2d0*/  FADD.FTZ R66, R66, R2 ;  /* 0x0000000242427221 */ /* 0x000fe20000010000 */
[----:B----4-:R-:W-:-:S03]  /*1a2e0*/  FFMA.FTZ R67, R4, R8, R67 ;  /* 0x0000000804437223 */ /* 0x010fc60000010043 */
[----:B------:R-:W-:Y:S01]  /*1a2f0*/  FADD.FTZ R66, R0, R66 ;  /* 0x0000004200427221 */ /* 0x000fe20000010000 */
[----:B------:R-:W-:Y:S01]  /*1a300*/  FFMA.FTZ R67, R68, R10, R67 ;  /* 0x0000000a44437223 */ /* 0x000fe20000010043 */
[C---:B--2---:R-:W-:Y:S01]  /*1a310*/  FFMA.FTZ R62, R6.reuse, R7, R62 ;  /* 0x00000007063e7223 */ /* 0x044fe2000001003e */
[----:B------:R-:W-:Y:S02]  /*1a320*/  FFMA.FTZ R69, R6, R2, R69 ;  /* 0x0000000206457223 */ /* 0x000fe40000010045 */
[----:B------:R-:W2:Y:S01]  /*1a330*/  LDL.LU R6, [R1+0x5fc] ;  /* 0x0005fc0001067983 */ /* 0x000ea20000300800 */
[-C--:B------:R-:W-:Y:S01]  /*1a340*/  FMUL.FTZ R2, R52, R9.reuse ;  /* 0x0000000934027220 */ /* 0x080fe20000410000 */
[----:B------:R-:W-:Y:S02]  /*1a350*/  FFMA.FTZ R69, R4, R0, R69 ;  /* 0x0000000004457223 */ /* 0x000fe40000010045 */
[----:B------:R-:W4:Y:S01]  /*1a360*/  LDL.LU R4, [R1+0x5f8] ;  /* 0x0005f80001047983 */ /* 0x000f220000300800 */
[C---:B------:R-:W-:Y:S01]  /*1a370*/  FFMA.FTZ R62, R63.reuse, R9, R62 ;  /* 0x000000093f3e7223 */ /* 0x040fe2000001003e */
[----:B------:R-:W-:Y:S01]  /*1a380*/  FFMA.FTZ R69, R63, R2, R69 ;  /* 0x000000023f457223 */ /* 0x000fe20000010045 */
[----:B------:R-:W-:Y:S01]  /*1a390*/  FMUL.FTZ R0, R53, R10 ;  /* 0x0000000a35007220 */ /* 0x000fe20000410000 */
[----:B------:R-:W4:Y:S03]  /*1a3a0*/  LDL.LU R63, [R1+0x5f0] ;  /* 0x0005f000013f7983 */ /* 0x000f260000300800 */
[----:B------:R-:W-:-:S02]  /*1a3b0*/  FFMA.FTZ R69, R68, R0, R69 ;  /* 0x0000000044457223 */ /* 0x000fc40000010045 */
[----:B------:R-:W4:Y:S01]  /*1a3c0*/  LDL.LU R68, [R1+0x5e8] ;  /* 0x0005e80001447983 */ /* 0x000f220000300800 */
[----:B------:R-:W-:Y:S01]  /*1a3d0*/  FADD.FTZ R66, R66, R2 ;  /* 0x0000000242427221 */ /* 0x000fe20000010000 */
[-C--:B------:R-:W-:Y:S01]  /*1a3e0*/  FMUL.FTZ R2, R52, R11.reuse ;  /* 0x0000000b34027220 */ /* 0x080fe20000410000 */
[C---:B---3--:R-:W-:Y:S02]  /*1a3f0*/  FFMA.FTZ R62, R3.reuse, R11, R62 ;  /* 0x0000000b033e7223 */ /* 0x048fe4000001003e */
[----:B------:R-:W-:Y:S01]  /*1a400*/  FADD.FTZ R66, R0, R66 ;  /* 0x0000004200427221 */ /* 0x000fe20000010000 */
[----:B------:R-:W-:Y:S01]  /*1a410*/  FFMA.FTZ R69, R3, R2, R69 ;  /* 0x0000000203457223 */ /* 0x000fe20000010045 */
[-C--:B------:R-:W-:Y:S01]  /*1a420*/  FMUL.FTZ R0, R53, R12.reuse ;  /* 0x0000000c35007220 */ /* 0x080fe20000410000 */
[----:B------:R-:W3:Y:S01]  /*1a430*/  LDL.LU R3, [R1+0x5e0] ;  /* 0x0005e00001037983 */ /* 0x000ee20000300800 */
[----:B------:R-:W-:Y:S01]  /*1a440*/  FADD.FTZ R66, R66, R2 ;  /* 0x0000000242427221 */ /* 0x000fe20000010000 */
[C---:B------:R-:W-:Y:S01]  /*1a450*/  FFMA.FTZ R67, R5.reuse, R12, R67 ;  /* 0x0000000c05437223 */ /* 0x040fe20000010043 */
[----:B------:R-:W-:Y:S01]  /*1a460*/  FFMA.FTZ R69, R5, R0, R69 ;  /* 0x0000000005457223 */ /* 0x000fe20000010045 */
[----:B------:R-:W-:Y:S01]  /*1a470*/  FMUL.FTZ R2, R52, R13 ;  /* 0x0000000d34027220 */ /* 0x000fe20000410000 */
[----:B------:R-:W3:Y:S01]  /*1a480*/  LDL.LU R5, [R1+0x5d4] ;  /* 0x0005d40001057983 */ /* 0x000ee20000300800 */
[----:B------:R-:W-:Y:S01]  /*1a490*/  FADD.FTZ R66, R0, R66 ;  /* 0x0000004200427221 */ /* 0x000fe20000010000 */
[----:B------:R-:W-:-:S03]  /*1a4a0*/  FMUL.FTZ R0, R53, R14 ;  /* 0x0000000e35007220 */ /* 0x000fc60000410000 */
[----:B------:R-:W-:-:S04]  /*1a4b0*/  FADD.FTZ R66, R66, R2 ;  /* 0x0000000242427221 */ /* 0x000fc80000010000 */
        /* <DEDUP_REMOVED lines=8> */
[----:B------:R-:W-:Y:S01]  /*1a540*/  FFMA.FTZ R62, R63, R15, R62 ;  /* 0x0000000f3f3e7223 */ /* 0x000fe2000001003e */
[----:B------:R-:W-:Y:S01]  /*1a550*/  FMUL.FTZ R0, R53, R16 ;  /* 0x0000001035007220 */ /* 0x000fe20000410000 */
[----:B------:R-:W-:-:S02]  /*1a560*/  FFMA.FTZ R69, R63, R2, R69 ;  /* 0x000000023f457223 */ /* 0x000fc40000010045 */
[----:B------:R-:W4:Y:S01]  /*1a570*/  LDL.LU R63, [R1+0x5ac] ;  /* 0x0005ac00013f7983 */ /* 0x000f220000300800 */
[C---:B------:R-:W-:Y:S01]  /*1a580*/  FFMA.FTZ R67, R68.reuse, R16, R67 ;  /* 0x0000001044437223 */ /* 0x040fe20000010043 */
[----:B------:R-:W-:Y:S02]  /*1a590*/  FFMA.FTZ R69, R68, R0, R69 ;  /* 0x0000000044457223 */ /* 0x000fe40000010045 */
[----:B------:R-:W4:Y:S01]  /*1a5a0*/  LDL.LU R68, [R1+0x5a8] ;  /* 0x0005a80001447983 */ /* 0x000f220000300800 */
[----:B------:R-:W-:Y:S01]  /*1a5b0*/  FADD.FTZ R66, R66, R2 ;  /* 0x0000000242427221 */ /* 0x000fe20000010000 */
[----:B------:R-:W-:-:S03]  /*1a5c0*/  FMUL.FTZ R2, R52, R17 ;  /* 0x0000001134027220 */ /* 0x000fc60000410000 */
[----:B------:R-:W-:Y:S01]  /*1a5d0*/  FADD.FTZ R66, R0, R66 ;  /* 0x0000004200427221 */ /* 0x000fe20000010000 */
[C---:B---3--:R-:W-:Y:S01]  /*1a5e0*/  FFMA.FTZ R62, R3.reuse, R17, R62 ;  /* 0x00000011033e7223 */ /* 0x048fe2000001003e */
        /* <DEDUP_REMOVED lines=19> */
[----:B------:R-:W-:Y:S01]  /*1a720*/  FMUL.FTZ R0, R53, R22 ;  /* 0x0000001635007220 */ /* 0x000fe20000410000 */
[C---:B------:R-:W-:Y:S01]  /*1a730*/  FFMA.FTZ R62, R63.reuse, R21, R62 ;  /* 0x000000153f3e7223 */ /* 0x040fe2000001003e */
[----:B------:R-:W-:-:S02]  /*1a740*/  FFMA.FTZ R69, R63, R2, R69 ;  /* 0x000000023f457223 */ /* 0x000fc40000010045 */
[----:B------:R-:W4:Y:S01]  /*1a750*/  LDL.LU R63, [R1+0x558] ;  /* 0x00055800013f7983 */ /* 0x000f220000300800 */
[C---:B------:R-:W-:Y:S01]  /*1a760*/  FFMA.FTZ R67, R68.reuse, R22, R67 ;  /* 0x0000001644437223 */ /* 0x040fe20000010043 */
[----:B------:R-:W-:Y:S02]  /*1a770*/  FFMA.FTZ R69, R68, R0, R69 ;  /* 0x0000000044457223 */ /* 0x000fe40000010045 */
[----:B------:R-:W4:Y:S01]  /*1a780*/  LDL.LU R68, [R1+0x528] ;  /* 0x0005280001447983 */ /* 0x000f220000300800 */
[----:B------:R-:W-:Y:S01]  /*1a790*/  FADD.FTZ R66, R66, R2 ;  /* 0x0000000242427221 */ /* 0x000fe20000010000 */
[-C--:B------:R-:W-:Y:S01]  /*1a7a0*/  FMUL.FTZ R2, R52, R23.reuse ;  /* 0x0000001734027220 */ /* 0x080fe20000410000 */
[----:B------:R-:W-:Y:S02]  /*1a7b0*/  FADD.FTZ R65, R65, R7 ;  /* 0x0000000741417221 */ /* 0x000fe40000010000 */
[----:B------:R-:W-:Y:S01]  /*1a7c0*/  FADD.FTZ R66, R0, R66 ;  /* 0x0000004200427221 */ /* 0x000fe20000010000 */
[----:B---3--:R-:W-:Y:S01]  /*1a7d0*/  FFMA.FTZ R69, R3, R2, R69 ;  /* 0x0000000203457223 */ /* 0x008fe20000010045 */
[-C--:B------:R-:W-:Y:S01]  /*1a7e0*/  FMUL.FTZ R0, R53, R24.reuse ;  /* 0x0000001835007220 */ /* 0x080fe20000410000 */
[----:B------:R-:W3:Y:S01]  /*1a7f0*/  LDL.LU R7, [R1+0x50c] ;  /* 0x00050c0001077983 */ /* 0x000ee20000300800 */
[----:B------:R-:W-:Y:S01]  /*1a800*/  FADD.FTZ R66, R66, R2 ;  /* 0x0000000242427221 */ /* 0x000fe20000010000 */
[----:B------:R-:W-:Y:S01]  /*1a810*/  FFMA.FTZ R62, R3, R23, R62 ;  /* 0x00000017033e7223 */ /* 0x000fe2000001003e */
        /* <DEDUP_REMOVED lines=27> */
[----:B------:R-:W-:Y:S01]  /*1a9d0*/  FMUL.FTZ R0, R53, R54 ;  /* 0x0000003635007220 */ /* 0x000fe20000410000 */
[----:B------:R-:W3:Y:S01]  /*1a9e0*/  LDL.LU R7, [R1+0x4c8] ;  /* 0x0004c80001077983 */ /* 0x000ee20000300800 */
[----:B------:R-:W-:Y:S01]  /*1a9f0*/  FADD.FTZ R3, R3, R2 ;  /* 0x0000000203037221 */ /* 0x000fe20000010000 */
[----:B------:R-:W-:Y:S01]  /*1aa00*/  FMUL.FTZ R2, R52, R59 ;  /* 0x0000003b34027220 */ /* 0x000fe20000410000 */
[----:B------:R-:W-:Y:S01]  /*1aa10*/  FFMA.FTZ R69, R5, R0, R69 ;  /* 0x0000000005457223 */ /* 0x000fe20000010045 */
[----:B------:R-:W-:Y:S01]  /*1aa20*/  FADD.FTZ R65, R65, R9 ;  /* 0x0000000941417221 */ /* 0x000fe20000010000 */
[----:B------:R-:W-:Y:S01]  /*1aa30*/  FFMA.FTZ R67, R5, R54, R67 ;  /* 0x0000003605437223 */ /* 0x000fe20000010043 */
[----:B------:R-:W3:Y:S01]  /*1aa40*/  LDL.LU R9, [R1+0x4c4] ;  /* 0x0004c40001097983 */ /* 0x000ee20000300800 */
[----:B------:R-:W-:Y:S01]  /*1aa50*/  FADD.FTZ R5, R0, R3 ;  /* 0x0000000300057221 */ /* 0x000fe20000010000 */
[----:B------:R-:W-:Y:S01]  /*1aa60*/  FMUL.FTZ R0, R53, R44 ;  /* 0x0000002c35007220 */ /* 0x000fe20000410000 */
[----:B------:R-:W-:-:S02]  /*1aa70*/  FADD.FTZ R61, R61, R8 ;  /* 0x000000083d3d7221 */ /* 0x000fc40000010000 */
[----:B------:R-:W-:Y:S01]  /*1aa80*/  FADD.FTZ R5, R5, R2 ;  /* 0x0000000205057221 */ /* 0x000fe20000010000 */
[----:B------:R-:W3:Y:S03]  /*1aa90*/  LDL.LU R8, [R1+0x4bc] ;  /* 0x0004bc0001087983 */ /* 0x000ee60000300800 */
[----:B------:R-:W-:Y:S01]  /*1aaa0*/  FADD.FTZ R5, R0, R5 ;  /* 0x0000000500057221 */ /* 0x000fe20000010000 */
[C---:B--2---:R-:W-:Y:S01]  /*1aab0*/  FFMA.FTZ R3, R6.reuse, R59, R62 ;  /* 0x0000003b06037223 */ /* 0x044fe2000001003e */
[----:B------:R-:W-:Y:S02]  /*1aac0*/  FFMA.FTZ R69, R6, R2, R69 ;  /* 0x0000000206457223 */ /* 0x000fe40000010045 */
[----:B------:R-:W2:Y:S01]  /*1aad0*/  LDL.LU R6, [R1+0x4c0] ;  /* 0x0004c00001067983 */ /* 0x000ea20000300800 */
[----:B------:R-:W-:Y:S01]  /*1aae0*/  FMUL.FTZ R2, R52, R58 ;  /* 0x0000003a34027220 */ /* 0x000fe20000410000 */
[C---:B----4-:R-:W-:Y:S01]  /*1aaf0*/  FFMA.FTZ R69, R4.reuse, R0, R69 ;  /* 0x0000000004457223 */ /* 0x050fe20000010045 */
[----:B------:R-:W-:Y:S01]  /*1ab00*/  FFMA.FTZ R67, R4, R44, R67 ;  /* 0x0000002c04437223 */ /* 0x000fe20000010043 */
[----:B------:R-:W-:-:S02]  /*1ab10*/  FFMA.FTZ R0, R63, R58, R3 ;  /* 0x0000003a3f007223 */ /* 0x000fc40000010003 */
[----:B------:R-:W-:Y:S01]  /*1ab20*/  FFMA.FTZ R4, R63, R2, R69 ;  /* 0x000000023f047223 */ /* 0x000fe20000010045 */
[-C--:B------:R-:W-:Y:S01]  /*1ab30*/  FMUL.FTZ R3, R53, R42.reuse ;  /* 0x0000002a35037220 */ /* 0x080fe20000410000 */
[----:B------:R-:W4:Y:S01]  /*1ab40*/  LDL.LU R63, [R1+0x4b8] ;  /* 0x0004b800013f7983 */ /* 0x000f220000300800 */
[C---:B------:R-:W-:Y:S02]  /*1ab50*/  FFMA.FTZ R67, R68.reuse, R42, R67 ;  /* 0x0000002a44437223 */ /* 0x040fe40000010043 */
[----:B------:R-:W-:Y:S02]  /*1ab60*/  FFMA.FTZ R4, R68, R3, R4 ;  /* 0x0000000344047223 */ /* 0x000fe40000010004 */
[----:B------:R-:W4:Y:S01]  /*1ab70*/  LDL.LU R68, [R1+0x4b4] ;  /* 0x0004b40001447983 */ /* 0x000f220000300800 */
[----:B------:R-:W-:Y:S01]  /*1ab80*/  FADD.FTZ R61, R61, R10 ;  /* 0x0000000a3d3d7221 */ /* 0x000fe20000010000 */
[----:B------:R-:W-:Y:S01]  /*1ab90*/  FADD.FTZ R2, R5, R2 ;  /* 0x0000000205027221 */ /* 0x000fe20000010000 */
[-C--:B------:R-:W-:Y:S01]  /*1aba0*/  FMUL.FTZ R5, R52, R57.reuse ;  /* 0x0000003934057220 */ /* 0x080fe20000410000 */
[----:B------:R-:W-:Y:S01]  /*1abb0*/  FADD.FTZ R65, R65, R11 ;  /* 0x0000000b41417221 */ /* 0x000fe20000010000 */
[----:B------:R-:W-:Y:S01]  /*1abc0*/  FADD.FTZ R61, R61, R12 ;  /* 0x0000000c3d3d7221 */ /* 0x000fe20000010000 */
[----:B------:R-:W-:Y:S01]  /*1abd0*/  FADD.FTZ R2, R3, R2 ;  /* 0x0000000203027221 */ /* 0x000fe20000010000 */
[----:B------:R-:W4:Y:S01]  /*1abe0*/  LDL.LU R12, [R1+0x4b0] ;  /* 0x0004b000010c7983 */ /* 0x000f220000300800 */
[C---:B---3--:R-:W-:Y:S01]  /*1abf0*/  FFMA.FTZ R3, R7.reuse, R57, R0 ;  /* 0x0000003907037223 */ /* 0x048fe20000010000 */
[----:B------:R-:W-:Y:S01]  /*1ac00*/  FFMA.FTZ R7, R7, R5, R4 ;  /* 0x0000000507077223 */ /* 0x000fe20000010004 */
[----:B------:R-:W-:Y:S01]  /*1ac10*/  FMUL.FTZ R0, R53, R40 ;  /* 0x0000002835007220 */ /* 0x000fe20000410000 */
[----:B------:R-:W-:Y:S01]  /*1ac20*/  FADD.FTZ R5, R2, R5 ;  /* 0x0000000502057221 */ /* 0x000fe20000010000 */
[----:B------:R-:W3:Y:S01]  /*1ac30*/  LDL.LU R11, [R1+0x4ac] ;  /* 0x0004ac00010b7983 */ /* 0x000ee20000300800 */
[----:B------:R-:W-:Y:S01]  /*1ac40*/  FMUL.FTZ R2, R52, R56 ;  /* 0x0000003834027220 */ /* 0x000fe20000410000 */
[C---:B------:R-:W-:Y:S01]  /*1ac50*/  FFMA.FTZ R7, R9.reuse, R0, R7 ;  /* 0x0000000009077223 */ /* 0x040fe20000010007 */
[----:B------:R-:W-:Y:S01]  /*1ac60*/  FADD.FTZ R5, R0, R5 ;  /* 0x0000000500057221 */ /* 0x000fe20000010000 */
[----:B------:R-:W3:Y:S01]  /*1ac70*/  LDL.LU R10, [R1+0x4a8] ;  /* 0x0004a800010a7983 */ /* 0x000ee20000300800 */
[----:B------:R-:W-:-:S03]  /*1ac80*/  FFMA.FTZ R67, R9, R40, R67 ;  /* 0x0000002809437223 */ /* 0x000fc60000010043 */
[----:B------:R-:W3:Y:S01]  /*1ac90*/  LDL.LU R9, [R1+0x4a4] ;  /* 0x0004a40001097983 */ /* 0x000ee20000300800 */
[C---:B--2---:R-:W-:Y:S01]  /*1aca0*/  FFMA.FTZ R0, R6.reuse, R56, R3 ;  /* 0x0000003806007223 */ /* 0x044fe20000010003 */
[----:B------:R-:W-:Y:S01]  /*1acb0*/  FFMA.FTZ R4, R6, R2, R7 ;  /* 0x0000000206047223 */ /* 0x000fe20000010007 */
[-C--:B------:R-:W-:Y:S01]  /*1acc0*/  FMUL.FTZ R3, R53, R36.reuse ;  /* 0x0000002435037220 */ /* 0x080fe20000410000 */
[----:B------:R-:W-:Y:S01]  /*1acd0*/  FADD.FTZ R6, R5, R2 ;  /* 0x0000000205067221 */ /* 0x000fe20000010000 */
[----:B------:R-:W-:Y:S01]  /*1ace0*/  FMUL.FTZ R5, R52, R55 ;  /* 0x0000003734057220 */ /* 0x000fe20000410000 */
[C---:B------:R-:W-:Y:S01]  /*1acf0*/  FFMA.FTZ R2, R8.reuse, R36, R67 ;  /* 0x0000002408027223 */ /* 0x040fe20000010043 */
[----:B------:R-:W-:Y:S02]  /*1ad00*/  FFMA.FTZ R4, R8, R3, R4 ;  /* 0x0000000308047223 */ /* 0x000fe40000010004 */
[----:B------:R-:W2:Y:S01]  /*1ad10*/  LDL.LU R8, [R1+0x4a0] ;  /* 0x0004a00001087983 */ /* 0x000ea20000300800 */
[C---:B----4-:R-:W-:Y:S01]  /*1ad20*/  FFMA.FTZ R0, R63.reuse, R55, R0 ;  /* 0x000000373f007223 */ /* 0x050fe20000010000 */
[----:B------:R-:W-:Y:S01]  /*1ad30*/  FFMA.FTZ R7, R63, R5, R4 ;  /* 0x000000053f077223 */ /* 0x000fe20000010004 */
[-C--:B------:R-:W-:Y:S01]  /*1ad40*/  FMUL.FTZ R4, R53, R39.reuse ;  /* 0x0000002735047220 */ /* 0x080fe20000410000 */
[----:B------:R-:W4:Y:S01]  /*1ad50*/  LDL.LU R63, [R1+0x49c] ;  /* 0x00049c00013f7983 */ /* 0x000f220000300800 */
[----:B------:R-:W-:Y:S01]  /*1ad60*/  FADD.FTZ R6, R3, R6 ;  /* 0x0000000603067221 */ /* 0x000fe20000010000 */
[C---:B------:R-:W-:Y:S01]  /*1ad70*/  FFMA.FTZ R3, R68.reuse, R39, R2 ;  /* 0x0000002744037223 */ /* 0x040fe20000010002 */
        /* <DEDUP_REMOVED lines=9> */
[----:B---3--:R-:W-:Y:S02]  /*1ae10*/  FFMA.FTZ R7, R11, R4, R7 ;  /* 0x000000040b077223 */ /* 0x008fe40000010007 */
[----:B------:R-:W-:Y:S01]  /*1ae20*/  FADD.FTZ R5, R4, R5 ;  /* 0x0000000504057221 */ /* 0x000fe20000010000 */
[----:B------:R-:W-:Y:S01]  /*1ae30*/  FMUL.FTZ R4, R53, R30 ;  /* 0x0000001e35047220 */ /* 0x000fe20000410000 */
[----:B------:R-:W-:-:S02]  /*1ae40*/  FFMA.FTZ R7, R10, R2, R7 ;  /* 0x000000020a077223 */ /* 0x000fc40000010007 */
[----:B------:R-:W-:Y:S01]  /*1ae50*/  FADD.FTZ R5, R5, R2 ;  /* 0x0000000205057221 */ /* 0x000fe20000010000 */
[----:B------:R-:W-:Y:S01]  /*1ae60*/  FMUL.FTZ R2, R52, R41 ;  /* 0x0000002934027220 */ /* 0x000fe20000410000 */
[----:B------:R-:W-:Y:S02]  /*1ae70*/  FFMA.FTZ R7, R9, R4, R7 ;  /* 0x0000000409077223 */ /* 0x000fe40000010007 */
[----:B------:R-:W-:Y:S01]  /*1ae80*/  FADD.FTZ R5, R4, R5 ;  /* 0x0000000504057221 */ /* 0x000fe20000010000 */
[----:B------:R-:W-:Y:S01]  /*1ae90*/  FFMA.FTZ R3, R11, R34, R3 ;  /* 0x000000220b037223 */ /* 0x000fe20000010003 */
[----:B------:R-:W-:Y:S02]  /*1aea0*/  FMUL.FTZ R4, R53, R38 ;  /* 0x0000002635047220 */ /* 0x000fe40000410000 */
[----:B------:R-:W-:Y:S01]  /*1aeb0*/  FADD.FTZ R5, R5, R2 ;  /* 0x0000000205057221 */ /* 0x000fe20000010000 */
[----:B------:R-:W-:Y:S01]  /*1aec0*/  FFMA.FTZ R3, R9, R30, R3 ;  /* 0x0000001e09037223 */ /* 0x000fe20000010003 */
[----:B------:R-:W-:-:S02]  /*1aed0*/  FMUL.FTZ R6, R52, R29 ;  /* 0x0000001d34067220 */ /* 0x000fc40000410000 */
[----:B------:R-:W-:Y:S01]  /*1aee0*/  FADD.FTZ R5, R4, R5 ;  /* 0x0000000504057221 */ /* 0x000fe20000010000 */
[----:B------:R-:W-:-:S04]  /*1aef0*/  FFMA.FTZ R0, R12, R45, R0 ;  /* 0x0000002d0c007223 */ /* 0x000fc80000010000 */
[----:B------:R-:W-:Y:S01]  /*1af00*/  FFMA.FTZ R0, R10, R43, R0 ;  /* 0x0000002b0a007223 */ /* 0x000fe20000010000 */
[----:B------:R-:W-:Y:S01]  /*1af10*/  FADD.FTZ R65, R65, R13 ;  /* 0x0000000d41417221 */ /* 0x000fe20000010000 */
[----:B------:R-:W-:Y:S01]  /*1af20*/  FADD.FTZ R61, R61, R14 ;  /* 0x0000000e3d3d7221 */ /* 0x000fe20000010000 */
[----:B--2---:R-:W-:-:S04]  /*1af30*/  FFMA.FTZ R7, R8, R2, R7 ;  /* 0x0000000208077223 */ /* 0x004fc80000010007 */
[C---:B----4-:R-:W-:Y:S01]  /*1af40*/  FFMA.FTZ R7, R63.reuse, R4, R7 ;  /* 0x000000043f077223 */ /* 0x050fe20000010007 */
[----:B------:R-:W-:Y:S01]  /*1af50*/  FFMA.FTZ R2, R63, R38, R3 ;  /* 0x000000263f027223 */ /* 0x000fe20000010003 */
[----:B------:R-:W-:Y:S02]  /*1af60*/  FMUL.FTZ R3, R53, R37 ;  /* 0x0000002535037220 */ /* 0x000fe40000410000 */
[----:B------:R-:W-:Y:S01]  /*1af70*/  FFMA.FTZ R4, R68, R6, R7 ;  /* 0x0000000644047223 */ /* 0x000fe20000010007 */
[----:B------:R-:W-:Y:S01]  /*1af80*/  FADD.FTZ R6, R5, R6 ;  /* 0x0000000605067221 */ /* 0x000fe20000010000 */
[----:B------:R-:W-:Y:S02]  /*1af90*/  FMUL.FTZ R5, R52, R35 ;  /* 0x0000002334057220 */ /* 0x000fe40000410000 */
        /* <DEDUP_REMOVED lines=12> */
[----:B------:R-:W-:Y:S01]  /*1b060*/  FMUL.FTZ R0, R53, R33 ;  /* 0x0000002135007220 */ /* 0x000fe20000410000 */
[C---:B------:R-:W-:Y:S01]  /*1b070*/  FFMA.FTZ R11, R47.reuse, R5, R4 ;  /* 0x000000052f0b7223 */ /* 0x040fe20000010004 */
[----:B------:R-:W-:Y:S01]  /*1b080*/  FADD.FTZ R5, R6, R5 ;  /* 0x0000000506057221 */ /* 0x000fe20000010000 */
[----:B------:R-:W-:Y:S01]  /*1b090*/  FFMA.FTZ R2, R48, R31, R2 ;  /* 0x0000001f30027223 */ /* 0x000fe20000010002 */
[----:B------:R0:W5:Y:S01]  /*1b0a0*/  LDL.LU R64, [R1+0x954] ;  /* 0x0009540001407983 */ /* 0x0001620000300800 */
[----:B------:R-:W-:Y:S01]  /*1b0b0*/  FFMA.FTZ R11, R46, R0, R11 ;  /* 0x000000002e0b7223 */ /* 0x000fe2000001000b */
[----:B------:R-:W-:Y:S01]  /*1b0c0*/  FADD.FTZ R0, R0, R5 ;  /* 0x0000000500007221 */ /* 0x000fe20000010000 */
[----:B------:R-:W-:Y:S01]  /*1b0d0*/  FFMA.FTZ R4, R47, R32, R3 ;  /* 0x000000202f047223 */ /* 0x000fe20000010003 */
[----:B------:R-:W-:Y:S01]  /*1b0e0*/  FFMA.FTZ R5, R46, R33, R2 ;  /* 0x000000212e057223 */ /* 0x000fe20000010002 */
[----:B------:R0:W5:Y:S04]  /*1b0f0*/  LDL.LU R49, [R1+0x950] ;  /* 0x0009500001317983 */ /* 0x0001680000300800 */
[----:B------:R0:W5:Y:S04]  /*1b100*/  LDL.LU R48, [R1+0x94c] ;  /* 0x00094c0001307983 */ /* 0x0001680000300800 */
[----:B------:R0:W5:Y:S04]  /*1b110*/  LDL.LU R47, [R1+0x948] ;  /* 0x00094800012f7983 */ /* 0x0001680000300800 */
[----:B------:R0:W5:Y:S01]  /*1b120*/  LDL.LU R46, [R1+0x944] ;  /* 0x00094400012e7983 */ /* 0x0001620000300800 */
[----:B------:R-:W-:Y:S01]  /*1b130*/  FADD.FTZ R65, R65, R15 ;  /* 0x0000000f41417221 */ /* 0x000fe20000010000 */
[----:B------:R-:W-:-:S03]  /*1b140*/  FADD.FTZ R61, R61, R16 ;  /* 0x000000103d3d7221 */ /* 0x000fc60000010000 */
        /* <DEDUP_REMOVED lines=35> */
[----:B0-----:R-:W-:-:S07]  /*1b380*/  FADD.FTZ R7, R38, R33 ;  /* 0x0000002126077221 */ /* 0x001fce0000010000 */
.L_x_1327:
        /* <DEDUP_REMOVED lines=89> */
.L_x_1329:
[----:B------:R-:W-:Y:S05]  /*1b920*/  BSYNC.RECONVERGENT B0 ;  /* 0x0000000000007941 */ /* 0x000fea0003800200 */
.L_x_1328:
        /* <DEDUP_REMOVED lines=38> */
.L_x_1331:
[----:B------:R-:W-:Y:S05]  /*1bb90*/  BSYNC.RECONVERGENT B0 ;  /* 0x0000000000007941 */ /* 0x000fea0003800200 */
.L_x_1330:
        /* <DEDUP_REMOVED lines=30> */
.L_x_1333:
[----:B------:R-:W-:Y:S05]  /*1bd80*/  BSYNC.RECONVERGENT B0 ;  /* 0x0000000000007941 */ /* 0x000fea0003800200 */
.L_x_1332:
        /* <DEDUP_REMOVED lines=34> */
.L_x_1337:
[----:B------:R-:W2:Y:S04]  /*1bfb0*/  LDG.E.STRONG.GPU R0, desc[UR10][R8.64] ;  /* 0x0000000a08007981 */ /* 0x000ea8000c1ef900 */
[----:B--2---:R-:W-:Y:S04]  /*1bfc0*/  CCTL.IVALL ;  /* 0x00000000ff00798f */ /* 0x004fe80002000000 */
[----:B------:R0:W-:Y:S01]  /*1bfd0*/  STL [R1], R0 ;  /* 0x0000000001007387 */ /* 0x0001e20000100800 */
[----:B------:R-:W-:-:S13]  /*1bfe0*/  ISETP.NE.AND P0, PT, R0, UR5, PT ;  /* 0x0000000500007c0c */ /* 0x000fda000bf05270 */
[----:B0-----:R-:W-:Y:S05]  /*1bff0*/  @P0 BRA `(.L_x_1337) ;  /* 0xfffffffc00ec0947 */ /* 0x001fea000383ffff */
.L_x_1336:
[----:B------:R-:W-:Y:S05]  /*1c000*/  BSYNC.RECONVERGENT B0 ;  /* 0x0000000000007941 */ /* 0x000fea0003800200 */
.L_x_1335:
        /* <DEDUP_REMOVED lines=15> */
.L_x_1339:
        /* <DEDUP_REMOVED lines=77> */
.L_x_1338:
        /* <DEDUP_REMOVED lines=52> */
.L_x_1340:
        /* <DEDUP_REMOVED lines=27> */
.L_x_1341:
        /* <DEDUP_REMOVED lines=12> */
.L_x_1342:
[----:B------:R-:W-:Y:S05]  /*1cb80*/  BSYNC.RECONVERGENT B0 ;  /* 0x0000000000007941 */ /* 0x000fea0003800200 */
.L_x_1334:
        /* <DEDUP_REMOVED lines=17> */
.L_x_1348:
[----:B------:R-:W-:-:S05]  /*1cca0*/  LEA R12, R13, UR15, 0x3 ;  /* 0x0000000f0d0c7c11 */ /* 0x000fca000f8e18ff */
[----:B0-----:R-:W2:Y:S04]  /*1ccb0*/  LDL.128 R4, [R12+0x10] ;  /* 0x000010000c047983 */ /* 0x001ea80000100c00 */
[----:B------:R0:W3:Y:S01]  /*1ccc0*/  LDL.128 R8, [R12+0x210] ;  /* 0x000210000c087983 */ /* 0x0000e20000100c00 */
[----:B------:R-:W-:Y:S01]  /*1ccd0*/  BSSY.RECONVERGENT B0, `(.L_x_1343) ;  /* 0x0000036000007945 */ /* 0x000fe20003800200 */
[----:B--2---:R-:W-:Y:S01]  /*1cce0*/  FADD.FTZ R4, R4, -UR28 ;  /* 0x8000001c04047e21 */ /* 0x004fe20008010000 */
[----:B------:R-:W-:Y:S01]  /*1ccf0*/  FADD.FTZ R5, R5, -UR28 ;  /* 0x8000001c05057e21 */ /* 0x000fe20008010000 */
[----:B------:R-:W-:Y:S01]  /*1cd00*/  FADD.FTZ R6, R6, -UR28 ;  /* 0x8000001c06067e21 */ /* 0x000fe20008010000 */
[----:B------:R-:W-:Y:S01]  /*1cd10*/  FADD.FTZ R7, R7, -UR28 ;  /* 0x8000001c07077e21 */ /* 0x000fe20008010000 */
[----:B------:R-:W-:Y:S01]  /*1cd20*/  FMUL.FTZ R19, R4, UR16 ;  /* 0x0000001004137c20 */ /* 0x000fe20008410000 */
[----:B------:R-:W-:-:S03]  /*1cd30*/  FMUL.FTZ R18, R5, UR16 ;  /* 0x0000001005127c20 */ /* 0x000fc60008410000 */
[----:B-----5:R-:W-:Y:S01]  /*1cd40*/  @P2 FFMA.FTZ R2, R52, R19, R50 ;  /* 0x0000001334022223 */ /* 0x020fe20000010032 */
[----:B------:R-:W-:-:S03]  /*1cd50*/  @P2 FFMA.FTZ R4, R53, R18, R51 ;  /* 0x0000001235042223 */ /* 0x000fc60000010033 */
[----:B------:R-:W-:Y:S01]  /*1cd60*/  @P2 FMUL.FTZ R5, R2, -1.4426950216293334961 ;  /* 0xbfb8aa3b02052820 */ /* 0x000fe20000410000 */
[----:B------:R-:W-:-:S05]  /*1cd70*/  @P2 FMUL.FTZ R14, R4, -1.4426950216293334961 ;  /* 0xbfb8aa3b040e2820 */ /* 0x000fca0000410000 */
[----:B------:R-:W0:Y:S04]  /*1cd80*/  @P2 MUFU.EX2 R5, R5 ;  /* 0x0000000500052308 */ /* 0x000e280000000800 */
[----:B------:R-:W1:Y:S01]  /*1cd90*/  @P2 MUFU.EX2 R14, R14 ;  /* 0x0000000e000e2308 */ /* 0x000e620000000800 */
[----:B0-----:R-:W-:Y:S01]  /*1cda0*/  @P2 FADD.FTZ R12, R5, 1 ;  /* 0x3f800000050c2421 */ /* 0x001fe20000010000 */
[----:B-1----:R-:W-:-:S03]  /*1cdb0*/  @P2 FADD.FTZ R16, R14, 1 ;  /* 0x3f8000000e102421 */ /* 0x002fc60000010000 */
[----:B------:R0:W1:Y:S08]  /*1cdc0*/  @P2 MUFU.RCP R15, R12 ;  /* 0x0000000c000f2308 */ /* 0x0000700000001000 */
[----:B------:R-:W2:Y:S01]  /*1cdd0*/  @P2 MUFU.RCP R16, R16 ;  /* 0x0000001000102308 */ /* 0x000ea20000001000 */
[----:B0-----:R-:W-:Y:S01]  /*1cde0*/  FMUL.FTZ R12, R6, UR16 ;  /* 0x00000010060c7c20 */ /* 0x001fe20008410000 */
[----:B-1----:R-:W-:Y:S01]  /*1cdf0*/  @P2 FADD.FTZ R17, -R15, 1 ;  /* 0x3f8000000f112421 */ /* 0x002fe20000010100 */
[----:B---3--:R-:W-:-:S03]  /*1ce00*/  @P2 FMUL.FTZ R15, R8, R15 ;  /* 0x0000000f080f2220 */ /* 0x008fc60000410000 */
[----:B------:R-:W-:Y:S01]  /*1ce10*/  @P2 FFMA.FTZ R2, R2, R17, 1 ;  /* 0x3f80000002022423 */ /* 0x000fe20000010011 */
[----:B------:R-:W-:Y:S01]  /*1ce20*/  LEA R17, R13, R64, 0x3 ;  /* 0x000000400d117211 */ /* 0x000fe200078e18ff */
[----:B--2---:R-:W-:-:S03]  /*1ce30*/  @P2 FADD.FTZ R5, -R16, 1 ;  /* 0x3f80000010052421 */ /* 0x004fc60000010100 */
[----:B------:R-:W-:Y:S01]  /*1ce40*/  ISETP.GE.U32.AND P0, PT, R17, UR18, PT ;  /* 0x0000001211007c0c */ /* 0x000fe2000bf06070 */
[----:B------:R-:W-:Y:S01]  /*1ce50*/  @P2 FMUL.FTZ R16, R9, R16 ;  /* 0x0000001009102220 */ /* 0x000fe20000410000 */
[----:B------:R-:W-:Y:S01]  /*1ce60*/  IADD3 R21, PT, PT, R17, 0x8, RZ ;  /* 0x0000000811157810 */ /* 0x000fe20007ffe0ff */
[----:B------:R-:W-:Y:S01]  /*1ce70*/  @P2 FFMA.FTZ R5, R4, R5, 1 ;  /* 0x3f80000004052423 */ /* 0x000fe20000010005 */
[----:B------:R-:W-:Y:S01]  /*1ce80*/  SHF.R.S32.HI R4, RZ, 0x1f, R17 ;  /* 0x0000001fff047819 */ /* 0x000fe20000011411 */
[----:B------:R-:W-:Y:S01]  /*1ce90*/  @P2 FMUL.FTZ R8, R15, R2 ;  /* 0x000000020f082220 */ /* 0x000fe20000410000 */
[--C-:B------:R-:W-:Y:S01]  /*1cea0*/  FFMA.FTZ R15, R0, R19, R3.reuse ;  /* 0x00000013000f7223 */ /* 0x100fe20000010003 */
[----:B------:R-:W-:Y:S01]  /*1ceb0*/  @P2 FMUL.FTZ R9, R16, R5 ;  /* 0x0000000510092220 */ /* 0x000fe20000410000 */
[----:B------:R-:W-:Y:S01]  /*1cec0*/  ISETP.GE.AND.EX P0, PT, R4, UR19, PT, P0 ;  /* 0x0000001304007c0c */ /* 0x000fe2000bf06300 */
[----:B------:R-:W-:Y:S01]  /*1ced0*/  FMUL.FTZ R16, R7, UR16 ;  /* 0x0000001007107c20 */ /* 0x000fe20008410000 */
[----:B------:R-:W-:Y:S01]  /*1cee0*/  ISETP.GE.U32.AND P1, PT, R21, UR18, PT ;  /* 0x0000001215007c0c */ /* 0x000fe2000bf26070 */
[----:B------:R-:W-:Y:S01]  /*1cef0*/  FFMA.FTZ R2, R0, R18, R3 ;  /* 0x0000001200027223 */ /* 0x000fe20000010003 */
[----:B------:R-:W-:Y:S01]  /*1cf00*/  SHF.R.S32.HI R20, RZ, 0x1f, R21 ;  /* 0x0000001fff147819 */ /* 0x000fe20000011415 */
[----:B------:R-:W-:Y:S01]  /*1cf10*/  FFMA.FTZ R15, R52, R8, -R15 ;  /* 0x00000008340f7223 */ /* 0x000fe2000001080f */
[----:B------:R-:W-:Y:S01]  /*1cf20*/  ISETP.NE.AND P2, PT, RZ, UR12, PT ;  /* 0x0000000cff007c0c */ /* 0x000fe2000bf45270 */
[--C-:B------:R-:W-:Y:S01]  /*1cf30*/  FFMA.FTZ R19, R0, R12, R3.reuse ;  /* 0x0000000c00137223 */ /* 0x100fe20000010003 */
[----:B------:R-:W-:Y:S01]  /*1cf40*/  ISETP.GE.AND.EX P1, PT, R20, UR19, PT, P1 ;  /* 0x0000001314007c0c */ /* 0x000fe2000bf26310 */
[----:B------:R-:W-:Y:S01]  /*1cf50*/  FFMA.FTZ R14, R0, R16, R3 ;  /* 0x00000010000e7223 */ /* 0x000fe20000010003 */
[----:B------:R-:W-:-:S03]  /*1cf60*/  FFMA.FTZ R9, R53, R9, -R2 ;  /* 0x0000000935097223 */ /* 0x000fc60000010802 */
[----:B------:R-:W-:Y:S08]  /*1cf70*/  @P0 BRA `(.L_x_1344) ;  /* 0x00000000002c0947 */ /* 0x000ff00003800000 */
        /* <DEDUP_REMOVED lines=9> */
[----:B------:R-:W-:-:S05]  /*1d010*/  LEA.HI.X R7, R4, UR7, R5, 0x2, P0 ;  /* 0x0000000704077c11 */ /* 0x000fca00080f1405 */
[----:B------:R0:W-:Y:S04]  /*1d020*/  STG.E.64 desc[UR10][R6.64], R8 ;  /* 0x0000000806007986 */ /* 0x0001e8000c101b0a */
.L_x_1344:
[----:B------:R-:W-:Y:S05]  /*1d030*/  BSYNC.RECONVERGENT B0 ;  /* 0x0000000000007941 */ /* 0x000fea0003800200 */
.L_x_1343:
[----:B------:R-:W-:Y:S05]  /*1d040*/  @!P2 BRA `(.L_x_1345) ;  /* 0x000000000048a947 */ /* 0x000fea0003800000 */
        /* <DEDUP_REMOVED lines=18> */
.L_x_1345:
        /* <DEDUP_REMOVED lines=15> */
.L_x_1347:
[----:B------:R-:W-:Y:S05]  /*1d260*/  BSYNC.RECONVERGENT B0 ;  /* 0x0000000000007941 */ /* 0x000fea0003800200 */
.L_x_1346:
        /* <DEDUP_REMOVED lines=10> */
.L_x_1325:
        /* <DEDUP_REMOVED lines=16> */
.L_x_1351:
[----:B------:R-:W-:Y:S05]  /*1d410*/  BSYNC.RECONVERGENT B0 ;  /* 0x0000000000007941 */ /* 0x000fea0003800200 */
.L_x_1350:
        /* <DEDUP_REMOVED lines=11> */
.L_x_1353:
[----:B------:R-:W2:Y:S04]  /*1d4d0*/  LDG.E.STRONG.GPU R5, desc[UR10][R2.64] ;  /* 0x0000000a02057981 */ /* 0x000ea8000c1ef900 */
[----:B--2---:R-:W-:Y:S01]  /*1d4e0*/  CCTL.IVALL ;  /* 0x00000000ff00798f */ /* 0x004fe20002000000 */
[----:B------:R-:W-:Y:S05]  /*1d4f0*/  YIELD ;  /* 0x0000000000007946 */ /* 0x000fea0003800000 */
[----:B------:R-:W-:-:S13]  /*1d500*/  ISETP.NE.AND P0, PT, R5, R0, PT ;  /* 0x000000000500720c */ /* 0x000fda0003f05270 */
[----:B------:R-:W-:Y:S05]  /*1d510*/  @P0 BRA `(.L_x_1353) ;  /* 0xfffffffc00ec0947 */ /* 0x000fea000383ffff */
.L_x_1352:
        /* <DEDUP_REMOVED lines=76> */
.L_x_1356:
        /* <DEDUP_REMOVED lines=29> */
.L_x_1355:
[----:B------:R-:W-:Y:S05]  /*1dbb0*/  BSYNC.RECONVERGENT B0 ;  /* 0x0000000000007941 */ /* 0x000fea0003800200 */
.L_x_1354:
        /* <DEDUP_REMOVED lines=10> */
.L_x_1357:
        /* <DEDUP_REMOVED lines=82> */
.L_x_1358:
        /* <DEDUP_REMOVED lines=16> */
.L_x_4763:


//--------------------- .text._Z35group_norm_nhwc_bwd_one_pass_kernelI11Fp32IOBf16WLi64ELi98ELi392EEv26Group_norm_nhwc_bwd_params --------------------------
	.section	.text._Z35group_norm_nhwc_bwd_one_pass_kernelI11Fp32IOBf16WLi64ELi98ELi392EEv26Group_norm_nhwc_bwd_params,"ax",@progbits
	.align	128
        .global         _Z35group_norm_nhwc_bwd_one_pass_kernelI11Fp32IOBf16WLi64ELi98ELi392EEv26Group_norm_nhwc_bwd_params
        .type           _Z35group_norm_nhwc_bwd_one_pass_kernelI11Fp32IOBf16WLi64ELi98ELi392EEv26Group_norm_nhwc_bwd_params,@function
        .size           _Z35group_norm_nhwc_bwd_one_pass_kernelI11Fp32IOBf16WLi64ELi98ELi392EEv26Group_norm_nhwc_bwd_params,(.L_x_4764 - _Z35group_norm_nhwc_bwd_one_pass_kernelI11Fp32IOBf16WLi64ELi98ELi392EEv26Group_norm_nhwc_bwd_params)
        .other          _Z35group_norm_nhwc_bwd_one_pass_kernelI11Fp32IOBf16WLi64ELi98ELi392EEv26Group_norm_nhwc_bwd_params,@"STO_CUDA_ENTRY STV_DEFAULT"
_Z35group_norm_nhwc_bwd_one_pass_kernelI11Fp32IOBf16WLi64ELi98ELi392EEv26Group_norm_nhwc_bwd_params:
.text._Z35group_norm_nhwc_bwd_one_pass_kernelI11Fp32IOBf16WLi64ELi98ELi392EEv26Group_norm_nhwc_bwd_params:
        /* <DEDUP_REMOVED lines=25> */
.L_x_1400:
[----:B0-----:R-:W0:Y:S01]  /*0190*/  LDC R8, c[0x0][0x410] ;  /* 0x00010400ff087b82 */ /* 0x001e220000000800 */
[----:B------:R-:W2:Y:S01]  /*01a0*/  LDCU.128 UR12, c[0x0][0x400] ;  /* 0x00008000ff0c77ac */ /* 0x000ea20008000c00 */
[----:B------:R-:W-:Y:S02]  /*01b0*/  ISETP.GE.AND P0, PT, R59, RZ, PT ;  /* 0x000000ff3b00720c */ /* 0x000fe40003f06270 */
[----:B------:R-:W-:Y:S02]  /*01c0*/  CS2R R50, SRZ ;  /* 0x0000000000327805 */ /* 0x000fe4000001ff00 */
[----:B------:R-:W-:Y:S02]  /*01d0*/  CS2R R48, SRZ ;  /* 0x0000000000307805 */ /* 0x000fe4000001ff00 */
[----:B-1----:R-:W3:Y:S01]  /*01e0*/  LDC R6, c[0x0][0x41c] ;  /* 0x00010700ff067b82 */ /* 0x002ee20000000800 */
        /* <DEDUP_REMOVED lines=33> */
[----:B------:R-:W-:Y:S02]  /*0400*/  ISETP.GE.U32.AND P5, PT, R17, UR12, PT ;  /* 0x0000000c11007c0c */ /* 0x000fe4000bfa6070 */
[----:B------:R-:W-:Y:S01]  /*0410*/  LOP3.LUT R5, RZ, R8, RZ, 0x33, !PT ;  /* 0x00000008ff057212 */ /* 0x000fe200078e33ff */
[----:B------:R-:W2:Y:S01]  /*0420*/  @!P4 LDC.64 R20, c[0x0][0x398] ;  /* 0x0000e600ff14cb82 */ /* 0x000ea20000000a00 */
[----:B------:R-:W-:Y:S02]  /*0430*/  @P2 IADD3 R3, PT, PT, R3, 0x1, RZ ;  /* 0x0000000103032810 */ /* 0x000fe40007ffe0ff */
[----:B------:R-:W-:Y:S02]  /*0440*/  ISETP.GE.AND.EX P5, PT, R25, UR13, PT, P5 ;  /* 0x0000000d19007c0c */ /* 0x000fe4000bfa6350 */
[----:B------:R-:W-:-:S02]  /*0450*/  MOV R4, R3 ;  /* 0x0000000300047202 */ /* 0x000fc40000000f00 */
[----:B------:R-:W-:Y:S01]  /*0460*/  @!P0 IADD3 R0, PT, PT, -R0, RZ, RZ ;  /* 0x000000ff00008210 */ /* 0x000fe20007ffe1ff */
[----:B------:R-:W3:Y:S01]  /*0470*/  @!P4 LDC.64 R2, c[0x0][0x3f8] ;  /* 0x0000fe00ff02cb82 */ /* 0x000ee20000000a00 */
[----:B------:R-:W-:Y:S02]  /*0480*/  @!P1 IADD3 R4, PT, PT, -R4, RZ, RZ ;  /* 0x000000ff04049210 */ /* 0x000fe40007ffe1ff */
[----:B------:R-:W-:Y:S02]  /*0490*/  IADD3 R24, PT, PT, R7, 0x10, RZ ;  /* 0x0000001007187810 */ /* 0x000fe40007ffe0ff */
[C---:B------:R-:W-:Y:S02]  /*04a0*/  SEL R0, R5.reuse, R0, !P3 ;  /* 0x0000000005007207 */ /* 0x040fe40005800000 */
[----:B------:R-:W-:Y:S01]  /*04b0*/  SEL R5, R5, R4, !P3 ;  /* 0x0000000405057207 */ /* 0x000fe20005800000 */
[----:B------:R-:W4:Y:S01]  /*04c0*/  @!P5 LDC.64 R8, c[0x0][0x3f8] ;  /* 0x0000fe00ff08db82 */ /* 0x000f220000000a00 */
[----:B------:R-:W-:Y:S01]  /*04d0*/  ISETP.GE.U32.AND P3, PT, R24, UR12, PT ;  /* 0x0000000c18007c0c */ /* 0x000fe2000bf66070 */
[----:B------:R-:W-:Y:S01]  /*04e0*/  IMAD R11, R0, 0x62, RZ ;  /* 0x00000062000b7824 */ /* 0x000fe200078e02ff */
[----:B------:R-:W-:-:S02]  /*04f0*/  SHF.R.S32.HI R31, RZ, 0x1f, R24 ;  /* 0x0000001fff1f7819 */ /* 0x000fc40000011418 */
[----:B------:R-:W-:Y:S02]  /*0500*/  SHF.R.S32.HI R4, RZ, 0x1f, R5 ;  /* 0x0000001fff047819 */ /* 0x000fe40000011405 */
[----:B------:R-:W-:Y:S02]  /*0510*/  ISETP.GE.AND.EX P3, PT, R31, UR13, PT, P3 ;  /* 0x0000000d1f007c0c */ /* 0x000fe4000bf66330 */
[----:B------:R-:W-:Y:S01]  /*0520*/  IADD3 R66, P0, PT, R11, R54, RZ ;  /* 0x000000360b427210 */ /* 0x000fe20007f1e0ff */
[----:B------:R-:W-:Y:S01]  /*0530*/  IMAD R4, R4, UR14, RZ ;  /* 0x0000000e04047c24 */ /* 0x000fe2000f8e02ff */
[----:B------:R-:W-:Y:S02]  /*0540*/  IADD3 R12, PT, PT, R7, 0x18, RZ ;  /* 0x00000018070c7810 */ /* 0x000fe40007ffe0ff */
[----:B------:R-:W-:Y:S01]  /*0550*/  LEA.HI.X.SX32 R67, R11, RZ, 0x1, P0 ;  /* 0x000000ff0b437211 */ /* 0x000fe200000f0eff */
[----:B------:R-:W-:Y:S01]  /*0560*/  IMAD R69, R5, UR15, R4 ;  /* 0x0000000f05457c24 */ /* 0x000fe2000f8e0204 */
[----:B------:R-:W-:Y:S01]  /*0570*/  ISETP.GE.U32.AND P0, PT, R12, UR12, PT ;  /* 0x0000000c0c007c0c */ /* 0x000fe2000bf06070 */
[----:B---3--:R-:W-:Y:S01]  /*0580*/  @!P4 IMAD R4, R15, R2, RZ ;  /* 0x000000020f04c224 */ /* 0x008fe200078e02ff */
[----:B------:R-:W-:Y:S01]  /*0590*/  SHF.R.S32.HI R27, RZ, 0x1f, R12 ;  /* 0x0000001fff1b7819 */ /* 0x000fe2000001140c */
[----:B------:R-:W-:Y:S01]  /*05a0*/  IMAD.WIDE.U32 R66, R5, UR14, R66 ;  /* 0x0000000e05427c25 */ /* 0x000fe2000f8e0042 */
[----:B------:R-:W-:Y:S01]  /*05b0*/  IADD3 R6, PT, PT, R7, 0x20, RZ ;  /* 0x0000002007067810 */ /* 0x000fe20007ffe0ff */
[----:B------:R-:W3:Y:S01]  /*05c0*/  @!P3 LDC.64 R18, c[0x0][0x3f8] ;  /* 0x0000fe00ff12bb82 */ /* 0x000ee20000000a00 */
[----:B------:R-:W-:Y:S01]  /*05d0*/  ISETP.GE.AND.EX P0, PT, R27, UR13, PT, P0 ;  /* 0x0000000d1b007c0c */ /* 0x000fe2000bf06300 */
[----:B------:R-:W-:Y:S01]  /*05e0*/  @!P4 IMAD R33, R7, R3, R4 ;  /* 0x000000030721c224 */ /* 0x000fe200078e0204 */
[----:B------:R-:W-:Y:S01]  /*05f0*/  IADD3 R69, PT, PT, R67, R69, RZ ;  /* 0x0000004543457210 */ /* 0x000fe20007ffe0ff */
[----:B----4-:R-:W-:Y:S01]  /*0600*/  @!P5 IMAD R4, R25, R8, RZ ;  /* 0x000000081904d224 */ /* 0x010fe200078e02ff */
[----:B------:R-:W-:-:S02]  /*0610*/  @!P4 MOV R68, R66 ;  /* 0x000000420044c202 */ /* 0x000fc40000000f00 */
[----:B------:R-:W-:Y:S01]  /*0620*/  @!P5 MOV R14, R66 ;  /* 0x00000042000ed202 */ /* 0x000fe20000000f00 */
[----:B------:R-:W-:Y:S01]  /*0630*/  @!P5 IMAD R35, R17, R9, R4 ;  /* 0x000000091123d224 */ /* 0x000fe200078e0204 */
[----:B------:R-:W-:Y:S01]  /*0640*/  @!P5 MOV R15, R69 ;  /* 0x00000045000fd202 */ /* 0x000fe20000000f00 */
[----:B------:R-:W-:Y:S01]  /*0650*/  @!P4 IMAD.WIDE.U32 R28, R7, R2, R68 ;  /* 0x00000002071cc225 */ /* 0x000fe200078e0044 */
[----:B------:R-:W4:Y:S01]  /*0660*/  @!P5 LDC.64 R4, c[0x0][0x3a0] ;  /* 0x0000e800ff04db82 */ /* 0x000f220000000a00 */
[----:B------:R-:W-:Y:S02]  /*0670*/  ISETP.GE.U32.AND P2, PT, R6, UR12, PT ;  /* 0x0000000c06007c0c */ /* 0x000fe4000bf46070 */
[----:B------:R-:W-:Y:S01]  /*0680*/  @!P5 IMAD.WIDE.U32 R14, R17, R8, R14 ;  /* 0x00000008110ed225 */ /* 0x000fe200078e000e */
[----:B------:R-:W-:Y:S02]  /*0690*/  @!P4 IADD3 R33, PT, PT, R29, R33, RZ ;  /* 0x000000211d21c210 */ /* 0x000fe40007ffe0ff */
[----:B------:R-:W-:-:S02]  /*06a0*/  @!P4 SHF.L.U32 R29, R28, 0x2, RZ ;  /* 0x000000021c1dc819 */ /* 0x000fc400000006ff */
[----:B------:R-:W1:Y:S01]  /*06b0*/  @!P5 LDC.64 R2, c[0x0][0x398] ;  /* 0x0000e600ff02db82 */ /* 0x000e620000000a00 */
[----:B------:R-:W-:Y:S02]  /*06c0*/  @!P4 SHF.L.U64.HI R30, R28, 0x2, R33 ;  /* 0x000000021c1ec819 */ /* 0x000fe40000010221 */
[----:B------:R-:W-:Y:S01]  /*06d0*/  SHF.R.S32.HI R25, RZ, 0x1f, R6 ;  /* 0x0000001fff197819 */ /* 0x000fe20000011406 */
[----:B---3--:R-:W-:Y:S01]  /*06e0*/  @!P3 IMAD R28, R31, R18, RZ ;  /* 0x000000121f1cb224 */ /* 0x008fe200078e02ff */
[----:B0-----:R-:W-:-:S03]  /*06f0*/  @!P4 IADD3 R22, P6, PT, R29, R22, RZ ;  /* 0x000000161d16c210 */ /* 0x001fc60007fde0ff */
[----:B------:R-:W0:Y:S01]  /*0700*/  @!P3 LDC.64 R10, c[0x0][0x3a0] ;  /* 0x0000e800ff0abb82 */ /* 0x000e220000000a00 */
[----:B------:R-:W-:Y:S01]  /*0710*/  ISETP.GE.AND.EX P2, PT, R25, UR13, PT, P2 ;  /* 0x0000000d19007c0c */ /* 0x000fe2000bf46320 */
[----:B------:R-:W-:Y:S01]  /*0720*/  @!P3 IMAD R33, R24, R19, R28 ;  /* 0x000000131821b224 */ /* 0x000fe200078e021c */
[----:B--2---:R-:W-:Y:S02]  /*0730*/  @!P4 IADD3 R20, P1, PT, R29, R20, RZ ;  /* 0x000000141d14c210 */ /* 0x004fe40007f3e0ff */
[----:B------:R-:W-:Y:S02]  /*0740*/  @!P3 MOV R28, R66 ;  /* 0x00000042001cb202 */ /* 0x000fe40000000f00 */
[----:B------:R-:W-:Y:S01]  /*0750*/  @!P3 MOV R29, R69 ;  /* 0x00000045001db202 */ /* 0x000fe20000000f00 */
[----:B------:R-:W2:Y:S01]  /*0760*/  @!P3 LDC.64 R8, c[0x0][0x398] ;  /* 0x0000e600ff08bb82 */ /* 0x000ea20000000a00 */
[----:B------:R-:W-:Y:S02]  /*0770*/  @!P5 IADD3 R15, PT, PT, R15, R35, RZ ;  /* 0x000000230f0fd210 */ /* 0x000fe40007ffe0ff */
[----:B------:R-:W-:Y:S01]  /*0780*/  @!P5 SHF.L.U32 R31, R14, 0x2, RZ ;  /* 0x000000020e1fd819 */ /* 0x000fe200000006ff */
[----:B------:R-:W-:Y:S01]  /*0790*/  @!P3 IMAD.WIDE.U32 R18, R24, R18, R28 ;  /* 0x000000121812b225 */ /* 0x000fe200078e001c */
[----:B------:R-:W-:-:S02]  /*07a0*/  @!P4 IADD3.X R23, PT, PT, R30, R23, RZ, P6, !PT ;  /* 0x000000171e17c210 */ /* 0x000fc400037fe4ff */
[----:B------:R-:W-:Y:S01]  /*07b0*/  @!P4 IADD3.X R21, PT, PT, R30, R21, RZ, P1, !PT ;  /* 0x000000151e15c210 */ /* 0x000fe20000ffe4ff */
[----:B------:R-:W3:Y:S01]  /*07c0*/  @!P0 LDC.64 R16, c[0x0][0x3f8] ;  /* 0x0000fe00ff108b82 */ /* 0x000ee20000000a00 */
[----:B------:R-:W-:Y:S01]  /*07d0*/  @!P5 SHF.L.U64.HI R26, R14, 0x2, R15 ;  /* 0x000000020e1ad819 */ /* 0x000fe2000001020f */
[----:B------:R3:W5:Y:S01]  /*07e0*/  @!P4 LDG.E.64 R50, desc[UR8][R22.64] ;  /* 0x000000081632c981 */ /* 0x000762000c1e1b00 */
[C---:B----4-:R-:W-:Y:S02]  /*07f0*/  @!P5 IADD3 R4, P6, PT, R31.reuse, R4, RZ ;  /* 0x000000041f04d210 */ /* 0x050fe40007fde0ff */
[----:B-1----:R-:W-:Y:S01]  /*0800*/  @!P5 IADD3 R2, P1, PT, R31, R2, RZ ;  /* 0x000000021f02d210 */ /* 0x002fe20007f3e0ff */
[----:B------:R1:W5:Y:S01]  /*0810*/  @!P4 LDG.E.64 R48, desc[UR8][R20.64] ;  /* 0x000000081430c981 */ /* 0x000362000c1e1b00 */
[----:B------:R-:W-:Y:S01]  /*0820*/  @!P3 IADD3 R29, PT, PT, R19, R33, RZ ;  /* 0x00000021131db210 */ /* 0x000fe20007ffe0ff */
[----:B------:R-:W4:Y:S01]  /*0830*/  @!P2 LDC.64 R14, c[0x0][0x3f8] ;  /* 0x0000fe00ff0eab82 */ /* 0x000f220000000a00 */
[----:B------:R-:W-:-:S02]  /*0840*/  @!P3 SHF.L.U32 R19, R18, 0x2, RZ ;  /* 0x000000021213b819 */ /* 0x000fc400000006ff */
[C---:B------:R-:W-:Y:S02]  /*0850*/  @!P5 IADD3.X R5, PT, PT, R26.reuse, R5, RZ, P6, !PT ;  /* 0x000000051a05d210 */ /* 0x040fe400037fe4ff */
[----:B------:R-:W-:Y:S02]  /*0860*/  @!P5 IADD3.X R3, PT, PT, R26, R3, RZ, P1, !PT ;  /* 0x000000031a03d210 */ /* 0x000fe40000ffe4ff */
[----:B------:R-:W-:Y:S01]  /*0870*/  @!P3 SHF.L.U64.HI R24, R18, 0x2, R29 ;  /* 0x000000021218b819 */ /* 0x000fe2000001021d */
[----:B------:R-:W1:Y:S01]  /*0880*/  @!P0 LDC.64 R30, c[0x0][0x398] ;  /* 0x0000e600ff1e8b82 */ /* 0x000e620000000a00 */
[C---:B0-----:R-:W-:Y:S02]  /*0890*/  @!P3 IADD3 R10, P1, PT, R19.reuse, R10, RZ ;  /* 0x0000000a130ab210 */ /* 0x041fe40007f3e0ff */
[----:B--2---:R-:W-:Y:S02]  /*08a0*/  @!P3 IADD3 R8, P6, PT, R19, R8, RZ ;  /* 0x000000081308b210 */ /* 0x004fe40007fde0ff */
[----:B------:R-:W-:-:S02]  /*08b0*/  @!P0 MOV R18, R66 ;  /* 0x0000004200128202 */ /* 0x000fc40000000f00 */
[----:B------:R-:W-:Y:S01]  /*08c0*/  @!P0 MOV R19, R69 ;  /* 0x0000004500138202 */ /* 0x000fe20000000f00 */
[-C--:B---3--:R-:W-:Y:S01]  /*08d0*/  @!P0 IMAD R27, R27, R16.reuse, RZ ;  /* 0x000000101b1b8224 */ /* 0x088fe200078e02ff */
[----:B------:R-:W-:Y:S02]  /*08e0*/  IADD3 R29, PT, PT, R7, 0x28, RZ ;  /* 0x00000028071d7810 */ /* 0x000fe40007ffe0ff */
[----:B------:R-:W-:Y:S01]  /*08f0*/  @!P3 IADD3.X R11, PT, PT, R24, R11, RZ, P1, !PT ;  /* 0x0000000b180bb210 */ /* 0x000fe20000ffe4ff */
[C---:B------:R-:W-:Y:S01]  /*0900*/  @!P0 IMAD R27, R12.reuse, R17, R27 ;  /* 0x000000110c1b8224 */ /* 0x040fe200078e021b */
[----:B------:R-:W-:Y:S01]  /*0910*/  ISETP.GE.U32.AND P1, PT, R29, UR12, PT ;  /* 0x0000000c1d007c0c */ /* 0x000fe2000bf26070 */
[----:B------:R-:W-:Y:S01]  /*0920*/  @!P0 IMAD.WIDE.U32 R16, R12, R16, R18 ;  /* 0x000000100c108225 */ /* 0x000fe200078e0012 */
[----:B------:R-:W-:Y:S01]  /*0930*/  SHF.R.S32.HI R37, RZ, 0x1f, R29 ;  /* 0x0000001fff257819 */ /* 0x000fe2000001141d */
[----:B------:R-:W0:Y:S01]  /*0940*/  @!P0 LDC.64 R18, c[0x0][0x3a0] ;  /* 0x0000e800ff128b82 */ /* 0x000e220000000a00 */
[----:B------:R-:W-:Y:S01]  /*0950*/  IADD3 R28, PT, PT, R7, 0x30, RZ ;  /* 0x00000030071c7810 */ /* 0x000fe20007ffe0ff */
[----:B----4-:R-:W-:Y:S01]  /*0960*/  @!P2 IMAD R25, R25, R14, RZ ;  /* 0x0000000e1919a224 */ /* 0x010fe200078e02ff */
[----:B------:R-:W-:-:S02]  /*0970*/  ISETP.GE.AND.EX P1, PT, R37, UR13, PT, P1 ;  /* 0x0000000d25007c0c */ /* 0x000fc4000bf26310 */
[----:B------:R-:W-:Y:S01]  /*0980*/  @!P0 IADD3 R17, PT, PT, R17, R27, RZ ;  /* 0x0000001b11118210 */ /* 0x000fe20007ffe0ff */
[----:B------:R-:W-:Y:S01]  /*0990*/  @!P2 IMAD R35, R6, R15, R25 ;  /* 0x0000000f0623a224 */ /* 0x000fe200078e0219 */
[C---:B------:R-:W-:Y:S02]  /*09a0*/  @!P0 SHF.L.U32 R27, R16.reuse, 0x2, RZ ;  /* 0x00000002101b8819 */ /* 0x040fe400000006ff */
[----:B------:R-:W-:Y:S02]  /*09b0*/  @!P0 SHF.L.U64.HI R12, R16, 0x2, R17 ;  /* 0x00000002100c8819 */ /* 0x000fe40000010211 */
[----:B------:R-:W-:Y:S02]  /*09c0*/  @!P2 MOV R16, R66 ;  /* 0x000000420010a202 */ /* 0x000fe40000000f00 */
[----:B------:R-:W-:Y:S02]  /*09d0*/  @!P2 MOV R17, R69 ;  /* 0x000000450011a202 */ /* 0x000fe40000000f00 */
[----:B------:R-:W-:-:S02]  /*09e0*/  ISETP.GE.U32.AND P4, PT, R28, UR12, PT ;  /* 0x0000000c1c007c0c */ /* 0x000fc4000bf86070 */
[----:B------:R-:W-:Y:S01]  /*09f0*/  SHF.R.S32.HI R33, RZ, 0x1f, R28 ;  /* 0x0000001fff217819 */ /* 0x000fe2000001141c */
[----:B------:R-:W-:Y:S01]  /*0a00*/  @!P2 IMAD.WIDE.U32 R14, R6, R14, R16 ;  /* 0x0000000e060ea225 */ /* 0x000fe200078e0010 */
[----:B------:R-:W-:Y:S01]  /*0a10*/  @!P3 IADD3.X R9, PT, PT, R24, R9, RZ, P6, !PT ;  /* 0x000000091809b210 */ /* 0x000fe200037fe4ff */
[----:B------:R-:W2:Y:S01]  /*0a20*/  @!P1 LDC.64 R16, c[0x0][0x3f8] ;  /* 0x0000fe00ff109b82 */ /* 0x000ea20000000a00 */
[----:B------:R-:W-:Y:S02]  /*0a30*/  ISETP.GE.AND.EX P4, PT, R33, UR13, PT, P4 ;  /* 0x0000000d21007c0c */ /* 0x000fe4000bf86340 */
[----:B0-----:R-:W-:Y:S02]  /*0a40*/  @!P0 IADD3 R18, P6, PT, R27, R18, RZ ;  /* 0x000000121b128210 */ /* 0x001fe40007fde0ff */
[----:B------:R-:W-:Y:S02]  /*0a50*/  @!P2 IADD3 R15, PT, PT, R15, R35, RZ ;  /* 0x000000230f0fa210 */ /* 0x000fe40007ffe0ff */
[----:B------:R-:W-:Y:S01]  /*0a60*/  @!P0 IADD3.X R19, PT, PT, R12, R19, RZ, P6, !PT ;  /* 0x000000130c138210 */ /* 0x000fe200037fe4ff */
[----:B------:R-:W0:Y:S01]  /*0a70*/  @!P2 LDC.64 R24, c[0x0][0x3a0] ;  /* 0x0000e800ff18ab82 */ /* 0x000e220000000a00 */
[----:B-1----:R-:W-:-:S02]  /*0a80*/  @!P0 IADD3 R22, P6, PT, R27, R30, RZ ;  /* 0x0000001e1b168210 */ /* 0x002fc40007fde0ff */
[----:B------:R-:W-:Y:S02]  /*0a90*/  @!P2 SHF.L.U64.HI R6, R14, 0x2, R15 ;  /* 0x000000020e06a819 */ /* 0x000fe4000001020f */
[----:B------:R-:W-:Y:S02]  /*0aa0*/  @!P0 IADD3.X R23, PT, PT, R12, R31, RZ, P6, !PT ;  /* 0x0000001f0c178210 */ /* 0x000fe400037fe4ff */
[----:B------:R-:W-:Y:S01]  /*0ab0*/  @!P2 SHF.L.U32 R31, R14, 0x2, RZ ;  /* 0x000000020e1fa819 */ /* 0x000fe200000006ff */
[----:B------:R-:W1:Y:S01]  /*0ac0*/  @!P2 LDC.64 R26, c[0x0][0x398] ;  /* 0x0000e600ff1aab82 */ /* 0x000e620000000a00 */
[----:B------:R-:W-:Y:S02]  /*0ad0*/  CS2R R44, SRZ ;  /* 0x00000000002c7805 */ /* 0x000fe4000001ff00 */
[----:B------:R-:W-:Y:S02]  /*0ae0*/  CS2R R46, SRZ ;  /* 0x00000000002e7805 */ /* 0x000fe4000001ff00 */
[----:B------:R-:W-:-:S02]  /*0af0*/  IADD3 R12, PT, PT, R7, 0x38, RZ ;  /* 0x00000038070c7810 */ /* 0x000fc40007ffe0ff */
[----:B------:R3:W5:Y:S01]  /*0b00*/  @!P5 LDG.E.64 R44, desc[UR8][R2.64] ;  /* 0x00000008022cd981 */ /* 0x000762000c1e1b00 */
[----:B------:R-:W4:Y:S01]  /*0b10*/  @!P4 LDC.64 R14, c[0x0][0x3f8] ;  /* 0x0000fe00ff0ecb82 */ /* 0x000f220000000a00 */
[----:B--2---:R-:W-:Y:S01]  /*0b20*/  @!P1 IMAD R20, R37, R16, RZ ;  /* 0x0000001025149224 */ /* 0x004fe200078e02ff */
[----:B------:R-:W-:Y:S01]  /*0b30*/  SHF.R.S32.HI R21, RZ, 0x1f, R12 ;  /* 0x0000001fff157819 */ /* 0x000fe2000001140c */
[----:B------:R2:W5:Y:S01]  /*0b40*/  @!P5 LDG.E.64 R46, desc[UR8][R4.64] ;  /* 0x00000008042ed981 */ /* 0x000562000c1e1b00 */
[----:B------:R-:W-:-:S04]  /*0b50*/  ISETP.GE.U32.AND P5, PT, R12, UR12, PT ;  /* 0x0000000c0c007c0c */ /* 0x000fc8000bfa6070 */
[----:B------:R-:W1:Y:S01]  /*0b60*/  @!P1 LDC.64 R34, c[0x0][0x3a0] ;  /* 0x0000e800ff229b82 */ /* 0x000e620000000a00 */
[----:B---3--:R-:W-:Y:S02]  /*0b70*/  @!P1 MOV R2, R66 ;  /* 0x0000004200029202 */ /* 0x008fe40000000f00 */
[----:B------:R-:W-:Y:S01]  /*0b80*/  @!P1 MOV R3, R69 ;  /* 0x0000004500039202 */ /* 0x000fe20000000f00 */
[C---:B--2---:R-:W-:Y:S02]  /*0b90*/  @!P1 IMAD R5, R29.reuse, R17, R20 ;  /* 0x000000111d059224 */ /* 0x044fe400078e0214 */
[----:B------:R-:W-:Y:S01]  /*0ba0*/  @!P1 IMAD.WIDE.U32 R16, R29, R16, R2 ;  /* 0x000000101d109225 */ /* 0x000fe200078e0002 */
[----:B------:R-:W-:Y:S01]  /*0bb0*/  ISETP.GE.AND.EX P5, PT, R21, UR13, PT, P5 ;  /* 0x0000000d15007c0c */ /* 0x000fe2000bfa6350 */
[----:B------:R-:W2:Y:S01]  /*0bc0*/  @!P1 LDC.64 R36, c[0x0][0x398] ;  /* 0x0000e600ff249b82 */ /* 0x000ea20000000a00 */
[----:B0-----:R-:W-:Y:S02]  /*0bd0*/  @!P2 IADD3 R24, P6, PT, R31, R24, RZ ;  /* 0x000000181f18a210 */ /* 0x001fe40007fde0ff */
[----:B------:R-:W-:-:S02]  /*0be0*/  @!P1 IADD3 R3, PT, PT, R17, R5, RZ ;  /* 0x0000000511039210 */ /* 0x000fc40007ffe0ff */
[C---:B------:R-:W-:Y:S01]  /*0bf0*/  @!P1 SHF.L.U32 R17, R16.reuse, 0x2, RZ ;  /* 0x0000000210119819 */ /* 0x040fe200000006ff */
[----:B----4-:R-:W-:Y:S01]  /*0c00*/  @!P4 IMAD R33, R33, R14, RZ ;  /* 0x0000000e2121c224 */ /* 0x010fe200078e02ff */
[----:B------:R-:W-:Y:S01]  /*0c10*/  @!P1 SHF.L.U64.HI R16, R16, 0x2, R3 ;  /* 0x0000000210109819 */ /* 0x000fe20000010203 */
[----:B------:R-:W0:Y:S01]  /*0c20*/  @!P4 LDC.64 R38, c[0x0][0x3a0] ;  /* 0x0000e800ff26cb82 */ /* 0x000e220000000a00 */
[----:B------:R-:W-:Y:S02]  /*0c30*/  @!P2 IADD3.X R25, PT, PT, R6, R25, RZ, P6, !PT ;  /* 0x000000190619a210 */ /* 0x000fe400037fe4ff */
[----:B------:R-:W-:Y:S02]  /*0c40*/  @!P4 MOV R2, R66 ;  /* 0x000000420002c202 */ /* 0x000fe40000000f00 */
[----:B------:R-:W-:Y:S02]  /*0c50*/  @!P4 MOV R3, R69 ;  /* 0x000000450003c202 */ /* 0x000fe40000000f00 */
[----:B-1----:R-:W-:Y:S01]  /*0c60*/  @!P2 IADD3 R26, P6, PT, R31, R26, RZ ;  /* 0x0000001a1f1aa210 */ /* 0x002fe20007fde0ff */
[C---:B------:R-:W-:Y:S01]  /*0c70*/  @!P4 IMAD R41, R28.reuse, R15, R33 ;  /* 0x0000000f1c29c224 */ /* 0x040fe200078e0221 */
[----:B------:R-:W-:Y:S01]  /*0c80*/  CS2R R4, SRZ ;  /* 0x0000000000047805 */ /* 0x000fe2000001ff00 */
[----:B------:R-:W-:Y:S01]  /*0c90*/  @!P4 IMAD.WIDE.U32 R28, R28, R14, R2 ;  /* 0x0000000e1c1cc225 */ /* 0x000fe200078e0002 */
[----:B------:R-:W-:Y:S01]  /*0ca0*/  @!P2 IADD3.X R27, PT, PT, R6, R27, RZ, P6, !PT ;  /* 0x0000001b061ba210 */ /* 0x000fe200037fe4ff */
[----:B------:R-:W1:Y:S03]  /*0cb0*/  LDC.64 R14, c[0x0][0x3b8] ;  /* 0x0000ee00ff0e7b82 */ /* 0x000e660000000a00 */
[----:B------:R3:W5:Y:S05]  /*0cc0*/  @!P3 LDG.E.64 R4, desc[UR8][R8.64] ;  /* 0x000000080804b981 */ /* 0x00076a000c1e1b00 */
[----:B------:R-:W4:Y:S01]  /*0cd0*/  @!P5 LDC.64 R6, c[0x0][0x3f8] ;  /* 0x0000fe00ff06db82 */ /* 0x000f220000000a00 */
[----:B------:R-:W-:-:S04]  /*0ce0*/  @!P1 IADD3 R34, P6, PT, R17, R34, RZ ;  /* 0x0000002211229210 */ /* 0x000fc80007fde0ff */
[C---:B------:R-:W-:Y:S02]  /*0cf0*/  @!P1 IADD3.X R35, PT, PT, R16.reuse, R35, RZ, P6, !PT ;  /* 0x0000002310239210 */ /* 0x040fe400037fe4ff */
[----:B--2---:R-:W-:Y:S01]  /*0d00*/  @!P1 IADD3 R36, P6, PT, R17, R36, RZ ;  /* 0x0000002411249210 */ /* 0x004fe20007fde0ff */
[----:B------:R-:W2:Y:S01]  /*0d10*/  @!P4 LDC.64 R32, c[0x0][0x398] ;  /* 0x0000e600ff20cb82 */ /* 0x000ea20000000a00 */
[----:B------:R-:W-:Y:S02]  /*0d20*/  @!P4 IADD3 R17, PT, PT, R29, R41, RZ ;  /* 0x000000291d11c210 */ /* 0x000fe40007ffe0ff */
[----:B------:R-:W-:Y:S02]  /*0d30*/  @!P1 IADD3.X R37, PT, PT, R16, R37, RZ, P6, !PT ;  /* 0x0000002510259210 */ /* 0x000fe400037fe4ff */
[----:B------:R-:W-:Y:S02]  /*0d40*/  @!P4 SHF.L.U64.HI R20, R28, 0x2, R17 ;  /* 0x000000021c14c819 */ /* 0x000fe40000010211 */
[----:B------:R-:W-:Y:S01]  /*0d50*/  @!P5 MOV R16, R66 ;  /* 0x000000420010d202 */ /* 0x000fe20000000f00 */
[----:B-1----:R-:W-:Y:S01]  /*0d60*/  IMAD.WIDE R14, R59, 0x8, R14 ;  /* 0x000000083b0e7825 */ /* 0x002fe200078e020e */
[----:B------:R-:W-:Y:S01]  /*0d70*/  @!P5 MOV R17, R69 ;  /* 0x000000450011d202 */ /* 0x000fe20000000f00 */
[----:B------:R-:W1:Y:S02]  /*0d80*/  @!P5 LDC.64 R30, c[0x0][0x3a0] ;  /* 0x0000e800ff1edb82 */ /* 0x000e640000000a00 */
[----:B----4-:R-:W-:-:S02]  /*0d90*/  @!P5 IMAD R21, R21, R6, RZ ;  /* 0x000000061515d224 */ /* 0x010fc400078e02ff */
[----:B------:R-:W-:Y:S01]  /*0da0*/  @!P5 IMAD.WIDE.U32 R16, R12, R6, R16 ;  /* 0x000000060c10d225 */ /* 0x000fe200078e0010 */
[----:B------:R-:W-:-:S03]  /*0db0*/  MOV R3, RZ ;  /* 0x000000ff00037202 */ /* 0x000fc60000000f00 */
[----:B---3--:R-:W3:Y:S01]  /*0dc0*/  LDC.64 R8, c[0x0][0x3a8] ;  /* 0x0000ea00ff087b82 */ /* 0x008ee20000000a00 */
[----:B------:R-:W-:Y:S02]  /*0dd0*/  @!P5 IMAD R21, R12, R7, R21 ;  /* 0x000000070c15d224 */ /* 0x000fe400078e0215 */
[----:B------:R-:W4:Y:S01]  /*0de0*/  LDG.E.64 R6, desc[UR8][R14.64] ;  /* 0x000000080e067981 */ /* 0x000f22000c1e1b00 */
[----:B------:R-:W-:Y:S02]  /*0df0*/  MOV R2, RZ ;  /* 0x000000ff00027202 */ /* 0x000fe40000000f00 */
[----:B------:R-:W-:-:S04]  /*0e00*/  PRMT R13, R13, 0x9910, RZ ;  /* 0x000099100d0d7816 */ /* 0x000fc800000000ff */
[----:B------:R0:W5:Y:S01]  /*0e10*/  @!P3 LDG.E.64 R2, desc[UR8][R10.64] ;  /* 0x000000080a02b981 */ /* 0x000162000c1e1b00 */
[----:B------:R-:W-:Y:S01]  /*0e20*/  ISETP.NE.AND P3, PT, RZ, UR11, PT ;  /* 0x0000000bff007c0c */ /* 0x000fe2000bf65270 */
[----:B------:R-:W-:Y:S01]  /*0e30*/  IMAD R40, R13, 0x31, RZ ;  /* 0x000000310d287824 */ /* 0x000fe200078e02ff */
[----:B------:R-:W-:Y:S02]  /*0e40*/  @!P4 SHF.L.U32 R13, R28, 0x2, RZ ;  /* 0x000000021c0dc819 */ /* 0x000fe400000006ff */
[----:B------:R-:W3:Y:S02]  /*0e50*/  @!P5 LDC.64 R28, c[0x0][0x398] ;  /* 0x0000e600ff1cdb82 */ /* 0x000ee40000000a00 */
[----:B------:R-:W-:-:S04]  /*0e60*/  IADD3 R40, PT, PT, RZ, -R40, RZ ;  /* 0x80000028ff287210 */ /* 0x000fc80007ffe0ff */
[----:B------:R-:W-:-:S03]  /*0e70*/  PRMT R41, R40, 0x7710, RZ ;  /* 0x0000771028297816 */ /* 0x000fc600000000ff */
[----:B0-----:R-:W0:Y:S01]  /*0e80*/  @P3 LDC.64 R10, c[0x0][0x3b0] ;  /* 0x0000ec00ff0a3b82 */ /* 0x001e220000000a00 */
[----:B------:R-:W-:Y:S02]  /*0e90*/  @!P4 IADD3 R38, P6, PT, R13, R38, RZ ;  /* 0x000000260d26c210 */ /* 0x000fe40007fde0ff */
[----:B------:R-:W-:Y:S02]  /*0ea0*/  IADD3 R41, PT, PT, R41, R58, RZ ;  /* 0x0000003a29297210 */ /* 0x000fe40007ffe0ff */
[----:B------:R-:W-:Y:S02]  /*0eb0*/  @!P4 IADD3.X R39, PT, PT, R20, R39, RZ, P6, !PT ;  /* 0x000000271427c210 */ /* 0x000fe400037fe4ff */
[----:B--2---:R-:W-:Y:S02]  /*0ec0*/  @!P4 IADD3 R32, P6, PT, R13, R32, RZ ;  /* 0x000000200d20c210 */ /* 0x004fe40007fde0ff */
[----:B------:R-:W-:Y:S02]  /*0ed0*/  SHF.L.U32 R41, R41, 0x1, RZ ;  /* 0x0000000129297819 */ /* 0x000fe400000006ff */
[----:B------:R-:W-:-:S02]  /*0ee0*/  @!P5 IADD3 R21, PT, PT, R17, R21, RZ ;  /* 0x000000151115d210 */ /* 0x000fc40007ffe0ff */
[----:B------:R-:W-:Y:S02]  /*0ef0*/  @!P5 SHF.L.U32 R13, R16, 0x2, RZ ;  /* 0x00000002100dd819 */ /* 0x000fe400000006ff */
[----:B------:R-:W-:Y:S02]  /*0f00*/  @!P4 IADD3.X R33, PT, PT, R20, R33, RZ, P6, !PT ;  /* 0x000000211421c210 */ /* 0x000fe400037fe4ff */
[----:B------:R-:W-:Y:S02]  /*0f10*/  LOP3.LUT R54, R41, 0xffff, RZ, 0xc0, !PT ;  /* 0x0000ffff29367812 */ /* 0x000fe400078ec0ff */
[----:B------:R-:W-:Y:S02]  /*0f20*/  @!P5 SHF.L.U64.HI R12, R16, 0x2, R21 ;  /* 0x00000002100cd819 */ /* 0x000fe40000010215 */
[----:B-1----:R-:W-:Y:S01]  /*0f30*/  @!P5 IADD3 R30, P6, PT, R13, R30, RZ ;  /* 0x0000001e0d1ed210 */ /* 0x002fe20007fde0ff */
[----:B------:R-:W-:-:S03]  /*0f40*/  IMAD R21, R0, 0x62, R54 ;  /* 0x0000006200157824 */ /* 0x000fc600078e0236 */
[C---:B------:R-:W-:Y:S02]  /*0f50*/  @!P5 IADD3.X R31, PT, PT, R12.reuse, R31, RZ, P6, !PT ;  /* 0x0000001f0c1fd210 */ /* 0x040fe400037fe4ff */
[----:B---3--:R-:W-:Y:S01]  /*0f60*/  @!P5 IADD3 R28, P6, PT, R13, R28, RZ ;  /* 0x0000001c0d1cd210 */ /* 0x008fe20007fde0ff */
[C---:B0-----:R-:W-:Y:S01]  /*0f70*/  @P3 IMAD.WIDE R16, R21.reuse, 0x2, R10 ;  /* 0x0000000215103825 */ /* 0x041fe200078e020a */
[----:B------:R-:W-:Y:S02]  /*0f80*/  CS2R R10, SRZ ;  /* 0x00000000000a7805 */ /* 0x000fe4000001ff00 */
[----:B------:R-:W-:Y:S02]  /*0f90*/  CS2R R14, SRZ ;  /* 0x00000000000e7805 */ /* 0x000fe4000001ff00 */
[----:B------:R-:W-:Y:S01]  /*0fa0*/  @!P5 IADD3.X R29, PT, PT, R12, R29, RZ, P6, !PT ;  /* 0x0000001d0c1dd210 */ /* 0x000fe200037fe4ff */
[----:B------:R-:W-:Y:S01]  /*0fb0*/  IMAD.WIDE R20, R21, 0x2, R8 ;  /* 0x0000000215147825 */ /* 0x000fe200078e0208 */
[----:B------:R-:W-:-:S02]  /*0fc0*/  CS2R R8, SRZ ;  /* 0x0000000000087805 */ /* 0x000fc4000001ff00 */
[----:B------:R-:W-:Y:S01]  /*0fd0*/  CS2R R12, SRZ ;  /* 0x00000000000c7805 */ /* 0x000fe2000001ff00 */
[----:B------:R0:W5:Y:S04]  /*0fe0*/  @!P0 LDG.E.64 R10, desc[UR8][R22.64] ;  /* 0x00000008160a8981 */ /* 0x000168000c1e1b00 */
[----:B------:R-:W2:Y:S04]  /*0ff0*/  LDG.E.U16 R61, desc[UR8][R20.64] ;  /* 0x00000008143d7981 */ /* 0x000ea8000c1e1500 */
[----:B------:R1:W3:Y:S01]  /*1000*/  LDG.E.U16 R40, desc[UR8][R20.64+0x2] ;  /* 0x0000020814287981 */ /* 0x0002e2000c1e1500 */
[----:B0-----:R-:W-:-:S03]  /*1010*/  CS2R R22, SRZ ;  /* 0x0000000000167805 */ /* 0x001fc6000001ff00 */
[----:B------:R0:W5:Y:S04]  /*1020*/  @!P0 LDG.E.64 R8, desc[UR8][R18.64] ;  /* 0x0000000812088981 */ /* 0x000168000c1e1b00 */
[----:B------:R0:W5:Y:S01]  /*1030*/  @!P2 LDG.E.64 R12, desc[UR8][R24.64] ;  /* 0x00000008180ca981 */ /* 0x000162000c1e1b00 */
[----:B-1----:R-:W-:-:S03]  /*1040*/  CS2R R20, SRZ ;  /* 0x0000000000147805 */ /* 0x002fc6000001ff00 */
[----:B------:R1:W5:Y:S01]  /*1050*/  @!P2 LDG.E.64 R14, desc[UR8][R26.64] ;  /* 0x000000081a0ea981 */ /* 0x000362000c1e1b00 */
[----:B0-----:R-:W-:-:S03]  /*1060*/  CS2R R18, SRZ ;  /* 0x0000000000127805 */ /* 0x001fc6000001ff00 */
[----:B------:R-:W3:Y:S01]  /*1070*/  @P3 LDG.E.U16 R42, desc[UR8][R16.64] ;  /* 0x00000008102a3981 */ /* 0x000ee2000c1e1500 */
[----:B------:R-:W-:-:S03]  /*1080*/  CS2R R24, SRZ ;  /* 0x0000000000187805 */ /* 0x000fc6000001ff00 */
[----:B------:R0:W3:Y:S01]  /*1090*/  @P3 LDG.E.U16 R41, desc[UR8][R16.64+0x2] ;  /* 0x0000020810293981 */ /* 0x0000e2000c1e1500 */
[----:B-1----:R-:W-:-:S03]  /*10a0*/  CS2R R26, SRZ ;  /* 0x00000000001a7805 */ /* 0x002fc6000001ff00 */
[----:B------:R-:W5:Y:S04]  /*10b0*/  @!P1 LDG.E.64 R18, desc[UR8][R36.64] ;  /* 0x0000000824129981 */ /* 0x000f68000c1e1b00 */
[----:B------:R-:W5:Y:S04]  /*10c0*/  @!P4 LDG.E.64 R20, desc[UR8][R38.64] ;  /* 0x000000082614c981 */ /* 0x000f68000c1e1b00 */
[----:B------:R-:W5:Y:S04]  /*10d0*/  @!P4 LDG.E.64 R22, desc[UR8][R32.64] ;  /* 0x000000082016c981 */ /* 0x000f68000c1e1b00 */
[----:B------:R-:W5:Y:S04]  /*10e0*/  @!P5 LDG.E.64 R24, desc[UR8][R30.64] ;  /* 0x000000081e18d981 */ /* 0x000f68000c1e1b00 */
[----:B------:R-:W5:Y:S01]  /*10f0*/  @!P5 LDG.E.64 R26, desc[UR8][R28.64] ;  /* 0x000000081c1ad981 */ /* 0x000f62000c1e1b00 */
[----:B0-----:R-:W-:-:S06]  /*1100*/  CS2R R16, SRZ ;  /* 0x0000000000107805 */ /* 0x001fcc000001ff00 */
[----:B------:R0:W5:Y:S01]  /*1110*/  @!P1 LDG.E.64 R16, desc[UR8][R34.64] ;  /* 0x0000000822109981 */ /* 0x000162000c1e1b00 */
[----:B------:R-:W-:Y:S01]  /*1120*/  MOV R64, 0x3f800000 ;  /* 0x3f80000000407802 */ /* 0x000fe20000000f00 */
[----:B------:R-:W-:Y:S01]  /*1130*/  UISETP.NE.AND UP0, UPT, UR11, URZ, UPT ;  /* 0x000000ff0b00728c */ /* 0x000fe2000bf05270 */
[----:B------:R-:W-:Y:S01]  /*1140*/  CS2R R62, SRZ ;  /* 0x00000000003e7805 */ /* 0x000fe2000001ff00 */
[----:B----4-:R-:W-:-:S05]  /*1150*/  FFMA.FTZ R7, -R6, R6, R7 ;  /* 0x0000000606077223 */ /* 0x010fca0000010107 */
[----:B------:R-:W-:-:S13]  /*1160*/  FSETP.GTU.FTZ.AND P0, PT, R7, RZ, PT ;  /* 0x000000ff0700720b */ /* 0x000fda0003f1c000 */
[----:B0-----:R-:W0:Y:S02]  /*1170*/  @P0 LDC R34, c[0x0][0x3c0] ;  /* 0x0000f000ff220b82 */ /* 0x001e240000000800 */
[----:B0-----:R-:W-:-:S04]  /*1180*/  @P0 FADD.FTZ R34, R7, R34 ;  /* 0x0000002207220221 */ /* 0x001fc80000010000 */
[----:B------:R0:W1:Y:S01]  /*1190*/  @P0 MUFU.RSQ R64, R34 ;  /* 0x0000002200400308 */ /* 0x0000620000001400 */
[----:B--2---:R-:W-:Y:S02]  /*11a0*/  SHF.L.U32 R61, R61, 0x10, RZ ;  /* 0x000000103d3d7819 */ /* 0x004fe400000006ff */
[----:B---3--:R-:W-:Y:S02]  /*11b0*/  SHF.L.U32 R7, R40, 0x10, RZ ;  /* 0x0000001028077819 */ /* 0x008fe400000006ff */
[----:B------:R-:W-:Y:S02]  /*11c0*/  @P3 SHF.L.U32 R63, R42, 0x10, RZ ;  /* 0x000000102a3f3819 */ /* 0x000fe400000006ff */
[----:B------:R-:W-:Y:S01]  /*11d0*/  @P3 SHF.L.U32 R62, R41, 0x10, RZ ;  /* 0x00000010293e3819 */ /* 0x000fe200000006ff */
[----:B01----:R-:W-:Y:S06]  /*11e0*/  BRA.U UP0, `(.L_x_1360) ;  /* 0x0000000500c47547 */ /* 0x003fec000b800000 */
[C---:B-----5:R-:W-:Y:S01]  /*11f0*/  FADD.FTZ R29, -R6.reuse, R50 ;  /* 0x00000032061d7221 */ /* 0x060fe20000010100 */
[----:B------:R-:W-:Y:S01]  /*1200*/  FADD.FTZ R31, -R6, R51 ;  /* 0x00000033061f7221 */ /* 0x000fe20000010100 */
[----:B------:R-:W-:Y:S01]  /*1210*/  FMUL.FTZ R30, R48, R61 ;  /* 0x0000003d301e7220 */ /* 0x000fe20000410000 */
[----:B------:R-:W-:Y:S01]  /*1220*/  FADD.FTZ R35, -R6, R46 ;  /* 0x0000002e06237221 */ /* 0x000fe20000010100 */
[-C--:B------:R-:W-:Y:S01]  /*1230*/  FMUL.FTZ R29, R29, R64.reuse ;  /* 0x000000401d1d7220 */ /* 0x080fe20000410000 */
[----:B------:R-:W-:Y:S01]  /*1240*/  FMUL.FTZ R28, R31, R64 ;  /* 0x000000401f1c7220 */ /* 0x000fe20000410000 */
[----:B------:R-:W-:Y:S01]  /*1250*/  FMUL.FTZ R33, R49, R7 ;  /* 0x0000000731217220 */ /* 0x000fe20000410000 */
        /* <DEDUP_REMOVED lines=11> */
[-C--:B------:R-:W-:Y:S01]  /*1310*/  FMUL.FTZ R30, R29, R64.reuse ;  /* 0x000000401d1e7220 */ /* 0x080fe20000410000 */
[----:B------:R-:W-:Y:S01]  /*1320*/  FADD.FTZ R32, R32, R37 ;  /* 0x0000002520207221 */ /* 0x000fe20000010000 */
[----:B------:R-:W-:Y:S01]  /*1330*/  FMUL.FTZ R29, R45, R7 ;  /* 0x000000072d1d7220 */ /* 0x000fe20000410000 */
[----:B------:R-:W-:Y:S01]  /*1340*/  FMUL.FTZ R34, R33, R64 ;  /* 0x0000004021227220 */ /* 0x000fe20000410000 */
[----:B------:R-:W-:Y:S01]  /*1350*/  FFMA.FTZ R28, R49, R28, RZ ;  /* 0x0000001c311c7223 */ /* 0x000fe200000100ff */
[----:B------:R-:W-:Y:S01]  /*1360*/  FMUL.FTZ R37, R4, R61 ;  /* 0x0000003d04257220 */ /* 0x000fe20000410000 */
[----:B------:R-:W-:Y:S01]  /*1370*/  FADD.FTZ R32, R29, R32 ;  /* 0x000000201d207221 */ /* 0x000fe20000010000 */
[----:B------:R-:W-:Y:S01]  /*1380*/  FFMA.FTZ R31, R30, R29, R31 ;  /* 0x0000001d1e1f7223 */ /* 0x000fe2000001001f */
[----:B------:R-:W-:Y:S01]  /*1390*/  FADD.FTZ R29, -R6, R3 ;  /* 0x00000003061d7221 */ /* 0x000fe20000010100 */
[----:B------:R-:W-:Y:S01]  /*13a0*/  FFMA.FTZ R35, R4, R34, R35 ;  /* 0x0000002204237223 */ /* 0x000fe20000010023 */
[----:B------:R-:W-:Y:S01]  /*13b0*/  FFMA.FTZ R28, R45, R30, R28 ;  /* 0x0000001e2d1c7223 */ /* 0x000fe2000001001c */
[----:B------:R-:W-:Y:S01]  /*13c0*/  FFMA.FTZ R34, R34, R37, R31 ;  /* 0x0000002522227223 */ /* 0x000fe2000001001f */
[----:B------:R-:W-:Y:S01]  /*13d0*/  FADD.FTZ R31, -R6, R8 ;  /* 0x00000008061f7221 */ /* 0x000fe20000010100 */
[-C--:B------:R-:W-:Y:S01]  /*13e0*/  FMUL.FTZ R29, R29, R64.reuse ;  /* 0x000000401d1d7220 */ /* 0x080fe20000410000 */
[----:B------:R-:W-:Y:S01]  /*13f0*/  FMUL.FTZ R30, R5, R7 ;  /* 0x00000007051e7220 */ /* 0x000fe20000410000 */
[----:B------:R-:W-:Y:S01]  /*1400*/  FADD.FTZ R33, R32, R37 ;  /* 0x0000002520217221 */ /* 0x000fe20000010000 */
[----:B------:R-:W-:Y:S01]  /*1410*/  FMUL.FTZ R32, R10, R61 ;  /* 0x0000003d0a207220 */ /* 0x000fe20000410000 */
[----:B------:R-:W-:Y:S01]  /*1420*/  FMUL.FTZ R31, R31, R64 ;  /* 0x000000401f1f7220 */ /* 0x000fe20000410000 */
[----:B------:R-:W-:Y:S01]  /*1430*/  FFMA.FTZ R28, R5, R29, R28 ;  /* 0x0000001d051c7223 */ /* 0x000fe2000001001c */
[----:B------:R-:W-:Y:S01]  /*1440*/  FFMA.FTZ R34, R29, R30, R34 ;  /* 0x0000001e1d227223 */ /* 0x000fe20000010022 */
[----:B------:R-:W-:Y:S01]  /*1450*/  FADD.FTZ R29, -R6, R9 ;  /* 0x00000009061d7221 */ /* 0x000fe20000010100 */
[----:B------:R-:W-:Y:S01]  /*1460*/  FADD.FTZ R33, R30, R33 ;  /* 0x000000211e217221 */ /* 0x000fe20000010000 */
        /* <DEDUP_REMOVED lines=16> */
[-C--:B------:R-:W-:Y:S01]  /*1570*/  FMUL.FTZ R29, R29, R64.reuse ;  /* 0x000000401d1d7220 */ /* 0x080fe20000410000 */
[----:B------:R-:W-:Y:S01]  /*1580*/  FMUL.FTZ R30, R15, R7 ;  /* 0x000000070f1e7220 */ /* 0x000fe20000410000 */
        /* <DEDUP_REMOVED lines=9> */
[----:B------:R-:W-:Y:S01]  /*1620*/  FADD.FTZ R31, -R6, R20 ;  /* 0x00000014061f7221 */ /* 0x000fe20000010100 */
[-C--:B------:R-:W-:Y:S01]  /*1630*/  FMUL.FTZ R29, R29, R64.reuse ;  /* 0x000000401d1d7220 */ /* 0x080fe20000410000 */
[----:B------:R-:W-:Y:S01]  /*1640*/  FMUL.FTZ R32, R19, R7 ;  /* 0x0000000713207220 */ /* 0x000fe20000410000 */
[----:B------:R-:W-:Y:S01]  /*1650*/  FMUL.FTZ R36, R22, R61 ;  /* 0x0000003d16247220 */ /* 0x000fe20000410000 */
[----:B------:R-:W-:Y:S01]  /*1660*/  FMUL.FTZ R31, R31, R64 ;  /* 0x000000401f1f7220 */ /* 0x000fe20000410000 */
[----:B------:R-:W-:Y:S01]  /*1670*/  FFMA.FTZ R30, R19, R29, R28 ;  /* 0x0000001d131e7223 */ /* 0x000fe2000001001c */
[----:B------:R-:W-:Y:S01]  /*1680*/  FFMA.FTZ R34, R29, R32, R34 ;  /* 0x000000201d227223 */ /* 0x000fe20000010022 */
[----:B------:R-:W-:Y:S01]  /*1690*/  FADD.FTZ R37, -R6, R21 ;  /* 0x0000001506257221 */ /* 0x000fe20000010100 */
[----:B------:R-:W-:Y:S01]  /*16a0*/  FFMA.FTZ R29, R22, R31, R35 ;  /* 0x0000001f161d7223 */ /* 0x000fe20000010023 */
[----:B------:R-:W-:Y:S01]  /*16b0*/  FADD.FTZ R33, R32, R33 ;  /* 0x0000002120217221 */ /* 0x000fe20000010000 */
[----:B------:R-:W-:Y:S01]  /*16c0*/  FFMA.FTZ R34, R31, R36, R34 ;  /* 0x000000241f227223 */ /* 0x000fe20000010022 */
[----:B------:R-:W-:Y:S01]  /*16d0*/  FADD.FTZ R31, RZ, R48 ;  /* 0x00000030ff1f7221 */ /* 0x000fe20000010000 */
[----:B------:R-:W-:Y:S01]  /*16e0*/  FADD.FTZ R28, RZ, R49 ;  /* 0x00000031ff1c7221 */ /* 0x000fe20000010000 */
[----:B------:R-:W-:Y:S01]  /*16f0*/  FMUL.FTZ R37, R37, R64 ;  /* 0x0000004025257220 */ /* 0x000fe20000410000 */
[----:B------:R-:W-:Y:S01]  /*1700*/  FADD.FTZ R33, R33, R36 ;  /* 0x0000002421217221 */ /* 0x000fe20000010000 */
        /* <DEDUP_REMOVED lines=8> */
[----:B------:R-:W-:Y:S01]  /*1790*/  FADD.FTZ R35, -R6, R24 ;  /* 0x0000001806237221 */ /* 0x000fe20000010100 */
[----:B------:R-:W-:Y:S01]  /*17a0*/  FMUL.FTZ R34, R26, R61 ;  /* 0x0000003d1a227220 */ /* 0x000fe20000410000 */
[----:B------:R-:W-:Y:S01]  /*17b0*/  FADD.FTZ R31, R10, R31 ;  /* 0x0000001f0a1f7221 */ /* 0x000fe20000010000 */
[----:B------:R-:W-:Y:S01]  /*17c0*/  FADD.FTZ R32, R11, R32 ;  /* 0x000000200b207221 */ /* 0x000fe20000010000 */
[----:B------:R-:W-:Y:S01]  /*17d0*/  FMUL.FTZ R28, R35, R64 ;  /* 0x00000040231c7220 */ /* 0x000fe20000410000 */
[----:B------:R-:W-:Y:S01]  /*17e0*/  FADD.FTZ R39, R33, R34 ;  /* 0x0000002221277221 */ /* 0x000fe20000010000 */
[----:B------:R-:W-:Y:S01]  /*17f0*/  FADD.FTZ R31, R14, R31 ;  /* 0x0000001f0e1f7221 */ /* 0x000fe20000010000 */
[----:B------:R-:W-:Y:S01]  /*1800*/  FADD.FTZ R32, R15, R32 ;  /* 0x000000200f207221 */ /* 0x000fe20000010000 */
[----:B------:R-:W-:Y:S01]  /*1810*/  FADD.FTZ R33, -R6, R25 ;  /* 0x0000001906217221 */ /* 0x000fe20000010100 */
[----:B------:R-:W-:Y:S01]  /*1820*/  FFMA.FTZ R38, R28, R34, R37 ;  /* 0x000000221c267223 */ /* 0x000fe20000010025 */
[----:B------:R-:W-:Y:S01]  /*1830*/  FADD.FTZ R31, R18, R31 ;  /* 0x0000001f121f7221 */ /* 0x000fe20000010000 */
[----:B------:R-:W-:Y:S01]  /*1840*/  FADD.FTZ R34, R19, R32 ;  /* 0x0000002013227221 */ /* 0x000fe20000010000 */
[----:B------:R-:W-:Y:S01]  /*1850*/  FMUL.FTZ R35, R33, R64 ;  /* 0x0000004021237220 */ /* 0x000fe20000410000 */
        /* <DEDUP_REMOVED lines=10> */
.L_x_1360:
[C---:B-----5:R-:W-:Y:S01]  /*1900*/  FADD.FTZ R29, -R6.reuse, R50 ;  /* 0x00000032061d7221 */ /* 0x060fe20000010100 */
[----:B------:R-:W-:-:S03]  /*1910*/  FADD.FTZ R33, -R6, R46 ;  /* 0x0000002e06217221 */ /* 0x000fc60000010100 */
[-C--:B------:R-:W-:Y:S01]  /*1920*/  FMUL.FTZ R30, R29, R64.reuse ;  /* 0x000000401d1e7220 */ /* 0x080fe20000410000 */
[C---:B------:R-:W-:Y:S01]  /*1930*/  FADD.FTZ R29, -R6.reuse, R51 ;  /* 0x00000033061d7221 */ /* 0x040fe20000010100 */
[----:B------:R-:W-:Y:S01]  /*1940*/  FMUL.FTZ R38, R33, R64 ;  /* 0x0000004021267220 */ /* 0x000fe20000410000 */
[----:B------:R-:W-:Y:S01]  /*1950*/  FADD.FTZ R33, -R6, R47 ;  /* 0x0000002f06217221 */ /* 0x000fe20000010100 */
[--C-:B------:R-:W-:Y:S01]  /*1960*/  FFMA.FTZ R31, R61, R30, R63.reuse ;  /* 0x0000001e3d1f7223 */ /* 0x100fe2000001003f */
[----:B------:R-:W-:Y:S01]  /*1970*/  FMUL.FTZ R28, R29, R64 ;  /* 0x000000401d1c7220 */ /* 0x000fe20000410000 */
[----:B------:R-:W-:Y:S01]  /*1980*/  FFMA.FTZ R37, R61, R38, R63 ;  /* 0x000000263d257223 */ /* 0x000fe2000001003f */
[----:B------:R-:W-:Y:S01]  /*1990*/  FMUL.FTZ R33, R33, R64 ;  /* 0x0000004021217220 */ /* 0x000fe20000410000 */
[----:B------:R-:W-:Y:S01]  /*19a0*/  FMUL.FTZ R32, R31, -1.4426950216293334961 ;  /* 0xbfb8aa3b1f207820 */ /* 0x000fe20000410000 */
[--C-:B------:R-:W-:Y:S01]  /*19b0*/  FFMA.FTZ R29, R7, R28, R62.reuse ;  /* 0x0000001c071d7223 */ /* 0x100fe2000001003e */
[----:B------:R-:W-:Y:S01]  /*19c0*/  FMUL.FTZ R34, R37, -1.4426950216293334961 ;  /* 0xbfb8aa3b25227820 */ /* 0x000fe20000410000 */
[----:B------:R-:W-:-:S02]  /*19d0*/  FFMA.FTZ R36, R7, R33, R62 ;  /* 0x0000002107247223 */ /* 0x000fc4000001003e */
[----:B------:R-:W-:Y:S01]  /*19e0*/  FMUL.FTZ R39, R29, -1.4426950216293334961 ;  /* 0xbfb8aa3b1d277820 */ /* 0x000fe20000410000 */
[----:B------:R-:W0:Y:S04]  /*19f0*/  MUFU.EX2 R32, R32 ;  /* 0x0000002000207308 */ /* 0x000e280000000800 */
[----:B------:R-:W-:Y:S04]  /*1a00*/  MUFU.EX2 R34, R34 ;  /* 0x0000002200227308 */ /* 0x000fe80000000800 */
[----:B------:R-:W1:Y:S01]  /*1a10*/  MUFU.EX2 R39, R39 ;  /* 0x0000002700277308 */ /* 0x000e620000000800 */
[----:B0-----:R-:W-:-:S06]  /*1a20*/  FADD.FTZ R35, R32, 1 ;  /* 0x3f80000020237421 */ /* 0x001fcc0000010000 */
[----:B------:R-:W0:Y:S01]  /*1a30*/  MUFU.RCP R35, R35 ;  /* 0x0000002300237308 */ /* 0x000e220000001000 */
[----:B-1----:R-:W-:Y:S01]  /*1a40*/  FADD.FTZ R40, R39, 1 ;  /* 0x3f80000027287421 */ /* 0x002fe20000010000 */
[----:B------:R-:W-:-:S06]  /*1a50*/  FADD.FTZ R39, R34, 1 ;  /* 0x3f80000022277421 */ /* 0x000fcc0000010000 */
[----:B------:R-:W1:Y:S08]  /*1a60*/  MUFU.RCP R40, R40 ;  /* 0x0000002800287308 */ /* 0x000e700000001000 */
[----:B------:R-:W2:Y:S01]  /*1a70*/  MUFU.RCP R39, R39 ;  /* 0x0000002700277308 */ /* 0x000ea20000001000 */
[----:B0-----:R-:W-:-:S04]  /*1a80*/  FADD.FTZ R32, -R35, 1 ;  /* 0x3f80000023207421 */ /* 0x001fc80000010100 */
[----:B------:R-:W-:Y:S01]  /*1a90*/  FFMA.FTZ R31, R31, R32, 1 ;  /* 0x3f8000001f1f7423 */ /* 0x000fe20000010020 */
[----:B------:R-:W-:Y:S01]  /*1aa0*/  FMUL.FTZ R32, R48, R35 ;  /* 0x0000002330207220 */ /* 0x000fe20000410000 */
[----:B------:R-:W-:Y:S01]  /*1ab0*/  FMUL.FTZ R35, R36, -1.4426950216293334961 ;  /* 0xbfb8aa3b24237820 */ /* 0x000fe20000410000 */
[----:B-1----:R-:W-:Y:S02]  /*1ac0*/  FADD.FTZ R42, -R40, 1 ;  /* 0x3f800000282a7421 */ /* 0x002fe40000010100 */
[----:B------:R-:W-:Y:S01]  /*1ad0*/  FMUL.FTZ R32, R32, R31 ;  /* 0x0000001f20207220 */ /* 0x000fe20000410000 */
[----:B------:R-:W-:Y:S01]  /*1ae0*/  FADD.FTZ R31, -R6, R2 ;  /* 0x00000002061f7221 */ /* 0x000fe20000010100 */
[----:B------:R-:W-:Y:S01]  /*1af0*/  FMUL.FTZ R40, R49, R40 ;  /* 0x0000002831287220 */ /* 0x000fe20000410000 */
[----:B------:R-:W0:Y:S01]  /*1b00*/  MUFU.EX2 R35, R35 ;  /* 0x0000002300237308 */ /* 0x000e220000000800 */
[----:B------:R-:W-:Y:S01]  /*1b10*/  FFMA.FTZ R29, R29, R42, 1 ;  /* 0x3f8000001d1d7423 */ /* 0x000fe2000001002a */
[----:B------:R-:W-:Y:S01]  /*1b20*/  FMUL.FTZ R34, R31, R64 ;  /* 0x000000401f227220 */ /* 0x000fe20000410000 */
[----:B--2---:R-:W-:Y:S01]  /*1b30*/  FADD.FTZ R42, -R39, 1 ;  /* 0x3f800000272a7421 */ /* 0x004fe20000010100 */
[----:B------:R-:W-:-:S02]  /*1b40*/  FMUL.FTZ R39, R44, R39 ;  /* 0x000000272c277220 */ /* 0x000fc40000410000 */
[----:B------:R-:W-:Y:S01]  /*1b50*/  FFMA.FTZ R31, R61, R34, R63 ;  /* 0x000000223d1f7223 */ /* 0x000fe2000001003f */
[----:B------:R-:W-:-:S03]  /*1b60*/  FFMA.FTZ R43, R37, R42, 1 ;  /* 0x3f800000252b7423 */ /* 0x000fc6000001002a */
[----:B------:R-:W-:Y:S01]  /*1b70*/  FMUL.FTZ R41, R31, -1.4426950216293334961 ;  /* 0xbfb8aa3b1f297820 */ /* 0x000fe20000410000 */
[----:B------:R-:W-:Y:S01]  /*1b80*/  FMUL.FTZ R39, R39, R43 ;  /* 0x0000002b27277220 */ /* 0x000fe20000410000 */
[----:B0-----:R-:W-:Y:S01]  /*1b90*/  FADD.FTZ R52, R35, 1 ;  /* 0x3f80000023347421 */ /* 0x001fe20000010000 */
[----:B------:R-:W-:-:S03]  /*1ba0*/  FMUL.FTZ R35, R40, R29 ;  /* 0x0000001d28237220 */ /* 0x000fc60000410000 */
[----:B------:R-:W0:Y:S01]  /*1bb0*/  MUFU.EX2 R41, R41 ;  /* 0x0000002900297308 */ /* 0x000e220000000800 */
[----:B------:R-:W-:-:S03]  /*1bc0*/  FADD.FTZ R29, -R6, R3 ;  /* 0x00000003061d7221 */ /* 0x000fc60000010100 */
[----:B------:R-:W1:Y:S01]  /*1bd0*/  MUFU.RCP R40, R52 ;  /* 0x0000003400287308 */ /* 0x000e620000001000 */
[----:B------:R-:W-:-:S04]  /*1be0*/  FMUL.FTZ R29, R29, R64 ;  /* 0x000000401d1d7220 */ /* 0x000fc80000410000 */
[----:B------:R-:W-:-:S04]  /*1bf0*/  FFMA.FTZ R37, R7, R29, R62 ;  /* 0x0000001d07257223 */ /* 0x000fc8000001003e */
[----:B------:R-:W-:Y:S01]  /*1c00*/  FMUL.FTZ R65, R37, -1.4426950216293334961 ;  /* 0xbfb8aa3b25417820 */ /* 0x000fe20000410000 */
[----:B0-----:R-:W-:-:S03]  /*1c10*/  FADD.FTZ R53, R41, 1 ;  /* 0x3f80000029357421 */ /* 0x001fc60000010000 */
[----:B------:R-:W0:Y:S04]  /*1c20*/  MUFU.EX2 R42, R65 ;  /* 0x00000041002a7308 */ /* 0x000e280000000800 */
[----:B------:R-:W2:Y:S01]  /*1c30*/  MUFU.RCP R41, R53 ;  /* 0x0000003500297308 */ /* 0x000ea20000001000 */
[----:B-1----:R-:W-:-:S04]  /*1c40*/  FADD.FTZ R43, -R40, 1 ;  /* 0x3f800000282b7421 */ /* 0x002fc80000010100 */
[----:B------:R-:W-:Y:S01]  /*1c50*/  FFMA.FTZ R36, R36, R43, 1 ;  /* 0x3f80000024247423 */ /* 0x000fe2000001002b */
[----:B0-----:R-:W-:-:S06]  /*1c60*/  FADD.FTZ R42, R42, 1 ;  /* 0x3f8000002a2a7421 */ /* 0x001fcc0000010000 */
[----:B------:R-:W0:Y:S01]  /*1c70*/  MUFU.RCP R42, R42 ;  /* 0x0000002a002a7308 */ /* 0x000e220000001000 */
[----:B--2---:R-:W-:Y:S01]  /*1c80*/  FADD.FTZ R52, -R41, 1 ;  /* 0x3f80000029347421 */ /* 0x004fe20000010100 */
[----:B------:R-:W-:-:S03]  /*1c90*/  FMUL.FTZ R41, R4, R41 ;  /* 0x0000002904297220 */ /* 0x000fc60000410000 */
[----:B------:R-:W-:Y:S01]  /*1ca0*/  FFMA.FTZ R52, R31, R52, 1 ;  /* 0x3f8000001f347423 */ /* 0x000fe20000010034 */
[----:B------:R-:W-:-:S04]  /*1cb0*/  FMUL.FTZ R31, R45, R40 ;  /* 0x000000282d1f7220 */ /* 0x000fc80000410000 */
[----:B------:R-:W-:Y:S01]  /*1cc0*/  FMUL.FTZ R36, R31, R36 ;  /* 0x000000241f247220 */ /* 0x000fe20000410000 */
[----:B------:R-:W-:Y:S01]  /*1cd0*/  FMUL.FTZ R31, R41, R52 ;  /* 0x00000034291f7220 */ /* 0x000fe20000410000 */
[C---:B------:R-:W-:Y:S01]  /*1ce0*/  FMUL.FTZ R41, R61.reuse, R32 ;  /* 0x000000203d297220 */ /* 0x040fe20000410000 */
[----:B------:R-:W-:-:S03]  /*1cf0*/  FMUL.FTZ R52, R61, R39 ;  /* 0x000000273d347220 */ /* 0x000fc60000410000 */
[----:B------:R-:W-:Y:S01]  /*1d00*/  FFMA.FTZ R43, R30, R41, RZ ;  /* 0x000000291e2b7223 */ /* 0x000fe200000100ff */
[----:B------:R-:W-:Y:S01]  /*1d10*/  FADD.FTZ R40, RZ, R41 ;  /* 0x00000029ff287221 */ /* 0x000fe20000010000 */
[----:B------:R-:W-:-:S04]  /*1d20*/  FMUL.FTZ R41, R7, R35 ;  /* 0x0000002307297220 */ /* 0x000fc80000410000 */
[----:B------:R-:W-:Y:S01]  /*1d30*/  FFMA.FTZ R43, R28, R41, R43 ;  /* 0x000000291c2b7223 */ /* 0x000fe2000001002b */
[----:B------:R-:W-:Y:S01]  /*1d40*/  FADD.FTZ R41, R41, R40 ;  /* 0x0000002829297221 */ /* 0x000fe20000010000 */
[----:B0-----:R-:W-:Y:S01]  /*1d50*/  FADD.FTZ R40, -R42, 1 ;  /* 0x3f8000002a287421 */ /* 0x001fe20000010100 */
[----:B------:R-:W-:Y:S02]  /*1d60*/  FMUL.FTZ R42, R5, R42 ;  /* 0x0000002a052a7220 */ /* 0x000fe40000410000 */
[----:B------:R-:W-:Y:S01]  /*1d70*/  FADD.FTZ R41, R41, R52 ;  /* 0x0000003429297221 */ /* 0x000fe20000010000 */
[----:B------:R-:W-:Y:S01]  /*1d80*/  FFMA.FTZ R53, R37, R40, 1 ;  /* 0x3f80000025357423 */ /* 0x000fe20000010028 */
[----:B------:R-:W-:Y:S01]  /*1d90*/  FFMA.FTZ R37, R30, R32, RZ ;  /* 0x000000201e257223 */ /* 0x000fe200000100ff */
[----:B------:R-:W-:Y:S02]  /*1da0*/  FADD.FTZ R40, RZ, R32 ;  /* 0x00000020ff287221 */ /* 0x000fe40000010000 */
[----:B------:R-:W-:Y:S01]  /*1db0*/  FMUL.FTZ R32, R42, R53 ;  /* 0x000000352a207220 */ /* 0x000fe20000410000 */
[----:B------:R-:W-:Y:S01]  /*1dc0*/  FADD.FTZ R53, -R6, R8 ;  /* 0x0000000806357221 */ /* 0x000fe20000010100 */
[C---:B------:R-:W-:Y:S01]  /*1dd0*/  FFMA.FTZ R37, R38.reuse, R39, R37 ;  /* 0x0000002726257223 */ /* 0x040fe20000010025 */
[----:B------:R-:W-:Y:S01]  /*1de0*/  FFMA.FTZ R42, R38, R52, R43 ;  /* 0x00000034262a7223 */ /* 0x000fe2000001002b */
[----:B------:R-:W-:Y:S01]  /*1df0*/  FADD.FTZ R40, R40, R39 ;  /* 0x0000002728287221 */ /* 0x000fe20000010000 */
[----:B------:R-:W-:Y:S01]  /*1e00*/  FMUL.FTZ R30, R53, R64 ;  /* 0x00000040351e7220 */ /* 0x000fe20000410000 */
[----:B------:R-:W-:-:S02]  /*1e10*/  FFMA.FTZ R37, R34, R31, R37 ;  /* 0x0000001f22257223 */ /* 0x000fc40000010025 */
[----:B------:R-:W-:Y:S01]  /*1e20*/  FADD.FTZ R40, R40, R31 ;  /* 0x0000001f28287221 */ /* 0x000fe20000010000 */
[----:B------:R-:W-:-:S04]  /*1e30*/  FFMA.FTZ R38, R61, R30, R63 ;  /* 0x0000001e3d267223 */ /* 0x000fc8000001003f */
[----:B------:R-:W-:-:S06]  /*1e40*/  FMUL.FTZ R43, R38, -1.4426950216293334961 ;  /* 0xbfb8aa3b262b7820 */ /* 0x000fcc0000410000 */
[----:B------:R-:W0:Y:S02]  /*1e50*/  MUFU.EX2 R43, R43 ;  /* 0x0000002b002b7308 */ /* 0x000e240000000800 */
[----:B0-----:R-:W-:Y:S01]  /*1e60*/  FADD.FTZ R53, R43, 1 ;  /* 0x3f8000002b357421 */ /* 0x001fe20000010000 */
[----:B------:R-:W-:-:S05]  /*1e70*/  FADD.FTZ R43, -R6, R9 ;  /* 0x00000009062b7221 */ /* 0x000fca0000010100 */
[----:B------:R-:W0:Y:S02]  /*1e80*/  MUFU.RCP R53, R53 ;  /* 0x0000003500357308 */ /* 0x000e240000001000 */
[----:B0-----:R-:W-:Y:S01]  /*1e90*/  FADD.FTZ R39, -R53, 1 ;  /* 0x3f80000035277421 */ /* 0x001fe20000010100 */
[----:B------:R-:W-:Y:S01]  /*1ea0*/  FMUL.FTZ R52, R10, R53 ;  /* 0x000000350a347220 */ /* 0x000fe20000410000 */
[----:B------:R-:W-:Y:S02]  /*1eb0*/  FMUL.FTZ R53, R7, R36 ;  /* 0x0000002407357220 */ /* 0x000fe40000410000 */
[----:B------:R-:W-:Y:S01]  /*1ec0*/  FFMA.FTZ R65, R38, R39, 1 ;  /* 0x3f80000026417423 */ /* 0x000fe20000010027 */
[----:B------:R-:W-:Y:S01]  /*1ed0*/  FFMA.FTZ R38, R28, R35, RZ ;  /* 0x000000231c267223 */ /* 0x000fe200000100ff */
[----:B------:R-:W-:Y:S01]  /*1ee0*/  FMUL.FTZ R28, R43, R64 ;  /* 0x000000402b1c7220 */ /* 0x000fe20000410000 */
[----:B------:R-:W-:Y:S01]  /*1ef0*/  FADD.FTZ R39, RZ, R35 ;  /* 0x00000023ff277221 */ /* 0x000fe20000010000 */
[C---:B------:R-:W-:Y:S01]  /*1f00*/  FFMA.FTZ R43, R33.reuse, R53, R42 ;  /* 0x00000035212b7223 */ /* 0x040fe2000001002a */
[----:B------:R-:W-:Y:S01]  /*1f10*/  FFMA.FTZ R38, R33, R36, R38 ;  /* 0x0000002421267223 */ /* 0x000fe20000010026 */
[----:B------:R-:W-:Y:S01]  /*1f20*/  FFMA.FTZ R33, R7, R28, R62 ;  /* 0x0000001c07217223 */ /* 0x000fe2000001003e */
[----:B------:R-:W-:Y:S01]  /*1f30*/  FADD.FTZ R39, R39, R36 ;  /* 0x0000002427277221 */ /* 0x000fe20000010000 */
[----:B------:R-:W-:Y:S01]  /*1f40*/  FMUL.FTZ R35, R52, R65 ;  /* 0x0000004134237220 */ /* 0x000fe20000410000 */
[----:B------:R-:W-:Y:S01]  /*1f50*/  FADD.FTZ R41, R53, R41 ;  /* 0x0000002935297221 */ /* 0x000fe20000010000 */
[----:B------:R-:W-:Y:S01]  /*1f60*/  FMUL.FTZ R36, R33, -1.4426950216293334961 ;  /* 0xbfb8aa3b21247820 */ /* 0x000fe20000410000 */
[C---:B------:R-:W-:Y:S01]  /*1f70*/  FADD.FTZ R53, -R6.reuse, R12 ;  /* 0x0000000c06357221 */ /* 0x040fe20000010100 */
[----:B------:R-:W-:Y:S01]  /*1f80*/  FADD.FTZ R65, -R6, R13 ;  /* 0x0000000d06417221 */ /* 0x000fe20000010100 */
[----:B------:R-:W-:Y:S01]  /*1f90*/  FFMA.FTZ R37, R30, R35, R37 ;  /* 0x000000231e257223 */ /* 0x000fe20000010025 */
[----:B------:R-:W-:-:S02]  /*1fa0*/  FADD.FTZ R40, R40, R35 ;  /* 0x0000002328287221 */ /* 0x000fc40000010000 */
        /* <DEDUP_REMOVED lines=9> */
[----:B------:R-:W-:-:S03]  /*2040*/  FFMA.FTZ R31, R61, R36, R63 ;  /* 0x000000243d1f7223 */ /* 0x000fc6000001003f */
[----:B------:R-:W-:Y:S01]  /*2050*/  FFMA.FTZ R34, R34, R42, R43 ;  /* 0x0000002a22227223 */ /* 0x000fe2000001002b */
[----:B------:R-:W-:Y:S01]  /*2060*/  FMUL.FTZ R43, R31, -1.4426950216293334961 ;  /* 0xbfb8aa3b1f2b7820 */ /* 0x000fe20000410000 */
[----:B------:R-:W-:-:S05]  /*2070*/  FADD.FTZ R41, R41, R42 ;  /* 0x0000002a29297221 */ /* 0x000fca0000010000 */
        /* <DEDUP_REMOVED lines=8> */
[----:B------:R-:W-:Y:S01]  /*2100*/  FADD.FTZ R42, R39, R32 ;  /* 0x00000020272a7221 */ /* 0x000fe20000010000 */
[----:B------:R-:W-:Y:S01]  /*2110*/  FFMA.FTZ R39, R29, R32, R38 ;  /* 0x000000201d277223 */ /* 0x000fe20000010026 */
[----:B------:R-:W-:Y:S01]  /*2120*/  FMUL.FTZ R32, R65, R64 ;  /* 0x0000004041207220 */ /* 0x000fe20000410000 */
[----:B------:R-:W-:Y:S01]  /*2130*/  FFMA.FTZ R43, R29, R53, R34 ;  /* 0x000000351d2b7223 */ /* 0x000fe20000010022 */
[----:B------:R-:W-:Y:S01]  /*2140*/  FADD.FTZ R41, R53, R41 ;  /* 0x0000002935297221 */ /* 0x000fe20000010000 */
[----:B------:R-:W-:Y:S01]  /*2150*/  FADD.FTZ R53, -R6, R16 ;  /* 0x0000001006357221 */ /* 0x000fe20000010100 */
[----:B------:R-:W-:Y:S01]  /*2160*/  FFMA.FTZ R29, R7, R32, R62 ;  /* 0x00000020071d7223 */ /* 0x000fe2000001003e */
[----:B------:R-:W-:Y:S01]  /*2170*/  FADD.FTZ R42, R42, R33 ;  /* 0x000000212a2a7221 */ /* 0x000fe20000010000 */
[----:B------:R-:W-:Y:S01]  /*2180*/  FFMA.FTZ R39, R28, R33, R39 ;  /* 0x000000211c277223 */ /* 0x000fe20000010027 */
[----:B------:R-:W-:Y:S01]  /*2190*/  FFMA.FTZ R37, R36, R31, R37 ;  /* 0x0000001f24257223 */ /* 0x000fe20000010025 */
        /* <DEDUP_REMOVED lines=13> */
[----:B------:R-:W-:Y:S02]  /*2270*/  FMUL.FTZ R38, R7, R33 ;  /* 0x0000002107267220 */ /* 0x000fe40000410000 */
[----:B------:R-:W-:Y:S02]  /*2280*/  FMUL.FTZ R35, R30, -1.4426950216293334961 ;  /* 0xbfb8aa3b1e237820 */ /* 0x000fe40000410000 */
[----:B------:R-:W-:Y:S01]  /*2290*/  FFMA.FTZ R43, R28, R38, R43 ;  /* 0x000000261c2b7223 */ /* 0x000fe2000001002b */
[----:B------:R-:W-:-:S03]  /*22a0*/  FADD.FTZ R41, R38, R41 ;  /* 0x0000002926297221 */ /* 0x000fc60000010000 */
[----:B------:R-:W0:Y:S02]  /*22b0*/  MUFU.EX2 R35, R35 ;  /* 0x0000002300237308 */ /* 0x000e240000000800 */
[----:B0-----:R-:W-:-:S04]  /*22c0*/  FADD.FTZ R52, R35, 1 ;  /* 0x3f80000023347421 */ /* 0x001fc80000010000 */
[----:B------:R-:W0:Y:S02]  /*22d0*/  MUFU.RCP R53, R52 ;  /* 0x0000003400357308 */ /* 0x000e240000001000 */
[----:B0-----:R-:W-:-:S04]  /*22e0*/  FADD.FTZ R65, -R53, 1 ;  /* 0x3f80000035417421 */ /* 0x001fc80000010100 */
[----:B------:R-:W-:Y:S01]  /*22f0*/  FFMA.FTZ R65, R30, R65, 1 ;  /* 0x3f8000001e417423 */ /* 0x000fe20000010041 */
[----:B------:R-:W-:Y:S01]  /*2300*/  FMUL.FTZ R30, R18, R53 ;  /* 0x00000035121e7220 */ /* 0x000fe20000410000 */
[----:B------:R-:W-:-:S03]  /*2310*/  FADD.FTZ R53, -R6, R17 ;  /* 0x0000001106357221 */ /* 0x000fc60000010100 */
[----:B------:R-:W-:Y:S01]  /*2320*/  FMUL.FTZ R30, R30, R65 ;  /* 0x000000411e1e7220 */ /* 0x000fe20000410000 */
[----:B------:R-:W-:Y:S01]  /*2330*/  FMUL.FTZ R33, R53, R64 ;  /* 0x0000004035217220 */ /* 0x000fe20000410000 */
[----:B------:R-:W-:Y:S02]  /*2340*/  FADD.FTZ R65, -R6, R20 ;  /* 0x0000001406417221 */ /* 0x000fe40000010100 */
[----:B------:R-:W-:Y:S01]  /*2350*/  FFMA.FTZ R37, R34, R30, R37 ;  /* 0x0000001e22257223 */ /* 0x000fe20000010025 */
[----:B------:R-:W-:Y:S01]  /*2360*/  FFMA.FTZ R28, R7, R33, R62 ;  /* 0x00000021071c7223 */ /* 0x000fe2000001003e */
[----:B------:R-:W-:Y:S01]  /*2370*/  FMUL.FTZ R38, R65, R64 ;  /* 0x0000004041267220 */ /* 0x000fe20000410000 */
[----:B------:R-:W-:Y:S02]  /*2380*/  FADD.FTZ R65, -R6, R21 ;  /* 0x0000001506417221 */ /* 0x000fe40000010100 */
        /* <DEDUP_REMOVED lines=9> */
[C---:B------:R-:W-:Y:S01]  /*2420*/  FMUL.FTZ R40, R61.reuse, R31 ;  /* 0x0000001f3d287220 */ /* 0x040fe20000410000 */
[----:B------:R-:W-:-:S03]  /*2430*/  FFMA.FTZ R31, R61, R38, R63 ;  /* 0x000000263d1f7223 */ /* 0x000fc6000001003f */
[----:B------:R-:W-:Y:S01]  /*2440*/  FFMA.FTZ R43, R36, R40, R43 ;  /* 0x00000028242b7223 */ /* 0x000fe2000001002b */
[----:B------:R-:W-:Y:S01]  /*2450*/  FMUL.FTZ R52, R31, -1.4426950216293334961 ;  /* 0xbfb8aa3b1f347820 */ /* 0x000fe20000410000 */
[----:B------:R-:W-:Y:S01]  /*2460*/  FADD.FTZ R40, R41, R40 ;  /* 0x0000002829287221 */ /* 0x000fe20000010000 */
[----:B------:R-:W-:Y:S01]  /*2470*/  FADD.FTZ R41, R42, R29 ;  /* 0x0000001d2a297221 */ /* 0x000fe20000010000 */
[----:B------:R-:W-:-:S03]  /*2480*/  FMUL.FTZ R42, R7, R29 ;  /* 0x0000001d072a7220 */ /* 0x000fc60000410000 */
[----:B------:R-:W0:Y:S01]  /*2490*/  MUFU.EX2 R52, R52 ;  /* 0x0000003400347308 */ /* 0x000e220000000800 */
[----:B------:R-:W-:Y:S01]  /*24a0*/  FFMA.FTZ R43, R32, R42, R43 ;  /* 0x0000002a202b7223 */ /* 0x000fe2000001002b */
[----:B------:R-:W-:Y:S01]  /*24b0*/  FADD.FTZ R41, R41, R28 ;  /* 0x0000001c29297221 */ /* 0x000fe20000010000 */
[----:B0-----:R-:W-:-:S06]  /*24c0*/  FADD.FTZ R53, R52, 1 ;  /* 0x3f80000034357421 */ /* 0x001fcc0000010000 */
[----:B------:R-:W0:Y:S02]  /*24d0*/  MUFU.RCP R53, R53 ;  /* 0x0000003500357308 */ /* 0x000e240000001000 */
[----:B0-----:R-:W-:-:S04]  /*24e0*/  FADD.FTZ R36, -R53, 1 ;  /* 0x3f80000035247421 */ /* 0x001fc80000010100 */
[----:B------:R-:W-:Y:S01]  /*24f0*/  FFMA.FTZ R36, R31, R36, 1 ;  /* 0x3f8000001f247423 */ /* 0x000fe20000010024 */
[----:B------:R-:W-:-:S04]  /*2500*/  FMUL.FTZ R31, R22, R53 ;  /* 0x00000035161f7220 */ /* 0x000fc80000410000 */
[----:B------:R-:W-:Y:S01]  /*2510*/  FMUL.FTZ R31, R31, R36 ;  /* 0x000000241f1f7220 */ /* 0x000fe20000410000 */
[----:B------:R-:W-:Y:S01]  /*2520*/  FFMA.FTZ R36, R32, R29, R39 ;  /* 0x0000001d20247223 */ /* 0x000fe20000010027 */
[----:B------:R-:W-:Y:S01]  /*2530*/  FMUL.FTZ R29, R65, R64 ;  /* 0x00000040411d7220 */ /* 0x000fe20000410000 */
[----:B------:R-:W-:Y:S01]  /*2540*/  FADD.FTZ R39, R42, R40 ;  /* 0x000000282a277221 */ /* 0x000fe20000010000 */
[----:B------:R-:W-:Y:S01]  /*2550*/  FADD.FTZ R40, R35, R30 ;  /* 0x0000001e23287221 */ /* 0x000fe20000010000 */
[----:B------:R-:W-:Y:S01]  /*2560*/  FADD.FTZ R35, -R6, R24 ;  /* 0x0000001806237221 */ /* 0x000fe20000010100 */
[----:B------:R-:W-:Y:S01]  /*2570*/  FFMA.FTZ R32, R7, R29, R62 ;  /* 0x0000001d07207223 */ /* 0x000fe2000001003e */
[----:B------:R-:W-:Y:S01]  /*2580*/  FFMA.FTZ R36, R33, R28, R36 ;  /* 0x0000001c21247223 */ /* 0x000fe20000010024 */
[----:B------:R-:W-:Y:S02]  /*2590*/  FFMA.FTZ R37, R38, R31, R37 ;  /* 0x0000001f26257223 */ /* 0x000fe40000010025 */
[----:B------:R-:W-:-:S06]  /*25a0*/  FMUL.FTZ R52, R32, -1.4426950216293334961 ;  /* 0xbfb8aa3b20347820 */ /* 0x000fcc0000410000 */
[----:B------:R-:W0:Y:S02]  /*25b0*/  MUFU.EX2 R52, R52 ;  /* 0x0000003400347308 */ /* 0x000e240000000800 */
[----:B0-----:R-:W-:Y:S01]  /*25c0*/  FADD.FTZ R53, R52, 1 ;  /* 0x3f80000034357421 */ /* 0x001fe20000010000 */
[----:B------:R-:W-:Y:S01]  /*25d0*/  FMUL.FTZ R52, R61, R30 ;  /* 0x0000001e3d347220 */ /* 0x000fe20000410000 */
[----:B------:R-:W-:-:S03]  /*25e0*/  FMUL.FTZ R30, R35, R64 ;  /* 0x00000040231e7220 */ /* 0x000fc60000410000 */
[----:B------:R-:W-:Y:S01]  /*25f0*/  FFMA.FTZ R42, R34, R52, R43 ;  /* 0x00000034222a7223 */ /* 0x000fe2000001002b */
[----:B------:R-:W0:Y:S01]  /*2600*/  MUFU.RCP R53, R53 ;  /* 0x0000003500357308 */ /* 0x000e220000001000 */
[----:B------:R-:W-:Y:S01]  /*2610*/  FFMA.FTZ R34, R61, R30, R63 ;  /* 0x0000001e3d227223 */ /* 0x000fe2000001003f */
[----:B------:R-:W-:-:S03]  /*2620*/  FADD.FTZ R39, R39, R52 ;  /* 0x0000003427277221 */ /* 0x000fc60000010000 */
[----:B------:R-:W-:-:S06]  /*2630*/  FMUL.FTZ R35, R34, -1.4426950216293334961 ;  /* 0xbfb8aa3b22237820 */ /* 0x000fcc0000410000 */
[----:B------:R-:W1:Y:S01]  /*2640*/  MUFU.EX2 R35, R35 ;  /* 0x0000002300237308 */ /* 0x000e620000000800 */
[----:B0-----:R-:W-:-:S04]  /*2650*/  FADD.FTZ R65, -R53, 1 ;  /* 0x3f80000035417421 */ /* 0x001fc80000010100 */
[----:B------:R-:W-:Y:S01]  /*2660*/  FFMA.FTZ R65, R32, R65, 1 ;  /* 0x3f80000020417423 */ /* 0x000fe20000010041 */
[----:B------:R-:W-:Y:S01]  /*2670*/  FMUL.FTZ R32, R23, R53 ;  /* 0x0000003517207220 */ /* 0x000fe20000410000 */
[----:B-1----:R-:W-:-:S03]  /*2680*/  FADD.FTZ R53, R35, 1 ;  /* 0x3f80000023357421 */ /* 0x002fc60000010000 */
[----:B------:R-:W-:Y:S01]  /*2690*/  FMUL.FTZ R32, R32, R65 ;  /* 0x0000004120207220 */ /* 0x000fe20000410000 */
[----:B------:R-:W-:Y:S02]  /*26a0*/  FADD.FTZ R65, -R6, R25 ;  /* 0x0000001906417221 */ /* 0x000fe40000010100 */
[----:B------:R-:W0:Y:S02]  /*26b0*/  MUFU.RCP R53, R53 ;  /* 0x0000003500357308 */ /* 0x000e240000001000 */
[----:B------:R-:W-:Y:S01]  /*26c0*/  FMUL.FTZ R35, R65, R64 ;  /* 0x0000004041237220 */ /* 0x000fe20000410000 */
[----:B------:R-:W-:Y:S01]  /*26d0*/  FFMA.FTZ R36, R29, R32, R36 ;  /* 0x000000201d247223 */ /* 0x000fe20000010024 */
[----:B------:R-:W-:Y:S01]  /*26e0*/  FADD.FTZ R41, R41, R32 ;  /* 0x0000002029297221 */ /* 0x000fe20000010000 */
        /* <DEDUP_REMOVED lines=15> */
[----:B------:R-:W-:Y:S01]  /*27e0*/  FMUL.FTZ R28, R61, R31 ;  /* 0x0000001f3d1c7220 */ /* 0x000fe20000410000 */
[----:B------:R-:W-:Y:S02]  /*27f0*/  FADD.FTZ R39, R40, R31 ;  /* 0x0000001f28277221 */ /* 0x000fe40000010000 */
[----:B------:R-:W-:Y:S01]  /*2800*/  FMUL.FTZ R40, R53, R65 ;  /* 0x0000004135287220 */ /* 0x000fe20000410000 */
[----:B------:R-:W-:Y:S01]  /*2810*/  FFMA.FTZ R33, R38, R28, R33 ;  /* 0x0000001c26217223 */ /* 0x000fe20000010021 */
[----:B------:R-:W-:Y:S01]  /*2820*/  FADD.FTZ R43, R43, R28 ;  /* 0x0000001c2b2b7221 */ /* 0x000fe20000010000 */
[----:B------:R-:W-:Y:S01]  /*2830*/  FMUL.FTZ R28, R7, R32 ;  /* 0x00000020071c7220 */ /* 0x000fe20000410000 */
[----:B------:R-:W-:-:S03]  /*2840*/  FADD.FTZ R31, R41, R40 ;  /* 0x00000028291f7221 */ /* 0x000fc60000010000 */
[----:B------:R-:W-:Y:S01]  /*2850*/  FFMA.FTZ R33, R29, R28, R33 ;  /* 0x0000001c1d217223 */ /* 0x000fe20000010021 */
[----:B------:R-:W-:Y:S01]  /*2860*/  FADD.FTZ R43, R28, R43 ;  /* 0x0000002b1c2b7221 */ /* 0x000fe20000010000 */
[----:B------:R-:W-:Y:S01]  /*2870*/  FMUL.FTZ R28, R61, R34 ;  /* 0x000000223d1c7220 */ /* 0x000fe20000410000 */
[----:B------:R-:W-:-:S03]  /*2880*/  FFMA.FTZ R29, R35, R40, R36 ;  /* 0x00000028231d7223 */ /* 0x000fc60000010024 */
[----:B------:R-:W-:Y:S01]  /*2890*/  FFMA.FTZ R38, R30, R28, R33 ;  /* 0x0000001c1e267223 */ /* 0x000fe20000010021 */
[----:B------:R-:W-:Y:S01]  /*28a0*/  FADD.FTZ R43, R43, R28 ;  /* 0x0000001c2b2b7221 */ /* 0x000fe20000010000 */
[----:B------:R-:W-:-:S04]  /*28b0*/  FMUL.FTZ R28, R7, R40 ;  /* 0x00000028071c7220 */ /* 0x000fc80000410000 */
[----:B------:R-:W-:Y:S01]  /*28c0*/  FFMA.FTZ R33, R35, R28, R38 ;  /* 0x0000001c23217223 */ /* 0x000fe20000010026 */
[----:B------:R-:W-:Y:S01]  /*28d0*/  FADD.FTZ R32, R28, R43 ;  /* 0x0000002b1c207221 */ /* 0x000fe20000010000 */
[----:B------:R-:W-:Y:S01]  /*28e0*/  FFMA.FTZ R28, R30, R34, R37 ;  /* 0x000000221e1c7223 */ /* 0x000fe20000010025 */
[----:B------:R-:W-:-:S07]  /*28f0*/  FADD.FTZ R30, R39, R34 ;  /* 0x00000022271e7221 */ /* 0x000fce0000010000 */
.L_x_1361:
        /* <DEDUP_REMOVED lines=85> */
.L_x_1363:
[----:B------:R-:W-:Y:S05]  /*2e50*/  BSYNC.RECONVERGENT B0 ;  /* 0x0000000000007941 */ /* 0x000fea0003800200 */
.L_x_1362:
        /* <DEDUP_REMOVED lines=38> */
.L_x_1365:
[----:B------:R-:W-:Y:S05]  /*30c0*/  BSYNC.RECONVERGENT B0 ;  /* 0x0000000000007941 */ /* 0x000fea0003800200 */
.L_x_1364:
        /* <DEDUP_REMOVED lines=29> */
.L_x_1367:
[----:B------:R-:W-:Y:S05]  /*32a0*/  BSYNC.RECONVERGENT B0 ;  /* 0x0000000000007941 */ /* 0x000fea0003800200 */
.L_x_1366:
        /* <DEDUP_REMOVED lines=27> */
.L_x_1370:
[----:B------:R-:W2:Y:S04]  /*3460*/  LDG.E.STRONG.GPU R0, desc[UR8][R28.64] ;  /* 0x000000081c007981 */ /* 0x000ea8000c1ef900 */
[----:B--2---:R-:W-:Y:S01]  /*3470*/  CCTL.IVALL ;  /* 0x00000000ff00798f */ /* 0x004fe20002000000 */
[----:B------:R-:W-:Y:S05]  /*3480*/  YIELD ;  /* 0x0000000000007946 */ /* 0x000fea0003800000 */
[----:B------:R-:W-:-:S13]  /*3490*/  ISETP.NE.AND P0, PT, R0, R35, PT ;  /* 0x000000230000720c */ /* 0x000fda0003f05270 */
[----:B------:R-:W-:Y:S05]  /*34a0*/  @P0 BRA `(.L_x_1370) ;  /* 0xfffffffc00ec0947 */ /* 0x000fea000383ffff */
.L_x_1369:
        /* <DEDUP_REMOVED lines=16> */
.L_x_1372:
        /* <DEDUP_REMOVED lines=62> */
.L_x_1371:
        /* <DEDUP_REMOVED lines=38> */
.L_x_1373:
        /* <DEDUP_REMOVED lines=19> */
.L_x_1374:
        /* <DEDUP_REMOVED lines=9> */
.L_x_1375:
[----:B------:R-:W-:Y:S05]  /*3db0*/  BSYNC.RECONVERGENT B0 ;  /* 0x0000000000007941 */ /* 0x000fea0003800200 */
.L_x_1368:
[----:B------:R-:W2:Y:S01]  /*3dc0*/  S2UR UR6, SR_CgaCtaId ;  /* 0x00000000000679c3 */ /* 0x000ea20000008800 */
[----:B------:R-:W-:Y:S01]  /*3dd0*/  UMOV UR5, 0x400 ;  /* 0x0000040000057882 */ /* 0x000fe20000000000 */
[----:B------:R-:W-:Y:S01]  /*3de0*/  LOP3.LUT R0, R58, 0xffff, RZ, 0xc0, !PT ;  /* 0x0000ffff3a007812 */ /* 0x000fe200078ec0ff */
[----:B------:R-:W3:Y:S04]  /*3df0*/  LDCU.64 UR12, c[0x0][0x400] ;  /* 0x00008000ff0c77ac */ /* 0x000ee80008000a00 */
[----:B------:R-:W-:Y:S01]  /*3e00*/  IMAD R0, R0, 0x53a, RZ ;  /* 0x0000053a00007824 */ /* 0x000fe200078e02ff */
[----:B-1----:R-:W1:Y:S04]  /*3e10*/  LDC R28, c[0x0][0x41c] ;  /* 0x00010700ff1c7b82 */ /* 0x002e680000000800 */
[----:B------:R-:W-:Y:S01]  /*3e20*/  SHF.R.U32.HI R29, RZ, 0x10, R0 ;  /* 0x00000010ff1d7819 */ /* 0x000fe20000011600 */
[----:B--2---:R-:W-:-:S04]  /*3e30*/  ULEA UR5, UR6, UR5, 0x18 ;  /* 0x0000000506057291 */ /* 0x004fc8000f8ec0ff */
[----:B-1----:R-:W-:-:S05]  /*3e40*/  IMAD R28, R28, UR10, R29 ;  /* 0x0000000a1c1c7c24 */ /* 0x002fca000f8e021d */
[----:B------:R-:W-:Y:S01]  /*3e50*/  @!P1 STS.64 [UR5+0x80], R52 ;  /* 0x00008034ff009988 */ /* 0x000fe20008000a05 */
[----:B------:R-:W-:Y:S01]  /*3e60*/  FADD.FTZ R29, -R6, R50 ;  /* 0x00000032061d7221 */ /* 0x000fe20000010100 */
[----:B------:R-:W-:Y:S03]  /*3e70*/  BAR.SYNC.DEFER_BLOCKING 0x0 ;  /* 0x0000000000007b1d */ /* 0x000fe60000010000 */
[----:B------:R-:W-:Y:S01]  /*3e80*/  FMUL.FTZ R32, R29, R64 ;  /* 0x000000401d207220 */ /* 0x000fe20000410000 */
[----:B---3--:R-:W-:Y:S01]  /*3e90*/  ISETP.GE.U32.AND P0, PT, R28, UR12, PT ;  /* 0x0000000c1c007c0c */ /* 0x008fe2000bf06070 */
[----:B------:R-:W-:Y:S01]  /*3ea0*/  FADD.FTZ R29, -R6, R51 ;  /* 0x00000033061d7221 */ /* 0x000fe20000010100 */
[----:B------:R-:W-:-:S03]  /*3eb0*/  SHF.R.S32.HI R0, RZ, 0x1f, R28 ;  /* 0x0000001fff007819 */ /* 0x000fc6000001141c */
[----:B------:R-:W-:Y:S01]  /*3ec0*/  FMUL.FTZ R29, R29, R64 ;  /* 0x000000401d1d7220 */ /* 0x000fe20000410000 */
        /* <DEDUP_REMOVED lines=25> */
.L_x_1376:
[----:B------:R-:W-:Y:S01]  /*4060*/  FFMA.FTZ R32, R40, R29, R31 ;  /* 0x0000001d28207223 */ /* 0x000fe2000001001f */
[----:B------:R-:W-:Y:S01]  /*4070*/  BSSY.RECONVERGENT B0, `(.L_x_1377) ;  /* 0x0000013000007945 */ /* 0x000fe20003800200 */
[----:B------:R-:W-:Y:S01]  /*4080*/  FFMA.FTZ R35, R61, R48, -R30 ;  /* 0x000000303d237223 */ /* 0x000fe2000001081e */
[C---:B------:R-:W-:Y:S01]  /*4090*/  FADD.FTZ R29, -R6.reuse, R46 ;  /* 0x0000002e061d7221 */ /* 0x040fe20000010100 */
[----:B------:R-:W-:Y:S01]  /*40a0*/  FADD.FTZ R47, -R6, R47 ;  /* 0x0000002f062f7221 */ /* 0x000fe20000010100 */
[----:B------:R-:W-:Y:S01]  /*40b0*/  FFMA.FTZ R37, R7, R49, -R32 ;  /* 0x0000003107257223 */ /* 0x000fe20000010820 */
[----:B------:R-:W-:Y:S06]  /*40c0*/  @P0 BRA `(.L_x_1378) ;  /* 0x0000000000340947 */ /* 0x000fec0003800000 */
[----:B------:R-:W1:Y:S01]  /*40d0*/  LDCU.64 UR14, c[0x0][0x3f8] ;  /* 0x00007f00ff0e77ac */ /* 0x000e620008000a00 */
[----:B------:R-:W-:Y:S01]  /*40e0*/  MOV R32, R66 ;  /* 0x0000004200207202 */ /* 0x000fe20000000f00 */
[-C--:B------:R-:W-:Y:S01]  /*40f0*/  FMUL.FTZ R36, R35, R64.reuse ;  /* 0x0000004023247220 */ /* 0x080fe20000410000 */
[----:B------:R-:W-:Y:S01]  /*4100*/  MOV R33, R69 ;  /* 0x0000004500217202 */ /* 0x000fe20000000f00 */
[----:B------:R-:W0:Y:S01]  /*4110*/  LDCU.64 UR6, c[0x0][0x380] ;  /* 0x00007000ff0677ac */ /* 0x000e220008000a00 */
[----:B------:R-:W-:Y:S01]  /*4120*/  FMUL.FTZ R37, R37, R64 ;  /* 0x0000004025257220 */ /* 0x000fe20000410000 */
[----:B-1----:R-:W-:Y:S02]  /*4130*/  IMAD R39, R0, UR14, RZ ;  /* 0x0000000e00277c24 */ /* 0x002fe4000f8e02ff */
[----:B------:R-:W-:-:S04]  /*4140*/  IMAD.WIDE.U32 R32, R28, UR14, R32 ;  /* 0x0000000e1c207c25 */ /* 0x000fc8000f8e0020 */
[----:B------:R-:W-:Y:S01]  /*4150*/  IMAD R39, R28, UR15, R39 ;  /* 0x0000000f1c277c24 */ /* 0x000fe2000f8e0227 */
[----:B0-----:R-:W-:-:S04]  /*4160*/  LEA R34, P0, R32, UR6, 0x2 ;  /* 0x0000000620227c11 */ /* 0x001fc8000f8010ff */
[----:B------:R-:W-:-:S04]  /*4170*/  IADD3 R39, PT, PT, R33, R39, RZ ;  /* 0x0000002721277210 */ /* 0x000fc80007ffe0ff */
[----:B------:R-:W-:-:S05]  /*4180*/  LEA.HI.X R35, R32, UR7, R39, 0x2, P0 ;  /* 0x0000000720237c11 */ /* 0x000fca00080f1427 */
[----:B------:R1:W-:Y:S02]  /*4190*/  STG.E.64 desc[UR8][R34.64], R36 ;  /* 0x0000002422007986 */ /* 0x0003e4000c101b08 */
.L_x_1378:
[----:B------:R-:W-:Y:S05]  /*41a0*/  BSYNC.RECONVERGENT B0 ;  /* 0x0000000000007941 */ /* 0x000fea0003800200 */
.L_x_1377:
[----:B------:R-:W-:Y:S01]  /*41b0*/  UISETP.NE.AND UP0, UPT, UR11, URZ, UPT ;  /* 0x000000ff0b00728c */ /* 0x000fe2000bf05270 */
[----:B------:R-:W-:Y:S01]  /*41c0*/  IADD3 R65, PT, PT, R28, 0x8, RZ ;  /* 0x000000081c417810 */ /* 0x000fe20007ffe0ff */
[C---:B------:R-:W-:Y:S01]  /*41d0*/  FADD.FTZ R33, -R6.reuse, R2 ;  /* 0x0000000206217221 */ /* 0x040fe20000010100 */
[C---:B------:R-:W-:Y:S01]  /*41e0*/  FADD.FTZ R39, -R6.reuse, R12 ;  /* 0x0000000c06277221 */ /* 0x040fe20000010100 */
[-C--:B------:R-:W-:Y:S01]  /*41f0*/  FMUL.FTZ R2, R29, R64.reuse ;  /* 0x000000401d027220 */ /* 0x080fe20000410000 */
[----:B------:R-:W-:Y:S01]  /*4200*/  ISETP.GE.U32.AND P0, PT, R65, UR12, PT ;  /* 0x0000000c41007c0c */ /* 0x000fe2000bf06070 */
[----:B------:R-:W-:Y:S01]  /*4210*/  FMUL.FTZ R12, R47, R64 ;  /* 0x000000402f0c7220 */ /* 0x000fe20000410000 */
[----:B------:R-:W-:Y:S01]  /*4220*/  SHF.R.S32.HI R0, RZ, 0x1f, R65 ;  /* 0x0000001fff007819 */ /* 0x000fe20000011441 */
[C---:B------:R-:W-:Y:S01]  /*4230*/  FADD.FTZ R51, -R6.reuse, R20 ;  /* 0x0000001406337221 */ /* 0x040fe20000010100 */
[C---:B0-----:R-:W-:Y:S01]  /*4240*/  FADD.FTZ R53, -R6.reuse, R24 ;  /* 0x0000001806357221 */ /* 0x041fe20000010100 */
[C---:B------:R-:W-:Y:S01]  /*4250*/  FADD.FTZ R3, -R6.reuse, R3 ;  /* 0x0000000306037221 */ /* 0x040fe20000010100 */
[C---:B-1----:R-:W-:Y:S01]  /*4260*/  FADD.FTZ R35, -R6.reuse, R8 ;  /* 0x0000000806237221 */ /* 0x042fe20000010100 */
        /* <DEDUP_REMOVED lines=28> */
.L_x_1379:
        /* <DEDUP_REMOVED lines=17> */
.L_x_1381:
[----:B------:R-:W-:Y:S05]  /*4540*/  BSYNC.RECONVERGENT B0 ;  /* 0x0000000000007941 */ /* 0x000fea0003800200 */
.L_x_1380:
[-C--:B------:R-:W-:Y:S01]  /*4550*/  FMUL.FTZ R52, R35, R64.reuse ;  /* 0x0000004023347220 */ /* 0x080fe20000410000 */
[-C--:B------:R-:W-:Y:S01]  /*4560*/  FMUL.FTZ R6, R21, R64.reuse ;  /* 0x0000004015067220 */ /* 0x080fe20000410000 */
[C---:B------:R-:W-:Y:S01]  /*4570*/  IADD3 R9, PT, PT, R28.reuse, 0x10, RZ ;  /* 0x000000101c097810 */ /* 0x040fe20007ffe0ff */
[-C--:B------:R-:W-:Y:S01]  /*4580*/  FMUL.FTZ R2, R33, R64.reuse ;  /* 0x0000004021027220 */ /* 0x080fe20000410000 */
[C---:B------:R-:W-:Y:S01]  /*4590*/  IADD3 R35, PT, PT, R28.reuse, 0x18, RZ ;  /* 0x000000181c237810 */ /* 0x040fe20007ffe0ff */
[-C--:B------:R-:W-:Y:S01]  /*45a0*/  FMUL.FTZ R50, R37, R64.reuse ;  /* 0x0000004025327220 */ /* 0x080fe20000410000 */
[C---:B------:R-:W-:Y:S01]  /*45b0*/  IADD3 R29, PT, PT, R28.reuse, 0x20, RZ ;  /* 0x000000201c1d7810 */ /* 0x040fe20007ffe0ff */
[-C--:B------:R-:W-:Y:S01]  /*45c0*/  FMUL.FTZ R24, R25, R64.reuse ;  /* 0x0000004019187220 */ /* 0x080fe20000410000 */
[C---:B0-----:R-:W-:Y:S01]  /*45d0*/  IADD3 R17, PT, PT, R28.reuse, 0x28, RZ ;  /* 0x000000281c117810 */ /* 0x041fe20007ffe0ff */
[-C--:B------:R-:W-:Y:S01]  /*45e0*/  FMUL.FTZ R42, R39, R64.reuse ;  /* 0x00000040272a7220 */ /* 0x080fe20000410000 */
[C---:B------:R-:W-:Y:S01]  /*45f0*/  IADD3 R20, PT, PT, R28.reuse, 0x30, RZ ;  /* 0x000000301c147810 */ /* 0x040fe20007ffe0ff */
[-C--:B------:R-:W-:Y:S01]  /*4600*/  FMUL.FTZ R44, R41, R64.reuse ;  /* 0x00000040292c7220 */ /* 0x080fe20000410000 */
[----:B------:R-:W-:Y:S01]  /*4610*/  IADD3 R21, PT, PT, R28, 0x38, RZ ;  /* 0x000000381c157810 */ /* 0x000fe20007ffe0ff */
[-C--:B------:R-:W-:Y:S01]  /*4620*/  FMUL.FTZ R16, R43, R64.reuse ;  /* 0x000000402b107220 */ /* 0x080fe20000410000 */
[-C--:B------:R-:W-:Y:S01]  /*4630*/  FMUL.FTZ R13, R49, R64.reuse ;  /* 0x00000040310d7220 */ /* 0x080fe20000410000 */
[-C--:B------:R-:W-:Y:S01]  /*4640*/  FMUL.FTZ R12, R51, R64.reuse ;  /* 0x00000040330c7220 */ /* 0x080fe20000410000 */
[-C--:B------:R-:W-:Y:S01]  /*4650*/  FMUL.FTZ R0, R53, R64.reuse ;  /* 0x0000004035007220 */ /* 0x080fe20000410000 */
[----:B------:R-:W-:Y:S01]  /*4660*/  ISETP.GE.U32.AND P3, PT, R9, UR12, PT ;  /* 0x0000000c09007c0c */ /* 0x000fe2000bf66070 */
[----:B------:R-:W-:Y:S01]  /*4670*/  FMUL.FTZ R30, R3, R64 ;  /* 0x00000040031e7220 */ /* 0x000fe20000410000 */
        /* <DEDUP_REMOVED lines=29> */
.L_x_1382:
        /* <DEDUP_REMOVED lines=14> */
[----:B------:R-:W-:Y:S01]  /*4930*/  ISETP.GE.AND.EX P0, PT, R37, UR13, PT, P0 ;  /* 0x0000000d25007c0c */ /* 0x000fe2000bf06300 */
[----:B------:R-:W-:Y:S01]  /*4940*/  FFMA.FTZ R31, R61, R4, -R2 ;  /* 0x000000043d1f7223 */ /* 0x000fe20000010802 */
[----:B------:R-:W-:Y:S01]  /*4950*/  ISETP.GE.AND.EX P4, PT, R33, UR13, PT, P4 ;  /* 0x0000000d21007c0c */ /* 0x000fe2000bf86340 */
[----:B------:R-:W-:Y:S01]  /*4960*/  FFMA.FTZ R43, R7, R5, -R3 ;  /* 0x00000005072b7223 */ /* 0x000fe20000010803 */
[----:B------:R-:W-:-:S02]  /*4970*/  ISETP.GE.AND.EX P5, PT, R25, UR13, PT, P5 ;  /* 0x0000000d19007c0c */ /* 0x000fc4000bfa6350 */
[----:B------:R-:W-:Y:S01]  /*4980*/  ISETP.GE.AND.EX P2, PT, R28, UR13, PT, P2 ;  /* 0x0000000d1c007c0c */ /* 0x000fe2000bf46320 */
[----:B------:R-:W-:-:S12]  /*4990*/  @P3 BRA `(.L_x_1384) ;  /* 0x0000000000343947 */ /* 0x000fd80003800000 */
[----:B------:R-:W0:Y:S01]  /*49a0*/  LDCU.64 UR6, c[0x0][0x3f8] ;  /* 0x00007f00ff0677ac */ /* 0x000e220008000a00 */
[----:B------:R-:W-:Y:S02]  /*49b0*/  MOV R2, R66 ;  /* 0x0000004200027202 */ /* 0x000fe40000000f00 */
[----:B------:R-:W-:Y:S01]  /*49c0*/  MOV R3, R69 ;  /* 0x0000004500037202 */ /* 0x000fe20000000f00 */
[----:B------:R-:W1:Y:S01]  /*49d0*/  LDCU.64 UR14, c[0x0][0x380] ;  /* 0x00007000ff0e77ac */ /* 0x000e620008000a00 */
[----:B0-----:R-:W-:Y:S02]  /*49e0*/  IMAD R8, R8, UR6, RZ ;  /* 0x0000000608087c24 */ /* 0x001fe4000f8e02ff */
[----:B------:R-:W-:-:S04]  /*49f0*/  IMAD.WIDE.U32 R2, R9, UR6, R2 ;  /* 0x0000000609027c25 */ /* 0x000fc8000f8e0002 */
[----:B------:R-:W-:Y:S01]  /*4a00*/  IMAD R9, R9, UR7, R8 ;  /* 0x0000000709097c24 */ /* 0x000fe2000f8e0208 */
[----:B-1----:R-:W-:Y:S01]  /*4a10*/  LEA R4, P3, R2, UR14, 0x2 ;  /* 0x0000000e02047c11 */ /* 0x002fe2000f8610ff */
[----:B------:R-:W-:-:S03]  /*4a20*/  FMUL.FTZ R8, R31, R64 ;  /* 0x000000401f087220 */ /* 0x000fc60000410000 */
[----:B------:R-:W-:-:S04]  /*4a30*/  IADD3 R9, PT, PT, R3, R9, RZ ;  /* 0x0000000903097210 */ /* 0x000fc80007ffe0ff */
[----:B------:R-:W-:Y:S01]  /*4a40*/  LEA.HI.X R5, R2, UR15, R9, 0x2, P3 ;  /* 0x0000000f02057c11 */ /* 0x000fe200098f1409 */
[----:B------:R-:W-:-:S05]  /*4a50*/  FMUL.FTZ R9, R43, R64 ;  /* 0x000000402b097220 */ /* 0x000fca0000410000 */
[----:B------:R0:W-:Y:S02]  /*4a60*/  STG.E.64 desc[UR8][R4.64], R8 ;  /* 0x0000000804007986 */ /* 0x0001e4000c101b08 */
.L_x_1384:
[----:B------:R-:W-:Y:S05]  /*4a70*/  BSYNC.RECONVERGENT B0 ;  /* 0x0000000000007941 */ /* 0x000fea0003800200 */
.L_x_1383:
        /* <DEDUP_REMOVED lines=19> */
.L_x_1385:
        /* <DEDUP_REMOVED lines=17> */
.L_x_1387:
[----:B------:R-:W-:Y:S05]  /*4cc0*/  BSYNC.RECONVERGENT B0 ;  /* 0x0000000000007941 */ /* 0x000fea0003800200 */
.L_x_1386:
        /* <DEDUP_REMOVED lines=19> */
.L_x_1388:
[----:B------:R-:W-:Y:S01]  /*4e00*/  BSSY.RECONVERGENT B0, `(.L_x_1389) ;  /* 0x0000011000007945 */ /* 0x000fe20003800200 */
[----:B0-----:R-:W-:Y:S01]  /*4e10*/  FFMA.FTZ R5, R61, R14, -R46 ;  /* 0x0000000e3d057223 */ /* 0x001fe2000001082e */
        /* <DEDUP_REMOVED lines=15> */
.L_x_1390:
[----:B------:R-:W-:Y:S05]  /*4f10*/  BSYNC.RECONVERGENT B0 ;  /* 0x0000000000007941 */ /* 0x000fea0003800200 */
.L_x_1389:
        /* <DEDUP_REMOVED lines=19> */
.L_x_1391:
        /* <DEDUP_REMOVED lines=17> */
.L_x_1393:
[----:B------:R-:W-:Y:S05]  /*5160*/  BSYNC.RECONVERGENT B0 ;  /* 0x0000000000007941 */ /* 0x000fea0003800200 */
.L_x_1392:
        /* <DEDUP_REMOVED lines=19> */
.L_x_1394:
[----:B------:R-:W-:Y:S01]  /*52a0*/  BSSY.RECONVERGENT B0, `(.L_x_1395) ;  /* 0x0000012000007945 */ /* 0x000fe20003800200 */
[----:B0-----:R-:W-:Y:S01]  /*52b0*/  FFMA.FTZ R9, R61, R22, -R34 ;  /* 0x000000163d097223 */ /* 0x001fe20000010822 */
[----:B------:R-:W-:Y:S01]  /*52c0*/  SHF.R.S32.HI R10, RZ, 0x1f, R21 ;  /* 0x0000001fff0a7819 */ /* 0x000fe20000011415 */
[----:B------:R-:W-:Y:S01]  /*52d0*/  FFMA.FTZ R23, R7, R23, -R36 ;  /* 0x0000001707177223 */ /* 0x000fe20000010824 */
        /* <DEDUP_REMOVED lines=14> */
.L_x_1396:
[----:B------:R-:W-:Y:S05]  /*53c0*/  BSYNC.RECONVERGENT B0 ;  /* 0x0000000000007941 */ /* 0x000fea0003800200 */
.L_x_1395:
[----:B------:R-:W-:Y:S05]  /*53d0*/  BRA.U !UP0, `(.L_x_1397) ;  /* 0x0000000108487547 */ /* 0x000fea000b800000 */
        /* <DEDUP_REMOVED lines=18> */
.L_x_1397:
        /* <DEDUP_REMOVED lines=9> */
[----:B------:R-:W0:Y:S01]  /*5590*/  LDCU.64 UR12, c[0x0][0x380] ;  /* 0x00007000ff0c77ac */ /* 0x000e220008000a00 */
[----:B-1----:R-:W-:Y:S02]  /*55a0*/  IMAD R10, R10, UR6, RZ ;  /* 0x000000060a0a7c24 */ /* 0x002fe4000f8e02ff */
[----:B------:R-:W-:-:S04]  /*55b0*/  IMAD.WIDE.U32 R66, R21, UR6, R66 ;  /* 0x0000000615427c25 */ /* 0x000fc8000f8e0042 */
[----:B------:R-:W-:Y:S01]  /*55c0*/  IMAD R21, R21, UR7, R10 ;  /* 0x0000000715157c24 */ /* 0x000fe2000f8e020a */
[----:B0-----:R-:W-:-:S04]  /*55d0*/  LEA R2, P0, R66, UR12, 0x2 ;  /* 0x0000000c42027c11 */ /* 0x001fc8000f8010ff */
[----:B------:R-:W-:-:S04]  /*55e0*/  IADD3 R21, PT, PT, R67, R21, RZ ;  /* 0x0000001543157210 */ /* 0x000fc80007ffe0ff */
[----:B------:R-:W-:-:S05]  /*55f0*/  LEA.HI.X R3, R66, UR13, R21, 0x2, P0 ;  /* 0x0000000d42037c11 */ /* 0x000fca00080f1415 */
[----:B------:R1:W-:Y:S02]  /*5600*/  STG.E.64 desc[UR8][R2.64], R6 ;  /* 0x0000000602007986 */ /* 0x0003e4000c101b08 */
.L_x_1399:
[----:B------:R-:W-:Y:S05]  /*5610*/  BSYNC.RECONVERGENT B0 ;  /* 0x0000000000007941 */ /* 0x000fea0003800200 */
.L_x_1398:
[----:B------:R-:W-:Y:S02]  /*5620*/  IADD3 R59, PT, PT, R56, R59, RZ ;  /* 0x0000003b383b7210 */ /* 0x000fe40007ffe0ff */
[----:B------:R-:W-:Y:S02]  /*5630*/  IADD3 R60, PT, PT, R60, 0x1, RZ ;  /* 0x000000013c3c7810 */ /* 0x000fe40007ffe0ff */
[----:B------:R-:W-:-:S13]  /*5640*/  ISETP.GE.AND P0, PT, R59, UR4, PT ;  /* 0x000000043b007c0c */ /* 0x000fda000bf06270 */
[----:B------:R-:W-:Y:S05]  /*5650*/  @!P0 BRA `(.L_x_1400) ;  /* 0xffffffa800cc8947 */ /* 0x000fea000383ffff */
.L_x_1359:
[----:B------:R-:W2:Y:S01]  /*5660*/  LDC R4, c[0x0][0x370] ;  /* 0x0000dc00ff047b82 */ /* 0x000ea20000000800 */
[----:B------:R-:W-:Y:S01]  /*5670*/  ISETP.NE.AND P2, PT, R58, RZ, PT ;  /* 0x000000ff3a00720c */ /* 0x000fe20003f45270 */
[----:B------:R-:W-:Y:S06]  /*5680*/  BSSY.RECONVERGENT B0, `(.L_x_1401) ;  /* 0x0000011000007945 */ /* 0x000fec0003800200 */
[----:B-1----:R-:W1:Y:S08]  /*5690*/  LDC R7, c[0x0][0x374] ;  /* 0x0000dd00ff077b82 */ /* 0x002e700000000800 */
[----:B0-----:R-:W0:Y:S01]  /*56a0*/  LDC.64 R2, c[0x0][0x3c8] ;  /* 0x0000f200ff027b82 */ /* 0x001e220000000a00 */
[----:B--2---:R-:W-:-:S02]  /*56b0*/  IADD3 R5, PT, PT, R4, -0x1, RZ ;  /* 0xffffffff04057810 */ /* 0x004fc40007ffe0ff */
[----:B------:R-:W-:Y:S02]  /*56c0*/  ISETP.NE.AND P1, PT, R4, 0x1, PT ;  /* 0x000000010400780c */ /* 0x000fe40003f25270 */
[----:B-1----:R-:W-:-:S04]  /*56d0*/  IADD3 R0, PT, PT, R7, -0x1, RZ ;  /* 0xffffffff07007810 */ /* 0x002fc80007ffe0ff */
[----:B------:R-:W-:Y:S02]  /*56e0*/  ISETP.NE.AND P0, PT, R57, R0, PT ;  /* 0x000000003900720c */ /* 0x000fe40003f05270 */
[----:B------:R-:W-:Y:S02]  /*56f0*/  SHF.L.U32 R0, R7, 0x1, RZ ;  /* 0x0000000107007819 */ /* 0x000fe400000006ff */
[----:B------:R-:W-:Y:S02]  /*5700*/  ISETP.NE.OR P0, PT, R5, UR10, P0 ;  /* 0x0000000a05007c0c */ /* 0x000fe40008705670 */
[----:B------:R-:W-:-:S05]  /*5710*/  SEL R5, R0, RZ, P1 ;  /* 0x000000ff00057207 */ /* 0x000fca0000800000 */
[----:B0-----:R-:W-:Y:S01]  /*5720*/  IMAD.WIDE.U32 R2, R5, 0x4, R2 ;  /* 0x0000000405027825 */ /* 0x001fe200078e0002 */
[----:B------:R-:W-:Y:S06]  /*5730*/  @P2 BRA `(.L_x_1402) ;  /* 0x0000000000142947 */ /* 0x000fec0003800000 */
[----:B------:R-:W-:Y:S01]  /*5740*/  HFMA2 R5, -RZ, RZ, 0, 5.9604644775390625e-08 ;  /* 0x00000001ff057431 */ /* 0x000fe200000001ff */
[----:B------:R-:W-:Y:S06]  /*5750*/  MEMBAR.ALL.GPU ;  /* 0x0000000000007992 */ /* 0x000fec000000a000 */
[----:B------:R-:W-:-:S00]  /*5760*/  ERRBAR ;  /* 0x00000000000079ab */ /* 0x000fc00000000000 */
[----:B------:R-:W-:Y:S06]  /*5770*/  CGAERRBAR ;  /* 0x00000000000075ab */ /* 0x000fec0000000000 */
[----:B------:R0:W-:Y:S02]  /*5780*/  REDG.E.ADD.S32.STRONG.GPU desc[UR8][R2.64], R5 ;  /* 0x000000050200798e */ /* 0x0001e4000c12e308 */
.L_x_1402:
[----:B------:R-:W-:Y:S05]  /*5790*/  BSYNC.RECONVERGENT B0 ;  /* 0x0000000000007941 */ /* 0x000fea0003800200 */
.L_x_1401:
[----:B------:R-:W-:Y:S05]  /*57a0*/  @P0 EXIT ;  /* 0x000000000000094d */ /* 0x000fea0003800000 */
[----:B------:R-:W-:Y:S05]  /*57b0*/  @P2 BRA `(.L_x_1403) ;  /* 0x0000000000202947 */ /* 0x000fea0003800000 */
[----:B------:R-:W-:-:S05]  /*57c0*/  IMAD R0, R4, R7, RZ ;  /* 0x0000000704007224 */ /* 0x000fca00078e02ff */
[----:B------:R-:W-:-:S13]  /*57d0*/  ISETP.NE.AND P0, PT, R0, -0x1, PT ;  /* 0xffffffff0000780c */ /* 0x000fda0003f05270 */
[----:B------:R-:W-:Y:S05]  /*57e0*/  @!P0 BRA `(.L_x_1403) ;  /* 0x0000000000148947 */ /* 0x000fea0003800000 */
.L_x_1404:
[----:B0-----:R-:W2:Y:S04]  /*57f0*/  LDG.E.STRONG.GPU R5, desc[UR8][R2.64] ;  /* 0x0000000802057981 */ /* 0x001ea8000c1ef900 */
[----:B--2---:R-:W-:Y:S01]  /*5800*/  CCTL.IVALL ;  /* 0x00000000ff00798f */ /* 0x004fe20002000000 */
[----:B------:R-:W-:Y:S05]  /*5810*/  YIELD ;  /* 0x0000000000007946 */ /* 0x000fea0003800000 */
[----:B------:R-:W-:-:S13]  /*5820*/  ISETP.NE.AND P0, PT, R5, R0, PT ;  /* 0x000000000500720c */ /* 0x000fda0003f05270 */
[----:B------:R-:W-:Y:S05]  /*5830*/  @P0 BRA `(.L_x_1404) ;  /* 0xfffffffc00ec0947 */ /* 0x000fea000383ffff */
.L_x_1403:
        /* <DEDUP_REMOVED lines=52> */
[C---:B------:R-:W-:Y:S01]  /*5b80*/  SHF.L.U32 R20, R58.reuse, 0x2, RZ ;  /* 0x000000023a147819 */ /* 0x040fe200000006ff */
[----:B------:R-:W1:Y:S01]  /*5b90*/  LDCU.64 UR6, c[0x0][0x3d8] ;  /* 0x00007b00ff0677ac */ /* 0x000e620008000a00 */
[----:B------:R-:W-:Y:S02]  /*5ba0*/  LOP3.LUT R7, R7, 0x3, RZ, 0xc0, !PT ;  /* 0x0000000307077812 */ /* 0x000fe400078ec0ff */
[--C-:B------:R-:W-:Y:S01]  /*5bb0*/  SHF.L.U64.HI R21, R58, 0x2, R59.reuse ;  /* 0x000000023a157819 */ /* 0x100fe2000001023b */
[----:B------:R-:W2:Y:S01]  /*5bc0*/  LDCU.64 UR12, c[0x0][0x388] ;  /* 0x00007100ff0c77ac */ /* 0x000ea20008000a00 */
[----:B------:R-:W-:Y:S01]  /*5bd0*/  SHF.L.U64.HI R30, R3, 0x2, R0 ;  /* 0x00000002031e7819 */ /* 0x000fe20000010200 */
[----:B------:R-:W-:Y:S01]  /*5be0*/  IMAD.WIDE.U32 R4, R7, 0x188, R58 ;  /* 0x0000018807047825 */ /* 0x000fe200078e003a */
[----:B------:R-:W-:Y:S01]  /*5bf0*/  SHF.L.U64.HI R26, R27, 0x2, R32 ;  /* 0x000000021b1a7819 */ /* 0x000fe20000010220 */
[----:B------:R-:W-:-:S03]  /*5c00*/  UMOV UR4, URZ ;  /* 0x000000ff00047c82 */ /* 0x000fc60008000000 */
        /* <DEDUP_REMOVED lines=13> */
.L_x_1407:
        /* <DEDUP_REMOVED lines=31> */
.L_x_1406:
[----:B------:R-:W-:Y:S05]  /*5ed0*/  BSYNC.RECONVERGENT B0 ;  /* 0x0000000000007941 */ /* 0x000fea0003800200 */
.L_x_1405:
[----:B------:R-:W-:Y:S05]  /*5ee0*/  @!P0 EXIT ;  /* 0x000000000000894d */ /* 0x000fea0003800000 */
[C---:B------:R-:W-:Y:S01]  /*5ef0*/  SHF.L.U64.HI R11, R10.reuse, 0x2, R11 ;  /* 0x000000020a0b7819 */ /* 0x040fe2000001020b */
[----:B------:R-:W1:Y:S01]  /*5f00*/  LDCU.64 UR4, c[0x0][0x3d8] ;  /* 0x00007b00ff0477ac */ /* 0x000e620008000a00 */
[----:B0-----:R-:W-:Y:S02]  /*5f10*/  SHF.L.U32 R17, R10, 0x2, RZ ;  /* 0x000000020a117819 */ /* 0x001fe400000006ff */
[C---:B------:R-:W-:Y:S01]  /*5f20*/  SHF.L.U64.HI R19, R27.reuse, 0x2, R32 ;  /* 0x000000021b137819 */ /* 0x040fe20000010220 */
[----:B------:R-:W0:Y:S01]  /*5f30*/  LDCU.64 UR6, c[0x0][0x388] ;  /* 0x00007100ff0677ac */ /* 0x000e220008000a00 */
[----:B------:R-:W-:Y:S02]  /*5f40*/  SHF.L.U32 R21, R27, 0x2, RZ ;  /* 0x000000021b157819 */ /* 0x000fe400000006ff */
[C---:B------:R-:W-:Y:S01]  /*5f50*/  SHF.L.U64.HI R13, R3.reuse, 0x2, R0 ;  /* 0x00000002030d7819 */ /* 0x040fe20000010200 */
[----:B------:R-:W2:Y:S01]  /*5f60*/  LDCU.64 UR10, c[0x0][0x390] ;  /* 0x00007200ff0a77ac */ /* 0x000ea20008000a00 */
[----:B------:R-:W-:-:S07]  /*5f70*/  SHF.L.U32 R15, R3, 0x2, RZ ;  /* 0x00000002030f7819 */ /* 0x000fce00000006ff */
.L_x_1408:
[C---:B------:R-:W-:Y:S02]  /*5f80*/  SHF.L.U32 R10, R58.reuse, 0x2, RZ ;  /* 0x000000023a0a7819 */ /* 0x040fe400000006ff */
[----:B------:R-:W-:Y:S02]  /*5f90*/  SHF.L.U64.HI R2, R58, 0x2, R59 ;  /* 0x000000023a027819 */ /* 0x000fe4000001023b */
[----:B-1----:R-:W-:-:S04]  /*5fa0*/  IADD3 R4, P0, PT, R10, UR4, RZ ;  /* 0x000000040a047c10 */ /* 0x002fc8000ff1e0ff */
        /* <DEDUP_REMOVED lines=77> */
[----:B------:R-:W-:Y:S01]  /*6480*/  HFMA2 R59, -RZ, RZ, 0, 0 ;  /* 0x00000000ff3b7431 */ /* 0x000fe200000001ff */
[----:B----4-:R-:W-:Y:S02]  /*6490*/  F2FP.BF16.F32.PACK_AB R23, R23, R4 ;  /* 0x000000041717723e */ /* 0x010fe400000010ff */
[----:B-----5:R-:W-:-:S03]  /*64a0*/  F2FP.BF16.F32.PACK_AB R5, R7, R8 ;  /* 0x000000080705723e */ /* 0x020fc600000010ff */
[----:B------:R3:W-:Y:S04]  /*64b0*/  STG.E desc[UR8][R28.64], R23 ;  /* 0x000000171c007986 */ /* 0x0007e8000c101908 */
[----:B------:R3:W-:Y:S02]  /*64c0*/  STG.E desc[UR8][R26.64], R5 ;  /* 0x000000051a007986 */ /* 0x0007e4000c101908 */
[----:B------:R-:W-:Y:S05]  /*64d0*/  @P0 BRA `(.L_x_1408) ;  /* 0xfffffff800a80947 */ /* 0x000fea000383ffff */
[----:B------:R-:W-:Y:S05]  /*64e0*/  EXIT ;  /* 0x000000000000794d */ /* 0x000fea0003800000 */
.L_x_1409:
        /* <DEDUP_REMOVED lines=9> */
.L_x_4764:


//--------------------- .text._Z35group_norm_nhwc_bwd_one_pass_kernelI11Fp32IOBf16WLi128ELi98ELi392EEv26Group_norm_nhwc_bwd_params --------------------------
	.section	.text._Z35group_norm_nhwc_bwd_one_pass_kernelI11Fp32IOBf16WLi128ELi98ELi392EEv26Group_norm_nhwc_bwd_params,"ax",@progbits
	.align	128
        .global         _Z35group_norm_nhwc_bwd_one_pass_kernelI11Fp32IOBf16WLi128ELi98ELi392EEv26Group_norm_nhwc_bwd_params
        .type           _Z35group_norm_nhwc_bwd_one_pass_kernelI11Fp32IOBf16WLi128ELi98ELi392EEv26Group_norm_nhwc_bwd_params,@function
        .size           _Z35group_norm_nhwc_bwd_one_pass_kernelI11Fp32IOBf16WLi128ELi98ELi392EEv26Group_norm_nhwc_bwd_params,(.L_x_4765 - _Z35group_norm_nhwc_bwd_one_pass_kernelI11Fp32IOBf16WLi128ELi98ELi392EEv26Group_norm_nhwc_bwd_params)
        .other          _Z35group_norm_nhwc_bwd_one_pass_kernelI11Fp32IOBf16WLi128ELi98ELi392EEv26Group_norm_nhwc_bwd_params,@"STO_CUDA_ENTRY STV_DEFAULT"
_Z35group_norm_nhwc_bwd_one_pass_kernelI11Fp32IOBf16WLi128ELi98ELi392EEv26Group_norm_nhwc_bwd_params:
.text._Z35group_norm_nhwc_bwd_one_pass_kernelI11Fp32IOBf16WLi128ELi98ELi392EEv26Group_norm_nhwc_bwd_params:
        /* <DEDUP_REMOVED lines=60> */
.L_x_1475:
[----:B0-----:R-:W0:Y:S01]  /*03c0*/  LDC R10, c[0x0][0x410] ;  /* 0x00010400ff0a7b82 */ /* 0x001e220000000800 */
[----:B-1----:R-:W1:Y:S01]  /*03d0*/  LDCU.128 UR20, c[0x0][0x400] ;  /* 0x00008000ff1477ac */ /* 0x002e620008000c00 */
[----:B------:R-:W-:Y:S02]  /*03e0*/  ISETP.LE.AND P2, PT, RZ, UR18, PT ;  /* 0x00000012ff007c0c */ /* 0x000fe4000bf43270 */
[C---:B------:R-:W-:Y:S01]  /*03f0*/  IADD3 R17, PT, PT, R119.reuse, 0x60, RZ ;  /* 0x0000006077117810 */ /* 0x040fe20007ffe0ff */
[----:B--2---:R-:W2:Y:S01]  /*0400*/  LDCU.64 UR6, c[0x0][0x3b8] ;  /* 0x00007700ff0677ac */ /* 0x004ea20008000a00 */
[----:B------:R-:W-:Y:S02]  /*0410*/  IADD3 R27, PT, PT, R119, 0x10, RZ ;  /* 0x00000010771b7810 */ /* 0x000fe40007ffe0ff */
[----:B------:R-:W-:Y:S02]  /*0420*/  SHF.R.S32.HI R19, RZ, 0x1f, R17 ;  /* 0x0000001fff137819 */ /* 0x000fe40000011411 */
[----:B------:R-:W-:-:S02]  /*0430*/  SHF.R.S32.HI R21, RZ, 0x1f, R27 ;  /* 0x0000001fff157819 */ /* 0x000fc4000001141b */
[C---:B------:R-:W-:Y:S02]  /*0440*/  IADD3 R29, PT, PT, R119.reuse, 0x18, RZ ;  /* 0x00000018771d7810 */ /* 0x040fe40007ffe0ff */
[----:B------:R-:W-:Y:S02]  /*0450*/  IADD3 R37, PT, PT, R119, 0x20, RZ ;  /* 0x0000002077257810 */ /* 0x000fe40007ffe0ff */
[----:B------:R-:W-:Y:S02]  /*0460*/  SHF.R.S32.HI R35, RZ, 0x1f, R29 ;  /* 0x0000001fff237819 */ /* 0x000fe4000001141d */
[----:B------:R-:W-:Y:S02]  /*0470*/  SHF.R.S32.HI R39, RZ, 0x1f, R37 ;  /* 0x0000001fff277819 */ /* 0x000fe40000011425 */
[----:B-1----:R-:W-:Y:S02]  /*0480*/  ISETP.GE.U32.AND P3, PT, R17, UR20, PT ;  /* 0x0000001411007c0c */ /* 0x002fe4000bf66070 */
[----:B------:R-:W-:-:S02]  /*0490*/  IADD3 R41, PT, PT, R119, 0x28, RZ ;  /* 0x0000002877297810 */ /* 0x000fc40007ffe0ff */
[----:B0-----:R-:W-:Y:S02]  /*04a0*/  IABS R11, R10 ;  /* 0x0000000a000b7213 */ /* 0x001fe40000000000 */
[----:B------:R-:W-:Y:S02]  /*04b0*/  ISETP.GE.AND.EX P3, PT, R19, UR21, PT, P3 ;  /* 0x0000001513007c0c */ /* 0x000fe4000bf66330 */
[----:B------:R-:W0:Y:S01]  /*04c0*/  I2F.RP R0, R11 ;  /* 0x0000000b00007306 */ /* 0x000e220000209400 */
[----:B------:R-:W-:-:S10]  /*04d0*/  SHF.R.S32.HI R43, RZ, 0x1f, R41 ;  /* 0x0000001fff2b7819 */ /* 0x000fd40000011429 */
[----:B------:R-:W1:Y:S01]  /*04e0*/  @!P3 LDC.64 R14, c[0x0][0x3f8] ;  /* 0x0000fe00ff0ebb82 */ /* 0x000e620000000a00 */
[----:B0-----:R-:W0:Y:S07]  /*04f0*/  MUFU.RCP R0, R0 ;  /* 0x0000000000007308 */ /* 0x001e2e0000001000 */
[----:B------:R-:W3:Y:S01]  /*0500*/  @!P3 LDC.64 R22, c[0x0][0x398] ;  /* 0x0000e600ff16bb82 */ /* 0x000ee20000000a00 */
[----:B0-----:R-:W-:-:S04]  /*0510*/  IADD3 R2, PT, PT, R0, 0xffffffe, RZ ;  /* 0x0ffffffe00027810 */ /* 0x001fc80007ffe0ff */
[----:B------:R0:W4:Y:S02]  /*0520*/  F2I.FTZ.U32.TRUNC.NTZ R3, R2 ;  /* 0x0000000200037305 */ /* 0x000124000021f000 */
[----:B0-----:R-:W-:Y:S01]  /*0530*/  HFMA2 R2, -RZ, RZ, 0, 0 ;  /* 0x00000000ff027431 */ /* 0x001fe200000001ff */
[----:B----4-:R-:W-:-:S05]  /*0540*/  IADD3 R4, PT, PT, RZ, -R3, RZ ;  /* 0x80000003ff047210 */ /* 0x010fca0007ffe0ff */
        /* <DEDUP_REMOVED lines=25> */
[----:B------:R-:W-:Y:S02]  /*06e0*/  IADD3 R122, P0, PT, R13, R6, RZ ;  /* 0x000000060d7a7210 */ /* 0x000fe40007f1e0ff */
[----:B------:R-:W-:Y:S02]  /*06f0*/  ISETP.GE.AND.EX P4, PT, R21, UR21, PT, P4 ;  /* 0x0000001515007c0c */ /* 0x000fe4000bf86340 */
[----:B------:R-:W-:-:S02]  /*0700*/  LEA.HI.X.SX32 R123, R13, RZ, 0x1, P0 ;  /* 0x000000ff0d7b7211 */ /* 0x000fc400000f0eff */
[----:B------:R-:W-:Y:S02]  /*0710*/  SHF.R.S32.HI R2, RZ, 0x1f, R3 ;  /* 0x0000001fff027819 */ /* 0x000fe40000011403 */
[----:B------:R-:W-:Y:S01]  /*0720*/  ISETP.GE.AND.EX P2, PT, R35, UR21, PT, P2 ;  /* 0x0000001523007c0c */ /* 0x000fe2000bf46320 */
[----:B------:R-:W-:Y:S01]  /*0730*/  IMAD.WIDE.U32 R122, R3, UR22, R122 ;  /* 0x00000016037a7c25 */ /* 0x000fe2000f8e007a */
[----:B------:R-:W-:Y:S02]  /*0740*/  ISETP.GE.U32.AND P1, PT, R37, UR20, PT ;  /* 0x0000001425007c0c */ /* 0x000fe4000bf26070 */
[----:B------:R-:W-:Y:S01]  /*0750*/  ISETP.GE.U32.AND P0, PT, R41, UR20, PT ;  /* 0x0000001429007c0c */ /* 0x000fe2000bf06070 */
[----:B------:R-:W-:Y:S01]  /*0760*/  IMAD R2, R2, UR22, RZ ;  /* 0x0000001602027c24 */ /* 0x000fe2000f8e02ff */
[----:B------:R-:W-:Y:S01]  /*0770*/  @!P3 MOV R120, R122 ;  /* 0x0000007a0078b202 */ /* 0x000fe20000000f00 */
[----:B------:R-:W0:Y:S01]  /*0780*/  @!P4 LDC.64 R12, c[0x0][0x3f8] ;  /* 0x0000fe00ff0ccb82 */ /* 0x000e220000000a00 */
[----:B------:R-:W-:Y:S01]  /*0790*/  ISETP.GE.AND.EX P1, PT, R39, UR21, PT, P1 ;  /* 0x0000001527007c0c */ /* 0x000fe2000bf26310 */
[----:B------:R-:W-:Y:S01]  /*07a0*/  IMAD R121, R3, UR23, R2 ;  /* 0x0000001703797c24 */ /* 0x000fe2000f8e0202 */
[----:B------:R-:W-:Y:S01]  /*07b0*/  ISETP.GE.AND.EX P0, PT, R43, UR21, PT, P0 ;  /* 0x000000152b007c0c */ /* 0x000fe2000bf06300 */
[----:B-1----:R-:W-:-:S03]  /*07c0*/  @!P3 IMAD R2, R19, R14, RZ ;  /* 0x0000000e1302b224 */ /* 0x002fc600078e02ff */
[----:B------:R-:W-:Y:S01]  /*07d0*/  IADD3 R121, PT, PT, R123, R121, RZ ;  /* 0x000000797b797210 */ /* 0x000fe20007ffe0ff */
[----:B------:R-:W1:Y:S01]  /*07e0*/  @!P3 LDC.64 R18, c[0x0][0x3a0] ;  /* 0x0000e800ff12bb82 */ /* 0x000e620000000a00 */
[C---:B------:R-:W-:Y:S02]  /*07f0*/  @!P3 IMAD R11, R17.reuse, R15, R2 ;  /* 0x0000000f110bb224 */ /* 0x040fe400078e0202 */
[----:B------:R-:W-:-:S05]  /*0800*/  @!P3 IMAD.WIDE.U32 R2, R17, R14, R120 ;  /* 0x0000000e1102b225 */ /* 0x000fca00078e0078 */
[----:B------:R-:W4:Y:S01]  /*0810*/  @!P2 LDC.64 R16, c[0x0][0x3f8] ;  /* 0x0000fe00ff10ab82 */ /* 0x000f220000000a00 */
[----:B------:R-:W-:Y:S02]  /*0820*/  @!P3 IADD3 R3, PT, PT, R3, R11, RZ ;  /* 0x0000000b0303b210 */ /* 0x000fe40007ffe0ff */
[----:B------:R-:W-:Y:S02]  /*0830*/  @!P4 MOV R11, R121 ;  /* 0x00000079000bc202 */ /* 0x000fe40000000f00 */
[C---:B------:R-:W-:Y:S01]  /*0840*/  @!P3 SHF.L.U64.HI R4, R2.reuse, 0x2, R3 ;  /* 0x000000020204b819 */ /* 0x040fe20000010203 */
[----:B0-----:R-:W-:Y:S02]  /*0850*/  @!P4 IMAD R10, R21, R12, RZ ;  /* 0x0000000c150ac224 */ /* 0x001fe400078e02ff */
[----:B------:R-:W0:Y:S01]  /*0860*/  @!P4 LDC.64 R24, c[0x0][0x3a0] ;  /* 0x0000e800ff18cb82 */ /* 0x000e220000000a00 */
[----:B------:R-:W-:Y:S01]  /*0870*/  @!P3 SHF.L.U32 R21, R2, 0x2, RZ ;  /* 0x000000020215b819 */ /* 0x000fe200000006ff */
[----:B------:R-:W-:Y:S01]  /*0880*/  @!P4 IMAD R13, R27, R13, R10 ;  /* 0x0000000d1b0dc224 */ /* 0x000fe200078e020a */
[----:B------:R-:W-:-:S02]  /*0890*/  @!P4 MOV R10, R122 ;  /* 0x0000007a000ac202 */ /* 0x000fc40000000f00 */
[----:B---3--:R-:W-:-:S03]  /*08a0*/  @!P3 IADD3 R20, P6, PT, R21, R22, RZ ;  /* 0x000000161514b210 */ /* 0x008fc60007fde0ff */
[----:B------:R-:W3:Y:S01]  /*08b0*/  @!P4 LDC.64 R14, c[0x0][0x398] ;  /* 0x0000e600ff0ecb82 */ /* 0x000ee20000000a00 */
[----:B------:R-:W-:Y:S01]  /*08c0*/  @!P4 IMAD.WIDE.U32 R10, R27, R12, R10 ;  /* 0x0000000c1b0ac225 */ /* 0x000fe200078e000a */
[----:B-1----:R-:W-:Y:S02]  /*08d0*/  @!P3 IADD3 R18, P5, PT, R21, R18, RZ ;  /* 0x000000121512b210 */ /* 0x002fe40007fbe0ff */
[C---:B------:R-:W-:Y:S02]  /*08e0*/  @!P3 IADD3.X R21, PT, PT, R4.reuse, R23, RZ, P6, !PT ;  /* 0x000000170415b210 */ /* 0x040fe400037fe4ff */
[----:B------:R-:W-:Y:S01]  /*08f0*/  @!P4 IADD3 R11, PT, PT, R11, R13, RZ ;  /* 0x0000000d0b0bc210 */ /* 0x000fe20007ffe0ff */
[----:B----4-:R-:W-:Y:S01]  /*0900*/  @!P2 IMAD R12, R35, R16, RZ ;  /* 0x00000010230ca224 */ /* 0x010fe200078e02ff */
[----:B------:R-:W1:Y:S01]  /*0910*/  @!P1 LDC.64 R32, c[0x0][0x3f8] ;  /* 0x0000fe00ff209b82 */ /* 0x000e620000000a00 */
[----:B------:R-:W-:Y:S02]  /*0920*/  @!P3 IADD3.X R19, PT, PT, R4, R19, RZ, P5, !PT ;  /* 0x000000130413b210 */ /* 0x000fe40002ffe4ff */
[C---:B------:R-:W-:Y:S01]  /*0930*/  @!P4 SHF.L.U32 R23, R10.reuse, 0x2, RZ ;  /* 0x000000020a17c819 */ /* 0x040fe200000006ff */
[----:B------:R-:W-:Y:S01]  /*0940*/  @!P2 IMAD R13, R29, R17, R12 ;  /* 0x000000111d0da224 */ /* 0x000fe200078e020c */
[----:B------:R-:W-:-:S02]  /*0950*/  @!P4 SHF.L.U64.HI R4, R10, 0x2, R11 ;  /* 0x000000020a04c819 */ /* 0x000fc4000001020b */
[----:B------:R-:W-:Y:S01]  /*0960*/  @!P2 MOV R10, R122 ;  /* 0x0000007a000aa202 */ /* 0x000fe20000000f00 */
[----:B------:R-:W4:Y:S01]  /*0970*/  @!P0 LDC.64 R2, c[0x0][0x3f8] ;  /* 0x0000fe00ff028b82 */ /* 0x000f220000000a00 */
[----:B------:R-:W-:Y:S02]  /*0980*/  @!P2 MOV R11, R121 ;  /* 0x00000079000ba202 */ /* 0x000fe40000000f00 */
[----:B0-----:R-:W-:Y:S01]  /*0990*/  @!P4 IADD3 R24, P5, PT, R23, R24, RZ ;  /* 0x000000181718c210 */ /* 0x001fe20007fbe0ff */
[----:B------:R-:W-:-:S03]  /*09a0*/  @!P2 IMAD.WIDE.U32 R10, R29, R16, R10 ;  /* 0x000000101d0aa225 */ /* 0x000fc600078e000a */
[C---:B------:R-:W-:Y:S01]  /*09b0*/  @!P4 IADD3.X R25, PT, PT, R4.reuse, R25, RZ, P5, !PT ;  /* 0x000000190419c210 */ /* 0x040fe20002ffe4ff */
[----:B------:R-:W0:Y:S01]  /*09c0*/  @!P2 LDC.64 R26, c[0x0][0x3a0] ;  /* 0x0000e800ff1aab82 */ /* 0x000e220000000a00 */
[----:B---3--:R-:W-:Y:S02]  /*09d0*/  @!P4 IADD3 R22, P6, PT, R23, R14, RZ ;  /* 0x0000000e1716c210 */ /* 0x008fe40007fde0ff */
[----:B------:R-:W-:Y:S02]  /*09e0*/  @!P2 IADD3 R11, PT, PT, R11, R13, RZ ;  /* 0x0000000d0b0ba210 */ /* 0x000fe40007ffe0ff */
[----:B------:R-:W-:Y:S02]  /*09f0*/  @!P4 IADD3.X R23, PT, PT, R4, R15, RZ, P6, !PT ;  /* 0x0000000f0417c210 */ /* 0x000fe400037fe4ff */
[C---:B------:R-:W-:Y:S01]  /*0a00*/  @!P2 SHF.L.U32 R29, R10.reuse, 0x2, RZ ;  /* 0x000000020a1da819 */ /* 0x040fe200000006ff */
[----:B------:R-:W3:Y:S01]  /*0a10*/  @!P2 LDC.64 R30, c[0x0][0x398] ;  /* 0x0000e600ff1eab82 */ /* 0x000ee20000000a00 */
[----:B------:R-:W-:Y:S01]  /*0a20*/  @!P2 SHF.L.U64.HI R4, R10, 0x2, R11 ;  /* 0x000000020a04a819 */ /* 0x000fe2000001020b */
[----:B-1----:R-:W-:Y:S01]  /*0a30*/  @!P1 IMAD R12, R39, R32, RZ ;  /* 0x00000020270c9224 */ /* 0x002fe200078e02ff */
[----:B------:R-:W-:-:S02]  /*0a40*/  @!P1 MOV R10, R122 ;  /* 0x0000007a000a9202 */ /* 0x000fc40000000f00 */
[----:B------:R-:W-:Y:S01]  /*0a50*/  @!P1 MOV R11, R121 ;  /* 0x00000079000b9202 */ /* 0x000fe20000000f00 */
[----:B------:R-:W-:Y:S02]  /*0a60*/  @!P1 IMAD R13, R37, R33, R12 ;  /* 0x00000021250d9224 */ /* 0x000fe400078e020c */
[----:B------:R-:W1:Y:S01]  /*0a70*/  @!P1 LDC.64 R16, c[0x0][0x3a0] ;  /* 0x0000e800ff109b82 */ /* 0x000e620000000a00 */
[----:B----4-:R-:W-:Y:S02]  /*0a80*/  @!P0 IMAD R12, R43, R2, RZ ;  /* 0x000000022b0c8224 */ /* 0x010fe400078e02ff */
[----:B------:R-:W-:-:S04]  /*0a90*/  @!P1 IMAD.WIDE.U32 R10, R37, R32, R10 ;  /* 0x00000020250a9225 */ /* 0x000fc800078e000a */
[----:B------:R-:W-:Y:S01]  /*0aa0*/  @!P0 IMAD R15, R41, R3, R12 ;  /* 0x00000003290f8224 */ /* 0x000fe200078e020c */
[----:B------:R-:W4:Y:S01]  /*0ab0*/  @!P1 LDC.64 R34, c[0x0][0x398] ;  /* 0x0000e600ff229b82 */ /* 0x000f220000000a00 */
[----:B------:R-:W-:Y:S02]  /*0ac0*/  @!P1 IADD3 R11, PT, PT, R11, R13, RZ ;  /* 0x0000000d0b0b9210 */ /* 0x000fe40007ffe0ff */
[----:B0-----:R-:W-:Y:S02]  /*0ad0*/  @!P2 IADD3 R26, P5, PT, R29, R26, RZ ;  /* 0x0000001a1d1aa210 */ /* 0x001fe40007fbe0ff */
[----:B------:R-:W-:Y:S02]  /*0ae0*/  @!P0 MOV R12, R122 ;  /* 0x0000007a000c8202 */ /* 0x000fe40000000f00 */
[----:B------:R-:W-:Y:S01]  /*0af0*/  @!P0 MOV R13, R121 ;  /* 0x00000079000d8202 */ /* 0x000fe20000000f00 */
[----:B------:R-:W0:Y:S01]  /*0b00*/  @!P0 LDC.64 R32, c[0x0][0x398] ;  /* 0x0000e600ff208b82 */ /* 0x000e220000000a00 */
[----:B------:R-:W-:-:S02]  /*0b10*/  @!P1 SHF.L.U32 R3, R10, 0x2, RZ ;  /* 0x000000020a039819 */ /* 0x000fc400000006ff */
[----:B---3--:R-:W-:Y:S01]  /*0b20*/  @!P2 IADD3 R28, P6, PT, R29, R30, RZ ;  /* 0x0000001e1d1ca210 */ /* 0x008fe20007fde0ff */
[----:B------:R-:W-:Y:S01]  /*0b30*/  @!P0 IMAD.WIDE.U32 R12, R41, R2, R12 ;  /* 0x00000002290c8225 */ /* 0x000fe200078e000c */
[----:B------:R-:W-:Y:S02]  /*0b40*/  @!P2 IADD3.X R27, PT, PT, R4, R27, RZ, P5, !PT ;  /* 0x0000001b041ba210 */ /* 0x000fe40002ffe4ff */
[----:B------:R-:W-:Y:S02]  /*0b50*/  @!P1 SHF.L.U64.HI R10, R10, 0x2, R11 ;  /* 0x000000020a0a9819 */ /* 0x000fe4000001020b */
[----:B-1----:R-:W-:Y:S02]  /*0b60*/  @!P1 IADD3 R30, P5, PT, R3, R16, RZ ;  /* 0x00000010031e9210 */ /* 0x002fe40007fbe0ff */
[----:B------:R-:W-:Y:S02]  /*0b70*/  IADD3 R41, PT, PT, R119, 0x30, RZ ;  /* 0x0000003077297810 */ /* 0x000fe40007ffe0ff */
[----:B------:R-:W-:-:S02]  /*0b80*/  @!P2 IADD3.X R29, PT, PT, R4, R31, RZ, P6, !PT ;  /* 0x0000001f041da210 */ /* 0x000fc400037fe4ff */
[----:B------:R-:W-:Y:S02]  /*0b90*/  @!P1 IADD3.X R31, PT, PT, R10, R17, RZ, P5, !PT ;  /* 0x000000110a1f9210 */ /* 0x000fe40002ffe4ff */
[----:B------:R-:W-:Y:S02]  /*0ba0*/  ISETP.GE.U32.AND P5, PT, R41, UR20, PT ;  /* 0x0000001429007c0c */ /* 0x000fe4000bfa6070 */
[----:B------:R-:W-:Y:S02]  /*0bb0*/  SHF.R.S32.HI R47, RZ, 0x1f, R41 ;  /* 0x0000001fff2f7819 */ /* 0x000fe40000011429 */
[----:B----4-:R-:W-:Y:S02]  /*0bc0*/  @!P1 IADD3 R2, P6, PT, R3, R34, RZ ;  /* 0x0000002203029210 */ /* 0x010fe40007fde0ff */
[----:B------:R-:W-:Y:S02]  /*0bd0*/  ISETP.GE.AND.EX P5, PT, R47, UR21, PT, P5 ;  /* 0x000000152f007c0c */ /* 0x000fe4000bfa6350 */
[----:B------:R-:W-:-:S02]  /*0be0*/  @!P0 IADD3 R11, PT, PT, R13, R15, RZ ;  /* 0x0000000f0d0b8210 */ /* 0x000fc40007ffe0ff */
[----:B------:R-:W-:Y:S02]  /*0bf0*/  @!P1 IADD3.X R3, PT, PT, R10, R35, RZ, P6, !PT ;  /* 0x000000230a039210 */ /* 0x000fe400037fe4ff */
[C---:B------:R-:W-:Y:S01]  /*0c00*/  @!P0 SHF.L.U32 R37, R12.reuse, 0x2, RZ ;  /* 0x000000020c258819 */ /* 0x040fe200000006ff */
[----:B------:R-:W1:Y:S01]  /*0c10*/  @!P0 LDC.64 R34, c[0x0][0x3a0] ;  /* 0x0000e800ff228b82 */ /* 0x000e620000000a00 */
[----:B------:R-:W-:Y:S02]  /*0c20*/  @!P0 SHF.L.U64.HI R4, R12, 0x2, R11 ;  /* 0x000000020c048819 */ /* 0x000fe4000001020b */
[----:B------:R-:W-:Y:S02]  /*0c30*/  CS2R R10, SRZ ;  /* 0x00000000000a7805 */ /* 0x000fe4000001ff00 */
[----:B------:R-:W-:Y:S02]  /*0c40*/  CS2R R12, SRZ ;  /* 0x00000000000c7805 */ /* 0x000fe4000001ff00 */
[----:B------:R-:W-:Y:S01]  /*0c50*/  IADD3 R51, PT, PT, R119, 0x38, RZ ;  /* 0x0000003877337810 */ /* 0x000fe20007ffe0ff */
[----:B------:R-:W3:Y:S01]  /*0c60*/  @!P5 LDC.64 R38, c[0x0][0x3f8] ;  /* 0x0000fe00ff26db82 */ /* 0x000ee20000000a00 */
[----:B------:R4:W5:Y:S02]  /*0c70*/  @!P3 LDG.E.64 R10, desc[UR28][R18.64] ;  /* 0x0000001c120ab981 */ /* 0x000964000c1e1b00 */
[----:B------:R-:W-:-:S02]  /*0c80*/  SHF.R.S32.HI R61, RZ, 0x1f, R51 ;  /* 0x0000001fff3d7819 */ /* 0x000fc40000011433 */
[----:B------:R2:W5:Y:S01]  /*0c90*/  @!P3 LDG.E.64 R12, desc[UR28][R20.64] ;  /* 0x0000001c140cb981 */ /* 0x000562000c1e1b00 */
[----:B------:R-:W-:Y:S02]  /*0ca0*/  ISETP.GE.U32.AND P3, PT, R51, UR20, PT ;  /* 0x0000001433007c0c */ /* 0x000fe4000bf66070 */
[----:B------:R-:W-:Y:S02]  /*0cb0*/  CS2R R14, SRZ ;  /* 0x00000000000e7805 */ /* 0x000fe4000001ff00 */
[----:B------:R-:W-:Y:S02]  /*0cc0*/  CS2R R16, SRZ ;  /* 0x0000000000107805 */ /* 0x000fe4000001ff00 */
[----:B------:R-:W-:Y:S01]  /*0cd0*/  IADD3 R53, PT, PT, R119, 0x40, RZ ;  /* 0x0000004077357810 */ /* 0x000fe20007ffe0ff */
[----:B------:R-:W0:Y:S01]  /*0ce0*/  @!P5 LDC.64 R42, c[0x0][0x3a0] ;  /* 0x0000e800ff2adb82 */ /* 0x000e220000000a00 */
[----:B------:R-:W-:Y:S01]  /*0cf0*/  ISETP.GE.AND.EX P3, PT, R61, UR21, PT, P3 ;  /* 0x000000153d007c0c */ /* 0x000fe2000bf66330 */
[----:B------:R3:W5:Y:S01]  /*0d00*/  @!P4 LDG.E.64 R14, desc[UR28][R24.64] ;  /* 0x0000001c180ec981 */ /* 0x000762000c1e1b00 */
[----:B------:R-:W-:-:S03]  /*0d10*/  SHF.R.S32.HI R55, RZ, 0x1f, R53 ;  /* 0x0000001fff377819 */ /* 0x000fc60000011435 */
[----:B------:R-:W5:Y:S01]  /*0d20*/  @!P4 LDG.E.64 R16, desc[UR28][R22.64] ;  /* 0x0000001c1610c981 */ /* 0x000f62000c1e1b00 */
[----:B------:R-:W-:Y:S02]  /*0d30*/  ISETP.GE.U32.AND P4, PT, R53, UR20, PT ;  /* 0x0000001435007c0c */ /* 0x000fe4000bf86070 */
[----:B----4-:R-:W-:Y:S02]  /*0d40*/  CS2R R18, SRZ ;  /* 0x0000000000127805 */ /* 0x010fe4000001ff00 */
[----:B--2---:R-:W-:Y:S02]  /*0d50*/  CS2R R20, SRZ ;  /* 0x0000000000147805 */ /* 0x004fe4000001ff00 */
[----:B------:R-:W-:Y:S01]  /*0d60*/  IADD3 R57, PT, PT, R119, 0x48, RZ ;  /* 0x0000004877397810 */ /* 0x000fe20007ffe0ff */
[----:B------:R-:W2:Y:S01]  /*0d70*/  @!P5 LDC.64 R48, c[0x0][0x398] ;  /* 0x0000e600ff30db82 */ /* 0x000ea20000000a00 */
[----:B------:R-:W-:Y:S01]  /*0d80*/  ISETP.GE.AND.EX P4, PT, R55, UR21, PT, P4 ;  /* 0x0000001537007c0c */ /* 0x000fe2000bf86340 */
[----:B---3--:R-:W-:Y:S01]  /*0d90*/  @!P5 IMAD R24, R47, R38, RZ ;  /* 0x000000262f18d224 */ /* 0x008fe200078e02ff */
[----:B------:R3:W5:Y:S05]  /*0da0*/  @!P2 LDG.E.64 R18, desc[UR28][R26.64] ;  /* 0x0000001c1a12a981 */ /* 0x00076a000c1e1b00 */
[----:B------:R-:W4:Y:S01]  /*0db0*/  @!P3 LDC.64 R44, c[0x0][0x3f8] ;  /* 0x0000fe00ff2cbb82 */ /* 0x000f220000000a00 */
[----:B------:R0:W5:Y:S01]  /*0dc0*/  @!P2 LDG.E.64 R20, desc[UR28][R28.64] ;  /* 0x0000001c1c14a981 */ /* 0x000162000c1e1b00 */
[----:B------:R-:W-:-:S02]  /*0dd0*/  ISETP.GE.U32.AND P2, PT, R57, UR20, PT ;  /* 0x0000001439007c0c */ /* 0x000fc4000bf46070 */
[----:B------:R-:W-:Y:S01]  /*0de0*/  SHF.R.S32.HI R59, RZ, 0x1f, R57 ;  /* 0x0000001fff3b7819 */ /* 0x000fe20000011439 */
[----:B---3--:R-:W-:Y:S01]  /*0df0*/  @!P5 IMAD R27, R41, R39, R24 ;  /* 0x00000027291bd224 */ /* 0x008fe200078e0218 */
[----:B------:R-:W-:Y:S02]  /*0e00*/  @!P5 MOV R24, R122 ;  /* 0x0000007a0018d202 */ /* 0x000fe40000000f00 */
[----:B------:R-:W-:Y:S01]  /*0e10*/  @!P5 MOV R25, R121 ;  /* 0x000000790019d202 */ /* 0x000fe20000000f00 */
[----:B------:R-:W3:Y:S01]  /*0e20*/  @!P4 LDC.64 R22, c[0x0][0x3f8] ;  /* 0x0000fe00ff16cb82 */ /* 0x000ee20000000a00 */
[----:B------:R-:W-:Y:S02]  /*0e30*/  ISETP.GE.AND.EX P2, PT, R59, UR21, PT, P2 ;  /* 0x000000153b007c0c */ /* 0x000fe4000bf46320 */
[----:B-1----:R-:W-:Y:S01]  /*0e40*/  @!P0 IADD3 R34, P6, PT, R37, R34, RZ ;  /* 0x0000002225228210 */ /* 0x002fe20007fde0ff */
[----:B------:R-:W-:-:S03]  /*0e50*/  @!P5 IMAD.WIDE.U32 R24, R41, R38, R24 ;  /* 0x000000262918d225 */ /* 0x000fc600078e0018 */
[C---:B------:R-:W-:Y:S01]  /*0e60*/  @!P0 IADD3.X R35, PT, PT, R4.reuse, R35, RZ, P6, !PT ;  /* 0x0000002304238210 */ /* 0x040fe200037fe4ff */
[----:B------:R-:W1:Y:S01]  /*0e70*/  @!P3 LDC.64 R40, c[0x0][0x3a0] ;  /* 0x0000e800ff28bb82 */ /* 0x000e620000000a00 */
[----:B0-----:R-:W-:Y:S02]  /*0e80*/  @!P0 IADD3 R36, P6, PT, R37, R32, RZ ;  /* 0x0000002025248210 */ /* 0x001fe40007fde0ff */
[----:B------:R-:W-:Y:S02]  /*0e90*/  @!P5 IADD3 R25, PT, PT, R25, R27, RZ ;  /* 0x0000001b1919d210 */ /* 0x000fe40007ffe0ff */
[----:B------:R-:W-:Y:S02]  /*0ea0*/  @!P0 IADD3.X R37, PT, PT, R4, R33, RZ, P6, !PT ;  /* 0x0000002104258210 */ /* 0x000fe400037fe4ff */
[C---:B------:R-:W-:Y:S01]  /*0eb0*/  @!P5 SHF.L.U32 R29, R24.reuse, 0x2, RZ ;  /* 0x00000002181dd819 */ /* 0x040fe200000006ff */
[----:B------:R-:W0:Y:S01]  /*0ec0*/  @!P3 LDC.64 R46, c[0x0][0x398] ;  /* 0x0000e600ff2ebb82 */ /* 0x000e220000000a00 */
[----:B------:R-:W-:Y:S01]  /*0ed0*/  @!P5 SHF.L.U64.HI R4, R24, 0x2, R25 ;  /* 0x000000021804d819 */ /* 0x000fe20000010219 */
[----:B----4-:R-:W-:Y:S01]  /*0ee0*/  @!P3 IMAD R28, R61, R44, RZ ;  /* 0x0000002c3d1cb224 */ /* 0x010fe200078e02ff */
[----:B------:R-:W-:-:S02]  /*0ef0*/  @!P3 MOV R24, R122 ;  /* 0x0000007a0018b202 */ /* 0x000fc40000000f00 */
[----:B------:R-:W-:-:S03]  /*0f00*/  @!P3 MOV R25, R121 ;  /* 0x000000790019b202 */ /* 0x000fc60000000f00 */
[----:B------:R-:W4:Y:S01]  /*0f10*/  @!P2 LDC.64 R26, c[0x0][0x3f8] ;  /* 0x0000fe00ff1aab82 */ /* 0x000f220000000a00 */
[----:B------:R-:W-:Y:S01]  /*0f20*/  @!P5 IADD3 R38, P6, PT, R29, R42, RZ ;  /* 0x0000002a1d26d210 */ /* 0x000fe20007fde0ff */
[C---:B------:R-:W-:Y:S02]  /*0f30*/  @!P3 IMAD R33, R51.reuse, R45, R28 ;  /* 0x0000002d3321b224 */ /* 0x040fe400078e021c */
[----:B------:R-:W-:Y:S01]  /*0f40*/  @!P3 IMAD.WIDE.U32 R24, R51, R44, R24 ;  /* 0x0000002c3318b225 */ /* 0x000fe200078e0018 */
[C---:B------:R-:W-:Y:S02]  /*0f50*/  @!P5 IADD3.X R39, PT, PT, R4.reuse, R43, RZ, P6, !PT ;  /* 0x0000002b0427d210 */ /* 0x040fe400037fe4ff */
[----:B--2---:R-:W-:Y:S01]  /*0f60*/  @!P5 IADD3 R48, P6, PT, R29, R48, RZ ;  /* 0x000000301d30d210 */ /* 0x004fe20007fde0ff */
[----:B---3--:R-:W-:Y:S01]  /*0f70*/  @!P4 IMAD R28, R55, R22, RZ ;  /* 0x00000016371cc224 */ /* 0x008fe200078e02ff */
[----:B------:R-:W-:Y:S01]  /*0f80*/  @!P3 IADD3 R25, PT, PT, R25, R33, RZ ;  /* 0x000000211919b210 */ /* 0x000fe20007ffe0ff */
[----:B------:R-:W2:Y:S01]  /*0f90*/  @!P4 LDC.64 R42, c[0x0][0x3a0] ;  /* 0x0000e800ff2acb82 */ /* 0x000ea20000000a00 */
[----:B------:R-:W-:-:S02]  /*0fa0*/  @!P5 IADD3.X R49, PT, PT, R4, R49, RZ, P6, !PT ;  /* 0x000000310431d210 */ /* 0x000fc400037fe4ff */
[C---:B------:R-:W-:Y:S02]  /*0fb0*/  @!P3 SHF.L.U32 R29, R24.reuse, 0x2, RZ ;  /* 0x00000002181db819 */ /* 0x040fe400000006ff */
[----:B------:R-:W-:Y:S02]  /*0fc0*/  @!P3 SHF.L.U64.HI R4, R24, 0x2, R25 ;  /* 0x000000021804b819 */ /* 0x000fe40000010219 */
[----:B------:R-:W-:Y:S01]  /*0fd0*/  @!P4 MOV R24, R122 ;  /* 0x0000007a0018c202 */ /* 0x000fe20000000f00 */
[----:B------:R-:W3:Y:S01]  /*0fe0*/  @!P4 LDC.64 R44, c[0x0][0x398] ;  /* 0x0000e600ff2ccb82 */ /* 0x000ee20000000a00 */
[----:B------:R-:W-:Y:S01]  /*0ff0*/  @!P4 MOV R25, R121 ;  /* 0x000000790019c202 */ /* 0x000fe20000000f00 */
[----:B------:R-:W-:Y:S01]  /*1000*/  @!P4 IMAD R33, R53, R23, R28 ;  /* 0x000000173521c224 */ /* 0x000fe200078e021c */
[----:B-1----:R-:W-:Y:S01]  /*1010*/  @!P3 IADD3 R40, P6, PT, R29, R40, RZ ;  /* 0x000000281d28b210 */ /* 0x002fe20007fde0ff */
[----:B------:R-:W-:-:S03]  /*1020*/  @!P4 IMAD.WIDE.U32 R22, R53, R22, R24 ;  /* 0x000000163516c225 */ /* 0x000fc600078e0018 */
[C---:B------:R-:W-:Y:S01]  /*1030*/  @!P3 IADD3.X R41, PT, PT, R4.reuse, R41, RZ, P6, !PT ;  /* 0x000000290429b210 */ /* 0x040fe200037fe4ff */
[----:B------:R-:W1:Y:S01]  /*1040*/  @!P2 LDC.64 R60, c[0x0][0x3a0] ;  /* 0x0000e800ff3cab82 */ /* 0x000e620000000a00 */
[----:B0-----:R-:W-:Y:S01]  /*1050*/  @!P3 IADD3 R46, P6, PT, R29, R46, RZ ;  /* 0x0000002e1d2eb210 */ /* 0x001fe20007fde0ff */
[----:B----4-:R-:W-:Y:S01]  /*1060*/  @!P2 IMAD R24, R59, R26, RZ ;  /* 0x0000001a3b18a224 */ /* 0x010fe200078e02ff */
[----:B------:R-:W-:Y:S02]  /*1070*/  @!P4 IADD3 R23, PT, PT, R23, R33, RZ ;  /* 0x000000211717c210 */ /* 0x000fe40007ffe0ff */
[----:B------:R-:W-:Y:S01]  /*1080*/  @!P3 IADD3.X R47, PT, PT, R4, R47, RZ, P6, !PT ;  /* 0x0000002f042fb210 */ /* 0x000fe200037fe4ff */
[----:B------:R-:W-:Y:S01]  /*1090*/  @!P2 IMAD R55, R57, R27, R24 ;  /* 0x0000001b3937a224 */ /* 0x000fe200078e0218 */
[----:B------:R-:W-:Y:S02]  /*10a0*/  @!P4 SHF.L.U32 R53, R22, 0x2, RZ ;  /* 0x000000021635c819 */ /* 0x000fe400000006ff */
[----:B------:R-:W-:-:S02]  /*10b0*/  CS2R R24, SRZ ;  /* 0x0000000000187805 */ /* 0x000fc4000001ff00 */
[----:B------:R-:W-:Y:S02]  /*10c0*/  @!P4 SHF.L.U64.HI R4, R22, 0x2, R23 ;  /* 0x000000021604c819 */ /* 0x000fe40000010217 */
[----:B------:R-:W-:Y:S02]  /*10d0*/  CS2R R22, SRZ ;  /* 0x0000000000167805 */ /* 0x000fe4000001ff00 */
[----:B------:R-:W-:Y:S01]  /*10e0*/  IADD3 R63, PT, PT, R119, 0x50, RZ ;  /* 0x00000050773f7810 */ /* 0x000fe20007ffe0ff */
[----:B------:R-:W5:Y:S03]  /*10f0*/  @!P1 LDG.E.64 R24, desc[UR28][R2.64] ;  /* 0x0000001c02189981 */ /* 0x000f66000c1e1b00 */
[----:B------:R-:W-:Y:S01]  /*1100*/  SHF.R.S32.HI R65, RZ, 0x1f, R63 ;  /* 0x0000001fff417819 */ /* 0x000fe2000001143f */
[----:B------:R0:W5:Y:S01]  /*1110*/  @!P1 LDG.E.64 R22, desc[UR28][R30.64] ;  /* 0x0000001c1e169981 */ /* 0x000162000c1e1b00 */
[----:B------:R-:W-:-:S04]  /*1120*/  ISETP.GE.U32.AND P1, PT, R63, UR20, PT ;  /* 0x000000143f007c0c */ /* 0x000fc8000bf26070 */
[----:B------:R-:W-:Y:S02]  /*1130*/  ISETP.GE.AND.EX P1, PT, R65, UR21, PT, P1 ;  /* 0x0000001541007c0c */ /* 0x000fe4000bf26310 */
[----:B------:R-:W-:Y:S02]  /*1140*/  @!P2 MOV R50, R122 ;  /* 0x0000007a0032a202 */ /* 0x000fe40000000f00 */
[----:B------:R-:W-:Y:S02]  /*1150*/  @!P2 MOV R51, R121 ;  /* 0x000000790033a202 */ /* 0x000fe40000000f00 */
[----:B------:R-:W-:Y:S01]  /*1160*/  CS2R R28, SRZ ;  /* 0x00000000001c7805 */ /* 0x000fe2000001ff00 */
[----:B------:R-:W-:Y:S01]  /*1170*/  @!P2 IMAD.WIDE.U32 R50, R57, R26, R50 ;  /* 0x0000001a3932a225 */ /* 0x000fe200078e0032 */
[----:B------:R-:W-:Y:S02]  /*1180*/  CS2R R26, SRZ ;  /* 0x00000000001a7805 */ /* 0x000fe4000001ff00 */
[----:B------:R-:W-:-:S02]  /*1190*/  IADD3 R67, PT, PT, R119, 0x58, RZ ;  /* 0x0000005877437810 */ /* 0x000fc40007ffe0ff */
[----:B------:R-:W5:Y:S01]  /*11a0*/  @!P0 LDG.E.64 R28, desc[UR28][R36.64] ;  /* 0x0000001c241c8981 */ /* 0x000f62000c1e1b00 */
[----:B------:R-:W4:Y:S01]  /*11b0*/  @!P1 LDC.64 R58, c[0x0][0x3f8] ;  /* 0x0000fe00ff3a9b82 */ /* 0x000f220000000a00 */
[----:B------:R-:W-:Y:S02]  /*11c0*/  SHF.R.S32.HI R69, RZ, 0x1f, R67 ;  /* 0x0000001fff457819 */ /* 0x000fe40000011443 */
[----:B------:R-:W5:Y:S01]  /*11d0*/  @!P0 LDG.E.64 R26, desc[UR28][R34.64] ;  /* 0x0000001c221a8981 */ /* 0x000f62000c1e1b00 */
[----:B------:R-:W-:-:S04]  /*11e0*/  ISETP.GE.U32.AND P0, PT, R67, UR20, PT ;  /* 0x0000001443007c0c */ /* 0x000fc8000bf06070 */
[----:B------:R-:W-:Y:S02]  /*11f0*/  ISETP.GE.AND.EX P0, PT, R69, UR21, PT, P0 ;  /* 0x0000001545007c0c */ /* 0x000fe4000bf06300 */
[----:B------:R-:W-:Y:S02]  /*1200*/  CS2R R32, SRZ ;  /* 0x0000000000207805 */ /* 0x000fe4000001ff00 */
[----:B0-----:R-:W-:Y:S01]  /*1210*/  CS2R R30, SRZ ;  /* 0x00000000001e7805 */ /* 0x001fe2000001ff00 */
[----:B------:R-:W0:Y:S03]  /*1220*/  @!P2 LDC.64 R56, c[0x0][0x398] ;  /* 0x0000e600ff38ab82 */ /* 0x000e260000000a00 */
[----:B------:R3:W5:Y:S04]  /*1230*/  @!P5 LDG.E.64 R32, desc[UR28][R48.64] ;  /* 0x0000001c3020d981 */ /* 0x000768000c1e1b00 */
[----:B------:R1:W5:Y:S01]  /*1240*/  @!P5 LDG.E.64 R30, desc[UR28][R38.64] ;  /* 0x0000001c261ed981 */ /* 0x000362000c1e1b00 */
[C---:B--2---:R-:W-:Y:S01]  /*1250*/  @!P4 IADD3 R42, P5, PT, R53.reuse, R42, RZ ;  /* 0x0000002a352ac210 */ /* 0x044fe20007fbe0ff */
[----:B---3--:R-:W2:Y:S01]  /*1260*/  @!P1 LDC.64 R48, c[0x0][0x3a0] ;  /* 0x0000e800ff309b82 */ /* 0x008ea20000000a00 */
[----:B------:R-:W-:Y:S01]  /*1270*/  @!P4 IADD3 R44, P6, PT, R53, R44, RZ ;  /* 0x0000002c352cc210 */ /* 0x000fe20007fde0ff */
[----:B----4-:R-:W-:Y:S01]  /*1280*/  @!P1 IMAD R2, R65, R58, RZ ;  /* 0x0000003a41029224 */ /* 0x010fe200078e02ff */
[----:B------:R-:W-:-:S05]  /*1290*/  @!P2 IADD3 R3, PT, PT, R51, R55, RZ ;  /* 0x000000373303a210 */ /* 0x000fca0007ffe0ff */
[----:B-1----:R-:W1:Y:S01]  /*12a0*/  @!P0 LDC.64 R38, c[0x0][0x3f8] ;  /* 0x0000fe00ff268b82 */ /* 0x002e620000000a00 */
[C---:B------:R-:W-:Y:S01]  /*12b0*/  @!P2 SHF.L.U32 R51, R50.reuse, 0x2, RZ ;  /* 0x000000023233a819 */ /* 0x040fe200000006ff */
[----:B------:R-:W-:Y:S01]  /*12c0*/  @!P1 IMAD R59, R63, R59, R2 ;  /* 0x0000003b3f3b9224 */ /* 0x000fe200078e0202 */
[----:B------:R-:W-:-:S05]  /*12d0*/  @!P2 SHF.L.U64.HI R50, R50, 0x2, R3 ;  /* 0x000000023232a819 */ /* 0x000fca0000010203 */
[----:B------:R-:W3:Y:S01]  /*12e0*/  @!P1 LDC.64 R52, c[0x0][0x398] ;  /* 0x0000e600ff349b82 */ /* 0x000ee20000000a00 */
[----:B------:R-:W-:Y:S02]  /*12f0*/  @!P1 MOV R2, R122 ;  /* 0x0000007a00029202 */ /* 0x000fe40000000f00 */
[----:B------:R-:W-:Y:S02]  /*1300*/  CS2R R34, SRZ ;  /* 0x0000000000227805 */ /* 0x000fe4000001ff00 */
[----:B------:R-:W-:Y:S02]  /*1310*/  @!P1 MOV R3, R121 ;  /* 0x0000007900039202 */ /* 0x000fe40000000f00 */
[----:B------:R-:W-:Y:S02]  /*1320*/  CS2R R36, SRZ ;  /* 0x0000000000247805 */ /* 0x000fe4000001ff00 */
[----:B------:R-:W-:Y:S01]  /*1330*/  @!P4 IADD3.X R45, PT, PT, R4, R45, RZ, P6, !PT ;  /* 0x0000002d042dc210 */ /* 0x000fe200037fe4ff */
[----:B------:R-:W-:Y:S01]  /*1340*/  @!P1 IMAD.WIDE.U32 R2, R63, R58, R2 ;  /* 0x0000003a3f029225 */ /* 0x000fe200078e0002 */
[----:B------:R4:W5:Y:S01]  /*1350*/  @!P3 LDG.E.64 R34, desc[UR28][R40.64] ;  /* 0x0000001c2822b981 */ /* 0x000962000c1e1b00 */
[----:B0-----:R-:W-:-:S03]  /*1360*/  @!P2 IADD3 R56, P6, PT, R51, R56, RZ ;  /* 0x000000383338a210 */ /* 0x001fc60007fde0ff */
[----:B------:R-:W5:Y:S01]  /*1370*/  @!P3 LDG.E.64 R36, desc[UR28][R46.64] ;  /* 0x0000001c2e24b981 */ /* 0x000f62000c1e1b00 */
[----:B------:R-:W-:Y:S02]  /*1380*/  ISETP.GE.U32.AND P3, PT, R119, UR20, PT ;  /* 0x0000001477007c0c */ /* 0x000fe4000bf66070 */
[----:B------:R-:W-:Y:S02]  /*1390*/  @!P1 IADD3 R3, PT, PT, R3, R59, RZ ;  /* 0x0000003b03039210 */ /* 0x000fe40007ffe0ff */
[----:B----4-:R-:W-:Y:S02]  /*13a0*/  @!P1 SHF.L.U32 R41, R2, 0x2, RZ ;  /* 0x0000000202299819 */ /* 0x010fe400000006ff */
[----:B------:R-:W-:Y:S02]  /*13b0*/  ISETP.GE.AND.EX P3, PT, R111, UR21, PT, P3 ;  /* 0x000000156f007c0c */ /* 0x000fe4000bf66330 */
[----:B------:R-:W-:Y:S02]  /*13c0*/  @!P4 IADD3.X R43, PT, PT, R4, R43, RZ, P5, !PT ;  /* 0x0000002b042bc210 */ /* 0x000fe40002ffe4ff */
[----:B------:R-:W-:-:S02]  /*13d0*/  @!P2 IADD3 R54, P5, PT, R51, R60, RZ ;  /* 0x0000003c3336a210 */ /* 0x000fc40007fbe0ff */
[----:B------:R-:W-:Y:S01]  /*13e0*/  @!P2 IADD3.X R57, PT, PT, R50, R57, RZ, P6, !PT ;  /* 0x000000393239a210 */ /* 0x000fe200037fe4ff */
[----:B-1----:R-:W-:Y:S01]  /*13f0*/  @!P0 IMAD R40, R69, R38, RZ ;  /* 0x0000002645288224 */ /* 0x002fe200078e02ff */
[----:B------:R-:W-:Y:S02]  /*1400*/  @!P1 SHF.L.U64.HI R4, R2, 0x2, R3 ;  /* 0x0000000202049819 */ /* 0x000fe40000010203 */
[----:B--2---:R-:W-:Y:S02]  /*1410*/  @!P1 IADD3 R48, P6, PT, R41, R48, RZ ;  /* 0x0000003029309210 */ /* 0x004fe40007fde0ff */
[----:B------:R-:W-:Y:S01]  /*1420*/  @!P2 IADD3.X R55, PT, PT, R50, R61, RZ, P5, !PT ;  /* 0x0000003d3237a210 */ /* 0x000fe20002ffe4ff */
[----:B------:R-:W-:Y:S01]  /*1430*/  @!P0 IMAD R39, R67, R39, R40 ;  /* 0x0000002743278224 */ /* 0x000fe200078e0228 */
[----:B------:R-:W0:Y:S01]  /*1440*/  @!P0 LDC.64 R50, c[0x0][0x3a0] ;  /* 0x0000e800ff328b82 */ /* 0x000e220000000a00 */
[----:B------:R-:W-:Y:S02]  /*1450*/  @!P1 IADD3.X R49, PT, PT, R4, R49, RZ, P6, !PT ;  /* 0x0000003104319210 */ /* 0x000fe400037fe4ff */
[----:B---3--:R-:W-:-:S02]  /*1460*/  @!P1 IADD3 R52, P6, PT, R41, R52, RZ ;  /* 0x0000003429349210 */ /* 0x008fc40007fde0ff */
[----:B------:R-:W-:Y:S02]  /*1470*/  @!P0 MOV R40, R122 ;  /* 0x0000007a00288202 */ /* 0x000fe40000000f00 */
[----:B------:R-:W-:Y:S01]  /*1480*/  @!P0 MOV R41, R121 ;  /* 0x0000007900298202 */ /* 0x000fe20000000f00 */
[----:B------:R-:W1:Y:S02]  /*1490*/  @!P3 LDC.64 R58, c[0x0][0x3f8] ;  /* 0x0000fe00ff3abb82 */ /* 0x000e640000000a00 */
[----:B------:R-:W-:-:S06]  /*14a0*/  @!P0 IMAD.WIDE.U32 R40, R67, R38, R40 ;  /* 0x0000002643288225 */ /* 0x000fcc00078e0028 */
[----:B------:R-:W2:Y:S01]  /*14b0*/  @!P0 LDC.64 R2, c[0x0][0x398] ;  /* 0x0000e600ff028b82 */ /* 0x000ea20000000a00 */
[----:B------:R-:W-:Y:S02]  /*14c0*/  @!P0 IADD3 R41, PT, PT, R41, R39, RZ ;  /* 0x0000002729298210 */ /* 0x000fe40007ffe0ff */
[----:B------:R-:W-:Y:S02]  /*14d0*/  @!P1 IADD3.X R53, PT, PT, R4, R53, RZ, P6, !PT ;  /* 0x0000003504359210 */ /* 0x000fe400037fe4ff */
[----:B------:R-:W-:Y:S02]  /*14e0*/  CS2R R38, SRZ ;  /* 0x0000000000267805 */ /* 0x000fe4000001ff00 */
[C---:B------:R-:W-:Y:S02]  /*14f0*/  @!P0 SHF.L.U32 R61, R40.reuse, 0x2, RZ ;  /* 0x00000002283d8819 */ /* 0x040fe400000006ff */
[----:B------:R-:W-:Y:S02]  /*1500*/  @!P0 SHF.L.U64.HI R4, R40, 0x2, R41 ;  /* 0x0000000228048819 */ /* 0x000fe40000010229 */
[----:B------:R-:W-:-:S02]  /*1510*/  CS2R R40, SRZ ;  /* 0x0000000000287805 */ /* 0x000fc4000001ff00 */
[----:B------:R-:W-:Y:S01]  /*1520*/  ISETP.GE.U32.AND P5, PT, R114, UR20, PT ;  /* 0x0000001472007c0c */ /* 0x000fe2000bfa6070 */
[----:B------:R3:W5:Y:S01]  /*1530*/  @!P4 LDG.E.64 R38, desc[UR28][R42.64] ;  /* 0x0000001c2a26c981 */ /* 0x000762000c1e1b00 */
[----:B------:R-:W-:Y:S01]  /*1540*/  CS2R R80, SRZ ;  /* 0x0000000000507805 */ /* 0x000fe2000001ff00 */
[----:B------:R-:W-:Y:S01]  /*1550*/  UIMAD.WIDE UR6, UR18, 0x8, UR6 ;  /* 0x00000008120678a5 */ /* 0x000fe2000f8e0206 */
[----:B------:R-:W-:Y:S01]  /*1560*/  ISETP.GE.AND.EX P5, PT, R5, UR21, PT, P5 ;  /* 0x0000001505007c0c */ /* 0x000fe2000bfa6350 */
[----:B------:R-:W5:Y:S01]  /*1570*/  @!P4 LDG.E.64 R40, desc[UR28][R44.64] ;  /* 0x0000001c2c28c981 */ /* 0x000f62000c1e1b00 */
[----:B0-----:R-:W-:Y:S01]  /*1580*/  @!P0 IADD3 R50, P4, PT, R61, R50, RZ ;  /* 0x000000323d328210 */ /* 0x001fe20007f9e0ff */
[----:B-1----:R-:W-:Y:S01]  /*1590*/  @!P3 IMAD R60, R111, R58, RZ ;  /* 0x0000003a6f3cb224 */ /* 0x002fe200078e02ff */
[----:B------:R-:W0:Y:S01]  /*15a0*/  @!P3 LDC.64 R68, c[0x0][0x3a0] ;  /* 0x0000e800ff44bb82 */ /* 0x000e220000000a00 */
[----:B------:R-:W5:Y:S01]  /*15b0*/  @!P1 LDG.E.64 R80, desc[UR28][R52.64] ;  /* 0x0000001c34509981 */ /* 0x000f62000c1e1b00 */
[----:B------:R-:W-:-:S02]  /*15c0*/  @!P0 IADD3.X R51, PT, PT, R4, R51, RZ, P4, !PT ;  /* 0x0000003304338210 */ /* 0x000fc400027fe4ff */
[----:B------:R-:W-:Y:S02]  /*15d0*/  ISETP.GE.U32.AND P4, PT, R112, UR20, PT ;  /* 0x0000001470007c0c */ /* 0x000fe4000bf86070 */
[----:B---3--:R-:W-:Y:S02]  /*15e0*/  @!P3 MOV R42, R122 ;  /* 0x0000007a002ab202 */ /* 0x008fe40000000f00 */
[----:B------:R-:W-:Y:S01]  /*15f0*/  @!P3 MOV R43, R121 ;  /* 0x00000079002bb202 */ /* 0x000fe20000000f00 */
[----:B------:R-:W1:Y:S01]  /*1600*/  @!P5 LDC.64 R46, c[0x0][0x3f8] ;  /* 0x0000fe00ff2edb82 */ /* 0x000e620000000a00 */
[----:B------:R-:W-:Y:S02]  /*1610*/  ISETP.GE.AND.EX P4, PT, R7, UR21, PT, P4 ;  /* 0x0000001507007c0c */ /* 0x000fe4000bf86340 */
[----:B--2---:R-:W-:Y:S01]  /*1620*/  @!P0 IADD3 R2, P6, PT, R61, R2, RZ ;  /* 0x000000023d028210 */ /* 0x004fe20007fde0ff */
[C---:B------:R-:W-:Y:S02]  /*1630*/  @!P3 IMAD R61, R119.reuse, R59, R60 ;  /* 0x0000003b773db224 */ /* 0x040fe400078e023c */
[----:B------:R-:W-:Y:S01]  /*1640*/  @!P3 IMAD.WIDE.U32 R58, R119, R58, R42 ;  /* 0x0000003a773ab225 */ /* 0x000fe200078e002a */
[----:B------:R-:W-:Y:S01]  /*1650*/  @!P0 IADD3.X R3, PT, PT, R4, R3, RZ, P6, !PT ;  /* 0x0000000304038210 */ /* 0x000fe200037fe4ff */
[----:B------:R-:W2:Y:S03]  /*1660*/  @!P3 LDC.64 R72, c[0x0][0x398] ;  /* 0x0000e600ff48bb82 */ /* 0x000ea60000000a00 */
[----:B------:R-:W-:-:S02]  /*1670*/  @!P3 IADD3 R43, PT, PT, R59, R61, RZ ;  /* 0x0000003d3b2bb210 */ /* 0x000fc40007ffe0ff */
[C---:B------:R-:W-:Y:S02]  /*1680*/  @!P3 SHF.L.U32 R67, R58.reuse, 0x2, RZ ;  /* 0x000000023a43b819 */ /* 0x040fe400000006ff */
[----:B------:R-:W-:Y:S01]  /*1690*/  @!P3 SHF.L.U64.HI R4, R58, 0x2, R43 ;  /* 0x000000023a04b819 */ /* 0x000fe2000001022b */
[----:B------:R-:W3:Y:S08]  /*16a0*/  @!P5 LDC.64 R64, c[0x0][0x3a0] ;  /* 0x0000e800ff40db82 */ /* 0x000ef00000000a00 */
[----:B------:R-:W4:Y:S01]  /*16b0*/  @!P4 LDC.64 R58, c[0x0][0x3f8] ;  /* 0x0000fe00ff3acb82 */ /* 0x000f220000000a00 */
[----:B------:R-:W-:Y:S01]  /*16c0*/  @!P5 MOV R60, R122 ;  /* 0x0000007a003cd202 */ /* 0x000fe20000000f00 */
[----:B-1----:R-:W-:Y:S01]  /*16d0*/  @!P5 IMAD R42, R5, R46, RZ ;  /* 0x0000002e052ad224 */ /* 0x002fe200078e02ff */
[----:B------:R-:W-:-:S03]  /*16e0*/  @!P5 MOV R61, R121 ;  /* 0x00000079003dd202 */ /* 0x000fc60000000f00 */
[C---:B------:R-:W-:Y:S01]  /*16f0*/  @!P5 IMAD R71, R114.reuse, R47, R42 ;  /* 0x0000002f7247d224 */ /* 0x040fe200078e022a */
[----:B------:R-:W-:Y:S01]  /*1700*/  CS2R R42, SRZ ;  /* 0x00000000002a7805 */ /* 0x000fe2000001ff00 */
[----:B------:R-:W-:Y:S01]  /*1710*/  @!P5 IMAD.WIDE.U32 R60, R114, R46, R60 ;  /* 0x0000002e723cd225 */ /* 0x000fe200078e003c */
[----:B------:R-:W-:Y:S01]  /*1720*/  CS2R R46, SRZ ;  /* 0x00000000002e7805 */ /* 0x000fe2000001ff00 */
[----:B------:R-:W1:Y:S03]  /*1730*/  @!P5 LDC.64 R62, c[0x0][0x398] ;  /* 0x0000e600ff3edb82 */ /* 0x000e660000000a00 */
[----:B------:R4:W5:Y:S04]  /*1740*/  @!P2 LDG.E.64 R42, desc[UR28][R54.64] ;  /* 0x0000001c362aa981 */ /* 0x000968000c1e1b00 */
[----:B------:R0:W5:Y:S01]  /*1750*/  @!P1 LDG.E.64 R46, desc[UR28][R48.64] ;  /* 0x0000001c302e9981 */ /* 0x000162000c1e1b00 */
[----:B----4-:R-:W-:Y:S01]  /*1760*/  @!P4 IMAD R54, R7, R58, RZ ;  /* 0x0000003a0736c224 */ /* 0x010fe200078e02ff */
[----:B0-----:R-:W-:-:S02]  /*1770*/  @!P4 MOV R48, R122 ;  /* 0x0000007a0030c202 */ /* 0x001fc40000000f00 */
[----:B------:R-:W-:Y:S01]  /*1780*/  @!P4 MOV R49, R121 ;  /* 0x000000790031c202 */ /* 0x000fe20000000f00 */
[C---:B------:R-:W-:Y:S02]  /*1790*/  @!P4 IMAD R53, R112.reuse, R59, R54 ;  /* 0x0000003b7035c224 */ /* 0x040fe400078e0236 */
[----:B------:R-:W-:Y:S01]  /*17a0*/  @!P4 IMAD.WIDE.U32 R58, R112, R58, R48 ;  /* 0x0000003a703ac225 */ /* 0x000fe200078e0030 */
[----:B------:R-:W-:Y:S02]  /*17b0*/  MOV R48, UR6 ;  /* 0x0000000600307c02 */ /* 0x000fe40008000f00 */
[----:B------:R-:W-:-:S06]  /*17c0*/  MOV R49, UR7 ;  /* 0x0000000700317c02 */ /* 0x000fcc0008000f00 */
[----:B------:R-:W4:Y:S01]  /*17d0*/  LDG.E.64 R48, desc[UR28][R48.64] ;  /* 0x0000001c30307981 */ /* 0x000f22000c1e1b00 */
[----:B------:R-:W-:Y:S02]  /*17e0*/  ISETP.GE.U32.AND P6, PT, R110, UR20, PT ;  /* 0x000000146e007c0c */ /* 0x000fe4000bfc6070 */
[----:B------:R-:W-:Y:S02]  /*17f0*/  CS2R R44, SRZ ;  /* 0x00000000002c7805 */ /* 0x000fe4000001ff00 */
[----:B------:R-:W-:-:S04]  /*1800*/  ISETP.GE.AND.EX P6, PT, R9, UR21, PT, P6 ;  /* 0x0000001509007c0c */ /* 0x000fc8000bfc6360 */
[----:B------:R0:W5:Y:S01]  /*1810*/  @!P2 LDG.E.64 R44, desc[UR28][R56.64] ;  /* 0x0000001c382ca981 */ /* 0x000162000c1e1b00 */
[C---:B------:R-:W-:Y:S02]  /*1820*/  @!P3 IADD3 R68, P2, PT, R67.reuse, R68, RZ ;  /* 0x000000444344b210 */ /* 0x040fe40007f5e0ff */
[----:B------:R-:W-:Y:S02]  /*1830*/  ISETP.GE.U32.AND P1, PT, R108, UR20, PT ;  /* 0x000000146c007c0c */ /* 0x000fe4000bf26070 */
[----:B------:R-:W-:Y:S02]  /*1840*/  @!P3 IADD3.X R69, PT, PT, R4, R69, RZ, P2, !PT ;  /* 0x000000450445b210 */ /* 0x000fe400017fe4ff */
[----:B--2---:R-:W-:Y:S02]  /*1850*/  @!P3 IADD3 R66, P2, PT, R67, R72, RZ ;  /* 0x000000484342b210 */ /* 0x004fe40007f5e0ff */
[----:B------:R-:W-:Y:S02]  /*1860*/  @!P5 IADD3 R55, PT, PT, R61, R71, RZ ;  /* 0x000000473d37d210 */ /* 0x000fe40007ffe0ff */
[----:B0-----:R-:W-:Y:S01]  /*1870*/  @!P5 SHF.L.U32 R57, R60, 0x2, RZ ;  /* 0x000000023c39d819 */ /* 0x001fe200000006ff */
[----:B------:R-:W0:Y:S01]  /*1880*/  @!P6 LDC.64 R70, c[0x0][0x3f8] ;  /* 0x0000fe00ff46eb82 */ /* 0x000e220000000a00 */
[----:B------:R-:W-:-:S02]  /*1890*/  ISETP.GE.AND.EX P1, PT, R107, UR21, PT, P1 ;  /* 0x000000156b007c0c */ /* 0x000fc4000bf26310 */
[----:B------:R-:W-:Y:S02]  /*18a0*/  @!P3 IADD3.X R67, PT, PT, R4, R73, RZ, P2, !PT ;  /* 0x000000490443b210 */ /* 0x000fe400017fe4ff */
[----:B------:R-:W-:Y:S02]  /*18b0*/  @!P5 SHF.L.U64.HI R60, R60, 0x2, R55 ;  /* 0x000000023c3cd819 */ /* 0x000fe40000010237 */
[----:B---3--:R-:W-:Y:S01]  /*18c0*/  @!P5 IADD3 R64, P2, PT, R57, R64, RZ ;  /* 0x000000403940d210 */ /* 0x008fe20007f5e0ff */
[----:B------:R-:W2:Y:S01]  /*18d0*/  @!P4 LDC.64 R54, c[0x0][0x3a0] ;  /* 0x0000e800ff36cb82 */ /* 0x000ea20000000a00 */
[----:B------:R-:W-:Y:S02]  /*18e0*/  @!P4 IADD3 R53, PT, PT, R59, R53, RZ ;  /* 0x000000353b35c210 */ /* 0x000fe40007ffe0ff */
[----:B------:R-:W-:Y:S02]  /*18f0*/  @!P5 IADD3.X R65, PT, PT, R60, R65, RZ, P2, !PT ;  /* 0x000000413c41d210 */ /* 0x000fe400017fe4ff */
[----:B-1----:R-:W-:-:S03]  /*1900*/  @!P5 IADD3 R62, P2, PT, R57, R62, RZ ;  /* 0x0000003e393ed210 */ /* 0x002fc60007f5e0ff */
[----:B------:R-:W1:Y:S01]  /*1910*/  @!P4 LDC.64 R56, c[0x0][0x398] ;  /* 0x0000e600ff38cb82 */ /* 0x000e620000000a00 */
[C---:B------:R-:W-:Y:S02]  /*1920*/  @!P4 SHF.L.U64.HI R4, R58.reuse, 0x2, R53 ;  /* 0x000000023a04c819 */ /* 0x040fe40000010235 */
[----:B------:R-:W-:Y:S02]  /*1930*/  CS2R R82, SRZ ;  /* 0x0000000000527805 */ /* 0x000fe4000001ff00 */
[----:B------:R-:W-:-:S03]  /*1940*/  @!P4 SHF.L.U32 R73, R58, 0x2, RZ ;  /* 0x000000023a49c819 */ /* 0x000fc600000006ff */
[----:B------:R-:W3:Y:S01]  /*1950*/  @!P1 LDC.64 R52, c[0x0][0x3f8] ;  /* 0x0000fe00ff349b82 */ /* 0x000ee20000000a00 */
[----:B------:R-:W-:Y:S02]  /*1960*/  @!P5 IADD3.X R63, PT, PT, R60, R63, RZ, P2, !PT ;  /* 0x0000003f3c3fd210 */ /* 0x000fe400017fe4ff */
[----:B------:R-:W-:Y:S01]  /*1970*/  CS2R R84, SRZ ;  /* 0x0000000000547805 */ /* 0x000fe2000001ff00 */
[----:B------:R0:W5:Y:S04]  /*1980*/  @!P0 LDG.E.64 R82, desc[UR28][R50.64] ;  /* 0x0000001c32528981 */ /* 0x000168000c1e1b00 */
[----:B------:R-:W3:Y:S01]  /*1990*/  @!P6 LDC.64 R58, c[0x0][0x3a0] ;  /* 0x0000e800ff3aeb82 */ /* 0x000ee20000000a00 */
[----:B------:R-:W-:Y:S01]  /*19a0*/  ISETP.NE.AND P2, PT, RZ, UR32, PT ;  /* 0x00000020ff007c0c */ /* 0x000fe2000bf45270 */
[----:B0-----:R-:W-:Y:S01]  /*19b0*/  @!P6 IMAD R72, R9, R70, RZ ;  /* 0x000000460948e224 */ /* 0x001fe200078e02ff */
[----:B------:R0:W5:Y:S01]  /*19c0*/  @!P0 LDG.E.64 R84, desc[UR28][R2.64] ;  /* 0x0000001c02548981 */ /* 0x000162000c1e1b00 */
[----:B------:R-:W-:-:S04]  /*19d0*/  @!P6 MOV R50, R122 ;  /* 0x0000007a0032e202 */ /* 0x000fc80000000f00 */
[----:B------:R-:W3:Y:S01]  /*19e0*/  @!P6 LDC.64 R60, c[0x0][0x398] ;  /* 0x0000e600ff3ceb82 */ /* 0x000ee20000000a00 */
[----:B------:R-:W-:Y:S01]  /*19f0*/  @!P6 MOV R51, R121 ;  /* 0x000000790033e202 */ /* 0x000fe20000000f00 */
[C---:B------:R-:W-:Y:S01]  /*1a00*/  @!P6 IMAD R71, R110.reuse, R71, R72 ;  /* 0x000000476e47e224 */ /* 0x040fe200078e0248 */
[----:B--2---:R-:W-:Y:S01]  /*1a10*/  @!P4 IADD3 R54, P0, PT, R73, R54, RZ ;  /* 0x000000364936c210 */ /* 0x004fe20007f1e0ff */
[----:B------:R-:W-:-:S04]  /*1a20*/  @!P6 IMAD.WIDE.U32 R50, R110, R70, R50 ;  /* 0x000000466e32e225 */ /* 0x000fc800078e0032 */
[----:B------:R-:W2:Y:S01]  /*1a30*/  @!P1 LDC.64 R74, c[0x0][0x3a0] ;  /* 0x0000e800ff4a9b82 */ /* 0x000ea20000000a00 */
[----:B------:R-:W-:Y:S02]  /*1a40*/  @!P4 IADD3.X R55, PT, PT, R4, R55, RZ, P0, !PT ;  /* 0x000000370437c210 */ /* 0x000fe400007fe4ff */
[----:B-1----:R-:W-:Y:S02]  /*1a50*/  @!P4 IADD3 R56, P0, PT, R73, R56, RZ ;  /* 0x000000384938c210 */ /* 0x002fe40007f1e0ff */
[----:B------:R-:W-:-:S03]  /*1a60*/  @!P6 IADD3 R51, PT, PT, R51, R71, RZ ;  /* 0x000000473333e210 */ /* 0x000fc60007ffe0ff */
[----:B0-----:R-:W0:Y:S01]  /*1a70*/  @!P1 LDC.64 R2, c[0x0][0x398] ;  /* 0x0000e600ff029b82 */ /* 0x001e220000000a00 */
[----:B------:R-:W-:Y:S02]  /*1a80*/  @!P4 IADD3.X R57, PT, PT, R4, R57, RZ, P0, !PT ;  /* 0x000000390439c210 */ /* 0x000fe400007fe4ff */
[C---:B------:R-:W-:Y:S01]  /*1a90*/  @!P6 SHF.L.U32 R77, R50.reuse, 0x2, RZ ;  /* 0x00000002324de819 */ /* 0x040fe200000006ff */
[----:B---3--:R-:W-:Y:S01]  /*1aa0*/  @!P1 IMAD R76, R107, R52, RZ ;  /* 0x000000346b4c9224 */ /* 0x008fe200078e02ff */
[----:B------:R-:W-:-:S03]  /*1ab0*/  @!P6 SHF.L.U64.HI R4, R50, 0x2, R51 ;  /* 0x000000023204e819 */ /* 0x000fc60000010233 */
[----:B------:R-:W1:Y:S01]  /*1ac0*/  @P2 LDC.64 R70, c[0x0][0x3b0] ;  /* 0x0000ec00ff462b82 */ /* 0x000e620000000a00 */
[----:B------:R-:W-:Y:S02]  /*1ad0*/  @!P1 MOV R50, R122 ;  /* 0x0000007a00329202 */ /* 0x000fe40000000f00 */
[----:B------:R-:W-:-:S05]  /*1ae0*/  @!P1 MOV R51, R121 ;  /* 0x0000007900339202 */ /* 0x000fca0000000f00 */
[----:B------:R-:W3:Y:S01]  /*1af0*/  LDC.64 R72, c[0x0][0x3a8] ;  /* 0x0000ea00ff487b82 */ /* 0x000ee20000000a00 */
[C---:B------:R-:W-:Y:S01]  /*1b00*/  @!P6 IADD3 R58, P0, PT, R77.reuse, R58, RZ ;  /* 0x0000003a4d3ae210 */ /* 0x040fe20007f1e0ff */
[C---:B------:R-:W-:Y:S02]  /*1b10*/  @!P1 IMAD R79, R108.reuse, R53, R76 ;  /* 0x000000356c4f9224 */ /* 0x040fe400078e024c */
[----:B------:R-:W-:Y:S01]  /*1b20*/  @!P1 IMAD.WIDE.U32 R52, R108, R52, R50 ;  /* 0x000000346c349225 */ /* 0x000fe200078e0032 */
[----:B------:R-:W-:Y:S02]  /*1b30*/  @!P6 IADD3.X R59, PT, PT, R4, R59, RZ, P0, !PT ;  /* 0x0000003b043be210 */ /* 0x000fe400007fe4ff */
[----:B------:R-:W-:Y:S02]  /*1b40*/  @!P6 IADD3 R50, P0, PT, R77, R60, RZ ;  /* 0x0000003c4d32e210 */ /* 0x000fe40007f1e0ff */
[----:B------:R-:W-:Y:S02]  /*1b50*/  @!P1 IADD3 R77, PT, PT, R53, R79, RZ ;  /* 0x0000004f354d9210 */ /* 0x000fe40007ffe0ff */
[----:B------:R-:W-:-:S02]  /*1b60*/  @!P1 SHF.L.U32 R53, R52, 0x2, RZ ;  /* 0x0000000234359819 */ /* 0x000fc400000006ff */
[----:B------:R-:W-:Y:S01]  /*1b70*/  @!P6 IADD3.X R51, PT, PT, R4, R61, RZ, P0, !PT ;  /* 0x0000003d0433e210 */ /* 0x000fe200007fe4ff */
[----:B------:R-:W-:Y:S01]  /*1b80*/  IMAD R61, R0, 0x62, RZ ;  /* 0x00000062003d7824 */ /* 0x000fe200078e02ff */
[----:B------:R-:W-:Y:S02]  /*1b90*/  @!P1 SHF.L.U64.HI R4, R52, 0x2, R77 ;  /* 0x0000000234049819 */ /* 0x000fe4000001024d */
[----:B--2---:R-:W-:Y:S02]  /*1ba0*/  @!P1 IADD3 R60, P0, PT, R53, R74, RZ ;  /* 0x0000004a353c9210 */ /* 0x004fe40007f1e0ff */
[----:B------:R-:W-:Y:S02]  /*1bb0*/  IADD3 R77, PT, PT, R61, R6, RZ ;  /* 0x000000063d4d7210 */ /* 0x000fe40007ffe0ff */
[----:B------:R-:W-:Y:S02]  /*1bc0*/  @!P1 IADD3.X R61, PT, PT, R4, R75, RZ, P0, !PT ;  /* 0x0000004b043d9210 */ /* 0x000fe400007fe4ff */
[----:B0-----:R-:W-:Y:S01]  /*1bd0*/  @!P1 IADD3 R52, P0, PT, R53, R2, RZ ;  /* 0x0000000235349210 */ /* 0x001fe20007f1e0ff */
[----:B-1----:R-:W-:Y:S01]  /*1be0*/  @P2 IMAD.WIDE R70, R77, 0x2, R70 ;  /* 0x000000024d462825 */ /* 0x002fe200078e0246 */
[----:B------:R-:W-:-:S03]  /*1bf0*/  CS2R R86, SRZ ;  /* 0x0000000000567805 */ /* 0x000fc6000001ff00 */
[----:B---3--:R-:W-:Y:S01]  /*1c00*/  IMAD.WIDE R72, R77, 0x2, R72 ;  /* 0x000000024d487825 */ /* 0x008fe200078e0248 */
[----:B------:R-:W-:-:S03]  /*1c10*/  @!P1 IADD3.X R53, PT, PT, R4, R3, RZ, P0, !PT ;  /* 0x0000000304359210 */ /* 0x000fc600007fe4ff */
[----:B------:R-:W-:Y:S01]  /*1c20*/  HFMA2 R3, -RZ, RZ, 0, 0 ;  /* 0x00000000ff037431 */ /* 0x000fe200000001ff */
[----:B------:R-:W-:Y:S02]  /*1c30*/  MOV R2, RZ ;  /* 0x000000ff00027202 */ /* 0x000fe40000000f00 */
[----:B------:R-:W-:Y:S02]  /*1c40*/  CS2R R88, SRZ ;  /* 0x0000000000587805 */ /* 0x000fe4000001ff00 */
[----:B------:R-:W-:Y:S02]  /*1c50*/  CS2R R90, SRZ ;  /* 0x00000000005a7805 */ /* 0x000fe4000001ff00 */
[----:B------:R-:W-:Y:S02]  /*1c60*/  CS2R R92, SRZ ;  /* 0x00000000005c7805 */ /* 0x000fe4000001ff00 */
[----:B------:R-:W-:Y:S02]  /*1c70*/  CS2R R94, SRZ ;  /* 0x00000000005e7805 */ /* 0x000fe4000001ff00 */
[----:B------:R-:W-:-:S02]  /*1c80*/  CS2R R96, SRZ ;  /* 0x0000000000607805 */ /* 0x000fc4000001ff00 */
[----:B------:R-:W-:Y:S02]  /*1c90*/  CS2R R98, SRZ ;  /* 0x0000000000627805 */ /* 0x000fe4000001ff00 */
[----:B------:R-:W-:Y:S02]  /*1ca0*/  CS2R R100, SRZ ;  /* 0x0000000000647805 */ /* 0x000fe4000001ff00 */
[----:B------:R-:W-:Y:S01]  /*1cb0*/  CS2R R102, SRZ ;  /* 0x0000000000667805 */ /* 0x000fe2000001ff00 */
[----:B------:R-:W2:Y:S04]  /*1cc0*/  @P2 LDG.E.U16 R75, desc[UR28][R70.64] ;  /* 0x0000001c464b2981 */ /* 0x000ea8000c1e1500 */
[----:B------:R-:W3:Y:S04]  /*1cd0*/  @P2 LDG.E.U16 R74, desc[UR28][R70.64+0x2] ;  /* 0x0000021c464a2981 */ /* 0x000ee8000c1e1500 */
[----:B------:R-:W3:Y:S04]  /*1ce0*/  LDG.E.U16 R109, desc[UR28][R72.64] ;  /* 0x0000001c486d7981 */ /* 0x000ee8000c1e1500 */
[----:B------:R-:W3:Y:S04]  /*1cf0*/  LDG.E.U16 R4, desc[UR28][R72.64+0x2] ;  /* 0x0000021c48047981 */ /* 0x000ee8000c1e1500 */
        /* <DEDUP_REMOVED lines=9> */
[----:B------:R0:W5:Y:S01]  /*1d90*/  @!P1 LDG.E.64 R102, desc[UR28][R52.64] ;  /* 0x0000001c34669981 */ /* 0x000162000c1e1b00 */
[----:B------:R-:W-:Y:S01]  /*1da0*/  UISETP.NE.AND UP1, UPT, UR32, URZ, UPT ;  /* 0x000000ff2000728c */ /* 0x000fe2000bf25270 */
[----:B------:R-:W-:Y:S01]  /*1db0*/  HFMA2 R106, -RZ, RZ, 0, 0 ;  /* 0x00000000ff6a7431 */ /* 0x000fe200000001ff */
[----:B------:R-:W-:Y:S01]  /*1dc0*/  MOV R115, RZ ;  /* 0x000000ff00737202 */ /* 0x000fe20000000f00 */
        /* <DEDUP_REMOVED lines=12> */
[----:B--2---:R-:W-:Y:S02]  /*1e90*/  @P2 SHF.L.U32 R106, R75, 0x10, RZ ;  /* 0x000000104b6a2819 */ /* 0x004fe400000006ff */
[----:B---3--:R-:W-:Y:S02]  /*1ea0*/  @P2 SHF.L.U32 R115, R74, 0x10, RZ ;  /* 0x000000104a732819 */ /* 0x008fe400000006ff */
[----:B------:R-:W-:Y:S02]  /*1eb0*/  SHF.L.U32 R109, R109, 0x10, RZ ;  /* 0x000000106d6d7819 */ /* 0x000fe400000006ff */
[----:B------:R-:W-:Y:S01]  /*1ec0*/  SHF.L.U32 R4, R4, 0x10, RZ ;  /* 0x0000001004047819 */ /* 0x000fe200000006ff */
[----:B0-----:R-:W-:Y:S06]  /*1ed0*/  BRA.U UP1, `(.L_x_1411) ;  /* 0x0000000d01847547 */ /* 0x001fec000b800000 */
        /* <DEDUP_REMOVED lines=225> */
.L_x_1411:
        /* <DEDUP_REMOVED lines=9> */
[--C-:B------:R-:W-:Y:S01]  /*2d80*/  FFMA.FTZ R70, R4, R48, R115.reuse ;  /* 0x0000003004467223 */ /* 0x100fe20000010073 */
        /* <DEDUP_REMOVED lines=15> */
[----:B------:R-:W-:Y:S01]  /*2e80*/  FADD.FTZ R65, R18, -UR37 ;  /* 0x8000002512417e21 */ /* 0x000fe20008010000 */
[----:B------:R-:W2:Y:S01]  /*2e90*/  MUFU.EX2 R75, R75 ;  /* 0x0000004b004b7308 */ /* 0x000ea20000000800 */
[----:B------:R-:W-:Y:S01]  /*2ea0*/  FADD.FTZ R61, R22, -UR37 ;  /* 0x80000025163d7e21 */ /* 0x000fe20008010000 */
[--C-:B------:R-:W-:Y:S01]  /*2eb0*/  FFMA.FTZ R52, R4, R62, R115.reuse ;  /* 0x0000003e04347223 */ /* 0x100fe20000010073 */
[----:B------:R-:W-:Y:S01]  /*2ec0*/  FMUL.FTZ R60, R60, UR38 ;  /* 0x000000263c3c7c20 */ /* 0x000fe20008410000 */
[----:B------:R-:W3:Y:S01]  /*2ed0*/  MUFU.EX2 R76, R76 ;  /* 0x0000004c004c7308 */ /* 0x000ee20000000800 */
[----:B------:R-:W-:Y:S01]  /*2ee0*/  FMUL.FTZ R65, R65, UR38 ;  /* 0x0000002641417c20 */ /* 0x000fe20008410000 */
[----:B0-----:R-:W-:Y:S01]  /*2ef0*/  FADD.FTZ R77, R50, 1 ;  /* 0x3f800000324d7421 */ /* 0x001fe20000010000 */
[----:B------:R-:W-:Y:S01]  /*2f00*/  FMUL.FTZ R61, R61, UR38 ;  /* 0x000000263d3d7c20 */ /* 0x000fe20008410000 */
[----:B------:R-:W0:Y:S01]  /*2f10*/  MUFU.EX2 R72, R72 ;  /* 0x0000004800487308 */ /* 0x000e220000000800 */
[----:B------:R-:W-:Y:S01]  /*2f20*/  FMUL.FTZ R71, R52, -1.4426950216293334961 ;  /* 0xbfb8aa3b34477820 */ /* 0x000fe20000410000 */
[----:B-1----:R-:W-:Y:S01]  /*2f30*/  FADD.FTZ R74, R74, 1 ;  /* 0x3f8000004a4a7421 */ /* 0x002fe20000010000 */
[----:B------:R-:W-:Y:S01]  /*2f40*/  FFMA.FTZ R54, R4, R60, R115 ;  /* 0x0000003c04367223 */ /* 0x000fe20000010073 */
[----:B------:R-:W1:Y:S01]  /*2f50*/  MUFU.RCP R77, R77 ;  /* 0x0000004d004d7308 */ /* 0x000e620000001000 */
[--C-:B------:R-:W-:Y:S01]  /*2f60*/  FFMA.FTZ R53, R109, R65, R106.reuse ;  /* 0x000000416d357223 */ /* 0x100fe2000001006a */
[----:B--2---:R-:W-:Y:S01]  /*2f70*/  FADD.FTZ R75, R75, 1 ;  /* 0x3f8000004b4b7421 */ /* 0x004fe20000010000 */
[----:B------:R-:W-:Y:S01]  /*2f80*/  FFMA.FTZ R51, R109, R61, R106 ;  /* 0x0000003d6d337223 */ /* 0x000fe2000001006a */
[----:B------:R-:W-:Y:S01]  /*2f90*/  FMUL.FTZ R57, R54, -1.4426950216293334961 ;  /* 0xbfb8aa3b36397820 */ /* 0x000fe20000410000 */
[----:B------:R-:W-:Y:S01]  /*2fa0*/  FMUL.FTZ R68, R53, -1.4426950216293334961 ;  /* 0xbfb8aa3b35447820 */ /* 0x000fe20000410000 */
[----:B---3--:R-:W-:Y:S01]  /*2fb0*/  FADD.FTZ R76, R76, 1 ;  /* 0x3f8000004c4c7421 */ /* 0x008fe20000010000 */
[----:B------:R-:W-:Y:S01]  /*2fc0*/  FADD.FTZ R73, R23, -UR37 ;  /* 0x8000002517497e21 */ /* 0x000fe20008010000 */
[----:B------:R-:W2:Y:S01]  /*2fd0*/  MUFU.RCP R74, R74 ;  /* 0x0000004a004a7308 */ /* 0x000ea20000001000 */
[----:B------:R-:W-:-:S02]  /*2fe0*/  FMUL.FTZ R63, R51, -1.4426950216293334961 ;  /* 0xbfb8aa3b333f7820 */ /* 0x000fc40000410000 */
[----:B------:R-:W-:-:S04]  /*2ff0*/  FMUL.FTZ R73, R73, UR38 ;  /* 0x0000002649497c20 */ /* 0x000fc80008410000 */
[----:B------:R-:W-:Y:S01]  /*3000*/  FFMA.FTZ R50, R4, R73, R115 ;  /* 0x0000004904327223 */ /* 0x000fe20000010073 */
[----:B------:R-:W3:Y:S01]  /*3010*/  MUFU.RCP R75, R75 ;  /* 0x0000004b004b7308 */ /* 0x000ee20000001000 */
[----:B-1----:R-:W-:Y:S02]  /*3020*/  FADD.FTZ R79, -R77, 1 ;  /* 0x3f8000004d4f7421 */ /* 0x002fe40000010100 */
[----:B------:R-:W-:Y:S02]  /*3030*/  FMUL.FTZ R56, R50, -1.4426950216293334961 ;  /* 0xbfb8aa3b32387820 */ /* 0x000fe40000410000 */
[----:B------:R-:W-:Y:S01]  /*3040*/  FFMA.FTZ R79, R58, R79, 1 ;  /* 0x3f8000003a4f7423 */ /* 0x000fe2000001004f */
[----:B------:R-:W-:Y:S02]  /*3050*/  FMUL.FTZ R58, R2, R77 ;  /* 0x0000004d023a7220 */ /* 0x000fe40000410000 */
[----:B------:R-:W1:Y:S01]  /*3060*/  MUFU.EX2 R71, R71 ;  /* 0x0000004700477308 */ /* 0x000e620000000800 */
[----:B--2---:R-:W-:Y:S01]  /*3070*/  FADD.FTZ R77, -R74, 1 ;  /* 0x3f8000004a4d7421 */ /* 0x004fe20000010100 */
[----:B------:R-:W-:Y:S01]  /*3080*/  FMUL.FTZ R58, R58, R79 ;  /* 0x0000004f3a3a7220 */ /* 0x000fe20000410000 */
[----:B0-----:R-:W-:Y:S01]  /*3090*/  FADD.FTZ R79, R72, 1 ;  /* 0x3f800000484f7421 */ /* 0x001fe20000010000 */
[----:B------:R-:W0:Y:S01]  /*30a0*/  MUFU.EX2 R57, R57 ;  /* 0x0000003900397308 */ /* 0x000e220000000800 */
[----:B------:R-:W-:Y:S01]  /*30b0*/  FFMA.FTZ R70, R70, R77, 1 ;  /* 0x3f80000046467423 */ /* 0x000fe2000001004d */
[----:B------:R-:W-:-:S02]  /*30c0*/  FMUL.FTZ R77, R3, R74 ;  /* 0x0000004a034d7220 */ /* 0x000fc40000410000 */
[----:B------:R-:W2:Y:S01]  /*30d0*/  MUFU.RCP R76, R76 ;  /* 0x0000004c004c7308 */ /* 0x000ea20000001000 */
[----:B---3--:R-:W-:Y:S01]  /*30e0*/  FMUL.FTZ R78, R90, R75 ;  /* 0x0000004b5a4e7220 */ /* 0x008fe20000410000 */
[----:B------:R-:W-:Y:S01]  /*30f0*/  FMUL.FTZ R77, R77, R70 ;  /* 0x000000464d4d7220 */ /* 0x000fe20000410000 */
[----:B------:R-:W-:Y:S01]  /*3100*/  FADD.FTZ R70, -R75, 1 ;  /* 0x3f8000004b467421 */ /* 0x000fe20000010100 */
[----:B-1----:R-:W-:-:S03]  /*3110*/  FADD.FTZ R72, R71, 1 ;  /* 0x3f80000047487421 */ /* 0x002fc60000010000 */
[----:B------:R-:W-:Y:S01]  /*3120*/  FFMA.FTZ R71, R67, R70, 1 ;  /* 0x3f80000043477423 */ /* 0x000fe20000010046 */
[----:B------:R-:W1:Y:S01]  /*3130*/  MUFU.EX2 R68, R68 ;  /* 0x0000004400447308 */ /* 0x000e620000000800 */
[----:B0-----:R-:W-:Y:S02]  /*3140*/  FADD.FTZ R57, R57, 1 ;  /* 0x3f80000039397421 */ /* 0x001fe40000010000 */
[----:B------:R-:W-:Y:S01]  /*3150*/  FMUL.FTZ R78, R78, R71 ;  /* 0x000000474e4e7220 */ /* 0x000fe20000410000 */
[----:B------:R-:W0:Y:S04]  /*3160*/  MUFU.EX2 R63, R63 ;  /* 0x0000003f003f7308 */ /* 0x000e280000000800 */
[----:B------:R-:W3:Y:S01]  /*3170*/  MUFU.RCP R79, R79 ;  /* 0x0000004f004f7308 */ /* 0x000ee20000001000 */
[----:B--2---:R-:W-:Y:S01]  /*3180*/  FADD.FTZ R70, -R76, 1 ;  /* 0x3f8000004c467421 */ /* 0x004fe20000010100 */
[----:B-1----:R-:W-:-:S03]  /*3190*/  FADD.FTZ R67, R68, 1 ;  /* 0x3f80000044437421 */ /* 0x002fc60000010000 */
[----:B------:R-:W-:-:S03]  /*31a0*/  FFMA.FTZ R59, R59, R70, 1 ;  /* 0x3f8000003b3b7423 */ /* 0x000fc60000010046 */
[----:B------:R-:W1:Y:S01]  /*31b0*/  MUFU.EX2 R56, R56 ;  /* 0x0000003800387308 */ /* 0x000e620000000800 */
[----:B------:R-:W-:Y:S01]  /*31c0*/  FMUL.FTZ R70, R91, R76 ;  /* 0x0000004c5b467220 */ /* 0x000fe20000410000 */
[----:B0-----:R-:W-:Y:S02]  /*31d0*/  FADD.FTZ R63, R63, 1 ;  /* 0x3f8000003f3f7421 */ /* 0x001fe40000010000 */
[----:B------:R-:W0:Y:S01]  /*31e0*/  MUFU.RCP R72, R72 ;  /* 0x0000004800487308 */ /* 0x000e220000001000 */
[----:B------:R-:W-:Y:S01]  /*31f0*/  FMUL.FTZ R70, R70, R59 ;  /* 0x0000003b46467220 */ /* 0x000fe20000410000 */
[----:B---3--:R-:W-:Y:S01]  /*3200*/  FADD.FTZ R74, -R79, 1 ;  /* 0x3f8000004f4a7421 */ /* 0x008fe20000010100 */
[----:B------:R-:W-:-:S05]  /*3210*/  FMUL.FTZ R59, R16, R79 ;  /* 0x0000004f103b7220 */ /* 0x000fca0000410000 */
[----:B------:R-:W2:Y:S01]  /*3220*/  MUFU.RCP R68, R57 ;  /* 0x0000003900447308 */ /* 0x000ea20000001000 */
[----:B------:R-:W-:Y:S01]  /*3230*/  FFMA.FTZ R74, R55, R74, 1 ;  /* 0x3f800000374a7423 */ /* 0x000fe2000001004a */
[----:B-1----:R-:W-:-:S03]  /*3240*/  FADD.FTZ R75, R56, 1 ;  /* 0x3f800000384b7421 */ /* 0x002fc60000010000 */
[----:B------:R-:W-:-:S03]  /*3250*/  FMUL.FTZ R59, R59, R74 ;  /* 0x0000004a3b3b7220 */ /* 0x000fc60000410000 */
[----:B------:R1:W3:Y:S01]  /*3260*/  MUFU.RCP R71, R63 ;  /* 0x0000003f00477308 */ /* 0x0002e20000001000 */
[----:B0-----:R-:W-:Y:S01]  /*3270*/  FADD.FTZ R55, -R72, 1 ;  /* 0x3f80000048377421 */ /* 0x001fe20000010100 */
[----:B------:R-:W-:-:S03]  /*3280*/  FMUL.FTZ R72, R17, R72 ;  /* 0x0000004811487220 */ /* 0x000fc60000410000 */
[----:B------:R-:W-:-:S03]  /*3290*/  FFMA.FTZ R55, R52, R55, 1 ;  /* 0x3f80000034377423 */ /* 0x000fc60000010037 */
[----:B------:R-:W0:Y:S01]  /*32a0*/  MUFU.RCP R67, R67 ;  /* 0x0000004300437308 */ /* 0x000e220000001000 */
[----:B--2---:R-:W-:Y:S01]  /*32b0*/  FADD.FTZ R57, -R68, 1 ;  /* 0x3f80000044397421 */ /* 0x004fe20000010100 */
[----:B-1----:R-:W-:-:S03]  /*32c0*/  FMUL.FTZ R63, R21, R68 ;  /* 0x00000044153f7220 */ /* 0x002fc60000410000 */
[----:B------:R-:W-:Y:S01]  /*32d0*/  FFMA.FTZ R54, R54, R57, 1 ;  /* 0x3f80000036367423 */ /* 0x000fe20000010039 */
[----:B------:R-:W-:Y:S02]  /*32e0*/  FADD.FTZ R57, R26, -UR37 ;  /* 0x800000251a397e21 */ /* 0x000fe40008010000 */
[----:B------:R-:W1:Y:S01]  /*32f0*/  MUFU.RCP R74, R75 ;  /* 0x0000004b004a7308 */ /* 0x000e620000001000 */
[----:B---3--:R-:W-:Y:S01]  /*3300*/  FADD.FTZ R52, -R71, 1 ;  /* 0x3f80000047347421 */ /* 0x008fe20000010100 */
[----:B------:R-:W-:Y:S01]  /*3310*/  FMUL.FTZ R57, R57, UR38 ;  /* 0x0000002639397c20 */ /* 0x000fe20008410000 */
[----:B------:R-:W-:Y:S01]  /*3320*/  FMUL.FTZ R63, R63, R54 ;  /* 0x000000363f3f7220 */ /* 0x000fe20000410000 */
[----:B------:R-:W-:Y:S01]  /*3330*/  FMUL.FTZ R68, R24, R71 ;  /* 0x0000004718447220 */ /* 0x000fe20000410000 */
[----:B------:R-:W-:Y:S01]  /*3340*/  FFMA.FTZ R51, R51, R52, 1 ;  /* 0x3f80000033337423 */ /* 0x000fe20000010034 */
[----:B0-----:R-:W-:Y:S01]  /*3350*/  FADD.FTZ R56, -R67, 1 ;  /* 0x3f80000043387421 */ /* 0x001fe20000010100 */
[----:B------:R-:W-:Y:S01]  /*3360*/  FMUL.FTZ R52, R20, R67 ;  /* 0x0000004314347220 */ /* 0x000fe20000410000 */
[----:B------:R-:W-:Y:S01]  /*3370*/  FMUL.FTZ R67, R72, R55 ;  /* 0x0000003748437220 */ /* 0x000fe20000410000 */
[----:B------:R-:W-:Y:S01]  /*3380*/  FMUL.FTZ R68, R68, R51 ;  /* 0x0000003344447220 */ /* 0x000fe20000410000 */
[----:B------:R-:W-:Y:S01]  /*3390*/  FFMA.FTZ R53, R53, R56, 1 ;  /* 0x3f80000035357423 */ /* 0x000fe20000010038 */
[----:B------:R-:W-:-:S03]  /*33a0*/  FADD.FTZ R56, R27, -UR37 ;  /* 0x800000251b387e21 */ /* 0x000fc60008010000 */
[----:B------:R-:W-:Y:S01]  /*33b0*/  FMUL.FTZ R72, R52, R53 ;  /* 0x0000003534487220 */ /* 0x000fe20000410000 */
[----:B------:R-:W-:Y:S01]  /*33c0*/  FFMA.FTZ R52, R109, R57, R106 ;  /* 0x000000396d347223 */ /* 0x000fe2000001006a */
[----:B-1----:R-:W-:Y:S01]  /*33d0*/  FADD.FTZ R53, -R74, 1 ;  /* 0x3f8000004a357421 */ /* 0x002fe20000010100 */
[----:B------:R-:W-:Y:S01]  /*33e0*/  FMUL.FTZ R56, R56, UR38 ;  /* 0x0000002638387c20 */ /* 0x000fe20008410000 */
[----:B------:R-:W-:Y:S01]  /*33f0*/  FMUL.FTZ R71, R25, R74 ;  /* 0x0000004a19477220 */ /* 0x000fe20000410000 */
[----:B------:R-:W-:Y:S01]  /*3400*/  FMUL.FTZ R54, R52, -1.4426950216293334961 ;  /* 0xbfb8aa3b34367820 */ /* 0x000fe20000410000 */
[----:B------:R-:W-:Y:S01]  /*3410*/  FFMA.FTZ R50, R50, R53, 1 ;  /* 0x3f80000032327423 */ /* 0x000fe20000010035 */
[----:B------:R-:W-:-:S03]  /*3420*/  FFMA.FTZ R53, R4, R56, R115 ;  /* 0x0000003804357223 */ /* 0x000fc60000010073 */
[----:B------:R-:W-:Y:S01]  /*3430*/  FMUL.FTZ R71, R71, R50 ;  /* 0x0000003247477220 */ /* 0x000fe20000410000 */
[----:B------:R-:W0:Y:S01]  /*3440*/  MUFU.EX2 R54, R54 ;  /* 0x0000003600367308 */ /* 0x000e220000000800 */
[----:B------:R-:W-:Y:S01]  /*3450*/  FMUL.FTZ R55, R53, -1.4426950216293334961 ;  /* 0xbfb8aa3b35377820 */ /* 0x000fe20000410000 */
[----:B------:R-:W-:-:S04]  /*3460*/  FADD.FTZ R50, R30, -UR37 ;  /* 0x800000251e327e21 */ /* 0x000fc80008010000 */
[----:B------:R-:W-:Y:S01]  /*3470*/  FMUL.FTZ R50, R50, UR38 ;  /* 0x0000002632327c20 */ /* 0x000fe20008410000 */
[----:B------:R-:W1:Y:S03]  /*3480*/  MUFU.EX2 R55, R55 ;  /* 0x0000003700377308 */ /* 0x000e660000000800 */
[----:B------:R-:W-:Y:S01]  /*3490*/  FFMA.FTZ R51, R109, R50, R106 ;  /* 0x000000326d337223 */ /* 0x000fe2000001006a */
[----:B0-----:R-:W-:Y:S01]  /*34a0*/  FADD.FTZ R79, R54, 1 ;  /* 0x3f800000364f7421 */ /* 0x001fe20000010000 */
[----:B------:R-:W-:Y:S02]  /*34b0*/  FADD.FTZ R54, R31, -UR37 ;  /* 0x800000251f367e21 */ /* 0x000fe40008010000 */
[----:B------:R-:W-:Y:S02]  /*34c0*/  FMUL.FTZ R75, R51, -1.4426950216293334961 ;  /* 0xbfb8aa3b334b7820 */ /* 0x000fe40000410000 */
[----:B------:R-:W-:Y:S01]  /*34d0*/  FMUL.FTZ R54, R54, UR38 ;  /* 0x0000002636367c20 */ /* 0x000fe20008410000 */
[----:B------:R-:W0:Y:S01]  /*34e0*/  MUFU.RCP R79, R79 ;  /* 0x0000004f004f7308 */ /* 0x000e220000001000 */
[----:B-1----:R-:W-:-:S02]  /*34f0*/  FADD.FTZ R104, R55, 1 ;  /* 0x3f80000037687421 */ /* 0x002fc40000010000 */
[----:B------:R-:W-:-:S04]  /*3500*/  FFMA.FTZ R55, R4, R54, R115 ;  /* 0x0000003604377223 */ /* 0x000fc80000010073 */
[----:B------:R-:W-:Y:S01]  /*3510*/  FMUL.FTZ R74, R55, -1.4426950216293334961 ;  /* 0xbfb8aa3b374a7820 */ /* 0x000fe20000410000 */
[----:B------:R-:W1:Y:S08]  /*3520*/  MUFU.RCP R104, R104 ;  /* 0x0000006800687308 */ /* 0x000e700000001000 */
[----:B------:R-:W2:Y:S01]  /*3530*/  MUFU.EX2 R75, R75 ;  /* 0x0000004b004b7308 */ /* 0x000ea20000000800 */
[----:B0-----:R-:W-:Y:S01]  /*3540*/  FADD.FTZ R105, -R79, 1 ;  /* 0x3f8000004f697421 */ /* 0x001fe20000010100 */
[----:B------:R-:W-:-:S02]  /*3550*/  FMUL.FTZ R76, R28, R79 ;  /* 0x0000004f1c4c7220 */ /* 0x000fc40000410000 */
[----:B------:R-:W0:Y:S01]  /*3560*/  MUFU.EX2 R74, R74 ;  /* 0x0000004a004a7308 */ /* 0x000e220000000800 */
[----:B------:R-:W-:Y:S01]  /*3570*/  FFMA.FTZ R105, R52, R105, 1 ;  /* 0x3f80000034697423 */ /* 0x000fe20000010069 */
[----:B------:R-:W-:Y:S01]  /*3580*/  FADD.FTZ R52, R34, -UR37 ;  /* 0x8000002522347e21 */ /* 0x000fe20008010000 */
[----:B-1----:R-:W-:-:S03]  /*3590*/  FADD.FTZ R124, -R104, 1 ;  /* 0x3f800000687c7421 */ /* 0x002fc60000010100 */
[----:B------:R-:W-:Y:S01]  /*35a0*/  FMUL.FTZ R52, R52, UR38 ;  /* 0x0000002634347c20 */ /* 0x000fe20008410000 */
[----:B------:R-:W-:Y:S01]  /*35b0*/  FMUL.FTZ R104, R29, R104 ;  /* 0x000000681d687220 */ /* 0x000fe20000410000 */
[----:B------:R-:W-:Y:S01]  /*35c0*/  FMUL.FTZ R76, R76, R105 ;  /* 0x000000694c4c7220 */ /* 0x000fe20000410000 */
[----:B--2---:R-:W-:Y:S01]  /*35d0*/  FADD.FTZ R75, R75, 1 ;  /* 0x3f8000004b4b7421 */ /* 0x004fe20000010000 */
[----:B------:R-:W-:Y:S01]  /*35e0*/  FFMA.FTZ R53, R53, R124, 1 ;  /* 0x3f80000035357423 */ /* 0x000fe2000001007c */
[----:B0-----:R-:W-:Y:S01]  /*35f0*/  FADD.FTZ R124, R74, 1 ;  /* 0x3f8000004a7c7421 */ /* 0x001fe20000010000 */
[----:B------:R-:W-:-:S03]  /*3600*/  FFMA.FTZ R74, R109, R52, R106 ;  /* 0x000000346d4a7223 */ /* 0x000fc6000001006a */
[----:B------:R-:W0:Y:S01]  /*3610*/  MUFU.RCP R75, R75 ;  /* 0x0000004b004b7308 */ /* 0x000e220000001000 */
[----:B------:R-:W-:Y:S01]  /*3620*/  FMUL.FTZ R53, R104, R53 ;  /* 0x0000003568357220 */ /* 0x000fe20000410000 */
[----:B------:R-:W-:-:S06]  /*3630*/  FMUL.FTZ R125, R74, -1.4426950216293334961 ;  /* 0xbfb8aa3b4a7d7820 */ /* 0x000fcc0000410000 */
[----:B------:R-:W1:Y:S08]  /*3640*/  MUFU.RCP R124, R124 ;  /* 0x0000007c007c7308 */ /* 0x000e700000001000 */
[----:B------:R-:W2:Y:S01]  /*3650*/  MUFU.EX2 R79, R125 ;  /* 0x0000007d004f7308 */ /* 0x000ea20000000800 */
[----:B0-----:R-:W-:-:S04]  /*3660*/  FADD.FTZ R104, -R75, 1 ;  /* 0x3f8000004b687421 */ /* 0x001fc80000010100 */
[----:B------:R-:W-:Y:S01]  /*3670*/  FFMA.FTZ R51, R51, R104, 1 ;  /* 0x3f80000033337423 */ /* 0x000fe20000010068 */
[----:B-1----:R-:W-:Y:S01]  /*3680*/  FADD.FTZ R104, -R124, 1 ;  /* 0x3f8000007c687421 */ /* 0x002fe20000010100 */
[----:B------:R-:W-:Y:S01]  /*3690*/  FMUL.FTZ R124, R33, R124 ;  /* 0x0000007c217c7220 */ /* 0x000fe20000410000 */
[----:B--2---:R-:W-:Y:S02]  /*36a0*/  FADD.FTZ R105, R79, 1 ;  /* 0x3f8000004f697421 */ /* 0x004fe40000010000 */
[----:B------:R-:W-:Y:S01]  /*36b0*/  FFMA.FTZ R79, R55, R104, 1 ;  /* 0x3f800000374f7423 */ /* 0x000fe20000010068 */
[----:B------:R-:W-:Y:S01]  /*36c0*/  FMUL.FTZ R104, R32, R75 ;  /* 0x0000004b20687220 */ /* 0x000fe20000410000 */
[----:B------:R-:W-:Y:S02]  /*36d0*/  FMUL.FTZ R75, R4, R77 ;  /* 0x0000004d044b7220 */ /* 0x000fe40000410000 */
[----:B------:R-:W0:Y:S01]  /*36e0*/  MUFU.RCP R105, R105 ;  /* 0x0000006900697308 */ /* 0x000e220000001000 */
[----:B------:R-:W-:Y:S01]  /*36f0*/  FMUL.FTZ R55, R104, R51 ;  /* 0x0000003368377220 */ /* 0x000fe20000410000 */
[C---:B------:R-:W-:Y:S01]  /*3700*/  FMUL.FTZ R104, R109.reuse, R58 ;  /* 0x0000003a6d687220 */ /* 0x040fe20000410000 */
[----:B------:R-:W-:Y:S01]  /*3710*/  FMUL.FTZ R51, R124, R79 ;  /* 0x0000004f7c337220 */ /* 0x000fe20000410000 */
[----:B------:R-:W-:-:S02]  /*3720*/  FMUL.FTZ R124, R109, R78 ;  /* 0x0000004e6d7c7220 */ /* 0x000fc40000410000 */
[----:B------:R-:W-:Y:S01]  /*3730*/  FFMA.FTZ R79, R49, R104, RZ ;  /* 0x00000068314f7223 */ /* 0x000fe200000100ff */
[----:B------:R-:W-:-:S03]  /*3740*/  FADD.FTZ R104, RZ, R104 ;  /* 0x00000068ff687221 */ /* 0x000fc60000010000 */
[C---:B------:R-:W-:Y:S01]  /*3750*/  FFMA.FTZ R79, R48.reuse, R75, R79 ;  /* 0x0000004b304f7223 */ /* 0x040fe2000001004f */
[----:B------:R-:W-:Y:S01]  /*3760*/  FADD.FTZ R104, R75, R104 ;  /* 0x000000684b687221 */ /* 0x000fe20000010000 */
[----:B------:R-:W-:Y:S01]  /*3770*/  FFMA.FTZ R48, R48, R77, RZ ;  /* 0x0000004d30307223 */ /* 0x000fe200000100ff */
[----:B------:R-:W-:Y:S01]  /*3780*/  FADD.FTZ R77, RZ, R77 ;  /* 0x0000004dff4d7221 */ /* 0x000fe20000010000 */
[----:B0-----:R-:W-:Y:S01]  /*3790*/  FADD.FTZ R75, -R105, 1 ;  /* 0x3f800000694b7421 */ /* 0x001fe20000010100 */
[----:B------:R-:W-:-:S03]  /*37a0*/  FMUL.FTZ R105, R36, R105 ;  /* 0x0000006924697220 */ /* 0x000fc60000410000 */
[----:B------:R-:W-:Y:S01]  /*37b0*/  FFMA.FTZ R74, R74, R75, 1 ;  /* 0x3f8000004a4a7423 */ /* 0x000fe2000001004b */
[----:B------:R-:W-:Y:S01]  /*37c0*/  FFMA.FTZ R75, R49, R58, RZ ;  /* 0x0000003a314b7223 */ /* 0x000fe200000100ff */
[----:B------:R-:W-:Y:S02]  /*37d0*/  FADD.FTZ R49, RZ, R58 ;  /* 0x0000003aff317221 */ /* 0x000fe40000010000 */
[----:B------:R-:W-:Y:S01]  /*37e0*/  FMUL.FTZ R58, R105, R74 ;  /* 0x0000004a693a7220 */ /* 0x000fe20000410000 */
[C---:B------:R-:W-:Y:S01]  /*37f0*/  FFMA.FTZ R75, R66.reuse, R78, R75 ;  /* 0x0000004e424b7223 */ /* 0x040fe2000001004b */
[----:B------:R-:W-:Y:S01]  /*3800*/  FADD.FTZ R74, R49, R78 ;  /* 0x0000004e314a7221 */ /* 0x000fe20000010000 */
[----:B------:R-:W-:Y:S01]  /*3810*/  FADD.FTZ R49, R35, -UR37 ;  /* 0x8000002523317e21 */ /* 0x000fe20008010000 */
[----:B------:R-:W-:Y:S01]  /*3820*/  FFMA.FTZ R78, R66, R124, R79 ;  /* 0x0000007c424e7223 */ /* 0x000fe2000001004f */
[----:B------:R-:W-:Y:S01]  /*3830*/  FADD.FTZ R79, R104, R124 ;  /* 0x0000007c684f7221 */ /* 0x000fe20000010000 */
[----:B------:R-:W-:Y:S01]  /*3840*/  FADD.FTZ R124, R38, -UR37 ;  /* 0x80000025267c7e21 */ /* 0x000fe20008010000 */
        /* <DEDUP_REMOVED lines=11> */
[----:B------:R-:W-:Y:S01]  /*3900*/  FADD.FTZ R104, R77, R70 ;  /* 0x000000464d687221 */ /* 0x000fe20000010000 */
[C---:B------:R-:W-:Y:S01]  /*3910*/  FFMA.FTZ R77, R69.reuse, R70, R48 ;  /* 0x00000046454d7223 */ /* 0x040fe20000010030 */
[----:B------:R-:W-:Y:S01]  /*3920*/  FMUL.FTZ R48, R124, UR38 ;  /* 0x000000267c307c20 */ /* 0x000fe20008410000 */
[----:B------:R-:W-:Y:S01]  /*3930*/  FFMA.FTZ R69, R69, R105, R78 ;  /* 0x0000006945457223 */ /* 0x000fe2000001004e */
[----:B------:R-:W-:Y:S01]  /*3940*/  FADD.FTZ R105, R105, R79 ;  /* 0x0000004f69697221 */ /* 0x000fe20000010000 */
[----:B------:R-:W-:Y:S01]  /*3950*/  FFMA.FTZ R78, R64, R59, R75 ;  /* 0x0000003b404e7223 */ /* 0x000fe2000001004b */
[----:B------:R-:W-:Y:S01]  /*3960*/  FFMA.FTZ R70, R109, R48, R106 ;  /* 0x000000306d467223 */ /* 0x000fe2000001006a */
[----:B------:R-:W-:Y:S02]  /*3970*/  FADD.FTZ R104, R104, R67 ;  /* 0x0000004368687221 */ /* 0x000fe40000010000 */
[----:B------:R-:W-:Y:S01]  /*3980*/  FFMA.FTZ R78, R65, R72, R78 ;  /* 0x00000048414e7223 */ /* 0x000fe2000001004e */
[----:B------:R-:W-:Y:S01]  /*3990*/  FMUL.FTZ R124, R70, -1.4426950216293334961 ;  /* 0xbfb8aa3b467c7820 */ /* 0x000fe20000410000 */
[----:B------:R-:W-:-:S02]  /*39a0*/  FADD.FTZ R104, R104, R63 ;  /* 0x0000003f68687221 */ /* 0x000fc40000010000 */
[----:B------:R-:W-:Y:S02]  /*39b0*/  FFMA.FTZ R78, R61, R68, R78 ;  /* 0x000000443d4e7223 */ /* 0x000fe4000001004e */
[----:B------:R-:W-:Y:S01]  /*39c0*/  FADD.FTZ R104, R104, R71 ;  /* 0x0000004768687221 */ /* 0x000fe20000010000 */
[----:B------:R-:W0:Y:S03]  /*39d0*/  MUFU.EX2 R124, R124 ;  /* 0x0000007c007c7308 */ /* 0x000e260000000800 */
[----:B------:R-:W-:Y:S01]  /*39e0*/  FADD.FTZ R104, R104, R53 ;  /* 0x0000003568687221 */ /* 0x000fe20000010000 */
[----:B0-----:R-:W-:Y:S01]  /*39f0*/  FADD.FTZ R125, R124, 1 ;  /* 0x3f8000007c7d7421 */ /* 0x001fe20000010000 */
[----:B------:R-:W-:-:S05]  /*3a00*/  FADD.FTZ R124, R39, -UR37 ;  /* 0x80000025277c7e21 */ /* 0x000fca0008010000 */
        /* <DEDUP_REMOVED lines=24> */
[----:B------:R-:W-:Y:S02]  /*3b90*/  FADD.FTZ R105, R124, R105 ;  /* 0x000000697c697221 */ /* 0x000fe40000010000 */
        /* <DEDUP_REMOVED lines=14> */
[----:B------:R-:W-:Y:S01]  /*3c80*/  FADD.FTZ R75, R75, R68 ;  /* 0x000000444b4b7221 */ /* 0x000fe20000010000 */
[----:B------:R-:W-:-:S04]  /*3c90*/  FMUL.FTZ R72, R124, UR38 ;  /* 0x000000267c487c20 */ /* 0x000fc80008410000 */
[----:B------:R-:W-:-:S04]  /*3ca0*/  FFMA.FTZ R65, R4, R72, R115 ;  /* 0x0000004804417223 */ /* 0x000fc80000010073 */
        /* <DEDUP_REMOVED lines=8> */
[-C--:B------:R-:W-:Y:S01]  /*3d30*/  FFMA.FTZ R74, R60, R63.reuse, R69 ;  /* 0x0000003f3c4a7223 */ /* 0x080fe20000010045 */
[----:B------:R-:W-:Y:S02]  /*3d40*/  FMUL.FTZ R63, R4, R63 ;  /* 0x0000003f043f7220 */ /* 0x000fe40000410000 */
[----:B------:R-:W-:Y:S01]  /*3d50*/  FMUL.FTZ R65, R65, R79 ;  /* 0x0000004f41417220 */ /* 0x000fe20000410000 */
[----:B------:R-:W-:Y:S01]  /*3d60*/  FADD.FTZ R79, R46, -UR37 ;  /* 0x800000252e4f7e21 */ /* 0x000fe20008010000 */
[----:B------:R-:W-:Y:S01]  /*3d70*/  FFMA.FTZ R124, R60, R63, R77 ;  /* 0x0000003f3c7c7223 */ /* 0x000fe2000001004d */
[----:B------:R-:W-:Y:S02]  /*3d80*/  FADD.FTZ R105, R63, R105 ;  /* 0x000000693f697221 */ /* 0x000fe40000010000 */
        /* <DEDUP_REMOVED lines=10> */
[----:B------:R-:W-:Y:S01]  /*3e30*/  FMUL.FTZ R63, R109, R68 ;  /* 0x000000446d3f7220 */ /* 0x000fe20000410000 */
[----:B------:R-:W-:Y:S01]  /*3e40*/  FMUL.FTZ R68, R125, UR38 ;  /* 0x000000267d447c20 */ /* 0x000fe20008410000 */
[----:B------:R-:W-:Y:S02]  /*3e50*/  FADD.FTZ R125, R82, -UR37 ;  /* 0x80000025527d7e21 */ /* 0x000fe40008010000 */
[----:B------:R-:W-:Y:S01]  /*3e60*/  FFMA.FTZ R124, R61, R63, R124 ;  /* 0x0000003f3d7c7223 */ /* 0x000fe2000001007c */
[----:B------:R-:W-:Y:S01]  /*3e70*/  FFMA.FTZ R61, R4, R68, R115 ;  /* 0x00000044043d7223 */ /* 0x000fe20000010073 */
[----:B------:R-:W-:-:S03]  /*3e80*/  FADD.FTZ R105, R105, R63 ;  /* 0x0000003f69697221 */ /* 0x000fc60000010000 */
[----:B------:R-:W-:-:S06]  /*3e90*/  FMUL.FTZ R79, R61, -1.4426950216293334961 ;  /* 0xbfb8aa3b3d4f7820 */ /* 0x000fcc0000410000 */
[----:B------:R-:W0:Y:S02]  /*3ea0*/  MUFU.EX2 R79, R79 ;  /* 0x0000004f004f7308 */ /* 0x000e240000000800 */
[----:B0-----:R-:W-:Y:S01]  /*3eb0*/  FADD.FTZ R77, R79, 1 ;  /* 0x3f8000004f4d7421 */ /* 0x001fe20000010000 */
[----:B------:R-:W-:-:S04]  /*3ec0*/  FMUL.FTZ R79, R4, R71 ;  /* 0x00000047044f7220 */ /* 0x000fc80000410000 */
[----:B------:R-:W-:Y:S01]  /*3ed0*/  FADD.FTZ R105, R79, R105 ;  /* 0x000000694f697221 */ /* 0x000fe20000010000 */
[----:B------:R-:W0:Y:S02]  /*3ee0*/  MUFU.RCP R77, R77 ;  /* 0x0000004d004d7308 */ /* 0x000e240000001000 */
[----:B0-----:R-:W-:-:S04]  /*3ef0*/  FADD.FTZ R63, -R77, 1 ;  /* 0x3f8000004d3f7421 */ /* 0x001fc80000010100 */
[----:B------:R-:W-:Y:S01]  /*3f00*/  FFMA.FTZ R63, R61, R63, 1 ;  /* 0x3f8000003d3f7423 */ /* 0x000fe2000001003f */
[----:B------:R-:W-:Y:S01]  /*3f10*/  FMUL.FTZ R61, R81, R77 ;  /* 0x0000004d513d7220 */ /* 0x000fe20000410000 */
[----:B------:R-:W-:-:S03]  /*3f20*/  FFMA.FTZ R77, R73, R79, R124 ;  /* 0x0000004f494d7223 */ /* 0x000fc6000001007c */
[----:B------:R-:W-:Y:S01]  /*3f30*/  FMUL.FTZ R61, R61, R63 ;  /* 0x0000003f3d3d7220 */ /* 0x000fe20000410000 */
[----:B------:R-:W-:Y:S01]  /*3f40*/  FFMA.FTZ R63, R73, R71, R74 ;  /* 0x00000047493f7223 */ /* 0x000fe2000001004a */
        /* <DEDUP_REMOVED lines=10> */
[----:B------:R-:W-:-:S03]  /*3ff0*/  FADD.FTZ R125, R10, -UR37 ;  /* 0x800000250a7d7e21 */ /* 0x000fc60008010000 */
[----:B------:R-:W-:Y:S01]  /*4000*/  FMUL.FTZ R74, R73, R124 ;  /* 0x0000007c494a7220 */ /* 0x000fe20000410000 */
[----:B------:R-:W-:Y:S01]  /*4010*/  FADD.FTZ R124, R75, R76 ;  /* 0x0000004c4b7c7221 */ /* 0x000fe20000010000 */
[----:B------:R-:W-:Y:S01]  /*4020*/  FADD.FTZ R75, R83, -UR37 ;  /* 0x80000025534b7e21 */ /* 0x000fe20008010000 */
[-C--:B------:R-:W-:Y:S01]  /*4030*/  FFMA.FTZ R73, R57, R76.reuse, R78 ;  /* 0x0000004c39497223 */ /* 0x080fe2000001004e */
[----:B------:R-:W-:Y:S02]  /*4040*/  FMUL.FTZ R76, R109, R76 ;  /* 0x0000004c6d4c7220 */ /* 0x000fe40000410000 */
[----:B------:R-:W-:Y:S01]  /*4050*/  FMUL.FTZ R75, R75, UR38 ;  /* 0x000000264b4b7c20 */ /* 0x000fe20008410000 */
[----:B------:R-:W-:Y:S01]  /*4060*/  FFMA.FTZ R73, R50, R55, R73 ;  /* 0x0000003732497223 */ /* 0x000fe20000010049 */
[----:B------:R-:W-:Y:S01]  /*4070*/  FFMA.FTZ R77, R57, R76, R77 ;  /* 0x0000004c394d7223 */ /* 0x000fe2000001004d */
[----:B------:R-:W-:Y:S01]  /*4080*/  FADD.FTZ R105, R105, R76 ;  /* 0x0000004c69697221 */ /* 0x000fe20000010000 */
[----:B------:R-:W-:Y:S01]  /*4090*/  FFMA.FTZ R57, R4, R75, R115 ;  /* 0x0000004b04397223 */ /* 0x000fe20000010073 */
[----:B------:R-:W-:-:S03]  /*40a0*/  FFMA.FTZ R73, R52, R58, R73 ;  /* 0x0000003a34497223 */ /* 0x000fc60000010049 */
        /* <DEDUP_REMOVED lines=9> */
[----:B------:R-:W-:-:S03]  /*4140*/  FMUL.FTZ R53, R125, UR38 ;  /* 0x000000267d357c20 */ /* 0x000fc60008410000 */
[----:B------:R-:W-:Y:S01]  /*4150*/  FFMA.FTZ R79, R56, R76, R77 ;  /* 0x0000004c384f7223 */ /* 0x000fe2000001004d */
[----:B------:R-:W-:Y:S01]  /*4160*/  FFMA.FTZ R56, R109, R53, R106 ;  /* 0x000000356d387223 */ /* 0x000fe2000001006a */
[----:B------:R-:W-:-:S03]  /*4170*/  FADD.FTZ R105, R76, R105 ;  /* 0x000000694c697221 */ /* 0x000fc60000010000 */
        /* <DEDUP_REMOVED lines=8> */
[----:B------:R-:W-:Y:S02]  /*4200*/  FADD.FTZ R124, R11, -UR37 ;  /* 0x800000250b7c7e21 */ /* 0x000fe40008010000 */
[----:B------:R-:W-:Y:S01]  /*4210*/  FMUL.FTZ R56, R56, R76 ;  /* 0x0000004c38387220 */ /* 0x000fe20000410000 */
[----:B------:R-:W-:Y:S01]  /*4220*/  FMUL.FTZ R76, R109, R55 ;  /* 0x000000376d4c7220 */ /* 0x000fe20000410000 */
[----:B------:R-:W-:Y:S01]  /*4230*/  FMUL.FTZ R55, R124, UR38 ;  /* 0x000000267c377c20 */ /* 0x000fe20008410000 */
[----:B------:R-:W-:Y:S02]  /*4240*/  FADD.FTZ R77, R77, R58 ;  /* 0x0000003a4d4d7221 */ /* 0x000fe40000010000 */
[----:B------:R-:W-:Y:S01]  /*4250*/  FFMA.FTZ R125, R50, R76, R79 ;  /* 0x0000004c327d7223 */ /* 0x000fe2000001004f */
[----:B------:R-:W-:Y:S01]  /*4260*/  FFMA.FTZ R50, R4, R55, R115 ;  /* 0x0000003704327223 */ /* 0x000fe20000010073 */
[----:B------:R-:W-:Y:S01]  /*4270*/  FADD.FTZ R105, R105, R76 ;  /* 0x0000004c69697221 */ /* 0x000fe20000010000 */
[----:B------:R-:W-:Y:S01]  /*4280*/  FFMA.FTZ R76, R54, R51, R63 ;  /* 0x00000033364c7223 */ /* 0x000fe2000001003f */
[----:B------:R-:W-:Y:S01]  /*4290*/  FADD.FTZ R77, R77, R70 ;  /* 0x000000464d4d7221 */ /* 0x000fe20000010000 */
[----:B------:R-:W-:-:S02]  /*42a0*/  FMUL.FTZ R124, R50, -1.4426950216293334961 ;  /* 0xbfb8aa3b327c7820 */ /* 0x000fc40000410000 */
[----:B------:R-:W-:Y:S01]  /*42b0*/  FFMA.FTZ R76, R49, R66, R76 ;  /* 0x00000042314c7223 */ /* 0x000fe2000001004c */
[----:B------:R-:W-:-:S03]  /*42c0*/  FADD.FTZ R77, R77, R62 ;  /* 0x0000003e4d4d7221 */ /* 0x000fc60000010000 */
[----:B------:R-:W0:Y:S01]  /*42d0*/  MUFU.EX2 R124, R124 ;  /* 0x0000007c007c7308 */ /* 0x000e220000000800 */
[----:B------:R-:W-:-:S04]  /*42e0*/  FADD.FTZ R77, R77, R60 ;  /* 0x0000003c4d4d7221 */ /* 0x000fc80000010000 */
        /* <DEDUP_REMOVED lines=10> */
[----:B------:R-:W-:Y:S01]  /*4390*/  FADD.FTZ R104, R92, -UR37 ;  /* 0x800000255c687e21 */ /* 0x000fe20008010000 */
[----:B------:R-:W-:Y:S01]  /*43a0*/  FFMA.FTZ R125, R54, R78, R125 ;  /* 0x0000004e367d7223 */ /* 0x000fe2000001007d */
[----:B------:R-:W-:Y:S01]  /*43b0*/  FADD.FTZ R105, R78, R105 ;  /* 0x000000694e697221 */ /* 0x000fe20000010000 */
[----:B------:R-:W-:Y:S01]  /*43c0*/  FADD.FTZ R79, R79, R66 ;  /* 0x000000424f4f7221 */ /* 0x000fe20000010000 */
[----:B------:R-:W-:Y:S01]  /*43d0*/  FMUL.FTZ R51, R104, UR38 ;  /* 0x0000002668337c20 */ /* 0x000fe20008410000 */
[----:B------:R-:W-:-:S03]  /*43e0*/  FMUL.FTZ R66, R4, R66 ;  /* 0x0000004204427220 */ /* 0x000fc60000410000 */
[----:B------:R-:W-:-:S04]  /*43f0*/  FFMA.FTZ R54, R109, R51, R106 ;  /* 0x000000336d367223 */ /* 0x000fc8000001006a */
[----:B------:R-:W-:-:S06]  /*4400*/  FMUL.FTZ R104, R54, -1.4426950216293334961 ;  /* 0xbfb8aa3b36687820 */ /* 0x000fcc0000410000 */
[----:B------:R-:W0:Y:S02]  /*4410*/  MUFU.EX2 R104, R104 ;  /* 0x0000006800687308 */ /* 0x000e240000000800 */
[----:B0-----:R-:W-:Y:S01]  /*4420*/  FADD.FTZ R63, R104, 1 ;  /* 0x3f800000683f7421 */ /* 0x001fe20000010000 */
[----:B------:R-:W-:-:S04]  /*4430*/  FMUL.FTZ R104, R109, R58 ;  /* 0x0000003a6d687220 */ /* 0x000fc80000410000 */
[----:B------:R-:W-:Y:S01]  /*4440*/  FADD.FTZ R105, R105, R104 ;  /* 0x0000006869697221 */ /* 0x000fe20000010000 */
[----:B------:R-:W0:Y:S03]  /*4450*/  MUFU.RCP R63, R63 ;  /* 0x0000003f003f7308 */ /* 0x000e260000001000 */
[----:B------:R-:W-:Y:S01]  /*4460*/  FADD.FTZ R105, R66, R105 ;  /* 0x0000006942697221 */ /* 0x000fe20000010000 */
[----:B0-----:R-:W-:-:S04]  /*4470*/  FADD.FTZ R78, -R63, 1 ;  /* 0x3f8000003f4e7421 */ /* 0x001fc80000010100 */
[----:B------:R-:W-:Y:S01]  /*4480*/  FFMA.FTZ R78, R54, R78, 1 ;  /* 0x3f800000364e7423 */ /* 0x000fe2000001004e */
[----:B------:R-:W-:-:S04]  /*4490*/  FMUL.FTZ R54, R94, R63 ;  /* 0x0000003f5e367220 */ /* 0x000fc80000410000 */
[----:B------:R-:W-:Y:S01]  /*44a0*/  FMUL.FTZ R54, R54, R78 ;  /* 0x0000004e36367220 */ /* 0x000fe20000410000 */
[----:B------:R-:W-:-:S04]  /*44b0*/  FADD.FTZ R78, R93, -UR37 ;  /* 0x800000255d4e7e21 */ /* 0x000fc80008010000 */
[----:B------:R-:W-:Y:S01]  /*44c0*/  FMUL.FTZ R58, R78, UR38 ;  /* 0x000000264e3a7c20 */ /* 0x000fe20008410000 */
        /* <DEDUP_REMOVED lines=9> */
[----:B------:R-:W-:-:S04]  /*4560*/  FMUL.FTZ R63, R95, R124 ;  /* 0x0000007c5f3f7220 */ /* 0x000fc80000410000 */
[----:B------:R-:W-:Y:S01]  /*4570*/  FMUL.FTZ R63, R63, R52 ;  /* 0x000000343f3f7220 */ /* 0x000fe20000410000 */
[----:B------:R-:W-:-:S04]  /*4580*/  FADD.FTZ R52, R96, -UR37 ;  /* 0x8000002560347e21 */ /* 0x000fc80008010000 */
[----:B------:R-:W-:-:S04]  /*4590*/  FMUL.FTZ R52, R52, UR38 ;  /* 0x0000002634347c20 */ /* 0x000fc80008410000 */
[----:B------:R-:W-:-:S04]  /*45a0*/  FFMA.FTZ R49, R109, R52, R106 ;  /* 0x000000346d317223 */ /* 0x000fc8000001006a */
[----:B------:R-:W-:-:S06]  /*45b0*/  FMUL.FTZ R104, R49, -1.4426950216293334961 ;  /* 0xbfb8aa3b31687820 */ /* 0x000fcc0000410000 */
[----:B------:R-:W0:Y:S02]  /*45c0*/  MUFU.EX2 R104, R104 ;  /* 0x0000006800687308 */ /* 0x000e240000000800 */
[----:B0-----:R-:W-:Y:S01]  /*45d0*/  FADD.FTZ R124, R104, 1 ;  /* 0x3f800000687c7421 */ /* 0x001fe20000010000 */
[----:B------:R-:W-:-:S03]  /*45e0*/  FMUL.FTZ R104, R109, R70 ;  /* 0x000000466d687220 */ /* 0x000fc60000410000 */
[----:B------:R-:W0:Y:S01]  /*45f0*/  MUFU.RCP R78, R124 ;  /* 0x0000007c004e7308 */ /* 0x000e220000001000 */
[----:B------:R-:W-:Y:S01]  /*4600*/  FADD.FTZ R105, R105, R104 ;  /* 0x0000006869697221 */ /* 0x000fe20000010000 */
[----:B0-----:R-:W-:-:S04]  /*4610*/  FADD.FTZ R66, -R78, 1 ;  /* 0x3f8000004e427421 */ /* 0x001fc80000010100 */
[----:B------:R-:W-:Y:S01]  /*4620*/  FFMA.FTZ R66, R49, R66, 1 ;  /* 0x3f80000031427423 */ /* 0x000fe20000010042 */
[----:B------:R-:W-:Y:S01]  /*4630*/  FMUL.FTZ R49, R98, R78 ;  /* 0x0000004e62317220 */ /* 0x000fe20000410000 */
[C---:B------:R-:W-:Y:S01]  /*4640*/  FFMA.FTZ R78, R48.reuse, R70, R73 ;  /* 0x00000046304e7223 */ /* 0x040fe20000010049 */
[----:B------:R-:W-:Y:S01]  /*4650*/  FFMA.FTZ R70, R48, R104, R125 ;  /* 0x0000006830467223 */ /* 0x000fe2000001007d */
[----:B------:R-:W-:Y:S01]  /*4660*/  FADD.FTZ R104, R100, -UR37 ;  /* 0x8000002564687e21 */ /* 0x000fe20008010000 */
[----:B------:R-:W-:Y:S01]  /*4670*/  FMUL.FTZ R49, R49, R66 ;  /* 0x0000004231317220 */ /* 0x000fe20000410000 */
[----:B------:R-:W-:Y:S01]  /*4680*/  FADD.FTZ R66, R97, -UR37 ;  /* 0x8000002561427e21 */ /* 0x000fe20008010000 */
[----:B------:R-:W-:-:S03]  /*4690*/  FFMA.FTZ R78, R67, R62, R78 ;  /* 0x0000003e434e7223 */ /* 0x000fc6000001004e */
[----:B------:R-:W-:Y:S01]  /*46a0*/  FMUL.FTZ R66, R66, UR38 ;  /* 0x0000002642427c20 */ /* 0x000fe20008410000 */
[----:B------:R-:W-:-:S03]  /*46b0*/  FFMA.FTZ R78, R69, R60, R78 ;  /* 0x0000003c454e7223 */ /* 0x000fc6000001004e */
[----:B------:R-:W-:Y:S01]  /*46c0*/  FFMA.FTZ R48, R4, R66, R115 ;  /* 0x0000004204307223 */ /* 0x000fe20000010073 */
[----:B------:R-:W-:-:S03]  /*46d0*/  FFMA.FTZ R78, R71, R74, R78 ;  /* 0x0000004a474e7223 */ /* 0x000fc6000001004e */
[----:B------:R-:W-:Y:S01]  /*46e0*/  FMUL.FTZ R125, R48, -1.4426950216293334961 ;  /* 0xbfb8aa3b307d7820 */ /* 0x000fe20000410000 */
[----:B------:R-:W-:-:S04]  /*46f0*/  FFMA.FTZ R78, R53, R56, R78 ;  /* 0x00000038354e7223 */ /* 0x000fc8000001004e */
[----:B------:R-:W-:Y:S01]  /*4700*/  FFMA.FTZ R78, R51, R54, R78 ;  /* 0x00000036334e7223 */ /* 0x000fe2000001004e */
[----:B------:R-:W0:Y:S02]  /*4710*/  MUFU.EX2 R125, R125 ;  /* 0x0000007d007d7308 */ /* 0x000e240000000800 */
[----:B0-----:R-:W-:Y:S01]  /*4720*/  FADD.FTZ R124, R125, 1 ;  /* 0x3f8000007d7c7421 */ /* 0x001fe20000010000 */
[----:B------:R-:W-:-:S04]  /*4730*/  FMUL.FTZ R125, R4, R64 ;  /* 0x00000040047d7220 */ /* 0x000fc80000410000 */
[----:B------:R-:W-:Y:S01]  /*4740*/  FFMA.FTZ R70, R59, R125, R70 ;  /* 0x0000007d3b467223 */ /* 0x000fe20000010046 */
[----:B------:R-:W0:Y:S01]  /*4750*/  MUFU.RCP R124, R124 ;  /* 0x0000007c007c7308 */ /* 0x000e220000001000 */
[----:B------:R-:W-:Y:S01]  /*4760*/  FADD.FTZ R105, R125, R105 ;  /* 0x000000697d697221 */ /* 0x000fe20000010000 */
[----:B0-----:R-:W-:-:S04]  /*4770*/  FADD.FTZ R73, -R124, 1 ;  /* 0x3f8000007c497421 */ /* 0x001fc80000010100 */
[----:B------:R-:W-:Y:S01]  /*4780*/  FFMA.FTZ R48, R48, R73, 1 ;  /* 0x3f80000030307423 */ /* 0x000fe20000010049 */
[----:B------:R-:W-:-:S04]  /*4790*/  FMUL.FTZ R73, R99, R124 ;  /* 0x0000007c63497220 */ /* 0x000fc80000410000 */
[----:B------:R-:W-:Y:S01]  /*47a0*/  FMUL.FTZ R73, R73, R48 ;  /* 0x0000003049497220 */ /* 0x000fe20000410000 */
[----:B------:R-:W-:Y:S01]  /*47b0*/  FADD.FTZ R48, R79, R64 ;  /* 0x000000404f307221 */ /* 0x000fe20000010000 */
[----:B------:R-:W-:Y:S01]  /*47c0*/  FFMA.FTZ R79, R59, R64, R76 ;  /* 0x000000403b4f7223 */ /* 0x000fe2000001004c */
[----:B------:R-:W-:Y:S02]  /*47d0*/  FMUL.FTZ R64, R104, UR38 ;  /* 0x0000002668407c20 */ /* 0x000fe40008410000 */
[----:B------:R-:W-:Y:S01]  /*47e0*/  FADD.FTZ R48, R48, R65 ;  /* 0x0000004130307221 */ /* 0x000fe20000010000 */
[----:B------:R-:W-:Y:S01]  /*47f0*/  FFMA.FTZ R79, R72, R65, R79 ;  /* 0x00000041484f7223 */ /* 0x000fe2000001004f */
[----:B------:R-:W-:Y:S02]  /*4800*/  FFMA.FTZ R59, R109, R64, R106 ;  /* 0x000000406d3b7223 */ /* 0x000fe4000001006a */
[----:B------:R-:W-:Y:S02]  /*4810*/  FADD.FTZ R48, R48, R61 ;  /* 0x0000003d30307221 */ /* 0x000fe40000010000 */
        /* <DEDUP_REMOVED lines=9> */
[----:B------:R-:W-:-:S04]  /*48b0*/  FADD.FTZ R125, R101, -UR37 ;  /* 0x80000025657d7e21 */ /* 0x000fc80008010000 */
        /* <DEDUP_REMOVED lines=14> */
[----:B------:R-:W-:Y:S01]  /*49a0*/  FMUL.FTZ R105, R109, R60 ;  /* 0x0000003c6d697220 */ /* 0x000fe20000410000 */
[----:B------:R-:W-:Y:S01]  /*49b0*/  FADD.FTZ R67, R70, R67 ;  /* 0x0000004346437221 */ /* 0x000fe20000010000 */
[-C--:B------:R-:W-:Y:S01]  /*49c0*/  FFMA.FTZ R60, R68, R61.reuse, R79 ;  /* 0x0000003d443c7223 */ /* 0x080fe2000001004f */
[----:B------:R-:W-:Y:S01]  /*49d0*/  FMUL.FTZ R61, R4, R61 ;  /* 0x0000003d043d7220 */ /* 0x000fe20000410000 */
[----:B------:R-:W-:Y:S01]  /*49e0*/  FFMA.FTZ R72, R69, R105, R72 ;  /* 0x0000006945487223 */ /* 0x000fe20000010048 */
[----:B------:R-:W-:Y:S01]  /*49f0*/  FADD.FTZ R70, R67, R105 ;  /* 0x0000006943467221 */ /* 0x000fe20000010000 */
[----:B------:R-:W-:Y:S01]  /*4a00*/  FMUL.FTZ R67, R109, R74 ;  /* 0x0000004a6d437220 */ /* 0x000fe20000410000 */
        /* <DEDUP_REMOVED lines=10> */
[----:B------:R-:W-:-:S03]  /*4ab0*/  FADD.FTZ R67, R68, R67 ;  /* 0x0000004344437221 */ /* 0x000fc60000010000 */
[----:B------:R-:W-:Y:S01]  /*4ac0*/  FFMA.FTZ R69, R53, R61, R70 ;  /* 0x0000003d35457223 */ /* 0x000fe20000010046 */
[----:B------:R-:W-:Y:S01]  /*4ad0*/  FADD.FTZ R67, R67, R61 ;  /* 0x0000003d43437221 */ /* 0x000fe20000010000 */
[----:B------:R-:W-:Y:S01]  /*4ae0*/  FFMA.FTZ R53, R55, R50, R60 ;  /* 0x0000003237357223 */ /* 0x000fe2000001003c */
[----:B------:R-:W-:Y:S01]  /*4af0*/  FADD.FTZ R50, R57, R50 ;  /* 0x0000003239327221 */ /* 0x000fe20000010000 */
[----:B------:R-:W-:Y:S01]  /*4b00*/  FFMA.FTZ R56, R55, R48, R69 ;  /* 0x0000003037387223 */ /* 0x000fe20000010045 */
[C---:B------:R-:W-:Y:S01]  /*4b10*/  FMUL.FTZ R55, R109.reuse, R54 ;  /* 0x000000366d377220 */ /* 0x040fe20000410000 */
[----:B------:R-:W-:Y:S01]  /*4b20*/  FADD.FTZ R67, R48, R67 ;  /* 0x0000004330437221 */ /* 0x000fe20000010000 */
[----:B------:R-:W-:Y:S01]  /*4b30*/  FMUL.FTZ R57, R109, R49 ;  /* 0x000000316d397220 */ /* 0x000fe20000410000 */
[C---:B------:R-:W-:Y:S01]  /*4b40*/  FMUL.FTZ R61, R4.reuse, R73 ;  /* 0x00000049043d7220 */ /* 0x040fe20000410000 */
[----:B------:R-:W-:Y:S01]  /*4b50*/  FFMA.FTZ R56, R51, R55, R56 ;  /* 0x0000003733387223 */ /* 0x000fe20000010038 */
[-C--:B------:R-:W-:Y:S01]  /*4b60*/  FMUL.FTZ R51, R4, R63.reuse ;  /* 0x0000003f04337220 */ /* 0x080fe20000410000 */
[----:B------:R-:W-:Y:S01]  /*4b70*/  FADD.FTZ R48, R67, R55 ;  /* 0x0000003743307221 */ /* 0x000fe20000010000 */
[----:B------:R-:W-:Y:S01]  /*4b80*/  FADD.FTZ R54, R77, R54 ;  /* 0x000000364d367221 */ /* 0x000fe20000010000 */
[C---:B------:R-:W-:Y:S01]  /*4b90*/  FFMA.FTZ R53, R58.reuse, R63, R53 ;  /* 0x0000003f3a357223 */ /* 0x040fe20000010035 */
[----:B------:R-:W-:Y:S01]  /*4ba0*/  FFMA.FTZ R55, R58, R51, R56 ;  /* 0x000000333a377223 */ /* 0x000fe20000010038 */
[----:B------:R-:W-:Y:S01]  /*4bb0*/  FADD.FTZ R48, R51, R48 ;  /* 0x0000003033307221 */ /* 0x000fe20000010000 */
[----:B------:R-:W-:Y:S01]  /*4bc0*/  FADD.FTZ R50, R50, R63 ;  /* 0x0000003f32327221 */ /* 0x000fe20000010000 */
        /* <DEDUP_REMOVED lines=14> */
[----:B------:R-:W-:Y:S01]  /*4cb0*/  FADD.FTZ R57, R49, R48 ;  /* 0x0000003031397221 */ /* 0x000fe20000010000 */
[----:B------:R-:W-:Y:S01]  /*4cc0*/  FFMA.FTZ R48, R64, R59, R51 ;  /* 0x0000003b40307223 */ /* 0x000fe20000010033 */
[----:B------:R-:W-:Y:S01]  /*4cd0*/  FFMA.FTZ R49, R62, R65, R53 ;  /* 0x000000413e317223 */ /* 0x000fe20000010035 */
[----:B------:R-:W-:-:S07]  /*4ce0*/  FADD.FTZ R51, R52, R65 ;  /* 0x0000004134337221 */ /* 0x000fce0000010000 */
.L_x_1412:
        /* <DEDUP_REMOVED lines=73> */
.L_x_1414:
[----:B------:R-:W-:Y:S05]  /*5180*/  BSYNC.RECONVERGENT B0 ;  /* 0x0000000000007941 */ /* 0x000fea0003800200 */
.L_x_1413:
        /* <DEDUP_REMOVED lines=38> */
.L_x_1416:
[----:B------:R-:W-:Y:S05]  /*53f0*/  BSYNC.RECONVERGENT B0 ;  /* 0x0000000000007941 */ /* 0x000fea0003800200 */
.L_x_1415:
        /* <DEDUP_REMOVED lines=29> */
.L_x_1418:
[----:B------:R-:W-:Y:S05]  /*55d0*/  BSYNC.RECONVERGENT B0 ;  /* 0x0000000000007941 */ /* 0x000fea0003800200 */
.L_x_1417:
        /* <DEDUP_REMOVED lines=29> */
.L_x_1421:
[----:B------:R-:W3:Y:S04]  /*57b0*/  LDG.E.STRONG.GPU R0, desc[UR28][R48.64] ;  /* 0x0000001c30007981 */ /* 0x000ee8000c1ef900 */
[----:B---3--:R-:W-:Y:S01]  /*57c0*/  CCTL.IVALL ;  /* 0x00000000ff00798f */ /* 0x008fe20002000000 */
[----:B------:R-:W-:Y:S05]  /*57d0*/  YIELD ;  /* 0x0000000000007946 */ /* 0x000fea0003800000 */
[----:B------:R-:W-:-:S13]  /*57e0*/  ISETP.NE.AND P0, PT, R0, R55, PT ;  /* 0x000000370000720c */ /* 0x000fda0003f05270 */
[----:B------:R-:W-:Y:S05]  /*57f0*/  @P0 BRA `(.L_x_1421) ;  /* 0xfffffffc00ec0947 */ /* 0x000fea000383ffff */
.L_x_1420:
        /* <DEDUP_REMOVED lines=14> */
.L_x_1423:
        /* <DEDUP_REMOVED lines=84> */
.L_x_1422:
        /* <DEDUP_REMOVED lines=42> */
.L_x_1424:
        /* <DEDUP_REMOVED lines=23> */
.L_x_1425:
        /* <DEDUP_REMOVED lines=11> */
.L_x_1426:
[----:B------:R-:W-:Y:S05]  /*62e0*/  BSYNC.RECONVERGENT B0 ;  /* 0x0000000000007941 */ /* 0x000fea0003800200 */
.L_x_1419:
        /* <DEDUP_REMOVED lines=40> */
.L_x_1427:
        /* <DEDUP_REMOVED lines=18> */
.L_x_1429:
[----:B------:R-:W-:Y:S05]  /*6690*/  BSYNC.RECONVERGENT B0 ;  /* 0x0000000000007941 */ /* 0x000fea0003800200 */
.L_x_1428:
        /* <DEDUP_REMOVED lines=24> */
.L_x_1430:
        /* <DEDUP_REMOVED lines=20> */
.L_x_1432:
[----:B------:R-:W-:Y:S05]  /*6960*/  BSYNC.RECONVERGENT B0 ;  /* 0x0000000000007941 */ /* 0x000fea0003800200 */
.L_x_1431:
[C---:B------:R-:W-:Y:S01]  /*6970*/  IADD3 R58, PT, PT, R119.reuse, 0x18, RZ ;  /* 0x00000018773a7810 */ /* 0x040fe20007ffe0ff */
[----:B-1----:R-:W-:Y:S01]  /*6980*/  FMUL.FTZ R3, R14, UR38 ;  /* 0x000000260e037c20 */ /* 0x002fe20008410000 */
[----:B------:R-:W-:Y:S01]  /*6990*/  IADD3 R56, PT, PT, R119, 0x20, RZ ;  /* 0x0000002077387810 */ /* 0x000fe20007ffe0ff */
[----:B------:R-:W-:Y:S01]  /*69a0*/  FADD.FTZ R15, R15, -UR37 ;  /* 0x800000250f0f7e21 */ /* 0x000fe20008010000 */
[----:B------:R-:W-:Y:S01]  /*69b0*/  IADD3 R54, PT, PT, R119, 0x28, RZ ;  /* 0x0000002877367810 */ /* 0x000fe20007ffe0ff */
        /* <DEDUP_REMOVED lines=45> */
.L_x_1433:
        /* <DEDUP_REMOVED lines=21> */
.L_x_1435:
[----:B------:R-:W-:Y:S05]  /*6de0*/  BSYNC.RECONVERGENT B0 ;  /* 0x0000000000007941 */ /* 0x000fea0003800200 */
.L_x_1434:
[----:B------:R-:W-:Y:S01]  /*6df0*/  FFMA.FTZ R62, R63, UR19, R0 ;  /* 0x000000133f3e7c23 */ /* 0x000fe20008010000 */
[----:B------:R-:W-:Y:S01]  /*6e00*/  FMUL.FTZ R61, R19, UR38 ;  /* 0x00000026133d7c20 */ /* 0x000fe20008410000 */
[----:B------:R-:W-:Y:S06]  /*6e10*/  BRA.U !UP0, `(.L_x_1436) ;  /* 0x0000000108487547 */ /* 0x000fec000b800000 */
[----:B------:R-:W-:Y:S01]  /*6e20*/  FFMA.FTZ R2, R109, R63, R106 ;  /* 0x0000003f6d027223 */ /* 0x000fe2000001006a */
[----:B------:R-:W-:-:S03]  /*6e30*/  FFMA.FTZ R3, R4, R61, R115 ;  /* 0x0000003d04037223 */ /* 0x000fc60000010073 */
[----:B-1----:R-:W-:Y:S01]  /*6e40*/  FMUL.FTZ R14, R2, -1.4426950216293334961 ;  /* 0xbfb8aa3b020e7820 */ /* 0x002fe20000410000 */
        /* <DEDUP_REMOVED lines=15> */
.L_x_1436:
[----:B------:R-:W-:Y:S01]  /*6f40*/  FADD.FTZ R22, R22, -UR37 ;  /* 0x8000002516167e21 */ /* 0x000fe20008010000 */
[----:B------:R-:W-:Y:S01]  /*6f50*/  FFMA.FTZ R3, R61, UR19, R0 ;  /* 0x000000133d037c23 */ /* 0x000fe20008010000 */
[----:B------:R-:W-:Y:S01]  /*6f60*/  BSSY.RECONVERGENT B0, `(.L_x_1437) ;  /* 0x0000013000007945 */ /* 0x000fe20003800200 */
[----:B-1----:R-:W-:Y:S01]  /*6f70*/  FFMA.FTZ R16, R109, R20, -R62 ;  /* 0x000000146d107223 */ /* 0x002fe2000001083e */
        /* <DEDUP_REMOVED lines=17> */
.L_x_1438:
[----:B------:R-:W-:Y:S05]  /*7090*/  BSYNC.RECONVERGENT B0 ;  /* 0x0000000000007941 */ /* 0x000fea0003800200 */
.L_x_1437:
        /* <DEDUP_REMOVED lines=21> */
.L_x_1439:
[----:B------:R-:W-:Y:S01]  /*71f0*/  FADD.FTZ R26, R26, -UR37 ;  /* 0x800000251a1a7e21 */ /* 0x000fe20008010000 */
[----:B------:R-:W-:Y:S01]  /*7200*/  FFMA.FTZ R3, R23, UR19, R0 ;  /* 0x0000001317037c23 */ /* 0x000fe20008010000 */
[----:B------:R-:W-:Y:S01]  /*7210*/  BSSY.RECONVERGENT B0, `(.L_x_1440) ;  /* 0x0000013000007945 */ /* 0x000fe20003800200 */
[----:B------:R-:W-:Y:S01]  /*7220*/  FFMA.FTZ R22, R109, R24, -R22 ;  /* 0x000000186d167223 */ /* 0x000fe20000010816 */
[----:B------:R-:W-:Y:S01]  /*7230*/  FADD.FTZ R27, R27, -UR37 ;  /* 0x800000251b1b7e21 */ /* 0x000fe20008010000 */
[----:B-1----:R-:W-:Y:S01]  /*7240*/  FMUL.FTZ R17, R26, UR38 ;  /* 0x000000261a117c20 */ /* 0x002fe20008410000 */
        /* <DEDUP_REMOVED lines=15> */
.L_x_1441:
[----:B------:R-:W-:Y:S05]  /*7340*/  BSYNC.RECONVERGENT B0 ;  /* 0x0000000000007941 */ /* 0x000fea0003800200 */
.L_x_1440:
[----:B-1----:R-:W-:Y:S01]  /*7350*/  FFMA.FTZ R22, R17, UR19, R0 ;  /* 0x0000001311167c23 */ /* 0x002fe20008010000 */
        /* <DEDUP_REMOVED lines=20> */
.L_x_1442:
        /* <DEDUP_REMOVED lines=21> */
.L_x_1444:
[----:B------:R-:W-:Y:S05]  /*75f0*/  BSYNC.RECONVERGENT B0 ;  /* 0x0000000000007941 */ /* 0x000fea0003800200 */
.L_x_1443:
        /* <DEDUP_REMOVED lines=21> */
.L_x_1445:
        /* <DEDUP_REMOVED lines=21> */
.L_x_1447:
[----:B------:R-:W-:Y:S05]  /*78a0*/  BSYNC.RECONVERGENT B0 ;  /* 0x0000000000007941 */ /* 0x000fea0003800200 */
.L_x_1446:
        /* <DEDUP_REMOVED lines=21> */
.L_x_1448:
        /* <DEDUP_REMOVED lines=21> */
.L_x_1450:
[----:B------:R-:W-:Y:S05]  /*7b50*/  BSYNC.RECONVERGENT B0 ;  /* 0x0000000000007941 */ /* 0x000fea0003800200 */
.L_x_1449:
        /* <DEDUP_REMOVED lines=21> */
.L_x_1451:
[----:B------:R-:W-:Y:S01]  /*7cb0*/  FFMA.FTZ R3, R39, UR19, R0 ;  /* 0x0000001327037c23 */ /* 0x000fe20008010000 */
        /* <DEDUP_REMOVED lines=19> */
.L_x_1453:
[----:B------:R-:W-:Y:S05]  /*7df0*/  BSYNC.RECONVERGENT B0 ;  /* 0x0000000000007941 */ /* 0x000fea0003800200 */
.L_x_1452:
[C---:B------:R-:W-:Y:S01]  /*7e00*/  IADD3 R29, PT, PT, R119.reuse, 0x48, RZ ;  /* 0x00000048771d7810 */ /* 0x040fe20007ffe0ff */
[----:B------:R-:W-:Y:S01]  /*7e10*/  FMUL.FTZ R17, R42, UR38 ;  /* 0x000000262a117c20 */ /* 0x000fe20008410000 */
[----:B------:R-:W-:Y:S01]  /*7e20*/  IADD3 R16, PT, PT, R119, 0x50, RZ ;  /* 0x0000005077107810 */ /* 0x000fe20007ffe0ff */
[----:B------:R-:W-:Y:S01]  /*7e30*/  FMUL.FTZ R43, R43, UR38 ;  /* 0x000000262b2b7c20 */ /* 0x000fe20008410000 */
[----:B------:R-:W-:Y:S01]  /*7e40*/  IADD3 R14, PT, PT, R119, 0x58, RZ ;  /* 0x00000058770e7810 */ /* 0x000fe20007ffe0ff */
[--C-:B------:R-:W-:Y:S01]  /*7e50*/  FFMA.FTZ R28, R17, UR19, R0.reuse ;  /* 0x00000013111c7c23 */ /* 0x100fe20008010000 */
[----:B-1----:R-:W-:Y:S01]  /*7e60*/  IADD3 R2, PT, PT, R119, 0x60, RZ ;  /* 0x0000006077027810 */ /* 0x002fe20007ffe0ff */
        /* <DEDUP_REMOVED lines=37> */
.L_x_1454:
        /* <DEDUP_REMOVED lines=17> */
.L_x_1456:
[----:B------:R-:W-:Y:S05]  /*81d0*/  BSYNC.RECONVERGENT B0 ;  /* 0x0000000000007941 */ /* 0x000fea0003800200 */
.L_x_1455:
        /* <DEDUP_REMOVED lines=25> */
.L_x_1457:
[--C-:B-1----:R-:W-:Y:S01]  /*8370*/  FFMA.FTZ R18, R27, UR19, R0.reuse ;  /* 0x000000131b127c23 */ /* 0x102fe20008010000 */
[----:B------:R-:W-:Y:S01]  /*8380*/  FMUL.FTZ R21, R82, UR38 ;  /* 0x0000002652157c20 */ /* 0x000fe20008410000 */
[----:B------:R-:W-:Y:S01]  /*8390*/  FMUL.FTZ R83, R83, UR38 ;  /* 0x0000002653537c20 */ /* 0x000fe20008410000 */
[----:B------:R-:W-:Y:S01]  /*83a0*/  FFMA.FTZ R17, R47, UR19, R0 ;  /* 0x000000132f117c23 */ /* 0x000fe20008010000 */
        /* <DEDUP_REMOVED lines=19> */
.L_x_1459:
[----:B------:R-:W-:Y:S05]  /*84e0*/  BSYNC.RECONVERGENT B0 ;  /* 0x0000000000007941 */ /* 0x000fea0003800200 */
.L_x_1458:
        /* <DEDUP_REMOVED lines=19> */
.L_x_1460:
        /* <DEDUP_REMOVED lines=17> */
.L_x_1462:
[----:B------:R-:W-:Y:S05]  /*8730*/  BSYNC.RECONVERGENT B0 ;  /* 0x0000000000007941 */ /* 0x000fea0003800200 */
.L_x_1461:
        /* <DEDUP_REMOVED lines=8> */
[----:B------:R-:W-:-:S03]  /*87c0*/  FFMA.FTZ R11, R4, R23, R115 ;  /* 0x00000017040b7223 */ /* 0x000fc60000010073 */
[----:B--2---:R-:W-:Y:S01]  /*87d0*/  FMUL.FTZ R14, R10, -1.4426950216293334961 ;  /* 0xbfb8aa3b0a0e7820 */ /* 0x004fe20000410000 */
[----:B-1----:R-:W-:-:S05]  /*87e0*/  FMUL.FTZ R16, R11, -1.4426950216293334961 ;  /* 0xbfb8aa3b0b107820 */ /* 0x002fca0000410000 */
        /* <DEDUP_REMOVED lines=14> */
.L_x_1463:
[--C-:B------:R-:W-:Y:S01]  /*88d0*/  FFMA.FTZ R10, R21, UR19, R0.reuse ;  /* 0x00000013150a7c23 */ /* 0x100fe20008010000 */
[----:B--2---:R-:W-:Y:S01]  /*88e0*/  FMUL.FTZ R15, R92, UR38 ;  /* 0x000000265c0f7c20 */ /* 0x004fe20008410000 */
[----:B------:R-:W-:Y:S01]  /*88f0*/  FMUL.FTZ R93, R93, UR38 ;  /* 0x000000265d5d7c20 */ /* 0x000fe20008410000 */
[----:B------:R-:W-:Y:S01]  /*8900*/  FFMA.FTZ R11, R23, UR19, R0 ;  /* 0x00000013170b7c23 */ /* 0x000fe20008010000 */
[----:B------:R-:W-:Y:S01]  /*8910*/  BSSY.RECONVERGENT B0, `(.L_x_1464) ;  /* 0x0000013000007945 */ /* 0x000fe20003800200 */
[----:B------:R-:W-:Y:S01]  /*8920*/  FFMA.FTZ R12, R109, R12, -R10 ;  /* 0x0000000c6d0c7223 */ /* 0x000fe2000001080a */
[--C-:B------:R-:W-:Y:S01]  /*8930*/  FFMA.FTZ R18, R15, UR19, R0.reuse ;  /* 0x000000130f127c23 */ /* 0x100fe20008010000 */
[----:B-1----:R-:W-:Y:S01]  /*8940*/  FFMA.FTZ R17, R93, UR19, R0 ;  /* 0x000000135d117c23 */ /* 0x002fe20008010000 */
        /* <DEDUP_REMOVED lines=15> */
.L_x_1465:
[----:B------:R-:W-:Y:S05]  /*8a40*/  BSYNC.RECONVERGENT B0 ;  /* 0x0000000000007941 */ /* 0x000fea0003800200 */
.L_x_1464:
        /* <DEDUP_REMOVED lines=19> */
.L_x_1466:
        /* <DEDUP_REMOVED lines=17> */
.L_x_1468:
[----:B------:R-:W-:Y:S05]  /*8c90*/  BSYNC.RECONVERGENT B0 ;  /* 0x0000000000007941 */ /* 0x000fea0003800200 */
.L_x_1467:
[----:B------:R-:W-:Y:S01]  /*8ca0*/  FADD.FTZ R96, R96, -UR37 ;  /* 0x8000002560607e21 */ /* 0x000fe20008010000 */
[----:B------:R-:W-:Y:S01]  /*8cb0*/  FADD.FTZ R97, R97, -UR37 ;  /* 0x8000002561617e21 */ /* 0x000fe20008010000 */
[----:B------:R-:W-:Y:S01]  /*8cc0*/  FADD.FTZ R100, R100, -UR37 ;  /* 0x8000002564647e21 */ /* 0x000fe20008010000 */
[----:B------:R-:W-:Y:S01]  /*8cd0*/  FADD.FTZ R101, R101, -UR37 ;  /* 0x8000002565657e21 */ /* 0x000fe20008010000 */
[----:B------:R-:W-:Y:S01]  /*8ce0*/  FMUL.FTZ R17, R96, UR38 ;  /* 0x0000002660117c20 */ /* 0x000fe20008410000 */
[----:B------:R-:W-:Y:S01]  /*8cf0*/  FMUL.FTZ R97, R97, UR38 ;  /* 0x0000002661617c20 */ /* 0x000fe20008410000 */
[----:B------:R-:W-:Y:S06]  /*8d00*/  BRA.U !UP0, `(.L_x_1469) ;  /* 0x0000000108487547 */ /* 0x000fec000b800000 */
[----:B-12---:R-:W-:Y:S01]  /*8d10*/  FFMA.FTZ R2, R109, R17, R106 ;  /* 0x000000116d027223 */ /* 0x006fe2000001006a */
        /* <DEDUP_REMOVED lines=17> */
.L_x_1469:
[--C-:B-12---:R-:W-:Y:S01]  /*8e30*/  FFMA.FTZ R2, R17, UR19, R0.reuse ;  /* 0x0000001311027c23 */ /* 0x106fe20008010000 */
        /* <DEDUP_REMOVED lines=22> */
.L_x_1471:
[----:B------:R-:W-:Y:S05]  /*8fa0*/  BSYNC.RECONVERGENT B0 ;  /* 0x0000000000007941 */ /* 0x000fea0003800200 */
.L_x_1470:
        /* <DEDUP_REMOVED lines=19> */
.L_x_1472:
        /* <DEDUP_REMOVED lines=17> */
.L_x_1474:
[----:B------:R-:W-:Y:S05]  /*91f0*/  BSYNC.RECONVERGENT B0 ;  /* 0x0000000000007941 */ /* 0x000fea0003800200 */
.L_x_1473:
[----:B------:R-:W-:Y:S02]  /*9200*/  UIADD3 UR18, UPT, UPT, UR31, UR18, URZ ;  /* 0x000000121f127290 */ /* 0x000fe4000fffe0ff */
[----:B------:R-:W-:Y:S02]  /*9210*/  UIADD3 UR4, UPT, UPT, UR4, 0x1, URZ ;  /* 0x0000000104047890 */ /* 0x000fe4000fffe0ff */
[----:B------:R-:W-:-:S09]  /*9220*/  UISETP.GE.AND UP0, UPT, UR18, UR8, UPT ;  /* 0x000000081200728c */ /* 0x000fd2000bf06270 */
[----:B------:R-:W-:Y:S05]  /*9230*/  BRA.U !UP0, `(.L_x_1475) ;  /* 0xffffff7108607547 */ /* 0x000fea000b83ffff */
.L_x_1410:
[----:B------:R-:W3:Y:S01]  /*9240*/  LDC R4, c[0x0][0x370] ;  /* 0x0000dc00ff047b82 */ /* 0x000ee20000000800 */
[----:B------:R-:W-:Y:S01]  /*9250*/  ISETP.NE.AND P2, PT, R113, RZ, PT ;  /* 0x000000ff7100720c */ /* 0x000fe20003f45270 */
[----:B------:R-:W-:Y:S06]  /*9260*/  BSSY.RECONVERGENT B0, `(.L_x_1476) ;  /* 0x0000011000007945 */ /* 0x000fec0003800200 */
[----:B------:R-:W4:Y:S08]  /*9270*/  LDC R7, c[0x0][0x374] ;  /* 0x0000dd00ff077b82 */ /* 0x000f300000000800 */
[----:B-12---:R-:W1:Y:S01]  /*9280*/  LDC.64 R2, c[0x0][0x3c8] ;  /* 0x0000f200ff027b82 */ /* 0x006e620000000a00 */
[----:B---3--:R-:W-:-:S02]  /*9290*/  IADD3 R5, PT, PT, R4, -0x1, RZ ;  /* 0xffffffff04057810 */ /* 0x008fc40007ffe0ff */
[----:B------:R-:W-:Y:S02]  /*92a0*/  ISETP.NE.AND P1, PT, R4, 0x1, PT ;  /* 0x000000010400780c */ /* 0x000fe40003f25270 */
[----:B----4-:R-:W-:-:S04]  /*92b0*/  IADD3 R0, PT, PT, R7, -0x1, RZ ;  /* 0xffffffff07007810 */ /* 0x010fc80007ffe0ff */
        /* <DEDUP_REMOVED lines=11> */
.L_x_1477:
[----:B------:R-:W-:Y:S05]  /*9370*/  BSYNC.RECONVERGENT B0 ;  /* 0x0000000000007941 */ /* 0x000fea0003800200 */
.L_x_1476:
[----:B------:R-:W-:Y:S05]  /*9380*/  @P0 EXIT ;  /* 0x000000000000094d */ /* 0x000fea0003800000 */
[----:B------:R-:W-:Y:S05]  /*9390*/  @P2 BRA `(.L_x_1478) ;  /* 0x0000000000202947 */ /* 0x000fea0003800000 */
[----:B------:R-:W-:-:S05]  /*93a0*/  IMAD R0, R4, R7, RZ ;  /* 0x0000000704007224 */ /* 0x000fca00078e02ff */
[----:B------:R-:W-:-:S13]  /*93b0*/  ISETP.NE.AND P0, PT, R0, -0x1, PT ;  /* 0xffffffff0000780c */ /* 0x000fda0003f05270 */
[----:B------:R-:W-:Y:S05]  /*93c0*/  @!P0 BRA `(.L_x_1478) ;  /* 0x0000000000148947 */ /* 0x000fea0003800000 */
.L_x_1479:
[----:B-1----:R-:W2:Y:S04]  /*93d0*/  LDG.E.STRONG.GPU R5, desc[UR28][R2.64] ;  /* 0x0000001c02057981 */ /* 0x002ea8000c1ef900 */
[----:B--2---:R-:W-:Y:S01]  /*93e0*/  CCTL.IVALL ;  /* 0x00000000ff00798f */ /* 0x004fe20002000000 */
[----:B------:R-:W-:Y:S05]  /*93f0*/  YIELD ;  /* 0x0000000000007946 */ /* 0x000fea0003800000 */
[----:B------:R-:W-:-:S13]  /*9400*/  ISETP.NE.AND P0, PT, R5, R0, PT ;  /* 0x000000000500720c */ /* 0x000fda0003f05270 */
[----:B------:R-:W-:Y:S05]  /*9410*/  @P0 BRA `(.L_x_1479) ;  /* 0xfffffffc00ec0947 */ /* 0x000fea000383ffff */
.L_x_1478:
        /* <DEDUP_REMOVED lines=63> */
[C---:B-1----:R-:W-:Y:S02]  /*9810*/  IADD3 R22, P2, PT, R20.reuse, UR8, RZ ;  /* 0x0000000814167c10 */ /* 0x042fe4000ff5e0ff */
[----:B------:R-:W-:Y:S02]  /*9820*/  IADD3 R34, PT, PT, R7, UR4, RZ ;  /* 0x0000000407227c10 */ /* 0x000fe4000fffe0ff */
[----:B--2---:R-:W-:Y:S02]  /*9830*/  IADD3 R24, P1, PT, R20, UR6, RZ ;  /* 0x0000000614187c10 */ /* 0x004fe4000ff3e0ff */
        /* <DEDUP_REMOVED lines=10> */
.L_x_1482:
[-C--:B-1----:R-:W-:Y:S02]  /*98e0*/  LEA R10, P1, R3, R24.reuse, 0x2 ;  /* 0x00000018030a7211 */ /* 0x082fe400078210ff */
        /* <DEDUP_REMOVED lines=9> */
[----:B------:R-:W4:Y:S04]  /*9980*/  LDG.E R12, desc[UR28][R12.64] ;  /* 0x0000001c0c0c7981 */ /* 0x000f28000c1e1900 */
[----:B------:R-:W4:Y:S01]  /*9990*/  LDG.E R15, desc[UR28][R14.64] ;  /* 0x0000001c0e0f7981 */ /* 0x000f22000c1e1900 */
[----:B-1----:R-:W-:Y:S02]  /*99a0*/  MOV R10, R22 ;  /* 0x00000016000a7202 */ /* 0x002fe40000000f00 */
[----:B---3--:R-:W-:-:S02]  /*99b0*/  MOV R8, R20 ;  /* 0x0000001400087202 */ /* 0x008fc40000000f00 */
        /* <DEDUP_REMOVED lines=12> */
[----:B----4-:R-:W-:Y:S01]  /*9a80*/  F2FP.BF16.F32.PACK_AB R19, R15, R12 ;  /* 0x0000000c0f13723e */ /* 0x010fe200000010ff */
[----:B------:R1:W-:Y:S04]  /*9a90*/  STG.E desc[UR28][R8.64], R17 ;  /* 0x0000001108007986 */ /* 0x0003e8000c10191c */
[----:B------:R1:W-:Y:S01]  /*9aa0*/  STG.E desc[UR28][R10.64], R19 ;  /* 0x000000130a007986 */ /* 0x0003e2000c10191c */
[----:B------:R-:W-:Y:S01]  /*9ab0*/  IADD3.X R23, PT, PT, RZ, R23, RZ, P3, !PT ;  /* 0x00000017ff177210 */ /* 0x000fe20001ffe4ff */
[----:B------:R-:W-:Y:S06]  /*9ac0*/  @P1 BRA `(.L_x_1482) ;  /* 0xfffffffc00841947 */ /* 0x000fec000383ffff */
.L_x_1481:
[----:B------:R-:W-:Y:S05]  /*9ad0*/  BSYNC.RECONVERGENT B0 ;  /* 0x0000000000007941 */ /* 0x000fea0003800200 */
.L_x_1480:
[----:B------:R-:W-:Y:S05]  /*9ae0*/  @!P0 EXIT ;  /* 0x000000000000894d */ /* 0x000fea0003800000 */
[C---:B------:R-:W-:Y:S01]  /*9af0*/  SHF.L.U64.HI R35, R31.reuse, 0x2, R32 ;  /* 0x000000021f237819 */ /* 0x040fe20000010220 */
[----:B------:R-:W2:Y:S01]  /*9b00*/  LDCU.64 UR4, c[0x0][0x3d8] ;  /* 0x00007b00ff0477ac */ /* 0x000ea20008000a00 */
[----:B------:R-:W-:Y:S02]  /*9b10*/  SHF.L.U32 R37, R31, 0x2, RZ ;  /* 0x000000021f257819 */ /* 0x000fe400000006ff */
[C---:B------:R-:W-:Y:S01]  /*9b20*/  SHF.L.U64.HI R29, R4.reuse, 0x2, R5 ;  /* 0x00000002041d7819 */ /* 0x040fe20000010205 */
[----:B------:R-:W3:Y:S01]  /*9b30*/  LDCU.64 UR6, c[0x0][0x388] ;  /* 0x00007100ff0677ac */ /* 0x000ee20008000a00 */
[----:B------:R-:W-:Y:S02]  /*9b40*/  SHF.L.U32 R27, R4, 0x2, RZ ;  /* 0x00000002041b7819 */ /* 0x000fe400000006ff */
[C---:B------:R-:W-:Y:S01]  /*9b50*/  SHF.L.U64.HI R31, R3.reuse, 0x2, R0 ;  /* 0x00000002031f7819 */ /* 0x040fe20000010200 */
[----:B------:R-:W4:Y:S01]  /*9b60*/  LDCU.64 UR8, c[0x0][0x390] ;  /* 0x00007200ff0877ac */ /* 0x000f220008000a00 */
[----:B------:R-:W-:-:S07]  /*9b70*/  SHF.L.U32 R33, R3, 0x2, RZ ;  /* 0x0000000203217819 */ /* 0x000fce00000006ff */
.L_x_1483:
[C---:B------:R-:W-:Y:S02]  /*9b80*/  SHF.L.U32 R22, R113.reuse, 0x2, RZ ;  /* 0x0000000271167819 */ /* 0x040fe400000006ff */
[----:B------:R-:W-:Y:S02]  /*9b90*/  SHF.L.U64.HI R24, R113, 0x2, R34 ;  /* 0x0000000271187819 */ /* 0x000fe40000010222 */
[----:B--2---:R-:W-:-:S04]  /*9ba0*/  IADD3 R4, P0, PT, R22, UR4, RZ ;  /* 0x0000000416047c10 */ /* 0x004fc8000ff1e0ff */
[----:B------:R-:W-:Y:S02]  /*9bb0*/  IADD3.X R5, PT, PT, R24, UR5, RZ, P0, !PT ;  /* 0x0000000518057c10 */ /* 0x000fe400087fe4ff */
[C---:B------:R-:W-:Y:S02]  /*9bc0*/  IADD3 R6, P0, PT, R4.reuse, R33, RZ ;  /* 0x0000002104067210 */ /* 0x040fe40007f1e0ff */
[C---:B-1----:R-:W-:Y:S01]  /*9bd0*/  IADD3 R10, P2, PT, R4.reuse, R37, RZ ;  /* 0x00000025040a7210 */ /* 0x042fe20007f5e0ff */
[----:B------:R1:W2:Y:S01]  /*9be0*/  LDG.E R2, desc[UR28][R4.64] ;  /* 0x0000001c04027981 */ /* 0x0002a2000c1e1900 */
[C---:B------:R-:W-:Y:S02]  /*9bf0*/  IADD3.X R7, PT, PT, R5.reuse, R31, RZ, P0, !PT ;  /* 0x0000001f05077210 */ /* 0x040fe400007fe4ff */
[----:B------:R-:W-:Y:S02]  /*9c00*/  IADD3 R8, P1, PT, R4, R27, RZ ;  /* 0x0000001b04087210 */ /* 0x000fe40007f3e0ff */
[----:B------:R-:W-:-:S02]  /*9c10*/  IADD3.X R11, PT, PT, R5, R35, RZ, P2, !PT ;  /* 0x00000023050b7210 */ /* 0x000fc400017fe4ff */
[----:B------:R-:W-:Y:S01]  /*9c20*/  IADD3.X R9, PT, PT, R5, R29, RZ, P1, !PT ;  /* 0x0000001d05097210 */ /* 0x000fe20000ffe4ff */
[----:B------:R-:W2:Y:S04]  /*9c30*/  LDG.E R7, desc[UR28][R6.64] ;  /* 0x0000001c06077981 */ /* 0x000ea8000c1e1900 */
[----:B------:R-:W5:Y:S04]  /*9c40*/  LDG.E R8, desc[UR28][R8.64] ;  /* 0x0000001c08087981 */ /* 0x000f68000c1e1900 */
[----:B------:R-:W5:Y:S01]  /*9c50*/  LDG.E R11, desc[UR28][R10.64] ;  /* 0x0000001c0a0b7981 */ /* 0x000f62000c1e1900 */
[----:B------:R-:W-:-:S02]  /*9c60*/  LOP3.LUT R16, R22, 0xfffffffc, RZ, 0xc0, !PT ;  /* 0xfffffffc16107812 */ /* 0x000fc400078ec0ff */
[----:B------:R-:W-:Y:S02]  /*9c70*/  LOP3.LUT R15, R24, 0x1, RZ, 0xc0, !PT ;  /* 0x00000001180f7812 */ /* 0x000fe400078ec0ff */
[----:B---3--:R-:W-:-:S04]  /*9c80*/  IADD3 R12, P0, PT, R16, UR6, RZ ;  /* 0x00000006100c7c10 */ /* 0x008fc8000ff1e0ff */
[C---:B------:R-:W-:Y:S02]  /*9c90*/  IADD3.X R13, PT, PT, R15.reuse, UR7, RZ, P0, !PT ;  /* 0x000000070f0d7c10 */ /* 0x040fe400087fe4ff */
[C---:B----4-:R-:W-:Y:S02]  /*9ca0*/  IADD3 R14, P0, PT, R16.reuse, UR8, RZ ;  /* 0x00000008100e7c10 */ /* 0x050fe4000ff1e0ff */
[----:B------:R-:W-:Y:S02]  /*9cb0*/  IADD3 R16, P1, PT, R16, UR4, RZ ;  /* 0x0000000410107c10 */ /* 0x000fe4000ff3e0ff */
[----:B------:R-:W-:Y:S02]  /*9cc0*/  IADD3.X R15, PT, PT, R15, UR9, RZ, P0, !PT ;  /* 0x000000090f0f7c10 */ /* 0x000fe400087fe4ff */
[----:B-1----:R-:W-:Y:S02]  /*9cd0*/  IADD3 R4, P0, PT, R16, R33, RZ ;  /* 0x0000002110047210 */ /* 0x002fe40007f1e0ff */
[----:B--2---:R-:W-:-:S02]  /*9ce0*/  F2FP.BF16.F32.PACK_AB R19, R7, R2 ;  /* 0x000000020713723e */ /* 0x004fc400000010ff */
[----:B------:R-:W-:-:S04]  /*9cf0*/  LOP3.LUT R2, R24, 0x3, RZ, 0xc0, !PT ;  /* 0x0000000318027812 */ /* 0x000fc800078ec0ff */
[----:B------:R-:W-:Y:S02]  /*9d00*/  IADD3.X R17, PT, PT, R2, UR5, RZ, P1, !PT ;  /* 0x0000000502117c10 */ /* 0x000fe40008ffe4ff */
[----:B-----5:R-:W-:Y:S02]  /*9d10*/  F2FP.BF16.F32.PACK_AB R21, R11, R8 ;  /* 0x000000080b15723e */ /* 0x020fe400000010ff */
[C---:B------:R-:W-:Y:S02]  /*9d20*/  IADD3 R6, P1, PT, R16.reuse, R27, RZ ;  /* 0x0000001b10067210 */ /* 0x040fe40007f3e0ff */
[----:B------:R-:W-:Y:S02]  /*9d30*/  IADD3 R8, P2, PT, R16, R37, RZ ;  /* 0x0000002510087210 */ /* 0x000fe40007f5e0ff */
[C---:B------:R-:W-:Y:S02]  /*9d40*/  IADD3.X R5, PT, PT, R17.reuse, R31, RZ, P0, !PT ;  /* 0x0000001f11057210 */ /* 0x040fe400007fe4ff */
[----:B------:R-:W-:-:S02]  /*9d50*/  IADD3.X R7, PT, PT, R17, R29, RZ, P1, !PT ;  /* 0x0000001d11077210 */ /* 0x000fc40000ffe4ff */
[----:B------:R-:W-:Y:S01]  /*9d60*/  IADD3.X R9, PT, PT, R17, R35, RZ, P2, !PT ;  /* 0x0000002311097210 */ /* 0x000fe200017fe4ff */
        /* <DEDUP_REMOVED lines=14> */
[----:B---3--:R-:W-:Y:S02]  /*9e50*/  F2FP.BF16.F32.PACK_AB R19, R19, R2 ;  /* 0x000000021313723e */ /* 0x008fe400000010ff */
[----:B----4-:R-:W-:-:S03]  /*9e60*/  F2FP.BF16.F32.PACK_AB R23, R23, R18 ;  /* 0x000000121717723e */ /* 0x010fc600000010ff */
[----:B------:R1:W-:Y:S04]  /*9e70*/  STG.E desc[UR28][R10.64], R19 ;  /* 0x000000130a007986 */ /* 0x0003e8000c10191c */
[----:B------:R3:W-:Y:S04]  /*9e80*/  STG.E desc[UR28][R12.64], R23 ;  /* 0x000000170c007986 */ /* 0x0007e8000c10191c */
[----:B------:R-:W4:Y:S04]  /*9e90*/  LDG.E R2, desc[UR28][R16.64+0xc40] ;  /* 0x000c401c10027981 */ /* 0x000f28000c1e1900 */
[----:B--2---:R-:W4:Y:S04]  /*9ea0*/  LDG.E R21, desc[UR28][R4.64+0xc40] ;  /* 0x000c401c04157981 */ /* 0x004f28000c1e1900 */
[----:B------:R-:W2:Y:S04]  /*9eb0*/  LDG.E R18, desc[UR28][R6.64+0xc40] ;  /* 0x000c401c06127981 */ /* 0x000ea8000c1e1900 */
[----:B------:R-:W2:Y:S01]  /*9ec0*/  LDG.E R25, desc[UR28][R8.64+0xc40] ;  /* 0x000c401c08197981 */ /* 0x000ea2000c1e1900 */
[----:B------:R-:W-:-:S04]  /*9ed0*/  IADD3 R15, P0, PT, R22, 0xc40, RZ ;  /* 0x00000c40160f7810 */ /* 0x000fc80007f1e0ff */
[----:B------:R-:W-:Y:S02]  /*9ee0*/  IADD3.X R20, PT, PT, RZ, R24, RZ, P0, !PT ;  /* 0x00000018ff147210 */ /* 0x000fe400007fe4ff */
[----:B------:R-:W-:Y:S02]  /*9ef0*/  LOP3.LUT R15, R15, 0xfffffffc, RZ, 0xc0, !PT ;  /* 0xfffffffc0f0f7812 */ /* 0x000fe400078ec0ff */
[----:B------:R-:W-:Y:S02]  /*9f00*/  LOP3.LUT R20, R20, 0x1, RZ, 0xc0, !PT ;  /* 0x0000000114147812 */ /* 0x000fe400078ec0ff */
[C---:B------:R-:W-:Y:S02]  /*9f10*/  IADD3 R14, P0, PT, R15.reuse, UR6, RZ ;  /* 0x000000060f0e7c10 */ /* 0x040fe4000ff1e0ff */
[----:B-1----:R-:W-:Y:S02]  /*9f20*/  IADD3 R10, P1, PT, R15, UR8, RZ ;  /* 0x000000080f0a7c10 */ /* 0x002fe4000ff3e0ff */
[----:B------:R-:W-:-:S02]  /*9f30*/  IADD3.X R15, PT, PT, R20, UR7, RZ, P0, !PT ;  /* 0x00000007140f7c10 */ /* 0x000fc400087fe4ff */
[----:B------:R-:W-:Y:S02]  /*9f40*/  IADD3.X R11, PT, PT, R20, UR9, RZ, P1, !PT ;  /* 0x00000009140b7c10 */ /* 0x000fe40008ffe4ff */
[----:B----4-:R-:W-:Y:S02]  /*9f50*/  F2FP.BF16.F32.PACK_AB R21, R21, R2 ;  /* 0x000000021515723e */ /* 0x010fe400000010ff */
[----:B--2---:R-:W-:-:S03]  /*9f60*/  F2FP.BF16.F32.PACK_AB R25, R25, R18 ;  /* 0x000000121919723e */ /* 0x004fc600000010ff */
        /* <DEDUP_REMOVED lines=10> */
[C---:B---3--:R-:W-:Y:S02]  /*a010*/  IADD3 R12, P0, PT, R2.reuse, UR6, RZ ;  /* 0x00000006020c7c10 */ /* 0x048fe4000ff1e0ff */
[----:B-1----:R-:W-:Y:S02]  /*a020*/  IADD3 R14, P1, PT, R2, UR8, RZ ;  /* 0x00000008020e7c10 */ /* 0x002fe4000ff3e0ff */
        /* <DEDUP_REMOVED lines=12> */
.L_x_1484:
        /* <DEDUP_REMOVED lines=9> */
.L_x_4765:


//--------------------- .text._Z35group_norm_nhwc_bwd_one_pass_kernelI11Fp32IOBf16WLi256ELi98ELi392EEv26Group_norm_nhwc_bwd_params --------------------------
	.section	.text._Z35group_norm_nhwc_bwd_one_pass_kernelI11Fp32IOBf16WLi256ELi98ELi392EEv26Group_norm_nhwc_bwd_params,"ax",@progbits
	.align	128
        .global         _Z35group_norm_nhwc_bwd_one_pass_kernelI11Fp32IOBf16WLi256ELi98ELi392EEv26Group_norm_nhwc_bwd_params
        .type           _Z35group_norm_nhwc_bwd_one_pass_kernelI11Fp32IOBf16WLi256ELi98ELi392EEv26Group_norm_nhwc_bwd_params,@function
        .size           _Z35group_norm_nhwc_bwd_one_pass_kernelI11Fp32IOBf16WLi256ELi98ELi392EEv26Group_norm_nhwc_bwd_params,(.L_x_4766 - _Z35group_norm_nhwc_bwd_one_pass_kernelI11Fp32IOBf16WLi256ELi98ELi392EEv26Group_norm_nhwc_bwd_params)
        .other          _Z35group_norm_nhwc_bwd_one_pass_kernelI11Fp32IOBf16WLi256ELi98ELi392EEv26Group_norm_nhwc_bwd_params,@"STO_CUDA_ENTRY STV_DEFAULT"
_Z35group_norm_nhwc_bwd_one_pass_kernelI11Fp32IOBf16WLi256ELi98ELi392EEv26Group_norm_nhwc_bwd_params:
.text._Z35group_norm_nhwc_bwd_one_pass_kernelI11Fp32IOBf16WLi256ELi98ELi392EEv26Group_norm_nhwc_bwd_params:
        /* <DEDUP_REMOVED lines=26> */
.L_x_1509:
[----:B01----:R-:W2:Y:S01]  /*01a0*/  LDL.LU R4, [R1+0x220] ;  /* 0x0002200001047983 */ /* 0x003ea20000300800 */
        /* <DEDUP_REMOVED lines=11> */
[C---:B------:R-:W-:Y:S02]  /*0260*/  IADD3 R13, PT, PT, R85.reuse, 0x18, RZ ;  /* 0x00000018550d7810 */ /* 0x040fe40007ffe0ff */
[----:B------:R-:W-:Y:S01]  /*0270*/  IADD3 R83, PT, PT, R85, 0xd0, RZ ;  /* 0x000000d055537810 */ /* 0x000fe20007ffe0ff */
[----:B-1----:R-:W-:Y:S02]  /*0280*/  ULOP3.LUT UR12, UR8, UR14, URZ, 0x3c, !UPT ;  /* 0x0000000e080c7292 */ /* 0x002fe4000f8e3cff */
[----:B0-----:R-:W-:Y:S01]  /*0290*/  MOV R0, UR14 ;  /* 0x0000000e00007c02 */ /* 0x001fe20008000f00 */
[----:B------:R-:W-:Y:S01]  /*02a0*/  UISETP.NE.AND UP0, UPT, UR14, URZ, UPT ;  /* 0x000000ff0e00728c */ /* 0x000fe2000bf05270 */
[----:B------:R-:W-:Y:S02]  /*02b0*/  SHF.R.S32.HI R17, RZ, 0x1f, R13 ;  /* 0x0000001fff117819 */ /* 0x000fe4000001140d */
[----:B------:R-:W-:-:S02]  /*02c0*/  IABS R0, R0 ;  /* 0x0000000000007213 */ /* 0x000fc40000000000 */
[----:B---3--:R-:W-:Y:S02]  /*02d0*/  ISETP.GE.U32.AND P0, PT, R85, UR16, PT ;  /* 0x0000001055007c0c */ /* 0x008fe4000bf06070 */
[----:B------:R-:W-:Y:S02]  /*02e0*/  R2UR UR13, R0 ;  /* 0x00000000000d72ca */ /* 0x000fe400000e0000 */
[----:B------:R-:W-:Y:S02]  /*02f0*/  ISETP.GE.AND.EX P3, PT, R3, UR17, PT, P0 ;  /* 0x0000001103007c0c */ /* 0x000fe4000bf66300 */
[----:B------:R-:W-:Y:S02]  /*0300*/  ISETP.GE.U32.AND P0, PT, R7, UR16, PT ;  /* 0x0000001007007c0c */ /* 0x000fe4000bf06070 */
[----:B------:R-:W-:Y:S02]  /*0310*/  MOV R11, UR18 ;  /* 0x00000012000b7c02 */ /* 0x000fe40008000f00 */
[----:B------:R-:W-:-:S02]  /*0320*/  ISETP.GE.AND.EX P4, PT, R5, UR17, PT, P0 ;  /* 0x0000001105007c0c */ /* 0x000fc4000bf86300 */
[----:B------:R-:W-:Y:S02]  /*0330*/  ISETP.GE.U32.AND P0, PT, R9, UR16, PT ;  /* 0x0000001009007c0c */ /* 0x000fe4000bf06070 */
[----:B------:R-:W-:Y:S01]  /*0340*/  IADD3 R84, PT, PT, R85, 0xf8, RZ ;  /* 0x000000f855547810 */ /* 0x000fe20007ffe0ff */
[----:B------:R-:W0:Y:S02]  /*0350*/  I2F.RP R0, UR13 ;  /* 0x0000000d00007d06 */ /* 0x000e240008209400 */
[----:B------:R-:W1:Y:S01]  /*0360*/  @!P3 LDC.64 R14, c[0x0][0x3f8] ;  /* 0x0000fe00ff0ebb82 */ /* 0x000e620000000a00 */
[----:B------:R-:W-:-:S04]  /*0370*/  @P3 LOP3.LUT R95, R95, 0x1000000, RZ, 0xfc, !PT ;  /* 0x010000005f5f3812 */ /* 0x000fc800078efcff */
[----:B------:R-:W-:-:S03]  /*0380*/  LOP3.LUT R95, R95, 0xff7fffff, RZ, 0xc0, !PT ;  /* 0xff7fffff5f5f7812 */ /* 0x000fc600078ec0ff */
[----:B------:R-:W3:Y:S01]  /*0390*/  @!P3 LDC.64 R18, c[0x0][0x398] ;  /* 0x0000e600ff12bb82 */ /* 0x000ee20000000a00 */
[----:B------:R-:W-:Y:S01]  /*03a0*/  @P4 LOP3.LUT R95, R95, 0x800000, RZ, 0xfc, !PT ;  /* 0x008000005f5f4812 */ /* 0x000fe200078efcff */
[----:B0-----:R-:W0:Y:S03]  /*03b0*/  MUFU.RCP R0, R0 ;  /* 0x0000000000007308 */ /* 0x001e260000001000 */
[----:B------:R-:W-:-:S03]  /*03c0*/  LOP3.LUT R95, R95, 0xffbfffff, RZ, 0xc0, !PT ;  /* 0xffbfffff5f5f7812 */ /* 0x000fc600078ec0ff */
[----:B------:R-:W4:Y:S08]  /*03d0*/  @!P4 LDC.64 R20, c[0x0][0x3f8] ;  /* 0x0000fe00ff14cb82 */ /* 0x000f300000000a00 */
[----:B------:R-:W3:Y:S01]  /*03e0*/  @!P3 LDC.64 R74, c[0x0][0x3a0] ;  /* 0x0000e800ff4abb82 */ /* 0x000ee20000000a00 */
[----:B0-----:R-:W-:-:S07]  /*03f0*/  IADD3 R2, PT, PT, R0, 0xffffffe, RZ ;  /* 0x0ffffffe00027810 */ /* 0x001fce0007ffe0ff */
[----:B------:R-:W0:Y:S01]  /*0400*/  @!P4 LDC.64 R58, c[0x0][0x3a0] ;  /* 0x0000e800ff3acb82 */ /* 0x000e220000000a00 */
[----:B------:R-:W1:Y:S02]  /*0410*/  F2I.FTZ.U32.TRUNC.NTZ R2, R2 ;  /* 0x0000000200027305 */ /* 0x000e64000021f000 */
[----:B-1----:R-:W-:-:S13]  /*0420*/  R2UR UR7, R2 ;  /* 0x00000000020772ca */ /* 0x002fda00000e0000 */
        /* <DEDUP_REMOVED lines=23> */
[----:B------:R-:W-:-:S03]  /*05a0*/  USHF.R.S32.HI UR5, URZ, 0x1f, UR7 ;  /* 0x0000001fff057899 */ /* 0x000fc60008011407 */
[----:B------:R-:W-:Y:S01]  /*05b0*/  LEA.HI.X.SX32 R67, R0, RZ, 0x1, P1 ;  /* 0x000000ff00437211 */ /* 0x000fe200008f0eff */
[----:B------:R-:W-:Y:S01]  /*05c0*/  UIMAD UR5, UR5, UR18, URZ ;  /* 0x00000012050572a4 */ /* 0x000fe2000f8e02ff */
[----:B------:R-:W-:-:S03]  /*05d0*/  @!P3 IMAD R0, R3, R14, RZ ;  /* 0x0000000e0300b224 */ /* 0x000fc600078e02ff */
[----:B------:R-:W-:Y:S02]  /*05e0*/  UIMAD UR5, UR7, UR19, UR5 ;  /* 0x00000013070572a4 */ /* 0x000fe4000f8e0205 */
[----:B------:R-:W-:Y:S01]  /*05f0*/  IMAD.WIDE.U32 R66, R11, UR7, R66 ;  /* 0x000000070b427c25 */ /* 0x000fe2000f8e0042 */
[----:B------:R-:W-:-:S03]  /*0600*/  SHF.R.S32.HI R11, RZ, 0x1f, R9 ;  /* 0x0000001fff0b7819 */ /* 0x000fc60000011409 */
[----:B------:R-:W-:Y:S01]  /*0610*/  HFMA2 R94, -RZ, RZ, 0, 0 ;  /* 0x00000000ff5e7431 */ /* 0x000fe200000001ff */
[----:B------:R-:W1:Y:S01]  /*0620*/  LDCU.64 UR6, c[0x0][0x3b8] ;  /* 0x00007700ff0677ac */ /* 0x000e620008000a00 */
[----:B------:R-:W-:Y:S01]  /*0630*/  @!P3 IMAD R15, R85, R15, R0 ;  /* 0x0000000f550fb224 */ /* 0x000fe200078e0200 */
[----:B------:R-:W-:Y:S01]  /*0640*/  IADD3 R65, PT, PT, R67, UR5, RZ ;  /* 0x0000000543417c10 */ /* 0x000fe2000fffe0ff */
[----:B----4-:R-:W-:Y:S01]  /*0650*/  @!P4 IMAD R0, R5, R20, RZ ;  /* 0x000000140500c224 */ /* 0x010fe200078e02ff */
[----:B------:R-:W-:Y:S02]  /*0660*/  @!P3 MOV R64, R66 ;  /* 0x000000420040b202 */ /* 0x000fe40000000f00 */
[----:B------:R-:W-:Y:S02]  /*0670*/  ISETP.GE.AND.EX P6, PT, R11, UR17, PT, P0 ;  /* 0x000000110b007c0c */ /* 0x000fe4000bfc6300 */
[----:B------:R-:W-:Y:S01]  /*0680*/  ISETP.GE.U32.AND P0, PT, R13, UR16, PT ;  /* 0x000000100d007c0c */ /* 0x000fe2000bf06070 */
[----:B------:R-:W-:-:S03]  /*0690*/  @!P3 IMAD.WIDE.U32 R2, R85, R14, R64 ;  /* 0x0000000e5502b225 */ /* 0x000fc600078e0040 */
[----:B------:R-:W-:Y:S02]  /*06a0*/  ISETP.GE.AND.EX P5, PT, R17, UR17, PT, P0 ;  /* 0x0000001111007c0c */ /* 0x000fe4000bfa6300 */
[----:B------:R-:W-:Y:S02]  /*06b0*/  @!P3 IADD3 R15, PT, PT, R3, R15, RZ ;  /* 0x0000000f030fb210 */ /* 0x000fe40007ffe0ff */
[C---:B------:R-:W-:Y:S02]  /*06c0*/  @!P3 SHF.L.U32 R3, R2.reuse, 0x2, RZ ;  /* 0x000000020203b819 */ /* 0x040fe400000006ff */
[----:B------:R-:W-:Y:S01]  /*06d0*/  @!P3 SHF.L.U64.HI R2, R2, 0x2, R15 ;  /* 0x000000020202b819 */ /* 0x000fe2000001020f */
[----:B------:R-:W2:Y:S01]  /*06e0*/  @!P6 LDC.64 R22, c[0x0][0x3f8] ;  /* 0x0000fe00ff16eb82 */ /* 0x000ea20000000a00 */
[----:B---3--:R-:W-:Y:S02]  /*06f0*/  @!P3 IADD3 R4, P2, PT, R3, R18, RZ ;  /* 0x000000120304b210 */ /* 0x008fe40007f5e0ff */
[----:B------:R-:W-:-:S02]  /*0700*/  @P6 LOP3.LUT R95, R95, 0x400000, RZ, 0xfc, !PT ;  /* 0x004000005f5f6812 */ /* 0x000fc400078efcff */
[C---:B------:R-:W-:Y:S02]  /*0710*/  @!P3 IADD3.X R5, PT, PT, R2.reuse, R19, RZ, P2, !PT ;  /* 0x000000130205b210 */ /* 0x040fe400017fe4ff */
[----:B------:R-:W-:Y:S01]  /*0720*/  LOP3.LUT P2, RZ, R95, 0x800000, RZ, 0xc0, !PT ;  /* 0x008000005fff7812 */ /* 0x000fe2000784c0ff */
[----:B------:R-:W3:Y:S01]  /*0730*/  @!P5 LDC.64 R28, c[0x0][0x3f8] ;  /* 0x0000fe00ff1cdb82 */ /* 0x000ee20000000a00 */
[----:B------:R-:W-:Y:S02]  /*0740*/  @!P3 IADD3 R74, P1, PT, R3, R74, RZ ;  /* 0x0000004a034ab210 */ /* 0x000fe40007f3e0ff */
[----:B------:R-:W-:Y:S02]  /*0750*/  IADD3 R15, PT, PT, R85, 0x20, RZ ;  /* 0x00000020550f7810 */ /* 0x000fe40007ffe0ff */
[----:B------:R-:W-:Y:S02]  /*0760*/  @!P3 IADD3.X R75, PT, PT, R2, R75, RZ, P1, !PT ;  /* 0x0000004b024bb210 */ /* 0x000fe40000ffe4ff */
[----:B------:R-:W-:Y:S01]  /*0770*/  ISETP.GE.U32.AND P0, PT, R15, UR16, PT ;  /* 0x000000100f007c0c */ /* 0x000fe2000bf06070 */
[----:B------:R-:W4:Y:S01]  /*0780*/  @!P6 LDC.64 R56, c[0x0][0x3a0] ;  /* 0x0000e800ff38eb82 */ /* 0x000f220000000a00 */
[----:B------:R-:W-:-:S02]  /*0790*/  SHF.R.S32.HI R19, RZ, 0x1f, R15 ;  /* 0x0000001fff137819 */ /* 0x000fc4000001140f */
[----:B------:R-:W-:Y:S01]  /*07a0*/  LOP3.LUT R95, R95, 0xffdfffff, RZ, 0xc0, !PT ;  /* 0xffdfffff5f5f7812 */ /* 0x000fe200078ec0ff */
[----:B------:R-:W-:Y:S01]  /*07b0*/  @!P2 IMAD R21, R7, R21, R0 ;  /* 0x000000150715a224 */ /* 0x000fe200078e0200 */
[----:B------:R-:W-:Y:S02]  /*07c0*/  @!P2 MOV R2, R66 ;  /* 0x000000420002a202 */ /* 0x000fe40000000f00 */
[----:B------:R-:W-:Y:S01]  /*07d0*/  @!P2 MOV R3, R65 ;  /* 0x000000410003a202 */ /* 0x000fe20000000f00 */
[----:B------:R-:W1:Y:S01]  /*07e0*/  @!P2 LDC.64 R24, c[0x0][0x398] ;  /* 0x0000e600ff18ab82 */ /* 0x000e620000000a00 */
[----:B--2---:R-:W-:Y:S01]  /*07f0*/  @!P6 IMAD R6, R11, R22, RZ ;  /* 0x000000160b06e224 */ /* 0x004fe200078e02ff */
[----:B------:R-:W-:Y:S01]  /*0800*/  ISETP.GE.AND.EX P4, PT, R19, UR17, PT, P0 ;  /* 0x0000001113007c0c */ /* 0x000fe2000bf86300 */
[----:B------:R-:W-:Y:S01]  /*0810*/  @!P2 IMAD.WIDE.U32 R2, R7, R20, R2 ;  /* 0x000000140702a225 */ /* 0x000fe200078e0002 */
[----:B------:R-:W-:Y:S02]  /*0820*/  IADD3 R7, PT, PT, R85, 0x28, RZ ;  /* 0x0000002855077810 */ /* 0x000fe40007ffe0ff */
[----:B------:R-:W-:-:S02]  /*0830*/  @P5 LOP3.LUT R95, R95, 0x200000, RZ, 0xfc, !PT ;  /* 0x002000005f5f5812 */ /* 0x000fc400078efcff */
[----:B------:R-:W2:Y:S01]  /*0840*/  @!P6 LDC.64 R26, c[0x0][0x398] ;  /* 0x0000e600ff1aeb82 */ /* 0x000ea20000000a00 */
[----:B------:R-:W-:Y:S01]  /*0850*/  @!P2 IADD3 R3, PT, PT, R3, R21, RZ ;  /* 0x000000150303a210 */ /* 0x000fe20007ffe0ff */
[----:B------:R-:W-:Y:S01]  /*0860*/  @!P6 IMAD R23, R9, R23, R6 ;  /* 0x000000170917e224 */ /* 0x000fe200078e0206 */
[C---:B------:R-:W-:Y:S02]  /*0870*/  @!P2 SHF.L.U32 R11, R2.reuse, 0x2, RZ ;  /* 0x00000002020ba819 */ /* 0x040fe400000006ff */
[----:B------:R-:W-:Y:S02]  /*0880*/  @!P2 SHF.L.U64.HI R0, R2, 0x2, R3 ;  /* 0x000000020200a819 */ /* 0x000fe40000010203 */
[----:B------:R-:W-:Y:S01]  /*0890*/  @!P6 MOV R2, R66 ;  /* 0x000000420002e202 */ /* 0x000fe20000000f00 */
[----:B------:R-:W2:Y:S01]  /*08a0*/  @!P4 LDC.64 R30, c[0x0][0x3f8] ;  /* 0x0000fe00ff1ecb82 */ /* 0x000ea20000000a00 */
[----:B------:R-:W-:Y:S02]  /*08b0*/  @!P6 MOV R3, R65 ;  /* 0x000000410003e202 */ /* 0x000fe40000000f00 */
[----:B0-----:R-:W-:-:S02]  /*08c0*/  @!P2 IADD3 R58, P0, PT, R11, R58, RZ ;  /* 0x0000003a0b3aa210 */ /* 0x001fc40007f1e0ff */
[----:B------:R-:W-:Y:S01]  /*08d0*/  ISETP.GE.U32.AND P1, PT, R7, UR16, PT ;  /* 0x0000001007007c0c */ /* 0x000fe2000bf26070 */
[----:B------:R-:W-:Y:S01]  /*08e0*/  @!P6 IMAD.WIDE.U32 R2, R9, R22, R2 ;  /* 0x000000160902e225 */ /* 0x000fe200078e0002 */
[C---:B------:R-:W-:Y:S01]  /*08f0*/  @!P2 IADD3.X R59, PT, PT, R0.reuse, R59, RZ, P0, !PT ;  /* 0x0000003b003ba210 */ /* 0x040fe200007fe4ff */
[----:B------:R-:W0:Y:S01]  /*0900*/  @!P5 LDC.64 R54, c[0x0][0x3a0] ;  /* 0x0000e800ff36db82 */ /* 0x000e220000000a00 */
[----:B-1----:R-:W-:Y:S02]  /*0910*/  @!P2 IADD3 R10, P0, PT, R11, R24, RZ ;  /* 0x000000180b0aa210 */ /* 0x002fe40007f1e0ff */
[----:B------:R-:W-:Y:S02]  /*0920*/  SHF.R.S32.HI R21, RZ, 0x1f, R7 ;  /* 0x0000001fff157819 */ /* 0x000fe40000011407 */
[----:B------:R-:W-:Y:S02]  /*0930*/  @!P6 IADD3 R3, PT, PT, R3, R23, RZ ;  /* 0x000000170303e210 */ /* 0x000fe40007ffe0ff */
[----:B------:R-:W-:Y:S01]  /*0940*/  @!P2 IADD3.X R11, PT, PT, R0, R25, RZ, P0, !PT ;  /* 0x00000019000ba210 */ /* 0x000fe200007fe4ff */
[----:B------:R-:W1:Y:S01]  /*0950*/  @!P5 LDC.64 R22, c[0x0][0x398] ;  /* 0x0000e600ff16db82 */ /* 0x000e620000000a00 */
[----:B------:R-:W-:-:S02]  /*0960*/  ISETP.GE.AND.EX P3, PT, R21, UR17, PT, P1 ;  /* 0x0000001115007c0c */ /* 0x000fc4000bf66310 */
[C---:B------:R-:W-:Y:S02]  /*0970*/  @!P6 SHF.L.U32 R73, R2.reuse, 0x2, RZ ;  /* 0x000000020249e819 */ /* 0x040fe400000006ff */
[----:B------:R-:W-:Y:S01]  /*0980*/  @!P6 SHF.L.U64.HI R0, R2, 0x2, R3 ;  /* 0x000000020200e819 */ /* 0x000fe20000010203 */
[----:B---3--:R-:W-:Y:S01]  /*0990*/  @!P5 IMAD R2, R17, R28, RZ ;  /* 0x0000001c1102d224 */ /* 0x008fe200078e02ff */
[----:B------:R-:W-:Y:S01]  /*09a0*/  @!P5 MOV R3, R65 ;  /* 0x000000410003d202 */ /* 0x000fe20000000f00 */
[----:B------:R-:W3:Y:S01]  /*09b0*/  @!P4 LDC.64 R52, c[0x0][0x3a0] ;  /* 0x0000e800ff34cb82 */ /* 0x000ee20000000a00 */
[----:B----4-:R-:W-:Y:S01]  /*09c0*/  @!P6 IADD3 R56, P0, PT, R73, R56, RZ ;  /* 0x000000384938e210 */ /* 0x010fe20007f1e0ff */
[----:B------:R-:W-:Y:S01]  /*09d0*/  @!P5 IMAD R9, R13, R29, R2 ;  /* 0x0000001d0d09d224 */ /* 0x000fe200078e0202 */
[----:B------:R-:W-:Y:S01]  /*09e0*/  @!P5 MOV R2, R66 ;  /* 0x000000420002d202 */ /* 0x000fe20000000f00 */
[----:B--2---:R-:W-:Y:S01]  /*09f0*/  @!P4 IMAD R6, R19, R30, RZ ;  /* 0x0000001e1306c224 */ /* 0x004fe200078e02ff */
[----:B------:R-:W-:-:S02]  /*0a00*/  @!P6 IADD3.X R57, PT, PT, R0, R57, RZ, P0, !PT ;  /* 0x000000390039e210 */ /* 0x000fc400007fe4ff */
[----:B------:R-:W-:Y:S01]  /*0a10*/  @!P6 IADD3 R72, P0, PT, R73, R26, RZ ;  /* 0x0000001a4948e210 */ /* 0x000fe20007f1e0ff */
[----:B------:R-:W-:Y:S01]  /*0a20*/  @!P5 IMAD.WIDE.U32 R2, R13, R28, R2 ;  /* 0x0000001c0d02d225 */ /* 0x000fe200078e0002 */
[----:B------:R-:W2:Y:S01]  /*0a30*/  @!P3 LDC.64 R16, c[0x0][0x3f8] ;  /* 0x0000fe00ff10bb82 */ /* 0x000ea20000000a00 */
[----:B------:R-:W-:Y:S02]  /*0a40*/  LOP3.LUT R95, R95, 0xffefffff, RZ, 0xc0, !PT ;  /* 0xffefffff5f5f7812 */ /* 0x000fe400078ec0ff */
[----:B------:R-:W-:Y:S02]  /*0a50*/  @!P6 IADD3.X R73, PT, PT, R0, R27, RZ, P0, !PT ;  /* 0x0000001b0049e210 */ /* 0x000fe400007fe4ff */
[----:B------:R-:W-:Y:S01]  /*0a60*/  @!P5 IADD3 R3, PT, PT, R3, R9, RZ ;  /* 0x000000090303d210 */ /* 0x000fe20007ffe0ff */
[----:B------:R-:W-:Y:S01]  /*0a70*/  @!P4 IMAD R9, R15, R31, R6 ;  /* 0x0000001f0f09c224 */ /* 0x000fe200078e0206 */
[C---:B------:R-:W-:Y:S01]  /*0a80*/  @!P5 SHF.L.U32 R63, R2.reuse, 0x2, RZ ;  /* 0x00000002023fd819 */ /* 0x040fe200000006ff */
[----:B------:R-:W4:Y:S01]  /*0a90*/  @!P4 LDC.64 R12, c[0x0][0x398] ;  /* 0x0000e600ff0ccb82 */ /* 0x000f220000000a00 */
[----:B------:R-:W-:-:S02]  /*0aa0*/  @!P5 SHF.L.U64.HI R0, R2, 0x2, R3 ;  /* 0x000000020200d819 */ /* 0x000fc40000010203 */
[----:B------:R-:W-:Y:S02]  /*0ab0*/  @!P4 MOV R2, R66 ;  /* 0x000000420002c202 */ /* 0x000fe40000000f00 */
[----:B------:R-:W-:Y:S02]  /*0ac0*/  @!P4 MOV R3, R65 ;  /* 0x000000410003c202 */ /* 0x000fe40000000f00 */
[----:B0-----:R-:W-:Y:S01]  /*0ad0*/  @!P5 IADD3 R54, P0, PT, R63, R54, RZ ;  /* 0x000000363f36d210 */ /* 0x001fe20007f1e0ff */
[----:B------:R-:W0:Y:S01]  /*0ae0*/  @!P3 LDC.64 R50, c[0x0][0x3a0] ;  /* 0x0000e800ff32bb82 */ /* 0x000e220000000a00 */
[----:B------:R-:W-:Y:S01]  /*0af0*/  @P4 LOP3.LUT R95, R95, 0x100000, RZ, 0xfc, !PT ;  /* 0x001000005f5f4812 */ /* 0x000fe200078efcff */
[----:B------:R-:W-:Y:S01]  /*0b00*/  @!P4 IMAD.WIDE.U32 R2, R15, R30, R2 ;  /* 0x0000001e0f02c225 */ /* 0x000fe200078e0002 */
[----:B------:R-:W-:Y:S02]  /*0b10*/  @!P5 IADD3.X R55, PT, PT, R0, R55, RZ, P0, !PT ;  /* 0x000000370037d210 */ /* 0x000fe400007fe4ff */
[----:B-1----:R-:W-:-:S02]  /*0b20*/  @!P5 IADD3 R62, P0, PT, R63, R22, RZ ;  /* 0x000000163f3ed210 */ /* 0x002fc40007f1e0ff */
[----:B------:R-:W-:Y:S01]  /*0b30*/  @!P4 IADD3 R3, PT, PT, R3, R9, RZ ;  /* 0x000000090303c210 */ /* 0x000fe20007ffe0ff */
[----:B------:R-:W1:Y:S01]  /*0b40*/  @!P3 LDC.64 R14, c[0x0][0x398] ;  /* 0x0000e600ff0ebb82 */ /* 0x000e620000000a00 */
[----:B------:R-:W-:Y:S01]  /*0b50*/  @!P5 IADD3.X R63, PT, PT, R0, R23, RZ, P0, !PT ;  /* 0x00000017003fd210 */ /* 0x000fe200007fe4ff */
[----:B--2---:R-:W-:Y:S01]  /*0b60*/  @!P3 IMAD R6, R21, R16, RZ ;  /* 0x000000101506b224 */ /* 0x004fe200078e02ff */
[C---:B------:R-:W-:Y:S02]  /*0b70*/  @!P4 SHF.L.U32 R119, R2.reuse, 0x2, RZ ;  /* 0x000000020277c819 */ /* 0x040fe400000006ff */
[----:B------:R-:W-:Y:S01]  /*0b80*/  @!P4 SHF.L.U64.HI R0, R2, 0x2, R3 ;  /* 0x000000020200c819 */ /* 0x000fe20000010203 */
[----:B------:R-:W-:Y:S01]  /*0b90*/  @!P3 IMAD R9, R7, R17, R6 ;  /* 0x000000110709b224 */ /* 0x000fe200078e0206 */
[----:B------:R-:W-:Y:S02]  /*0ba0*/  @!P3 MOV R2, R66 ;  /* 0x000000420002b202 */ /* 0x000fe40000000f00 */
[----:B------:R-:W-:-:S02]  /*0bb0*/  @!P3 MOV R3, R65 ;  /* 0x000000410003b202 */ /* 0x000fc40000000f00 */
[----:B---3--:R-:W-:Y:S02]  /*0bc0*/  @!P4 IADD3 R52, P0, PT, R119, R52, RZ ;  /* 0x000000347734c210 */ /* 0x008fe40007f1e0ff */
[----:B------:R-:W-:Y:S01]  /*0bd0*/  LOP3.LUT R95, R95, 0xfff7ffff, RZ, 0xc0, !PT ;  /* 0xfff7ffff5f5f7812 */ /* 0x000fe200078ec0ff */
[----:B------:R-:W-:Y:S01]  /*0be0*/  @!P3 IMAD.WIDE.U32 R2, R7, R16, R2 ;  /* 0x000000100702b225 */ /* 0x000fe200078e0002 */
[----:B------:R-:W-:Y:S02]  /*0bf0*/  @!P4 IADD3.X R53, PT, PT, R0, R53, RZ, P0, !PT ;  /* 0x000000350035c210 */ /* 0x000fe400007fe4ff */
[----:B----4-:R-:W-:Y:S02]  /*0c00*/  @!P4 IADD3 R118, P0, PT, R119, R12, RZ ;  /* 0x0000000c7776c210 */ /* 0x010fe40007f1e0ff */
[----:B------:R-:W-:Y:S02]  /*0c10*/  @!P3 IADD3 R3, PT, PT, R3, R9, RZ ;  /* 0x000000090303b210 */ /* 0x000fe40007ffe0ff */
[----:B------:R-:W-:-:S02]  /*0c20*/  @!P3 SHF.L.U32 R117, R2, 0x2, RZ ;  /* 0x000000020275b819 */ /* 0x000fc400000006ff */
[----:B------:R-:W-:Y:S02]  /*0c30*/  @!P4 IADD3.X R119, PT, PT, R0, R13, RZ, P0, !PT ;  /* 0x0000000d0077c210 */ /* 0x000fe400007fe4ff */
[----:B------:R-:W-:Y:S02]  /*0c40*/  @!P3 SHF.L.U64.HI R2, R2, 0x2, R3 ;  /* 0x000000020202b819 */ /* 0x000fe40000010203 */
[----:B0-----:R-:W-:Y:S02]  /*0c50*/  @!P3 IADD3 R50, P0, PT, R117, R50, RZ ;  /* 0x000000327532b210 */ /* 0x001fe40007f1e0ff */
[----:B------:R-:W-:Y:S02]  /*0c60*/  IADD3 R7, PT, PT, R85, 0x30, RZ ;  /* 0x0000003055077810 */ /* 0x000fe40007ffe0ff */
[----:B------:R-:W-:Y:S02]  /*0c70*/  @!P3 IADD3.X R51, PT, PT, R2, R51, RZ, P0, !PT ;  /* 0x000000330233b210 */ /* 0x000fe400007fe4ff */
[----:B-1----:R-:W-:-:S02]  /*0c80*/  @!P3 IADD3 R116, P0, PT, R117, R14, RZ ;  /* 0x0000000e7574b210 */ /* 0x002fc40007f1e0ff */
[----:B------:R-:W-:Y:S01]  /*0c90*/  SHF.R.S32.HI R3, RZ, 0x1f, R7 ;  /* 0x0000001fff037819 */ /* 0x000fe20000011407 */
[----:B------:R-:W-:Y:S01]  /*0ca0*/  STL.64 [R1+0x2e0], R50 ;  /* 0x0002e03201007387 */ /* 0x000fe20000100a00 */
[----:B------:R-:W-:Y:S02]  /*0cb0*/  @!P3 IADD3.X R117, PT, PT, R2, R15, RZ, P0, !PT ;  /* 0x0000000f0275b210 */ /* 0x000fe400007fe4ff */
[----:B------:R-:W-:Y:S02]  /*0cc0*/  ISETP.GE.U32.AND P0, PT, R7, UR16, PT ;  /* 0x0000001007007c0c */ /* 0x000fe4000bf06070 */
[----:B------:R-:W-:Y:S02]  /*0cd0*/  @P3 LOP3.LUT R95, R95, 0x80000, RZ, 0xfc, !PT ;  /* 0x000800005f5f3812 */ /* 0x000fe400078efcff */
[----:B------:R-:W-:Y:S02]  /*0ce0*/  ISETP.GE.AND.EX P1, PT, R3, UR17, PT, P0 ;  /* 0x0000001103007c0c */ /* 0x000fe4000bf26300 */
[----:B------:R-:W-:-:S11]  /*0cf0*/  LOP3.LUT R95, R95, 0xfffbffff, RZ, 0xc0, !PT ;  /* 0xfffbffff5f5f7812 */ /* 0x000fd600078ec0ff */
        /* <DEDUP_REMOVED lines=145> */
[----:B---3--:R-:W-:-:S04]  /*1610*/  @!P1 IADD3 R36, P0, PT, R103, R36, RZ ;  /* 0x0000002467249210 */ /* 0x008fc80007f1e0ff */
        /* <DEDUP_REMOVED lines=159> */
[----:B------:R-:W4:Y:S01]  /*2010*/  @!P1 LDC.64 R14, c[0x0][0x3a0] ;  /* 0x0000e800ff0e9b82 */ /* 0x000f220000000a00 */
        /* <DEDUP_REMOVED lines=8> */
[----:B----4-:R-:W-:-:S04]  /*20a0*/  @!P1 IADD3 R12, P0, PT, R79, R14, RZ ;  /* 0x0000000e4f0c9210 */ /* 0x010fc80007f1e0ff */
        /* <DEDUP_REMOVED lines=108> */
[----:B------:R-:W-:Y:S02]  /*2770*/  SHF.R.S32.HI R61, RZ, 0x1f, R83 ;  /* 0x0000001fff3d7819 */ /* 0x000fe40000011453 */
[----:B------:R-:W-:Y:S02]  /*2780*/  ISETP.GE.U32.AND P1, PT, R83, UR16, PT ;  /* 0x0000001053007c0c */ /* 0x000fe4000bf26070 */
[----:B------:R-:W-:Y:S02]  /*2790*/  LOP3.LUT P0, RZ, R95, 0x1000000, RZ, 0xc0, !PT ;  /* 0x010000005fff7812 */ /* 0x000fe4000780c0ff */
        /* <DEDUP_REMOVED lines=41> */
[----:B------:R-:W-:Y:S02]  /*2a30*/  ISETP.GE.U32.AND P3, PT, R0, UR16, PT ;  /* 0x0000001000007c0c */ /* 0x000fe4000bf66070 */
[----:B------:R-:W-:Y:S02]  /*2a40*/  LOP3.LUT P2, RZ, R95, 0x800000, RZ, 0xc0, !PT ;  /* 0x008000005fff7812 */ /* 0x000fe4000784c0ff */
[----:B------:R-:W-:-:S13]  /*2a50*/  ISETP.GE.AND.EX P3, PT, R83, UR17, PT, P3 ;  /* 0x0000001153007c0c */ /* 0x000fda000bf66330 */
[----:B------:R-:W0:Y:S01]  /*2a60*/  @!P3 LDC.64 R60, c[0x0][0x3f8] ;  /* 0x0000fe00ff3cbb82 */ /* 0x000e220000000a00 */
[----:B------:R-:W-:-:S07]  /*2a70*/  @!P3 MOV R82, R66 ;  /* 0x000000420052b202 */ /* 0x000fce0000000f00 */
[----:B------:R-:W1:Y:S01]  /*2a80*/  @!P3 LDC.64 R14, c[0x0][0x3a0] ;  /* 0x0000e800ff0ebb82 */ /* 0x000e620000000a00 */
[----:B0-----:R-:W-:-:S04]  /*2a90*/  @!P3 IMAD R83, R83, R60, RZ ;  /* 0x0000003c5353b224 */ /* 0x001fc800078e02ff */
[----:B------:R-:W-:Y:S01]  /*2aa0*/  @!P3 IMAD R61, R0, R61, R83 ;  /* 0x0000003d003db224 */ /* 0x000fe200078e0253 */
[----:B------:R-:W-:-:S03]  /*2ab0*/  @!P3 MOV R83, R65 ;  /* 0x000000410053b202 */ /* 0x000fc60000000f00 */
        /* <DEDUP_REMOVED lines=15> */
[----:B------:R-:W2:Y:S01]  /*2bb0*/  @!P4 LDC.64 R14, c[0x0][0x3a0] ;  /* 0x0000e800ff0ecb82 */ /* 0x000ea20000000a00 */
[----:B0-----:R-:W-:-:S04]  /*2bc0*/  @!P4 IMAD R82, R82, R60, RZ ;  /* 0x0000003c5252c224 */ /* 0x001fc800078e02ff */
[----:B------:R-:W-:Y:S01]  /*2bd0*/  @!P4 IMAD R61, R0, R61, R82 ;  /* 0x0000003d003dc224 */ /* 0x000fe200078e0252 */
[----:B------:R-:W-:-:S05]  /*2be0*/  @!P4 MOV R82, R66 ;  /* 0x000000420052c202 */ /* 0x000fca0000000f00 */
[----:B------:R-:W-:-:S05]  /*2bf0*/  @!P4 IMAD.WIDE.U32 R82, R0, R60, R82 ;  /* 0x0000003c0052c225 */ /* 0x000fca00078e0052 */
[----:B------:R-:W-:Y:S02]  /*2c00*/  @!P4 IADD3 R0, PT, PT, R83, R61, RZ ;  /* 0x0000003d5300c210 */ /* 0x000fe40007ffe0ff */
[C---:B------:R-:W-:Y:S02]  /*2c10*/  @!P4 SHF.L.U32 R60, R82.reuse, 0x2, RZ ;  /* 0x00000002523cc819 */ /* 0x040fe400000006ff */
[----:B------:R-:W-:Y:S02]  /*2c20*/  @!P4 SHF.L.U64.HI R0, R82, 0x2, R0 ;  /* 0x000000025200c819 */ /* 0x000fe40000010200 */
[----:B--2---:R-:W-:-:S04]  /*2c30*/  @!P4 IADD3 R38, P5, PT, R60, R14, RZ ;  /* 0x0000000e3c26c210 */ /* 0x004fc80007fbe0ff */
        /* <DEDUP_REMOVED lines=10> */
[----:B------:R-:W3:Y:S01]  /*2ce0*/  @!P5 LDC.64 R14, c[0x0][0x3a0] ;  /* 0x0000e800ff0edb82 */ /* 0x000ee20000000a00 */
[----:B0-----:R-:W-:-:S04]  /*2cf0*/  @!P5 IMAD R82, R82, R60, RZ ;  /* 0x0000003c5252d224 */ /* 0x001fc800078e02ff */
[----:B------:R-:W-:Y:S01]  /*2d00*/  @!P5 IMAD R61, R0, R61, R82 ;  /* 0x0000003d003dd224 */ /* 0x000fe200078e0252 */
[----:B------:R-:W-:-:S05]  /*2d10*/  @!P5 MOV R82, R66 ;  /* 0x000000420052d202 */ /* 0x000fca0000000f00 */
[----:B------:R-:W-:-:S05]  /*2d20*/  @!P5 IMAD.WIDE.U32 R82, R0, R60, R82 ;  /* 0x0000003c0052d225 */ /* 0x000fca00078e0052 */
[----:B------:R-:W-:Y:S02]  /*2d30*/  @!P5 IADD3 R0, PT, PT, R83, R61, RZ ;  /* 0x0000003d5300d210 */ /* 0x000fe40007ffe0ff */
[C---:B------:R-:W-:Y:S02]  /*2d40*/  @!P5 SHF.L.U32 R60, R82.reuse, 0x2, RZ ;  /* 0x00000002523cd819 */ /* 0x040fe400000006ff */
[----:B------:R-:W-:Y:S02]  /*2d50*/  @!P5 SHF.L.U64.HI R0, R82, 0x2, R0 ;  /* 0x000000025200d819 */ /* 0x000fe40000010200 */
[----:B---3--:R-:W-:-:S04]  /*2d60*/  @!P5 IADD3 R8, P6, PT, R60, R14, RZ ;  /* 0x0000000e3c08d210 */ /* 0x008fc80007fde0ff */
[----:B------:R-:W-:Y:S02]  /*2d70*/  @!P5 IADD3.X R9, PT, PT, R0, R15, RZ, P6, !PT ;  /* 0x0000000f0009d210 */ /* 0x000fe400037fe4ff */
[----:B------:R-:W4:Y:S02]  /*2d80*/  @!P5 LDC.64 R14, c[0x0][0x398] ;  /* 0x0000e600ff0edb82 */ /* 0x000f240000000a00 */
[----:B----4-:R-:W-:-:S04]  /*2d90*/  @!P5 IADD3 R12, P6, PT, R60, R14, RZ ;  /* 0x0000000e3c0cd210 */ /* 0x010fc80007fde0ff */
        /* <DEDUP_REMOVED lines=17> */
[----:B0-----:R-:W-:Y:S02]  /*2eb0*/  @!P6 IADD3 R46, P1, PT, R60, R14, RZ ;  /* 0x0000000e3c2ee210 */ /* 0x001fe40007f3e0ff */
        /* <DEDUP_REMOVED lines=8> */
[----:B0-----:R-:W-:-:S06]  /*2f40*/  CS2R R58, SRZ ;  /* 0x00000000003a7805 */ /* 0x001fcc000001ff00 */
[----:B------:R0:W2:Y:S01]  /*2f50*/  @!P2 LDG.E.64 R58, desc[UR10][R10.64] ;  /* 0x0000000a0a3aa981 */ /* 0x0000a2000c1e1b00 */
[----:B------:R-:W-:Y:S01]  /*2f60*/  CS2R R82, SRZ ;  /* 0x0000000000527805 */ /* 0x000fe2000001ff00 */
[----:B------:R-:W-:Y:S01]  /*2f70*/  HFMA2 R0, -RZ, RZ, 0, 0 ;  /* 0x00000000ff007431 */ /* 0x000fe200000001ff */
[----:B------:R-:W-:Y:S02]  /*2f80*/  CS2R R74, SRZ ;  /* 0x00000000004a7805 */ /* 0x000fe4000001ff00 */
[----:B0-----:R-:W-:-:S06]  /*2f90*/  CS2R R10, SRZ ;  /* 0x00000000000a7805 */ /* 0x001fcc000001ff00 */
[----:B------:R0:W2:Y:S02]  /*2fa0*/  @!P1 LDG.E.64 R10, desc[UR10][R56.64] ;  /* 0x0000000a380a9981 */ /* 0x0000a4000c1e1b00 */
[----:B0-----:R-:W-:-:S06]  /*2fb0*/  CS2R R56, SRZ ;  /* 0x0000000000387805 */ /* 0x001fcc000001ff00 */
[----:B------:R-:W2:Y:S01]  /*2fc0*/  @!P1 LDG.E.64 R56, desc[UR10][R72.64] ;  /* 0x0000000a48389981 */ /* 0x000ea2000c1e1b00 */
[----:B---3--:R-:W-:-:S05]  /*2fd0*/  @!P0 MOV R82, R14 ;  /* 0x0000000e00528202 */ /* 0x008fca0000000f00 */
[----:B------:R0:W-:Y:S01]  /*2fe0*/  STL [R1+0x258], R82 ;  /* 0x0002585201007387 */ /* 0x0001e20000100800 */
[----:B----4-:R-:W-:Y:S02]  /*2ff0*/  @!P2 MOV R0, R4 ;  /* 0x000000040000a202 */ /* 0x010fe40000000f00 */
[----:B0-----:R-:W-:-:S03]  /*3000*/  MOV R82, RZ ;  /* 0x000000ff00527202 */ /* 0x001fc60000000f00 */
[----:B------:R0:W-:Y:S02]  /*3010*/  STL [R1+0x260], R0 ;  /* 0x0002600001007387 */ /* 0x0001e40000100800 */
[----:B0-----:R-:W-:Y:S01]  /*3020*/  HFMA2 R0, -RZ, RZ, 0, 0 ;  /* 0x00000000ff007431 */ /* 0x001fe200000001ff */
[----:B------:R-:W-:Y:S02]  /*3030*/  @!P2 MOV R0, R5 ;  /* 0x000000050000a202 */ /* 0x000fe40000000f00 */
[----:B--2---:R-:W-:Y:S02]  /*3040*/  @!P2 MOV R82, R58 ;  /* 0x0000003a0052a202 */ /* 0x004fe40000000f00 */
[----:B------:R-:W-:Y:S02]  /*3050*/  @!P2 MOV R75, R59 ;  /* 0x0000003b004ba202 */ /* 0x000fe40000000f00 */
[----:B------:R-:W-:Y:S01]  /*3060*/  LOP3.LUT P2, RZ, R95, 0x100000, RZ, 0xc0, !PT ;  /* 0x001000005fff7812 */ /* 0x000fe2000784c0ff */
[----:B------:R0:W-:Y:S02]  /*3070*/  STL.64 [R1+0x18], R4 ;  /* 0x0000180401007387 */ /* 0x0001e40000100a00 */
[----:B0-----:R-:W-:-:S10]  /*3080*/  CS2R R4, SRZ ;  /* 0x0000000000047805 */ /* 0x001fd4000001ff00 */
[----:B------:R0:W2:Y:S02]  /*3090*/  @!P2 LDG.E.64 R4, desc[UR10][R52.64] ;  /* 0x0000000a3404a981 */ /* 0x0000a4000c1e1b00 */
[----:B0-----:R-:W-:-:S06]  /*30a0*/  CS2R R52, SRZ ;  /* 0x0000000000347805 */ /* 0x001fcc000001ff00 */
[----:B------:R0:W3:Y:S02]  /*30b0*/  @!P2 LDG.E.64 R52, desc[UR10][R118.64] ;  /* 0x0000000a7634a981 */ /* 0x0000e4000c1e1b00 */
[----:B0-----:R-:W-:Y:S02]  /*30c0*/  MOV R118, R50 ;  /* 0x0000003200767202 */ /* 0x001fe40000000f00 */
[----:B------:R-:W-:Y:S02]  /*30d0*/  MOV R119, R51 ;  /* 0x0000003300777202 */ /* 0x000fe40000000f00 */
[----:B------:R-:W4:Y:S01]  /*30e0*/  LDL.LU.64 R50, [R1+0x2e0] ;  /* 0x0002e00001327983 */ /* 0x000f220000300a00 */
[----:B------:R-:W-:Y:S02]  /*30f0*/  MOV R84, RZ ;  /* 0x000000ff00547202 */ /* 0x000fe40000000f00 */
[----:B------:R-:W-:Y:S02]  /*3100*/  @!P0 MOV R94, R15 ;  /* 0x0000000f005e8202 */ /* 0x000fe40000000f00 */
[----:B------:R-:W-:-:S02]  /*3110*/  @!P0 MOV R84, R60 ;  /* 0x0000003c00548202 */ /* 0x000fc40000000f00 */
[----:B------:R-:W-:Y:S02]  /*3120*/  @!P0 MOV R83, R61 ;  /* 0x0000003d00538202 */ /* 0x000fe40000000f00 */
[----:B------:R-:W-:Y:S01]  /*3130*/  LOP3.LUT P0, RZ, R95, 0x200000, RZ, 0xc0, !PT ;  /* 0x002000005fff7812 */ /* 0x000fe2000780c0ff */
[----:B------:R0:W-:Y:S01]  /*3140*/  STL [R1+0x26c], R0 ;  /* 0x00026c0001007387 */ /* 0x0001e20000100800 */
[----:B------:R-:W-:-:S03]  /*3150*/  CS2R R72, SRZ ;  /* 0x0000000000487805 */ /* 0x000fc6000001ff00 */
[----:B------:R1:W-:Y:S01]  /*3160*/  STL.64 [R1+0x10], R14 ;  /* 0x0000100e01007387 */ /* 0x0003e20000100a00 */
[----:B0-----:R-:W-:Y:S01]  /*3170*/  HFMA2 R0, -RZ, RZ, 0, 0 ;  /* 0x00000000ff007431 */ /* 0x001fe200000001ff */
[----:B------:R-:W-:Y:S02]  /*3180*/  @!P1 MOV R0, R10 ;  /* 0x0000000a00009202 */ /* 0x000fe40000000f00 */
[----:B-1----:R-:W-:-:S03]  /*3190*/  CS2R R14, SRZ ;  /* 0x00000000000e7805 */ /* 0x002fc6000001ff00 */
[----:B------:R0:W-:Y:S01]  /*31a0*/  STL [R1+0x274], R0 ;  /* 0x0002740001007387 */ /* 0x0001e20000100800 */
[----:B------:R-:W-:Y:S02]  /*31b0*/  @!P1 MOV R74, R56 ;  /* 0x00000038004a9202 */ /* 0x000fe40000000f00 */
[----:B------:R-:W-:Y:S01]  /*31c0*/  @!P1 MOV R73, R57 ;  /* 0x0000003900499202 */ /* 0x000fe20000000f00 */
[----:B------:R1:W2:Y:S01]  /*31d0*/  @!P0 LDG.E.64 R14, desc[UR10][R54.64] ;  /* 0x0000000a360e8981 */ /* 0x0002a2000c1e1b00 */
[----:B0-----:R-:W-:Y:S01]  /*31e0*/  HFMA2 R0, -RZ, RZ, 0, 0 ;  /* 0x00000000ff007431 */ /* 0x001fe200000001ff */
[----:B------:R-:W-:Y:S02]  /*31f0*/  @!P1 MOV R0, R11 ;  /* 0x0000000b00009202 */ /* 0x000fe40000000f00 */
[----:B------:R-:W-:Y:S02]  /*3200*/  LOP3.LUT P1, RZ, R95, 0x80000, RZ, 0xc0, !PT ;  /* 0x000800005fff7812 */ /* 0x000fe4000782c0ff */
[----:B-1----:R-:W-:Y:S01]  /*3210*/  CS2R R54, SRZ ;  /* 0x0000000000367805 */ /* 0x002fe2000001ff00 */
[----:B------:R0:W-:Y:S05]  /*3220*/  STL.64 [R1+0x20], R10 ;  /* 0x0000200a01007387 */ /* 0x0001ea0000100a00 */
[----:B------:R-:W3:Y:S01]  /*3230*/  @!P0 LDG.E.64 R54, desc[UR10][R62.64] ;  /* 0x0000000a3e368981 */ /* 0x000ee2000c1e1b00 */
[----:B0-----:R-:W-:-:S06]  /*3240*/  CS2R R10, SRZ ;  /* 0x00000000000a7805 */ /* 0x001fcc000001ff00 */
[----:B----4-:R0:W4:Y:S02]  /*3250*/  @!P1 LDG.E.64 R10, desc[UR10][R50.64] ;  /* 0x0000000a320a9981 */ /* 0x010124000c1e1b00 */
[----:B0-----:R-:W-:-:S06]  /*3260*/  CS2R R50, SRZ ;  /* 0x0000000000327805 */ /* 0x001fcc000001ff00 */
[----:B------:R0:W4:Y:S02]  /*3270*/  @!P1 LDG.E.64 R50, desc[UR10][R116.64] ;  /* 0x0000000a74329981 */ /* 0x000124000c1e1b00 */
[----:B0-----:R-:W-:Y:S02]  /*3280*/  MOV R116, R48 ;  /* 0x0000003000747202 */ /* 0x001fe40000000f00 */
[----:B------:R-:W-:Y:S02]  /*3290*/  MOV R117, R49 ;  /* 0x0000003100757202 */ /* 0x000fe40000000f00 */
[----:B------:R-:W4:Y:S04]  /*32a0*/  LDL.LU.64 R48, [R1+0x2d8] ;  /* 0x0002d80001307983 */ /* 0x000f280000300a00 */
[----:B------:R0:W-:Y:S01]  /*32b0*/  STL [R1+0x27c], R0 ;  /* 0x00027c0001007387 */ /* 0x0001e20000100800 */
[----:B------:R-:W-:-:S03]  /*32c0*/  CS2R R62, SRZ ;  /* 0x00000000003e7805 */ /* 0x000fc6000001ff00 */
[----:B------:R1:W-:Y:S01]  /*32d0*/  STL.64 [R1+0x110], R60 ;  /* 0x0001103c01007387 */ /* 0x0003e20000100a00 */
[----:B0-----:R-:W-:Y:S01]  /*32e0*/  HFMA2 R0, -RZ, RZ, 0, 0 ;  /* 0x00000000ff007431 */ /* 0x001fe200000001ff */
[----:B--2---:R-:W-:Y:S02]  /*32f0*/  @!P0 MOV R0, R14 ;  /* 0x0000000e00008202 */ /* 0x004fe40000000f00 */
[----:B---3--:R-:W-:-:S03]  /*3300*/  @!P0 MOV R62, R54 ;  /* 0x00000036003e8202 */ /* 0x008fc60000000f00 */
[----:B------:R0:W-:Y:S01]  /*3310*/  STL [R1+0x280], R0 ;  /* 0x0002800001007387 */ /* 0x0001e20000100800 */
[----:B-1----:R-:W-:Y:S02]  /*3320*/  CS2R R60, SRZ ;  /* 0x00000000003c7805 */ /* 0x002fe4000001ff00 */
[----:B------:R-:W-:Y:S01]  /*3330*/  @!P0 MOV R61, R55 ;  /* 0x00000037003d8202 */ /* 0x000fe20000000f00 */
[----:B0-----:R-:W-:Y:S01]  /*3340*/  HFMA2 R0, -RZ, RZ, 0, 0 ;  /* 0x00000000ff007431 */ /* 0x001fe200000001ff */
[----:B------:R-:W-:Y:S02]  /*3350*/  @!P0 MOV R0, R15 ;  /* 0x0000000f00008202 */ /* 0x000fe40000000f00 */
[----:B------:R-:W-:Y:S01]  /*3360*/  LOP3.LUT P0, RZ, R95, 0x40000, RZ, 0xc0, !PT ;  /* 0x000400005fff7812 */ /* 0x000fe2000780c0ff */
[----:B------:R0:W-:Y:S02]  /*3370*/  STL.64 [R1+0x28], R14 ;  /* 0x0000280e01007387 */ /* 0x0001e40000100a00 */
[----:B0-----:R-:W-:-:S10]  /*3380*/  CS2R R14, SRZ ;  /* 0x00000000000e7805 */ /* 0x001fd4000001ff00 */
[----:B----4-:R0:W2:Y:S02]  /*3390*/  @!P0 LDG.E.64 R14, desc[UR10][R48.64] ;  /* 0x0000000a300e8981 */ /* 0x0100a4000c1e1b00 */
[----:B0-----:R-:W-:-:S06]  /*33a0*/  CS2R R48, SRZ ;  /* 0x0000000000307805 */ /* 0x001fcc000001ff00 */
[----:B------:R0:W3:Y:S02]  /*33b0*/  @!P0 LDG.E.64 R48, desc[UR10][R114.64] ;  /* 0x0000000a72308981 */ /* 0x0000e4000c1e1b00 */
[----:B0-----:R-:W-:Y:S02]  /*33c0*/  MOV R114, R46 ;  /* 0x0000002e00727202 */ /* 0x001fe40000000f00 */
[----:B------:R-:W-:Y:S02]  /*33d0*/  MOV R115, R47 ;  /* 0x0000002f00737202 */ /* 0x000fe40000000f00 */
[----:B------:R-:W4:Y:S04]  /*33e0*/  LDL.LU.64 R46, [R1+0x2d0] ;  /* 0x0002d000012e7983 */ /* 0x000f280000300a00 */
[----:B------:R0:W-:Y:S01]  /*33f0*/  STL [R1+0x288], R0 ;  /* 0x0002880001007387 */ /* 0x0001e20000100800 */
[----:B------:R-:W-:-:S03]  /*3400*/  @!P2 MOV R60, R52 ;  /* 0x00000034003ca202 */ /* 0x000fc60000000f00 */
[----:B------:R1:W-:Y:S01]  /*3410*/  STL.64 [R1+0x118], R58 ;  /* 0x0001183a01007387 */ /* 0x0003e20000100a00 */
[----:B0-----:R-:W-:Y:S01]  /*3420*/  HFMA2 R0, -RZ, RZ, 0, 0 ;  /* 0x00000000ff007431 */ /* 0x001fe200000001ff */
[----:B------:R-:W-:-:S05]  /*3430*/  @!P2 MOV R0, R4 ;  /* 0x000000040000a202 */ /* 0x000fca0000000f00 */
        /* <DEDUP_REMOVED lines=8> */
[----:B----4-:R0:W4:Y:S02]  /*34c0*/  @!P2 LDG.E.64 R4, desc[UR10][R46.64] ;  /* 0x0000000a2e04a981 */ /* 0x010124000c1e1b00 */
[----:B0-----:R-:W-:-:S06]  /*34d0*/  CS2R R46, SRZ ;  /* 0x00000000002e7805 */ /* 0x001fcc000001ff00 */
[----:B------:R0:W4:Y:S02]  /*34e0*/  @!P2 LDG.E.64 R46, desc[UR10][R112.64] ;  /* 0x0000000a702ea981 */ /* 0x000124000c1e1b00 */
[----:B0-----:R-:W-:Y:S02]  /*34f0*/  MOV R112, R44 ;  /* 0x0000002c00707202 */ /* 0x001fe40000000f00 */
[----:B------:R-:W-:Y:S02]  /*3500*/  MOV R113, R45 ;  /* 0x0000002d00717202 */ /* 0x000fe40000000f00 */
[----:B------:R-:W2:Y:S04]  /*3510*/  LDL.LU.64 R44, [R1+0x2c8] ;  /* 0x0002c800012c7983 */ /* 0x000ea80000300a00 */
        /* <DEDUP_REMOVED lines=18> */
[----:B------:R-:W4:Y:S04]  /*3640*/  LDL.LU.64 R42, [R1+0x2c0] ;  /* 0x0002c000012a7983 */ /* 0x000f280000300a00 */
[----:B------:R0:W-:Y:S01]  /*3650*/  STL [R1+0x294], R0 ;  /* 0x0002940001007387 */ /* 0x0001e20000100800 */
[----:B---3--:R-:W-:-:S03]  /*3660*/  @!P0 MOV R56, R48 ;  /* 0x0000003000388202 */ /* 0x008fc60000000f00 */
        /* <DEDUP_REMOVED lines=11> */
[----:B----4-:R0:W3:Y:S02]  /*3720*/  @!P0 LDG.E.64 R14, desc[UR10][R42.64] ;  /* 0x0000000a2a0e8981 */ /* 0x0100e4000c1e1b00 */
[----:B0-----:R-:W-:-:S06]  /*3730*/  CS2R R42, SRZ ;  /* 0x00000000002a7805 */ /* 0x001fcc000001ff00 */
[----:B------:R0:W4:Y:S02]  /*3740*/  @!P0 LDG.E.64 R42, desc[UR10][R108.64] ;  /* 0x0000000a6c2a8981 */ /* 0x000124000c1e1b00 */
[----:B0-----:R-:W-:Y:S02]  /*3750*/  MOV R108, R40 ;  /* 0x00000028006c7202 */ /* 0x001fe40000000f00 */
[----:B------:R-:W-:Y:S02]  /*3760*/  MOV R109, R41 ;  /* 0x00000029006d7202 */ /* 0x000fe40000000f00 */
[----:B------:R-:W4:Y:S04]  /*3770*/  LDL.LU.64 R40, [R1+0x2b8] ;  /* 0x0002b80001287983 */ /* 0x000f280000300a00 */
[----:B------:R0:W-:Y:S02]  /*3780*/  STL [R1+0x290], R0 ;  /* 0x0002900001007387 */ /* 0x0001e40000100800 */
[----:B0-----:R-:W-:Y:S01]  /*3790*/  HFMA2 R0, -RZ, RZ, 0, 0 ;  /* 0x00000000ff007431 */ /* 0x001fe200000001ff */
[----:B------:R-:W-:-:S05]  /*37a0*/  @!P2 MOV R0, R4 ;  /* 0x000000040000a202 */ /* 0x000fca0000000f00 */
[----:B------:R0:W-:Y:S02]  /*37b0*/  STL [R1+0x264], R0 ;  /* 0x0002640001007387 */ /* 0x0001e40000100800 */
[----:B0-----:R-:W-:Y:S01]  /*37c0*/  HFMA2 R0, -RZ, RZ, 0, 0 ;  /* 0x00000000ff007431 */ /* 0x001fe200000001ff */
[----:B------:R-:W-:-:S05]  /*37d0*/  @!P2 MOV R0, R5 ;  /* 0x000000050000a202 */ /* 0x000fca0000000f00 */
[----:B------:R0:W-:Y:S01]  /*37e0*/  STL [R1+0x268], R0 ;  /* 0x0002680001007387 */ /* 0x0001e20000100800 */
[----:B------:R-:W-:-:S03]  /*37f0*/  @!P2 MOV R54, R46 ;  /* 0x0000002e0036a202 */ /* 0x000fc60000000f00 */
[----:B------:R1:W-:Y:S01]  /*3800*/  STL.64 [R1+0x130], R52 ;  /* 0x0001303401007387 */ /* 0x0003e20000100a00 */
[----:B0-----:R-:W-:Y:S01]  /*3810*/  HFMA2 R0, -RZ, RZ, 0, 0 ;  /* 0x00000000ff007431 */ /* 0x001fe200000001ff */
[----:B--2---:R-:W-:-:S05]  /*3820*/  @!P1 MOV R0, R10 ;  /* 0x0000000a00009202 */ /* 0x004fca0000000f00 */
[----:B------:R0:W-:Y:S01]  /*3830*/  STL [R1+0x250], R0 ;  /* 0x0002500001007387 */ /* 0x0001e20000100800 */
[----:B-1----:R-:W-:Y:S02]  /*3840*/  CS2R R52, SRZ ;  /* 0x0000000000347805 */ /* 0x002fe4000001ff00 */
[----:B------:R-:W-:Y:S02]  /*3850*/  @!P2 MOV R53, R47 ;  /* 0x0000002f0035a202 */ /* 0x000fe40000000f00 */
[----:B------:R-:W-:Y:S01]  /*3860*/  LOP3.LUT P2, RZ, R95, 0x4000, RZ, 0xc0, !PT ;  /* 0x000040005fff7812 */ /* 0x000fe2000784c0ff */
[----:B0-----:R-:W-:Y:S01]  /*3870*/  HFMA2 R0, -RZ, RZ, 0, 0 ;  /* 0x00000000ff007431 */ /* 0x001fe200000001ff */
[----:B------:R-:W-:Y:S01]  /*3880*/  @!P1 MOV R0, R11 ;  /* 0x0000000b00009202 */ /* 0x000fe20000000f00 */
[----:B------:R-:W-:Y:S04]  /*3890*/  STL.64 [R1+0x48], R4 ;  /* 0x0000480401007387 */ /* 0x000fe80000100a00 */
[----:B------:R0:W-:Y:S04]  /*38a0*/  STL [R1+0x254], R0 ;  /* 0x0002540001007387 */ /* 0x0001e80000100800 */
[----:B------:R1:W-:Y:S01]  /*38b0*/  STL.64 [R1+0x138], R50 ;  /* 0x0001383201007387 */ /* 0x0003e20000100a00 */
[----:B0-----:R-:W-:Y:S01]  /*38c0*/  HFMA2 R0, -RZ, RZ, 0, 0 ;  /* 0x00000000ff007431 */ /* 0x001fe200000001ff */
[----:B------:R-:W-:-:S02]  /*38d0*/  CS2R R4, SRZ ;  /* 0x0000000000047805 */ /* 0x000fc4000001ff00 */
[----:B------:R0:W-:Y:S01]  /*38e0*/  STL.64 [R1+0x140], R48 ;  /* 0x0001403001007387 */ /* 0x0001e20000100a00 */
[----:B-1----:R-:W-:Y:S02]  /*38f0*/  CS2R R50, SRZ ;  /* 0x0000000000327805 */ /* 0x002fe4000001ff00 */
[----:B0-----:R-:W-:Y:S02]  /*3900*/  CS2R R48, SRZ ;  /* 0x0000000000307805 */ /* 0x001fe4000001ff00 */
[----:B---3--:R-:W-:-:S05]  /*3910*/  @!P0 MOV R0, R14 ;  /* 0x0000000e00008202 */ /* 0x008fca0000000f00 */
[----:B------:R0:W-:Y:S02]  /*3920*/  STL [R1+0x248], R0 ;  /* 0x0002480001007387 */ /* 0x0001e40000100800 */
[----:B0-----:R-:W-:Y:S01]  /*3930*/  HFMA2 R0, -RZ, RZ, 0, 0 ;  /* 0x00000000ff007431 */ /* 0x001fe200000001ff */
[----:B------:R-:W-:Y:S02]  /*3940*/  @!P0 MOV R0, R15 ;  /* 0x0000000f00008202 */ /* 0x000fe40000000f00 */
[----:B----4-:R-:W-:Y:S02]  /*3950*/  @!P0 MOV R50, R42 ;  /* 0x0000002a00328202 */ /* 0x010fe40000000f00 */
[----:B------:R-:W-:Y:S02]  /*3960*/  @!P0 MOV R49, R43 ;  /* 0x0000002b00318202 */ /* 0x000fe40000000f00 */
[----:B------:R-:W-:Y:S01]  /*3970*/  LOP3.LUT P0, RZ, R95, 0x1000, RZ, 0xc0, !PT ;  /* 0x000010005fff7812 */ /* 0x000fe2000780c0ff */
[----:B------:R0:W-:Y:S04]  /*3980*/  STL.64 [R1+0x58], R14 ;  /* 0x0000580e01007387 */ /* 0x0001e80000100a00 */
[----:B------:R1:W2:Y:S02]  /*3990*/  @!P2 LDG.E.64 R4, desc[UR10][R40.64] ;  /* 0x0000000a2804a981 */ /* 0x0002a4000c1e1b00 */
[----:B-1----:R-:W-:-:S02]  /*39a0*/  CS2R R40, SRZ ;  /* 0x0000000000287805 */ /* 0x002fc4000001ff00 */
[----:B0-----:R-:W-:-:S04]  /*39b0*/  CS2R R14, SRZ ;  /* 0x00000000000e7805 */ /* 0x001fc8000001ff00 */
[----:B------:R0:W3:Y:S04]  /*39c0*/  @!P2 LDG.E.64 R40, desc[UR10][R106.64] ;  /* 0x0000000a6a28a981 */ /* 0x0000e8000c1e1b00 */
[----:B------:R1:W4:Y:S01]  /*39d0*/  @!P0 LDG.E.64 R14, desc[UR10][R36.64] ;  /* 0x0000000a240e8981 */ /* 0x000322000c1e1b00 */
[----:B0-----:R-:W-:Y:S02]  /*39e0*/  MOV R106, R38 ;  /* 0x00000026006a7202 */ /* 0x001fe40000000f00 */
[----:B------:R-:W-:Y:S02]  /*39f0*/  MOV R107, R39 ;  /* 0x00000027006b7202 */ /* 0x000fe40000000f00 */
[----:B------:R-:W4:Y:S01]  /*3a00*/  LDL.LU.64 R38, [R1+0x2b0] ;  /* 0x0002b00001267983 */ /* 0x000f220000300a00 */
[----:B-1----:R-:W-:-:S06]  /*3a10*/  CS2R R36, SRZ ;  /* 0x0000000000247805 */ /* 0x002fcc000001ff00 */
[----:B------:R-:W4:Y:S01]  /*3a20*/  @!P0 LDG.E.64 R36, desc[UR10][R102.64] ;  /* 0x0000000a66248981 */ /* 0x000f22000c1e1b00 */
[----:B------:R-:W-:Y:S02]  /*3a30*/  @!P1 MOV R52, R44 ;  /* 0x0000002c00349202 */ /* 0x000fe40000000f00 */
[----:B------:R-:W-:Y:S02]  /*3a40*/  @!P1 MOV R51, R45 ;  /* 0x0000002d00339202 */ /* 0x000fe40000000f00 */
[----:B------:R-:W-:Y:S01]  /*3a50*/  LOP3.LUT P1, RZ, R95, 0x2000, RZ, 0xc0, !PT ;  /* 0x000020005fff7812 */ /* 0x000fe2000782c0ff */
[----:B------:R0:W-:Y:S04]  /*3a60*/  STL [R1+0x24c], R0 ;  /* 0x00024c0001007387 */ /* 0x0001e80000100800 */
[----:B------:R1:W-:Y:S01]  /*3a70*/  STL.64 [R1+0x50], R10 ;  /* 0x0000500a01007387 */ /* 0x0003e20000100a00 */
[----:B0-----:R-:W-:-:S03]  /*3a80*/  HFMA2 R0, -RZ, RZ, 0, 0 ;  /* 0x00000000ff007431 */ /* 0x001fc600000001ff */
[----:B------:R0:W-:Y:S01]  /*3a90*/  STL.64 [R1+0x148], R46 ;  /* 0x0001482e01007387 */ /* 0x0001e20000100a00 */
[----:B-1----:R-:W-:Y:S02]  /*3aa0*/  CS2R R10, SRZ ;  /* 0x00000000000a7805 */ /* 0x002fe4000001ff00 */
[----:B0-----:R-:W-:Y:S01]  /*3ab0*/  CS2R R46, SRZ ;  /* 0x00000000002e7805 */ /* 0x001fe2000001ff00 */
[----:B------:R0:W-:Y:S04]  /*3ac0*/  STL.64 [R1+0x150], R44 ;  /* 0x0001502c01007387 */ /* 0x0001e80000100a00 */
[----:B------:R1:W-:Y:S01]  /*3ad0*/  STL.64 [R1+0x158], R42 ;  /* 0x0001582a01007387 */ /* 0x0003e20000100a00 */
[----:B0-----:R-:W-:Y:S02]  /*3ae0*/  CS2R R44, SRZ ;  /* 0x00000000002c7805 */ /* 0x001fe4000001ff00 */
[----:B-1----:R-:W-:-:S02]  /*3af0*/  CS2R R42, SRZ ;  /* 0x00000000002a7805 */ /* 0x002fc4000001ff00 */
[----:B--2---:R-:W-:-:S05]  /*3b00*/  @!P2 MOV R0, R4 ;  /* 0x000000040000a202 */ /* 0x004fca0000000f00 */
[----:B------:R0:W-:Y:S02]  /*3b10*/  STL [R1+0x240], R0 ;  /* 0x0002400001007387 */ /* 0x0001e40000100800 */
[----:B0-----:R-:W-:Y:S01]  /*3b20*/  HFMA2 R0, -RZ, RZ, 0, 0 ;  /* 0x00000000ff007431 */ /* 0x001fe200000001ff */
[----:B------:R-:W-:Y:S02]  /*3b30*/  @!P2 MOV R0, R5 ;  /* 0x000000050000a202 */ /* 0x000fe40000000f00 */
[----:B---3--:R-:W-:Y:S02]  /*3b40*/  @!P2 MOV R48, R40 ;  /* 0x000000280030a202 */ /* 0x008fe40000000f00 */
[----:B------:R-:W-:Y:S02]  /*3b50*/  @!P2 MOV R47, R41 ;  /* 0x00000029002fa202 */ /* 0x000fe40000000f00 */
[----:B------:R-:W-:Y:S01]  /*3b60*/  LOP3.LUT P2, RZ, R95, 0x800, RZ, 0xc0, !PT ;  /* 0x000008005fff7812 */ /* 0x000fe2000784c0ff */
[----:B------:R0:W-:Y:S04]  /*3b70*/  STL.64 [R1+0x60], R4 ;  /* 0x0000600401007387 */ /* 0x0001e80000100a00 */
[----:B----4-:R1:W2:Y:S02]  /*3b80*/  @!P1 LDG.E.64 R10, desc[UR10][R38.64] ;  /* 0x0000000a260a9981 */ /* 0x0102a4000c1e1b00 */
[----:B-1----:R-:W-:-:S02]  /*3b90*/  CS2R R38, SRZ ;  /* 0x0000000000267805 */ /* 0x002fc4000001ff00 */
[----:B0-----:R-:W-:Y:S02]  /*3ba0*/  CS2R R4, SRZ ;  /* 0x0000000000047805 */ /* 0x001fe4000001ff00 */
[----:B------:R-:W-:Y:S02]  /*3bb0*/  @!P0 MOV R44, R36 ;  /* 0x00000024002c8202 */ /* 0x000fe40000000f00 */
[----:B------:R0:W3:Y:S01]  /*3bc0*/  @!P1 LDG.E.64 R38, desc[UR10][R104.64] ;  /* 0x0000000a68269981 */ /* 0x0000e2000c1e1b00 */
[----:B------:R-:W-:-:S03]  /*3bd0*/  @!P0 MOV R43, R37 ;  /* 0x00000025002b8202 */ /* 0x000fc60000000f00 */
[----:B------:R1:W4:Y:S01]  /*3be0*/  @!P2 LDG.E.64 R4, desc[UR10][R34.64] ;  /* 0x0000000a2204a981 */ /* 0x000322000c1e1b00 */
[----:B0-----:R-:W-:Y:S02]  /*3bf0*/  MOV R104, R116 ;  /* 0x0000007400687202 */ /* 0x001fe40000000f00 */
[----:B------:R-:W-:Y:S02]  /*3c00*/  MOV R105, R117 ;  /* 0x0000007500697202 */ /* 0x000fe40000000f00 */
[----:B------:R-:W-:Y:S02]  /*3c10*/  CS2R R116, SRZ ;  /* 0x0000000000747805 */ /* 0x000fe4000001ff00 */
[----:B------:R-:W-:Y:S02]  /*3c20*/  @!P0 MOV R116, R14 ;  /* 0x0000000e00748202 */ /* 0x000fe40000000f00 */
[----:B------:R-:W-:Y:S02]  /*3c30*/  @!P0 MOV R117, R15 ;  /* 0x0000000f00758202 */ /* 0x000fe40000000f00 */
[----:B------:R-:W-:-:S02]  /*3c40*/  LOP3.LUT P0, RZ, R95, 0x200, RZ, 0xc0, !PT ;  /* 0x000002005fff7812 */ /* 0x000fc4000780c0ff */
[----:B-1----:R-:W-:Y:S01]  /*3c50*/  CS2R R34, SRZ ;  /* 0x0000000000227805 */ /* 0x002fe2000001ff00 */
[----:B------:R0:W-:Y:S05]  /*3c60*/  STL.64 [R1+0x70], R14 ;  /* 0x0000700e01007387 */ /* 0x0001ea0000100a00 */
[----:B------:R-:W4:Y:S01]  /*3c70*/  @!P2 LDG.E.64 R34, desc[UR10][R100.64] ;  /* 0x0000000a6422a981 */ /* 0x000f22000c1e1b00 */
[----:B0-----:R-:W-:-:S06]  /*3c80*/  CS2R R14, SRZ ;  /* 0x00000000000e7805 */ /* 0x001fcc000001ff00 */
[----:B------:R0:W4:Y:S02]  /*3c90*/  @!P0 LDG.E.64 R14, desc[UR10][R30.64] ;  /* 0x0000000a1e0e8981 */ /* 0x000124000c1e1b00 */
[----:B0-----:R-:W-:-:S06]  /*3ca0*/  CS2R R30, SRZ ;  /* 0x00000000001e7805 */ /* 0x001fcc000001ff00 */
[----:B------:R0:W4:Y:S04]  /*3cb0*/  @!P0 LDG.E.64 R30, desc[UR10][R96.64] ;  /* 0x0000000a601e8981 */ /* 0x000128000c1e1b00 */
[----:B------:R1:W-:Y:S02]  /*3cc0*/  STL [R1+0x244], R0 ;  /* 0x0002440001007387 */ /* 0x0003e40000100800 */
[----:B-1----:R-:W-:Y:S01]  /*3cd0*/  HFMA2 R0, -RZ, RZ, 0, 0 ;  /* 0x00000000ff007431 */ /* 0x002fe200000001ff */
[----:B------:R-:W-:Y:S01]  /*3ce0*/  MOV R100, R106 ;  /* 0x0000006a00647202 */ /* 0x000fe20000000f00 */
[----:B------:R1:W-:Y:S01]  /*3cf0*/  STL.64 [R1+0x160], R40 ;  /* 0x0001602801007387 */ /* 0x0003e20000100a00 */
[----:B------:R-:W-:Y:S02]  /*3d00*/  MOV R101, R107 ;  /* 0x0000006b00657202 */ /* 0x000fe40000000f00 */
[----:B------:R-:W-:-:S02]  /*3d10*/  MOV R106, R118 ;  /* 0x00000076006a7202 */ /* 0x000fc40000000f00 */
[----:B------:R-:W-:Y:S02]  /*3d20*/  MOV R107, R119 ;  /* 0x00000077006b7202 */ /* 0x000fe40000000f00 */
[----:B------:R-:W-:Y:S02]  /*3d30*/  CS2R R118, SRZ ;  /* 0x0000000000767805 */ /* 0x000fe4000001ff00 */
[----:B-1----:R-:W-:Y:S02]  /*3d40*/  CS2R R40, SRZ ;  /* 0x0000000000287805 */ /* 0x002fe4000001ff00 */
[----:B0-----:R-:W-:Y:S01]  /*3d50*/  MOV R96, R106 ;  /* 0x0000006a00607202 */ /* 0x001fe20000000f00 */
[----:B------:R0:W-:Y:S01]  /*3d60*/  STL.64 [R1+0x170], R36 ;  /* 0x0001702401007387 */ /* 0x0001e20000100a00 */
[----:B------:R-:W-:Y:S02]  /*3d70*/  MOV R97, R107 ;  /* 0x0000006b00617202 */ /* 0x000fe40000000f00 */
[----:B------:R-:W-:-:S02]  /*3d80*/  CS2R R106, SRZ ;  /* 0x00000000006a7805 */ /* 0x000fc4000001ff00 */
[----:B0-----:R-:W-:Y:S02]  /*3d90*/  CS2R R36, SRZ ;  /* 0x0000000000247805 */ /* 0x001fe4000001ff00 */
[----:B--2---:R-:W-:-:S05]  /*3da0*/  @!P1 MOV R0, R10 ;  /* 0x0000000a00009202 */ /* 0x004fca0000000f00 */
[----:B------:R0:W-:Y:S02]  /*3db0*/  STL [R1+0x238], R0 ;  /* 0x0002380001007387 */ /* 0x0001e40000100800 */
[----:B0-----:R-:W-:Y:S01]  /*3dc0*/  HFMA2 R0, -RZ, RZ, 0, 0 ;  /* 0x00000000ff007431 */ /* 0x001fe200000001ff */
[----:B------:R-:W-:Y:S02]  /*3dd0*/  @!P1 MOV R0, R11 ;  /* 0x0000000b00009202 */ /* 0x000fe40000000f00 */
[----:B---3--:R-:W-:Y:S02]  /*3de0*/  @!P1 MOV R46, R38 ;  /* 0x00000026002e9202 */ /* 0x008fe40000000f00 */
[----:B------:R-:W-:Y:S02]  /*3df0*/  @!P1 MOV R45, R39 ;  /* 0x00000027002d9202 */ /* 0x000fe40000000f00 */
[----:B------:R-:W-:Y:S01]  /*3e00*/  LOP3.LUT P1, RZ, R95, 0x400, RZ, 0xc0, !PT ;  /* 0x000004005fff7812 */ /* 0x000fe2000782c0ff */
[----:B------:R0:W-:Y:S01]  /*3e10*/  STL.64 [R1+0x68], R10 ;  /* 0x0000680a01007387 */ /* 0x0001e20000100a00 */
[----:B----4-:R-:W-:-:S02]  /*3e20*/  @!P2 MOV R118, R4 ;  /* 0x000000040076a202 */ /* 0x010fc40000000f00 */
[----:B------:R-:W-:Y:S02]  /*3e30*/  @!P2 MOV R119, R5 ;  /* 0x000000050077a202 */ /* 0x000fe40000000f00 */
[----:B0-----:R-:W-:-:S07]  /*3e40*/  CS2R R10, SRZ ;  /* 0x00000000000a7805 */ /* 0x001fce000001ff00 */
[----:B------:R0:W2:Y:S01]  /*3e50*/  @!P1 LDG.E.64 R10, desc[UR10][R32.64] ;  /* 0x0000000a200a9981 */ /* 0x0000a2000c1e1b00 */
[----:B------:R-:W-:Y:S02]  /*3e60*/  @!P2 MOV R42, R34 ;  /* 0x00000022002aa202 */ /* 0x000fe40000000f00 */
[----:B------:R-:W-:Y:S02]  /*3e70*/  @!P2 MOV R41, R35 ;  /* 0x000000230029a202 */ /* 0x000fe40000000f00 */
[----:B------:R-:W-:Y:S02]  /*3e80*/  LOP3.LUT P2, RZ, R95, 0x100, RZ, 0xc0, !PT ;  /* 0x000001005fff7812 */ /* 0x000fe4000784c0ff */
[----:B0-----:R-:W-:Y:S01]  /*3e90*/  CS2R R32, SRZ ;  /* 0x0000000000207805 */ /* 0x001fe2000001ff00 */
[----:B------:R0:W-:Y:S04]  /*3ea0*/  STL.64 [R1+0x78], R4 ;  /* 0x0000780401007387 */ /* 0x0001e80000100a00 */
[----:B------:R1:W-:Y:S04]  /*3eb0*/  STL.64 [R1+0x168], R38 ;  /* 0x0001682601007387 */ /* 0x0003e80000100a00 */
[----:B------:R3:W4:Y:S01]  /*3ec0*/  @!P1 LDG.E.64 R32, desc[UR10][R98.64] ;  /* 0x0000000a62209981 */ /* 0x000722000c1e1b00 */
[----:B0-----:R-:W-:-:S02]  /*3ed0*/  CS2R R4, SRZ ;  /* 0x0000000000047805 */ /* 0x001fc4000001ff00 */
[----:B------:R-:W-:Y:S02]  /*3ee0*/  @!P0 MOV R106, R15 ;  /* 0x0000000f006a8202 */ /* 0x000fe40000000f00 */
[----:B-1----:R-:W-:Y:S02]  /*3ef0*/  CS2R R38, SRZ ;  /* 0x0000000000267805 */ /* 0x002fe4000001ff00 */
[----:B---3--:R-:W-:Y:S01]  /*3f00*/  MOV R98, R104 ;  /* 0x0000006800627202 */ /* 0x008fe20000000f00 */
[----:B------:R0:W3:Y:S01]  /*3f10*/  @!P2 LDG.E.64 R4, desc[UR10][R80.64] ;  /* 0x0000000a5004a981 */ /* 0x0000e2000c1e1b00 */
[----:B------:R-:W-:Y:S02]  /*3f20*/  MOV R99, R105 ;  /* 0x0000006900637202 */ /* 0x000fe40000000f00 */
[----:B------:R-:W-:Y:S02]  /*3f30*/  CS2R R104, SRZ ;  /* 0x0000000000687805 */ /* 0x000fe4000001ff00 */
[----:B------:R-:W-:-:S02]  /*3f40*/  @!P0 MOV R38, R30 ;  /* 0x0000001e00268202 */ /* 0x000fc40000000f00 */
[----:B------:R-:W-:Y:S02]  /*3f50*/  @!P0 MOV R105, R14 ;  /* 0x0000000e00698202 */ /* 0x000fe40000000f00 */
[----:B------:R-:W-:Y:S02]  /*3f60*/  @!P0 MOV R37, R31 ;  /* 0x0000001f00258202 */ /* 0x000fe40000000f00 */
[----:B------:R-:W-:Y:S02]  /*3f70*/  LOP3.LUT P0, RZ, R95, 0x40, RZ, 0xc0, !PT ;  /* 0x000000405fff7812 */ /* 0x000fe4000780c0ff */
[----:B0-----:R-:W-:Y:S01]  /*3f80*/  CS2R R80, SRZ ;  /* 0x0000000000507805 */ /* 0x001fe2000001ff00 */
[----:B------:R0:W-:Y:S05]  /*3f90*/  STL.64 [R1+0x88], R14 ;  /* 0x0000880e01007387 */ /* 0x0001ea0000100a00 */
[----:B------:R-:W3:Y:S01]  /*3fa0*/  @!P2 LDG.E.64 R80, desc[UR10][R92.64] ;  /* 0x0000000a5c50a981 */ /* 0x000ee2000c1e1b00 */
[----:B0-----:R-:W-:-:S06]  /*3fb0*/  CS2R R14, SRZ ;  /* 0x00000000000e7805 */ /* 0x001fcc000001ff00 */
[----:B------:R0:W3:Y:S02]  /*3fc0*/  @!P0 LDG.E.64 R14, desc[UR10][R70.64] ;  /* 0x0000000a460e8981 */ /* 0x0000e4000c1e1b00 */
[----:B0-----:R-:W-:-:S06]  /*3fd0*/  CS2R R70, SRZ ;  /* 0x0000000000467805 */ /* 0x001fcc000001ff00 */
[----:B------:R0:W3:Y:S02]  /*3fe0*/  @!P0 LDG.E.64 R70, desc[UR10][R88.64] ;  /* 0x0000000a58468981 */ /* 0x0000e4000c1e1b00 */
[----:B0-----:R-:W-:Y:S02]  /*3ff0*/  MOV R88, R8 ;  /* 0x0000000800587202 */ /* 0x001fe40000000f00 */
[----:B------:R-:W-:Y:S02]  /*4000*/  MOV R89, R9 ;  /* 0x0000000900597202 */ /* 0x000fe40000000f00 */
[----:B------:R-:W3:Y:S01]  /*4010*/  LDL.LU.64 R8, [R1+0x2a8] ;  /* 0x0002a80001087983 */ /* 0x000ee20000300a00 */
[----:B------:R-:W-:Y:S02]  /*4020*/  MOV R102, R110 ;  /* 0x0000006e00667202 */ /* 0x000fe40000000f00 */
[----:B------:R-:W-:Y:S02]  /*4030*/  MOV R103, R111 ;  /* 0x0000006f00677202 */ /* 0x000fe40000000f00 */
[----:B------:R-:W-:-:S02]  /*4040*/  CS2R R110, SRZ ;  /* 0x00000000006e7805 */ /* 0x000fc4000001ff00 */
[----:B------:R-:W-:Y:S01]  /*4050*/  MOV R92, R102 ;  /* 0x00000066005c7202 */ /* 0x000fe20000000f00 */
[----:B------:R0:W-:Y:S01]  /*4060*/  STL.64 [R1+0x178], R34 ;  /* 0x0001782201007387 */ /* 0x0001e20000100a00 */
[----:B------:R-:W-:Y:S02]  /*4070*/  MOV R93, R103 ;  /* 0x00000067005d7202 */ /* 0x000fe40000000f00 */
[----:B------:R-:W-:Y:S02]  /*4080*/  CS2R R102, SRZ ;  /* 0x0000000000667805 */ /* 0x000fe4000001ff00 */
[----:B0-----:R-:W-:Y:S02]  /*4090*/  CS2R R34, SRZ ;  /* 0x0000000000227805 */ /* 0x001fe4000001ff00 */
[----:B--2---:R-:W-:Y:S02]  /*40a0*/  @!P1 MOV R110, R10 ;  /* 0x0000000a006e9202 */ /* 0x004fe40000000f00 */
[----:B------:R-:W-:Y:S01]  /*40b0*/  @!P1 MOV R111, R11 ;  /* 0x0000000b006f9202 */ /* 0x000fe20000000f00 */
[----:B------:R0:W-:Y:S01]  /*40c0*/  STL.64 [R1+0x80], R10 ;  /* 0x0000800a01007387 */ /* 0x0001e20000100a00 */
[----:B----4-:R-:W-:-:S02]  /*40d0*/  @!P1 MOV R40, R32 ;  /* 0x0000002000289202 */ /* 0x010fc40000000f00 */
[----:B------:R-:W-:Y:S02]  /*40e0*/  @!P1 MOV R39, R33 ;  /* 0x0000002100279202 */ /* 0x000fe40000000f00 */
[----:B------:R-:W-:Y:S02]  /*40f0*/  LOP3.LUT P1, RZ, R95, 0x80, RZ, 0xc0, !PT ;  /* 0x000000805fff7812 */ /* 0x000fe4000782c0ff */
[----:B0-----:R-:W-:Y:S02]  /*4100*/  CS2R R10, SRZ ;  /* 0x00000000000a7805 */ /* 0x001fe4000001ff00 */
[----:B---3--:R-:W-:Y:S02]  /*4110*/  @!P2 MOV R103, R4 ;  /* 0x000000040067a202 */ /* 0x008fe40000000f00 */
[----:B------:R-:W-:-:S07]  /*4120*/  @!P2 MOV R104, R5 ;  /* 0x000000050068a202 */ /* 0x000fce0000000f00 */
[----:B------:R0:W2:Y:S01]  /*4130*/  @!P1 LDG.E.64 R10, desc[UR10][R68.64] ;  /* 0x0000000a440a9981 */ /* 0x0000a2000c1e1b00 */
[----:B------:R-:W-:Y:S02]  /*4140*/  @!P2 MOV R36, R80 ;  /* 0x000000500024a202 */ /* 0x000fe40000000f00 */
[----:B------:R-:W-:Y:S02]  /*4150*/  @!P2 MOV R35, R81 ;  /* 0x000000510023a202 */ /* 0x000fe40000000f00 */
[----:B------:R-:W-:Y:S02]  /*4160*/  LOP3.LUT P2, RZ, R95, 0x20, RZ, 0xc0, !PT ;  /* 0x000000205fff7812 */ /* 0x000fe4000784c0ff */
[----:B0-----:R-:W-:Y:S01]  /*4170*/  CS2R R68, SRZ ;  /* 0x0000000000447805 */ /* 0x001fe2000001ff00 */
[----:B------:R0:W-:Y:S05]  /*4180*/  STL.64 [R1+0x90], R4 ;  /* 0x0000900401007387 */ /* 0x0001ea0000100a00 */
[----:B------:R-:W3:Y:S01]  /*4190*/  @!P1 LDG.E.64 R68, desc[UR10][R90.64] ;  /* 0x0000000a5a449981 */ /* 0x000ee2000c1e1b00 */
[----:B0-----:R-:W-:-:S06]  /*41a0*/  CS2R R4, SRZ ;  /* 0x0000000000047805 */ /* 0x001fcc000001ff00 */
[----:B------:R0:W4:Y:S02]  /*41b0*/  @!P2 LDG.E.64 R4, desc[UR10][R8.64] ;  /* 0x0000000a0804a981 */ /* 0x000124000c1e1b00 */
[----:B0-----:R-:W-:-:S06]  /*41c0*/  CS2R R8, SRZ ;  /* 0x0000000000087805 */ /* 0x001fcc000001ff00 */
[----:B------:R0:W4:Y:S02]  /*41d0*/  @!P2 LDG.E.64 R8, desc[UR10][R86.64] ;  /* 0x0000000a5608a981 */ /* 0x000124000c1e1b00 */
[----:B0-----:R-:W-:Y:S02]  /*41e0*/  MOV R86, R12 ;  /* 0x0000000c00567202 */ /* 0x001fe40000000f00 */
[----:B------:R-:W-:Y:S02]  /*41f0*/  MOV R87, R13 ;  /* 0x0000000d00577202 */ /* 0x000fe40000000f00 */
[----:B------:R-:W4:Y:S01]  /*4200*/  LDL.LU.64 R12, [R1+0x2a0] ;  /* 0x0002a000010c7983 */ /* 0x000f220000300a00 */
[----:B------:R-:W-:Y:S02]  /*4210*/  MOV R90, R92 ;  /* 0x0000005c005a7202 */ /* 0x000fe40000000f00 */
[----:B------:R-:W-:Y:S01]  /*4220*/  MOV R91, R93 ;  /* 0x0000005d005b7202 */ /* 0x000fe20000000f00 */
[----:B------:R0:W-:Y:S01]  /*4230*/  STL.64 [R1+0x180], R32 ;  /* 0x0001802001007387 */ /* 0x0001e20000100a00 */
[----:B------:R-:W-:-:S02]  /*4240*/  MOV R92, R96 ;  /* 0x00000060005c7202 */ /* 0x000fc40000000f00 */
[----:B------:R-:W-:Y:S01]  /*4250*/  MOV R93, R97 ;  /* 0x00000061005d7202 */ /* 0x000fe20000000f00 */
[----:B------:R1:W-:Y:S01]  /*4260*/  STL.64 [R1+0x188], R30 ;  /* 0x0001881e01007387 */ /* 0x0003e20000100a00 */
[----:B------:R-:W-:-:S03]  /*4270*/  CS2R R96, SRZ ;  /* 0x0000000000607805 */ /* 0x000fc6000001ff00 */
[----:B------:R1:W-:Y:S01]  /*4280*/  STL [R1+0x25c], R94 ;  /* 0x00025c5e01007387 */ /* 0x0003e20000100800 */
[----:B------:R-:W-:Y:S02]  /*4290*/  @!P0 MOV R96, R15 ;  /* 0x0000000f00608202 */ /* 0x000fe40000000f00 */
[----:B0-----:R-:W-:Y:S02]  /*42a0*/  CS2R R32, SRZ ;  /* 0x0000000000207805 */ /* 0x001fe4000001ff00 */
[----:B------:R-:W-:Y:S02]  /*42b0*/  @!P0 MOV R32, R70 ;  /* 0x0000004600208202 */ /* 0x000fe40000000f00 */
[----:B-1----:R-:W-:Y:S01]  /*42c0*/  CS2R R30, SRZ ;  /* 0x00000000001e7805 */ /* 0x002fe2000001ff00 */
[----:B------:R-:W-:Y:S01]  /*42d0*/  HFMA2 R94, -RZ, RZ, 0, 0 ;  /* 0x00000000ff5e7431 */ /* 0x000fe200000001ff */
[----:B------:R-:W-:Y:S02]  /*42e0*/  @!P0 MOV R94, R14 ;  /* 0x0000000e005e8202 */ /* 0x000fe40000000f00 */
[----:B------:R-:W-:-:S02]  /*42f0*/  @!P0 MOV R31, R71 ;  /* 0x00000047001f8202 */ /* 0x000fc40000000f00 */
[----:B------:R-:W-:Y:S01]  /*4300*/  LOP3.LUT P0, RZ, R95, 0x8, RZ, 0xc0, !PT ;  /* 0x000000085fff7812 */ /* 0x000fe2000780c0ff */
[----:B------:R0:W-:Y:S02]  /*4310*/  STL.64 [R1+0xa0], R14 ;  /* 0x0000a00e01007387 */ /* 0x0001e40000100a00 */
[----:B0-----:R-:W-:-:S10]  /*4320*/  CS2R R14, SRZ ;  /* 0x00000000000e7805 */ /* 0x001fd4000001ff00 */
[----:B------:R0:W4:Y:S02]  /*4330*/  @!P0 LDG.E.64 R14, desc[UR10][R2.64] ;  /* 0x0000000a020e8981 */ /* 0x000124000c1e1b00 */
[----:B0-----:R-:W-:-:S06]  /*4340*/  CS2R R2, SRZ ;  /* 0x0000000000027805 */ /* 0x001fcc000001ff00 */
[----:B------:R-:W4:Y:S01]  /*4350*/  @!P0 LDG.E.64 R2, desc[UR10][R76.64] ;  /* 0x0000000a4c028981 */ /* 0x000f22000c1e1b00 */
[----:B--2---:R-:W-:Y:S02]  /*4360*/  @!P1 MOV R97, R10 ;  /* 0x0000000a00619202 */ /* 0x004fe40000000f00 */
[----:B------:R-:W-:Y:S01]  /*4370*/  @!P1 MOV R102, R11 ;  /* 0x0000000b00669202 */ /* 0x000fe20000000f00 */
[----:B------:R0:W-:Y:S01]  /*4380*/  STL.64 [R1+0x98], R10 ;  /* 0x0000980a01007387 */ /* 0x0001e20000100a00 */
[----:B---3--:R-:W-:Y:S02]  /*4390*/  @!P1 MOV R34, R68 ;  /* 0x0000004400229202 */ /* 0x008fe40000000f00 */
[----:B------:R-:W-:Y:S02]  /*43a0*/  @!P1 MOV R33, R69 ;  /* 0x0000004500219202 */ /* 0x000fe40000000f00 */
[----:B------:R-:W-:Y:S02]  /*43b0*/  LOP3.LUT P1, RZ, R95, 0x10, RZ, 0xc0, !PT ;  /* 0x000000105fff7812 */ /* 0x000fe4000782c0ff */
[----:B0-----:R-:W-:-:S11]  /*43c0*/  CS2R R10, SRZ ;  /* 0x00000000000a7805 */ /* 0x001fd6000001ff00 */
[----:B----4-:R0:W2:Y:S02]  /*43d0*/  @!P1 LDG.E.64 R10, desc[UR10][R12.64] ;  /* 0x0000000a0c0a9981 */ /* 0x0100a4000c1e1b00 */
[----:B0-----:R-:W-:-:S06]  /*43e0*/  CS2R R12, SRZ ;  /* 0x00000000000c7805 */ /* 0x001fcc000001ff00 */
[----:B------:R-:W3:Y:S04]  /*43f0*/  @!P1 LDG.E.64 R12, desc[UR10][R78.64] ;  /* 0x0000000a4e0c9981 */ /* 0x000ee8000c1e1b00 */
[----:B------:R0:W-:Y:S04]  /*4400*/  STL.64 [R1+0x198], R68 ;  /* 0x0001984401007387 */ /* 0x0001e80000100a00 */
[----:B------:R1:W-:Y:S01]  /*4410*/  STL.64 [R1+0x1a0], R70 ;  /* 0x0001a04601007387 */ /* 0x0003e20000100a00 */
[----:B0-----:R-:W-:Y:S02]  /*4420*/  CS2R R68, SRZ ;  /* 0x0000000000447805 */ /* 0x001fe4000001ff00 */
[----:B-1----:R-:W-:Y:S01]  /*4430*/  CS2R R70, SRZ ;  /* 0x0000000000467805 */ /* 0x002fe2000001ff00 */
[----:B------:R0:W-:Y:S01]  /*4440*/  STL.64 [R1+0x190], R80 ;  /* 0x0001905001007387 */ /* 0x0001e20000100a00 */
[----:B------:R-:W-:-:S03]  /*4450*/  @!P2 MOV R30, R8 ;  /* 0x00000008001ea202 */ /* 0x000fc60000000f00 */
[----:B------:R1:W-:Y:S01]  /*4460*/  STL [R1+0x23c], R0 ;  /* 0x00023c0001007387 */ /* 0x0003e20000100800 */
[----:B------:R-:W-:Y:S02]  /*4470*/  @!P0 MOV R69, R14 ;  /* 0x0000000e00458202 */ /* 0x000fe40000000f00 */
[----:B------:R-:W-:Y:S02]  /*4480*/  @!P0 MOV R70, R15 ;  /* 0x0000000f00468202 */ /* 0x000fe40000000f00 */
[----:B0-----:R-:W-:Y:S02]  /*4490*/  MOV R80, R88 ;  /* 0x0000005800507202 */ /* 0x001fe40000000f00 */
[----:B------:R-:W-:Y:S02]  /*44a0*/  MOV R81, R89 ;  /* 0x0000005900517202 */ /* 0x000fe40000000f00 */
[----:B------:R-:W-:Y:S01]  /*44b0*/  CS2R R88, SRZ ;  /* 0x0000000000587805 */ /* 0x000fe2000001ff00 */
[----:B-1----:R-:W-:Y:S01]  /*44c0*/  HFMA2 R0, -RZ, RZ, 0, 0 ;  /* 0x00000000ff007431 */ /* 0x002fe200000001ff */
[----:B------:R-:W-:-:S02]  /*44d0*/  @!P2 MOV R88, R4 ;  /* 0x000000040058a202 */ /* 0x000fc40000000f00 */
[----:B------:R-:W-:Y:S02]  /*44e0*/  @!P0 MOV R71, R2 ;  /* 0x0000000200478202 */ /* 0x000fe40000000f00 */
[----:B------:R-:W-:Y:S02]  /*44f0*/  @!P0 MOV R72, R3 ;  /* 0x0000000300488202 */ /* 0x000fe40000000f00 */
[C---:B------:R-:W-:Y:S01]  /*4500*/  LOP3.LUT P0, RZ, R95.reuse, 0x1, RZ, 0xc0, !PT ;  /* 0x000000015fff7812 */ /* 0x040fe2000780c0ff */
[----:B------:R0:W-:Y:S01]  /*4510*/  STL.64 [R1+0xb8], R14 ;  /* 0x0000b80e01007387 */ /* 0x0001e20000100a00 */
[----:B------:R-:W-:Y:S02]  /*4520*/  @!P2 MOV R89, R5 ;  /* 0x000000050059a202 */ /* 0x000fe40000000f00 */
[----:B------:R-:W-:Y:S02]  /*4530*/  @!P2 MOV R0, R9 ;  /* 0x000000090000a202 */ /* 0x000fe40000000f00 */
[----:B------:R-:W-:Y:S01]  /*4540*/  LOP3.LUT P2, RZ, R95, 0x4, RZ, 0xc0, !PT ;  /* 0x000000045fff7812 */ /* 0x000fe2000784c0ff */
[----:B------:R1:W-:Y:S01]  /*4550*/  STL.64 [R1+0xa8], R4 ;  /* 0x0000a80401007387 */ /* 0x0003e20000100a00 */
[----:B0-----:R-:W-:-:S06]  /*4560*/  CS2R R14, SRZ ;  /* 0x00000000000e7805 */ /* 0x001fcc000001ff00 */
[----:B------:R-:W4:Y:S01]  /*4570*/  @!P0 LDG.E.64 R14, desc[UR10][R22.64] ;  /* 0x0000000a160e8981 */ /* 0x000f22000c1e1b00 */
[----:B-1----:R-:W-:-:S06]  /*4580*/  CS2R R4, SRZ ;  /* 0x0000000000047805 */ /* 0x002fcc000001ff00 */
[----:B------:R0:W4:Y:S01]  /*4590*/  @!P2 LDG.E.64 R4, desc[UR10][R6.64] ;  /* 0x0000000a0604a981 */ /* 0x000122000c1e1b00 */
[----:B---3--:R-:W-:-:S03]  /*45a0*/  @!P1 MOV R63, R12 ;  /* 0x0000000c003f9202 */ /* 0x008fc60000000f00 */
[----:B------:R1:W-:Y:S01]  /*45b0*/  STL.64 [R1+0x1b0], R12 ;  /* 0x0001b00c01007387 */ /* 0x0003e20000100a00 */
[----:B------:R-:W-:Y:S02]  /*45c0*/  @!P1 MOV R68, R13 ;  /* 0x0000000d00449202 */ /* 0x000fe40000000f00 */
[----:B-1----:R-:W-:-:S06]  /*45d0*/  CS2R R12, SRZ ;  /* 0x00000000000c7805 */ /* 0x002fcc000001ff00 */
[----:B------:R1:W3:Y:S01]  /*45e0*/  @!P0 LDG.E.64 R12, desc[UR10][R20.64] ;  /* 0x0000000a140c8981 */ /* 0x0002e2000c1e1b00 */
[----:B------:R-:W-:Y:S02]  /*45f0*/  MOV R78, R80 ;  /* 0x00000050004e7202 */ /* 0x000fe40000000f00 */
[----:B------:R-:W-:Y:S02]  /*4600*/  MOV R79, R81 ;  /* 0x00000051004f7202 */ /* 0x000fe40000000f00 */
[----:B------:R-:W-:Y:S02]  /*4610*/  MOV R80, R86 ;  /* 0x0000005600507202 */ /* 0x000fe40000000f00 */
[----:B------:R-:W-:Y:S02]  /*4620*/  MOV R81, R87 ;  /* 0x0000005700517202 */ /* 0x000fe40000000f00 */
[----:B------:R-:W-:Y:S02]  /*4630*/  CS2R R86, SRZ ;  /* 0x0000000000567805 */ /* 0x000fe4000001ff00 */
[----:B--2---:R-:W-:-:S02]  /*4640*/  @!P1 MOV R86, R10 ;  /* 0x0000000a00569202 */ /* 0x004fc40000000f00 */
[----:B------:R-:W-:Y:S02]  /*4650*/  @!P1 MOV R87, R11 ;  /* 0x0000000b00579202 */ /* 0x000fe40000000f00 */
[----:B------:R-:W-:Y:S01]  /*4660*/  LOP3.LUT P1, RZ, R95, 0x2, RZ, 0xc0, !PT ;  /* 0x000000025fff7812 */ /* 0x000fe2000782c0ff */
[----:B------:R2:W-:Y:S04]  /*4670*/  STL.64 [R1+0x1a8], R8 ;  /* 0x0001a80801007387 */ /* 0x0005e80000100a00 */
[----:B------:R1:W-:Y:S01]  /*4680*/  STL.64 [R1+0xb0], R10 ;  /* 0x0000b00a01007387 */ /* 0x0003e20000100a00 */
[----:B0-----:R-:W-:-:S06]  /*4690*/  CS2R R6, SRZ ;  /* 0x0000000000067805 */ /* 0x001fcc000001ff00 */
[----:B------:R0:W3:Y:S01]  /*46a0*/  @!P2 LDG.E.64 R6, desc[UR10][R28.64] ;  /* 0x0000000a1c06a981 */ /* 0x0000e2000c1e1b00 */
[----:B--2---:R-:W-:Y:S02]  /*46b0*/  CS2R R8, SRZ ;  /* 0x0000000000087805 */ /* 0x004fe4000001ff00 */
[----:B-1----:R-:W-:-:S04]  /*46c0*/  CS2R R10, SRZ ;  /* 0x00000000000a7805 */ /* 0x002fc8000001ff00 */
[----:B------:R-:W2:Y:S04]  /*46d0*/  @!P1 LDG.E.64 R8, desc[UR10][R26.64] ;  /* 0x0000000a1a089981 */ /* 0x000ea8000c1e1b00 */
[----:B------:R1:W2:Y:S01]  /*46e0*/  @!P1 LDG.E.64 R10, desc[UR10][R24.64] ;  /* 0x0000000a180a9981 */ /* 0x0002a2000c1e1b00 */
[----:B------:R-:W-:Y:S02]  /*46f0*/  MOV R22, R108 ;  /* 0x0000006c00167202 */ /* 0x000fe40000000f00 */
[----:B------:R-:W-:Y:S02]  /*4700*/  CS2R R20, SRZ ;  /* 0x0000000000147805 */ /* 0x000fe4000001ff00 */
[----:B------:R-:W-:Y:S02]  /*4710*/  MOV R23, R109 ;  /* 0x0000006d00177202 */ /* 0x000fe40000000f00 */
[----:B------:R-:W-:-:S02]  /*4720*/  CS2R R108, SRZ ;  /* 0x00000000006c7805 */ /* 0x000fc4000001ff00 */
[----:B------:R-:W-:Y:S02]  /*4730*/  MOV R76, R90 ;  /* 0x0000005a004c7202 */ /* 0x000fe40000000f00 */
[----:B------:R-:W-:Y:S02]  /*4740*/  MOV R77, R91 ;  /* 0x0000005b004d7202 */ /* 0x000fe40000000f00 */
[----:B------:R-:W-:Y:S02]  /*4750*/  CS2R R90, SRZ ;  /* 0x00000000005a7805 */ /* 0x000fe4000001ff00 */
[----:B----4-:R-:W-:Y:S02]  /*4760*/  @!P0 MOV R107, R14 ;  /* 0x0000000e006b8202 */ /* 0x010fe40000000f00 */
[----:B------:R-:W-:Y:S01]  /*4770*/  @!P0 MOV R21, R15 ;  /* 0x0000000f00158202 */ /* 0x000fe20000000f00 */
[----:B------:R4:W-:Y:S01]  /*4780*/  STL.64 [R1+0x1b8], R2 ;  /* 0x0001b80201007387 */ /* 0x0009e20000100a00 */
[----:B------:R-:W-:-:S03]  /*4790*/  @!P2 MOV R90, R4 ;  /* 0x00000004005aa202 */ /* 0x000fc60000000f00 */
[----:B------:R0:W-:Y:S01]  /*47a0*/  STL.64 [R1+0xc0], R4 ;  /* 0x0000c00401007387 */ /* 0x0001e20000100a00 */
[----:B------:R-:W-:Y:S02]  /*47b0*/  @!P2 MOV R91, R5 ;  /* 0x00000005005ba202 */ /* 0x000fe40000000f00 */
[----:B----4-:R-:W-:Y:S02]  /*47c0*/  CS2R R2, SRZ ;  /* 0x0000000000027805 */ /* 0x010fe4000001ff00 */
[----:B0-----:R-:W-:Y:S02]  /*47d0*/  CS2R R4, SRZ ;  /* 0x0000000000047805 */ /* 0x001fe4000001ff00 */
[----:B---3--:R-:W-:Y:S02]  /*47e0*/  @!P0 MOV R108, R12 ;  /* 0x0000000c006c8202 */ /* 0x008fe40000000f00 */
[----:B------:R-:W-:Y:S02]  /*47f0*/  @!P0 MOV R109, R13 ;  /* 0x0000000d006d8202 */ /* 0x000fe40000000f00 */
[----:B------:R-:W-:-:S13]  /*4800*/  LOP3.LUT P0, RZ, R95, 0x4000000, RZ, 0xc0, !PT ;  /* 0x040000005fff7812 */ /* 0x000fda000780c0ff */
[----:B------:R0:W3:Y:S04]  /*4810*/  @!P0 LDG.E.64 R2, desc[UR10][R18.64] ;  /* 0x0000000a12028981 */ /* 0x0000e8000c1e1b00 */
[----:B------:R-:W4:Y:S01]  /*4820*/  @!P0 LDG.E.64 R4, desc[UR10][R16.64] ;  /* 0x0000000a10048981 */ /* 0x000f22000c1e1b00 */
[----:B------:R-:W-:Y:S02]  /*4830*/  MOV R28, R92 ;  /* 0x0000005c001c7202 */ /* 0x000fe40000000f00 */
[----:B------:R-:W-:Y:S01]  /*4840*/  MOV R29, R93 ;  /* 0x0000005d001d7202 */ /* 0x000fe20000000f00 */
[----:B------:R0:W-:Y:S01]  /*4850*/  STL [R1+0x298], R21 ;  /* 0x0002981501007387 */ /* 0x0001e20000100800 */
[----:B-1----:R-:W-:Y:S01]  /*4860*/  MOV R24, R28 ;  /* 0x0000001c00187202 */ /* 0x002fe20000000f00 */
[----:B------:R-:W-:Y:S01]  /*4870*/  UIMAD.WIDE UR6, UR8, 0x8, UR6 ;  /* 0x00000008080678a5 */ /* 0x000fe2000f8e0206 */
[----:B------:R-:W-:-:S02]  /*4880*/  MOV R25, R29 ;  /* 0x0000001d00197202 */ /* 0x000fc40000000f00 */
[----:B------:R-:W-:Y:S02]  /*4890*/  MOV R26, R76 ;  /* 0x0000004c001a7202 */ /* 0x000fe40000000f00 */
[----:B------:R-:W-:Y:S02]  /*48a0*/  MOV R27, R77 ;  /* 0x0000004d001b7202 */ /* 0x000fe40000000f00 */
[----:B------:R-:W-:Y:S01]  /*48b0*/  MOV R28, R78 ;  /* 0x0000004e001c7202 */ /* 0x000fe20000000f00 */
[----:B0-----:R-:W-:Y:S01]  /*48c0*/  HFMA2 R21, -RZ, RZ, 0, 0 ;  /* 0x00000000ff157431 */ /* 0x001fe200000001ff */
[----:B------:R-:W-:Y:S02]  /*48d0*/  MOV R29, R79 ;  /* 0x0000004f001d7202 */ /* 0x000fe40000000f00 */
[----:B------:R-:W-:Y:S02]  /*48e0*/  MOV R76, R98 ;  /* 0x00000062004c7202 */ /* 0x000fe40000000f00 */
[----:B------:R-:W-:-:S02]  /*48f0*/  MOV R77, R99 ;  /* 0x00000063004d7202 */ /* 0x000fc40000000f00 */
[----:B------:R-:W-:Y:S02]  /*4900*/  CS2R R98, SRZ ;  /* 0x0000000000627805 */ /* 0x000fe4000001ff00 */
[----:B------:R-:W-:Y:S02]  /*4910*/  MOV R78, R100 ;  /* 0x00000064004e7202 */ /* 0x000fe40000000f00 */
[----:B------:R-:W-:Y:S02]  /*4920*/  MOV R79, R101 ;  /* 0x00000065004f7202 */ /* 0x000fe40000000f00 */
[----:B------:R-:W-:Y:S02]  /*4930*/  CS2R R100, SRZ ;  /* 0x0000000000647805 */ /* 0x000fe4000001ff00 */
[----:B------:R-:W-:Y:S02]  /*4940*/  CS2R R18, SRZ ;  /* 0x0000000000127805 */ /* 0x000fe4000001ff00 */
[----:B--2---:R-:W-:-:S02]  /*4950*/  @!P1 MOV R98, R8 ;  /* 0x0000000800629202 */ /* 0x004fc40000000f00 */
[----:B------:R-:W-:Y:S02]  /*4960*/  CS2R R92, SRZ ;  /* 0x00000000005c7805 */ /* 0x000fe4000001ff00 */
[----:B------:R-:W-:Y:S01]  /*4970*/  @!P1 MOV R99, R9 ;  /* 0x0000000900639202 */ /* 0x000fe20000000f00 */
[----:B------:R0:W2:Y:S01]  /*4980*/  @!P4 LDG.E.64 R20, desc[UR10][R76.64] ;  /* 0x0000000a4c14c981 */ /* 0x0000a2000c1e1b00 */
[----:B------:R-:W-:Y:S02]  /*4990*/  @!P1 MOV R100, R10 ;  /* 0x0000000a00649202 */ /* 0x000fe40000000f00 */
[----:B------:R-:W-:Y:S01]  /*49a0*/  @!P1 MOV R101, R11 ;  /* 0x0000000b00659202 */ /* 0x000fe20000000f00 */
[----:B------:R1:W2:Y:S01]  /*49b0*/  @!P4 LDG.E.64 R18, desc[UR10][R78.64] ;  /* 0x0000000a4e12c981 */ /* 0x0002a2000c1e1b00 */
[----:B------:R-:W-:Y:S02]  /*49c0*/  LOP3.LUT P1, RZ, R95, 0x8000000, RZ, 0xc0, !PT ;  /* 0x080000005fff7812 */ /* 0x000fe4000782c0ff */
[----:B------:R-:W-:-:S02]  /*49d0*/  @!P2 MOV R92, R6 ;  /* 0x00000006005ca202 */ /* 0x000fc40000000f00 */
[----:B------:R-:W-:Y:S02]  /*49e0*/  @!P2 MOV R93, R7 ;  /* 0x00000007005da202 */ /* 0x000fe40000000f00 */
[----:B0-----:R-:W-:Y:S01]  /*49f0*/  MOV R76, UR6 ;  /* 0x00000006004c7c02 */ /* 0x001fe20008000f00 */
[----:B------:R0:W-:Y:S01]  /*4a00*/  STL.64 [R1+0x1c0], R6 ;  /* 0x0001c00601007387 */ /* 0x0001e20000100a00 */
[----:B------:R-:W-:Y:S01]  /*4a10*/  MOV R77, UR7 ;  /* 0x00000007004d7c02 */ /* 0x000fe20008000f00 */
[----:B------:R-:W4:Y:S01]  /*4a20*/  LDCU.U8 UR6, c[0x0][0x414] ;  /* 0x00008280ff0677ac */ /* 0x000f220008000000 */
[----:B------:R-:W-:Y:S01]  /*4a30*/  LOP3.LUT P2, RZ, R95, 0x10000000, RZ, 0xc0, !PT ;  /* 0x100000005fff7812 */ /* 0x000fe2000784c0ff */
[----:B-1----:R-:W1:Y:S03]  /*4a40*/  S2R R79, SR_TID.X ;  /* 0x00000000004f7919 */ /* 0x002e660000002100 */
[----:B------:R-:W2:Y:S01]  /*4a50*/  LDG.E.64 R76, desc[UR10][R76.64] ;  /* 0x0000000a4c4c7981 */ /* 0x000ea2000c1e1b00 */
[----:B0-----:R-:W-:-:S03]  /*4a60*/  CS2R R6, SRZ ;  /* 0x0000000000067805 */ /* 0x001fc6000001ff00 */
[----:B------:R0:W-:Y:S04]  /*4a70*/  STL.64 [R1+0x1c8], R10 ;  /* 0x0001c80a01007387 */ /* 0x0001e80000100a00 */
[----:B------:R0:W-:Y:S04]  /*4a80*/  STL.64 [R1+0xd0], R14 ;  /* 0x0000d00e01007387 */ /* 0x0001e80000100a00 */
[----:B------:R-:W2:Y:S01]  /*4a90*/  @!P1 LDG.E.64 R6, desc[UR10][R120.64] ;  /* 0x0000000a78069981 */ /* 0x000ea2000c1e1b00 */
[----:B0-----:R-:W-:Y:S02]  /*4aa0*/  CS2R R10, SRZ ;  /* 0x00000000000a7805 */ /* 0x001fe4000001ff00 */
[----:B------:R-:W-:-:S04]  /*4ab0*/  CS2R R14, SRZ ;  /* 0x00000000000e7805 */ /* 0x000fc8000001ff00 */
[----:B------:R-:W2:Y:S04]  /*4ac0*/  @!P2 LDG.E.64 R10, desc[UR10][R124.64] ;  /* 0x0000000a7c0aa981 */ /* 0x000ea8000c1e1b00 */
[----:B------:R-:W2:Y:S04]  /*4ad0*/  @!P3 LDG.E.64 R14, desc[UR10][R24.64] ;  /* 0x0000000a180eb981 */ /* 0x000ea8000c1e1b00 */
[----:B------:R0:W-:Y:S04]  /*4ae0*/  STL.64 [R1+0xc8], R8 ;  /* 0x0000c80801007387 */ /* 0x0001e80000100a00 */
[----:B------:R0:W-:Y:S01]  /*4af0*/  STL.64 [R1+0x1d0], R12 ;  /* 0x0001d00c01007387 */ /* 0x0001e20000100a00 */
[----:B------:R-:W-:-:S02]  /*4b00*/  CS2R R16, SRZ ;  /* 0x0000000000107805 */ /* 0x000fc4000001ff00 */
[----:B-1----:R-:W-:Y:S02]  /*4b10*/  LOP3.LUT R78, R79, 0xffff, RZ, 0xc0, !PT ;  /* 0x0000ffff4f4e7812 */ /* 0x002fe400078ec0ff */
[----:B------:R-:W-:Y:S01]  /*4b20*/  MOV R95, RZ ;  /* 0x000000ff005f7202 */ /* 0x000fe20000000f00 */
[----:B------:R-:W5:Y:S01]  /*4b30*/  LDL R125, [R1+0x26c] ;  /* 0x00026c00017d7983 */ /* 0x000f620000100800 */
[----:B0-----:R-:W-:-:S03]  /*4b40*/  CS2R R8, SRZ ;  /* 0x0000000000087805 */ /* 0x001fc6000001ff00 */
[----:B------:R0:W2:Y:S01]  /*4b50*/  @!P3 LDG.E.64 R16, desc[UR10][R26.64] ;  /* 0x0000000a1a10b981 */ /* 0x0000a2000c1e1b00 */
[----:B------:R-:W-:-:S03]  /*4b60*/  CS2R R12, SRZ ;  /* 0x00000000000c7805 */ /* 0x000fc6000001ff00 */
[----:B------:R-:W5:Y:S04]  /*4b70*/  LDL R124, [R1+0x274] ;  /* 0x00027400017c7983 */ /* 0x000f680000100800 */
[----:B------:R1:W2:Y:S04]  /*4b80*/  @!P1 LDG.E.64 R8, desc[UR10][R122.64] ;  /* 0x0000000a7a089981 */ /* 0x0002a8000c1e1b00 */
[----:B------:R1:W2:Y:S01]  /*4b90*/  @!P2 LDG.E.64 R12, desc[UR10][R22.64] ;  /* 0x0000000a160ca981 */ /* 0x0002a2000c1e1b00 */
[----:B0-----:R-:W-:Y:S01]  /*4ba0*/  CS2R R26, SRZ ;  /* 0x00000000001a7805 */ /* 0x001fe2000001ff00 */
[----:B------:R-:W-:Y:S01]  /*4bb0*/  IMAD R78, R78, 0x53a, RZ ;  /* 0x0000053a4e4e7824 */ /* 0x000fe200078e02ff */
[----:B------:R-:W-:Y:S01]  /*4bc0*/  CS2R R24, SRZ ;  /* 0x0000000000187805 */ /* 0x000fe2000001ff00 */
[----:B-1----:R-:W0:Y:S03]  /*4bd0*/  LDC.64 R122, c[0x0][0x3a8] ;  /* 0x0000ea00ff7a7b82 */ /* 0x002e260000000a00 */
[----:B------:R1:W2:Y:S01]  /*4be0*/  @!P6 LDG.E.64 R26, desc[UR10][R112.64] ;  /* 0x0000000a701ae981 */ /* 0x0002a2000c1e1b00 */
[----:B------:R-:W-:-:S02]  /*4bf0*/  CS2R R22, SRZ ;  /* 0x0000000000167805 */ /* 0x000fc4000001ff00 */
[----:B------:R-:W-:Y:S01]  /*4c00*/  SHF.R.U32.HI R78, RZ, 0x10, R78 ;  /* 0x00000010ff4e7819 */ /* 0x000fe2000001164e */
[----:B------:R-:W2:Y:S04]  /*4c10*/  @!P5 LDG.E.64 R24, desc[UR10][R80.64] ;  /* 0x0000000a5018d981 */ /* 0x000ea8000c1e1b00 */
[----:B------:R1:W2:Y:S02]  /*4c20*/  @!P5 LDG.E.64 R22, desc[UR10][R28.64] ;  /* 0x0000000a1c16d981 */ /* 0x0002a4000c1e1b00 */
[----:B-1----:R-:W-:Y:S02]  /*4c30*/  CS2R R112, SRZ ;  /* 0x0000000000707805 */ /* 0x002fe4000001ff00 */
[----:B------:R-:W-:Y:S02]  /*4c40*/  CS2R R28, SRZ ;  /* 0x00000000001c7805 */ /* 0x000fe4000001ff00 */
[----:B------:R-:W-:-:S04]  /*4c50*/  PRMT R78, R78, 0x9910, RZ ;  /* 0x000099104e4e7816 */ /* 0x000fc800000000ff */
[----:B------:R1:W2:Y:S01]  /*4c60*/  @!P6 LDG.E.64 R28, desc[UR10][R114.64] ;  /* 0x0000000a721ce981 */ /* 0x0002a2000c1e1b00 */
[----:B------:R-:W-:Y:S02]  /*4c70*/  IMAD R78, R78, 0x31, RZ ;  /* 0x000000314e4e7824 */ /* 0x000fe400078e02ff */
[----:B-1----:R-:W-:-:S03]  /*4c80*/  HFMA2 R114, -RZ, RZ, 0, 0 ;  /* 0x00000000ff727431 */ /* 0x002fc600000001ff */
[----:B------:R-:W-:-:S04]  /*4c90*/  IADD3 R78, PT, PT, RZ, -R78, RZ ;  /* 0x8000004eff4e7210 */ /* 0x000fc80007ffe0ff */
[----:B------:R-:W-:-:S04]  /*4ca0*/  PRMT R78, R78, 0x7710, RZ ;  /* 0x000077104e4e7816 */ /* 0x000fc800000000ff */
[----:B------:R-:W-:-:S04]  /*4cb0*/  IADD3 R78, PT, PT, R78, R79, RZ ;  /* 0x0000004f4e4e7210 */ /* 0x000fc80007ffe0ff */
[----:B------:R-:W-:Y:S02]  /*4cc0*/  SHF.L.U32 R78, R78, 0x1, RZ ;  /* 0x000000014e4e7819 */ /* 0x000fe400000006ff */
[----:B------:R-:W-:Y:S02]  /*4cd0*/  MOV R80, UR13 ;  /* 0x0000000d00507c02 */ /* 0x000fe40008000f00 */
[----:B------:R-:W-:-:S05]  /*4ce0*/  LOP3.LUT R81, R78, 0xffff, RZ, 0xc0, !PT ;  /* 0x0000ffff4e517812 */ /* 0x000fca00078ec0ff */
[----:B------:R-:W-:Y:S01]  /*4cf0*/  IMAD R80, R80, 0x62, R81 ;  /* 0x0000006250507824 */ /* 0x000fe200078e0251 */
[----:B---3--:R-:W-:Y:S02]  /*4d00*/  @!P0 MOV R95, R2 ;  /* 0x00000002005f8202 */ /* 0x008fe40000000f00 */
[----:B------:R-:W-:Y:S02]  /*4d10*/  @!P0 MOV R112, R3 ;  /* 0x0000000300708202 */ /* 0x000fe40000000f00 */
[----:B----4-:R-:W-:Y:S02]  /*4d20*/  @!P0 MOV R113, R4 ;  /* 0x0000000400718202 */ /* 0x010fe40000000f00 */
[----:B------:R-:W-:Y:S02]  /*4d30*/  @!P0 MOV R114, R5 ;  /* 0x0000000500728202 */ /* 0x000fe40000000f00 */
[----:B------:R-:W-:-:S13]  /*4d40*/  ISETP.NE.AND P0, PT, RZ, UR6, PT ;  /* 0x00000006ff007c0c */ /* 0x000fda000bf05270 */
[----:B------:R-:W1:Y:S02]  /*4d50*/  @P0 LDC.64 R120, c[0x0][0x3b0] ;  /* 0x0000ec00ff780b82 */ /* 0x000e640000000a00 */
[----:B-1----:R-:W-:Y:S01]  /*4d60*/  @P0 IMAD.WIDE R78, R80, 0x2, R120 ;  /* 0x00000002504e0825 */ /* 0x002fe200078e0278 */
[----:B------:R1:W-:Y:S04]  /*4d70*/  STL.64 [R1+0xd8], R2 ;  /* 0x0000d80201007387 */ /* 0x0003e80000100a00 */
[----:B------:R-:W3:Y:S01]  /*4d80*/  @P0 LDG.E.U16 R115, desc[UR10][R78.64] ;  /* 0x0000000a4e730981 */ /* 0x000ee2000c1e1500 */
[----:B--2---:R-:W-:-:S03]  /*4d90*/  R2UR UR28, R76 ;  /* 0x000000004c1c72ca */ /* 0x004fc600000e0000 */
[----:B------:R2:W-:Y:S01]  /*4da0*/  STL.64 [R1+0xe0], R6 ;  /* 0x0000e00601007387 */ /* 0x0005e20000100a00 */
[----:B-1----:R-:W-:Y:S02]  /*4db0*/  CS2R R2, SRZ ;  /* 0x0000000000027805 */ /* 0x002fe4000001ff00 */
[----:B------:R-:W-:Y:S01]  /*4dc0*/  @!P1 MOV R2, R6 ;  /* 0x0000000600029202 */ /* 0x000fe20000000f00 */
[----:B------:R1:W-:Y:S01]  /*4dd0*/  STL.64 [R1+0xe8], R10 ;  /* 0x0000e80a01007387 */ /* 0x0003e20000100a00 */
[----:B------:R-:W-:Y:S02]  /*4de0*/  @!P1 MOV R3, R7 ;  /* 0x0000000700039202 */ /* 0x000fe40000000f00 */
[----:B--2---:R-:W-:Y:S02]  /*4df0*/  CS2R R6, SRZ ;  /* 0x0000000000067805 */ /* 0x004fe4000001ff00 */
[----:B------:R-:W-:Y:S01]  /*4e00*/  @!P2 MOV R6, R10 ;  /* 0x0000000a0006a202 */ /* 0x000fe20000000f00 */
[----:B------:R2:W-:Y:S01]  /*4e10*/  STL.64 [R1+0xf0], R14 ;  /* 0x0000f00e01007387 */ /* 0x0005e20000100a00 */
[----:B------:R-:W-:-:S03]  /*4e20*/  @!P2 MOV R7, R11 ;  /* 0x0000000b0007a202 */ /* 0x000fc60000000f00 */
[----:B------:R4:W-:Y:S01]  /*4e30*/  STL.64 [R1+0x1d8], R4 ;  /* 0x0001d80401007387 */ /* 0x0009e20000100a00 */
[----:B-1----:R-:W-:-:S03]  /*4e40*/  CS2R R10, SRZ ;  /* 0x00000000000a7805 */ /* 0x002fc6000001ff00 */
[----:B------:R1:W-:Y:S01]  /*4e50*/  STL.64 [R1+0xf8], R18 ;  /* 0x0000f81201007387 */ /* 0x0003e20000100a00 */
[----:B------:R-:W-:Y:S02]  /*4e60*/  @!P3 MOV R11, R15 ;  /* 0x0000000f000bb202 */ /* 0x000fe40000000f00 */
[----:B--2---:R-:W-:Y:S01]  /*4e70*/  MOV R15, UR28 ;  /* 0x0000001c000f7c02 */ /* 0x004fe20008000f00 */
[----:B------:R-:W-:Y:S04]  /*4e80*/  STL [R1+0x220], R81 ;  /* 0x0002205101007387 */ /* 0x000fe80000100800 */
[----:B------:R-:W-:Y:S01]  /*4e90*/  FFMA.FTZ R77, -R15, UR28, R77 ;  /* 0x0000001c0f4d7c23 */ /* 0x000fe2000801014d */
[----:B----4-:R-:W-:Y:S01]  /*4ea0*/  CS2R R4, SRZ ;  /* 0x0000000000047805 */ /* 0x010fe2000001ff00 */
[----:B------:R-:W2:Y:S04]  /*4eb0*/  @P0 LDG.E.U16 R78, desc[UR10][R78.64+0x2] ;  /* 0x0000020a4e4e0981 */ /* 0x000ea8000c1e1500 */
[----:B------:R4:W5:Y:S01]  /*4ec0*/  LDL R120, [R1+0x238] ;  /* 0x0002380001787983 */ /* 0x0009620000100800 */
[----:B------:R-:W-:-:S02]  /*4ed0*/  @!P1 MOV R4, R8 ;  /* 0x0000000800049202 */ /* 0x000fc40000000f00 */
[----:B------:R-:W-:Y:S01]  /*4ee0*/  @!P1 MOV R5, R9 ;  /* 0x0000000900059202 */ /* 0x000fe20000000f00 */
[----:B------:R4:W5:Y:S01]  /*4ef0*/  LDL R121, [R1+0x23c] ;  /* 0x00023c0001797983 */ /* 0x0009620000100800 */
[----:B------:R-:W-:-:S13]  /*4f00*/  FSETP.GTU.FTZ.AND P1, PT, R77, RZ, PT ;  /* 0x000000ff4d00720b */ /* 0x000fda0003f3c000 */
[----:B------:R-:W-:-:S05]  /*4f10*/  VOTEU.ANY UP0, P1 ;  /* 0x0000000000ff7886 */ /* 0x000fca0000800100 */
[----:B------:R-:W0:Y:S01]  /*4f20*/  @UP0 LDCU UR5, c[0x0][0x3c0] ;  /* 0x00007800ff0507ac */ /* 0x000e220008000800 */
[----:B------:R-:W-:Y:S01]  /*4f30*/  PLOP3.LUT P1, PT, PT, PT, UP0, 0x80, 0x8 ;  /* 0x000000000008781c */ /* 0x000fe20003f2f008 */
[----:B------:R-:W-:Y:S01]  /*4f40*/  HFMA2 R15, -RZ, RZ, 0, 0 ;  /* 0x00000000ff0f7431 */ /* 0x000fe200000001ff */
[----:B------:R-:W-:Y:S01]  /*4f50*/  @!P3 MOV R10, R14 ;  /* 0x0000000e000ab202 */ /* 0x000fe20000000f00 */
[----:B------:R-:W-:Y:S01]  /*4f60*/  HFMA2 R14, -RZ, RZ, 0, 0 ;  /* 0x00000000ff0e7431 */ /* 0x000fe200000001ff */
[----:B------:R-:W-:Y:S02]  /*4f70*/  @!P4 MOV R14, R18 ;  /* 0x00000012000ec202 */ /* 0x000fe40000000f00 */
[----:B------:R-:W-:Y:S02]  /*4f80*/  @!P4 MOV R15, R19 ;  /* 0x00000013000fc202 */ /* 0x000fe40000000f00 */
[----:B-1----:R-:W-:Y:S01]  /*4f90*/  CS2R R18, SRZ ;  /* 0x0000000000127805 */ /* 0x002fe2000001ff00 */
[----:B------:R1:W-:Y:S01]  /*4fa0*/  STL.64 [R1+0x100], R22 ;  /* 0x0001001601007387 */ /* 0x0003e20000100a00 */
[----:B------:R-:W-:-:S02]  /*4fb0*/  @!P5 MOV R18, R22 ;  /* 0x000000160012d202 */ /* 0x000fc40000000f00 */
[----:B------:R-:W-:Y:S01]  /*4fc0*/  @!P5 MOV R19, R23 ;  /* 0x000000170013d202 */ /* 0x000fe20000000f00 */
[----:B------:R4:W-:Y:S01]  /*4fd0*/  STL.64 [R1+0x108], R26 ;  /* 0x0001081a01007387 */ /* 0x0009e20000100a00 */
[----:B0-----:R-:W-:Y:S01]  /*4fe0*/  @P1 FADD.FTZ R77, R77, UR5 ;  /* 0x000000054d4d1e21 */ /* 0x001fe20008010000 */
[----:B-1----:R-:W-:Y:S02]  /*4ff0*/  CS2R R22, SRZ ;  /* 0x0000000000167805 */ /* 0x002fe4000001ff00 */
[----:B------:R-:W-:Y:S02]  /*5000*/  @!P6 MOV R22, R26 ;  /* 0x0000001a0016e202 */ /* 0x000fe40000000f00 */
[----:B----4-:R-:W0:Y:S01]  /*5010*/  @P1 MUFU.RSQ R26, R77 ;  /* 0x0000004d001a1308 */ /* 0x010e220000001400 */
[----:B------:R-:W-:Y:S01]  /*5020*/  IMAD.WIDE R80, R80, 0x2, R122 ;  /* 0x0000000250507825 */ /* 0x000fe200078e027a */
[----:B------:R-:W-:Y:S01]  /*5030*/  @!P6 MOV R23, R27 ;  /* 0x0000001b0017e202 */ /* 0x000fe20000000f00 */
[----:B------:R1:W5:Y:S04]  /*5040*/  LDL R122, [R1+0x244] ;  /* 0x00024400017a7983 */ /* 0x0003680000100800 */
[----:B------:R-:W4:Y:S04]  /*5050*/  LDG.E.U16 R79, desc[UR10][R80.64] ;  /* 0x0000000a504f7981 */ /* 0x000f28000c1e1500 */
[----:B------:R1:W5:Y:S04]  /*5060*/  LDL R123, [R1+0x298] ;  /* 0x00029800017b7983 */ /* 0x0003680000100800 */
[----:B------:R-:W4:Y:S01]  /*5070*/  LDG.E.U16 R80, desc[UR10][R80.64+0x2] ;  /* 0x0000020a50507981 */ /* 0x000f22000c1e1500 */
[----:B0-----:R-:W-:-:S02]  /*5080*/  @P1 R2UR UR5, R26 ;  /* 0x000000001a0512ca */ /* 0x001fc400000e0000 */
[----:B------:R-:W-:Y:S01]  /*5090*/  CS2R R26, SRZ ;  /* 0x00000000001a7805 */ /* 0x000fe2000001ff00 */
[----:B------:R1:W5:Y:S01]  /*50a0*/  LDL R81, [R1+0x25c] ;  /* 0x00025c0001517983 */ /* 0x0003620000100800 */
[----:B---3--:R-:W-:-:S03]  /*50b0*/  @P0 SHF.L.U32 R26, R115, 0x10, RZ ;  /* 0x00000010731a0819 */ /* 0x008fc600000006ff */
[----:B------:R1:W5:Y:S04]  /*50c0*/  LDL R115, [R1+0x260] ;  /* 0x0002600001737983 */ /* 0x0003680000100800 */
[----:B------:R-:W-:Y:S01]  /*50d0*/  STL.64 [R1+0x208], R28 ;  /* 0x0002081c01007387 */ /* 0x000fe20000100a00 */
[----:B------:R-:W-:-:S03]  /*50e0*/  UISETP.NE.AND UP1, UPT, UR6, URZ, UPT ;  /* 0x000000ff0600728c */ /* 0x000fc6000bf25270 */
[----:B------:R0:W-:Y:S04]  /*50f0*/  STL.64 [R1+0x1e0], R8 ;  /* 0x0001e00801007387 */ /* 0x0001e80000100a00 */
[----:B------:R3:W-:Y:S01]  /*5100*/  STL.64 [R1+0x1e8], R12 ;  /* 0x0001e80c01007387 */ /* 0x0007e20000100a00 */
[----:B0-----:R-:W-:Y:S02]  /*5110*/  CS2R R8, SRZ ;  /* 0x0000000000087805 */ /* 0x001fe4000001ff00 */
[----:B------:R-:W-:Y:S02]  /*5120*/  @!P2 MOV R8, R12 ;  /* 0x0000000c0008a202 */ /* 0x000fe40000000f00 */
[----:B------:R-:W-:Y:S02]  /*5130*/  @!P2 MOV R9, R13 ;  /* 0x0000000d0009a202 */ /* 0x000fe40000000f00 */
[----:B---3--:R-:W-:Y:S01]  /*5140*/  CS2R R12, SRZ ;  /* 0x00000000000c7805 */ /* 0x008fe2000001ff00 */
[----:B------:R0:W-:Y:S01]  /*5150*/  STL.64 [R1+0x1f0], R16 ;  /* 0x0001f01001007387 */ /* 0x0001e20000100a00 */
[----:B------:R-:W-:-:S02]  /*5160*/  @!P3 MOV R12, R16 ;  /* 0x00000010000cb202 */ /* 0x000fc40000000f00 */
[----:B------:R-:W-:Y:S01]  /*5170*/  @!P3 MOV R13, R17 ;  /* 0x00000011000db202 */ /* 0x000fe20000000f00 */
[----:B------:R3:W-:Y:S04]  /*5180*/  STL.64 [R1+0x1f8], R20 ;  /* 0x0001f81401007387 */ /* 0x0007e80000100a00 */
[----:B------:R1:W-:Y:S01]  /*5190*/  STL.64 [R1+0x200], R24 ;  /* 0x0002001801007387 */ /* 0x0003e20000100a00 */
[----:B0-----:R-:W-:Y:S02]  /*51a0*/  CS2R R16, SRZ ;  /* 0x0000000000107805 */ /* 0x001fe4000001ff00 */
[----:B------:R-:W-:Y:S02]  /*51b0*/  @!P4 MOV R16, R20 ;  /* 0x000000140010c202 */ /* 0x000fe40000000f00 */
[----:B------:R-:W-:Y:S01]  /*51c0*/  @!P4 MOV R17, R21 ;  /* 0x000000150011c202 */ /* 0x000fe20000000f00 */
[----:B---3--:R-:W-:Y:S01]  /*51d0*/  HFMA2 R20, -RZ, RZ, 0, 0 ;  /* 0x00000000ff147431 */ /* 0x008fe200000001ff */
[----:B------:R-:W-:Y:S01]  /*51e0*/  @!P5 MOV R20, R24 ;  /* 0x000000180014d202 */ /* 0x000fe20000000f00 */
[----:B------:R-:W-:Y:S01]  /*51f0*/  HFMA2 R21, -RZ, RZ, 0, 0 ;  /* 0x00000000ff157431 */ /* 0x000fe200000001ff */
[----:B------:R-:W-:-:S02]  /*5200*/  @!P5 MOV R21, R25 ;  /* 0x000000190015d202 */ /* 0x000fc40000000f00 */
[----:B-1----:R-:W-:Y:S02]  /*5210*/  CS2R R24, SRZ ;  /* 0x0000000000187805 */ /* 0x002fe4000001ff00 */
[----:B--2---:R-:W-:Y:S02]  /*5220*/  @P0 SHF.L.U32 R27, R78, 0x10, RZ ;  /* 0x000000104e1b0819 */ /* 0x004fe400000006ff */
[----:B------:R-:W-:Y:S02]  /*5230*/  @!P6 MOV R24, R28 ;  /* 0x0000001c0018e202 */ /* 0x000fe40000000f00 */
[----:B------:R-:W-:Y:S01]  /*5240*/  @!P6 MOV R25, R29 ;  /* 0x0000001d0019e202 */ /* 0x000fe20000000f00 */
[----:B------:R-:W-:Y:S01]  /*5250*/  UMOV UR16, 0x3f800000 ;  /* 0x3f80000000107882 */ /* 0x000fe20000000000 */
[----:B------:R-:W-:Y:S01]  /*5260*/  @UP0 UMOV UR16, UR5 ;  /* 0x0000000500100c82 */ /* 0x000fe20008000000 */
[----:B----4-:R-:W-:Y:S02]  /*5270*/  SHF.L.U32 R79, R79, 0x10, RZ ;  /* 0x000000104f4f7819 */ /* 0x010fe400000006ff */
[----:B------:R-:W-:Y:S01]  /*5280*/  SHF.L.U32 R80, R80, 0x10, RZ ;  /* 0x0000001050507819 */ /* 0x000fe200000006ff */
[----:B------:R-:W-:Y:S06]  /*5290*/  BRA.U UP1, `(.L_x_1486) ;  /* 0x0000001d01487547 */ /* 0x000fec000b800000 */
[----:B------:R-:W2:Y:S01]  /*52a0*/  LDL.LU R76, [R1+0x258] ;  /* 0x00025800014c7983 */ /* 0x000ea20000300800 */
[----:B------:R-:W-:Y:S01]  /*52b0*/  FMUL.FTZ R78, R79, R84 ;  /* 0x000000544f4e7220 */ /* 0x000fe20000410000 */
[----:B-----5:R-:W-:Y:S02]  /*52c0*/  FADD.FTZ R28, R81, -UR28 ;  /* 0x8000001c511c7e21 */ /* 0x020fe40008010000 */
[----:B------:R-:W3:Y:S01]  /*52d0*/  LDL.LU R81, [R1+0x280] ;  /* 0x0002800001517983 */ /* 0x000ee20000300800 */
[----:B------:R-:W-:Y:S01]  /*52e0*/  FADD.FTZ R77, RZ, R78 ;  /* 0x0000004eff4d7221 */ /* 0x000fe20000010000 */
[----:B------:R-:W-:Y:S01]  /*52f0*/  FMUL.FTZ R28, R28, UR16 ;  /* 0x000000101c1c7c20 */ /* 0x000fe20008410000 */
[----:B--2---:R-:W-:-:S04]  /*5300*/  FADD.FTZ R29, R76, -UR28 ;  /* 0x8000001c4c1d7e21 */ /* 0x004fc80008010000 */
[----:B------:R-:W-:Y:S01]  /*5310*/  FMUL.FTZ R29, R29, UR16 ;  /* 0x000000101d1d7c20 */ /* 0x000fe20008410000 */
[----:B------:R-:W-:-:S03]  /*5320*/  FMUL.FTZ R76, R80, R83 ;  /* 0x00000053504c7220 */ /* 0x000fc60000410000 */
[----:B------:R-:W-:Y:S01]  /*5330*/  FFMA.FTZ R78, R29, R78, RZ ;  /* 0x0000004e1d4e7223 */ /* 0x000fe200000100ff */
[----:B------:R-:W-:-:S03]  /*5340*/  FADD.FTZ R77, R76, R77 ;  /* 0x0000004d4c4d7221 */ /* 0x000fc60000010000 */
[----:B------:R-:W-:Y:S01]  /*5350*/  FFMA.FTZ R78, R28, R76, R78 ;  /* 0x0000004c1c4e7223 */ /* 0x000fe2000001004e */
[----:B------:R-:W-:Y:S02]  /*5360*/  FADD.FTZ R76, R115, -UR28 ;  /* 0x8000001c734c7e21 */ /* 0x000fe40008010000 */
[----:B------:R-:W2:Y:S01]  /*5370*/  LDL.LU R115, [R1+0x27c] ;  /* 0x00027c0001737983 */ /* 0x000ea20000300800 */
        /* <DEDUP_REMOVED lines=12> */
[----:B------:R-:W4:Y:S01]  /*5440*/  LDL.LU R82, [R1+0x288] ;  /* 0x0002880001527983 */ /* 0x000f220000300800 */
[----:B------:R-:W-:Y:S02]  /*5450*/  FADD.FTZ R83, R83, R75 ;  /* 0x0000004b53537221 */ /* 0x000fe40000010000 */
[-C--:B------:R-:W-:Y:S01]  /*5460*/  FFMA.FTZ R28, R76, R75.reuse, R28 ;  /* 0x0000004b4c1c7223 */ /* 0x080fe2000001001c */
[----:B------:R-:W-:Y:S01]  /*5470*/  FMUL.FTZ R75, R80, R75 ;  /* 0x0000004b504b7220 */ /* 0x000fe20000410000 */
[----:B------:R-:W4:Y:S03]  /*5480*/  LDL.LU R125, [R1+0x284] ;  /* 0x00028400017d7983 */ /* 0x000f260000300800 */
[----:B------:R-:W-:Y:S01]  /*5490*/  FFMA.FTZ R78, R76, R75, R78 ;  /* 0x0000004b4c4e7223 */ /* 0x000fe2000001004e */
[----:B------:R-:W-:Y:S01]  /*54a0*/  FADD.FTZ R76, R124, -UR28 ;  /* 0x8000001c7c4c7e21 */ /* 0x000fe20008010000 */
[----:B------:R-:W-:Y:S01]  /*54b0*/  FADD.FTZ R77, R75, R77 ;  /* 0x0000004d4b4d7221 */ /* 0x000fe20000010000 */
[----:B------:R-:W-:Y:S01]  /*54c0*/  FADD.FTZ R84, R84, R74 ;  /* 0x0000004a54547221 */ /* 0x000fe20000010000 */
[----:B------:R-:W4:Y:S01]  /*54d0*/  LDL.LU R124, [R1+0x28c] ;  /* 0x00028c00017c7983 */ /* 0x000f220000300800 */
[----:B------:R-:W-:-:S04]  /*54e0*/  FMUL.FTZ R76, R76, UR16 ;  /* 0x000000104c4c7c20 */ /* 0x000fc80008410000 */
[-C--:B------:R-:W-:Y:S01]  /*54f0*/  FFMA.FTZ R29, R76, R74.reuse, R29 ;  /* 0x0000004a4c1d7223 */ /* 0x080fe2000001001d */
[----:B------:R-:W-:-:S04]  /*5500*/  FMUL.FTZ R74, R79, R74 ;  /* 0x0000004a4f4a7220 */ /* 0x000fc80000410000 */
[----:B------:R-:W-:Y:S01]  /*5510*/  FFMA.FTZ R78, R76, R74, R78 ;  /* 0x0000004a4c4e7223 */ /* 0x000fe2000001004e */
[----:B------:R-:W-:Y:S01]  /*5520*/  FADD.FTZ R77, R77, R74 ;  /* 0x0000004a4d4d7221 */ /* 0x000fe20000010000 */
[----:B---3--:R-:W-:Y:S02]  /*5530*/  FADD.FTZ R74, R81, -UR28 ;  /* 0x8000001c514a7e21 */ /* 0x008fe40008010000 */
[----:B------:R-:W3:Y:S01]  /*5540*/  LDL.LU R81, [R1+0x294] ;  /* 0x0002940001517983 */ /* 0x000ee20000300800 */
[----:B--2---:R-:W-:-:S03]  /*5550*/  FADD.FTZ R75, R115, -UR28 ;  /* 0x8000001c734b7e21 */ /* 0x004fc60008010000 */
[----:B------:R-:W2:Y:S01]  /*5560*/  LDL.LU R115, [R1+0x278] ;  /* 0x0002780001737983 */ /* 0x000ea20000300800 */
[----:B------:R-:W-:Y:S01]  /*5570*/  FMUL.FTZ R75, R75, UR16 ;  /* 0x000000104b4b7c20 */ /* 0x000fe20008410000 */
[----:B------:R-:W-:Y:S01]  /*5580*/  FADD.FTZ R83, R83, R73 ;  /* 0x0000004953537221 */ /* 0x000fe20000010000 */
[----:B------:R-:W-:Y:S02]  /*5590*/  FMUL.FTZ R74, R74, UR16 ;  /* 0x000000104a4a7c20 */ /* 0x000fe40008410000 */
[-C--:B------:R-:W-:Y:S01]  /*55a0*/  FFMA.FTZ R28, R75, R73.reuse, R28 ;  /* 0x000000494b1c7223 */ /* 0x080fe2000001001c */
[----:B------:R-:W-:Y:S01]  /*55b0*/  FMUL.FTZ R73, R80, R73 ;  /* 0x0000004950497220 */ /* 0x000fe20000410000 */
[----:B------:R-:W-:Y:S01]  /*55c0*/  FADD.FTZ R84, R84, R62 ;  /* 0x0000003e54547221 */ /* 0x000fe20000010000 */
[-C--:B------:R-:W-:Y:S01]  /*55d0*/  FFMA.FTZ R29, R74, R62.reuse, R29 ;  /* 0x0000003e4a1d7223 */ /* 0x080fe2000001001d */
[----:B------:R-:W-:Y:S01]  /*55e0*/  FMUL.FTZ R62, R79, R62 ;  /* 0x0000003e4f3e7220 */ /* 0x000fe20000410000 */
[----:B------:R-:W-:Y:S01]  /*55f0*/  FFMA.FTZ R78, R75, R73, R78 ;  /* 0x000000494b4e7223 */ /* 0x000fe2000001004e */
[----:B------:R-:W-:Y:S01]  /*5600*/  FADD.FTZ R77, R73, R77 ;  /* 0x0000004d494d7221 */ /* 0x000fe20000010000 */
[----:B----4-:R-:W-:-:S02]  /*5610*/  FADD.FTZ R73, R82, -UR28 ;  /* 0x8000001c52497e21 */ /* 0x010fc40008010000 */
[----:B------:R-:W4:Y:S01]  /*5620*/  LDL.LU R82, [R1+0x270] ;  /* 0x0002700001527983 */ /* 0x000f220000300800 */
[----:B------:R-:W-:Y:S01]  /*5630*/  FFMA.FTZ R78, R74, R62, R78 ;  /* 0x0000003e4a4e7223 */ /* 0x000fe2000001004e */
[----:B------:R-:W-:Y:S01]  /*5640*/  FADD.FTZ R77, R77, R62 ;  /* 0x0000003e4d4d7221 */ /* 0x000fe20000010000 */
[----:B------:R-:W-:Y:S01]  /*5650*/  FMUL.FTZ R73, R73, UR16 ;  /* 0x0000001049497c20 */ /* 0x000fe20008410000 */
[----:B------:R-:W-:Y:S02]  /*5660*/  FADD.FTZ R62, R125, -UR28 ;  /* 0x8000001c7d3e7e21 */ /* 0x000fe40008010000 */
[----:B------:R-:W4:Y:S01]  /*5670*/  LDL.LU R125, [R1+0x290] ;  /* 0x00029000017d7983 */ /* 0x000f220000300800 */
[----:B------:R-:W-:Y:S01]  /*5680*/  FADD.FTZ R83, R83, R61 ;  /* 0x0000003d53537221 */ /* 0x000fe20000010000 */
[-C--:B------:R-:W-:Y:S01]  /*5690*/  FFMA.FTZ R28, R73, R61.reuse, R28 ;  /* 0x0000003d491c7223 */ /* 0x080fe2000001001c */
[----:B------:R-:W-:Y:S01]  /*56a0*/  FMUL.FTZ R61, R80, R61 ;  /* 0x0000003d503d7220 */ /* 0x000fe20000410000 */
[----:B------:R-:W-:Y:S01]  /*56b0*/  FMUL.FTZ R62, R62, UR16 ;  /* 0x000000103e3e7c20 */ /* 0x000fe20008410000 */
[----:B------:R-:W-:-:S02]  /*56c0*/  FADD.FTZ R84, R84, R60 ;  /* 0x0000003c54547221 */ /* 0x000fc40000010000 */
[----:B------:R-:W-:Y:S01]  /*56d0*/  FFMA.FTZ R78, R73, R61, R78 ;  /* 0x0000003d494e7223 */ /* 0x000fe2000001004e */
[----:B------:R-:W-:Y:S01]  /*56e0*/  FADD.FTZ R77, R61, R77 ;  /* 0x0000004d3d4d7221 */ /* 0x000fe20000010000 */
[-C--:B------:R-:W-:Y:S01]  /*56f0*/  FMUL.FTZ R61, R79, R60.reuse ;  /* 0x0000003c4f3d7220 */ /* 0x080fe20000410000 */
[----:B------:R-:W-:Y:S01]  /*5700*/  FFMA.FTZ R29, R62, R60, R29 ;  /* 0x0000003c3e1d7223 */ /* 0x000fe2000001001d */
[----:B---3--:R-:W-:Y:S02]  /*5710*/  FADD.FTZ R60, R81, -UR28 ;  /* 0x8000001c513c7e21 */ /* 0x008fe40008010000 */
[----:B------:R-:W3:Y:S01]  /*5720*/  LDL.LU R81, [R1+0x268] ;  /* 0x0002680001517983 */ /* 0x000ee20000300800 */
[----:B--2---:R-:W-:-:S03]  /*5730*/  FADD.FTZ R74, R115, -UR28 ;  /* 0x8000001c734a7e21 */ /* 0x004fc60008010000 */
[----:B------:R-:W2:Y:S01]  /*5740*/  LDL.LU R115, [R1+0x264] ;  /* 0x0002640001737983 */ /* 0x000ea20000300800 */
[----:B------:R-:W-:Y:S01]  /*5750*/  FADD.FTZ R73, R124, -UR28 ;  /* 0x8000001c7c497e21 */ /* 0x000fe20008010000 */
[----:B------:R-:W-:Y:S01]  /*5760*/  FADD.FTZ R77, R77, R61 ;  /* 0x0000003d4d4d7221 */ /* 0x000fe20000010000 */
[----:B------:R-:W-:Y:S01]  /*5770*/  FFMA.FTZ R78, R62, R61, R78 ;  /* 0x0000003d3e4e7223 */ /* 0x000fe2000001004e */
[----:B------:R-:W-:Y:S01]  /*5780*/  FMUL.FTZ R61, R80, R59 ;  /* 0x0000003b503d7220 */ /* 0x000fe20000410000 */
[----:B------:R-:W-:Y:S01]  /*5790*/  FMUL.FTZ R73, R73, UR16 ;  /* 0x0000001049497c20 */ /* 0x000fe20008410000 */
[----:B------:R-:W-:Y:S01]  /*57a0*/  FMUL.FTZ R74, R74, UR16 ;  /* 0x000000104a4a7c20 */ /* 0x000fe20008410000 */
[----:B------:R-:W-:Y:S01]  /*57b0*/  FADD.FTZ R83, R83, R59 ;  /* 0x0000003b53537221 */ /* 0x000fe20000010000 */
[----:B------:R-:W-:Y:S01]  /*57c0*/  FADD.FTZ R77, R61, R77 ;  /* 0x0000004d3d4d7221 */ /* 0x000fe20000010000 */
[----:B------:R-:W-:Y:S01]  /*57d0*/  FFMA.FTZ R78, R73, R61, R78 ;  /* 0x0000003d494e7223 */ /* 0x000fe2000001004e */
[----:B------:R-:W-:Y:S01]  /*57e0*/  FMUL.FTZ R61, R79, R58 ;  /* 0x0000003a4f3d7220 */ /* 0x000fe20000410000 */
[----:B------:R-:W2:Y:S01]  /*57f0*/  LDL.LU R124, [R1+0x250] ;  /* 0x00025000017c7983 */ /* 0x000ea20000300800 */
[----:B------:R-:W-:Y:S01]  /*5800*/  FMUL.FTZ R60, R60, UR16 ;  /* 0x000000103c3c7c20 */ /* 0x000fe20008410000 */
[----:B------:R-:W-:Y:S01]  /*5810*/  FFMA.FTZ R59, R73, R59, R28 ;  /* 0x0000003b493b7223 */ /* 0x000fe2000001001c */
[----:B------:R-:W-:Y:S01]  /*5820*/  FADD.FTZ R77, R77, R61 ;  /* 0x0000003d4d4d7221 */ /* 0x000fe20000010000 */
[----:B------:R-:W-:Y:S01]  /*5830*/  FFMA.FTZ R78, R74, R61, R78 ;  /* 0x0000003d4a4e7223 */ /* 0x000fe2000001004e */
[----:B------:R-:W-:Y:S01]  /*5840*/  FMUL.FTZ R61, R80, R57 ;  /* 0x00000039503d7220 */ /* 0x000fe20000410000 */
[----:B----4-:R-:W-:-:S02]  /*5850*/  FADD.FTZ R28, R82, -UR28 ;  /* 0x8000001c521c7e21 */ /* 0x010fc40008010000 */
[----:B------:R-:W4:Y:S01]  /*5860*/  LDL.LU R82, [R1+0x254] ;  /* 0x0002540001527983 */ /* 0x000f220000300800 */
[----:B------:R-:W-:Y:S01]  /*5870*/  FADD.FTZ R77, R61, R77 ;  /* 0x0000004d3d4d7221 */ /* 0x000fe20000010000 */
[----:B------:R-:W-:Y:S01]  /*5880*/  FFMA.FTZ R78, R60, R61, R78 ;  /* 0x0000003d3c4e7223 */ /* 0x000fe2000001004e */
[----:B------:R-:W-:Y:S01]  /*5890*/  FMUL.FTZ R61, R79, R56 ;  /* 0x000000384f3d7220 */ /* 0x000fe20000410000 */
[----:B------:R-:W-:Y:S01]  /*58a0*/  FMUL.FTZ R73, R28, UR16 ;  /* 0x000000101c497c20 */ /* 0x000fe20008410000 */
[----:B------:R-:W-:Y:S02]  /*58b0*/  FADD.FTZ R28, R125, -UR28 ;  /* 0x8000001c7d1c7e21 */ /* 0x000fe40008010000 */
[----:B------:R-:W4:Y:S01]  /*58c0*/  LDL.LU R125, [R1+0x248] ;  /* 0x00024800017d7983 */ /* 0x000f220000300800 */
[----:B------:R-:W-:Y:S01]  /*58d0*/  FADD.FTZ R77, R77, R61 ;  /* 0x0000003d4d4d7221 */ /* 0x000fe20000010000 */
[----:B------:R-:W-:Y:S01]  /*58e0*/  FFMA.FTZ R78, R73, R61, R78 ;  /* 0x0000003d494e7223 */ /* 0x000fe2000001004e */
[----:B------:R-:W-:Y:S01]  /*58f0*/  FMUL.FTZ R61, R28, UR16 ;  /* 0x000000101c3d7c20 */ /* 0x000fe20008410000 */
[----:B------:R-:W-:Y:S01]  /*5900*/  FADD.FTZ R75, R84, R58 ;  /* 0x0000003a544b7221 */ /* 0x000fe20000010000 */
[----:B------:R-:W-:Y:S01]  /*5910*/  FADD.FTZ R28, R83, R57 ;  /* 0x00000039531c7221 */ /* 0x000fe20000010000 */
[----:B------:R-:W-:Y:S01]  /*5920*/  FFMA.FTZ R60, R60, R57, R59 ;  /* 0x000000393c3c7223 */ /* 0x000fe2000001003b */
[----:B------:R-:W-:Y:S01]  /*5930*/  FFMA.FTZ R58, R74, R58, R29 ;  /* 0x0000003a4a3a7223 */ /* 0x000fe2000001001d */
[----:B------:R-:W-:-:S03]  /*5940*/  FADD.FTZ R75, R75, R56 ;  /* 0x000000384b4b7221 */ /* 0x000fc60000010000 */
[----:B------:R-:W-:Y:S01]  /*5950*/  FFMA.FTZ R58, R73, R56, R58 ;  /* 0x00000038493a7223 */ /* 0x000fe2000001003a */
[----:B---3--:R-:W-:Y:S02]  /*5960*/  FADD.FTZ R56, R81, -UR28 ;  /* 0x8000001c51387e21 */ /* 0x008fe40008010000 */
[----:B------:R-:W3:Y:S01]  /*5970*/  LDL.LU R81, [R1+0x240] ;  /* 0x0002400001517983 */ /* 0x000ee20000300800 */
[----:B--2---:R-:W-:-:S03]  /*5980*/  FADD.FTZ R57, R115, -UR28 ;  /* 0x8000001c73397e21 */ /* 0x004fc60008010000 */
[----:B------:R-:W2:Y:S01]  /*5990*/  LDL.LU R115, [R1+0x24c] ;  /* 0x00024c0001737983 */ /* 0x000ea20000300800 */
[----:B------:R-:W-:Y:S01]  /*59a0*/  FMUL.FTZ R29, R80, R55 ;  /* 0x00000037501d7220 */ /* 0x000fe20000410000 */
[----:B------:R-:W-:-:S03]  /*59b0*/  FMUL.FTZ R62, R79, R54 ;  /* 0x000000364f3e7220 */ /* 0x000fc60000410000 */
[----:B------:R-:W-:Y:S01]  /*59c0*/  FADD.FTZ R77, R29, R77 ;  /* 0x0000004d1d4d7221 */ /* 0x000fe20000010000 */
[----:B------:R-:W-:Y:S01]  /*59d0*/  FFMA.FTZ R78, R61, R29, R78 ;  /* 0x0000001d3d4e7223 */ /* 0x000fe2000001004e */
[----:B------:R-:W-:Y:S01]  /*59e0*/  FMUL.FTZ R29, R57, UR16 ;  /* 0x00000010391d7c20 */ /* 0x000fe20008410000 */
[----:B------:R-:W-:Y:S01]  /*59f0*/  FMUL.FTZ R57, R80, R53 ;  /* 0x0000003550397220 */ /* 0x000fe20000410000 */
[----:B------:R-:W-:Y:S01]  /*5a00*/  FMUL.FTZ R56, R56, UR16 ;  /* 0x0000001038387c20 */ /* 0x000fe20008410000 */
[----:B------:R-:W-:Y:S01]  /*5a10*/  FADD.FTZ R28, R28, R55 ;  /* 0x000000371c1c7221 */ /* 0x000fe20000010000 */
[----:B------:R-:W-:Y:S01]  /*5a20*/  FFMA.FTZ R59, R29, R62, R78 ;  /* 0x0000003e1d3b7223 */ /* 0x000fe2000001004e */
[----:B------:R-:W-:Y:S01]  /*5a30*/  FADD.FTZ R74, R77, R62 ;  /* 0x0000003e4d4a7221 */ /* 0x000fe20000010000 */
[----:B------:R-:W-:Y:S01]  /*5a40*/  FFMA.FTZ R55, R61, R55, R60 ;  /* 0x000000373d377223 */ /* 0x000fe2000001003c */
[----:B------:R-:W-:Y:S01]  /*5a50*/  FADD.FTZ R61, R124, -UR28 ;  /* 0x8000001c7c3d7e21 */ /* 0x000fe20008010000 */
[----:B------:R-:W-:Y:S01]  /*5a60*/  FFMA.FTZ R60, R56, R57, R59 ;  /* 0x00000039383c7223 */ /* 0x000fe2000001003b */
[----:B------:R-:W-:Y:S01]  /*5a70*/  FADD.FTZ R74, R57, R74 ;  /* 0x0000004a394a7221 */ /* 0x000fe20000010000 */
[----:B------:R-:W-:Y:S01]  /*5a80*/  FMUL.FTZ R59, R79, R52 ;  /* 0x000000344f3b7220 */ /* 0x000fe20000410000 */
[----:B------:R-:W-:Y:S01]  /*5a90*/  FADD.FTZ R75, R75, R54 ;  /* 0x000000364b4b7221 */ /* 0x000fe20000010000 */
[----:B------:R-:W-:Y:S01]  /*5aa0*/  FFMA.FTZ R58, R29, R54, R58 ;  /* 0x000000361d3a7223 */ /* 0x000fe2000001003a */
[----:B------:R-:W-:Y:S01]  /*5ab0*/  FMUL.FTZ R57, R61, UR16 ;  /* 0x000000103d397c20 */ /* 0x000fe20008410000 */
[----:B----4-:R-:W-:Y:S01]  /*5ac0*/  FADD.FTZ R54, R82, -UR28 ;  /* 0x8000001c52367e21 */ /* 0x010fe20008010000 */
[----:B------:R-:W-:Y:S01]  /*5ad0*/  FADD.FTZ R74, R74, R59 ;  /* 0x0000003b4a4a7221 */ /* 0x000fe20000010000 */
[----:B------:R-:W-:Y:S01]  /*5ae0*/  FMUL.FTZ R29, R80, R51 ;  /* 0x00000033501d7220 */ /* 0x000fe20000410000 */
[----:B------:R-:W-:Y:S01]  /*5af0*/  FFMA.FTZ R59, R57, R59, R60 ;  /* 0x0000003b393b7223 */ /* 0x000fe2000001003c */
[----:B------:R-:W-:Y:S01]  /*5b00*/  FMUL.FTZ R54, R54, UR16 ;  /* 0x0000001036367c20 */ /* 0x000fe20008410000 */
        /* <DEDUP_REMOVED lines=9> */
[----:B------:R-:W-:Y:S01]  /*5ba0*/  FADD.FTZ R74, R74, R59 ;  /* 0x0000003b4a4a7221 */ /* 0x000fe20000010000 */
[----:B------:R-:W-:Y:S01]  /*5bb0*/  FMUL.FTZ R53, R80, R49 ;  /* 0x0000003150357220 */ /* 0x000fe20000410000 */
[----:B------:R-:W-:Y:S01]  /*5bc0*/  FADD.FTZ R28, R28, R51 ;  /* 0x000000331c1c7221 */ /* 0x000fe20000010000 */
[----:B------:R-:W-:Y:S01]  /*5bd0*/  FFMA.FTZ R59, R29, R59, R56 ;  /* 0x0000003b1d3b7223 */ /* 0x000fe20000010038 */
[----:B------:R-:W-:Y:S01]  /*5be0*/  FFMA.FTZ R55, R54, R51, R55 ;  /* 0x0000003336377223 */ /* 0x000fe20000010037 */
[----:B---3--:R-:W-:Y:S01]  /*5bf0*/  FADD.FTZ R51, R81, -UR28 ;  /* 0x8000001c51337e21 */ /* 0x008fe20008010000 */
[----:B------:R-:W-:Y:S01]  /*5c00*/  FADD.FTZ R74, R53, R74 ;  /* 0x0000004a354a7221 */ /* 0x000fe20000010000 */
[----:B------:R-:W-:Y:S01]  /*5c10*/  FADD.FTZ R75, R75, R50 ;  /* 0x000000324b4b7221 */ /* 0x000fe20000010000 */
[----:B------:R-:W-:Y:S01]  /*5c20*/  FFMA.FTZ R29, R29, R50, R58 ;  /* 0x000000321d1d7223 */ /* 0x000fe2000001003a */
[----:B------:R-:W-:Y:S01]  /*5c30*/  FMUL.FTZ R54, R51, UR16 ;  /* 0x0000001033367c20 */ /* 0x000fe20008410000 */
[----:B------:R-:W-:Y:S01]  /*5c40*/  FADD.FTZ R50, R122, -UR28 ;  /* 0x8000001c7a327e21 */ /* 0x000fe20008010000 */
[----:B------:R-:W-:Y:S01]  /*5c50*/  FADD.FTZ R28, R28, R49 ;  /* 0x000000311c1c7221 */ /* 0x000fe20000010000 */
[----:B------:R-:W-:-:S02]  /*5c60*/  FMUL.FTZ R56, R80, R47 ;  /* 0x0000002f50387220 */ /* 0x000fc40000410000 */
[----:B------:R-:W-:Y:S01]  /*5c70*/  FMUL.FTZ R51, R50, UR16 ;  /* 0x0000001032337c20 */ /* 0x000fe20008410000 */
[----:B------:R-:W-:Y:S01]  /*5c80*/  FMUL.FTZ R50, R79, R46 ;  /* 0x0000002e4f327220 */ /* 0x000fe20000410000 */
[----:B------:R-:W-:Y:S01]  /*5c90*/  FADD.FTZ R75, R75, R48 ;  /* 0x000000304b4b7221 */ /* 0x000fe20000010000 */
[----:B------:R-:W-:Y:S01]  /*5ca0*/  FFMA.FTZ R29, R54, R48, R29 ;  /* 0x00000030361d7223 */ /* 0x000fe2000001001d */
[----:B------:R-:W-:Y:S01]  /*5cb0*/  FADD.FTZ R116, R116, -UR28 ;  /* 0x8000001c74747e21 */ /* 0x000fe20008010000 */
[----:B------:R-:W-:Y:S01]  /*5cc0*/  FADD.FTZ R28, R28, R47 ;  /* 0x0000002f1c1c7221 */ /* 0x000fe20000010000 */
[----:B------:R-:W-:Y:S01]  /*5cd0*/  FADD.FTZ R117, R117, -UR28 ;  /* 0x8000001c75757e21 */ /* 0x000fe20008010000 */
[----:B------:R-:W-:Y:S01]  /*5ce0*/  FADD.FTZ R75, R75, R46 ;  /* 0x0000002e4b4b7221 */ /* 0x000fe20000010000 */
[----:B------:R-:W-:Y:S02]  /*5cf0*/  FADD.FTZ R118, R118, -UR28 ;  /* 0x8000001c76767e21 */ /* 0x000fe40008010000 */
[----:B------:R-:W-:Y:S01]  /*5d00*/  FMUL.FTZ R117, R117, UR16 ;  /* 0x0000001075757c20 */ /* 0x000fe20008410000 */
[----:B------:R-:W-:Y:S01]  /*5d10*/  FADD.FTZ R28, R28, R45 ;  /* 0x0000002d1c1c7221 */ /* 0x000fe20000010000 */
[----:B------:R-:W-:Y:S01]  /*5d20*/  FADD.FTZ R119, R119, -UR28 ;  /* 0x8000001c77777e21 */ /* 0x000fe20008010000 */
[----:B------:R-:W-:Y:S01]  /*5d30*/  FADD.FTZ R75, R75, R44 ;  /* 0x0000002c4b4b7221 */ /* 0x000fe20000010000 */
[----:B------:R-:W-:-:S02]  /*5d40*/  FADD.FTZ R110, R110, -UR28 ;  /* 0x8000001c6e6e7e21 */ /* 0x000fc40008010000 */
[----:B------:R-:W-:Y:S01]  /*5d50*/  FMUL.FTZ R119, R119, UR16 ;  /* 0x0000001077777c20 */ /* 0x000fe20008410000 */
[----:B------:R-:W-:Y:S01]  /*5d60*/  FADD.FTZ R28, R28, R43 ;  /* 0x0000002b1c1c7221 */ /* 0x000fe20000010000 */
[----:B------:R-:W-:Y:S01]  /*5d70*/  FADD.FTZ R111, R111, -UR28 ;  /* 0x8000001c6f6f7e21 */ /* 0x000fe20008010000 */
[----:B------:R-:W-:Y:S01]  /*5d80*/  FADD.FTZ R75, R75, R42 ;  /* 0x0000002a4b4b7221 */ /* 0x000fe20000010000 */
[----:B------:R-:W-:Y:S02]  /*5d90*/  FADD.FTZ R105, R105, -UR28 ;  /* 0x8000001c69697e21 */ /* 0x000fe40008010000 */
[----:B------:R-:W-:Y:S01]  /*5da0*/  FMUL.FTZ R111, R111, UR16 ;  /* 0x000000106f6f7c20 */ /* 0x000fe20008410000 */
[----:B------:R-:W-:Y:S01]  /*5db0*/  FADD.FTZ R106, R106, -UR28 ;  /* 0x8000001c6a6a7e21 */ /* 0x000fe20008010000 */
[----:B------:R-:W-:Y:S01]  /*5dc0*/  FMUL.FTZ R105, R105, UR16 ;  /* 0x0000001069697c20 */ /* 0x000fe20008410000 */
[----:B------:R-:W-:Y:S01]  /*5dd0*/  FADD.FTZ R28, R28, R41 ;  /* 0x000000291c1c7221 */ /* 0x000fe20000010000 */
[----:B------:R-:W-:Y:S01]  /*5de0*/  FADD.FTZ R75, R75, R40 ;  /* 0x000000284b4b7221 */ /* 0x000fe20000010000 */
[----:B------:R-:W-:Y:S01]  /*5df0*/  FADD.FTZ R103, R103, -UR28 ;  /* 0x8000001c67677e21 */ /* 0x000fe20008010000 */
[----:B------:R-:W-:-:S03]  /*5e00*/  FADD.FTZ R104, R104, -UR28 ;  /* 0x8000001c68687e21 */ /* 0x000fc60008010000 */
        /* <DEDUP_REMOVED lines=9> */
[----:B------:R-:W-:Y:S01]  /*5ea0*/  FADD.FTZ R96, R96, -UR28 ;  /* 0x8000001c60607e21 */ /* 0x000fe20008010000 */
[----:B------:R-:W-:Y:S01]  /*5eb0*/  FADD.FTZ R28, R28, R35 ;  /* 0x000000231c1c7221 */ /* 0x000fe20000010000 */
[----:B------:R-:W-:Y:S01]  /*5ec0*/  FADD.FTZ R75, R75, R34 ;  /* 0x000000224b4b7221 */ /* 0x000fe20000010000 */
[----:B------:R-:W-:Y:S01]  /*5ed0*/  FADD.FTZ R88, R88, -UR28 ;  /* 0x8000001c58587e21 */ /* 0x000fe20008010000 */
[----:B------:R-:W-:Y:S01]  /*5ee0*/  FADD.FTZ R89, R89, -UR28 ;  /* 0x8000001c59597e21 */ /* 0x000fe20008010000 */
[----:B------:R-:W-:Y:S01]  /*5ef0*/  FADD.FTZ R28, R28, R33 ;  /* 0x000000211c1c7221 */ /* 0x000fe20000010000 */
[----:B------:R-:W-:Y:S01]  /*5f00*/  FADD.FTZ R75, R75, R32 ;  /* 0x000000204b4b7221 */ /* 0x000fe20000010000 */
[----:B------:R-:W-:Y:S01]  /*5f10*/  FADD.FTZ R86, R86, -UR28 ;  /* 0x8000001c56567e21 */ /* 0x000fe20008010000 */
[----:B------:R-:W-:-:S03]  /*5f20*/  FADD.FTZ R87, R87, -UR28 ;  /* 0x8000001c57577e21 */ /* 0x000fc60008010000 */
[----:B------:R-:W-:Y:S01]  /*5f30*/  FMUL.FTZ R86, R86, UR16 ;  /* 0x0000001056567c20 */ /* 0x000fe20008410000 */
[----:B------:R-:W-:Y:S01]  /*5f40*/  FADD.FTZ R69, R69, -UR28 ;  /* 0x8000001c45457e21 */ /* 0x000fe20008010000 */
[----:B------:R-:W-:Y:S01]  /*5f50*/  FADD.FTZ R70, R70, -UR28 ;  /* 0x8000001c46467e21 */ /* 0x000fe20008010000 */
[----:B------:R-:W-:-:S03]  /*5f60*/  FADD.FTZ R90, R90, -UR28 ;  /* 0x8000001c5a5a7e21 */ /* 0x000fc60008010000 */
[----:B------:R-:W-:Y:S01]  /*5f70*/  FMUL.FTZ R70, R70, UR16 ;  /* 0x0000001046467c20 */ /* 0x000fe20008410000 */
[----:B------:R-:W-:Y:S01]  /*5f80*/  FMUL.FTZ R90, R90, UR16 ;  /* 0x000000105a5a7c20 */ /* 0x000fe20008410000 */
[----:B------:R-:W-:Y:S01]  /*5f90*/  FADD.FTZ R91, R91, -UR28 ;  /* 0x8000001c5b5b7e21 */ /* 0x000fe20008010000 */
[----:B------:R-:W-:-:S03]  /*5fa0*/  FADD.FTZ R98, R98, -UR28 ;  /* 0x8000001c62627e21 */ /* 0x000fc60008010000 */
[----:B------:R-:W-:Y:S01]  /*5fb0*/  FMUL.FTZ R91, R91, UR16 ;  /* 0x000000105b5b7c20 */ /* 0x000fe20008410000 */
        /* <DEDUP_REMOVED lines=13> */
[----:B------:R-:W-:Y:S01]  /*6090*/  FADD.FTZ R7, R7, -UR28 ;  /* 0x8000001c07077e21 */ /* 0x000fe20008010000 */
[----:B--2---:R-:W-:-:S04]  /*60a0*/  FADD.FTZ R52, R115, -UR28 ;  /* 0x8000001c73347e21 */ /* 0x004fc80008010000 */
[----:B------:R-:W-:-:S04]  /*60b0*/  FMUL.FTZ R52, R52, UR16 ;  /* 0x0000001034347c20 */ /* 0x000fc80008410000 */
[C---:B------:R-:W-:Y:S01]  /*60c0*/  FFMA.FTZ R59, R52.reuse, R53, R59 ;  /* 0x00000035343b7223 */ /* 0x040fe2000001003b */
[----:B------:R-:W-:Y:S01]  /*60d0*/  FMUL.FTZ R53, R79, R48 ;  /* 0x000000304f357220 */ /* 0x000fe20000410000 */
[----:B------:R-:W-:Y:S01]  /*60e0*/  FFMA.FTZ R52, R52, R49, R55 ;  /* 0x0000003134347223 */ /* 0x000fe20000010037 */
[----:B------:R-:W-:Y:S02]  /*60f0*/  FADD.FTZ R49, R120, -UR28 ;  /* 0x8000001c78317e21 */ /* 0x000fe40008010000 */
[----:B------:R-:W-:Y:S01]  /*6100*/  FADD.FTZ R57, R74, R53 ;  /* 0x000000354a397221 */ /* 0x000fe20000010000 */
[----:B------:R-:W-:Y:S01]  /*6110*/  FFMA.FTZ R58, R54, R53, R59 ;  /* 0x00000035363a7223 */ /* 0x000fe2000001003b */
[----:B------:R-:W-:Y:S01]  /*6120*/  FMUL.FTZ R49, R49, UR16 ;  /* 0x0000001031317c20 */ /* 0x000fe20008410000 */
[----:B------:R-:W-:Y:S01]  /*6130*/  FADD.FTZ R48, R121, -UR28 ;  /* 0x8000001c79307e21 */ /* 0x000fe20008010000 */
[----:B------:R-:W-:Y:S01]  /*6140*/  FADD.FTZ R57, R56, R57 ;  /* 0x0000003938397221 */ /* 0x000fe20000010000 */
[----:B------:R-:W-:-:S02]  /*6150*/  FFMA.FTZ R58, R51, R56, R58 ;  /* 0x00000038333a7223 */ /* 0x000fc4000001003a */
[----:B------:R-:W-:Y:S01]  /*6160*/  FMUL.FTZ R53, R48, UR16 ;  /* 0x0000001030357c20 */ /* 0x000fe20008410000 */
[----:B------:R-:W-:Y:S01]  /*6170*/  FADD.FTZ R57, R57, R50 ;  /* 0x0000003239397221 */ /* 0x000fe20000010000 */
[----:B------:R-:W-:Y:S01]  /*6180*/  FFMA.FTZ R58, R49, R50, R58 ;  /* 0x00000032313a7223 */ /* 0x000fe2000001003a */
[----:B------:R-:W-:Y:S01]  /*6190*/  FMUL.FTZ R50, R80, R45 ;  /* 0x0000002d50327220 */ /* 0x000fe20000410000 */
[----:B------:R-:W-:Y:S01]  /*61a0*/  FFMA.FTZ R52, R51, R47, R52 ;  /* 0x0000002f33347223 */ /* 0x000fe20000010034 */
[----:B------:R-:W-:Y:S01]  /*61b0*/  FMUL.FTZ R48, R79, R44 ;  /* 0x0000002c4f307220 */ /* 0x000fe20000410000 */
[----:B------:R-:W-:Y:S01]  /*61c0*/  FMUL.FTZ R47, R116, UR16 ;  /* 0x00000010742f7c20 */ /* 0x000fe20008410000 */
[----:B------:R-:W-:Y:S01]  /*61d0*/  FADD.FTZ R57, R50, R57 ;  /* 0x0000003932397221 */ /* 0x000fe20000010000 */
[----:B------:R-:W-:Y:S01]  /*61e0*/  FFMA.FTZ R58, R53, R50, R58 ;  /* 0x00000032353a7223 */ /* 0x000fe2000001003a */
[----:B------:R-:W-:Y:S01]  /*61f0*/  FFMA.FTZ R29, R49, R46, R29 ;  /* 0x0000002e311d7223 */ /* 0x000fe2000001001d */
[----:B------:R-:W-:Y:S01]  /*6200*/  FMUL.FTZ R46, R80, R43 ;  /* 0x0000002b502e7220 */ /* 0x000fe20000410000 */
        /* <DEDUP_REMOVED lines=8> */
[----:B------:R-:W-:-:S02]  /*6290*/  FMUL.FTZ R44, R80, R41 ;  /* 0x00000029502c7220 */ /* 0x000fc40000410000 */
        /* <DEDUP_REMOVED lines=8> */
[----:B------:R-:W-:Y:S02]  /*6320*/  FMUL.FTZ R42, R80, R39 ;  /* 0x00000027502a7220 */ /* 0x000fe40000410000 */
[----:B------:R-:W-:Y:S01]  /*6330*/  FADD.FTZ R57, R57, R44 ;  /* 0x0000002c39397221 */ /* 0x000fe20000010000 */
[----:B------:R-:W-:-:S03]  /*6340*/  FFMA.FTZ R58, R43, R44, R58 ;  /* 0x0000002c2b3a7223 */ /* 0x000fc6000001003a */
[----:B------:R-:W-:Y:S01]  /*6350*/  FADD.FTZ R57, R42, R57 ;  /* 0x000000392a397221 */ /* 0x000fe20000010000 */
[----:B------:R-:W-:Y:S01]  /*6360*/  FFMA.FTZ R58, R111, R42, R58 ;  /* 0x0000002a6f3a7223 */ /* 0x000fe2000001003a */
[----:B------:R-:W-:Y:S01]  /*6370*/  FMUL.FTZ R42, R79, R38 ;  /* 0x000000264f2a7220 */ /* 0x000fe20000410000 */
[----:B------:R-:W-:Y:S01]  /*6380*/  FFMA.FTZ R52, R119, R41, R52 ;  /* 0x0000002977347223 */ /* 0x000fe20000010034 */
        /* <DEDUP_REMOVED lines=14> */
[----:B------:R-:W-:Y:S02]  /*6470*/  FADD.FTZ R57, R38, R57 ;  /* 0x0000003926397221 */ /* 0x000fe40000010000 */
[----:B------:R-:W-:Y:S01]  /*6480*/  FFMA.FTZ R58, R39, R38, R58 ;  /* 0x00000026273a7223 */ /* 0x000fe2000001003a */
[----:B------:R-:W-:Y:S01]  /*6490*/  FMUL.FTZ R38, R79, R34 ;  /* 0x000000224f267220 */ /* 0x000fe20000410000 */
[----:B------:R-:W-:Y:S01]  /*64a0*/  FFMA.FTZ R52, R41, R37, R52 ;  /* 0x0000002529347223 */ /* 0x000fe20000010034 */
[----:B------:R-:W-:Y:S01]  /*64b0*/  FFMA.FTZ R29, R103, R36, R29 ;  /* 0x00000024671d7223 */ /* 0x000fe2000001001d */
[----:B------:R-:W-:Y:S01]  /*64c0*/  FMUL.FTZ R36, R80, R33 ;  /* 0x0000002150247220 */ /* 0x000fe20000410000 */
[----:B------:R-:W-:Y:S01]  /*64d0*/  FADD.FTZ R57, R57, R38 ;  /* 0x0000002639397221 */ /* 0x000fe20000010000 */
[----:B------:R-:W-:Y:S01]  /*64e0*/  FFMA.FTZ R58, R97, R38, R58 ;  /* 0x00000026613a7223 */ /* 0x000fe2000001003a */
[----:B------:R-:W-:Y:S01]  /*64f0*/  FMUL.FTZ R37, R102, UR16 ;  /* 0x0000001066257c20 */ /* 0x000fe20008410000 */
[----:B------:R-:W-:Y:S01]  /*6500*/  FFMA.FTZ R52, R39, R35, R52 ;  /* 0x0000002327347223 */ /* 0x000fe20000010034 */
[----:B------:R-:W-:Y:S01]  /*6510*/  FADD.FTZ R57, R36, R57 ;  /* 0x0000003924397221 */ /* 0x000fe20000010000 */
[----:B------:R-:W-:Y:S01]  /*6520*/  FMUL.FTZ R35, R94, UR16 ;  /* 0x000000105e237c20 */ /* 0x000fe20008410000 */
        /* <DEDUP_REMOVED lines=17> */
[----:B------:R-:W-:-:S02]  /*6640*/  FADD.FTZ R29, R28, R31 ;  /* 0x0000001f1c1d7221 */ /* 0x000fc40000010000 */
[----:B------:R-:W-:Y:S01]  /*6650*/  FADD.FTZ R36, R37, R36 ;  /* 0x0000002425247221 */ /* 0x000fe20000010000 */
        /* <DEDUP_REMOVED lines=33> */
[----:B------:R-:W-:-:S04]  /*6870*/  FMUL.FTZ R28, R79, R100 ;  /* 0x000000644f1c7220 */ /* 0x000fc80000410000 */
[----:B------:R-:W-:Y:S01]  /*6880*/  FADD.FTZ R37, R37, R28 ;  /* 0x0000001c25257221 */ /* 0x000fe20000010000 */
[----:B------:R-:W-:Y:S01]  /*6890*/  FFMA.FTZ R30, R29, R28, R30 ;  /* 0x0000001c1d1e7223 */ /* 0x000fe2000001001e */
[----:B------:R-:W-:Y:S01]  /*68a0*/  FMUL.FTZ R28, R80, R101 ;  /* 0x00000065501c7220 */ /* 0x000fe20000410000 */
[----:B------:R-:W-:Y:S01]  /*68b0*/  FMUL.FTZ R32, R79, R108 ;  /* 0x0000006c4f207220 */ /* 0x000fe20000410000 */
[----:B------:R-:W-:Y:S02]  /*68c0*/  FFMA.FTZ R71, R90, R92, R71 ;  /* 0x0000005c5a477223 */ /* 0x000fe40000010047 */
        /* <DEDUP_REMOVED lines=9> */
[----:B------:R-:W-:Y:S01]  /*6960*/  FFMA.FTZ R31, R34, R68, R31 ;  /* 0x00000044221f7223 */ /* 0x000fe2000001001f */
[----:B------:R-:W-:Y:S01]  /*6970*/  FADD.FTZ R33, R33, R100 ;  /* 0x0000006421217221 */ /* 0x000fe20000010000 */
[----:B------:R-:W-:Y:S01]  /*6980*/  FADD.FTZ R37, R30, R37 ;  /* 0x000000251e257221 */ /* 0x000fe20000010000 */
[----:B------:R-:W-:Y:S01]  /*6990*/  FFMA.FTZ R32, R29, R30, R32 ;  /* 0x0000001e1d207223 */ /* 0x000fe20000010020 */
[----:B------:R-:W-:Y:S01]  /*69a0*/  FFMA.FTZ R70, R70, R72, R31 ;  /* 0x0000004846467223 */ /* 0x000fe2000001001f */
[----:B------:R-:W-:Y:S01]  /*69b0*/  FMUL.FTZ R30, R79, R113 ;  /* 0x000000714f1e7220 */ /* 0x000fe20000410000 */
        /* <DEDUP_REMOVED lines=11> */
[----:B------:R-:W-:Y:S01]  /*6a70*/  FFMA.FTZ R29, R29, R109, R70 ;  /* 0x0000006d1d1d7223 */ /* 0x000fe20000010046 */
        /* <DEDUP_REMOVED lines=22> */
[----:B------:R-:W-:Y:S01]  /*6be0*/  FADD.FTZ R31, R0, R109 ;  /* 0x0000006d001f7221 */ /* 0x000fe20000010000 */
[----:B------:R-:W-:Y:S01]  /*6bf0*/  FADD.FTZ R11, R11, -UR28 ;  /* 0x8000001c0b0b7e21 */ /* 0x000fe20008010000 */
[----:B------:R-:W-:Y:S01]  /*6c00*/  FADD.FTZ R39, R39, R2 ;  /* 0x0000000227277221 */ /* 0x000fe20000010000 */
[----:B------:R-:W-:Y:S01]  /*6c10*/  FFMA.FTZ R30, R3, R2, R30 ;  /* 0x00000002031e7223 */ /* 0x000fe2000001001e */
[----:B------:R-:W-:Y:S01]  /*6c20*/  FADD.FTZ R0, R31, R114 ;  /* 0x000000721f007221 */ /* 0x000fe20000010000 */
        /* <DEDUP_REMOVED lines=57> */
.L_x_1486:
[----:B------:R-:W2:Y:S01]  /*6fc0*/  LDL.LU R28, [R1+0x258] ;  /* 0x00025800011c7983 */ /* 0x000ea20000300800 */
[----:B-----5:R-:W-:-:S03]  /*6fd0*/  FADD.FTZ R77, R81, -UR28 ;  /* 0x8000001c514d7e21 */ /* 0x020fc60008010000 */
[----:B------:R0:W-:Y:S04]  /*6fe0*/  STL [R1+0x2a4], R66 ;  /* 0x0002a44201007387 */ /* 0x0001e80000100800 */
[----:B------:R-:W-:Y:S04]  /*6ff0*/  STL [R1+0x29c], R64 ;  /* 0x00029c4001007387 */ /* 0x000fe80000100800 */
[----:B------:R1:W-:Y:S04]  /*7000*/  STL [R1+0x2ac], R85 ;  /* 0x0002ac5501007387 */ /* 0x0003e80000100800 */
[----:B0-----:R-:W3:Y:S04]  /*7010*/  LDL.LU R66, [R1+0x27c] ;  /* 0x00027c0001427983 */ /* 0x001ee80000300800 */
[----:B------:R0:W-:Y:S04]  /*7020*/  STL [R1+0x2a8], R67 ;  /* 0x0002a84301007387 */ /* 0x0001e80000100800 */
[----:B-1----:R-:W4:Y:S04]  /*7030*/  LDL.LU R85, [R1+0x280] ;  /* 0x0002800001557983 */ /* 0x002f280000300800 */
[----:B------:R1:W-:Y:S04]  /*7040*/  STL [R1+0x2a0], R65 ;  /* 0x0002a04101007387 */ /* 0x0003e80000100800 */
[----:B0-----:R-:W4:Y:S04]  /*7050*/  LDL.LU R67, [R1+0x288] ;  /* 0x0002880001437983 */ /* 0x001f280000300800 */
[----:B-1----:R-:W4:Y:S01]  /*7060*/  LDL.LU R65, [R1+0x270] ;  /* 0x0002700001417983 */ /* 0x002f220000300800 */
        /* <DEDUP_REMOVED lines=25> */
[----:B------:R-:W-:Y:S01]  /*7200*/  FADD.FTZ R83, R115, -UR28 ;  /* 0x8000001c73537e21 */ /* 0x000fe20008010000 */
[----:B------:R-:W-:Y:S02]  /*7210*/  FADD.FTZ R76, RZ, R76 ;  /* 0x0000004cff4c7221 */ /* 0x000fe40000010000 */
[----:B------:R-:W-:Y:S01]  /*7220*/  FMUL.FTZ R84, R80, R77 ;  /* 0x0000004d50547220 */ /* 0x000fe20000410000 */
[----:B------:R-:W-:-:S03]  /*7230*/  FMUL.FTZ R83, R83, UR16 ;  /* 0x0000001053537c20 */ /* 0x000fc60008410000 */
        /* <DEDUP_REMOVED lines=14> */
[----:B------:R-:W2:Y:S01]  /*7320*/  LDL.LU R115, [R1+0x264] ;  /* 0x0002640001737983 */ /* 0x000ea20000300800 */
[----:B------:R-:W-:Y:S01]  /*7330*/  FFMA.FTZ R28, R83, R82, R28 ;  /* 0x00000052531c7223 */ /* 0x000fe2000001001c */
[----:B------:R-:W-:-:S04]  /*7340*/  FADD.FTZ R64, R76, R82 ;  /* 0x000000524c407221 */ /* 0x000fc80000010000 */
[----:B------:R0:W-:Y:S02]  /*7350*/  STL [R1+0x230], R28 ;  /* 0x0002301c01007387 */ /* 0x0001e40000100800 */
[----:B0-----:R-:W-:-:S04]  /*7360*/  FFMA.FTZ R28, R80, R84, R27 ;  /* 0x00000054501c7223 */ /* 0x001fc8000001001b */
        /* <DEDUP_REMOVED lines=8> */
[----:B------:R-:W-:-:S04]  /*73f0*/  FADD.FTZ R76, R124, -UR28 ;  /* 0x8000001c7c4c7e21 */ /* 0x000fc80008010000 */
[----:B------:R-:W-:Y:S01]  /*7400*/  FMUL.FTZ R124, R76, UR16 ;  /* 0x000000104c7c7c20 */ /* 0x000fe20008410000 */
[----:B---3--:R-:W-:Y:S02]  /*7410*/  FADD.FTZ R76, R66, -UR28 ;  /* 0x8000001c424c7e21 */ /* 0x008fe40008010000 */
[----:B------:R-:W3:Y:S01]  /*7420*/  LDL.LU R66, [R1+0x284] ;  /* 0x0002840001427983 */ /* 0x000ee20000300800 */
[----:B------:R-:W-:Y:S01]  /*7430*/  FFMA.FTZ R29, R84, R75, R29 ;  /* 0x0000004b541d7223 */ /* 0x000fe2000001001d */
[----:B------:R-:W-:-:S04]  /*7440*/  FADD.FTZ R77, RZ, R77 ;  /* 0x0000004dff4d7221 */ /* 0x000fc80000010000 */
[----:B------:R0:W-:Y:S01]  /*7450*/  STL [R1+0x228], R29 ;  /* 0x0002281d01007387 */ /* 0x0001e20000100800 */
[----:B------:R-:W-:-:S03]  /*7460*/  FMUL.FTZ R28, R80, R75 ;  /* 0x0000004b501c7220 */ /* 0x000fc60000410000 */
[----:B------:R1:W-:Y:S01]  /*7470*/  STL [R1+0x234], R64 ;  /* 0x0002344001007387 */ /* 0x0003e20000100800 */
[----:B0-----:R-:W-:Y:S01]  /*7480*/  FFMA.FTZ R29, R79, R124, R26 ;  /* 0x0000007c4f1d7223 */ /* 0x001fe2000001001a */
[----:B-1----:R-:W-:-:S03]  /*7490*/  FADD.FTZ R64, R77, R75 ;  /* 0x0000004b4d407221 */ /* 0x002fc60000010000 */
[----:B------:R-:W-:-:S06]  /*74a0*/  FMUL.FTZ R75, R29, -1.4426950216293334961 ;  /* 0xbfb8aa3b1d4b7820 */ /* 0x000fcc0000410000 */
[----:B------:R-:W0:Y:S02]  /*74b0*/  MUFU.EX2 R75, R75 ;  /* 0x0000004b004b7308 */ /* 0x000e240000000800 */
[----:B0-----:R-:W-:-:S06]  /*74c0*/  FADD.FTZ R75, R75, 1 ;  /* 0x3f8000004b4b7421 */ /* 0x001fcc0000010000 */
[----:B------:R-:W0:Y:S01]  /*74d0*/  MUFU.RCP R75, R75 ;  /* 0x0000004b004b7308 */ /* 0x000e220000001000 */
[----:B------:R-:W-:Y:S01]  /*74e0*/  FMUL.FTZ R82, R79, R82 ;  /* 0x000000524f527220 */ /* 0x000fe20000410000 */
[----:B------:R1:W-:Y:S03]  /*74f0*/  STL [R1+0x22c], R64 ;  /* 0x00022c4001007387 */ /* 0x0003e60000100800 */
[----:B------:R-:W-:Y:S01]  /*7500*/  FFMA.FTZ R78, R83, R82, R78 ;  /* 0x00000052534e7223 */ /* 0x000fe2000001004e */
[----:B0-----:R-:W-:-:S03]  /*7510*/  FMUL.FTZ R74, R75, R74 ;  /* 0x0000004a4b4a7220 */ /* 0x001fc60000410000 */
[----:B-1----:R-:W-:Y:S01]  /*7520*/  FFMA.FTZ R64, R84, R28, R78 ;  /* 0x0000001c54407223 */ /* 0x002fe2000001004e */
[----:B------:R-:W-:Y:S01]  /*7530*/  FADD.FTZ R75, -R75, 1 ;  /* 0x3f8000004b4b7421 */ /* 0x000fe20000010100 */
[----:B------:R-:W-:Y:S01]  /*7540*/  FADD.FTZ R125, R81, R82 ;  /* 0x00000052517d7221 */ /* 0x000fe20000010000 */
[----:B------:R-:W2:Y:S02]  /*7550*/  LDL.LU R83, [R1+0x250] ;  /* 0x0002500001537983 */ /* 0x000ea40000300800 */
[----:B------:R-:W-:Y:S02]  /*7560*/  FFMA.FTZ R29, R29, R75, 1 ;  /* 0x3f8000001d1d7423 */ /* 0x000fe4000001004b */
[----:B------:R0:W-:Y:S02]  /*7570*/  STL [R1+0x224], R64 ;  /* 0x0002244001007387 */ /* 0x0001e40000100800 */
[----:B------:R-:W-:Y:S02]  /*7580*/  FMUL.FTZ R29, R74, R29 ;  /* 0x0000001d4a1d7220 */ /* 0x000fe40000410000 */
[----:B------:R-:W2:Y:S01]  /*7590*/  LDL.LU R82, [R1+0x268] ;  /* 0x0002680001527983 */ /* 0x000ea20000300800 */
[----:B0-----:R-:W-:-:S04]  /*75a0*/  FMUL.FTZ R64, R76, UR16 ;  /* 0x000000104c407c20 */ /* 0x001fc80008410000 */
[----:B------:R-:W-:-:S04]  /*75b0*/  FFMA.FTZ R74, R80, R64, R27 ;  /* 0x00000040504a7223 */ /* 0x000fc8000001001b */
[----:B------:R-:W-:-:S06]  /*75c0*/  FMUL.FTZ R75, R74, -1.4426950216293334961 ;  /* 0xbfb8aa3b4a4b7820 */ /* 0x000fcc0000410000 */
[----:B------:R-:W0:Y:S02]  /*75d0*/  MUFU.EX2 R75, R75 ;  /* 0x0000004b004b7308 */ /* 0x000e240000000800 */
[----:B0-----:R-:W-:-:S06]  /*75e0*/  FADD.FTZ R75, R75, 1 ;  /* 0x3f8000004b4b7421 */ /* 0x001fcc0000010000 */
[----:B------:R-:W0:Y:S01]  /*75f0*/  MUFU.RCP R75, R75 ;  /* 0x0000004b004b7308 */ /* 0x000e220000001000 */
[----:B----4-:R-:W-:Y:S01]  /*7600*/  FADD.FTZ R76, R85, -UR28 ;  /* 0x8000001c554c7e21 */ /* 0x010fe20008010000 */
[----:B------:R1:W-:Y:S04]  /*7610*/  STL [R1+0x21c], R64 ;  /* 0x00021c4001007387 */ /* 0x0003e80000100800 */
[----:B------:R-:W4:Y:S01]  /*7620*/  LDL.LU R85, [R1+0x28c] ;  /* 0x00028c0001557983 */ /* 0x000f220000300800 */
[----:B-1----:R-:W-:Y:S01]  /*7630*/  FMUL.FTZ R64, R76, UR16 ;  /* 0x000000104c407c20 */ /* 0x002fe20008410000 */
        /* <DEDUP_REMOVED lines=9> */
[----:B------:R-:W-:Y:S02]  /*76d0*/  FADD.FTZ R76, R67, -UR28 ;  /* 0x8000001c434c7e21 */ /* 0x000fe40008010000 */
[----:B------:R-:W2:Y:S04]  /*76e0*/  LDL.LU R67, [R1+0x278] ;  /* 0x0002780001437983 */ /* 0x000ea80000300800 */
[----:B------:R1:W-:Y:S02]  /*76f0*/  STL [R1+0x218], R64 ;  /* 0x0002184001007387 */ /* 0x0003e40000100800 */
[----:B-1----:R-:W-:Y:S01]  /*7700*/  FMUL.FTZ R64, R76, UR16 ;  /* 0x000000104c407c20 */ /* 0x002fe20008410000 */
[C---:B0-----:R-:W-:Y:S01]  /*7710*/  FMUL.FTZ R62, R75.reuse, R62 ;  /* 0x0000003e4b3e7220 */ /* 0x041fe20000410000 */
[----:B------:R-:W-:-:S03]  /*7720*/  FADD.FTZ R75, -R75, 1 ;  /* 0x3f8000004b4b7421 */ /* 0x000fc60000010100 */
[----:B------:R0:W-:Y:S01]  /*7730*/  STL [R1+0x214], R64 ;  /* 0x0002144001007387 */ /* 0x0001e20000100800 */
[----:B------:R-:W-:Y:S01]  /*7740*/  FFMA.FTZ R75, R74, R75, 1 ;  /* 0x3f8000004a4b7423 */ /* 0x000fe2000001004b */
[----:B------:R-:W-:Y:S02]  /*7750*/  FFMA.FTZ R74, R80, R64, R27 ;  /* 0x00000040504a7223 */ /* 0x000fe4000001001b */
[----:B0-----:R-:W2:Y:S01]  /*7760*/  LDL.LU R64, [R1+0x290] ;  /* 0x0002900001407983 */ /* 0x001ea20000300800 */
[----:B---3--:R-:W-:-:S03]  /*7770*/  FADD.FTZ R76, R66, -UR28 ;  /* 0x8000001c424c7e21 */ /* 0x008fc60008010000 */
[----:B------:R-:W3:Y:S01]  /*7780*/  LDL.LU R66, [R1+0x294] ;  /* 0x0002940001427983 */ /* 0x000ee20000300800 */
[----:B------:R-:W-:Y:S01]  /*7790*/  FMUL.FTZ R62, R62, R75 ;  /* 0x0000004b3e3e7220 */ /* 0x000fe20000410000 */
        /* <DEDUP_REMOVED lines=18> */
[----:B----4-:R-:W-:-:S04]  /*78c0*/  FADD.FTZ R76, R85, -UR28 ;  /* 0x8000001c554c7e21 */ /* 0x010fc80008010000 */
[----:B------:R-:W-:Y:S01]  /*78d0*/  FMUL.FTZ R85, R76, UR16 ;  /* 0x000000104c557c20 */ /* 0x000fe20008410000 */
[----:B------:R-:W-:-:S03]  /*78e0*/  FMUL.FTZ R60, R60, R75 ;  /* 0x0000004b3c3c7220 */ /* 0x000fc60000410000 */
[----:B------:R-:W-:-:S04]  /*78f0*/  FFMA.FTZ R74, R80, R85, R27 ;  /* 0x00000055504a7223 */ /* 0x000fc8000001001b */
[----:B------:R-:W-:-:S06]  /*7900*/  FMUL.FTZ R75, R74, -1.4426950216293334961 ;  /* 0xbfb8aa3b4a4b7820 */ /* 0x000fcc0000410000 */
[----:B------:R-:W0:Y:S01]  /*7910*/  MUFU.EX2 R75, R75 ;  /* 0x0000004b004b7308 */ /* 0x000e220000000800 */
[----:B--2---:R-:W-:-:S04]  /*7920*/  FADD.FTZ R76, R67, -UR28 ;  /* 0x8000001c434c7e21 */ /* 0x004fc80008010000 */
[----:B------:R-:W-:Y:S01]  /*7930*/  FMUL.FTZ R67, R76, UR16 ;  /* 0x000000104c437c20 */ /* 0x000fe20008410000 */
[----:B0-----:R-:W-:-:S06]  /*7940*/  FADD.FTZ R75, R75, 1 ;  /* 0x3f8000004b4b7421 */ /* 0x001fcc0000010000 */
[----:B------:R-:W0:Y:S02]  /*7950*/  MUFU.RCP R75, R75 ;  /* 0x0000004b004b7308 */ /* 0x000e240000001000 */
[C---:B0-----:R-:W-:Y:S01]  /*7960*/  FMUL.FTZ R59, R75.reuse, R59 ;  /* 0x0000003b4b3b7220 */ /* 0x041fe20000410000 */
[----:B------:R-:W-:-:S04]  /*7970*/  FADD.FTZ R75, -R75, 1 ;  /* 0x3f8000004b4b7421 */ /* 0x000fc80000010100 */
[----:B------:R-:W-:Y:S01]  /*7980*/  FFMA.FTZ R75, R74, R75, 1 ;  /* 0x3f8000004a4b7423 */ /* 0x000fe2000001004b */
[----:B------:R-:W-:-:S03]  /*7990*/  FFMA.FTZ R74, R79, R67, R26 ;  /* 0x000000434f4a7223 */ /* 0x000fc6000001001a */
[----:B------:R-:W-:Y:S01]  /*79a0*/  FMUL.FTZ R59, R59, R75 ;  /* 0x0000004b3b3b7220 */ /* 0x000fe20000410000 */
[----:B------:R-:W-:-:S06]  /*79b0*/  FMUL.FTZ R75, R74, -1.4426950216293334961 ;  /* 0xbfb8aa3b4a4b7820 */ /* 0x000fcc0000410000 */
[----:B------:R-:W0:Y:S01]  /*79c0*/  MUFU.EX2 R75, R75 ;  /* 0x0000004b004b7308 */ /* 0x000e220000000800 */
[----:B---3--:R-:W-:-:S04]  /*79d0*/  FADD.FTZ R76, R66, -UR28 ;  /* 0x8000001c424c7e21 */ /* 0x008fc80008010000 */
[----:B------:R-:W-:Y:S01]  /*79e0*/  FMUL.FTZ R66, R76, UR16 ;  /* 0x000000104c427c20 */ /* 0x000fe20008410000 */
[----:B------:R-:W-:-:S04]  /*79f0*/  FADD.FTZ R76, R65, -UR28 ;  /* 0x8000001c414c7e21 */ /* 0x000fc80008010000 */
[----:B------:R-:W-:Y:S01]  /*7a00*/  FMUL.FTZ R65, R76, UR16 ;  /* 0x000000104c417c20 */ /* 0x000fe20008410000 */
[----:B------:R-:W-:-:S04]  /*7a10*/  FADD.FTZ R76, R64, -UR28 ;  /* 0x8000001c404c7e21 */ /* 0x000fc80008010000 */
[----:B------:R-:W-:Y:S01]  /*7a20*/  FMUL.FTZ R64, R76, UR16 ;  /* 0x000000104c407c20 */ /* 0x000fe20008410000 */
[----:B------:R-:W-:Y:S02]  /*7a30*/  FADD.FTZ R76, R115, -UR28 ;  /* 0x8000001c734c7e21 */ /* 0x000fe40008010000 */
[----:B------:R-:W2:Y:S01]  /*7a40*/  LDL.LU R115, [R1+0x254] ;  /* 0x0002540001737983 */ /* 0x000ea20000300800 */
        /* <DEDUP_REMOVED lines=18> */
[----:B------:R-:W-:Y:S02]  /*7b70*/  FADD.FTZ R77, R82, -UR28 ;  /* 0x8000001c524d7e21 */ /* 0x000fe40008010000 */
[----:B------:R-:W3:Y:S01]  /*7b80*/  LDL.LU R82, [R1+0x248] ;  /* 0x0002480001527983 */ /* 0x000ee20000300800 */
        /* <DEDUP_REMOVED lines=12> */
[----:B------:R-:W4:Y:S01]  /*7c50*/  LDL.LU R83, [R1+0x24c] ;  /* 0x00024c0001537983 */ /* 0x000f220000300800 */
        /* <DEDUP_REMOVED lines=17> */
[----:B------:R-:W0:Y:S01]  /*7d70*/  MUFU.EX2 R77, R77 ;  /* 0x0000004d004d7308 */ /* 0x000e220000000800 */
[----:B--2---:R-:W-:Y:S02]  /*7d80*/  FADD.FTZ R81, R115, -UR28 ;  /* 0x8000001c73517e21 */ /* 0x004fe40008010000 */
[----:B------:R-:W2:Y:S01]  /*7d90*/  LDL.LU R115, [R1+0x240] ;  /* 0x0002400001737983 */ /* 0x000ea20000300800 */
        /* <DEDUP_REMOVED lines=22> */
[----:B---3--:R-:W-:Y:S01]  /*7f00*/  FADD.FTZ R82, R82, -UR28 ;  /* 0x8000001c52527e21 */ /* 0x008fe20008010000 */
        /* <DEDUP_REMOVED lines=541> */
[----:B------:R-:W-:-:S03]  /*a0e0*/  FADD.FTZ R122, R122, R60 ;  /* 0x0000003c7a7a7221 */ /* 0x000fc60000010000 */
[----:B------:R-:W-:-:S04]  /*a0f0*/  FFMA.FTZ R121, R67, R58, R121 ;  /* 0x0000003a43797223 */ /* 0x000fc80000010079 */
[----:B------:R-:W-:Y:S01]  /*a100*/  FFMA.FTZ R121, R65, R56, R121 ;  /* 0x0000003841797223 */ /* 0x000fe20000010079 */
[----:B------:R-:W-:-:S03]  /*a110*/  FMUL.FTZ R62, R80, R53 ;  /* 0x00000035503e7220 */ /* 0x000fc60000410000 */
[----:B------:R-:W-:-:S04]  /*a120*/  FFMA.FTZ R121, R74, R54, R121 ;  /* 0x000000364a797223 */ /* 0x000fc80000010079 */
[----:B------:R-:W-:-:S04]  /*a130*/  FFMA.FTZ R121, R76, R52, R121 ;  /* 0x000000344c797223 */ /* 0x000fc80000010079 */
[----:B------:R-:W-:-:S04]  /*a140*/  FFMA.FTZ R121, R78, R50, R121 ;  /* 0x000000324e797223 */ /* 0x000fc80000010079 */
[----:B------:R-:W-:-:S04]  /*a150*/  FFMA.FTZ R121, R82, R48, R121 ;  /* 0x0000003052797223 */ /* 0x000fc80000010079 */
[----:B------:R-:W-:-:S04]  /*a160*/  FFMA.FTZ R121, R84, R46, R121 ;  /* 0x0000002e54797223 */ /* 0x000fc80000010079 */
[----:B------:R-:W-:-:S04]  /*a170*/  FFMA.FTZ R121, R116, R44, R121 ;  /* 0x0000002c74797223 */ /* 0x000fc80000010079 */
        /* <DEDUP_REMOVED lines=24> */
[----:B------:R-:W-:Y:S01]  /*a300*/  FFMA.FTZ R124, R65, R29, R124 ;  /* 0x0000001d417c7223 */ /* 0x000fe2000001007c */
[-C--:B------:R-:W-:Y:S01]  /*a310*/  FMUL.FTZ R57, R80, R55.reuse ;  /* 0x0000003750397220 */ /* 0x080fe20000410000 */
[----:B------:R-:W-:Y:S01]  /*a320*/  FFMA.FTZ R58, R64, R55, R58 ;  /* 0x00000037403a7223 */ /* 0x000fe2000001003a */
[----:B------:R-:W-:Y:S01]  /*a330*/  FADD.FTZ R60, R60, R29 ;  /* 0x0000001d3c3c7221 */ /* 0x000fe20000010000 */
[----:B------:R0:W5:Y:S01]  /*a340*/  LDL.LU R85, [R1+0x2ac] ;  /* 0x0002ac0001557983 */ /* 0x0001620000300800 */
[----:B------:R-:W-:-:S03]  /*a350*/  FFMA.FTZ R29, R64, R57, R124 ;  /* 0x00000039401d7223 */ /* 0x000fc6000001007c */
[----:B------:R0:W5:Y:S04]  /*a360*/  LDL.LU R67, [R1+0x2a8] ;  /* 0x0002a80001437983 */ /* 0x0001680000300800 */
[----:B------:R0:W5:Y:S04]  /*a370*/  LDL.LU R66, [R1+0x2a4] ;  /* 0x0002a40001427983 */ /* 0x0001680000300800 */
[----:B------:R0:W5:Y:S04]  /*a380*/  LDL.LU R65, [R1+0x2a0] ;  /* 0x0002a00001417983 */ /* 0x0001680000300800 */
[----:B------:R0:W5:Y:S01]  /*a390*/  LDL.LU R64, [R1+0x29c] ;  /* 0x00029c0001407983 */ /* 0x0001620000300800 */
[----:B------:R-:W-:Y:S01]  /*a3a0*/  FADD.FTZ R61, R61, R56 ;  /* 0x000000383d3d7221 */ /* 0x000fe20000010000 */
[----:B------:R-:W-:Y:S01]  /*a3b0*/  FMUL.FTZ R56, R79, R54 ;  /* 0x000000364f387220 */ /* 0x000fe20000410000 */
[----:B------:R-:W-:Y:S01]  /*a3c0*/  FADD.FTZ R60, R57, R60 ;  /* 0x0000003c393c7221 */ /* 0x000fe20000010000 */
[----:B------:R-:W-:-:S02]  /*a3d0*/  FADD.FTZ R28, R28, R55 ;  /* 0x000000371c1c7221 */ /* 0x000fc40000010000 */
[----:B------:R-:W-:Y:S01]  /*a3e0*/  FFMA.FTZ R29, R74, R56, R29 ;  /* 0x000000384a1d7223 */ /* 0x000fe2000001001d */
[----:B------:R-:W-:Y:S01]  /*a3f0*/  FADD.FTZ R61, R61, R54 ;  /* 0x000000363d3d7221 */ /* 0x000fe20000010000 */
[----:B------:R-:W-:Y:S01]  /*a400*/  FADD.FTZ R55, R60, R56 ;  /* 0x000000383c377221 */ /* 0x000fe20000010000 */
[----:B------:R-:W-:Y:S01]  /*a410*/  FMUL.FTZ R54, R79, R52 ;  /* 0x000000344f367220 */ /* 0x000fe20000410000 */
[----:B------:R-:W-:Y:S01]  /*a420*/  FFMA.FTZ R29, R75, R62, R29 ;  /* 0x0000003e4b1d7223 */ /* 0x000fe2000001001d */
[----:B------:R-:W-:Y:S01]  /*a430*/  FMUL.FTZ R56, R80, R51 ;  /* 0x0000003350387220 */ /* 0x000fe20000410000 */
[----:B------:R-:W-:Y:S02]  /*a440*/  FADD.FTZ R55, R62, R55 ;  /* 0x000000373e377221 */ /* 0x000fe40000010000 */
[----:B------:R-:W-:Y:S01]  /*a450*/  FFMA.FTZ R29, R76, R54, R29 ;  /* 0x000000364c1d7223 */ /* 0x000fe2000001001d */
[----:B------:R-:W-:Y:S01]  /*a460*/  FADD.FTZ R61, R61, R52 ;  /* 0x000000343d3d7221 */ /* 0x000fe20000010000 */
[----:B------:R-:W-:Y:S01]  /*a470*/  FADD.FTZ R55, R55, R54 ;  /* 0x0000003637377221 */ /* 0x000fe20000010000 */
[----:B------:R-:W-:Y:S01]  /*a480*/  FMUL.FTZ R52, R79, R50 ;  /* 0x000000324f347220 */ /* 0x000fe20000410000 */
[----:B------:R-:W-:Y:S01]  /*a490*/  FFMA.FTZ R29, R77, R56, R29 ;  /* 0x000000384d1d7223 */ /* 0x000fe2000001001d */
[----:B------:R-:W-:Y:S01]  /*a4a0*/  FMUL.FTZ R54, R80, R49 ;  /* 0x0000003150367220 */ /* 0x000fe20000410000 */
        /* <DEDUP_REMOVED lines=59> */
[C---:B------:R-:W-:Y:S01]  /*a860*/  FFMA.FTZ R40, R105.reuse, R41, R40 ;  /* 0x0000002969287223 */ /* 0x040fe20000010028 */
[----:B------:R-:W-:Y:S01]  /*a870*/  FMUL.FTZ R39, R80, R37 ;  /* 0x0000002550277220 */ /* 0x000fe20000410000 */
        /* <DEDUP_REMOVED lines=20> */
[----:B------:R-:W-:Y:S01]  /*a9c0*/  FADD.FTZ R38, R38, R39 ;  /* 0x0000002726267221 */ /* 0x000fe20000010000 */
[----:B------:R-:W-:Y:S01]  /*a9d0*/  FFMA.FTZ R35, R97, R34, R42 ;  /* 0x0000002261237223 */ /* 0x000fe2000001002a */
[----:B------:R-:W-:Y:S01]  /*a9e0*/  FADD.FTZ R61, R61, R34 ;  /* 0x000000223d3d7221 */ /* 0x000fe20000010000 */
[C---:B------:R-:W-:Y:S01]  /*a9f0*/  FFMA.FTZ R39, R102.reuse, R37, R40 ;  /* 0x0000002566277223 */ /* 0x040fe20000010028 */
        /* <DEDUP_REMOVED lines=31> */
[----:B------:R-:W-:Y:S01]  /*abf0*/  FADD.FTZ R33, R28, R33 ;  /* 0x000000211c217221 */ /* 0x000fe20000010000 */
[C---:B------:R-:W-:Y:S01]  /*ac00*/  FFMA.FTZ R29, R69.reuse, R70, R0 ;  /* 0x00000046451d7223 */ /* 0x040fe20000010000 */
[----:B------:R-:W-:Y:S01]  /*ac10*/  FMUL.FTZ R0, R80, R72 ;  /* 0x0000004850007220 */ /* 0x000fe20000410000 */
[----:B------:R-:W-:Y:S01]  /*ac20*/  FFMA.FTZ R69, R69, R35, R30 ;  /* 0x0000002345457223 */ /* 0x000fe2000001001e */
        /* <DEDUP_REMOVED lines=19> */
[-C--:B------:R-:W-:Y:S02]  /*ad60*/  FMUL.FTZ R31, R79, R108.reuse ;  /* 0x0000006c4f1f7220 */ /* 0x080fe40000410000 */
[----:B------:R-:W-:Y:S01]  /*ad70*/  FFMA.FTZ R98, R100, R29, R98 ;  /* 0x0000001d64627223 */ /* 0x000fe20000010062 */
[----:B------:R-:W-:Y:S01]  /*ad80*/  FADD.FTZ R28, R29, R28 ;  /* 0x0000001c1d1c7221 */ /* 0x000fe20000010000 */
[----:B------:R-:W-:Y:S01]  /*ad90*/  FADD.FTZ R70, R63, R70 ;  /* 0x000000463f467221 */ /* 0x000fe20000010000 */
[----:B------:R-:W-:Y:S01]  /*ada0*/  FFMA.FTZ R33, R92, R93, R33 ;  /* 0x0000005d5c217223 */ /* 0x000fe20000010021 */
[C---:B------:R-:W-:Y:S01]  /*adb0*/  FFMA.FTZ R98, R107.reuse, R31, R98 ;  /* 0x0000001f6b627223 */ /* 0x040fe20000010062 */
        /* <DEDUP_REMOVED lines=15> */
[C---:B------:R-:W-:Y:S01]  /*aeb0*/  FFMA.FTZ R31, R113.reuse, R2, R28 ;  /* 0x00000002711f7223 */ /* 0x040fe2000001001c */
[----:B------:R-:W-:Y:S01]  /*aec0*/  FADD.FTZ R72, R72, R93 ;  /* 0x0000005d48487221 */ /* 0x000fe20000010000 */
[----:B------:R-:W-:Y:S01]  /*aed0*/  FFMA.FTZ R109, R113, R0, R109 ;  /* 0x00000000716d7223 */ /* 0x000fe2000001006d */
[-C--:B------:R-:W-:Y:S01]  /*aee0*/  FMUL.FTZ R28, R79, R3.reuse ;  /* 0x000000034f1c7220 */ /* 0x080fe20000410000 */
[----:B------:R-:W-:Y:S01]  /*aef0*/  FADD.FTZ R33, R0, R33 ;  /* 0x0000002100217221 */ /* 0x000fe20000010000 */
[----:B------:R-:W-:Y:S01]  /*af00*/  FADD.FTZ R112, R99, R112 ;  /* 0x0000007063707221 */ /* 0x000fe20000010000 */
[----:B------:R-:W-:Y:S01]  /*af10*/  FFMA.FTZ R29, R114, R3, R29 ;  /* 0x00000003721d7223 */ /* 0x000fe2000001001d */
[----:B------:R-:W-:Y:S01]  /*af20*/  FADD.FTZ R72, R72, R101 ;  /* 0x0000006548487221 */ /* 0x000fe20000010000 */
        /* <DEDUP_REMOVED lines=18> */
[----:B------:R-:W-:Y:S01]  /*b050*/  FFMA.FTZ R29, R10, R11, R29 ;  /* 0x0000000b0a1d7223 */ /* 0x000fe2000001001d */
[----:B------:R-:W-:Y:S01]  /*b060*/  FMUL.FTZ R3, R80, R13 ;  /* 0x0000000d50037220 */ /* 0x000fe20000410000 */
        /* <DEDUP_REMOVED lines=40> */
.L_x_1487:
        /* <DEDUP_REMOVED lines=89> */
.L_x_1489:
[----:B------:R-:W-:Y:S05]  /*b880*/  BSYNC.RECONVERGENT B0 ;  /* 0x0000000000007941 */ /* 0x000fea0003800200 */
.L_x_1488:
        /* <DEDUP_REMOVED lines=38> */
.L_x_1491:
[----:B------:R-:W-:Y:S05]  /*baf0*/  BSYNC.RECONVERGENT B0 ;  /* 0x0000000000007941 */ /* 0x000fea0003800200 */
.L_x_1490:
        /* <DEDUP_REMOVED lines=30> */
.L_x_1493:
[----:B------:R-:W-:Y:S05]  /*bce0*/  BSYNC.RECONVERGENT B0 ;  /* 0x0000000000007941 */ /* 0x000fea0003800200 */
.L_x_1492:
        /* <DEDUP_REMOVED lines=34> */
.L_x_1497:
[----:B------:R-:W2:Y:S04]  /*bf10*/  LDG.E.STRONG.GPU R0, desc[UR10][R8.64] ;  /* 0x0000000a08007981 */ /* 0x000ea8000c1ef900 */
[----:B--2---:R-:W-:Y:S04]  /*bf20*/  CCTL.IVALL ;  /* 0x00000000ff00798f */ /* 0x004fe80002000000 */
[----:B------:R0:W-:Y:S01]  /*bf30*/  STL [R1], R0 ;  /* 0x0000000001007387 */ /* 0x0001e20000100800 */
[----:B------:R-:W-:-:S13]  /*bf40*/  ISETP.NE.AND P0, PT, R0, UR5, PT ;  /* 0x0000000500007c0c */ /* 0x000fda000bf05270 */
[----:B0-----:R-:W-:Y:S05]  /*bf50*/  @P0 BRA `(.L_x_1497) ;  /* 0xfffffffc00ec0947 */ /* 0x001fea000383ffff */
.L_x_1496:
[----:B------:R-:W-:Y:S05]  /*bf60*/  BSYNC.RECONVERGENT B0 ;  /* 0x0000000000007941 */ /* 0x000fea0003800200 */
.L_x_1495:
        /* <DEDUP_REMOVED lines=15> */
.L_x_1499:
        /* <DEDUP_REMOVED lines=77> */
.L_x_1498:
        /* <DEDUP_REMOVED lines=52> */
.L_x_1500:
        /* <DEDUP_REMOVED lines=27> */
.L_x_1501:
        /* <DEDUP_REMOVED lines=12> */
.L_x_1502:
[----:B------:R-:W-:Y:S05]  /*cae0*/  BSYNC.RECONVERGENT B0 ;  /* 0x0000000000007941 */ /* 0x000fea0003800200 */
.L_x_1494:
        /* <DEDUP_REMOVED lines=17> */
.L_x_1508:
[----:B------:R-:W-:-:S05]  /*cc00*/  LEA R15, R12, UR15, 0x3 ;  /* 0x0000000f0c0f7c11 */ /* 0x000fca000f8e18ff */
[----:B0-----:R-:W2:Y:S04]  /*cc10*/  LDL.128 R8, [R15+0x10] ;  /* 0x000010000f087983 */ /* 0x001ea80000100c00 */
[----:B-1----:R0:W3:Y:S01]  /*cc20*/  LDL.128 R4, [R15+0x110] ;  /* 0x000110000f047983 */ /* 0x0020e20000100c00 */
[----:B------:R-:W-:Y:S01]  /*cc30*/  BSSY.RECONVERGENT B0, `(.L_x_1503) ;  /* 0x0000036000007945 */ /* 0x000fe20003800200 */
[----:B--2---:R-:W-:Y:S01]  /*cc40*/  FADD.FTZ R8, R8, -UR28 ;  /* 0x8000001c08087e21 */ /* 0x004fe20008010000 */
[----:B------:R-:W-:Y:S01]  /*cc50*/  FADD.FTZ R9, R9, -UR28 ;  /* 0x8000001c09097e21 */ /* 0x000fe20008010000 */
[----:B------:R-:W-:Y:S01]  /*cc60*/  FADD.FTZ R10, R10, -UR28 ;  /* 0x8000001c0a0a7e21 */ /* 0x000fe20008010000 */
[----:B------:R-:W-:Y:S01]  /*cc70*/  FADD.FTZ R11, R11, -UR28 ;  /* 0x8000001c0b0b7e21 */ /* 0x000fe20008010000 */
[----:B------:R-:W-:Y:S01]  /*cc80*/  FMUL.FTZ R18, R8, UR16 ;  /* 0x0000001008127c20 */ /* 0x000fe20008410000 */
[----:B------:R-:W-:Y:S01]  /*cc90*/  FMUL.FTZ R20, R9, UR16 ;  /* 0x0000001009147c20 */ /* 0x000fe20008410000 */
[----:B------:R-:W-:-:S02]  /*cca0*/  FMUL.FTZ R10, R10, UR16 ;  /* 0x000000100a0a7c20 */ /* 0x000fc40008410000 */
        /* <DEDUP_REMOVED lines=10> */
[----:B------:R1:W2:Y:S02]  /*cd50*/  @P2 MUFU.RCP R16, R15 ;  /* 0x0000000f00102308 */ /* 0x0002a40000001000 */
[----:B-1----:R-:W-:Y:S01]  /*cd60*/  FFMA.FTZ R15, R0, R14, R13 ;  /* 0x0000000e000f7223 */ /* 0x002fe2000001000d */
[----:B0-----:R-:W-:Y:S01]  /*cd70*/  @P2 FADD.FTZ R19, -R9, 1 ;  /* 0x3f80000009132421 */ /* 0x001fe20000010100 */
[----:B---3--:R-:W-:-:S03]  /*cd80*/  @P2 FMUL.FTZ R17, R4, R9 ;  /* 0x0000000904112220 */ /* 0x008fc60000410000 */
[----:B------:R-:W-:Y:S01]  /*cd90*/  @P2 FFMA.FTZ R2, R2, R19, 1 ;  /* 0x3f80000002022423 */ /* 0x000fe20000010013 */
[----:B-----5:R-:W-:Y:S01]  /*cda0*/  LEA R19, R12, R85, 0x3 ;  /* 0x000000550c137211 */ /* 0x020fe200078e18ff */
[----:B--2---:R-:W-:Y:S02]  /*cdb0*/  @P2 FADD.FTZ R8, -R16, 1 ;  /* 0x3f80000010082421 */ /* 0x004fe40000010100 */
[----:B------:R-:W-:Y:S01]  /*cdc0*/  @P2 FMUL.FTZ R4, R17, R2 ;  /* 0x0000000211042220 */ /* 0x000fe20000410000 */
[----:B------:R-:W-:Y:S01]  /*cdd0*/  FFMA.FTZ R2, R0, R18, R13 ;  /* 0x0000001200027223 */ /* 0x000fe2000001000d */
[----:B------:R-:W-:Y:S01]  /*cde0*/  ISETP.GE.U32.AND P0, PT, R19, UR18, PT ;  /* 0x0000001213007c0c */ /* 0x000fe2000bf06070 */
[----:B------:R-:W-:Y:S01]  /*cdf0*/  @P2 FFMA.FTZ R3, R3, R8, 1 ;  /* 0x3f80000003032423 */ /* 0x000fe20000010008 */
[----:B------:R-:W-:Y:S01]  /*ce00*/  @P2 FMUL.FTZ R16, R5, R16 ;  /* 0x0000001005102220 */ /* 0x000fe20000410000 */
[----:B------:R-:W-:Y:S01]  /*ce10*/  FFMA.FTZ R8, R79, R4, -R2 ;  /* 0x000000044f087223 */ /* 0x000fe20000010802 */
[----:B------:R-:W-:-:S02]  /*ce20*/  SHF.R.S32.HI R4, RZ, 0x1f, R19 ;  /* 0x0000001fff047819 */ /* 0x000fc40000011413 */
[----:B------:R-:W-:Y:S01]  /*ce30*/  IADD3 R17, PT, PT, R19, 0x8, RZ ;  /* 0x0000000813117810 */ /* 0x000fe20007ffe0ff */
[----:B------:R-:W-:Y:S01]  /*ce40*/  @P2 FMUL.FTZ R5, R16, R3 ;  /* 0x0000000310052220 */ /* 0x000fe20000410000 */
[----:B------:R-:W-:Y:S01]  /*ce50*/  ISETP.GE.AND.EX P0, PT, R4, UR19, PT, P0 ;  /* 0x0000001304007c0c */ /* 0x000fe2000bf06300 */
[C-C-:B------:R-:W-:Y:S01]  /*ce60*/  FFMA.FTZ R3, R0.reuse, R20, R13.reuse ;  /* 0x0000001400037223 */ /* 0x140fe2000001000d */
[----:B------:R-:W-:Y:S01]  /*ce70*/  ISETP.GE.U32.AND P1, PT, R17, UR18, PT ;  /* 0x0000001211007c0c */ /* 0x000fe2000bf26070 */
[----:B------:R-:W-:Y:S01]  /*ce80*/  FFMA.FTZ R16, R0, R10, R13 ;  /* 0x0000000a00107223 */ /* 0x000fe2000001000d */
[----:B------:R-:W-:Y:S01]  /*ce90*/  SHF.R.S32.HI R18, RZ, 0x1f, R17 ;  /* 0x0000001fff127819 */ /* 0x000fe20000011411 */
[----:B------:R-:W-:Y:S01]  /*cea0*/  FFMA.FTZ R9, R80, R5, -R3 ;  /* 0x0000000550097223 */ /* 0x000fe20000010803 */
[----:B------:R-:W-:Y:S02]  /*ceb0*/  ISETP.NE.AND P2, PT, RZ, UR12, PT ;  /* 0x0000000cff007c0c */ /* 0x000fe4000bf45270 */
[----:B------:R-:W-:-:S05]  /*cec0*/  ISETP.GE.AND.EX P1, PT, R18, UR19, PT, P1 ;  /* 0x0000001312007c0c */ /* 0x000fca000bf26310 */
[----:B------:R-:W-:Y:S08]  /*ced0*/  @P0 BRA `(.L_x_1504) ;  /* 0x00000000002c0947 */ /* 0x000ff00003800000 */
        /* <DEDUP_REMOVED lines=11> */
.L_x_1504:
[----:B------:R-:W-:Y:S05]  /*cf90*/  BSYNC.RECONVERGENT B0 ;  /* 0x0000000000007941 */ /* 0x000fea0003800200 */
.L_x_1503:
        /* <DEDUP_REMOVED lines=19> */
.L_x_1505:
[----:B------:R-:W-:Y:S01]  /*d0d0*/  BSSY.RECONVERGENT B0, `(.L_x_1506) ;  /* 0x000000f000007945 */ /* 0x000fe20003800200 */
[----:B------:R-:W-:Y:S01]  /*d0e0*/  FFMA.FTZ R16, R79, R6, -R16 ;  /* 0x000000064f107223 */ /* 0x000fe20000010810 */
[----:B------:R-:W-:Y:S02]  /*d0f0*/  FFMA.FTZ R15, R80, R7, -R15 ;  /* 0x00000007500f7223 */ /* 0x000fe4000001080f */
[----:B------:R-:W-:Y:S05]  /*d100*/  @P1 BRA `(.L_x_1507) ;  /* 0x00000000002c1947 */ /* 0x000fea0003800000 */
[----:B------:R-:W-:Y:S01]  /*d110*/  MOV R2, R66 ;  /* 0x0000004200027202 */ /* 0x000fe20000000f00 */
[----:B0-----:R-:W-:Y:S01]  /*d120*/  IMAD R4, R18, UR20, RZ ;  /* 0x0000001412047c24 */ /* 0x001fe2000f8e02ff */
[----:B------:R-:W-:Y:S01]  /*d130*/  MOV R3, R65 ;  /* 0x0000004100037202 */ /* 0x000fe20000000f00 */
[----:B------:R-:W-:Y:S02]  /*d140*/  FMUL.FTZ R16, R16, UR16 ;  /* 0x0000001010107c20 */ /* 0x000fe40008410000 */
[C---:B------:R-:W-:Y:S02]  /*d150*/  IMAD R5, R17.reuse, UR21, R4 ;  /* 0x0000001511057c24 */ /* 0x040fe4000f8e0204 */
[----:B------:R-:W-:-:S04]  /*d160*/  IMAD.WIDE.U32 R2, R17, UR20, R2 ;  /* 0x0000001411027c25 */ /* 0x000fc8000f8e0002 */
[----:B------:R-:W-:Y:S01]  /*d170*/  FMUL.FTZ R17, R15, UR16 ;  /* 0x000000100f117c20 */ /* 0x000fe20008410000 */
[----:B------:R-:W-:Y:S02]  /*d180*/  IADD3 R3, PT, PT, R3, R5, RZ ;  /* 0x0000000503037210 */ /* 0x000fe40007ffe0ff */
[----:B------:R-:W-:-:S04]  /*d190*/  LEA R4, P0, R2, UR6, 0x2 ;  /* 0x0000000602047c11 */ /* 0x000fc8000f8010ff */
[----:B------:R-:W-:-:S05]  /*d1a0*/  LEA.HI.X R5, R2, UR7, R3, 0x2, P0 ;  /* 0x0000000702057c11 */ /* 0x000fca00080f1403 */
[----:B------:R1:W-:Y:S04]  /*d1b0*/  STG.E.64 desc[UR10][R4.64], R16 ;  /* 0x0000001004007986 */ /* 0x0003e8000c101b0a */
.L_x_1507:
[----:B------:R-:W-:Y:S05]  /*d1c0*/  BSYNC.RECONVERGENT B0 ;  /* 0x0000000000007941 */ /* 0x000fea0003800200 */
.L_x_1506:
        /* <DEDUP_REMOVED lines=10> */
.L_x_1485:
[----:B------:R-:W2:Y:S01]  /*d270*/  S2R R6, SR_TID.X ;  /* 0x0000000000067919 */ /* 0x000ea20000002100 */
[----:B01----:R-:W0:Y:S01]  /*d280*/  LDC R4, c[0x0][0x370] ;  /* 0x0000dc00ff047b82 */ /* 0x003e220000000800 */
[----:B------:R-:W-:Y:S07]  /*d290*/  BSSY.RECONVERGENT B0, `(.L_x_1510) ;  /* 0x000000e000007945 */ /* 0x000fee0003800200 */
[----:B------:R-:W1:Y:S08]  /*d2a0*/  LDC R7, c[0x0][0x374] ;  /* 0x0000dd00ff077b82 */ /* 0x000e700000000800 */
[----:B------:R-:W3:Y:S01]  /*d2b0*/  LDC.64 R2, c[0x0][0x3c8] ;  /* 0x0000f200ff027b82 */ /* 0x000ee20000000a00 */
[----:B0-----:R-:W-:-:S02]  /*d2c0*/  ISETP.NE.AND P0, PT, R4, 0x1, PT ;  /* 0x000000010400780c */ /* 0x001fc40003f05270 */
[----:B--2---:R-:W-:Y:S02]  /*d2d0*/  ISETP.NE.AND P1, PT, R6, RZ, PT ;  /* 0x000000ff0600720c */ /* 0x004fe40003f25270 */
[----:B-1----:R-:W-:-:S04]  /*d2e0*/  SHF.L.U32 R0, R7, 0x1, RZ ;  /* 0x0000000107007819 */ /* 0x002fc800000006ff */
        /* <DEDUP_REMOVED lines=8> */
.L_x_1511:
[----:B------:R-:W-:Y:S05]  /*d370*/  BSYNC.RECONVERGENT B0 ;  /* 0x0000000000007941 */ /* 0x000fea0003800200 */
.L_x_1510:
        /* <DEDUP_REMOVED lines=11> */
.L_x_1513:
[----:B------:R-:W2:Y:S04]  /*d430*/  LDG.E.STRONG.GPU R5, desc[UR10][R2.64] ;  /* 0x0000000a02057981 */ /* 0x000ea8000c1ef900 */
[----:B--2---:R-:W-:Y:S01]  /*d440*/  CCTL.IVALL ;  /* 0x00000000ff00798f */ /* 0x004fe20002000000 */
[----:B------:R-:W-:Y:S05]  /*d450*/  YIELD ;  /* 0x0000000000007946 */ /* 0x000fea0003800000 */
[----:B------:R-:W-:-:S13]  /*d460*/  ISETP.NE.AND P0, PT, R5, R0, PT ;  /* 0x000000000500720c */ /* 0x000fda0003f05270 */
[----:B------:R-:W-:Y:S05]  /*d470*/  @P0 BRA `(.L_x_1513) ;  /* 0xfffffffc00ec0947 */ /* 0x000fea000383ffff */
.L_x_1512:
        /* <DEDUP_REMOVED lines=77> */
.L_x_1516:
        /* <DEDUP_REMOVED lines=31> */
.L_x_1515:
[----:B------:R-:W-:Y:S05]  /*db40*/  BSYNC.RECONVERGENT B0 ;  /* 0x0000000000007941 */ /* 0x000fea0003800200 */
.L_x_1514:
        /* <DEDUP_REMOVED lines=10> */
.L_x_1517:
        /* <DEDUP_REMOVED lines=87> */
.L_x_1518:
        /* <DEDUP_REMOVED lines=10> */
.L_x_4766:


//--------------------- .text._Z35group_norm_nhwc_bwd_one_pass_kernelI11Fp32IOBf16WLi512ELi98ELi392EEv26Group_norm_nhwc_bwd_params --------------------------
	.section	.text._Z35group_norm_nhwc_bwd_one_pass_kernelI11Fp32IOBf16WLi512ELi98ELi392EEv26Group_norm_nhwc_bwd_params,"ax",@progbits
	.align	128
        .global         _Z35group_norm_nhwc_bwd_one_pass_kernelI11Fp32IOBf16WLi512ELi98ELi392EEv26Group_norm_nhwc_bwd_params
        .type           _Z35group_norm_nhwc_bwd_one_pass_kernelI11Fp32IOBf16WLi512ELi98ELi392EEv26Group_norm_nhwc_bwd_params,@function
        .size           _Z35group_norm_nhwc_bwd_one_pass_kernelI11Fp32IOBf16WLi512ELi98ELi392EEv26Group_norm_nhwc_bwd_params,(.L_x_4767 - _Z35group_norm_nhwc_bwd_one_pass_kernelI11Fp32IOBf16WLi512ELi98ELi392EEv26Group_norm_nhwc_bwd_params)
        .other          _Z35group_norm_nhwc_bwd_one_pass_kernelI11Fp32IOBf16WLi512ELi98ELi392EEv26Group_norm_nhwc_bwd_params,@"STO_CUDA_ENTRY STV_DEFAULT"
_Z35group_norm_nhwc_bwd_one_pass_kernelI11Fp32IOBf16WLi512ELi98ELi392EEv26Group_norm_nhwc_bwd_params:
.text._Z35group_norm_nhwc_bwd_one_pass_kernelI11Fp32IOBf16WLi512ELi98ELi392EEv26Group_norm_nhwc_bwd_params:
        /* <DEDUP_REMOVED lines=28> */
.L_x_1543:
[----:B------:R-:W2:Y:S01]  /*01c0*/  LDL R4, [R1+0x934] ;  /* 0x0009340001047983 */ /* 0x000ea20000100800 */
[----:B0-----:R-:W0:Y:S03]  /*01d0*/  LDCU UR14, c[0x0][0x410] ;  /* 0x00008200ff0e77ac */ /* 0x001e260008000800 */
[----:B------:R-:W3:Y:S01]  /*01e0*/  LDL.LU R5, [R1+0x930] ;  /* 0x0009300001057983 */ /* 0x000ee20000300800 */
[----:B------:R-:W-:Y:S01]  /*01f0*/  IABS R3, UR8 ;  /* 0x0000000800037c13 */ /* 0x000fe20008000000 */
[----:B------:R-:W-:Y:S01]  /*0200*/  UMOV UR6, URZ ;  /* 0x000000ff00067c82 */ /* 0x000fe20008000000 */
[----:B-1----:R-:W1:Y:S01]  /*0210*/  LDCU.128 UR16, c[0x0][0x400] ;  /* 0x00008000ff1077ac */ /* 0x002e620008000c00 */
        /* <DEDUP_REMOVED lines=15> */
[----:B------:R-:W-:Y:S02]  /*0310*/  UISETP.GT.U32.AND UP2, UPT, UR13, UR5, UPT ;  /* 0x000000050d00728c */ /* 0x000fe4000bf44070 */
[----:B------:R-:W-:Y:S01]  /*0320*/  UISETP.GE.AND UP4, UPT, UR8, URZ, UPT ;  /* 0x000000ff0800728c */ /* 0x000fe2000bf86270 */
[----:B-1----:R-:W-:-:S08]  /*0330*/  ISETP.GE.U32.AND P0, PT, R57, UR16, PT ;  /* 0x0000001039007c0c */ /* 0x002fd0000bf06070 */
[----:B------:R-:W-:-:S04]  /*0340*/  @!UP2 UIADD3 UR5, UPT, UPT, UR5, -UR13, URZ ;  /* 0x8000000d0505a290 */ /* 0x000fc8000fffe0ff */
[----:B------:R-:W-:Y:S02]  /*0350*/  UIADD3 UR6, UPT, UPT, UR5, -UR13, URZ ;  /* 0x8000000d05067290 */ /* 0x000fe4000fffe0ff */
[----:B------:R-:W-:Y:S02]  /*0360*/  UISETP.GT.U32.AND UP3, UPT, UR13, UR5, UPT ;  /* 0x000000050d00728c */ /* 0x000fe4000bf64070 */
[----:B------:R-:W-:Y:S02]  /*0370*/  UISETP.GE.U32.AND UP1, UPT, UR5, UR13, UPT ;  /* 0x0000000d0500728c */ /* 0x000fe4000bf26070 */
[----:B------:R-:W-:Y:S02]  /*0380*/  USEL UR5, UR6, UR5, !UP3 ;  /* 0x0000000506057287 */ /* 0x000fe4000d800000 */
[----:B------:R-:W-:Y:S02]  /*0390*/  ULOP3.LUT UR12, UR8, UR14, URZ, 0x3c, !UPT ;  /* 0x0000000e080c7292 */ /* 0x000fe4000f8e3cff */
[----:B------:R-:W-:-:S02]  /*03a0*/  ULOP3.LUT UR9, URZ, UR14, URZ, 0x33, !UPT ;  /* 0x0000000eff097292 */ /* 0x000fc4000f8e33ff */
[----:B------:R-:W-:Y:S02]  /*03b0*/  UISETP.NE.AND UP0, UPT, UR14, URZ, UPT ;  /* 0x000000ff0e00728c */ /* 0x000fe4000bf05270 */
[----:B------:R-:W-:Y:S02]  /*03c0*/  @!UP4 UIADD3 UR5, UPT, UPT, -UR5, URZ, URZ ;  /* 0x000000ff0505c290 */ /* 0x000fe4000fffe1ff */
[----:B------:R-:W-:Y:S02]  /*03d0*/  @!UP2 UIADD3 UR7, UPT, UPT, UR7, 0x1, URZ ;  /* 0x000000010707a890 */ /* 0x000fe4000fffe0ff */
[----:B------:R-:W-:Y:S02]  /*03e0*/  UISETP.GE.AND UP2, UPT, UR12, URZ, UPT ;  /* 0x000000ff0c00728c */ /* 0x000fe4000bf46270 */
[----:B------:R-:W-:Y:S02]  /*03f0*/  USEL UR13, UR9, UR5, !UP0 ;  /* 0x00000005090d7287 */ /* 0x000fe4000c000000 */
[----:B------:R-:W-:-:S02]  /*0400*/  @UP1 UIADD3 UR7, UPT, UPT, UR7, 0x1, URZ ;  /* 0x0000000107071890 */ /* 0x000fc4000fffe0ff */
[----:B------:R-:W-:Y:S01]  /*0410*/  UIMAD UR5, UR13, 0x62, URZ ;  /* 0x000000620d0578a4 */ /* 0x000fe2000f8e02ff */
[----:B------:R-:W-:-:S04]  /*0420*/  IADD3 R11, PT, PT, R57, 0x8, RZ ;  /* 0x00000008390b7810 */ /* 0x000fc80007ffe0ff */
[----:B------:R-:W-:Y:S01]  /*0430*/  @!UP2 UIADD3 UR7, UPT, UPT, -UR7, URZ, URZ ;  /* 0x000000ff0707a290 */ /* 0x000fe2000fffe1ff */
[----:B------:R-:W-:-:S03]  /*0440*/  ISETP.GE.U32.AND P1, PT, R11, UR16, PT ;  /* 0x000000100b007c0c */ /* 0x000fc6000bf26070 */
[----:B------:R-:W-:Y:S01]  /*0450*/  USEL UR7, UR9, UR7, !UP0 ;  /* 0x0000000709077287 */ /* 0x000fe2000c000000 */
[----:B------:R-:W-:Y:S02]  /*0460*/  MOV R0, UR5 ;  /* 0x0000000500007c02 */ /* 0x000fe40008000f00 */
[----:B------:R-:W-:Y:S02]  /*0470*/  MOV R3, UR18 ;  /* 0x0000001200037c02 */ /* 0x000fe40008000f00 */
[----:B------:R-:W-:-:S04]  /*0480*/  IADD3 R29, PT, PT, R57, 0x10, RZ ;  /* 0x00000010391d7810 */ /* 0x000fc80007ffe0ff */
[----:B------:R-:W-:Y:S02]  /*0490*/  SHF.R.S32.HI R21, RZ, 0x1f, R29 ;  /* 0x0000001fff157819 */ /* 0x000fe4000001141d */
[----:B------:R-:W-:Y:S02]  /*04a0*/  LOP3.LUT R16, R16, 0xfeffffff, RZ, 0xc0, !PT ;  /* 0xfeffffff10107812 */ /* 0x000fe400078ec0ff */
[----:B------:R-:W-:-:S04]  /*04b0*/  IADD3 R24, PT, PT, R57, 0x18, RZ ;  /* 0x0000001839187810 */ /* 0x000fc80007ffe0ff */
[----:B------:R-:W-:Y:S02]  /*04c0*/  SHF.R.S32.HI R19, RZ, 0x1f, R24 ;  /* 0x0000001fff137819 */ /* 0x000fe40000011418 */
[----:B------:R-:W-:-:S04]  /*04d0*/  IADD3 R20, PT, PT, R57, 0x20, RZ ;  /* 0x0000002039147810 */ /* 0x000fc80007ffe0ff */
[----:B------:R-:W-:Y:S02]  /*04e0*/  SHF.R.S32.HI R25, RZ, 0x1f, R20 ;  /* 0x0000001fff197819 */ /* 0x000fe40000011414 */
[----:B--2---:R-:W-:Y:S02]  /*04f0*/  ISETP.GE.AND.EX P0, PT, R4, UR17, PT, P0 ;  /* 0x0000001104007c0c */ /* 0x004fe4000bf06300 */
[----:B---3--:R-:W-:Y:S02]  /*0500*/  IADD3 R44, P2, PT, R5, UR5, RZ ;  /* 0x00000005052c7c10 */ /* 0x008fe4000ff5e0ff */
[----:B------:R-:W-:-:S09]  /*0510*/  SHF.R.S32.HI R5, RZ, 0x1f, R11 ;  /* 0x0000001fff057819 */ /* 0x000fd2000001140b */
[----:B------:R-:W0:Y:S01]  /*0520*/  @!P0 LDC.64 R6, c[0x0][0x3f8] ;  /* 0x0000fe00ff068b82 */ /* 0x000e220000000a00 */
[----:B------:R-:W-:Y:S01]  /*0530*/  ISETP.GE.AND.EX P4, PT, R5, UR17, PT, P1 ;  /* 0x0000001105007c0c */ /* 0x000fe2000bf86310 */
[----:B------:R-:W-:Y:S01]  /*0540*/  USHF.R.S32.HI UR5, URZ, 0x1f, UR7 ;  /* 0x0000001fff057899 */ /* 0x000fe20008011407 */
[----:B------:R-:W-:-:S03]  /*0550*/  LEA.HI.X.SX32 R45, R0, RZ, 0x1, P2 ;  /* 0x000000ff002d7211 */ /* 0x000fc600010f0eff */
[----:B------:R-:W-:Y:S01]  /*0560*/  UIMAD UR5, UR5, UR18, URZ ;  /* 0x00000012050572a4 */ /* 0x000fe2000f8e02ff */
[----:B------:R-:W-:Y:S01]  /*0570*/  ISETP.GE.U32.AND P1, PT, R29, UR16, PT ;  /* 0x000000101d007c0c */ /* 0x000fe2000bf26070 */
[----:B------:R-:W1:Y:S01]  /*0580*/  @!P0 LDC.64 R14, c[0x0][0x398] ;  /* 0x0000e600ff0e8b82 */ /* 0x000e620000000a00 */
[----:B------:R-:W-:Y:S01]  /*0590*/  IMAD.WIDE.U32 R44, R3, UR7, R44 ;  /* 0x00000007032c7c25 */ /* 0x000fe2000f8e002c */
[----:B------:R-:W-:Y:S01]  /*05a0*/  UIMAD UR5, UR7, UR19, UR5 ;  /* 0x00000013070572a4 */ /* 0x000fe2000f8e0205 */
[----:B------:R-:W-:Y:S02]  /*05b0*/  @!P0 SHF.R.S32.HI R4, RZ, 0x1f, R57 ;  /* 0x0000001fff048819 */ /* 0x000fe40000011439 */
[----:B------:R-:W-:-:S03]  /*05c0*/  IADD3 R33, PT, PT, R57, 0x48, RZ ;  /* 0x0000004839217810 */ /* 0x000fc60007ffe0ff */
[----:B------:R-:W2:Y:S01]  /*05d0*/  @!P4 LDC.64 R26, c[0x0][0x3f8] ;  /* 0x0000fe00ff1acb82 */ /* 0x000ea20000000a00 */
[----:B------:R-:W-:-:S07]  /*05e0*/  ISETP.GE.AND.EX P3, PT, R21, UR17, PT, P1 ;  /* 0x0000001115007c0c */ /* 0x000fce000bf66310 */
[----:B------:R-:W3:Y:S01]  /*05f0*/  @!P0 LDC.64 R8, c[0x0][0x3a0] ;  /* 0x0000e800ff088b82 */ /* 0x000ee20000000a00 */
[----:B------:R-:W-:Y:S01]  /*0600*/  IADD3 R43, PT, PT, R45, UR5, RZ ;  /* 0x000000052d2b7c10 */ /* 0x000fe2000fffe0ff */
[----:B0-----:R-:W-:Y:S01]  /*0610*/  @!P0 IMAD R0, R4, R6, RZ ;  /* 0x0000000604008224 */ /* 0x001fe200078e02ff */
[----:B------:R-:W-:Y:S02]  /*0620*/  @!P0 MOV R42, R44 ;  /* 0x0000002c002a8202 */ /* 0x000fe40000000f00 */
[----:B------:R-:W-:Y:S01]  /*0630*/  @P4 LOP3.LUT R16, R16, 0x1000000, RZ, 0xfc, !PT ;  /* 0x0100000010104812 */ /* 0x000fe200078efcff */
[C---:B------:R-:W-:Y:S01]  /*0640*/  @!P0 IMAD R7, R57.reuse, R7, R0 ;  /* 0x0000000739078224 */ /* 0x040fe200078e0200 */
[C---:B------:R-:W-:Y:S01]  /*0650*/  IADD3 R37, PT, PT, R57.reuse, 0x50, RZ ;  /* 0x0000005039257810 */ /* 0x040fe20007ffe0ff */
[----:B------:R-:W-:Y:S01]  /*0660*/  @!P0 IMAD.WIDE.U32 R2, R57, R6, R42 ;  /* 0x0000000639028225 */ /* 0x000fe200078e002a */
[----:B------:R-:W0:Y:S01]  /*0670*/  @!P3 LDC.64 R12, c[0x0][0x3f8] ;  /* 0x0000fe00ff0cbb82 */ /* 0x000e220000000a00 */
[----:B------:R-:W-:-:S02]  /*0680*/  LOP3.LUT R16, R16, 0xff7fffff, RZ, 0xc0, !PT ;  /* 0xff7fffff10107812 */ /* 0x000fc400078ec0ff */
[C---:B------:R-:W-:Y:S02]  /*0690*/  IADD3 R41, PT, PT, R57.reuse, 0x58, RZ ;  /* 0x0000005839297810 */ /* 0x040fe40007ffe0ff */
[C---:B------:R-:W-:Y:S02]  /*06a0*/  IADD3 R49, PT, PT, R57.reuse, 0x60, RZ ;  /* 0x0000006039317810 */ /* 0x040fe40007ffe0ff */
[----:B------:R-:W-:Y:S02]  /*06b0*/  IADD3 R67, PT, PT, R57, 0x68, RZ ;  /* 0x0000006839437810 */ /* 0x000fe40007ffe0ff */
[----:B------:R-:W-:Y:S01]  /*06c0*/  LOP3.LUT R17, R17, 0x7fffffff, RZ, 0xc0, !PT ;  /* 0x7fffffff11117812 */ /* 0x000fe200078ec0ff */
[----:B------:R-:W-:Y:S01]  /*06d0*/  STL [R1+0x938], R57 ;  /* 0x0009383901007387 */ /* 0x000fe20000100800 */
[----:B------:R-:W-:Y:S01]  /*06e0*/  @!P0 IADD3 R7, PT, PT, R3, R7, RZ ;  /* 0x0000000703078210 */ /* 0x000fe20007ffe0ff */
[----:B------:R-:W4:Y:S01]  /*06f0*/  LDCU.64 UR6, c[0x0][0x3b8] ;  /* 0x00007700ff0677ac */ /* 0x000f220008000a00 */
[----:B------:R-:W-:-:S02]  /*0700*/  ISETP.GE.U32.AND P1, PT, R24, UR16, PT ;  /* 0x0000001018007c0c */ /* 0x000fc4000bf26070 */
[C---:B------:R-:W-:Y:S02]  /*0710*/  @!P0 SHF.L.U32 R3, R2.reuse, 0x2, RZ ;  /* 0x0000000202038819 */ /* 0x040fe400000006ff */
[----:B------:R-:W-:Y:S01]  /*0720*/  @!P0 SHF.L.U64.HI R0, R2, 0x2, R7 ;  /* 0x0000000202008819 */ /* 0x000fe20000010207 */
[----:B------:R1:W-:Y:S01]  /*0730*/  @!P0 STL [R1+0x934], R4 ;  /* 0x0009340401008387 */ /* 0x0003e20000100800 */
[----:B------:R-:W4:Y:S01]  /*0740*/  @!P4 LDC.64 R6, c[0x0][0x3a0] ;  /* 0x0000e800ff06cb82 */ /* 0x000f220000000a00 */
[----:B------:R-:W-:Y:S02]  /*0750*/  @P3 LOP3.LUT R16, R16, 0x800000, RZ, 0xfc, !PT ;  /* 0x0080000010103812 */ /* 0x000fe400078efcff */
[----:B------:R-:W-:Y:S01]  /*0760*/  ISETP.GE.AND.EX P6, PT, R19, UR17, PT, P1 ;  /* 0x0000001113007c0c */ /* 0x000fe2000bfc6310 */
[----:B--2---:R-:W-:Y:S01]  /*0770*/  @!P4 IMAD R10, R5, R26, RZ ;  /* 0x0000001a050ac224 */ /* 0x004fe200078e02ff */
[----:B------:R-:W-:Y:S02]  /*0780*/  ISETP.GE.U32.AND P1, PT, R20, UR16, PT ;  /* 0x0000001014007c0c */ /* 0x000fe4000bf26070 */
[----:B-1----:R-:W-:-:S04]  /*0790*/  @!P0 IADD3 R4, P3, PT, R3, R14, RZ ;  /* 0x0000000e03048210 */ /* 0x002fc80007f7e0ff */
[----:B------:R-:W-:Y:S02]  /*07a0*/  @!P0 IADD3.X R5, PT, PT, R0, R15, RZ, P3, !PT ;  /* 0x0000000f00058210 */ /* 0x000fe40001ffe4ff */
[----:B------:R-:W-:-:S03]  /*07b0*/  LOP3.LUT P3, RZ, R16, 0x800000, RZ, 0xc0, !PT ;  /* 0x0080000010ff7812 */ /* 0x000fc6000786c0ff */
[----:B------:R-:W1:Y:S01]  /*07c0*/  @!P6 LDC.64 R22, c[0x0][0x3f8] ;  /* 0x0000fe00ff16eb82 */ /* 0x000e620000000a00 */
[----:B------:R-:W-:Y:S02]  /*07d0*/  @!P4 MOV R14, R44 ;  /* 0x0000002c000ec202 */ /* 0x000fe40000000f00 */
[----:B------:R-:W-:Y:S02]  /*07e0*/  @!P4 MOV R15, R43 ;  /* 0x0000002b000fc202 */ /* 0x000fe40000000f00 */
[----:B------:R-:W-:Y:S02]  /*07f0*/  ISETP.GE.AND.EX P5, PT, R25, UR17, PT, P1 ;  /* 0x0000001119007c0c */ /* 0x000fe4000bfa6310 */
[----:B------:R-:W-:Y:S02]  /*0800*/  LOP3.LUT R16, R16, 0xffbfffff, RZ, 0xc0, !PT ;  /* 0xffbfffff10107812 */ /* 0x000fe400078ec0ff */
[----:B---3--:R-:W-:Y:S01]  /*0810*/  @!P0 IADD3 R2, P2, PT, R3, R8, RZ ;  /* 0x0000000803028210 */ /* 0x008fe20007f5e0ff */
[C---:B------:R-:W-:Y:S01]  /*0820*/  @!P4 IMAD R27, R11.reuse, R27, R10 ;  /* 0x0000001b0b1bc224 */ /* 0x040fe200078e020a */
[----:B------:R-:W-:Y:S01]  /*0830*/  @P6 LOP3.LUT R16, R16, 0x400000, RZ, 0xfc, !PT ;  /* 0x0040000010106812 */ /* 0x000fe200078efcff */
[----:B------:R-:W-:Y:S01]  /*0840*/  @!P4 IMAD.WIDE.U32 R14, R11, R26, R14 ;  /* 0x0000001a0b0ec225 */ /* 0x000fe200078e000e */
[----:B------:R-:W-:Y:S01]  /*0850*/  @!P0 IADD3.X R3, PT, PT, R0, R9, RZ, P2, !PT ;  /* 0x0000000900038210 */ /* 0x000fe200017fe4ff */
[----:B------:R-:W2:Y:S01]  /*0860*/  @!P3 LDC.64 R10, c[0x0][0x3a0] ;  /* 0x0000e800ff0abb82 */ /* 0x000ea20000000a00 */
[----:B------:R-:W-:-:S02]  /*0870*/  IADD3 R0, PT, PT, R57, 0x28, RZ ;  /* 0x0000002839007810 */ /* 0x000fc40007ffe0ff */
[----:B------:R-:W-:Y:S01]  /*0880*/  LOP3.LUT R16, R16, 0xffdfffff, RZ, 0xc0, !PT ;  /* 0xffdfffff10107812 */ /* 0x000fe200078ec0ff */
[----:B0-----:R-:W-:Y:S01]  /*0890*/  @!P3 IMAD R26, R21, R12, RZ ;  /* 0x0000000c151ab224 */ /* 0x001fe200078e02ff */
[----:B------:R-:W-:-:S03]  /*08a0*/  @!P4 IADD3 R27, PT, PT, R15, R27, RZ ;  /* 0x0000001b0f1bc210 */ /* 0x000fc60007ffe0ff */
[----:B------:R-:W0:Y:S01]  /*08b0*/  @!P4 LDC.64 R8, c[0x0][0x398] ;  /* 0x0000e600ff08cb82 */ /* 0x000e220000000a00 */
[----:B------:R-:W-:Y:S02]  /*08c0*/  @!P4 SHF.L.U32 R15, R14, 0x2, RZ ;  /* 0x000000020e0fc819 */ /* 0x000fe400000006ff */
[----:B------:R-:W-:Y:S02]  /*08d0*/  ISETP.GE.U32.AND P2, PT, R0, UR16, PT ;  /* 0x0000001000007c0c */ /* 0x000fe4000bf46070 */
[----:B------:R-:W-:Y:S02]  /*08e0*/  SHF.R.S32.HI R21, RZ, 0x1f, R0 ;  /* 0x0000001fff157819 */ /* 0x000fe40000011400 */
[----:B------:R-:W-:Y:S01]  /*08f0*/  @P5 LOP3.LUT R16, R16, 0x200000, RZ, 0xfc, !PT ;  /* 0x0020000010105812 */ /* 0x000fe200078efcff */
[----:B------:R-:W3:Y:S01]  /*0900*/  @!P3 LDC.64 R62, c[0x0][0x398] ;  /* 0x0000e600ff3ebb82 */ /* 0x000ee20000000a00 */
[----:B------:R-:W-:Y:S02]  /*0910*/  @!P4 SHF.L.U64.HI R18, R14, 0x2, R27 ;  /* 0x000000020e12c819 */ /* 0x000fe4000001021b */
[----:B----4-:R-:W-:-:S02]  /*0920*/  @!P4 IADD3 R6, P1, PT, R15, R6, RZ ;  /* 0x000000060f06c210 */ /* 0x010fc40007f3e0ff */
[----:B------:R-:W-:Y:S02]  /*0930*/  ISETP.GE.AND.EX P4, PT, R21, UR17, PT, P2 ;  /* 0x0000001115007c0c */ /* 0x000fe4000bf86320 */
[----:B------:R-:W-:Y:S01]  /*0940*/  LOP3.LUT P2, RZ, R16, 0x1000000, RZ, 0xc0, !PT ;  /* 0x0100000010ff7812 */ /* 0x000fe2000784c0ff */
[----:B------:R-:W-:Y:S01]  /*0950*/  @!P3 IMAD R31, R29, R13, R26 ;  /* 0x0000000d1d1fb224 */ /* 0x000fe200078e021a */
[----:B------:R-:W-:Y:S01]  /*0960*/  @!P3 MOV R26, R44 ;  /* 0x0000002c001ab202 */ /* 0x000fe20000000f00 */
[----:B------:R-:W4:Y:S01]  /*0970*/  @!P6 LDC.64 R50, c[0x0][0x398] ;  /* 0x0000e600ff32eb82 */ /* 0x000f220000000a00 */
[----:B------:R-:W-:-:S03]  /*0980*/  @!P3 MOV R27, R43 ;  /* 0x0000002b001bb202 */ /* 0x000fc60000000f00 */
[----:B------:R-:W-:-:S04]  /*0990*/  @!P3 IMAD.WIDE.U32 R26, R29, R12, R26 ;  /* 0x0000000c1d1ab225 */ /* 0x000fc800078e001a */
[----:B------:R-:W4:Y:S02]  /*09a0*/  @!P5 LDC.64 R12, c[0x0][0x3f8] ;  /* 0x0000fe00ff0cdb82 */ /* 0x000f240000000a00 */
[----:B------:R-:W-:Y:S02]  /*09b0*/  @!P2 IADD3.X R7, PT, PT, R18, R7, RZ, P1, !PT ;  /* 0x000000071207a210 */ /* 0x000fe40000ffe4ff */
[----:B0-----:R-:W-:Y:S02]  /*09c0*/  @!P2 IADD3 R8, P1, PT, R15, R8, RZ ;  /* 0x000000080f08a210 */ /* 0x001fe40007f3e0ff */
[----:B------:R-:W-:Y:S02]  /*09d0*/  @!P3 IADD3 R29, PT, PT, R27, R31, RZ ;  /* 0x0000001f1b1db210 */ /* 0x000fe40007ffe0ff */
[----:B------:R-:W-:Y:S01]  /*09e0*/  @!P3 SHF.L.U32 R27, R26, 0x2, RZ ;  /* 0x000000021a1bb819 */ /* 0x000fe200000006ff */
[----:B------:R-:W0:Y:S01]  /*09f0*/  @!P6 LDC.64 R14, c[0x0][0x3a0] ;  /* 0x0000e800ff0eeb82 */ /* 0x000e220000000a00 */
[----:B------:R-:W-:-:S02]  /*0a00*/  @!P2 IADD3.X R9, PT, PT, R18, R9, RZ, P1, !PT ;  /* 0x000000091209a210 */ /* 0x000fc40000ffe4ff */
[----:B------:R-:W-:Y:S01]  /*0a10*/  @!P3 SHF.L.U64.HI R28, R26, 0x2, R29 ;  /* 0x000000021a1cb819 */ /* 0x000fe2000001021d */
[----:B-1----:R-:W-:Y:S01]  /*0a20*/  @!P6 IMAD R26, R19, R22, RZ ;  /* 0x00000016131ae224 */ /* 0x002fe200078e02ff */
[----:B--2---:R-:W-:-:S03]  /*0a30*/  @!P3 IADD3 R10, P1, PT, R27, R10, RZ ;  /* 0x0000000a1b0ab210 */ /* 0x004fc60007f3e0ff */
[----:B------:R-:W-:Y:S01]  /*0a40*/  @!P6 IMAD R29, R24, R23, R26 ;  /* 0x00000017181de224 */ /* 0x000fe200078e021a */
[----:B------:R-:W-:Y:S01]  /*0a50*/  @!P3 IADD3.X R11, PT, PT, R28, R11, RZ, P1, !PT ;  /* 0x0000000b1c0bb210 */ /* 0x000fe20000ffe4ff */
[----:B------:R-:W1:Y:S01]  /*0a60*/  @!P4 LDC.64 R18, c[0x0][0x3f8] ;  /* 0x0000fe00ff12cb82 */ /* 0x000e620000000a00 */
[----:B---3--:R-:W-:Y:S02]  /*0a70*/  @!P3 IADD3 R62, P1, PT, R27, R62, RZ ;  /* 0x0000003e1b3eb210 */ /* 0x008fe40007f3e0ff */
[----:B------:R-:W-:Y:S02]  /*0a80*/  @!P6 MOV R26, R44 ;  /* 0x0000002c001ae202 */ /* 0x000fe40000000f00 */
[----:B------:R-:W-:-:S03]  /*0a90*/  @!P6 MOV R27, R43 ;  /* 0x0000002b001be202 */ /* 0x000fc60000000f00 */
[----:B------:R-:W2:Y:S01]  /*0aa0*/  @!P5 LDC.64 R52, c[0x0][0x3a0] ;  /* 0x0000e800ff34db82 */ /* 0x000ea20000000a00 */
[----:B------:R-:W-:-:S05]  /*0ab0*/  @!P6 IMAD.WIDE.U32 R22, R24, R22, R26 ;  /* 0x000000161816e225 */ /* 0x000fca00078e001a */
[----:B------:R-:W-:Y:S01]  /*0ac0*/  @!P6 IADD3 R23, PT, PT, R23, R29, RZ ;  /* 0x0000001d1717e210 */ /* 0x000fe20007ffe0ff */
[----:B----4-:R-:W-:Y:S01]  /*0ad0*/  @!P5 IMAD R26, R25, R12, RZ ;  /* 0x0000000c191ad224 */ /* 0x010fe200078e02ff */
[C---:B------:R-:W-:Y:S01]  /*0ae0*/  @!P6 SHF.L.U32 R25, R22.reuse, 0x2, RZ ;  /* 0x000000021619e819 */ /* 0x040fe200000006ff */
[----:B------:R-:W3:Y:S01]  /*0af0*/  @!P5 LDC.64 R54, c[0x0][0x398] ;  /* 0x0000e600ff36db82 */ /* 0x000ee20000000a00 */
[----:B------:R-:W-:Y:S02]  /*0b00*/  @!P6 SHF.L.U64.HI R24, R22, 0x2, R23 ;  /* 0x000000021618e819 */ /* 0x000fe40000010217 */
[----:B------:R-:W-:Y:S02]  /*0b10*/  @!P5 MOV R22, R44 ;  /* 0x0000002c0016d202 */ /* 0x000fe40000000f00 */
[----:B------:R-:W-:Y:S01]  /*0b20*/  @!P5 MOV R23, R43 ;  /* 0x0000002b0017d202 */ /* 0x000fe20000000f00 */
[C---:B------:R-:W-:Y:S02]  /*0b30*/  @!P5 IMAD R27, R20.reuse, R13, R26 ;  /* 0x0000000d141bd224 */ /* 0x040fe400078e021a */
[----:B------:R-:W4:Y:S01]  /*0b40*/  @!P4 LDC.64 R58, c[0x0][0x3a0] ;  /* 0x0000e800ff3acb82 */ /* 0x000f220000000a00 */
[----:B------:R-:W-:Y:S01]  /*0b50*/  @!P5 IMAD.WIDE.U32 R12, R20, R12, R22 ;  /* 0x0000000c140cd225 */ /* 0x000fe200078e0016 */
[----:B------:R-:W-:-:S02]  /*0b60*/  @!P3 IADD3.X R63, PT, PT, R28, R63, RZ, P1, !PT ;  /* 0x0000003f1c3fb210 */ /* 0x000fc40000ffe4ff */
[----:B0-----:R-:W-:Y:S02]  /*0b70*/  @!P6 IADD3 R14, P1, PT, R25, R14, RZ ;  /* 0x0000000e190ee210 */ /* 0x001fe40007f3e0ff */
[----:B------:R-:W-:Y:S02]  /*0b80*/  @!P5 IADD3 R13, PT, PT, R13, R27, RZ ;  /* 0x0000001b0d0dd210 */ /* 0x000fe40007ffe0ff */
[----:B------:R-:W0:Y:S01]  /*0b90*/  @!P4 LDC.64 R60, c[0x0][0x398] ;  /* 0x0000e600ff3ccb82 */ /* 0x000e220000000a00 */
[----:B------:R-:W-:Y:S01]  /*0ba0*/  @!P6 IADD3.X R15, PT, PT, R24, R15, RZ, P1, !PT ;  /* 0x0000000f180fe210 */ /* 0x000fe20000ffe4ff */
[----:B-1----:R-:W-:Y:S01]  /*0bb0*/  @!P4 IMAD R22, R21, R18, RZ ;  /* 0x000000121516c224 */ /* 0x002fe200078e02ff */
[----:B------:R-:W-:Y:S02]  /*0bc0*/  @!P6 IADD3 R50, P1, PT, R25, R50, RZ ;  /* 0x000000321932e210 */ /* 0x000fe40007f3e0ff */
[C---:B------:R-:W-:Y:S02]  /*0bd0*/  @!P5 SHF.L.U32 R21, R12.reuse, 0x2, RZ ;  /* 0x000000020c15d819 */ /* 0x040fe400000006ff */
[----:B------:R-:W-:-:S02]  /*0be0*/  @!P5 SHF.L.U64.HI R20, R12, 0x2, R13 ;  /* 0x000000020c14d819 */ /* 0x000fc4000001020d */
[----:B------:R-:W-:Y:S02]  /*0bf0*/  @!P4 MOV R12, R44 ;  /* 0x0000002c000cc202 */ /* 0x000fe40000000f00 */
[----:B------:R-:W-:Y:S01]  /*0c00*/  @!P4 MOV R13, R43 ;  /* 0x0000002b000dc202 */ /* 0x000fe20000000f00 */
[----:B------:R-:W-:Y:S01]  /*0c10*/  @!P4 IMAD R23, R0, R19, R22 ;  /* 0x000000130017c224 */ /* 0x000fe200078e0216 */
[----:B------:R-:W-:Y:S02]  /*0c20*/  @!P6 IADD3.X R51, PT, PT, R24, R51, RZ, P1, !PT ;  /* 0x000000331833e210 */ /* 0x000fe40000ffe4ff */
[----:B--2---:R-:W-:Y:S01]  /*0c30*/  @!P5 IADD3 R52, P1, PT, R21, R52, RZ ;  /* 0x000000341534d210 */ /* 0x004fe20007f3e0ff */
[----:B------:R-:W-:-:S03]  /*0c40*/  @!P4 IMAD.WIDE.U32 R18, R0, R18, R12 ;  /* 0x000000120012c225 */ /* 0x000fc600078e000c */
[----:B------:R-:W-:Y:S02]  /*0c50*/  @!P5 IADD3.X R53, PT, PT, R20, R53, RZ, P1, !PT ;  /* 0x000000351435d210 */ /* 0x000fe40000ffe4ff */
[----:B---3--:R-:W-:Y:S02]  /*0c60*/  @!P5 IADD3 R54, P1, PT, R21, R54, RZ ;  /* 0x000000361536d210 */ /* 0x008fe40007f3e0ff */
[----:B------:R-:W-:Y:S02]  /*0c70*/  @!P4 IADD3 R19, PT, PT, R19, R23, RZ ;  /* 0x000000171313c210 */ /* 0x000fe40007ffe0ff */
[----:B------:R-:W-:Y:S02]  /*0c80*/  @!P4 SHF.L.U32 R13, R18, 0x2, RZ ;  /* 0x00000002120dc819 */ /* 0x000fe400000006ff */
[----:B------:R-:W-:Y:S02]  /*0c90*/  @!P5 IADD3.X R55, PT, PT, R20, R55, RZ, P1, !PT ;  /* 0x000000371437d210 */ /* 0x000fe40000ffe4ff */
[----:B------:R-:W-:-:S02]  /*0ca0*/  @!P4 SHF.L.U64.HI R18, R18, 0x2, R19 ;  /* 0x000000021212c819 */ /* 0x000fc40000010213 */
[----:B----4-:R-:W-:Y:S02]  /*0cb0*/  @!P4 IADD3 R58, P1, PT, R13, R58, RZ ;  /* 0x0000003a0d3ac210 */ /* 0x010fe40007f3e0ff */
[----:B------:R-:W-:Y:S02]  /*0cc0*/  IADD3 R19, PT, PT, R57, 0x30, RZ ;  /* 0x0000003039137810 */ /* 0x000fe40007ffe0ff */
[C---:B------:R-:W-:Y:S02]  /*0cd0*/  @!P4 IADD3.X R59, PT, PT, R18.reuse, R59, RZ, P1, !PT ;  /* 0x0000003b123bc210 */ /* 0x040fe40000ffe4ff */
[----:B0-----:R-:W-:Y:S02]  /*0ce0*/  @!P4 IADD3 R60, P1, PT, R13, R60, RZ ;  /* 0x0000003c0d3cc210 */ /* 0x001fe40007f3e0ff */
        /* <DEDUP_REMOVED lines=159> */
[----:B-1----:R-:W-:Y:S01]  /*16e0*/  @!P2 IADD3 R48, P1, PT, R56, R48, RZ ;  /* 0x000000303830a210 */ /* 0x002fe20007f3e0ff */
[----:B------:R0:W-:Y:S03]  /*16f0*/  STL.64 [R1+0xa68], R2 ;  /* 0x000a680201007387 */ /* 0x0001e60000100a00 */
[----:B------:R-:W-:Y:S02]  /*1700*/  @!P2 IADD3.X R49, PT, PT, R0, R49, RZ, P1, !PT ;  /* 0x000000310031a210 */ /* 0x000fe40000ffe4ff */
[----:B------:R-:W-:Y:S02]  /*1710*/  LOP3.LUT R16, R16, 0xffffefff, RZ, 0xc0, !PT ;  /* 0xffffefff10107812 */ /* 0x000fe400078ec0ff */
[----:B0-----:R-:W-:-:S04]  /*1720*/  @!P2 IADD3 R2, P1, PT, R56, R12, RZ ;  /* 0x0000000c3802a210 */ /* 0x001fc80007f3e0ff */
[----:B------:R-:W-:Y:S02]  /*1730*/  @!P2 IADD3.X R3, PT, PT, R0, R13, RZ, P1, !PT ;  /* 0x0000000d0003a210 */ /* 0x000fe40000ffe4ff */
[----:B------:R-:W-:-:S04]  /*1740*/  IADD3 R0, PT, PT, R57, 0x70, RZ ;  /* 0x0000007039007810 */ /* 0x000fc80007ffe0ff */
[----:B------:R-:W-:Y:S02]  /*1750*/  SHF.R.S32.HI R56, RZ, 0x1f, R0 ;  /* 0x0000001fff387819 */ /* 0x000fe40000011400 */
        /* <DEDUP_REMOVED lines=987> */
[----:B------:R1:W-:Y:S03]  /*5510*/  STL [R1+0xa44], R52 ;  /* 0x000a443401007387 */ /* 0x0003e60000100800 */
[----:B------:R-:W-:Y:S01]  /*5520*/  @!P2 IADD3.X R3, PT, PT, R66, R65, RZ, P1, !PT ;  /* 0x000000414203a210 */ /* 0x000fe20000ffe4ff */
[----:B------:R0:W-:Y:S01]  /*5530*/  STL [R1+0xa40], R53 ;  /* 0x000a403501007387 */ /* 0x0001e20000100800 */
[----:B------:R-:W-:-:S03]  /*5540*/  LOP3.LUT R17, R17, 0xfffffffd, RZ, 0xc0, !PT ;  /* 0xfffffffd11117812 */ /* 0x000fc600078ec0ff */
[----:B------:R2:W-:Y:S01]  /*5550*/  @!P2 STL.64 [R1+0x520], R2 ;  /* 0x000520020100a387 */ /* 0x0005e20000100a00 */
[----:B------:R-:W-:Y:S02]  /*5560*/  @P2 LOP3.LUT R17, R17, 0x2, RZ, 0xfc, !PT ;  /* 0x0000000211112812 */ /* 0x000fe400078efcff */
[----:B-1----:R-:W-:Y:S02]  /*5570*/  @!P2 IADD3 R52, P1, PT, R0, R12, RZ ;  /* 0x0000000c0034a210 */ /* 0x002fe40007f3e0ff */
[----:B------:R-:W-:Y:S02]  /*5580*/  IADD3 R0, PT, PT, R57, 0x1c8, RZ ;  /* 0x000001c839007810 */ /* 0x000fe40007ffe0ff */
[----:B0-----:R-:W-:Y:S02]  /*5590*/  @!P2 IADD3.X R53, PT, PT, R66, R13, RZ, P1, !PT ;  /* 0x0000000d4235a210 */ /* 0x001fe40000ffe4ff */
[----:B------:R-:W-:Y:S02]  /*55a0*/  SHF.R.S32.HI R56, RZ, 0x1f, R0 ;  /* 0x0000001fff387819 */ /* 0x000fe40000011400 */
[----:B------:R-:W-:-:S04]  /*55b0*/  ISETP.GE.U32.AND P1, PT, R0, UR16, PT ;  /* 0x0000001000007c0c */ /* 0x000fc8000bf26070 */
        /* <DEDUP_REMOVED lines=9> */
[----:B------:R-:W-:-:S04]  /*5650*/  @!P2 IADD3 R13, PT, PT, R67, R13, RZ ;  /* 0x0000000d430da210 */ /* 0x000fc80007ffe0ff */
[----:B------:R-:W-:Y:S02]  /*5660*/  @!P2 SHF.L.U64.HI R66, R66, 0x2, R13 ;  /* 0x000000024242a819 */ /* 0x000fe4000001020d */
[----:B------:R-:W0:Y:S01]  /*5670*/  @!P2 LDC.64 R12, c[0x0][0x398] ;  /* 0x0000e600ff0cab82 */ /* 0x000e220000000a00 */
[----:B--2---:R-:W-:Y:S01]  /*5680*/  @!P2 IADD3 R2, P1, PT, R0, R64, RZ ;  /* 0x000000400002a210 */ /* 0x004fe20007f3e0ff */
[----:B------:R0:W-:Y:S03]  /*5690*/  STL.64 [R1+0xa28], R20 ;  /* 0x000a281401007387 */ /* 0x0001e60000100a00 */
[----:B------:R-:W-:Y:S02]  /*56a0*/  @!P2 IADD3.X R3, PT, PT, R66, R65, RZ, P1, !PT ;  /* 0x000000414203a210 */ /* 0x000fe40000ffe4ff */
[----:B0-----:R-:W-:Y:S02]  /*56b0*/  @!P2 IADD3 R20, P1, PT, R0, R12, RZ ;  /* 0x0000000c0014a210 */ /* 0x001fe40007f3e0ff */
[----:B------:R-:W-:-:S02]  /*56c0*/  IADD3 R0, PT, PT, R57, 0x1d0, RZ ;  /* 0x000001d039007810 */ /* 0x000fc40007ffe0ff */
        /* <DEDUP_REMOVED lines=16> */
[----:B------:R1:W-:Y:S03]  /*57d0*/  STL [R1+0xa04], R26 ;  /* 0x000a041a01007387 */ /* 0x0003e60000100800 */
[----:B------:R-:W-:Y:S01]  /*57e0*/  @P2 LOP3.LUT R17, R17, 0x1, RZ, 0xfc, !PT ;  /* 0x0000000111112812 */ /* 0x000fe200078efcff */
[----:B------:R-:W-:Y:S01]  /*57f0*/  @!P2 STL.64 [R1+0x508], R2 ;  /* 0x000508020100a387 */ /* 0x000fe20000100a00 */
[----:B-1----:R-:W-:-:S03]  /*5800*/  @!P1 IADD3 R26, P2, PT, R0, R64, RZ ;  /* 0x00000040001a9210 */ /* 0x002fc60007f5e0ff */
[----:B------:R1:W-:Y:S02]  /*5810*/  STL [R1+0xa00], R27 ;  /* 0x000a001b01007387 */ /* 0x0003e40000100800 */
[----:B-1----:R-:W-:Y:S02]  /*5820*/  @!P1 IADD3.X R27, PT, PT, R66, R65, RZ, P2, !PT ;  /* 0x00000041421b9210 */ /* 0x002fe400017fe4ff */
[----:B0-----:R-:W-:Y:S02]  /*5830*/  @!P1 IADD3 R2, P2, PT, R0, R12, RZ ;  /* 0x0000000c00029210 */ /* 0x001fe40007f5e0ff */
[----:B------:R-:W-:Y:S02]  /*5840*/  IADD3 R0, PT, PT, R57, 0x1d8, RZ ;  /* 0x000001d839007810 */ /* 0x000fe40007ffe0ff */
[----:B------:R-:W-:Y:S02]  /*5850*/  @!P1 IADD3.X R3, PT, PT, R66, R13, RZ, P2, !PT ;  /* 0x0000000d42039210 */ /* 0x000fe400017fe4ff */
[----:B------:R-:W-:-:S02]  /*5860*/  SHF.R.S32.HI R56, RZ, 0x1f, R0 ;  /* 0x0000001fff387819 */ /* 0x000fc40000011400 */
        /* <DEDUP_REMOVED lines=13> */
[----:B------:R1:W-:Y:S04]  /*5940*/  @!P1 STL.64 [R1+0x4e0], R2 ;  /* 0x0004e00201009387 */ /* 0x0003e80000100a00 */
[----:B------:R0:W-:Y:S01]  /*5950*/  STL [R1+0xa54], R14 ;  /* 0x000a540e01007387 */ /* 0x0001e20000100800 */
[----:B-1----:R-:W-:-:S04]  /*5960*/  @!P2 IADD3 R2, P3, PT, R0, R64, RZ ;  /* 0x000000400002a210 */ /* 0x002fc80007f7e0ff */
[----:B------:R-:W-:Y:S01]  /*5970*/  @!P2 IADD3.X R3, PT, PT, R66, R65, RZ, P3, !PT ;  /* 0x000000414203a210 */ /* 0x000fe20001ffe4ff */
[----:B------:R1:W-:Y:S01]  /*5980*/  STL [R1+0xa50], R15 ;  /* 0x000a500f01007387 */ /* 0x0003e20000100800 */
[----:B0-----:R-:W-:Y:S02]  /*5990*/  @!P2 IADD3 R14, P3, PT, R0, R12, RZ ;  /* 0x0000000c000ea210 */ /* 0x001fe40007f7e0ff */
[----:B------:R-:W-:Y:S02]  /*59a0*/  IADD3 R0, PT, PT, R57, 0x1e0, RZ ;  /* 0x000001e039007810 */ /* 0x000fe40007ffe0ff */
[----:B-1----:R-:W-:Y:S02]  /*59b0*/  @!P2 IADD3.X R15, PT, PT, R66, R13, RZ, P3, !PT ;  /* 0x0000000d420fa210 */ /* 0x002fe40001ffe4ff */
        /* <DEDUP_REMOVED lines=28> */
[----:B------:R1:W-:Y:S01]  /*5b80*/  STL [R1+0xa14], R22 ;  /* 0x000a141601007387 */ /* 0x0003e20000100800 */
[----:B0-----:R-:W-:-:S02]  /*5b90*/  @!P4 IMAD R56, R56, R64, RZ ;  /* 0x000000403838c224 */ /* 0x001fc400078e02ff */
[----:B------:R-:W-:-:S04]  /*5ba0*/  @!P4 IMAD.WIDE.U32 R66, R0, R64, R66 ;  /* 0x000000400042c225 */ /* 0x000fc800078e0042 */
[----:B------:R-:W-:Y:S01]  /*5bb0*/  @!P4 IMAD R65, R0, R65, R56 ;  /* 0x000000410041c224 */ /* 0x000fe200078e0238 */
[----:B------:R-:W-:-:S04]  /*5bc0*/  @!P4 SHF.L.U32 R56, R66, 0x2, RZ ;  /* 0x000000024238c819 */ /* 0x000fc800000006ff */
[----:B------:R-:W-:Y:S02]  /*5bd0*/  @!P4 IADD3 R0, PT, PT, R67, R65, RZ ;  /* 0x000000414300c210 */ /* 0x000fe40007ffe0ff */
[----:B-1----:R-:W-:Y:S02]  /*5be0*/  @!P4 IADD3 R22, P5, PT, R56, R12, RZ ;  /* 0x0000000c3816c210 */ /* 0x002fe40007fbe0ff */
[----:B------:R-:W-:Y:S01]  /*5bf0*/  @!P4 SHF.L.U64.HI R0, R66, 0x2, R0 ;  /* 0x000000024200c819 */ /* 0x000fe20000010200 */
[----:B------:R0:W-:Y:S03]  /*5c00*/  STL [R1+0xa10], R23 ;  /* 0x000a101701007387 */ /* 0x0001e60000100800 */
[----:B0-----:R-:W-:Y:S02]  /*5c10*/  @!P4 IADD3.X R23, PT, PT, R0, R13, RZ, P5, !PT ;  /* 0x0000000d0017c210 */ /* 0x001fe40002ffe4ff */
[----:B------:R-:W0:Y:S01]  /*5c20*/  @!P4 LDC.64 R12, c[0x0][0x398] ;  /* 0x0000e600ff0ccb82 */ /* 0x000e220000000a00 */
[----:B------:R0:W-:Y:S02]  /*5c30*/  STL.64 [R1+0xa58], R6 ;  /* 0x000a580601007387 */ /* 0x0001e40000100a00 */
        /* <DEDUP_REMOVED lines=13> */
[----:B------:R-:W-:Y:S02]  /*5d10*/  MOV R64, R10 ;  /* 0x0000000a00407202 */ /* 0x000fe40000000f00 */
[C---:B------:R-:W-:Y:S02]  /*5d20*/  @!P5 SHF.L.U32 R56, R66.reuse, 0x2, RZ ;  /* 0x000000024238d819 */ /* 0x040fe400000006ff */
[----:B------:R-:W-:Y:S02]  /*5d30*/  @!P5 IADD3 R0, PT, PT, R67, R65, RZ ;  /* 0x000000414300d210 */ /* 0x000fe40007ffe0ff */
[----:B------:R-:W-:Y:S02]  /*5d40*/  MOV R65, R11 ;  /* 0x0000000b00417202 */ /* 0x000fe40000000f00 */
[----:B------:R-:W-:Y:S01]  /*5d50*/  @!P5 SHF.L.U64.HI R0, R66, 0x2, R0 ;  /* 0x000000024200d819 */ /* 0x000fe20000010200 */
[----:B------:R-:W-:Y:S01]  /*5d60*/  STL.64 [R1+0x940], R42 ;  /* 0x0009402a01007387 */ /* 0x000fe20000100a00 */
[----:B------:R-:W-:-:S02]  /*5d70*/  MOV R66, R64 ;  /* 0x0000004000427202 */ /* 0x000fc40000000f00 */
[----:B-1----:R-:W-:Y:S01]  /*5d80*/  @!P5 IADD3 R64, P6, PT, R56, R12, RZ ;  /* 0x0000000c3840d210 */ /* 0x002fe20007fde0ff */
[----:B------:R-:W-:Y:S01]  /*5d90*/  STL [R1+0x948], R45 ;  /* 0x0009482d01007387 */ /* 0x000fe20000100800 */
[----:B------:R-:W-:Y:S02]  /*5da0*/  MOV R67, R65 ;  /* 0x0000004100437202 */ /* 0x000fe40000000f00 */
[----:B------:R-:W-:Y:S01]  /*5db0*/  @!P5 IADD3.X R65, PT, PT, R0, R13, RZ, P6, !PT ;  /* 0x0000000d0041d210 */ /* 0x000fe200037fe4ff */
[----:B------:R-:W-:Y:S01]  /*5dc0*/  STL [R1+0x94c], R44 ;  /* 0x00094c2c01007387 */ /* 0x000fe20000100800 */
[----:B------:R-:W0:Y:S03]  /*5dd0*/  @!P5 LDC.64 R12, c[0x0][0x398] ;  /* 0x0000e600ff0cdb82 */ /* 0x000e260000000a00 */
[----:B------:R0:W-:Y:S01]  /*5de0*/  @!P5 STL.64 [R1+0x480], R64 ;  /* 0x000480400100d387 */ /* 0x0001e20000100a00 */
[----:B------:R-:W-:-:S03]  /*5df0*/  LOP3.LUT R16, R16, 0xfbffffff, RZ, 0xc0, !PT ;  /* 0xfbffffff10107812 */ /* 0x000fc600078ec0ff */
[----:B------:R-:W2:Y:S01]  /*5e00*/  LDL.LU.64 R10, [R1+0xa78] ;  /* 0x000a7800010a7983 */ /* 0x000ea20000300a00 */
[----:B0-----:R-:W-:-:S04]  /*5e10*/  @!P5 IADD3 R64, P6, PT, R56, R12, RZ ;  /* 0x0000000c3840d210 */ /* 0x001fc80007fde0ff */
[----:B------:R-:W-:Y:S02]  /*5e20*/  @!P5 IADD3.X R65, PT, PT, R0, R13, RZ, P6, !PT ;  /* 0x0000000d0041d210 */ /* 0x000fe400037fe4ff */
[----:B------:R-:W-:-:S04]  /*5e30*/  IADD3 R0, PT, PT, R57, 0x1f8, RZ ;  /* 0x000001f839007810 */ /* 0x000fc80007ffe0ff */
[----:B------:R-:W-:Y:S02]  /*5e40*/  SHF.R.S32.HI R56, RZ, 0x1f, R0 ;  /* 0x0000001fff387819 */ /* 0x000fe40000011400 */
[----:B------:R-:W-:-:S04]  /*5e50*/  ISETP.GE.U32.AND P6, PT, R0, UR16, PT ;  /* 0x0000001000007c0c */ /* 0x000fc8000bfc6070 */
[----:B------:R-:W-:-:S13]  /*5e60*/  ISETP.GE.AND.EX P6, PT, R56, UR17, PT, P6 ;  /* 0x0000001138007c0c */ /* 0x000fda000bfc6360 */
[----:B------:R-:W0:Y:S01]  /*5e70*/  @!P6 LDC.64 R12, c[0x0][0x3f8] ;  /* 0x0000fe00ff0ceb82 */ /* 0x000e220000000a00 */
[----:B------:R-:W-:Y:S02]  /*5e80*/  MOV R57, R67 ;  /* 0x0000004300397202 */ /* 0x000fe40000000f00 */
[----:B------:R-:W-:Y:S01]  /*5e90*/  @!P6 MOV R67, R43 ;  /* 0x0000002b0043e202 */ /* 0x000fe20000000f00 */
[----:B------:R1:W-:Y:S04]  /*5ea0*/  @!P5 STL.64 [R1+0x488], R64 ;  /* 0x000488400100d387 */ /* 0x0003e80000100a00 */
[----:B-1----:R-:W1:Y:S01]  /*5eb0*/  @!P6 LDC.64 R64, c[0x0][0x3a0] ;  /* 0x0000e800ff40eb82 */ /* 0x002e620000000a00 */
[----:B0-----:R-:W-:-:S04]  /*5ec0*/  @!P6 IMAD R56, R56, R12, RZ ;  /* 0x0000000c3838e224 */ /* 0x001fc800078e02ff */
[----:B------:R-:W-:Y:S01]  /*5ed0*/  @!P6 IMAD R13, R0, R13, R56 ;  /* 0x0000000d000de224 */ /* 0x000fe200078e0238 */
[----:B------:R-:W-:Y:S02]  /*5ee0*/  MOV R56, R66 ;  /* 0x0000004200387202 */ /* 0x000fe40000000f00 */
[----:B------:R-:W-:-:S05]  /*5ef0*/  @!P6 MOV R66, R44 ;  /* 0x0000002c0042e202 */ /* 0x000fca0000000f00 */
[----:B------:R-:W-:Y:S01]  /*5f00*/  @!P6 IMAD.WIDE.U32 R66, R0, R12, R66 ;  /* 0x0000000c0042e225 */ /* 0x000fe200078e0042 */
[----:B------:R-:W-:-:S04]  /*5f10*/  MOV R12, R56 ;  /* 0x00000038000c7202 */ /* 0x000fc80000000f00 */
[----:B------:R-:W-:Y:S02]  /*5f20*/  @!P6 IADD3 R0, PT, PT, R67, R13, RZ ;  /* 0x0000000d4300e210 */ /* 0x000fe40007ffe0ff */
[----:B------:R-:W-:Y:S02]  /*5f30*/  MOV R13, R57 ;  /* 0x00000039000d7202 */ /* 0x000fe40000000f00 */
[C---:B------:R-:W-:Y:S02]  /*5f40*/  @!P6 SHF.L.U32 R56, R66.reuse, 0x2, RZ ;  /* 0x000000024238e819 */ /* 0x040fe400000006ff */
[----:B------:R-:W-:Y:S02]  /*5f50*/  @!P6 SHF.L.U64.HI R0, R66, 0x2, R0 ;  /* 0x000000024200e819 */ /* 0x000fe40000010200 */
[----:B------:R-:W-:Y:S02]  /*5f60*/  MOV R66, R12 ;  /* 0x0000000c00427202 */ /* 0x000fe40000000f00 */
[----:B------:R-:W-:-:S02]  /*5f70*/  MOV R67, R13 ;  /* 0x0000000d00437202 */ /* 0x000fc40000000f00 */
[----:B------:R-:W0:Y:S01]  /*5f80*/  @!P6 LDC.64 R12, c[0x0][0x398] ;  /* 0x0000e600ff0ceb82 */ /* 0x000e220000000a00 */
[----:B------:R-:W-:Y:S02]  /*5f90*/  @P1 LOP3.LUT R16, R16, 0x4000000, RZ, 0xfc, !PT ;  /* 0x0400000010101812 */ /* 0x000fe400078efcff */
[----:B-1----:R-:W-:Y:S02]  /*5fa0*/  @!P6 IADD3 R64, P1, PT, R56, R64, RZ ;  /* 0x000000403840e210 */ /* 0x002fe40007f3e0ff */
[----:B------:R-:W-:Y:S02]  /*5fb0*/  MOV R42, R2 ;  /* 0x00000002002a7202 */ /* 0x000fe40000000f00 */
[----:B------:R-:W-:Y:S02]  /*5fc0*/  @!P6 IADD3.X R65, PT, PT, R0, R65, RZ, P1, !PT ;  /* 0x000000410041e210 */ /* 0x000fe40000ffe4ff */
[----:B------:R-:W-:Y:S02]  /*5fd0*/  MOV R43, R3 ;  /* 0x00000003002b7202 */ /* 0x000fe40000000f00 */
[----:B------:R-:W3:Y:S01]  /*5fe0*/  LDL.LU.64 R2, [R1+0xa68] ;  /* 0x000a680001027983 */ /* 0x000ee20000300a00 */
[----:B------:R-:W-:-:S03]  /*5ff0*/  MOV R57, R5 ;  /* 0x0000000500397202 */ /* 0x000fc60000000f00 */
[----:B------:R1:W-:Y:S02]  /*6000*/  STL.64 [R1+0x950], R64 ;  /* 0x0009504001007387 */ /* 0x0003e40000100a00 */
[----:B-1----:R-:W-:Y:S02]  /*6010*/  MOV R64, R42 ;  /* 0x0000002a00407202 */ /* 0x002fe40000000f00 */
[----:B0-----:R-:W-:Y:S02]  /*6020*/  @!P6 IADD3 R42, P1, PT, R56, R12, RZ ;  /* 0x0000000c382ae210 */ /* 0x001fe40007f3e0ff */
[----:B------:R-:W-:Y:S02]  /*6030*/  MOV R56, R4 ;  /* 0x0000000400387202 */ /* 0x000fe40000000f00 */
[----:B------:R-:W4:Y:S01]  /*6040*/  LDL.LU.64 R4, [R1+0xa60] ;  /* 0x000a600001047983 */ /* 0x000f220000300a00 */
[----:B------:R-:W-:Y:S02]  /*6050*/  MOV R65, R43 ;  /* 0x0000002b00417202 */ /* 0x000fe40000000f00 */
[----:B------:R-:W-:-:S02]  /*6060*/  @!P6 IADD3.X R43, PT, PT, R0, R13, RZ, P1, !PT ;  /* 0x0000000d002be210 */ /* 0x000fc40000ffe4ff */
[----:B------:R-:W-:-:S03]  /*6070*/  CS2R R12, SRZ ;  /* 0x00000000000c7805 */ /* 0x000fc6000001ff00 */
[----:B------:R0:W-:Y:S01]  /*6080*/  STL.64 [R1+0x958], R42 ;  /* 0x0009582a01007387 */ /* 0x0001e20000100a00 */
[----:B------:R-:W-:Y:S02]  /*6090*/  MOV R44, R8 ;  /* 0x00000008002c7202 */ /* 0x000fe40000000f00 */
[----:B------:R-:W-:Y:S02]  /*60a0*/  MOV R45, R9 ;  /* 0x00000009002d7202 */ /* 0x000fe40000000f00 */
[----:B------:R-:W2:Y:S01]  /*60b0*/  LDL.LU.64 R8, [R1+0xa70] ;  /* 0x000a700001087983 */ /* 0x000ea20000300a00 */
[----:B0-----:R-:W-:Y:S02]  /*60c0*/  MOV R42, R6 ;  /* 0x00000006002a7202 */ /* 0x001fe40000000f00 */
[----:B------:R-:W-:Y:S02]  /*60d0*/  MOV R43, R7 ;  /* 0x00000007002b7202 */ /* 0x000fe40000000f00 */
[----:B------:R-:W2:Y:S04]  /*60e0*/  LDL.LU.64 R6, [R1+0xa58] ;  /* 0x000a580001067983 */ /* 0x000ea80000300a00 */
[----:B---3--:R0:W3:Y:S02]  /*60f0*/  @!P0 LDG.E.64 R12, desc[UR10][R2.64] ;  /* 0x0000000a020c8981 */ /* 0x0080e4000c1e1b00 */
[----:B0-----:R-:W-:-:S06]  /*6100*/  CS2R R2, SRZ ;  /* 0x0000000000027805 */ /* 0x001fcc000001ff00 */
[----:B----4-:R0:W4:Y:S01]  /*6110*/  @!P0 LDG.E.64 R2, desc[UR10][R4.64] ;  /* 0x0000000a04028981 */ /* 0x010122000c1e1b00 */
[----:B------:R-:W-:-:S04]  /*6120*/  LOP3.LUT R16, R16, 0xf7ffffff, RZ, 0xc0, !PT ;  /* 0xf7ffffff10107812 */ /* 0x000fc800078ec0ff */
[----:B------:R-:W-:-:S04]  /*6130*/  @P2 LOP3.LUT R16, R16, 0x8000000, RZ, 0xfc, !PT ;  /* 0x0800000010102812 */ /* 0x000fc800078efcff */
[----:B------:R-:W-:Y:S02]  /*6140*/  LOP3.LUT P2, RZ, R16, 0x1000000, RZ, 0xc0, !PT ;  /* 0x0100000010ff7812 */ /* 0x000fe4000784c0ff */
[----:B0-----:R-:W-:Y:S02]  /*6150*/  CS2R R4, SRZ ;  /* 0x0000000000047805 */ /* 0x001fe4000001ff00 */
[----:B---3--:R-:W-:-:S05]  /*6160*/  @!P0 MOV R5, R13 ;  /* 0x0000000d00058202 */ /* 0x008fca0000000f00 */
[----:B------:R-:W-:Y:S01]  /*6170*/  STL [R1+0x558], R5 ;  /* 0x0005580501007387 */ /* 0x000fe20000100800 */
[----:B----4-:R-:W-:-:S05]  /*6180*/  @!P0 MOV R4, R2 ;  /* 0x0000000200048202 */ /* 0x010fca0000000f00 */
[----:B------:R0:W-:Y:S02]  /*6190*/  STL [R1+0x464], R4 ;  /* 0x0004640401007387 */ /* 0x0001e40000100800 */
[----:B0-----:R-:W-:-:S06]  /*61a0*/  CS2R R4, SRZ ;  /* 0x0000000000047805 */ /* 0x001fcc000001ff00 */
[----:B--2---:R0:W2:Y:S02]  /*61b0*/  @!P2 LDG.E.64 R4, desc[UR10][R6.64] ;  /* 0x0000000a0604a981 */ /* 0x0040a4000c1e1b00 */
        /* <DEDUP_REMOVED lines=11> */
[----:B------:R0:W3:Y:S02]  /*6270*/  @!P1 LDG.E.64 R10, desc[UR10][R62.64] ;  /* 0x0000000a3e0a9981 */ /* 0x0000e4000c1e1b00 */
[----:B0-----:R-:W-:Y:S02]  /*6280*/  MOV R62, R14 ;  /* 0x0000000e003e7202 */ /* 0x001fe40000000f00 */
[----:B------:R-:W-:Y:S02]  /*6290*/  MOV R63, R15 ;  /* 0x0000000f003f7202 */ /* 0x000fe40000000f00 */
[----:B------:R-:W-:Y:S02]  /*62a0*/  CS2R R14, SRZ ;  /* 0x00000000000e7805 */ /* 0x000fe4000001ff00 */
[----:B--2---:R-:W-:-:S05]  /*62b0*/  @!P1 MOV R14, R9 ;  /* 0x00000009000e9202 */ /* 0x004fca0000000f00 */
[----:B------:R0:W-:Y:S04]  /*62c0*/  STL [R1+0x608], R14 ;  /* 0x0006080e01007387 */ /* 0x0001e80000100800 */
[----:B0-----:R-:W2:Y:S01]  /*62d0*/  LDL.LU R14, [R1+0xa54] ;  /* 0x000a5400010e7983 */ /* 0x001ea20000300800 */
[----:B---3--:R-:W-:-:S05]  /*62e0*/  @!P1 MOV R15, R10 ;  /* 0x0000000a000f9202 */ /* 0x008fca0000000f00 */
[----:B------:R0:W-:Y:S04]  /*62f0*/  STL [R1+0x470], R15 ;  /* 0x0004700f01007387 */ /* 0x0001e80000100800 */
[----:B0-----:R-:W2:Y:S01]  /*6300*/  LDL.LU R15, [R1+0xa50] ;  /* 0x000a5000010f7983 */ /* 0x001ea20000300800 */
[----:B------:R-:W-:Y:S01]  /*6310*/  HFMA2 R0, -RZ, RZ, 0, 0 ;  /* 0x00000000ff007431 */ /* 0x000fe200000001ff */
        /* <DEDUP_REMOVED lines=9> */
[----:B------:R0:W3:Y:S04]  /*63b0*/  @!P0 LDG.E.64 R14, desc[UR10][R50.64] ;  /* 0x0000000a320e8981 */ /* 0x0000e8000c1e1b00 */
        /* <DEDUP_REMOVED lines=229> */
[----:B------:R-:W-:-:S05]  /*7210*/  @!P1 MOV R0, R7 ;  /* 0x0000000700009202 */ /* 0x000fca0000000f00 */
[----:B------:R0:W-:Y:S01]  /*7220*/  STL [R1+0x518], R0 ;  /* 0x0005180001007387 */ /* 0x0001e20000100800 */
[----:B------:R-:W-:Y:S01]  /*7230*/  LOP3.LUT P1, RZ, R16, 0x4000, RZ, 0xc0, !PT ;  /* 0x0000400010ff7812 */ /* 0x000fe2000782c0ff */
[----:B0-----:R-:W-:Y:S01]  /*7240*/  HFMA2 R0, -RZ, RZ, 0, 0 ;  /* 0x00000000ff007431 */ /* 0x001fe200000001ff */
[----:B------:R-:W-:-:S05]  /*7250*/  @!P0 MOV R0, R8 ;  /* 0x0000000800008202 */ /* 0x000fca0000000f00 */
[----:B------:R0:W-:Y:S04]  /*7260*/  STL [R1+0x744], R0 ;  /* 0x0007440001007387 */ /* 0x0001e80000100800 */
[----:B------:R1:W-:Y:S01]  /*7270*/  STL.64 [R1+0x50], R4 ;  /* 0x0000500401007387 */ /* 0x0003e20000100a00 */
[----:B0-----:R-:W-:Y:S01]  /*7280*/  HFMA2 R0, -RZ, RZ, 0, 0 ;  /* 0x00000000ff007431 */ /* 0x001fe200000001ff */
[----:B------:R-:W-:-:S05]  /*7290*/  @!P0 MOV R0, R11 ;  /* 0x0000000b00008202 */ /* 0x000fca0000000f00 */
[----:B------:R0:W-:Y:S01]  /*72a0*/  STL [R1+0x530], R0 ;  /* 0x0005300001007387 */ /* 0x0001e20000100800 */
[----:B-1----:R-:W-:Y:S01]  /*72b0*/  CS2R R4, SRZ ;  /* 0x0000000000047805 */ /* 0x002fe2000001ff00 */
[----:B0-----:R-:W-:Y:S01]  /*72c0*/  HFMA2 R0, -RZ, RZ, 0, 0 ;  /* 0x00000000ff007431 */ /* 0x001fe200000001ff */
[----:B------:R-:W-:Y:S01]  /*72d0*/  @!P2 MOV R0, R2 ;  /* 0x000000020000a202 */ /* 0x000fe20000000f00 */
[----:B------:R0:W-:Y:S04]  /*72e0*/  STL.64 [R1+0x9a8], R12 ;  /* 0x0009a80c01007387 */ /* 0x0001e80000100a00 */
[----:B------:R1:W-:Y:S01]  /*72f0*/  STL [R1+0x764], R0 ;  /* 0x0007640001007387 */ /* 0x0003e20000100800 */
[----:B0-----:R-:W-:Y:S01]  /*7300*/  MOV R12, R40 ;  /* 0x00000028000c7202 */ /* 0x001fe20000000f00 */
[----:B-1----:R-:W-:Y:S01]  /*7310*/  HFMA2 R0, -RZ, RZ, 0, 0 ;  /* 0x00000000ff007431 */ /* 0x002fe200000001ff */
[----:B------:R-:W-:-:S02]  /*7320*/  @!P2 MOV R0, R13 ;  /* 0x0000000d0000a202 */ /* 0x000fc40000000f00 */
[----:B------:R-:W-:Y:S02]  /*7330*/  MOV R13, R41 ;  /* 0x00000029000d7202 */ /* 0x000fe40000000f00 */
[----:B------:R-:W3:Y:S04]  /*7340*/  LDL.LU.64 R40, [R1+0x9c8] ;  /* 0x0009c80001287983 */ /* 0x000ee80000300a00 */
[----:B--2---:R0:W2:Y:S02]  /*7350*/  @!P1 LDG.E.64 R4, desc[UR10][R36.64] ;  /* 0x0000000a24049981 */ /* 0x0040a4000c1e1b00 */
[----:B0-----:R-:W-:Y:S02]  /*7360*/  MOV R36, R14 ;  /* 0x0000000e00247202 */ /* 0x001fe40000000f00 */
[----:B------:R-:W-:-:S02]  /*7370*/  MOV R37, R15 ;  /* 0x0000000f00257202 */ /* 0x000fc40000000f00 */
[----:B------:R-:W-:-:S06]  /*7380*/  CS2R R14, SRZ ;  /* 0x00000000000e7805 */ /* 0x000fcc000001ff00 */
[----:B----4-:R0:W4:Y:S04]  /*7390*/  @!P1 LDG.E.64 R14, desc[UR10][R38.64] ;  /* 0x0000000a260e9981 */ /* 0x010128000c1e1b00 */
[----:B------:R3:W-:Y:S01]  /*73a0*/  STL.64 [R1+0x250], R6 ;  /* 0x0002500601007387 */ /* 0x0007e20000100a00 */
[----:B0-----:R-:W-:Y:S02]  /*73b0*/  MOV R38, R46 ;  /* 0x0000002e00267202 */ /* 0x001fe40000000f00 */
[----:B------:R-:W-:Y:S02]  /*73c0*/  MOV R39, R47 ;  /* 0x0000002f00277202 */ /* 0x000fe40000000f00 */
[----:B------:R-:W4:Y:S01]  /*73d0*/  LDL.LU.64 R46, [R1+0x9c0] ;  /* 0x0009c000012e7983 */ /* 0x000f220000300a00 */
[----:B---3--:R-:W-:-:S02]  /*73e0*/  MOV R6, R40 ;  /* 0x0000002800067202 */ /* 0x008fc40000000f00 */
[----:B------:R-:W-:Y:S02]  /*73f0*/  MOV R7, R41 ;  /* 0x0000002900077202 */ /* 0x000fe40000000f00 */
[----:B------:R-:W-:Y:S02]  /*7400*/  CS2R R40, SRZ ;  /* 0x0000000000287805 */ /* 0x000fe4000001ff00 */
[----:B--2---:R-:W-:-:S05]  /*7410*/  @!P1 MOV R40, R5 ;  /* 0x0000000500289202 */ /* 0x004fca0000000f00 */
[----:B------:R0:W-:Y:S04]  /*7420*/  STL [R1+0x7a0], R40 ;  /* 0x0007a02801007387 */ /* 0x0001e80000100800 */
[----:B0-----:R-:W2:Y:S01]  /*7430*/  LDL.LU R40, [R1+0x9bc] ;  /* 0x0009bc0001287983 */ /* 0x001ea20000300800 */
[----:B----4-:R-:W-:-:S05]  /*7440*/  @!P1 MOV R41, R14 ;  /* 0x0000000e00299202 */ /* 0x010fca0000000f00 */
        /* <DEDUP_REMOVED lines=11> */
[----:B------:R0:W3:Y:S04]  /*7500*/  @!P0 LDG.E.64 R8, desc[UR10][R46.64] ;  /* 0x0000000a2e088981 */ /* 0x0000e8000c1e1b00 */
[----:B------:R1:W-:Y:S01]  /*7510*/  STL.64 [R1+0x258], R10 ;  /* 0x0002580a01007387 */ /* 0x0003e20000100a00 */
[----:B0-----:R-:W-:Y:S02]  /*7520*/  MOV R46, R48 ;  /* 0x00000030002e7202 */ /* 0x001fe40000000f00 */
[----:B------:R-:W-:Y:S02]  /*7530*/  MOV R47, R49 ;  /* 0x00000031002f7202 */ /* 0x000fe40000000f00 */
[----:B------:R-:W4:Y:S01]  /*7540*/  LDL.LU.64 R48, [R1+0x9b0] ;  /* 0x0009b00001307983 */ /* 0x000f220000300a00 */
[----:B-1----:R-:W-:-:S02]  /*7550*/  CS2R R10, SRZ ;  /* 0x00000000000a7805 */ /* 0x002fc4000001ff00 */
[----:B--2---:R-:W-:-:S05]  /*7560*/  @!P0 MOV R11, R7 ;  /* 0x00000007000b8202 */ /* 0x004fca0000000f00 */
[----:B------:R0:W-:Y:S01]  /*7570*/  STL [R1+0x7c8], R11 ;  /* 0x0007c80b01007387 */ /* 0x0001e20000100800 */
[----:B---3--:R-:W-:Y:S02]  /*7580*/  @!P0 MOV R10, R8 ;  /* 0x00000008000a8202 */ /* 0x008fe40000000f00 */
[----:B0-----:R-:W-:-:S03]  /*7590*/  MOV R11, R41 ;  /* 0x00000029000b7202 */ /* 0x001fc60000000f00 */
[----:B------:R0:W-:Y:S01]  /*75a0*/  STL [R1+0x55c], R10 ;  /* 0x00055c0a01007387 */ /* 0x0001e20000100800 */
[----:B------:R-:W-:Y:S02]  /*75b0*/  MOV R41, R13 ;  /* 0x0000000d00297202 */ /* 0x000fe40000000f00 */
[----:B0-----:R-:W-:Y:S02]  /*75c0*/  MOV R10, R40 ;  /* 0x00000028000a7202 */ /* 0x001fe40000000f00 */
[----:B------:R-:W-:Y:S02]  /*75d0*/  MOV R40, R12 ;  /* 0x0000000c00287202 */ /* 0x000fe40000000f00 */
[----:B------:R-:W2:Y:S01]  /*75e0*/  LDL.LU.64 R12, [R1+0x598] ;  /* 0x00059800010c7983 */ /* 0x000ea20000300a00 */
[----:B------:R-:W-:-:S03]  /*75f0*/  LOP3.LUT P2, RZ, R16, 0x1000, RZ, 0xc0, !PT ;  /* 0x0000100010ff7812 */ /* 0x000fc6000784c0ff */
[----:B------:R0:W-:Y:S02]  /*7600*/  STL.64 [R1+0x60], R2 ;  /* 0x0000600201007387 */ /* 0x0001e40000100a00 */
[----:B0-----:R-:W-:-:S08]  /*7610*/  CS2R R2, SRZ ;  /* 0x0000000000027805 */ /* 0x001fd0000001ff00 */
[----:B----4-:R0:W3:Y:S02]  /*7620*/  @!P2 LDG.E.64 R2, desc[UR10][R48.64] ;  /* 0x0000000a3002a981 */ /* 0x0100e4000c1e1b00 */
[----:B0-----:R-:W-:Y:S02]  /*7630*/  MOV R48, R10 ;  /* 0x0000000a00307202 */ /* 0x001fe40000000f00 */
[----:B------:R-:W-:Y:S02]  /*7640*/  MOV R49, R11 ;  /* 0x0000000b00317202 */ /* 0x000fe40000000f00 */
[----:B------:R-:W-:-:S06]  /*7650*/  CS2R R10, SRZ ;  /* 0x00000000000a7805 */ /* 0x000fcc000001ff00 */
[----:B--2---:R-:W2:Y:S04]  /*7660*/  @!P2 LDG.E.64 R10, desc[UR10][R12.64] ;  /* 0x0000000a0c0aa981 */ /* 0x004ea8000c1e1b00 */
        /* <DEDUP_REMOVED lines=12> */
[----:B------:R-:W-:Y:S01]  /*7730*/  @!P0 MOV R0, R9 ;  /* 0x0000000900008202 */ /* 0x000fe20000000f00 */
[----:B------:R0:W-:Y:S04]  /*7740*/  STL.64 [R1+0x68], R4 ;  /* 0x0000680401007387 */ /* 0x0001e80000100a00 */
[----:B------:R1:W-:Y:S04]  /*7750*/  STL [R1+0x56c], R0 ;  /* 0x00056c0001007387 */ /* 0x0003e80000100800 */
[----:B0-----:R-:W4:Y:S01]  /*7760*/  LDL.LU.64 R4, [R1+0x838] ;  /* 0x0008380001047983 */ /* 0x001f220000300a00 */
[----:B-1----:R-:W-:Y:S01]  /*7770*/  HFMA2 R0, -RZ, RZ, 0, 0 ;  /* 0x00000000ff007431 */ /* 0x002fe200000001ff */
[----:B---3--:R-:W-:-:S05]  /*7780*/  @!P2 MOV R0, R2 ;  /* 0x000000020000a202 */ /* 0x008fca0000000f00 */
        /* <DEDUP_REMOVED lines=9> */
[----:B------:R-:W-:Y:S01]  /*7820*/  @!P2 MOV R13, R3 ;  /* 0x00000003000da202 */ /* 0x000fe20000000f00 */
        /* <DEDUP_REMOVED lines=23> */
[----:B------:R0:W-:Y:S01]  /*79a0*/  STL.64 [R1+0x270], R8 ;  /* 0x0002700801007387 */ /* 0x0001e20000100a00 */
[----:B------:R-:W-:-:S02]  /*79b0*/  LOP3.LUT P2, RZ, R16, 0x200, RZ, 0xc0, !PT ;  /* 0x0000020010ff7812 */ /* 0x000fc4000784c0ff */
[----:B0-----:R-:W-:Y:S02]  /*79c0*/  CS2R R8, SRZ ;  /* 0x0000000000087805 */ /* 0x001fe4000001ff00 */
[----:B---3--:R-:W-:-:S05]  /*79d0*/  @!P0 MOV R9, R15 ;  /* 0x0000000f00098202 */ /* 0x008fca0000000f00 */
[----:B------:R0:W-:Y:S02]  /*79e0*/  STL [R1+0x830], R9 ;  /* 0x0008300901007387 */ /* 0x0001e40000100800 */
[----:B0-----:R-:W-:Y:S02]  /*79f0*/  MOV R9, R49 ;  /* 0x0000003100097202 */ /* 0x001fe40000000f00 */
[----:B------:R-:W-:Y:S02]  /*7a00*/  MOV R49, R39 ;  /* 0x0000002700317202 */ /* 0x000fe40000000f00 */
[----:B------:R-:W-:Y:S02]  /*7a10*/  MOV R39, R37 ;  /* 0x0000002500277202 */ /* 0x000fe40000000f00 */
[----:B------:R-:W-:Y:S02]  /*7a20*/  MOV R37, R31 ;  /* 0x0000001f00257202 */ /* 0x000fe40000000f00 */
[----:B------:R-:W-:-:S02]  /*7a30*/  MOV R31, R19 ;  /* 0x00000013001f7202 */ /* 0x000fc40000000f00 */
[----:B--2---:R-:W-:-:S05]  /*7a40*/  @!P0 MOV R8, R6 ;  /* 0x0000000600088202 */ /* 0x004fca0000000f00 */
[----:B------:R0:W-:Y:S02]  /*7a50*/  STL [R1+0x5d0], R8 ;  /* 0x0005d00801007387 */ /* 0x0001e40000100800 */
[----:B0-----:R-:W-:Y:S02]  /*7a60*/  MOV R8, R48 ;  /* 0x0000003000087202 */ /* 0x001fe40000000f00 */
[----:B------:R-:W-:Y:S02]  /*7a70*/  MOV R48, R38 ;  /* 0x0000002600307202 */ /* 0x000fe40000000f00 */
[----:B------:R-:W-:Y:S02]  /*7a80*/  MOV R38, R36 ;  /* 0x0000002400267202 */ /* 0x000fe40000000f00 */
[----:B------:R-:W-:Y:S02]  /*7a90*/  MOV R36, R30 ;  /* 0x0000001e00247202 */ /* 0x000fe40000000f00 */
[----:B------:R-:W-:-:S02]  /*7aa0*/  MOV R30, R18 ;  /* 0x00000012001e7202 */ /* 0x000fc40000000f00 */
[----:B------:R-:W-:-:S06]  /*7ab0*/  CS2R R18, SRZ ;  /* 0x0000000000127805 */ /* 0x000fcc000001ff00 */
        /* <DEDUP_REMOVED lines=18> */
[----:B------:R0:W-:Y:S04]  /*7be0*/  STL.64 [R1+0x80], R12 ;  /* 0x0000800c01007387 */ /* 0x0001e80000100a00 */
[----:B0-----:R-:W4:Y:S01]  /*7bf0*/  LDL.LU.64 R12, [R1+0x628] ;  /* 0x00062800010c7983 */ /* 0x001f220000300a00 */
[----:B--2---:R-:W-:-:S05]  /*7c00*/  @!P2 MOV R0, R18 ;  /* 0x000000120000a202 */ /* 0x004fca0000000f00 */
[----:B------:R0:W-:Y:S02]  /*7c10*/  STL [R1+0x820], R0 ;  /* 0x0008200001007387 */ /* 0x0001e40000100800 */
[----:B0-----:R-:W-:Y:S01]  /*7c20*/  HFMA2 R0, -RZ, RZ, 0, 0 ;  /* 0x00000000ff007431 */ /* 0x001fe200000001ff */
[----:B---3--:R-:W-:Y:S01]  /*7c30*/  @!P2 MOV R0, R3 ;  /* 0x000000030000a202 */ /* 0x008fe20000000f00 */
        /* <DEDUP_REMOVED lines=10> */
[----:B--2---:R0:W2:Y:S02]  /*7ce0*/  @!P1 LDG.E.64 R10, desc[UR10][R2.64] ;  /* 0x0000000a020a9981 */ /* 0x0040a4000c1e1b00 */
[----:B0-----:R-:W-:Y:S02]  /*7cf0*/  MOV R2, R8 ;  /* 0x0000000800027202 */ /* 0x001fe40000000f00 */
[----:B------:R-:W-:Y:S02]  /*7d00*/  MOV R3, R9 ;  /* 0x0000000900037202 */ /* 0x000fe40000000f00 */
[----:B------:R-:W-:-:S06]  /*7d10*/  CS2R R8, SRZ ;  /* 0x0000000000087805 */ /* 0x000fcc000001ff00 */
[----:B------:R-:W3:Y:S04]  /*7d20*/  @!P1 LDG.E.64 R8, desc[UR10][R12.64] ;  /* 0x0000000a0c089981 */ /* 0x000ee8000c1e1b00 */
[----:B------:R0:W-:Y:S02]  /*7d30*/  STL.64 [R1+0x280], R4 ;  /* 0x0002800401007387 */ /* 0x0001e40000100a00 */
[----:B0-----:R-:W-:Y:S02]  /*7d40*/  CS2R R4, SRZ ;  /* 0x0000000000047805 */ /* 0x001fe4000001ff00 */
[----:B------:R0:W-:Y:S04]  /*7d50*/  STL.64 [R1+0x88], R14 ;  /* 0x0000880e01007387 */ /* 0x0001e80000100a00 */
[----:B0-----:R-:W4:Y:S01]  /*7d60*/  LDL.LU.64 R14, [R1+0x658] ;  /* 0x00065800010e7983 */ /* 0x001f220000300a00 */
[----:B--2---:R-:W-:-:S05]  /*7d70*/  @!P1 MOV R5, R11 ;  /* 0x0000000b00059202 */ /* 0x004fca0000000f00 */
[----:B------:R-:W-:Y:S01]  /*7d80*/  STL [R1+0x81c], R5 ;  /* 0x00081c0501007387 */ /* 0x000fe20000100800 */
[----:B---3--:R-:W-:-:S05]  /*7d90*/  @!P1 MOV R4, R8 ;  /* 0x0000000800049202 */ /* 0x008fca0000000f00 */
[----:B------:R0:W-:Y:S04]  /*7da0*/  STL [R1+0x614], R4 ;  /* 0x0006140401007387 */ /* 0x0001e80000100800 */
[----:B0-----:R-:W2:Y:S01]  /*7db0*/  LDL.LU.64 R4, [R1+0x808] ;  /* 0x0008080001047983 */ /* 0x001ea20000300a00 */
[----:B------:R-:W-:Y:S02]  /*7dc0*/  LOP3.LUT P0, RZ, R16, 0x80, RZ, 0xc0, !PT ;  /* 0x0000008010ff7812 */ /* 0x000fe4000780c0ff */
[----:B------:R-:W-:-:S11]  /*7dd0*/  CS2R R12, SRZ ;  /* 0x00000000000c7805 */ /* 0x000fd6000001ff00 */
[----:B--2---:R0:W2:Y:S02]  /*7de0*/  @!P0 LDG.E.64 R12, desc[UR10][R4.64] ;  /* 0x0000000a040c8981 */ /* 0x0040a4000c1e1b00 */
[----:B0-----:R-:W-:-:S06]  /*7df0*/  CS2R R4, SRZ ;  /* 0x0000000000047805 */ /* 0x001fcc000001ff00 */
[----:B----4-:R-:W3:Y:S04]  /*7e00*/  @!P0 LDG.E.64 R4, desc[UR10][R14.64] ;  /* 0x0000000a0e048981 */ /* 0x010ee8000c1e1b00 */
[----:B------:R0:W-:Y:S04]  /*7e10*/  STL.64 [R1+0x288], R6 ;  /* 0x0002880601007387 */ /* 0x0001e80000100a00 */
[----:B------:R1:W-:Y:S01]  /*7e20*/  STL.64 [R1+0x90], R18 ;  /* 0x0000901201007387 */ /* 0x0003e20000100a00 */
[----:B0-----:R-:W-:-:S03]  /*7e30*/  CS2R R6, SRZ ;  /* 0x0000000000067805 */ /* 0x001fc6000001ff00 */
[----:B-1----:R-:W4:Y:S01]  /*7e40*/  LDL.LU.64 R18, [R1+0x800] ;  /* 0x0008000001127983 */ /* 0x002f220000300a00 */
[----:B--2---:R-:W-:-:S05]  /*7e50*/  @!P0 MOV R7, R13 ;  /* 0x0000000d00078202 */ /* 0x004fca0000000f00 */
[----:B------:R0:W-:Y:S01]  /*7e60*/  STL [R1+0x80c], R7 ;  /* 0x00080c0701007387 */ /* 0x0001e20000100800 */
[----:B---3--:R-:W-:Y:S02]  /*7e70*/  @!P0 MOV R6, R4 ;  /* 0x0000000400068202 */ /* 0x008fe40000000f00 */
[----:B0-----:R-:W-:-:S03]  /*7e80*/  MOV R7, R3 ;  /* 0x0000000300077202 */ /* 0x001fc60000000f00 */
[----:B------:R0:W-:Y:S02]  /*7e90*/  STL [R1+0x62c], R6 ;  /* 0x00062c0601007387 */ /* 0x0001e40000100800 */
[----:B0-----:R-:W-:Y:S02]  /*7ea0*/  MOV R6, R2 ;  /* 0x0000000200067202 */ /* 0x001fe40000000f00 */
[----:B------:R-:W2:Y:S01]  /*7eb0*/  LDL.LU.64 R2, [R1+0x7f8] ;  /* 0x0007f80001027983 */ /* 0x000ea20000300a00 */
[----:B------:R-:W-:Y:S02]  /*7ec0*/  LOP3.LUT P2, RZ, R16, 0x40, RZ, 0xc0, !PT ;  /* 0x0000004010ff7812 */ /* 0x000fe4000784c0ff */
[----:B------:R-:W-:-:S11]  /*7ed0*/  CS2R R14, SRZ ;  /* 0x00000000000e7805 */ /* 0x000fd6000001ff00 */
        /* <DEDUP_REMOVED lines=20> */
[----:B---3--:R-:W-:-:S05]  /*8020*/  @!P2 MOV R0, R14 ;  /* 0x0000000e0000a202 */ /* 0x008fca0000000f00 */
[----:B------:R0:W-:Y:S02]  /*8030*/  STL [R1+0x7f8], R0 ;  /* 0x0007f80001007387 */ /* 0x0001e40000100800 */
[----:B0-----:R-:W-:Y:S01]  /*8040*/  HFMA2 R0, -RZ, RZ, 0, 0 ;  /* 0x00000000ff007431 */ /* 0x001fe200000001ff */
[----:B--2---:R-:W-:Y:S01]  /*8050*/  @!P2 MOV R0, R7 ;  /* 0x000000070000a202 */ /* 0x004fe20000000f00 */
[----:B----4-:R0:W-:Y:S02]  /*8060*/  STL.64 [R1+0x290], R2 ;  /* 0x0002900201007387 */ /* 0x0101e40000100a00 */
[----:B0-----:R-:W-:Y:S02]  /*8070*/  CS2R R2, SRZ ;  /* 0x0000000000027805 */ /* 0x001fe4000001ff00 */
[----:B------:R-:W-:Y:S02]  /*8080*/  @!P2 MOV R3, R15 ;  /* 0x0000000f0003a202 */ /* 0x000fe40000000f00 */
[----:B------:R-:W-:-:S03]  /*8090*/  @!P2 MOV R2, R6 ;  /* 0x000000060002a202 */ /* 0x000fc60000000f00 */
[----:B------:R-:W-:Y:S04]  /*80a0*/  STL [R1+0x7fc], R3 ;  /* 0x0007fc0301007387 */ /* 0x000fe80000100800 */
[----:B------:R0:W-:Y:S04]  /*80b0*/  STL [R1+0x65c], R2 ;  /* 0x00065c0201007387 */ /* 0x0001e80000100800 */
[----:B------:R-:W-:Y:S04]  /*80c0*/  STL [R1+0x678], R0 ;  /* 0x0006780001007387 */ /* 0x000fe80000100800 */
[----:B0-----:R-:W2:Y:S04]  /*80d0*/  LDL.LU.64 R2, [R1+0x7f0] ;  /* 0x0007f00001027983 */ /* 0x001ea80000300a00 */
[----:B------:R0:W-:Y:S04]  /*80e0*/  STL.64 [R1+0x990], R6 ;  /* 0x0009900601007387 */ /* 0x0001e80000100a00 */
[----:B0-----:R-:W3:Y:S01]  /*80f0*/  LDL.LU.64 R6, [R1+0x6a0] ;  /* 0x0006a00001067983 */ /* 0x001ee20000300a00 */
[----:B------:R-:W-:-:S03]  /*8100*/  LOP3.LUT P1, RZ, R16, 0x20, RZ, 0xc0, !PT ;  /* 0x0000002010ff7812 */ /* 0x000fc6000782c0ff */
[----:B------:R0:W-:Y:S02]  /*8110*/  STL.64 [R1+0x98], R10 ;  /* 0x0000980a01007387 */ /* 0x0001e40000100a00 */
[----:B0-----:R-:W-:-:S08]  /*8120*/  CS2R R10, SRZ ;  /* 0x00000000000a7805 */ /* 0x001fd0000001ff00 */
[----:B--2---:R0:W2:Y:S02]  /*8130*/  @!P1 LDG.E.64 R10, desc[UR10][R2.64] ;  /* 0x0000000a020a9981 */ /* 0x0040a4000c1e1b00 */
[----:B0-----:R-:W-:-:S06]  /*8140*/  CS2R R2, SRZ ;  /* 0x0000000000027805 */ /* 0x001fcc000001ff00 */
[----:B---3--:R0:W3:Y:S04]  /*8150*/  @!P1 LDG.E.64 R2, desc[UR10][R6.64] ;  /* 0x0000000a06029981 */ /* 0x0080e8000c1e1b00 */
[----:B------:R1:W-:Y:S01]  /*8160*/  STL.64 [R1+0x298], R8 ;  /* 0x0002980801007387 */ /* 0x0003e20000100a00 */
[----:B0-----:R-:W-:-:S03]  /*8170*/  CS2R R6, SRZ ;  /* 0x0000000000067805 */ /* 0x001fc6000001ff00 */
[----:B-1----:R-:W4:Y:S01]  /*8180*/  LDL.LU.64 R8, [R1+0x7e0] ;  /* 0x0007e00001087983 */ /* 0x002f220000300a00 */
[----:B--2---:R-:W-:-:S05]  /*8190*/  @!P1 MOV R7, R11 ;  /* 0x0000000b00079202 */ /* 0x004fca0000000f00 */
[----:B------:R-:W-:Y:S01]  /*81a0*/  STL [R1+0x7f4], R7 ;  /* 0x0007f40701007387 */ /* 0x000fe20000100800 */
[----:B---3--:R-:W-:-:S05]  /*81b0*/  @!P1 MOV R6, R2 ;  /* 0x0000000200069202 */ /* 0x008fca0000000f00 */
        /* <DEDUP_REMOVED lines=20> */
[----:B0-----:R-:W-:-:S06]  /*8300*/  CS2R R4, SRZ ;  /* 0x0000000000047805 */ /* 0x001fcc000001ff00 */
        /* <DEDUP_REMOVED lines=15> */
[----:B--2---:R-:W-:-:S05]  /*8400*/  @!P2 MOV R0, R14 ;  /* 0x0000000e0000a202 */ /* 0x004fca0000000f00 */
[----:B------:R-:W-:Y:S04]  /*8410*/  STL [R1+0x7d0], R0 ;  /* 0x0007d00001007387 */ /* 0x000fe80000100800 */
[----:B----4-:R0:W-:Y:S02]  /*8420*/  STL.64 [R1+0x2a8], R6 ;  /* 0x0002a80601007387 */ /* 0x0101e40000100a00 */
[----:B0-----:R-:W-:Y:S02]  /*8430*/  CS2R R6, SRZ ;  /* 0x0000000000067805 */ /* 0x001fe4000001ff00 */
[----:B------:R-:W-:Y:S02]  /*8440*/  @!P2 MOV R7, R15 ;  /* 0x0000000f0007a202 */ /* 0x000fe40000000f00 */
[----:B---3--:R-:W-:-:S03]  /*8450*/  @!P2 MOV R6, R4 ;  /* 0x000000040006a202 */ /* 0x008fc60000000f00 */
[----:B------:R-:W-:Y:S04]  /*8460*/  STL [R1+0x7d4], R7 ;  /* 0x0007d40701007387 */ /* 0x000fe80000100800 */
[----:B------:R0:W-:Y:S01]  /*8470*/  STL [R1+0x6c4], R6 ;  /* 0x0006c40601007387 */ /* 0x0001e20000100800 */
[----:B------:R-:W-:Y:S01]  /*8480*/  HFMA2 R0, -RZ, RZ, 0, 0 ;  /* 0x00000000ff007431 */ /* 0x000fe200000001ff */
[----:B------:R-:W-:Y:S02]  /*8490*/  @!P2 MOV R0, R5 ;  /* 0x000000050000a202 */ /* 0x000fe40000000f00 */
[----:B------:R1:W-:Y:S04]  /*84a0*/  STL.64 [R1+0x988], R4 ;  /* 0x0009880401007387 */ /* 0x0003e80000100a00 */
[----:B0-----:R-:W2:Y:S04]  /*84b0*/  LDL.LU.64 R6, [R1+0x7c0] ;  /* 0x0007c00001067983 */ /* 0x001ea80000300a00 */
[----:B-1----:R-:W3:Y:S01]  /*84c0*/  LDL.LU.64 R4, [R1+0x700] ;  /* 0x0007000001047983 */ /* 0x002ee20000300a00 */
[----:B------:R-:W-:-:S03]  /*84d0*/  LOP3.LUT P1, RZ, R16, 0x4, RZ, 0xc0, !PT ;  /* 0x0000000410ff7812 */ /* 0x000fc6000782c0ff */
[----:B------:R0:W-:Y:S02]  /*84e0*/  STL.64 [R1+0xb0], R10 ;  /* 0x0000b00a01007387 */ /* 0x0001e40000100a00 */
[----:B0-----:R-:W-:-:S08]  /*84f0*/  CS2R R10, SRZ ;  /* 0x00000000000a7805 */ /* 0x001fd0000001ff00 */
[----:B--2---:R0:W2:Y:S02]  /*8500*/  @!P1 LDG.E.64 R10, desc[UR10][R6.64] ;  /* 0x0000000a060a9981 */ /* 0x0040a4000c1e1b00 */
[----:B0-----:R-:W-:-:S06]  /*8510*/  CS2R R6, SRZ ;  /* 0x0000000000067805 */ /* 0x001fcc000001ff00 */
[----:B---3--:R-:W3:Y:S04]  /*8520*/  @!P1 LDG.E.64 R6, desc[UR10][R4.64] ;  /* 0x0000000a04069981 */ /* 0x008ee8000c1e1b00 */
[----:B------:R0:W-:Y:S04]  /*8530*/  STL.64 [R1+0x2b0], R2 ;  /* 0x0002b00201007387 */ /* 0x0001e80000100a00 */
        /* <DEDUP_REMOVED lines=8> */
[----:B------:R-:W-:Y:S02]  /*85c0*/  LOP3.LUT P0, RZ, R16, 0x2, RZ, 0xc0, !PT ;  /* 0x0000000210ff7812 */ /* 0x000fe4000780c0ff */
        /* <DEDUP_REMOVED lines=13> */
[----:B----4-:R0:W3:Y:S02]  /*86a0*/  @!P0 LDG.E.64 R20, desc[UR10][R12.64] ;  /* 0x0000000a0c148981 */ /* 0x0100e4000c1e1b00 */
[----:B0-----:R-:W-:-:S06]  /*86b0*/  CS2R R12, SRZ ;  /* 0x00000000000c7805 */ /* 0x001fcc000001ff00 */
[----:B--2---:R0:W2:Y:S04]  /*86c0*/  @!P0 LDG.E.64 R12, desc[UR10][R2.64] ;  /* 0x0000000a020c8981 */ /* 0x0040a8000c1e1b00 */
[----:B------:R1:W-:Y:S01]  /*86d0*/  STL.64 [R1+0xc0], R14 ;  /* 0x0000c00e01007387 */ /* 0x0003e20000100a00 */
[----:B0-----:R-:W-:-:S03]  /*86e0*/  CS2R R2, SRZ ;  /* 0x0000000000027805 */ /* 0x001fc6000001ff00 */
[----:B-1----:R-:W4:Y:S01]  /*86f0*/  LDL.LU.64 R14, [R1+0x7a8] ;  /* 0x0007a800010e7983 */ /* 0x002f220000300a00 */
[----:B---3--:R-:W-:-:S05]  /*8700*/  @!P0 MOV R3, R21 ;  /* 0x0000001500038202 */ /* 0x008fca0000000f00 */
[----:B------:R0:W-:Y:S02]  /*8710*/  STL [R1+0x7b4], R3 ;  /* 0x0007b40301007387 */ /* 0x0001e40000100800 */
[----:B0-----:R-:W-:Y:S02]  /*8720*/  MOV R3, R5 ;  /* 0x0000000500037202 */ /* 0x001fe40000000f00 */
[----:B--2---:R-:W-:-:S05]  /*8730*/  @!P0 MOV R2, R12 ;  /* 0x0000000c00028202 */ /* 0x004fca0000000f00 */
[----:B------:R0:W-:Y:S02]  /*8740*/  STL [R1+0x704], R2 ;  /* 0x0007040201007387 */ /* 0x0001e40000100800 */
[----:B0-----:R-:W-:Y:S02]  /*8750*/  MOV R2, R4 ;  /* 0x0000000400027202 */ /* 0x001fe40000000f00 */
[----:B------:R-:W2:Y:S01]  /*8760*/  LDL.LU.64 R4, [R1+0x798] ;  /* 0x0007980001047983 */ /* 0x000ea20000300a00 */
[----:B------:R-:W-:-:S03]  /*8770*/  LOP3.LUT P2, RZ, R16, 0x1, RZ, 0xc0, !PT ;  /* 0x0000000110ff7812 */ /* 0x000fc6000784c0ff */
[----:B------:R0:W-:Y:S02]  /*8780*/  STL.64 [R1+0x2b8], R8 ;  /* 0x0002b80801007387 */ /* 0x0001e40000100a00 */
[----:B0-----:R-:W-:Y:S02]  /*8790*/  MOV R8, R18 ;  /* 0x0000001200087202 */ /* 0x001fe40000000f00 */
[----:B------:R-:W-:Y:S02]  /*87a0*/  MOV R9, R19 ;  /* 0x0000001300097202 */ /* 0x000fe40000000f00 */
[----:B------:R-:W-:-:S06]  /*87b0*/  CS2R R18, SRZ ;  /* 0x0000000000127805 */ /* 0x000fcc000001ff00 */
[----:B----4-:R0:W3:Y:S02]  /*87c0*/  @!P2 LDG.E.64 R18, desc[UR10][R14.64] ;  /* 0x0000000a0e12a981 */ /* 0x0100e4000c1e1b00 */
[----:B0-----:R-:W-:-:S06]  /*87d0*/  CS2R R14, SRZ ;  /* 0x00000000000e7805 */ /* 0x001fcc000001ff00 */
        /* <DEDUP_REMOVED lines=29> */
[----:B------:R0:W-:Y:S04]  /*89b0*/  STL [R1+0x724], R4 ;  /* 0x0007240401007387 */ /* 0x0001e80000100800 */
[----:B------:R1:W-:Y:S01]  /*89c0*/  STL [R1+0x79c], R5 ;  /* 0x00079c0501007387 */ /* 0x0003e20000100800 */
[----:B0-----:R-:W-:-:S02]  /*89d0*/  MOV R4, R2 ;  /* 0x0000000200047202 */ /* 0x001fc40000000f00 */
[----:B-1----:R-:W-:Y:S02]  /*89e0*/  MOV R5, R3 ;  /* 0x0000000300057202 */ /* 0x002fe40000000f00 */
[----:B------:R-:W-:Y:S01]  /*89f0*/  CS2R R2, SRZ ;  /* 0x0000000000027805 */ /* 0x000fe2000001ff00 */
        /* <DEDUP_REMOVED lines=9> */
[----:B------:R0:W-:Y:S04]  /*8a90*/  STL.64 [R1+0xd8], R18 ;  /* 0x0000d81201007387 */ /* 0x0001e80000100a00 */
[----:B0-----:R-:W3:Y:S01]  /*8aa0*/  LDL.LU.64 R18, [R1+0x778] ;  /* 0x0007780001127983 */ /* 0x001ee20000300a00 */
[----:B----4-:R-:W-:-:S05]  /*8ab0*/  @!P1 MOV R7, R3 ;  /* 0x0000000300079202 */ /* 0x010fca0000000f00 */
[----:B------:R-:W-:Y:S01]  /*8ac0*/  STL [R1+0x794], R7 ;  /* 0x0007940701007387 */ /* 0x000fe20000100800 */
[----:B--2---:R-:W-:-:S05]  /*8ad0*/  @!P1 MOV R6, R10 ;  /* 0x0000000a00069202 */ /* 0x004fca0000000f00 */
[----:B------:R0:W-:Y:S02]  /*8ae0*/  STL [R1+0x740], R6 ;  /* 0x0007400601007387 */ /* 0x0001e40000100800 */
[----:B0-----:R-:W-:-:S06]  /*8af0*/  CS2R R6, SRZ ;  /* 0x0000000000067805 */ /* 0x001fcc000001ff00 */
[----:B---3--:R0:W2:Y:S02]  /*8b00*/  @!P0 LDG.E.64 R6, desc[UR10][R14.64] ;  /* 0x0000000a0e068981 */ /* 0x0080a4000c1e1b00 */
[----:B0-----:R-:W-:Y:S02]  /*8b10*/  MOV R14, R4 ;  /* 0x00000004000e7202 */ /* 0x001fe40000000f00 */
[----:B------:R-:W-:Y:S02]  /*8b20*/  MOV R15, R5 ;  /* 0x00000005000f7202 */ /* 0x000fe40000000f00 */
[----:B------:R-:W-:Y:S02]  /*8b30*/  MOV R4, R8 ;  /* 0x0000000800047202 */ /* 0x000fe40000000f00 */
[----:B------:R-:W-:Y:S02]  /*8b40*/  MOV R5, R9 ;  /* 0x0000000900057202 */ /* 0x000fe40000000f00 */
[----:B------:R-:W-:-:S06]  /*8b50*/  CS2R R8, SRZ ;  /* 0x0000000000087805 */ /* 0x000fcc000001ff00 */
[----:B------:R0:W3:Y:S02]  /*8b60*/  @!P0 LDG.E.64 R8, desc[UR10][R20.64] ;  /* 0x0000000a14088981 */ /* 0x0000e4000c1e1b00 */
[----:B0-----:R-:W-:Y:S02]  /*8b70*/  MOV R20, R14 ;  /* 0x0000000e00147202 */ /* 0x001fe40000000f00 */
[----:B------:R-:W-:Y:S02]  /*8b80*/  MOV R21, R15 ;  /* 0x0000000f00157202 */ /* 0x000fe40000000f00 */
[----:B------:R-:W4:Y:S01]  /*8b90*/  LDL.LU.64 R14, [R1+0x450] ;  /* 0x00045000010e7983 */ /* 0x000f220000300a00 */
[----:B------:R-:W-:-:S03]  /*8ba0*/  LOP3.LUT P2, RZ, R17, 0x20000000, RZ, 0xc0, !PT ;  /* 0x2000000011ff7812 */ /* 0x000fc6000784c0ff */
[----:B------:R0:W-:Y:S02]  /*8bb0*/  STL.64 [R1+0x2d0], R12 ;  /* 0x0002d00c01007387 */ /* 0x0001e40000100a00 */
[----:B0-----:R-:W-:Y:S02]  /*8bc0*/  CS2R R12, SRZ ;  /* 0x00000000000c7805 */ /* 0x001fe4000001ff00 */
        /* <DEDUP_REMOVED lines=28> */
[----:B------:R1:W-:Y:S02]  /*8d90*/  STL [R1+0x778], R0 ;  /* 0x0007780001007387 */ /* 0x0003e40000100800 */
[----:B-1----:R-:W-:Y:S02]  /*8da0*/  HFMA2 R0, -RZ, RZ, 0, 0 ;  /* 0x00000000ff007431 */ /* 0x002fe400000001ff */
[----:B----4-:R0:W-:Y:S02]  /*8db0*/  STL.64 [R1+0x2d8], R14 ;  /* 0x0002d80e01007387 */ /* 0x0101e40000100a00 */
[----:B0-----:R-:W-:Y:S02]  /*8dc0*/  CS2R R14, SRZ ;  /* 0x00000000000e7805 */ /* 0x001fe4000001ff00 */
[----:B------:R-:W-:Y:S02]  /*8dd0*/  @!P2 MOV R15, R5 ;  /* 0x00000005000fa202 */ /* 0x000fe40000000f00 */
[----:B---3--:R-:W-:-:S03]  /*8de0*/  @!P2 MOV R14, R12 ;  /* 0x0000000c000ea202 */ /* 0x008fc60000000f00 */
[----:B------:R-:W-:Y:S04]  /*8df0*/  STL [R1+0x77c], R15 ;  /* 0x00077c0f01007387 */ /* 0x000fe80000100800 */
[----:B------:R0:W-:Y:S01]  /*8e00*/  STL [R1+0x458], R14 ;  /* 0x0004580e01007387 */ /* 0x0001e20000100800 */
[----:B------:R-:W-:-:S03]  /*8e10*/  @!P2 MOV R0, R13 ;  /* 0x0000000d0000a202 */ /* 0x000fc60000000f00 */
        /* <DEDUP_REMOVED lines=10> */
[----:B------:R-:W4:Y:S01]  /*8ec0*/  LDL.LU.64 R12, [R1+0x440] ;  /* 0x00044000010c7983 */ /* 0x000f220000300a00 */
[----:B0-----:R-:W-:Y:S02]  /*8ed0*/  CS2R R10, SRZ ;  /* 0x00000000000a7805 */ /* 0x001fe4000001ff00 */
        /* <DEDUP_REMOVED lines=8> */
[----:B--2---:R0:W2:Y:S02]  /*8f60*/  @!P0 LDG.E.64 R6, desc[UR10][R10.64] ;  /* 0x0000000a0a068981 */ /* 0x0040a4000c1e1b00 */
[----:B0-----:R-:W-:-:S06]  /*8f70*/  CS2R R10, SRZ ;  /* 0x00000000000a7805 */ /* 0x001fcc000001ff00 */
[----:B----4-:R-:W3:Y:S04]  /*8f80*/  @!P0 LDG.E.64 R10, desc[UR10][R12.64] ;  /* 0x0000000a0c0a8981 */ /* 0x010ee8000c1e1b00 */
        /* <DEDUP_REMOVED lines=91> */
[----:B---3--:R-:W-:-:S05]  /*9540*/  @!P2 MOV R0, R4 ;  /* 0x000000040000a202 */ /* 0x008fca0000000f00 */
[----:B------:R1:W-:Y:S02]  /*9550*/  STL [R1+0x728], R0 ;  /* 0x0007280001007387 */ /* 0x0003e40000100800 */
[----:B-1----:R-:W-:Y:S02]  /*9560*/  HFMA2 R0, -RZ, RZ, 0, 0 ;  /* 0x00000000ff007431 */ /* 0x002fe400000001ff */
[----:B----4-:R0:W-:Y:S02]  /*9570*/  STL.64 [R1+0x308], R8 ;  /* 0x0003080801007387 */ /* 0x0101e40000100a00 */
[----:B0-----:R-:W-:Y:S02]  /*9580*/  CS2R R8, SRZ ;  /* 0x0000000000087805 */ /* 0x001fe4000001ff00 */
[----:B------:R-:W-:Y:S02]  /*9590*/  @!P2 MOV R9, R5 ;  /* 0x000000050009a202 */ /* 0x000fe40000000f00 */
[----:B--2---:R-:W-:-:S03]  /*95a0*/  @!P2 MOV R8, R10 ;  /* 0x0000000a0008a202 */ /* 0x004fc60000000f00 */
        /* <DEDUP_REMOVED lines=46> */
[----:B------:R-:W-:Y:S02]  /*9890*/  @!P1 MOV R0, R9 ;  /* 0x0000000900009202 */ /* 0x000fe40000000f00 */
[----:B------:R-:W-:Y:S01]  /*98a0*/  LOP3.LUT P1, RZ, R17, 0x80000, RZ, 0xc0, !PT ;  /* 0x0008000011ff7812 */ /* 0x000fe2000782c0ff */
[----:B------:R1:W-:Y:S02]  /*98b0*/  STL.64 [R1+0x128], R2 ;  /* 0x0001280201007387 */ /* 0x0003e40000100a00 */
[----:B-1----:R-:W-:Y:S02]  /*98c0*/  CS2R R2, SRZ ;  /* 0x0000000000027805 */ /* 0x002fe4000001ff00 */
[----:B------:R-:W-:Y:S04]  /*98d0*/  STL.64 [R1+0x328], R8 ;  /* 0x0003280801007387 */ /* 0x000fe80000100a00 */
[----:B----4-:R0:W-:Y:S02]  /*98e0*/  STL.64 [R1+0x320], R10 ;  /* 0x0003200a01007387 */ /* 0x0101e40000100a00 */
[----:B0-----:R-:W-:-:S02]  /*98f0*/  MOV R10, R18 ;  /* 0x00000012000a7202 */ /* 0x001fc40000000f00 */
[----:B------:R-:W-:Y:S02]  /*9900*/  MOV R11, R19 ;  /* 0x00000013000b7202 */ /* 0x000fe40000000f00 */
[----:B------:R-:W-:-:S03]  /*9910*/  MOV R18, R20 ;  /* 0x0000001400127202 */ /* 0x000fc60000000f00 */
[----:B------:R0:W4:Y:S01]  /*9920*/  @!P1 LDG.E.64 R2, desc[UR10][R10.64] ;  /* 0x0000000a0a029981 */ /* 0x000122000c1e1b00 */
[----:B------:R-:W-:Y:S02]  /*9930*/  MOV R19, R21 ;  /* 0x0000001500137202 */ /* 0x000fe40000000f00 */
[----:B------:R-:W-:Y:S02]  /*9940*/  MOV R20, R48 ;  /* 0x0000003000147202 */ /* 0x000fe40000000f00 */
[----:B------:R-:W-:Y:S02]  /*9950*/  MOV R21, R49 ;  /* 0x0000003100157202 */ /* 0x000fe40000000f00 */
[----:B0-----:R-:W-:-:S06]  /*9960*/  CS2R R10, SRZ ;  /* 0x00000000000a7805 */ /* 0x001fcc000001ff00 */
[----:B------:R0:W4:Y:S02]  /*9970*/  @!P1 LDG.E.64 R10, desc[UR10][R18.64] ;  /* 0x0000000a120a9981 */ /* 0x000124000c1e1b00 */
[----:B0-----:R-:W-:Y:S02]  /*9980*/  MOV R18, R20 ;  /* 0x0000001400127202 */ /* 0x001fe40000000f00 */
[----:B------:R-:W-:Y:S02]  /*9990*/  MOV R19, R21 ;  /* 0x0000001500137202 */ /* 0x000fe40000000f00 */
[----:B------:R-:W-:Y:S02]  /*99a0*/  MOV R8, R18 ;  /* 0x0000001200087202 */ /* 0x000fe40000000f00 */
[----:B------:R-:W-:Y:S02]  /*99b0*/  MOV R9, R19 ;  /* 0x0000001300097202 */ /* 0x000fe40000000f00 */
[----:B------:R-:W3:Y:S04]  /*99c0*/  LDL.LU.64 R18, [R1+0x6b0] ;  /* 0x0006b00001127983 */ /* 0x000ee80000300a00 */
        /* <DEDUP_REMOVED lines=9> */
[----:B------:R0:W4:Y:S02]  /*9a60*/  @!P0 LDG.E.64 R6, desc[UR10][R8.64] ;  /* 0x0000000a08068981 */ /* 0x000124000c1e1b00 */
[----:B0-----:R-:W-:-:S06]  /*9a70*/  CS2R R8, SRZ ;  /* 0x0000000000087805 */ /* 0x001fcc000001ff00 */
[----:B---3--:R-:W3:Y:S04]  /*9a80*/  @!P0 LDG.E.64 R8, desc[UR10][R18.64] ;  /* 0x0000000a12088981 */ /* 0x008ee8000c1e1b00 */
[----:B------:R-:W3:Y:S04]  /*9a90*/  LDL.LU.64 R18, [R1+0x698] ;  /* 0x0006980001127983 */ /* 0x000ee80000300a00 */
[----:B------:R0:W-:Y:S02]  /*9aa0*/  STL [R1+0x414], R0 ;  /* 0x0004140001007387 */ /* 0x0001e40000100800 */
[----:B0-----:R-:W-:Y:S01]  /*9ab0*/  HFMA2 R0, -RZ, RZ, 0, 0 ;  /* 0x00000000ff007431 */ /* 0x001fe200000001ff */
[----:B------:R-:W-:-:S05]  /*9ac0*/  @!P2 MOV R0, R4 ;  /* 0x000000040000a202 */ /* 0x000fca0000000f00 */
[----:B------:R0:W-:Y:S01]  /*9ad0*/  STL [R1+0x6e0], R0 ;  /* 0x0006e00001007387 */ /* 0x0001e20000100800 */
[----:B------:R-:W-:Y:S02]  /*9ae0*/  MOV R48, R46 ;  /* 0x0000002e00307202 */ /* 0x000fe40000000f00 */
[----:B------:R-:W-:Y:S02]  /*9af0*/  MOV R49, R47 ;  /* 0x0000002f00317202 */ /* 0x000fe40000000f00 */
[----:B------:R-:W-:Y:S01]  /*9b00*/  MOV R46, R40 ;  /* 0x00000028002e7202 */ /* 0x000fe20000000f00 */
[----:B0-----:R-:W-:Y:S01]  /*9b10*/  HFMA2 R0, -RZ, RZ, 0, 0 ;  /* 0x00000000ff007431 */ /* 0x001fe200000001ff */
[----:B--2---:R-:W-:Y:S02]  /*9b20*/  @!P2 MOV R0, R14 ;  /* 0x0000000e0000a202 */ /* 0x004fe40000000f00 */
[----:B------:R-:W-:Y:S02]  /*9b30*/  MOV R47, R41 ;  /* 0x00000029002f7202 */ /* 0x000fe40000000f00 */
[----:B------:R-:W-:Y:S01]  /*9b40*/  MOV R40, R68 ;  /* 0x0000004400287202 */ /* 0x000fe20000000f00 */
[----:B------:R0:W-:Y:S01]  /*9b50*/  STL [R1+0x410], R0 ;  /* 0x0004100001007387 */ /* 0x0001e20000100800 */
[----:B------:R-:W-:-:S02]  /*9b60*/  MOV R41, R69 ;  /* 0x0000004500297202 */ /* 0x000fc40000000f00 */
[----:B------:R-:W-:Y:S02]  /*9b70*/  CS2R R68, SRZ ;  /* 0x0000000000447805 */ /* 0x000fe4000001ff00 */
[----:B------:R-:W-:Y:S02]  /*9b80*/  MOV R20, R48 ;  /* 0x0000003000147202 */ /* 0x000fe40000000f00 */
[----:B------:R-:W-:Y:S02]  /*9b90*/  @!P2 MOV R68, R5 ;  /* 0x000000050044a202 */ /* 0x000fe40000000f00 */
[----:B------:R-:W-:Y:S01]  /*9ba0*/  @!P2 MOV R69, R15 ;  /* 0x0000000f0045a202 */ /* 0x000fe20000000f00 */
[----:B0-----:R-:W-:Y:S01]  /*9bb0*/  HFMA2 R0, -RZ, RZ, 0, 0 ;  /* 0x00000000ff007431 */ /* 0x001fe200000001ff */
[----:B----4-:R-:W-:Y:S02]  /*9bc0*/  @!P1 MOV R0, R2 ;  /* 0x0000000200009202 */ /* 0x010fe40000000f00 */
[----:B------:R-:W-:-:S02]  /*9bd0*/  MOV R21, R49 ;  /* 0x0000003100157202 */ /* 0x000fc40000000f00 */
[----:B------:R-:W-:Y:S02]  /*9be0*/  LOP3.LUT P2, RZ, R17, 0x20000, RZ, 0xc0, !PT ;  /* 0x0002000011ff7812 */ /* 0x000fe4000784c0ff */
[----:B------:R-:W-:Y:S02]  /*9bf0*/  MOV R48, R40 ;  /* 0x0000002800307202 */ /* 0x000fe40000000f00 */
[----:B------:R-:W-:Y:S02]  /*9c00*/  MOV R49, R41 ;  /* 0x0000002900317202 */ /* 0x000fe40000000f00 */
[----:B------:R-:W-:Y:S02]  /*9c10*/  MOV R40, R34 ;  /* 0x0000002200287202 */ /* 0x000fe40000000f00 */
[----:B------:R-:W-:Y:S01]  /*9c20*/  MOV R41, R35 ;  /* 0x0000002300297202 */ /* 0x000fe20000000f00 */
[----:B------:R0:W-:Y:S01]  /*9c30*/  STL [R1+0x6e4], R68 ;  /* 0x0006e44401007387 */ /* 0x0001e20000100800 */
[----:B------:R-:W-:-:S02]  /*9c40*/  MOV R34, R66 ;  /* 0x0000004200227202 */ /* 0x000fc40000000f00 */
[----:B------:R-:W-:Y:S01]  /*9c50*/  MOV R35, R67 ;  /* 0x0000004300237202 */ /* 0x000fe20000000f00 */
[----:B------:R1:W-:Y:S01]  /*9c60*/  STL [R1+0x6d0], R0 ;  /* 0x0006d00001007387 */ /* 0x0003e20000100800 */
[----:B------:R-:W-:Y:S02]  /*9c70*/  CS2R R66, SRZ ;  /* 0x0000000000427805 */ /* 0x000fe4000001ff00 */
[----:B------:R-:W-:Y:S01]  /*9c80*/  @!P1 MOV R67, R11 ;  /* 0x0000000b00439202 */ /* 0x000fe20000000f00 */
[----:B------:R2:W-:Y:S01]  /*9c90*/  STL.64 [R1+0x330], R12 ;  /* 0x0003300c01007387 */ /* 0x0005e20000100a00 */
[----:B0-----:R-:W-:Y:S02]  /*9ca0*/  MOV R68, RZ ;  /* 0x000000ff00447202 */ /* 0x001fe40000000f00 */
[----:B------:R-:W-:Y:S01]  /*9cb0*/  @!P1 MOV R68, R10 ;  /* 0x0000000a00449202 */ /* 0x000fe20000000f00 */
[----:B-1----:R-:W-:Y:S01]  /*9cc0*/  HFMA2 R0, -RZ, RZ, 0, 0 ;  /* 0x00000000ff007431 */ /* 0x002fe200000001ff */
[----:B------:R-:W-:-:S02]  /*9cd0*/  @!P1 MOV R0, R3 ;  /* 0x0000000300009202 */ /* 0x000fc40000000f00 */
[----:B------:R-:W-:Y:S02]  /*9ce0*/  LOP3.LUT P1, RZ, R17, 0x10000, RZ, 0xc0, !PT ;  /* 0x0001000011ff7812 */ /* 0x000fe4000782c0ff */
[----:B--2---:R-:W-:Y:S01]  /*9cf0*/  CS2R R12, SRZ ;  /* 0x00000000000c7805 */ /* 0x004fe2000001ff00 */
[----:B------:R0:W-:Y:S02]  /*9d00*/  STL.64 [R1+0x140], R2 ;  /* 0x0001400201007387 */ /* 0x0001e40000100a00 */
[----:B0-----:R-:W-:Y:S02]  /*9d10*/  CS2R R2, SRZ ;  /* 0x0000000000027805 */ /* 0x001fe4000001ff00 */
[----:B------:R0:W-:Y:S04]  /*9d20*/  STL.64 [R1+0x138], R4 ;  /* 0x0001380401007387 */ /* 0x0001e80000100a00 */
[----:B------:R1:W-:Y:S01]  /*9d30*/  STL.64 [R1+0x960], R68 ;  /* 0x0009604401007387 */ /* 0x0003e20000100a00 */
[----:B0-----:R-:W-:-:S02]  /*9d40*/  CS2R R4, SRZ ;  /* 0x0000000000047805 */ /* 0x001fc4000001ff00 */
[----:B-1----:R-:W-:Y:S02]  /*9d50*/  MOV R68, R48 ;  /* 0x0000003000447202 */ /* 0x002fe40000000f00 */
[----:B------:R-:W-:-:S05]  /*9d60*/  MOV R69, R49 ;  /* 0x0000003100457202 */ /* 0x000fca0000000f00 */
[----:B------:R-:W2:Y:S04]  /*9d70*/  @!P2 LDG.E.64 R4, desc[UR10][R68.64] ;  /* 0x0000000a4404a981 */ /* 0x000ea8000c1e1b00 */
[----:B---3--:R0:W3:Y:S04]  /*9d80*/  @!P2 LDG.E.64 R12, desc[UR10][R18.64] ;  /* 0x0000000a120ca981 */ /* 0x0080e8000c1e1b00 */
[----:B------:R1:W-:Y:S01]  /*9d90*/  STL [R1+0x6d4], R0 ;  /* 0x0006d40001007387 */ /* 0x0003e20000100800 */
[----:B------:R-:W-:Y:S02]  /*9da0*/  MOV R48, R40 ;  /* 0x0000002800307202 */ /* 0x000fe40000000f00 */
[----:B------:R-:W-:Y:S01]  /*9db0*/  MOV R49, R41 ;  /* 0x0000002900317202 */ /* 0x000fe20000000f00 */
[----:B------:R-:W-:Y:S01]  /*9dc0*/  STL.64 [R1+0x148], R6 ;  /* 0x0001480601007387 */ /* 0x000fe20000100a00 */
[----:B0-----:R-:W-:-:S02]  /*9dd0*/  MOV R18, R20 ;  /* 0x0000001400127202 */ /* 0x001fc40000000f00 */
[----:B------:R-:W-:Y:S01]  /*9de0*/  MOV R19, R21 ;  /* 0x0000001500137202 */ /* 0x000fe20000000f00 */
[----:B------:R-:W-:Y:S04]  /*9df0*/  STL.64 [R1+0x338], R14 ;  /* 0x0003380e01007387 */ /* 0x000fe80000100a00 */
[----:B------:R0:W4:Y:S04]  /*9e00*/  @!P1 LDG.E.64 R2, desc[UR10][R18.64] ;  /* 0x0000000a12029981 */ /* 0x000128000c1e1b00 */
[----:B------:R-:W3:Y:S01]  /*9e10*/  LDL.LU.64 R20, [R1+0x680] ;  /* 0x0006800001147983 */ /* 0x000ee20000300a00 */
[----:B-1----:R-:W-:Y:S01]  /*9e20*/  HFMA2 R0, -RZ, RZ, 0, 0 ;  /* 0x00000000ff007431 */ /* 0x002fe200000001ff */
[----:B------:R-:W-:-:S02]  /*9e30*/  @!P0 MOV R0, R6 ;  /* 0x0000000600008202 */ /* 0x000fc40000000f00 */
[----:B------:R-:W-:Y:S01]  /*9e40*/  MOV R40, R38 ;  /* 0x0000002600287202 */ /* 0x000fe20000000f00 */
[----:B------:R-:W-:Y:S01]  /*9e50*/  STL.64 [R1+0x340], R10 ;  /* 0x0003400a01007387 */ /* 0x000fe20000100a00 */
[----:B------:R-:W-:Y:S02]  /*9e60*/  MOV R41, R39 ;  /* 0x0000002700297202 */ /* 0x000fe40000000f00 */
[----:B------:R-:W-:Y:S01]  /*9e70*/  MOV R38, R58 ;  /* 0x0000003a00267202 */ /* 0x000fe20000000f00 */
[----:B------:R1:W-:Y:S01]  /*9e80*/  STL [R1+0x6b0], R0 ;  /* 0x0006b00001007387 */ /* 0x0003e20000100800 */
[----:B------:R-:W-:Y:S02]  /*9e90*/  MOV R39, R59 ;  /* 0x0000003b00277202 */ /* 0x000fe40000000f00 */
[----:B------:R-:W-:Y:S02]  /*9ea0*/  CS2R R58, SRZ ;  /* 0x00000000003a7805 */ /* 0x000fe4000001ff00 */
[----:B------:R-:W-:Y:S01]  /*9eb0*/  @!P0 MOV R66, R8 ;  /* 0x0000000800428202 */ /* 0x000fe20000000f00 */
[----:B------:R-:W-:Y:S01]  /*9ec0*/  STL.64 [R1+0x348], R8 ;  /* 0x0003480801007387 */ /* 0x000fe20000100a00 */
[----:B------:R-:W-:Y:S01]  /*9ed0*/  @!P0 MOV R59, R9 ;  /* 0x00000009003b8202 */ /* 0x000fe20000000f00 */
[----:B0-----:R-:W-:-:S02]  /*9ee0*/  HFMA2 R18, -RZ, RZ, 0, 0 ;  /* 0x00000000ff127431 */ /* 0x001fc400000001ff */
[----:B------:R-:W3:Y:S01]  /*9ef0*/  LDL.LU.64 R68, [R1+0x588] ;  /* 0x0005880001447983 */ /* 0x000ee20000300a00 */
[----:B-1----:R-:W-:Y:S01]  /*9f00*/  HFMA2 R0, -RZ, RZ, 0, 0 ;  /* 0x00000000ff007431 */ /* 0x002fe200000001ff */
[----:B------:R-:W-:Y:S02]  /*9f10*/  @!P0 MOV R0, R7 ;  /* 0x0000000700008202 */ /* 0x000fe40000000f00 */
[----:B------:R-:W-:Y:S02]  /*9f20*/  LOP3.LUT P0, RZ, R17, 0x8000, RZ, 0xc0, !PT ;  /* 0x0000800011ff7812 */ /* 0x000fe4000780c0ff */
[----:B------:R-:W-:Y:S02]  /*9f30*/  CS2R R6, SRZ ;  /* 0x0000000000067805 */ /* 0x000fe4000001ff00 */
[----:B------:R-:W-:Y:S01]  /*9f40*/  MOV R19, R49 ;  /* 0x0000003100137202 */ /* 0x000fe20000000f00 */
[----:B------:R-:W-:Y:S01]  /*9f50*/  HFMA2 R14, -RZ, RZ, 0, 0 ;  /* 0x00000000ff0e7431 */ /* 0x000fe200000001ff */
[----:B--2---:R-:W-:-:S05]  /*9f60*/  @!P2 MOV R14, R5 ;  /* 0x00000005000ea202 */ /* 0x004fca0000000f00 */
[----:B------:R0:W-:Y:S02]  /*9f70*/  STL [R1+0x6d8], R14 ;  /* 0x0006d80e01007387 */ /* 0x0001e40000100800 */
[----:B0-----:R-:W-:Y:S02]  /*9f80*/  CS2R R14, SRZ ;  /* 0x00000000000e7805 */ /* 0x001fe4000001ff00 */
[----:B----4-:R-:W-:-:S04]  /*9f90*/  @!P1 MOV R18, R2 ;  /* 0x0000000200129202 */ /* 0x010fc80000000f00 */
[----:B---3--:R0:W2:Y:S04]  /*9fa0*/  @!P1 LDG.E.64 R14, desc[UR10][R20.64] ;  /* 0x0000000a140e9981 */ /* 0x0080a8000c1e1b00 */
[----:B------:R1:W-:Y:S02]  /*9fb0*/  STL [R1+0x6dc], R18 ;  /* 0x0006dc1201007387 */ /* 0x0003e40000100800 */
[----:B-1----:R-:W-:Y:S02]  /*9fc0*/  MOV R18, R48 ;  /* 0x0000003000127202 */ /* 0x002fe40000000f00 */
[----:B------:R-:W3:Y:S04]  /*9fd0*/  LDL.LU.64 R48, [R1+0x668] ;  /* 0x0006680001307983 */ /* 0x000ee80000300a00 */
[----:B------:R1:W4:Y:S04]  /*9fe0*/  @!P0 LDG.E.64 R6, desc[UR10][R18.64] ;  /* 0x0000000a12068981 */ /* 0x000328000c1e1b00 */
[----:B------:R1:W-:Y:S01]  /*9ff0*/  STL [R1+0x6c8], R0 ;  /* 0x0006c80001007387 */ /* 0x0003e20000100800 */
[----:B0-----:R-:W-:Y:S01]  /*a000*/  MOV R20, R40 ;  /* 0x0000002800147202 */ /* 0x001fe20000000f00 */
[----:B-1----:R-:W-:Y:S01]  /*a010*/  HFMA2 R0, -RZ, RZ, 0, 0 ;  /* 0x00000000ff007431 */ /* 0x002fe200000001ff */
[----:B------:R-:W-:-:S02]  /*a020*/  @!P2 MOV R0, R4 ;  /* 0x000000040000a202 */ /* 0x000fc40000000f00 */
[----:B------:R-:W-:-:S03]  /*a030*/  @!P2 MOV R58, R12 ;  /* 0x0000000c003aa202 */ /* 0x000fc60000000f00 */
[----:B------:R0:W-:Y:S01]  /*a040*/  STL [R1+0x6cc], R0 ;  /* 0x0006cc0001007387 */ /* 0x0001e20000100800 */
[----:B------:R-:W-:Y:S01]  /*a050*/  MOV R18, R20 ;  /* 0x0000001400127202 */ /* 0x000fe20000000f00 */
[----:B------:R-:W-:Y:S01]  /*a060*/  HFMA2 R10, -RZ, RZ, 0, 0 ;  /* 0x00000000ff0a7431 */ /* 0x000fe200000001ff */
[----:B------:R-:W-:Y:S01]  /*a070*/  @!P1 MOV R10, R3 ;  /* 0x00000003000a9202 */ /* 0x000fe20000000f00 */
[----:B------:R-:W-:Y:S01]  /*a080*/  HFMA2 R20, -RZ, RZ, 0, 0 ;  /* 0x00000000ff147431 */ /* 0x000fe200000001ff */
[----:B------:R-:W-:Y:S02]  /*a090*/  MOV R21, R41 ;  /* 0x0000002900157202 */ /* 0x000fe40000000f00 */
[----:B0-----:R-:W-:Y:S02]  /*a0a0*/  MOV R0, RZ ;  /* 0x000000ff00007202 */ /* 0x001fe40000000f00 */
[----:B------:R-:W-:Y:S02]  /*a0b0*/  @!P2 MOV R0, R13 ;  /* 0x0000000d0000a202 */ /* 0x000fe40000000f00 */
[----:B------:R-:W-:Y:S01]  /*a0c0*/  LOP3.LUT P2, RZ, R17, 0x4000, RZ, 0xc0, !PT ;  /* 0x0000400011ff7812 */ /* 0x000fe2000784c0ff */
[----:B------:R0:W-:Y:S01]  /*a0d0*/  STL.64 [R1+0x150], R4 ;  /* 0x0001500401007387 */ /* 0x0001e20000100a00 */
[----:B------:R-:W-:-:S02]  /*a0e0*/  MOV R19, R21 ;  /* 0x0000001500137202 */ /* 0x000fc40000000f00 */
[----:B------:R-:W-:Y:S01]  /*a0f0*/  MOV R21, R47 ;  /* 0x0000002f00157202 */ /* 0x000fe20000000f00 */
[----:B------:R1:W-:Y:S01]  /*a100*/  STL [R1+0x6f4], R10 ;  /* 0x0006f40a01007387 */ /* 0x0003e20000100800 */
[----:B0-----:R-:W-:Y:S02]  /*a110*/  CS2R R4, SRZ ;  /* 0x0000000000047805 */ /* 0x001fe4000001ff00 */
[----:B-1----:R-:W-:Y:S02]  /*a120*/  CS2R R10, SRZ ;  /* 0x00000000000a7805 */ /* 0x002fe4000001ff00 */
[----:B------:R-:W-:Y:S02]  /*a130*/  MOV R40, R38 ;  /* 0x0000002600287202 */ /* 0x000fe40000000f00 */
[----:B------:R-:W-:Y:S02]  /*a140*/  MOV R41, R39 ;  /* 0x0000002700297202 */ /* 0x000fe40000000f00 */
[----:B------:R-:W-:-:S02]  /*a150*/  MOV R38, R36 ;  /* 0x0000002400267202 */ /* 0x000fc40000000f00 */
[----:B------:R-:W-:Y:S02]  /*a160*/  MOV R39, R37 ;  /* 0x0000002500277202 */ /* 0x000fe40000000f00 */
[----:B------:R-:W-:Y:S02]  /*a170*/  MOV R36, R30 ;  /* 0x0000001e00247202 */ /* 0x000fe40000000f00 */
[----:B------:R-:W-:Y:S02]  /*a180*/  MOV R37, R31 ;  /* 0x0000001f00257202 */ /* 0x000fe40000000f00 */
[----:B------:R-:W-:Y:S02]  /*a190*/  CS2R R30, SRZ ;  /* 0x00000000001e7805 */ /* 0x000fe4000001ff00 */
[----:B------:R-:W-:Y:S01]  /*a1a0*/  MOV R47, R33 ;  /* 0x00000021002f7202 */ /* 0x000fe20000000f00 */
[----:B------:R0:W-:Y:S02]  /*a1b0*/  STL.64 [R1+0x158], R2 ;  /* 0x0001580201007387 */ /* 0x0001e40000100a00 */
[----:B0-----:R-:W-:-:S02]  /*a1c0*/  CS2R R2, SRZ ;  /* 0x0000000000027805 */ /* 0x001fc4000001ff00 */
[----:B----4-:R-:W-:Y:S01]  /*a1d0*/  @!P0 MOV R20, R6 ;  /* 0x0000000600148202 */ /* 0x010fe20000000f00 */
[----:B---3--:R-:W3:Y:S04]  /*a1e0*/  @!P0 LDG.E.64 R10, desc[UR10][R48.64] ;  /* 0x0000000a300a8981 */ /* 0x008ee8000c1e1b00 */
[----:B------:R0:W-:Y:S01]  /*a1f0*/  STL [R1+0x7a8], R20 ;  /* 0x0007a81401007387 */ /* 0x0001e20000100800 */
[----:B--2---:R-:W-:Y:S02]  /*a200*/  @!P1 MOV R30, R14 ;  /* 0x0000000e001e9202 */ /* 0x004fe40000000f00 */
[----:B------:R-:W-:Y:S01]  /*a210*/  @!P1 MOV R31, R15 ;  /* 0x0000000f001f9202 */ /* 0x000fe20000000f00 */
[----:B------:R-:W2:Y:S01]  /*a220*/  LDL.LU.64 R48, [R1+0x650] ;  /* 0x0006500001307983 */ /* 0x000ea20000300a00 */
[----:B0-----:R-:W-:-:S05]  /*a230*/  MOV R20, R46 ;  /* 0x0000002e00147202 */ /* 0x001fca0000000f00 */
[----:B------:R0:W4:Y:S01]  /*a240*/  @!P2 LDG.E.64 R4, desc[UR10][R20.64] ;  /* 0x0000000a1404a981 */ /* 0x000122000c1e1b00 */
[----:B------:R-:W-:Y:S02]  /*a250*/  LOP3.LUT P1, RZ, R17, 0x2000, RZ, 0xc0, !PT ;  /* 0x0000200011ff7812 */ /* 0x000fe4000782c0ff */
[----:B------:R-:W-:-:S04]  /*a260*/  MOV R46, R32 ;  /* 0x00000020002e7202 */ /* 0x000fc80000000f00 */
[----:B0-----:R-:W-:Y:S02]  /*a270*/  MOV R20, R46 ;  /* 0x0000002e00147202 */ /* 0x001fe40000000f00 */
[----:B------:R-:W-:-:S05]  /*a280*/  MOV R21, R47 ;  /* 0x0000002f00157202 */ /* 0x000fca0000000f00 */
[----:B------:R0:W4:Y:S01]  /*a290*/  @!P1 LDG.E.64 R2, desc[UR10][R20.64] ;  /* 0x0000000a14029981 */ /* 0x000122000c1e1b00 */
[----:B------:R-:W-:Y:S01]  /*a2a0*/  CS2R R32, SRZ ;  /* 0x0000000000207805 */ /* 0x000fe2000001ff00 */
[----:B------:R-:W-:Y:S02]  /*a2b0*/  HFMA2 R46, -RZ, RZ, 0, 0 ;  /* 0x00000000ff2e7431 */ /* 0x000fe400000001ff */
[----:B------:R-:W-:Y:S01]  /*a2c0*/  HFMA2 R8, -RZ, RZ, 0, 0 ;  /* 0x00000000ff087431 */ /* 0x000fe200000001ff */
[----:B------:R-:W-:Y:S02]  /*a2d0*/  @!P0 MOV R8, R7 ;  /* 0x0000000700088202 */ /* 0x000fe40000000f00 */
[----:B------:R-:W-:Y:S01]  /*a2e0*/  MOV R47, R35 ;  /* 0x00000023002f7202 */ /* 0x000fe20000000f00 */
[----:B------:R1:W-:Y:S04]  /*a2f0*/  STL.64 [R1+0x160], R6 ;  /* 0x0001600601007387 */ /* 0x0003e80000100a00 */
[----:B------:R1:W-:Y:S01]  /*a300*/  STL [R1+0x7ac], R8 ;  /* 0x0007ac0801007387 */ /* 0x0003e20000100800 */
[----:B0-----:R-:W-:-:S02]  /*a310*/  MOV R21, R47 ;  /* 0x0000002f00157202 */ /* 0x001fc40000000f00 */
[----:B-1----:R-:W-:Y:S02]  /*a320*/  CS2R R6, SRZ ;  /* 0x0000000000067805 */ /* 0x002fe4000001ff00 */
[----:B------:R-:W-:Y:S02]  /*a330*/  CS2R R8, SRZ ;  /* 0x0000000000087805 */ /* 0x000fe4000001ff00 */
[----:B------:R-:W-:Y:S02]  /*a340*/  MOV R47, R41 ;  /* 0x00000029002f7202 */ /* 0x000fe40000000f00 */
[----:B------:R-:W-:Y:S02]  /*a350*/  MOV R41, R39 ;  /* 0x0000002700297202 */ /* 0x000fe40000000f00 */
[----:B---3--:R-:W-:Y:S02]  /*a360*/  @!P0 MOV R32, R10 ;  /* 0x0000000a00208202 */ /* 0x008fe40000000f00 */
[----:B------:R-:W-:-:S02]  /*a370*/  @!P0 MOV R33, R11 ;  /* 0x0000000b00218202 */ /* 0x000fc40000000f00 */
[----:B------:R-:W-:Y:S01]  /*a380*/  LOP3.LUT P0, RZ, R17, 0x1000, RZ, 0xc0, !PT ;  /* 0x0000100011ff7812 */ /* 0x000fe2000780c0ff */
[----:B--2---:R-:W2:Y:S01]  /*a390*/  @!P2 LDG.E.64 R8, desc[UR10][R48.64] ;  /* 0x0000000a3008a981 */ /* 0x004ea2000c1e1b00 */
[----:B----4-:R-:W-:-:S03]  /*a3a0*/  @!P2 MOV R46, R4 ;  /* 0x00000004002ea202 */ /* 0x010fc60000000f00 */
[----:B------:R-:W3:Y:S04]  /*a3b0*/  LDL.LU.64 R48, [R1+0x638] ;  /* 0x0006380001307983 */ /* 0x000ee80000300a00 */
[----:B------:R0:W-:Y:S02]  /*a3c0*/  STL [R1+0x7b8], R46 ;  /* 0x0007b82e01007387 */ /* 0x0001e40000100800 */
[----:B0-----:R-:W-:-:S04]  /*a3d0*/  MOV R46, R34 ;  /* 0x00000022002e7202 */ /* 0x001fc80000000f00 */
[----:B------:R-:W-:-:S05]  /*a3e0*/  MOV R20, R46 ;  /* 0x0000002e00147202 */ /* 0x000fca0000000f00 */
[----:B------:R0:W4:Y:S01]  /*a3f0*/  @!P0 LDG.E.64 R6, desc[UR10][R20.64] ;  /* 0x0000000a14068981 */ /* 0x000122000c1e1b00 */
[----:B------:R-:W-:Y:S01]  /*a400*/  HFMA2 R46, -RZ, RZ, 0, 0 ;  /* 0x00000000ff2e7431 */ /* 0x000fe200000001ff */
[----:B------:R-:W-:-:S05]  /*a410*/  @!P1 MOV R46, R2 ;  /* 0x00000002002e9202 */ /* 0x000fca0000000f00 */
        /* <DEDUP_REMOVED lines=9> */
[----:B------:R-:W4:Y:S04]  /*a4b0*/  LDL.LU.64 R28, [R1+0x600] ;  /* 0x00060000011c7983 */ /* 0x000f280000300a00 */
[----:B------:R0:W-:Y:S01]  /*a4c0*/  STL.64 [R1+0x350], R12 ;  /* 0x0003500c01007387 */ /* 0x0001e20000100a00 */
[----:B------:R-:W-:Y:S01]  /*a4d0*/  CS2R R34, SRZ ;  /* 0x0000000000227805 */ /* 0x000fe2000001ff00 */
[----:B0-----:R-:W-:Y:S01]  /*a4e0*/  HFMA2 R12, -RZ, RZ, 0, 0 ;  /* 0x00000000ff0c7431 */ /* 0x001fe200000001ff */
[----:B------:R-:W-:-:S05]  /*a4f0*/  @!P2 MOV R12, R5 ;  /* 0x00000005000ca202 */ /* 0x000fca0000000f00 */
[----:B------:R0:W-:Y:S04]  /*a500*/  STL [R1+0x7bc], R12 ;  /* 0x0007bc0c01007387 */ /* 0x0001e80000100800 */
[----:B------:R1:W-:Y:S01]  /*a510*/  STL.64 [R1+0x360], R10 ;  /* 0x0003600a01007387 */ /* 0x0003e20000100a00 */
[----:B0-----:R-:W-:Y:S01]  /*a520*/  CS2R R12, SRZ ;  /* 0x00000000000c7805 */ /* 0x001fe2000001ff00 */
[----:B-1----:R-:W-:Y:S02]  /*a530*/  HFMA2 R10, -RZ, RZ, 0, 0 ;  /* 0x00000000ff0a7431 */ /* 0x002fe400000001ff */
[----:B------:R0:W-:Y:S02]  /*a540*/  STL.64 [R1+0x168], R4 ;  /* 0x0001680401007387 */ /* 0x0001e40000100a00 */
[----:B0-----:R-:W-:-:S02]  /*a550*/  CS2R R4, SRZ ;  /* 0x0000000000047805 */ /* 0x001fc4000001ff00 */
[----:B--2---:R-:W-:Y:S02]  /*a560*/  @!P2 MOV R34, R8 ;  /* 0x000000080022a202 */ /* 0x004fe40000000f00 */
[----:B------:R-:W-:Y:S02]  /*a570*/  @!P2 MOV R35, R9 ;  /* 0x000000090023a202 */ /* 0x000fe40000000f00 */
[----:B------:R-:W-:Y:S01]  /*a580*/  LOP3.LUT P2, RZ, R17, 0x800, RZ, 0xc0, !PT ;  /* 0x0000080011ff7812 */ /* 0x000fe2000784c0ff */
[----:B---3--:R-:W2:Y:S04]  /*a590*/  @!P1 LDG.E.64 R12, desc[UR10][R48.64] ;  /* 0x0000000a300c9981 */ /* 0x008ea8000c1e1b00 */
[----:B------:R-:W3:Y:S01]  /*a5a0*/  LDL.LU.64 R48, [R1+0x620] ;  /* 0x0006200001307983 */ /* 0x000ee20000300a00 */
[----:B----4-:R-:W-:-:S05]  /*a5b0*/  @!P0 MOV R10, R7 ;  /* 0x00000007000a8202 */ /* 0x010fca0000000f00 */
[----:B------:R0:W-:Y:S02]  /*a5c0*/  STL [R1+0x804], R10 ;  /* 0x0008040a01007387 */ /* 0x0001e40000100800 */
[----:B0-----:R-:W-:-:S06]  /*a5d0*/  CS2R R10, SRZ ;  /* 0x00000000000a7805 */ /* 0x001fcc000001ff00 */
[----:B------:R0:W4:Y:S04]  /*a5e0*/  @!P2 LDG.E.64 R10, desc[UR10][R20.64] ;  /* 0x0000000a140aa981 */ /* 0x000128000c1e1b00 */
[----:B------:R-:W4:Y:S04]  /*a5f0*/  @!P2 LDG.E.64 R4, desc[UR10][R28.64] ;  /* 0x0000000a1c04a981 */ /* 0x000f28000c1e1b00 */
[----:B------:R-:W4:Y:S04]  /*a600*/  LDL.LU.64 R28, [R1+0x5f0] ;  /* 0x0005f000011c7983 */ /* 0x000f280000300a00 */
[----:B------:R1:W-:Y:S01]  /*a610*/  STL.64 [R1+0x358], R14 ;  /* 0x0003580e01007387 */ /* 0x0003e20000100a00 */
[----:B------:R-:W-:-:S02]  /*a620*/  MOV R38, R36 ;  /* 0x0000002400267202 */ /* 0x000fc40000000f00 */
[----:B------:R-:W-:Y:S02]  /*a630*/  MOV R39, R37 ;  /* 0x0000002500277202 */ /* 0x000fe40000000f00 */
[----:B------:R-:W-:Y:S01]  /*a640*/  CS2R R36, SRZ ;  /* 0x0000000000247805 */ /* 0x000fe2000001ff00 */
[----:B-1----:R-:W-:Y:S01]  /*a650*/  HFMA2 R14, -RZ, RZ, 0, 0 ;  /* 0x00000000ff0e7431 */ /* 0x002fe200000001ff */
[----:B------:R-:W-:-:S05]  /*a660*/  @!P1 MOV R14, R3 ;  /* 0x00000003000e9202 */ /* 0x000fca0000000f00 */
[----:B------:R1:W-:Y:S02]  /*a670*/  STL [R1+0x7dc], R14 ;  /* 0x0007dc0e01007387 */ /* 0x0003e40000100800 */
[----:B-1----:R-:W-:Y:S02]  /*a680*/  CS2R R14, SRZ ;  /* 0x00000000000e7805 */ /* 0x002fe4000001ff00 */
[----:B------:R1:W-:Y:S01]  /*a690*/  STL.64 [R1+0x170], R2 ;  /* 0x0001700201007387 */ /* 0x0003e20000100a00 */
[----:B0-----:R-:W-:Y:S02]  /*a6a0*/  MOV R20, R40 ;  /* 0x0000002800147202 */ /* 0x001fe40000000f00 */
[----:B------:R-:W-:Y:S01]  /*a6b0*/  MOV R21, R41 ;  /* 0x0000002900157202 */ /* 0x000fe20000000f00 */
[----:B------:R0:W-:Y:S01]  /*a6c0*/  STL.64 [R1+0x368], R8 ;  /* 0x0003680801007387 */ /* 0x0001e20000100a00 */
[----:B-1----:R-:W-:Y:S01]  /*a6d0*/  CS2R R2, SRZ ;  /* 0x0000000000027805 */ /* 0x002fe2000001ff00 */
[----:B0-----:R-:W-:Y:S01]  /*a6e0*/  HFMA2 R8, -RZ, RZ, 0, 0 ;  /* 0x00000000ff087431 */ /* 0x001fe200000001ff */
[----:B--2---:R-:W-:-:S02]  /*a6f0*/  @!P1 MOV R36, R12 ;  /* 0x0000000c00249202 */ /* 0x004fc40000000f00 */
[----:B------:R-:W-:Y:S02]  /*a700*/  @!P1 MOV R37, R13 ;  /* 0x0000000d00259202 */ /* 0x000fe40000000f00 */
[----:B------:R-:W-:Y:S01]  /*a710*/  LOP3.LUT P1, RZ, R17, 0x400, RZ, 0xc0, !PT ;  /* 0x0000040011ff7812 */ /* 0x000fe2000782c0ff */
[----:B---3--:R0:W2:-:S12]  /*a720*/  @!P0 LDG.E.64 R14, desc[UR10][R48.64] ;  /* 0x0000000a300e8981 */ /* 0x008098000c1e1b00 */
[----:B------:R1:W3:Y:S01]  /*a730*/  @!P1 LDG.E.64 R2, desc[UR10][R20.64] ;  /* 0x0000000a14029981 */ /* 0x0002e2000c1e1b00 */
[----:B----4-:R-:W-:-:S05]  /*a740*/  @!P2 MOV R8, R11 ;  /* 0x0000000b0008a202 */ /* 0x010fca0000000f00 */
[----:B------:R4:W-:Y:S02]  /*a750*/  STL [R1+0x82c], R8 ;  /* 0x00082c0801007387 */ /* 0x0009e40000100800 */
[----:B----4-:R-:W-:-:S06]  /*a760*/  CS2R R8, SRZ ;  /* 0x0000000000087805 */ /* 0x010fcc000001ff00 */
[----:B------:R-:W4:Y:S04]  /*a770*/  @!P1 LDG.E.64 R8, desc[UR10][R28.64] ;  /* 0x0000000a1c089981 */ /* 0x000f28000c1e1b00 */
[----:B------:R-:W4:Y:S01]  /*a780*/  LDL.LU.64 R28, [R1+0x5d8] ;  /* 0x0005d800011c7983 */ /* 0x000f220000300a00 */
[----:B0-----:R-:W-:Y:S01]  /*a790*/  MOV R48, R38 ;  /* 0x0000002600307202 */ /* 0x001fe20000000f00 */
[----:B------:R-:W-:Y:S01]  /*a7a0*/  HFMA2 R38, -RZ, RZ, 0, 0 ;  /* 0x00000000ff267431 */ /* 0x000fe200000001ff */
[----:B------:R-:W-:Y:S02]  /*a7b0*/  @!P0 MOV R38, R6 ;  /* 0x0000000600268202 */ /* 0x000fe40000000f00 */
[----:B------:R-:W-:-:S03]  /*a7c0*/  MOV R49, R39 ;  /* 0x0000002700317202 */ /* 0x000fc60000000f00 */
[----:B------:R0:W-:Y:S02]  /*a7d0*/  STL [R1+0x800], R38 ;  /* 0x0008002601007387 */ /* 0x0001e40000100800 */
[----:B0-----:R-:W-:Y:S02]  /*a7e0*/  CS2R R38, SRZ ;  /* 0x0000000000267805 */ /* 0x001fe4000001ff00 */
[----:B------:R0:W-:Y:S01]  /*a7f0*/  STL.64 [R1+0x178], R6 ;  /* 0x0001780601007387 */ /* 0x0001e20000100a00 */
[----:B-1----:R-:W-:Y:S02]  /*a800*/  MOV R20, R46 ;  /* 0x0000002e00147202 */ /* 0x002fe40000000f00 */
[----:B------:R-:W-:Y:S01]  /*a810*/  MOV R21, R47 ;  /* 0x0000002f00157202 */ /* 0x000fe20000000f00 */
[----:B------:R1:W-:Y:S01]  /*a820*/  STL.64 [R1+0x370], R12 ;  /* 0x0003700c01007387 */ /* 0x0003e20000100a00 */
[----:B0-----:R-:W-:Y:S01]  /*a830*/  CS2R R6, SRZ ;  /* 0x0000000000067805 */ /* 0x001fe2000001ff00 */
[----:B-1----:R-:W-:Y:S01]  /*a840*/  HFMA2 R12, -RZ, RZ, 0, 0 ;  /* 0x00000000ff0c7431 */ /* 0x002fe200000001ff */
[----:B--2---:R-:W-:-:S02]  /*a850*/  @!P0 MOV R38, R14 ;  /* 0x0000000e00268202 */ /* 0x004fc40000000f00 */
[----:B------:R-:W-:Y:S02]  /*a860*/  @!P0 MOV R39, R15 ;  /* 0x0000000f00278202 */ /* 0x000fe40000000f00 */
[----:B------:R-:W-:Y:S02]  /*a870*/  LOP3.LUT P0, RZ, R17, 0x200, RZ, 0xc0, !PT ;  /* 0x0000020011ff7812 */ /* 0x000fe4000780c0ff */
[----:B---3--:R-:W-:-:S05]  /*a880*/  @!P1 MOV R12, R3 ;  /* 0x00000003000c9202 */ /* 0x008fca0000000f00 */
[----:B------:R0:W-:Y:S06]  /*a890*/  STL [R1+0x838], R12 ;  /* 0x0008380c01007387 */ /* 0x0001ec0000100800 */
[----:B------:R1:W2:Y:S01]  /*a8a0*/  @!P0 LDG.E.64 R6, desc[UR10][R20.64] ;  /* 0x0000000a14068981 */ /* 0x0002a2000c1e1b00 */
[----:B0-----:R-:W-:-:S06]  /*a8b0*/  CS2R R12, SRZ ;  /* 0x00000000000c7805 */ /* 0x001fcc000001ff00 */
[----:B----4-:R-:W3:Y:S04]  /*a8c0*/  @!P0 LDG.E.64 R12, desc[UR10][R28.64] ;  /* 0x0000000a1c0c8981 */ /* 0x010ee8000c1e1b00 */
[----:B------:R-:W4:Y:S01]  /*a8d0*/  LDL.LU.64 R28, [R1+0x5b8] ;  /* 0x0005b800011c7983 */ /* 0x000f220000300a00 */
[----:B------:R-:W-:Y:S01]  /*a8e0*/  HFMA2 R40, -RZ, RZ, 0, 0 ;  /* 0x00000000ff287431 */ /* 0x000fe200000001ff */
[----:B------:R-:W-:Y:S02]  /*a8f0*/  @!P2 MOV R40, R10 ;  /* 0x0000000a0028a202 */ /* 0x000fe40000000f00 */
[----:B-1----:R-:W-:-:S03]  /*a900*/  MOV R20, R48 ;  /* 0x0000003000147202 */ /* 0x002fc60000000f00 */
[----:B------:R0:W-:Y:S01]  /*a910*/  STL [R1+0x828], R40 ;  /* 0x0008282801007387 */ /* 0x0001e20000100800 */
[----:B------:R-:W-:Y:S01]  /*a920*/  HFMA2 R48, -RZ, RZ, 0, 0 ;  /* 0x00000000ff307431 */ /* 0x000fe200000001ff */
[----:B0-----:R-:W-:Y:S02]  /*a930*/  CS2R R40, SRZ ;  /* 0x0000000000287805 */ /* 0x001fe4000001ff00 */
[----:B------:R-:W-:Y:S02]  /*a940*/  @!P2 MOV R40, R4 ;  /* 0x000000040028a202 */ /* 0x000fe40000000f00 */
[----:B------:R-:W-:Y:S02]  /*a950*/  @!P2 MOV R41, R5 ;  /* 0x000000050029a202 */ /* 0x000fe40000000f00 */
[----:B------:R-:W-:Y:S01]  /*a960*/  LOP3.LUT P2, RZ, R17, 0x100, RZ, 0xc0, !PT ;  /* 0x0000010011ff7812 */ /* 0x000fe2000784c0ff */
[----:B------:R0:W-:Y:S01]  /*a970*/  STL.64 [R1+0x180], R10 ;  /* 0x0001800a01007387 */ /* 0x0001e20000100a00 */
[----:B------:R-:W-:-:S03]  /*a980*/  MOV R21, R49 ;  /* 0x0000003100157202 */ /* 0x000fc60000000f00 */
[----:B------:R1:W-:Y:S01]  /*a990*/  STL.64 [R1+0x378], R14 ;  /* 0x0003780e01007387 */ /* 0x0003e20000100a00 */
[----:B0-----:R-:W-:Y:S01]  /*a9a0*/  CS2R R10, SRZ ;  /* 0x00000000000a7805 */ /* 0x001fe2000001ff00 */
[----:B-1----:R-:W-:-:S06]  /*a9b0*/  HFMA2 R14, -RZ, RZ, 0, 0 ;  /* 0x00000000ff0e7431 */ /* 0x002fcc00000001ff */
[----:B------:R-:W4:Y:S01]  /*a9c0*/  @!P2 LDG.E.64 R10, desc[UR10][R20.64] ;  /* 0x0000000a140aa981 */ /* 0x000f22000c1e1b00 */
[----:B------:R-:W-:Y:S01]  /*a9d0*/  HFMA2 R46, -RZ, RZ, 0, 0 ;  /* 0x00000000ff2e7431 */ /* 0x000fe200000001ff */
[----:B------:R-:W-:-:S05]  /*a9e0*/  @!P1 MOV R46, R2 ;  /* 0x00000002002e9202 */ /* 0x000fca0000000f00 */
[----:B------:R0:W-:Y:S04]  /*a9f0*/  STL [R1+0x834], R46 ;  /* 0x0008342e01007387 */ /* 0x0001e80000100800 */
[----:B------:R-:W4:Y:S01]  /*aa00*/  LDL.LU.64 R20, [R1+0x5a8] ;  /* 0x0005a80001147983 */ /* 0x000f220000300a00 */
[----:B0-----:R-:W-:Y:S02]  /*aa10*/  CS2R R46, SRZ ;  /* 0x00000000002e7805 */ /* 0x001fe4000001ff00 */
[----:B------:R-:W-:Y:S02]  /*aa20*/  @!P1 MOV R46, R8 ;  /* 0x00000008002e9202 */ /* 0x000fe40000000f00 */
[----:B------:R-:W-:Y:S02]  /*aa30*/  @!P1 MOV R47, R9 ;  /* 0x00000009002f9202 */ /* 0x000fe40000000f00 */
[----:B------:R-:W-:Y:S01]  /*aa40*/  LOP3.LUT P1, RZ, R17, 0x80, RZ, 0xc0, !PT ;  /* 0x0000008011ff7812 */ /* 0x000fe2000782c0ff */
[----:B------:R0:W-:Y:S02]  /*aa50*/  STL.64 [R1+0x188], R2 ;  /* 0x0001880201007387 */ /* 0x0001e40000100a00 */
[----:B0-----:R-:W-:-:S10]  /*aa60*/  CS2R R2, SRZ ;  /* 0x0000000000027805 */ /* 0x001fd4000001ff00 */
[----:B------:R-:W4:Y:S04]  /*aa70*/  @!P1 LDG.E.64 R2, desc[UR10][R54.64] ;  /* 0x0000000a36029981 */ /* 0x000f28000c1e1b00 */
[----:B------:R-:W-:Y:S04]  /*aa80*/  STL.64 [R1+0x380], R4 ;  /* 0x0003800401007387 */ /* 0x000fe80000100a00 */
[----:B------:R-:W-:Y:S04]  /*aa90*/  STL.64 [R1+0x388], R8 ;  /* 0x0003880801007387 */ /* 0x000fe80000100a00 */
[----:B------:R-:W4:Y:S01]  /*aaa0*/  LDL.LU.64 R54, [R1+0x590] ;  /* 0x0005900001367983 */ /* 0x000f220000300a00 */
[----:B--2---:R-:W-:-:S02]  /*aab0*/  @!P0 MOV R48, R6 ;  /* 0x0000000600308202 */ /* 0x004fc40000000f00 */
[----:B------:R-:W-:-:S03]  /*aac0*/  @!P0 MOV R14, R7 ;  /* 0x00000007000e8202 */ /* 0x000fc60000000f00 */
[----:B------:R0:W-:Y:S02]  /*aad0*/  STL [R1+0x83c], R48 ;  /* 0x00083c3001007387 */ /* 0x0001e40000100800 */
[----:B0-----:R-:W-:Y:S02]  /*aae0*/  CS2R R48, SRZ ;  /* 0x0000000000307805 */ /* 0x001fe4000001ff00 */
[----:B------:R0:W-:Y:S04]  /*aaf0*/  STL [R1+0x844], R14 ;  /* 0x0008440e01007387 */ /* 0x0001e80000100800 */
[----:B------:R1:W-:Y:S01]  /*ab00*/  STL.64 [R1+0x190], R6 ;  /* 0x0001900601007387 */ /* 0x0003e20000100a00 */
[----:B0-----:R-:W-:Y:S02]  /*ab10*/  CS2R R14, SRZ ;  /* 0x00000000000e7805 */ /* 0x001fe4000001ff00 */
[----:B-1----:R-:W-:-:S02]  /*ab20*/  CS2R R6, SRZ ;  /* 0x0000000000067805 */ /* 0x002fc4000001ff00 */
[----:B---3--:R-:W-:Y:S02]  /*ab30*/  @!P0 MOV R48, R12 ;  /* 0x0000000c00308202 */ /* 0x008fe40000000f00 */
[----:B------:R-:W-:Y:S02]  /*ab40*/  @!P0 MOV R49, R13 ;  /* 0x0000000d00318202 */ /* 0x000fe40000000f00 */
[----:B------:R-:W-:Y:S01]  /*ab50*/  LOP3.LUT P0, RZ, R17, 0x40, RZ, 0xc0, !PT ;  /* 0x0000004011ff7812 */ /* 0x000fe2000780c0ff */
[----:B----4-:R0:W2:-:S12]  /*ab60*/  @!P2 LDG.E.64 R14, desc[UR10][R28.64] ;  /* 0x0000000a1c0ea981 */ /* 0x010098000c1e1b00 */
[----:B------:R-:W3:Y:S04]  /*ab70*/  @!P0 LDG.E.64 R6, desc[UR10][R18.64] ;  /* 0x0000000a12068981 */ /* 0x000ee8000c1e1b00 */
[----:B------:R-:W4:Y:S01]  /*ab80*/  LDL.LU.64 R18, [R1+0x578] ;  /* 0x0005780001127983 */ /* 0x000f220000300a00 */
[----:B0-----:R-:W-:Y:S01]  /*ab90*/  MOV R28, R50 ;  /* 0x00000032001c7202 */ /* 0x001fe20000000f00 */
[----:B------:R-:W-:Y:S01]  /*aba0*/  HFMA2 R50, -RZ, RZ, 0, 0 ;  /* 0x00000000ff327431 */ /* 0x000fe200000001ff */
[----:B------:R-:W-:Y:S01]  /*abb0*/  MOV R29, R51 ;  /* 0x00000033001d7202 */ /* 0x000fe20000000f00 */
[----:B------:R-:W-:Y:S01]  /*abc0*/  HFMA2 R4, -RZ, RZ, 0, 0 ;  /* 0x00000000ff047431 */ /* 0x000fe200000001ff */
[----:B------:R0:W-:Y:S01]  /*abd0*/  STL.64 [R1+0x390], R12 ;  /* 0x0003900c01007387 */ /* 0x0001e20000100a00 */
[----:B------:R-:W-:Y:S01]  /*abe0*/  @!P2 MOV R50, R10 ;  /* 0x0000000a0032a202 */ /* 0x000fe20000000f00 */
[----:B0-----:R-:W-:Y:S01]  /*abf0*/  HFMA2 R12, -RZ, RZ, 0, 0 ;  /* 0x00000000ff0c7431 */ /* 0x001fe200000001ff */
[----:B------:R-:W-:-:S03]  /*ac00*/  @!P2 MOV R4, R11 ;  /* 0x0000000b0004a202 */ /* 0x000fc60000000f00 */
[----:B------:R0:W-:Y:S02]  /*ac10*/  STL [R1+0x848], R50 ;  /* 0x0008483201007387 */ /* 0x0001e40000100800 */
[----:B0-----:R-:W-:Y:S02]  /*ac20*/  CS2R R50, SRZ ;  /* 0x0000000000327805 */ /* 0x001fe4000001ff00 */
[----:B------:R0:W-:Y:S04]  /*ac30*/  STL [R1+0x854], R4 ;  /* 0x0008540401007387 */ /* 0x0001e80000100800 */
[----:B------:R1:W-:Y:S01]  /*ac40*/  STL.64 [R1+0x198], R10 ;  /* 0x0001980a01007387 */ /* 0x0003e20000100a00 */
[----:B0-----:R-:W-:Y:S02]  /*ac50*/  CS2R R4, SRZ ;  /* 0x0000000000047805 */ /* 0x001fe4000001ff00 */
[----:B-1----:R-:W-:-:S04]  /*ac60*/  CS2R R10, SRZ ;  /* 0x00000000000a7805 */ /* 0x002fc8000001ff00 */
[----:B------:R0:W4:Y:S01]  /*ac70*/  @!P1 LDG.E.64 R4, desc[UR10][R20.64] ;  /* 0x0000000a14049981 */ /* 0x000122000c1e1b00 */
[----:B------:R-:W-:Y:S01]  /*ac80*/  HFMA2 R8, -RZ, RZ, 0, 0 ;  /* 0x00000000ff087431 */ /* 0x000fe200000001ff */
[----:B------:R-:W-:Y:S01]  /*ac90*/  @!P1 MOV R8, R3 ;  /* 0x0000000300089202 */ /* 0x000fe20000000f00 */
[----:B0-----:R-:W-:Y:S01]  /*aca0*/  HFMA2 R20, -RZ, RZ, 0, 0 ;  /* 0x00000000ff147431 */ /* 0x001fe200000001ff */
[----:B------:R-:W-:Y:S01]  /*acb0*/  @!P1 MOV R20, R2 ;  /* 0x0000000200149202 */ /* 0x000fe20000000f00 */
[----:B------:R0:W-:Y:S04]  /*acc0*/  STL.64 [R1+0x1a0], R2 ;  /* 0x0001a00201007387 */ /* 0x0001e80000100a00 */
[----:B0-----:R-:W4:Y:S01]  /*acd0*/  LDL.LU.64 R2, [R1+0x570] ;  /* 0x0005700001027983 */ /* 0x001f220000300a00 */
[----:B--2---:R-:W-:-:S02]  /*ace0*/  @!P2 MOV R50, R14 ;  /* 0x0000000e0032a202 */ /* 0x004fc40000000f00 */
[----:B------:R-:W-:Y:S02]  /*acf0*/  @!P2 MOV R51, R15 ;  /* 0x0000000f0033a202 */ /* 0x000fe40000000f00 */
[----:B------:R-:W-:Y:S02]  /*ad00*/  LOP3.LUT P2, RZ, R17, 0x20, RZ, 0xc0, !PT ;  /* 0x0000002011ff7812 */ /* 0x000fe4000784c0ff */
[----:B---3--:R-:W-:-:S05]  /*ad10*/  @!P0 MOV R12, R7 ;  /* 0x00000007000c8202 */ /* 0x008fca0000000f00 */
[----:B------:R0:W-:Y:S06]  /*ad20*/  STL [R1+0x878], R12 ;  /* 0x0008780c01007387 */ /* 0x0001ec0000100800 */
[----:B------:R-:W2:Y:S01]  /*ad30*/  @!P2 LDG.E.64 R10, desc[UR10][R68.64] ;  /* 0x0000000a440aa981 */ /* 0x000ea2000c1e1b00 */
[----:B0-----:R-:W-:-:S03]  /*ad40*/  CS2R R12, SRZ ;  /* 0x00000000000c7805 */ /* 0x001fc6000001ff00 */
[----:B------:R-:W3:Y:S04]  /*ad50*/  LDL.LU.64 R68, [R1+0x560] ;  /* 0x0005600001447983 */ /* 0x000ee80000300a00 */
[----:B----4-:R-:W4:Y:S01]  /*ad60*/  @!P2 LDG.E.64 R12, desc[UR10][R18.64] ;  /* 0x0000000a120ca981 */ /* 0x010f22000c1e1b00 */
[----:B------:R-:W-:-:S03]  /*ad70*/  MOV R21, R29 ;  /* 0x0000001d00157202 */ /* 0x000fc60000000f00 */
[----:B------:R0:W-:Y:S01]  /*ad80*/  STL [R1+0x858], R20 ;  /* 0x0008581401007387 */ /* 0x0001e20000100800 */
[----:B------:R-:W-:-:S03]  /*ad90*/  MOV R29, R53 ;  /* 0x00000035001d7202 */ /* 0x000fc60000000f00 */
[----:B------:R1:W-:Y:S01]  /*ada0*/  STL.64 [R1+0x398], R14 ;  /* 0x0003980e01007387 */ /* 0x0003e20000100a00 */
[----:B0-----:R-:W-:Y:S02]  /*adb0*/  MOV R20, R28 ;  /* 0x0000001c00147202 */ /* 0x001fe40000000f00 */
[----:B------:R-:W-:Y:S02]  /*adc0*/  MOV R28, R52 ;  /* 0x00000034001c7202 */ /* 0x000fe40000000f00 */
[----:B------:R-:W-:Y:S02]  /*add0*/  CS2R R52, SRZ ;  /* 0x0000000000347805 */ /* 0x000fe4000001ff00 */
[----:B-1----:R-:W-:Y:S01]  /*ade0*/  CS2R R14, SRZ ;  /* 0x00000000000e7805 */ /* 0x002fe2000001ff00 */
[----:B------:R0:W-:Y:S02]  /*adf0*/  STL [R1+0x864], R8 ;  /* 0x0008640801007387 */ /* 0x0001e40000100800 */
[----:B0-----:R-:W-:-:S06]  /*ae00*/  CS2R R8, SRZ ;  /* 0x0000000000087805 */ /* 0x001fcc000001ff00 */
[----:B------:R0:W3:Y:S01]  /*ae10*/  @!P0 LDG.E.64 R8, desc[UR10][R54.64] ;  /* 0x0000000a36088981 */ /* 0x0000e2000c1e1b00 */
[----:B------:R-:W-:Y:S02]  /*ae20*/  @!P1 MOV R52, R4 ;  /* 0x0000000400349202 */ /* 0x000fe40000000f00 */
[----:B------:R-:W-:Y:S02]  /*ae30*/  @!P1 MOV R53, R5 ;  /* 0x0000000500359202 */ /* 0x000fe40000000f00 */
[----:B------:R-:W-:Y:S01]  /*ae40*/  LOP3.LUT P1, RZ, R17, 0x10, RZ, 0xc0, !PT ;  /* 0x0000001011ff7812 */ /* 0x000fe2000782c0ff */
[----:B0-----:R-:W-:Y:S01]  /*ae50*/  HFMA2 R54, -RZ, RZ, 0, 0 ;  /* 0x00000000ff367431 */ /* 0x001fe200000001ff */
[----:B------:R-:W-:Y:S01]  /*ae60*/  @!P0 MOV R54, R6 ;  /* 0x0000000600368202 */ /* 0x000fe20000000f00 */
[----:B------:R0:W-:Y:S04]  /*ae70*/  STL.64 [R1+0x1a8], R6 ;  /* 0x0001a80601007387 */ /* 0x0001e80000100a00 */
[----:B0-----:R-:W3:Y:S01]  /*ae80*/  LDL.LU.64 R6, [R1+0x550] ;  /* 0x0005500001067983 */ /* 0x001ee20000300a00 */
[----:B--2---:R-:W-:-:S05]  /*ae90*/  @!P2 MOV R15, R11 ;  /* 0x0000000b000fa202 */ /* 0x004fca0000000f00 */
[----:B------:R-:W-:Y:S01]  /*aea0*/  STL [R1+0x888], R15 ;  /* 0x0008880f01007387 */ /* 0x000fe20000100800 */
[----:B----4-:R-:W-:-:S05]  /*aeb0*/  @!P2 MOV R14, R13 ;  /* 0x0000000d000ea202 */ /* 0x010fca0000000f00 */
[----:B------:R0:W-:Y:S02]  /*aec0*/  STL [R1+0x578], R14 ;  /* 0x0005780e01007387 */ /* 0x0001e40000100800 */
[----:B0-----:R-:W-:-:S06]  /*aed0*/  CS2R R14, SRZ ;  /* 0x00000000000e7805 */ /* 0x001fcc000001ff00 */
[----:B------:R0:W2:Y:S02]  /*aee0*/  @!P1 LDG.E.64 R14, desc[UR10][R2.64] ;  /* 0x0000000a020e9981 */ /* 0x0000a4000c1e1b00 */
[----:B0-----:R-:W-:-:S06]  /*aef0*/  CS2R R2, SRZ ;  /* 0x0000000000027805 */ /* 0x001fcc000001ff00 */
[----:B---3--:R-:W3:Y:S04]  /*af00*/  @!P1 LDG.E.64 R2, desc[UR10][R68.64] ;  /* 0x0000000a44029981 */ /* 0x008ee8000c1e1b00 */
[----:B------:R0:W-:Y:S04]  /*af10*/  STL [R1+0x868], R54 ;  /* 0x0008683601007387 */ /* 0x0001e80000100800 */
[----:B------:R1:W-:Y:S01]  /*af20*/  STL.64 [R1+0x3a0], R4 ;  /* 0x0003a00401007387 */ /* 0x0003e20000100a00 */
[----:B------:R-:W-:-:S03]  /*af30*/  HFMA2 R18, -RZ, RZ, 0, 0 ;  /* 0x00000000ff127431 */ /* 0x000fc600000001ff */
[----:B------:R4:W-:Y:S01]  /*af40*/  STL.64 [R1+0x1b0], R10 ;  /* 0x0001b00a01007387 */ /* 0x0009e20000100a00 */
[----:B0-----:R-:W-:Y:S02]  /*af50*/  CS2R R54, SRZ ;  /* 0x0000000000367805 */ /* 0x001fe4000001ff00 */
[----:B------:R-:W-:Y:S02]  /*af60*/  @!P0 MOV R54, R8 ;  /* 0x0000000800368202 */ /* 0x000fe40000000f00 */
[----:B------:R-:W-:Y:S01]  /*af70*/  MOV R19, R57 ;  /* 0x0000003900137202 */ /* 0x000fe20000000f00 */
[----:B------:R-:W-:Y:S01]  /*af80*/  STL.64 [R1+0x3a8], R8 ;  /* 0x0003a80801007387 */ /* 0x000fe20000100a00 */
[----:B------:R-:W-:Y:S02]  /*af90*/  @!P0 MOV R55, R9 ;  /* 0x0000000900378202 */ /* 0x000fe40000000f00 */
[----:B-1----:R-:W-:Y:S02]  /*afa0*/  CS2R R4, SRZ ;  /* 0x0000000000047805 */ /* 0x002fe4000001ff00 */
[----:B------:R-:W-:Y:S01]  /*afb0*/  LOP3.LUT P0, RZ, R17, 0x8, RZ, 0xc0, !PT ;  /* 0x0000000811ff7812 */ /* 0x000fe2000780c0ff */
[----:B------:R-:W-:Y:S01]  /*afc0*/  STL.64 [R1+0x3b0], R12 ;  /* 0x0003b00c01007387 */ /* 0x000fe20000100a00 */
[----:B------:R-:W-:-:S03]  /*afd0*/  @!P2 MOV R18, R10 ;  /* 0x0000000a0012a202 */ /* 0x000fc60000000f00 */
[----:B----4-:R-:W4:Y:S01]  /*afe0*/  LDL.LU.64 R10, [R1+0x538] ;  /* 0x00053800010a7983 */ /* 0x010f220000300a00 */
[----:B------:R-:W-:-:S03]  /*aff0*/  UIMAD.WIDE UR6, UR8, 0x8, UR6 ;  /* 0x00000008080678a5 */ /* 0x000fc6000f8e0206 */
[----:B------:R-:W5:Y:S01]  /*b000*/  LDL.LU.64 R68, [R1+0x960] ;  /* 0x0009600001447983 */ /* 0x000f620000300a00 */
[----:B---3--:R-:W-:Y:S02]  /*b010*/  @!P1 MOV R5, R2 ;  /* 0x0000000200059202 */ /* 0x008fe40000000f00 */
[----:B------:R-:W-:-:S03]  /*b020*/  @!P1 MOV R4, R3 ;  /* 0x0000000300049202 */ /* 0x000fc60000000f00 */
[----:B------:R-:W-:Y:S04]  /*b030*/  STL [R1+0x560], R5 ;  /* 0x0005600501007387 */ /* 0x000fe80000100800 */
[----:B------:R0:W-:Y:S02]  /*b040*/  STL [R1+0x564], R4 ;  /* 0x0005640401007387 */ /* 0x0001e40000100800 */
[----:B0-----:R-:W-:-:S06]  /*b050*/  CS2R R4, SRZ ;  /* 0x0000000000047805 */ /* 0x001fcc000001ff00 */
[----:B------:R0:W3:Y:S02]  /*b060*/  @!P0 LDG.E.64 R4, desc[UR10][R6.64] ;  /* 0x0000000a06048981 */ /* 0x0000e4000c1e1b00 */
[----:B0-----:R-:W-:-:S06]  /*b070*/  CS2R R6, SRZ ;  /* 0x0000000000067805 */ /* 0x001fcc000001ff00 */
[----:B------:R-:W4:Y:S04]  /*b080*/  @!P0 LDG.E.64 R6, desc[UR10][R42.64] ;  /* 0x0000000a2a068981 */ /* 0x000f28000c1e1b00 */
[----:B------:R0:W-:Y:S01]  /*b090*/  STL [R1+0x87c], R18 ;  /* 0x00087c1201007387 */ /* 0x0001e20000100800 */
[----:B------:R-:W-:-:S03]  /*b0a0*/  CS2R R8, SRZ ;  /* 0x0000000000087805 */ /* 0x000fc6000001ff00 */
[----:B--2---:R-:W-:Y:S04]  /*b0b0*/  STL.64 [R1+0x1b8], R14 ;  /* 0x0001b80e01007387 */ /* 0x004fe80000100a00 */
[----:B------:R1:W-:Y:S01]  /*b0c0*/  STL.64 [R1+0x3b8], R2 ;  /* 0x0003b80201007387 */ /* 0x0003e20000100a00 */
[----:B0-----:R-:W-:Y:S02]  /*b0d0*/  MOV R18, R56 ;  /* 0x0000003800127202 */ /* 0x001fe40000000f00 */
[----:B------:R-:W-:Y:S01]  /*b0e0*/  CS2R R56, SRZ ;  /* 0x0000000000387805 */ /* 0x000fe2000001ff00 */
[----:B------:R-:W2:Y:S01]  /*b0f0*/  LDL.LU.64 R42, [R1+0x958] ;  /* 0x00095800012a7983 */ /* 0x000ea20000300a00 */
[----:B------:R-:W-:Y:S02]  /*b100*/  @!P2 MOV R56, R12 ;  /* 0x0000000c0038a202 */ /* 0x000fe40000000f00 */
[----:B------:R-:W-:-:S02]  /*b110*/  LOP3.LUT P2, RZ, R17, 0x4, RZ, 0xc0, !PT ;  /* 0x0000000411ff7812 */ /* 0x000fc4000784c0ff */
[----:B------:R-:W-:Y:S01]  /*b120*/  @!P1 MOV R57, R14 ;  /* 0x0000000e00399202 */ /* 0x000fe20000000f00 */
[----:B-1----:R-:W2:Y:S04]  /*b130*/  LDL.LU.64 R2, [R1+0x4e0] ;  /* 0x0004e00001027983 */ /* 0x002ea80000300a00 */
[----:B------:R0:W-:Y:S02]  /*b140*/  STL [R1+0x890], R57 ;  /* 0x0008903901007387 */ /* 0x0001e40000100800 */
[----:B0-----:R-:W-:Y:S01]  /*b150*/  HFMA2 R57, -RZ, RZ, 0, 0 ;  /* 0x00000000ff397431 */ /* 0x001fe200000001ff */
[----:B------:R-:W-:Y:S02]  /*b160*/  @!P1 MOV R57, R15 ;  /* 0x0000000f00399202 */ /* 0x000fe40000000f00 */
[----:B------:R-:W2:Y:S01]  /*b170*/  LDL.LU.64 R14, [R1+0x520] ;  /* 0x00052000010e7983 */ /* 0x000ea20000300a00 */
[----:B----4-:R-:W-:-:S02]  /*b180*/  @!P0 MOV R9, R6 ;  /* 0x0000000600098202 */ /* 0x010fc40000000f00 */
[----:B------:R-:W-:-:S03]  /*b190*/  @!P0 MOV R8, R7 ;  /* 0x0000000700088202 */ /* 0x000fc60000000f00 */
[----:B------:R-:W-:Y:S04]  /*b1a0*/  STL [R1+0x540], R9 ;  /* 0x0005400901007387 */ /* 0x000fe80000100800 */
[----:B------:R0:W-:Y:S02]  /*b1b0*/  STL [R1+0x544], R8 ;  /* 0x0005440801007387 */ /* 0x0001e40000100800 */
[----:B0-----:R-:W-:-:S06]  /*b1c0*/  CS2R R8, SRZ ;  /* 0x0000000000087805 */ /* 0x001fcc000001ff00 */
[----:B------:R0:W4:Y:S02]  /*b1d0*/  @!P2 LDG.E.64 R8, desc[UR10][R10.64] ;  /* 0x0000000a0a08a981 */ /* 0x000124000c1e1b00 */
[----:B0-----:R-:W-:-:S06]  /*b1e0*/  CS2R R10, SRZ ;  /* 0x00000000000a7805 */ /* 0x001fcc000001ff00 */
[----:B------:R-:W2:Y:S01]  /*b1f0*/  @!P2 LDG.E.64 R10, desc[UR10][R64.64] ;  /* 0x0000000a400aa981 */ /* 0x000ea2000c1e1b00 */
[----:B------:R-:W-:Y:S02]  /*b200*/  CS2R R12, SRZ ;  /* 0x00000000000c7805 */ /* 0x000fe4000001ff00 */
[----:B------:R-:W-:Y:S01]  /*b210*/  LOP3.LUT P1, RZ, R17, 0x2, RZ, 0xc0, !PT ;  /* 0x0000000211ff7812 */ /* 0x000fe2000782c0ff */
[----:B------:R0:W-:Y:S04]  /*b220*/  STL [R1+0x89c], R57 ;  /* 0x00089c3901007387 */ /* 0x0001e80000100800 */
[----:B---3--:R-:W-:Y:S04]  /*b230*/  STL.64 [R1+0x1c0], R4 ;  /* 0x0001c00401007387 */ /* 0x008fe80000100a00 */
[----:B------:R-:W-:Y:S01]  /*b240*/  STL.64 [R1+0x3c0], R6 ;  /* 0x0003c00601007387 */ /* 0x000fe20000100a00 */
[----:B0-----:R-:W-:Y:S01]  /*b250*/  HFMA2 R57, -RZ, RZ, 0, 0 ;  /* 0x00000000ff397431 */ /* 0x001fe200000001ff */
[----:B------:R-:W-:-:S02]  /*b260*/  @!P0 MOV R57, R4 ;  /* 0x0000000400398202 */ /* 0x000fc40000000f00 */
[----:B------:R-:W3:Y:S04]  /*b270*/  LDL.LU.64 R64, [R1+0x950] ;  /* 0x0009500001407983 */ /* 0x000ee80000300a00 */
[----:B------:R0:W-:Y:S02]  /*b280*/  STL [R1+0x8a0], R57 ;  /* 0x0008a03901007387 */ /* 0x0001e40000100800 */
[----:B0-----:R-:W-:Y:S01]  /*b290*/  HFMA2 R57, -RZ, RZ, 0, 0 ;  /* 0x00000000ff397431 */ /* 0x001fe200000001ff */
[----:B------:R-:W-:Y:S02]  /*b2a0*/  @!P0 MOV R57, R5 ;  /* 0x0000000500398202 */ /* 0x000fe40000000f00 */
[----:B------:R-:W3:Y:S01]  /*b2b0*/  LDL.LU.64 R4, [R1+0x508] ;  /* 0x0005080001047983 */ /* 0x000ee20000300a00 */
[----:B--2---:R-:W-:-:S02]  /*b2c0*/  @!P2 MOV R13, R10 ;  /* 0x0000000a000da202 */ /* 0x004fc40000000f00 */
[----:B------:R-:W-:-:S03]  /*b2d0*/  @!P2 MOV R12, R11 ;  /* 0x0000000b000ca202 */ /* 0x000fc60000000f00 */
[----:B------:R-:W-:Y:S04]  /*b2e0*/  STL [R1+0x528], R13 ;  /* 0x0005280d01007387 */ /* 0x000fe80000100800 */
[----:B------:R0:W-:Y:S02]  /*b2f0*/  STL [R1+0x52c], R12 ;  /* 0x00052c0c01007387 */ /* 0x0001e40000100800 */
[----:B0-----:R-:W-:-:S06]  /*b300*/  CS2R R12, SRZ ;  /* 0x00000000000c7805 */ /* 0x001fcc000001ff00 */
[----:B------:R0:W2:Y:S02]  /*b310*/  @!P1 LDG.E.64 R12, desc[UR10][R14.64] ;  /* 0x0000000a0e0c9981 */ /* 0x0000a4000c1e1b00 */
[----:B0-----:R-:W-:-:S06]  /*b320*/  CS2R R14, SRZ ;  /* 0x00000000000e7805 */ /* 0x001fcc000001ff00 */
[----:B------:R0:W3:Y:S01]  /*b330*/  @!P1 LDG.E.64 R14, desc[UR10][R44.64] ;  /* 0x0000000a2c0e9981 */ /* 0x0000e2000c1e1b00 */
[----:B------:R-:W-:Y:S01]  /*b340*/  LOP3.LUT P0, RZ, R17, 0x1, RZ, 0xc0, !PT ;  /* 0x0000000111ff7812 */ /* 0x000fe2000780c0ff */
[----:B------:R-:W-:Y:S01]  /*b350*/  HFMA2 R17, -RZ, RZ, 0, 0 ;  /* 0x00000000ff117431 */ /* 0x000fe200000001ff */
[----:B----4-:R-:W-:-:S05]  /*b360*/  @!P2 MOV R17, R8 ;  /* 0x000000080011a202 */ /* 0x010fca0000000f00 */
[----:B------:R1:W-:Y:S01]  /*b370*/  STL [R1+0x8b4], R17 ;  /* 0x0008b41101007387 */ /* 0x0003e20000100800 */
[----:B0-----:R-:W-:-:S03]  /*b380*/  HFMA2 R45, -RZ, RZ, 0, 0 ;  /* 0x00000000ff2d7431 */ /* 0x001fc600000001ff */
[----:B------:R-:W-:Y:S01]  /*b390*/  STL [R1+0x8b0], R57 ;  /* 0x0008b03901007387 */ /* 0x000fe20000100800 */
[----:B------:R-:W-:-:S03]  /*b3a0*/  CS2R R6, SRZ ;  /* 0x0000000000067805 */ /* 0x000fc6000001ff00 */
[----:B------:R-:W-:Y:S01]  /*b3b0*/  STL.64 [R1+0x3c8], R10 ;  /* 0x0003c80a01007387 */ /* 0x000fe20000100a00 */
[----:B-1----:R-:W-:Y:S01]  /*b3c0*/  HFMA2 R17, -RZ, RZ, 0, 0 ;  /* 0x00000000ff117431 */ /* 0x002fe200000001ff */
[----:B------:R-:W-:Y:S02]  /*b3d0*/  @!P2 MOV R17, R9 ;  /* 0x000000090011a202 */ /* 0x000fe40000000f00 */
[----:B------:R-:W-:Y:S04]  /*b3e0*/  STL.64 [R1+0x1c8], R8 ;  /* 0x0001c80801007387 */ /* 0x000fe80000100a00 */
[----:B------:R0:W-:Y:S04]  /*b3f0*/  STL [R1+0x8c8], R17 ;  /* 0x0008c81101007387 */ /* 0x0001e80000100800 */
[----:B------:R-:W5:Y:S01]  /*b400*/  LDL.LU R44, [R1+0x94c] ;  /* 0x00094c00012c7983 */ /* 0x000f620000300800 */
[----:B0-----:R-:W-:Y:S01]  /*b410*/  HFMA2 R17, -RZ, RZ, 0, 0 ;  /* 0x00000000ff117431 */ /* 0x001fe200000001ff */
[----:B------:R-:W-:-:S02]  /*b420*/  MOV R57, RZ ;  /* 0x000000ff00397202 */ /* 0x000fc40000000f00 */
[----:B------:R-:W-:Y:S02]  /*b430*/  LOP3.LUT P2, RZ, R16, 0x8000000, RZ, 0xc0, !PT ;  /* 0x0800000010ff7812 */ /* 0x000fe4000784c0ff */
[----:B--2---:R-:W-:-:S05]  /*b440*/  @!P1 MOV R17, R12 ;  /* 0x0000000c00119202 */ /* 0x004fca0000000f00 */
[----:B------:R0:W-:Y:S01]  /*b450*/  STL [R1+0x8d4], R17 ;  /* 0x0008d41101007387 */ /* 0x0001e20000100800 */
[----:B------:R-:W-:Y:S01]  /*b460*/  @!P1 MOV R45, R13 ;  /* 0x0000000d002d9202 */ /* 0x000fe20000000f00 */
[----:B0-----:R-:W-:Y:S01]  /*b470*/  HFMA2 R17, -RZ, RZ, 0, 0 ;  /* 0x00000000ff117431 */ /* 0x001fe200000001ff */
[----:B---3--:R-:W-:Y:S02]  /*b480*/  @!P1 MOV R17, R15 ;  /* 0x0000000f00119202 */ /* 0x008fe40000000f00 */
[----:B------:R-:W-:Y:S02]  /*b490*/  @!P1 MOV R57, R14 ;  /* 0x0000000e00399202 */ /* 0x000fe40000000f00 */
[----:B------:R-:W-:Y:S01]  /*b4a0*/  LOP3.LUT P1, RZ, R16, 0x4000000, RZ, 0xc0, !PT ;  /* 0x0400000010ff7812 */ /* 0x000fe2000782c0ff */
[----:B------:R0:W-:Y:S01]  /*b4b0*/  STL [R1+0x538], R17 ;  /* 0x0005381101007387 */ /* 0x0001e20000100800 */
[----:B------:R-:W-:Y:S02]  /*b4c0*/  MOV R16, R2 ;  /* 0x0000000200107202 */ /* 0x000fe40000000f00 */
[----:B0-----:R-:W-:-:S02]  /*b4d0*/  MOV R17, R3 ;  /* 0x0000000300117202 */ /* 0x001fc40000000f00 */
[----:B------:R-:W-:-:S07]  /*b4e0*/  CS2R R2, SRZ ;  /* 0x0000000000027805 */ /* 0x000fce000001ff00 */
[----:B------:R-:W2:Y:S04]  /*b4f0*/  @!P1 LDG.E.64 R6, desc[UR10][R26.64] ;  /* 0x0000000a1a069981 */ /* 0x000ea8000c1e1b00 */
[----:B------:R0:W3:Y:S04]  /*b500*/  @!P0 LDG.E.64 R2, desc[UR10][R4.64] ;  /* 0x0000000a04028981 */ /* 0x0000e8000c1e1b00 */
[----:B------:R-:W4:Y:S01]  /*b510*/  LDL.LU.64 R26, [R1+0x488] ;  /* 0x00048800011a7983 */ /* 0x000f220000300a00 */
[----:B0-----:R-:W-:-:S06]  /*b520*/  CS2R R4, SRZ ;  /* 0x0000000000047805 */ /* 0x001fcc000001ff00 */
[----:B------:R0:W2:Y:S02]  /*b530*/  @!P0 LDG.E.64 R4, desc[UR10][R60.64] ;  /* 0x0000000a3c048981 */ /* 0x0000a4000c1e1b00 */
[----:B0-----:R-:W-:Y:S02]  /*b540*/  MOV R60, R62 ;  /* 0x0000003e003c7202 */ /* 0x001fe40000000f00 */
[----:B------:R-:W-:Y:S02]  /*b550*/  MOV R61, R63 ;  /* 0x0000003f003d7202 */ /* 0x000fe40000000f00 */
[----:B------:R-:W4:Y:S01]  /*b560*/  LDL.LU.64 R62, [R1+0x480] ;  /* 0x00048000013e7983 */ /* 0x000f220000300a00 */
[----:B------:R-:W-:-:S06]  /*b570*/  CS2R R10, SRZ ;  /* 0x00000000000a7805 */ /* 0x000fcc000001ff00 */
[----:B------:R0:W2:Y:S02]  /*b580*/  @!P2 LDG.E.64 R10, desc[UR10][R18.64] ;  /* 0x0000000a120aa981 */ /* 0x0000a4000c1e1b00 */
[----:B0-----:R-:W-:-:S06]  /*b590*/  CS2R R18, SRZ ;  /* 0x0000000000127805 */ /* 0x001fcc000001ff00 */
[----:B------:R0:W2:Y:S02]  /*b5a0*/  @!P4 LDG.E.64 R18, desc[UR10][R22.64] ;  /* 0x0000000a1612c981 */ /* 0x0000a4000c1e1b00 */
[----:B0-----:R-:W-:Y:S02]  /*b5b0*/  CS2R R22, SRZ ;  /* 0x0000000000167805 */ /* 0x001fe4000001ff00 */
[----:B------:R0:W-:Y:S04]  /*b5c0*/  STL.64 [R1+0x1d0], R12 ;  /* 0x0001d00c01007387 */ /* 0x0001e80000100a00 */
[----:B------:R1:W-:Y:S01]  /*b5d0*/  STL.64 [R1+0x3d0], R14 ;  /* 0x0003d00e01007387 */ /* 0x0003e20000100a00 */
[----:B0-----:R-:W-:-:S06]  /*b5e0*/  CS2R R12, SRZ ;  /* 0x00000000000c7805 */ /* 0x001fcc000001ff00 */
[----:B------:R0:W2:Y:S01]  /*b5f0*/  @!P2 LDG.E.64 R12, desc[UR10][R20.64] ;  /* 0x0000000a140ca981 */ /* 0x0000a2000c1e1b00 */
[----:B-1----:R-:W-:Y:S02]  /*b600*/  CS2R R14, SRZ ;  /* 0x00000000000e7805 */ /* 0x002fe4000001ff00 */
[----:B------:R-:W-:-:S04]  /*b610*/  CS2R R8, SRZ ;  /* 0x0000000000087805 */ /* 0x000fc8000001ff00 */
[----:B------:R1:W2:Y:S01]  /*b620*/  @!P3 LDG.E.64 R14, desc[UR10][R28.64] ;  /* 0x0000000a1c0eb981 */ /* 0x0002a2000c1e1b00 */
[----:B0-----:R-:W-:-:S03]  /*b630*/  CS2R R20, SRZ ;  /* 0x0000000000147805 */ /* 0x001fc6000001ff00 */
[----:B------:R-:W2:Y:S04]  /*b640*/  @!P1 LDG.E.64 R8, desc[UR10][R16.64] ;  /* 0x0000000a10089981 */ /* 0x000ea8000c1e1b00 */
[----:B------:R0:W2:Y:S01]  /*b650*/  @!P4 LDG.E.64 R20, desc[UR10][R60.64] ;  /* 0x0000000a3c14c981 */ /* 0x0000a2000c1e1b00 */
[----:B-1----:R-:W-:-:S06]  /*b660*/  CS2R R28, SRZ ;  /* 0x00000000001c7805 */ /* 0x002fcc000001ff00 */
[----:B------:R1:W2:Y:S01]  /*b670*/  @!P6 LDG.E.64 R28, desc[UR10][R42.64] ;  /* 0x0000000a2a1ce981 */ /* 0x0002a2000c1e1b00 */
[----:B0-----:R-:W-:Y:S01]  /*b680*/  MOV R60, UR6 ;  /* 0x00000006003c7c02 */ /* 0x001fe20008000f00 */
[----:B------:R-:W0:Y:S01]  /*b690*/  LDCU.U8 UR6, c[0x0][0x414] ;  /* 0x00008280ff0677ac */ /* 0x000e220008000000 */
[----:B------:R-:W-:Y:S01]  /*b6a0*/  HFMA2 R16, -RZ, RZ, 0, 0 ;  /* 0x00000000ff107431 */ /* 0x000fe200000001ff */
[----:B------:R-:W-:Y:S02]  /*b6b0*/  MOV R17, RZ ;  /* 0x000000ff00117202 */ /* 0x000fe40000000f00 */
[----:B-1----:R-:W-:Y:S01]  /*b6c0*/  CS2R R42, SRZ ;  /* 0x00000000002a7805 */ /* 0x002fe2000001ff00 */
[----:B------:R1:W-:Y:S04]  /*b6d0*/  STL [R1+0x520], R57 ;  /* 0x0005203901007387 */ /* 0x0003e80000100800 */
[----:B------:R0:W2:Y:S01]  /*b6e0*/  @!P3 LDG.E.64 R16, desc[UR10][R24.64] ;  /* 0x0000000a1810b981 */ /* 0x0000a2000c1e1b00 */
[----:B-1----:R-:W-:Y:S01]  /*b6f0*/  HFMA2 R57, -RZ, RZ, 0, 0 ;  /* 0x00000000ff397431 */ /* 0x002fe200000001ff */
[----:B0-----:R-:W-:-:S02]  /*b700*/  CS2R R24, SRZ ;  /* 0x0000000000187805 */ /* 0x001fc4000001ff00 */
[----:B------:R-:W-:-:S06]  /*b710*/  MOV R61, UR7 ;  /* 0x00000007003d7c02 */ /* 0x000fcc0008000f00 */
[----:B------:R-:W2:Y:S01]  /*b720*/  LDG.E.64 R60, desc[UR10][R60.64] ;  /* 0x0000000a3c3c7981 */ /* 0x000ea2000c1e1b00 */
[----:B---3--:R-:W-:-:S03]  /*b730*/  @!P0 MOV R42, R2 ;  /* 0x00000002002a8202 */ /* 0x008fc60000000f00 */
[----:B----4-:R0:W3:Y:S01]  /*b740*/  @!P5 LDG.E.64 R22, desc[UR10][R62.64] ;  /* 0x0000000a3e16d981 */ /* 0x0100e2000c1e1b00 */
[----:B------:R-:W-:Y:S02]  /*b750*/  @!P0 MOV R57, R3 ;  /* 0x0000000300398202 */ /* 0x000fe40000000f00 */
[----:B--2---:R-:W-:Y:S01]  /*b760*/  @!P0 MOV R43, R4 ;  /* 0x00000004002b8202 */ /* 0x004fe20000000f00 */
[----:B------:R1:W2:Y:S01]  /*b770*/  @!P5 LDG.E.64 R24, desc[UR10][R26.64] ;  /* 0x0000000a1a18d981 */ /* 0x0002a2000c1e1b00 */
[----:B0-----:R-:W0:Y:S03]  /*b780*/  S2R R63, SR_TID.X ;  /* 0x00000000003f7919 */ /* 0x001e260000002100 */
[----:B------:R4:W-:Y:S01]  /*b790*/  STL [R1+0x4a8], R42 ;  /* 0x0004a82a01007387 */ /* 0x0009e20000100800 */
[----:B-1----:R-:W-:-:S06]  /*b7a0*/  CS2R R26, SRZ ;  /* 0x00000000001a7805 */ /* 0x002fcc000001ff00 */
[----:B------:R1:W2:Y:S01]  /*b7b0*/  @!P6 LDG.E.64 R26, desc[UR10][R64.64] ;  /* 0x0000000a401ae981 */ /* 0x0002a2000c1e1b00 */
[----:B----4-:R-:W-:Y:S02]  /*b7c0*/  MOV R42, RZ ;  /* 0x000000ff002a7202 */ /* 0x010fe40000000f00 */
[----:B------:R-:W-:Y:S02]  /*b7d0*/  @!P0 MOV R42, R5 ;  /* 0x00000005002a8202 */ /* 0x000fe40000000f00 */
[----:B------:R-:W-:-:S13]  /*b7e0*/  ISETP.NE.AND P0, PT, RZ, UR6, PT ;  /* 0x00000006ff007c0c */ /* 0x000fda000bf05270 */
[----:B-1----:R-:W1:Y:S01]  /*b7f0*/  @P0 LDC.64 R64, c[0x0][0x3b0] ;  /* 0x0000ec00ff400b82 */ /* 0x002e620000000a00 */
[----:B0-----:R-:W-:-:S05]  /*b800*/  LOP3.LUT R62, R63, 0xffff, RZ, 0xc0, !PT ;  /* 0x0000ffff3f3e7812 */ /* 0x001fca00078ec0ff */
[----:B------:R-:W-:-:S05]  /*b810*/  IMAD R62, R62, 0x53a, RZ ;  /* 0x0000053a3e3e7824 */ /* 0x000fca00078e02ff */
[----:B------:R-:W-:-:S04]  /*b820*/  SHF.R.U32.HI R62, RZ, 0x10, R62 ;  /* 0x00000010ff3e7819 */ /* 0x000fc8000001163e */
[----:B------:R-:W-:-:S05]  /*b830*/  PRMT R62, R62, 0x9910, RZ ;  /* 0x000099103e3e7816 */ /* 0x000fca00000000ff */
[----:B------:R-:W-:-:S05]  /*b840*/  IMAD R62, R62, 0x31, RZ ;  /* 0x000000313e3e7824 */ /* 0x000fca00078e02ff */
[----:B------:R-:W-:-:S04]  /*b850*/  IADD3 R62, PT, PT, RZ, -R62, RZ ;  /* 0x8000003eff3e7210 */ /* 0x000fc80007ffe0ff */
[----:B------:R-:W-:-:S04]  /*b860*/  PRMT R62, R62, 0x7710, RZ ;  /* 0x000077103e3e7816 */ /* 0x000fc800000000ff */
[----:B------:R-:W-:Y:S01]  /*b870*/  IADD3 R62, PT, PT, R62, R63, RZ ;  /* 0x0000003f3e3e7210 */ /* 0x000fe20007ffe0ff */
[----:B------:R0:W-:Y:S03]  /*b880*/  STL [R1+0x8bc], R57 ;  /* 0x0008bc3901007387 */ /* 0x0001e60000100800 */
[----:B------:R-:W-:-:S04]  /*b890*/  SHF.L.U32 R62, R62, 0x1, RZ ;  /* 0x000000013e3e7819 */ /* 0x000fc800000006ff */
[----:B0-----:R-:W-:Y:S02]  /*b8a0*/  LOP3.LUT R57, R62, 0xffff, RZ, 0xc0, !PT ;  /* 0x0000ffff3e397812 */ /* 0x001fe400078ec0ff */
[----:B-1----:R-:W-:Y:S02]  /*b8b0*/  MOV R62, R64 ;  /* 0x00000040003e7202 */ /* 0x002fe40000000f00 */
[----:B------:R-:W-:Y:S02]  /*b8c0*/  MOV R64, UR13 ;  /* 0x0000000d00407c02 */ /* 0x000fe40008000f00 */
[----:B------:R-:W-:-:S03]  /*b8d0*/  MOV R63, R65 ;  /* 0x00000041003f7202 */ /* 0x000fc60000000f00 */
[----:B------:R-:W-:-:S04]  /*b8e0*/  IMAD R64, R64, 0x62, R57 ;  /* 0x0000006240407824 */ /* 0x000fc800078e0239 */
[C---:B------:R-:W-:Y:S01]  /*b8f0*/  @P0 IMAD.WIDE R62, R64.reuse, 0x2, R62 ;  /* 0x00000002403e0825 */ /* 0x040fe200078e023e */
[----:B------:R0:W-:Y:S04]  /*b900*/  STL [R1+0x930], R57 ;  /* 0x0009303901007387 */ /* 0x0001e80000100800 */
[----:B0-----:R-:W4:Y:S04]  /*b910*/  @P0 LDG.E.U16 R57, desc[UR10][R62.64] ;  /* 0x0000000a3e390981 */ /* 0x001f28000c1e1500 */
[----:B------:R-:W-:Y:S04]  /*b920*/  STL [R1+0x484], R43 ;  /* 0x0004842b01007387 */ /* 0x000fe80000100800 */
[----:B------:R0:W-:Y:S04]  /*b930*/  STL [R1+0x488], R42 ;  /* 0x0004882a01007387 */ /* 0x0001e80000100800 */
[----:B------:R-:W2:Y:S01]  /*b940*/  @P0 LDG.E.U16 R62, desc[UR10][R62.64+0x2] ;  /* 0x0000020a3e3e0981 */ /* 0x000ea2000c1e1500 */
[----:B0-----:R-:W0:Y:S02]  /*b950*/  LDC.64 R42, c[0x0][0x3a8] ;  /* 0x0000ea00ff2a7b82 */ /* 0x001e240000000a00 */
[----:B0-----:R-:W-:Y:S01]  /*b960*/  IMAD.WIDE R64, R64, 0x2, R42 ;  /* 0x0000000240407825 */ /* 0x001fe200078e022a */
[----:B------:R0:W-:Y:S04]  /*b970*/  STL.64 [R1+0x1d8], R2 ;  /* 0x0001d80201007387 */ /* 0x0001e80000100a00 */
[----:B------:R-:W2:Y:S04]  /*b980*/  LDG.E.U16 R63, desc[UR10][R64.64] ;  /* 0x0000000a403f7981 */ /* 0x000ea8000c1e1500 */
[----:B------:R1:W-:Y:S04]  /*b990*/  STL [R1+0x8e4], R45 ;  /* 0x0008e42d01007387 */ /* 0x0003e80000100800 */
[----:B------:R-:W5:Y:S04]  /*b9a0*/  LDL.LU.64 R42, [R1+0x940] ;  /* 0x00094000012a7983 */ /* 0x000f680000300a00 */
[----:B------:R4:W2:Y:S01]  /*b9b0*/  LDG.E.U16 R64, desc[UR10][R64.64+0x2] ;  /* 0x0000020a40407981 */ /* 0x0008a2000c1e1500 */
[----:B0-----:R-:W-:Y:S01]  /*b9c0*/  HFMA2 R2, -RZ, RZ, 0, 0 ;  /* 0x00000000ff027431 */ /* 0x001fe200000001ff */
[----:B------:R-:W-:-:S02]  /*b9d0*/  @!P1 MOV R2, R6 ;  /* 0x0000000600029202 */ /* 0x000fc40000000f00 */
[----:B-1----:R0:W5:Y:S04]  /*b9e0*/  LDL.LU R45, [R1+0x948] ;  /* 0x00094800012d7983 */ /* 0x0021680000300800 */
        /* <DEDUP_REMOVED lines=12> */
[----:B------:R-:W-:Y:S01]  /*bab0*/  R2UR UR28, R60 ;  /* 0x000000003c1c72ca */ /* 0x000fe200000e0000 */
[----:B------:R1:W-:Y:S04]  /*bac0*/  STL.64 [R1+0x3d8], R4 ;  /* 0x0003d80401007387 */ /* 0x0003e80000100a00 */
[----:B------:R-:W-:Y:S04]  /*bad0*/  STL.64 [R1+0x1e0], R6 ;  /* 0x0001e00601007387 */ /* 0x000fe80000100a00 */
[----:B------:R-:W-:Y:S01]  /*bae0*/  STL.64 [R1+0x1f8], R18 ;  /* 0x0001f81201007387 */ /* 0x000fe20000100a00 */
[----:B-1----:R-:W-:Y:S01]  /*baf0*/  HFMA2 R4, -RZ, RZ, 0, 0 ;  /* 0x00000000ff047431 */ /* 0x002fe200000001ff */
[----:B------:R-:W-:-:S02]  /*bb00*/  @!P4 MOV R4, R19 ;  /* 0x000000130004c202 */ /* 0x000fc40000000f00 */
[----:B------:R-:W-:Y:S04]  /*bb10*/  STL.64 [R1+0x3f8], R20 ;  /* 0x0003f81401007387 */ /* 0x000fe80000100a00 */
[----:B------:R-:W-:Y:S01]  /*bb20*/  STL.64 [R1+0x408], R28 ;  /* 0x0004081c01007387 */ /* 0x000fe20000100a00 */
[----:B----4-:R-:W-:-:S03]  /*bb30*/  MOV R65, R57 ;  /* 0x0000003900417202 */ /* 0x010fc60000000f00 */
[----:B------:R0:W5:Y:S04]  /*bb40*/  LDL.LU R57, [R1+0x938] ;  /* 0x0009380001397983 */ /* 0x0001680000300800 */
[----:B------:R1:W-:Y:S01]  /*bb50*/  STL [R1+0x8dc], R2 ;  /* 0x0008dc0201007387 */ /* 0x0003e20000100800 */
[----:B------:R-:W-:Y:S01]  /*bb60*/  MOV R3, R65 ;  /* 0x0000004100037202 */ /* 0x000fe20000000f00 */
[----:B-1----:R-:W-:Y:S01]  /*bb70*/  HFMA2 R2, -RZ, RZ, 0, 0 ;  /* 0x00000000ff027431 */ /* 0x002fe200000001ff */
[----:B------:R-:W-:Y:S01]  /*bb80*/  @!P2 MOV R2, R12 ;  /* 0x0000000c0002a202 */ /* 0x000fe20000000f00 */
[----:B---3--:R-:W-:Y:S04]  /*bb90*/  STL.64 [R1+0x200], R22 ;  /* 0x0002001601007387 */ /* 0x008fe80000100a00 */
[----:B------:R1:W-:Y:S04]  /*bba0*/  STL [R1+0x498], R2 ;  /* 0x0004980201007387 */ /* 0x0003e80000100800 */
[----:B--2---:R-:W-:Y:S04]  /*bbb0*/  STL.64 [R1+0x400], R24 ;  /* 0x0004001801007387 */ /* 0x004fe80000100a00 */
[----:B------:R-:W-:Y:S01]  /*bbc0*/  STL.64 [R1+0x208], R26 ;  /* 0x0002081a01007387 */ /* 0x000fe20000100a00 */
[----:B-1----:R-:W-:Y:S01]  /*bbd0*/  HFMA2 R2, -RZ, RZ, 0, 0 ;  /* 0x00000000ff027431 */ /* 0x002fe200000001ff */
[----:B------:R-:W-:-:S02]  /*bbe0*/  @!P2 MOV R2, R13 ;  /* 0x0000000d0002a202 */ /* 0x000fc40000000f00 */
[----:B------:R0:W5:Y:S04]  /*bbf0*/  LDL R19, [R1+0x7dc] ;  /* 0x0007dc0001137983 */ /* 0x0001680000100800 */
[----:B------:R1:W-:Y:S04]  /*bc00*/  STL [R1+0x49c], R2 ;  /* 0x00049c0201007387 */ /* 0x0003e80000100800 */
[----:B------:R0:W5:Y:S01]  /*bc10*/  LDL R60, [R1+0x560] ;  /* 0x00056000013c7983 */ /* 0x0001620000100800 */
        /* <DEDUP_REMOVED lines=14> */
[----:B------:R-:W-:Y:S01]  /*bd00*/  HFMA2 R65, -RZ, RZ, 0, 0 ;  /* 0x00000000ff417431 */ /* 0x000fe200000001ff */
[----:B------:R-:W-:Y:S01]  /*bd10*/  SHF.L.U32 R5, R63, 0x10, RZ ;  /* 0x000000103f057819 */ /* 0x000fe200000006ff */
[----:B------:R0:W5:Y:S04]  /*bd20*/  LDL R18, [R1+0x7d8] ;  /* 0x0007d80001127983 */ /* 0x0001680000100800 */
[----:B------:R1:W-:Y:S02]  /*bd30*/  STL [R1+0x8fc], R2 ;  /* 0x0008fc0201007387 */ /* 0x0003e40000100800 */
[----:B-1----:R-:W-:-:S05]  /*bd40*/  MOV R2, UR28 ;  /* 0x0000001c00027c02 */ /* 0x002fca0008000f00 */
[----:B------:R-:W-:Y:S01]  /*bd50*/  FFMA.FTZ R61, -R2, UR28, R61 ;  /* 0x0000001c023d7c23 */ /* 0x000fe2000801013d */
[----:B------:R-:W-:Y:S01]  /*bd60*/  HFMA2 R2, -RZ, RZ, 0, 0 ;  /* 0x00000000ff027431 */ /* 0x000fe200000001ff */
[----:B------:R-:W-:Y:S02]  /*bd70*/  @!P4 MOV R2, R20 ;  /* 0x000000140002c202 */ /* 0x000fe40000000f00 */
[----:B------:R-:W-:Y:S01]  /*bd80*/  @!P1 MOV R65, R8 ;  /* 0x0000000800419202 */ /* 0x000fe20000000f00 */
[----:B------:R0:W5:Y:S04]  /*bd90*/  LDL R20, [R1+0x800] ;  /* 0x0008000001147983 */ /* 0x0001680000100800 */
[----:B------:R1:W-:Y:S01]  /*bda0*/  STL [R1+0x570], R2 ;  /* 0x0005700201007387 */ /* 0x0003e20000100800 */
[----:B------:R-:W-:Y:S01]  /*bdb0*/  FSETP.GTU.FTZ.AND P1, PT, R61, RZ, PT ;  /* 0x000000ff3d00720b */ /* 0x000fe20003f3c000 */
[----:B-1----:R-:W-:Y:S01]  /*bdc0*/  HFMA2 R2, -RZ, RZ, 0, 0 ;  /* 0x00000000ff027431 */ /* 0x002fe200000001ff */
[----:B------:R-:W-:-:S02]  /*bdd0*/  @!P4 MOV R2, R21 ;  /* 0x000000150002c202 */ /* 0x000fc40000000f00 */
[----:B------:R-:W-:-:S09]  /*bde0*/  SHF.L.U32 R6, R64, 0x10, RZ ;  /* 0x0000001040067819 */ /* 0x000fd200000006ff */
[----:B------:R-:W-:Y:S01]  /*bdf0*/  VOTEU.ANY UP0, P1 ;  /* 0x0000000000ff7886 */ /* 0x000fe20000800100 */
[----:B------:R0:W5:Y:S04]  /*be00*/  LDL R21, [R1+0x804] ;  /* 0x0008040001157983 */ /* 0x0001680000100800 */
[----:B------:R1:W-:Y:S01]  /*be10*/  STL [R1+0x574], R2 ;  /* 0x0005740201007387 */ /* 0x0003e20000100800 */
[----:B------:R-:W2:Y:S03]  /*be20*/  @UP0 LDCU UR5, c[0x0][0x3c0] ;  /* 0x00007800ff0507ac */ /* 0x000ea60008000800 */
[----:B------:R0:W5:Y:S01]  /*be30*/  LDL R64, [R1+0x5d4] ;  /* 0x0005d40001407983 */ /* 0x0001620000100800 */
[----:B-1----:R-:W-:Y:S01]  /*be40*/  HFMA2 R2, -RZ, RZ, 0, 0 ;  /* 0x00000000ff027431 */ /* 0x002fe200000001ff */
[----:B------:R-:W-:-:S02]  /*be50*/  @!P5 MOV R2, R22 ;  /* 0x000000160002d202 */ /* 0x000fc40000000f00 */
        /* <DEDUP_REMOVED lines=37> */
[----:B------:R-:W-:-:S02]  /*c0b0*/  @P0 SHF.L.U32 R2, R3, 0x10, RZ ;  /* 0x0000001003020819 */ /* 0x000fc400000006ff */
[----:B------:R-:W-:Y:S02]  /*c0c0*/  MOV R3, RZ ;  /* 0x000000ff00037202 */ /* 0x000fe40000000f00 */
[----:B------:R-:W-:Y:S02]  /*c0d0*/  @P0 SHF.L.U32 R3, R62, 0x10, RZ ;  /* 0x000000103e030819 */ /* 0x000fe400000006ff */
[----:B------:R0:W5:Y:S04]  /*c0e0*/  LDL R62, [R1+0x914] ;  /* 0x00091400013e7983 */ /* 0x0001680000100800 */
[----:B------:R0:W-:Y:S04]  /*c0f0*/  STL.64 [R1+0x3e0], R8 ;  /* 0x0003e00801007387 */ /* 0x0001e80000100a00 */
[----:B------:R0:W-:Y:S04]  /*c100*/  STL.64 [R1+0x1e8], R10 ;  /* 0x0001e80a01007387 */ /* 0x0001e80000100a00 */
[----:B------:R0:W-:Y:S04]  /*c110*/  STL.64 [R1+0x3e8], R12 ;  /* 0x0003e80c01007387 */ /* 0x0001e80000100a00 */
[----:B------:R0:W-:Y:S04]  /*c120*/  STL.64 [R1+0x1f0], R14 ;  /* 0x0001f00e01007387 */ /* 0x0001e80000100a00 */
[----:B------:R0:W-:Y:S04]  /*c130*/  STL.64 [R1+0x3f0], R16 ;  /* 0x0003f01001007387 */ /* 0x0001e80000100a00 */
        /* <DEDUP_REMOVED lines=17> */
[----:B------:R-:W4:Y:S04]  /*c250*/  LDL.LU R15, [R1+0x640] ;  /* 0x00064000010f7983 */ /* 0x000f280000300800 */
[----:B------:R-:W4:Y:S04]  /*c260*/  LDL.LU R16, [R1+0x610] ;  /* 0x0006100001107983 */ /* 0x000f280000300800 */
[----:B------:R-:W-:Y:S04]  /*c270*/  STL [R1+0x944], R43 ;  /* 0x0009442b01007387 */ /* 0x000fe80000100800 */
[----:B------:R-:W-:Y:S04]  /*c280*/  STL [R1+0x950], R57 ;  /* 0x0009503901007387 */ /* 0x000fe80000100800 */
[----:B------:R-:W-:Y:S04]  /*c290*/  STL [R1+0x954], R63 ;  /* 0x0009543f01007387 */ /* 0x000fe80000100800 */
[----:B------:R0:W-:Y:S04]  /*c2a0*/  STL [R1+0x948], R44 ;  /* 0x0009482c01007387 */ /* 0x0001e80000100800 */
[----:B0-----:R-:W4:Y:S01]  /*c2b0*/  LDL.LU R44, [R1+0x4a0] ;  /* 0x0004a000012c7983 */ /* 0x001f220000300800 */
[----:B--2---:R-:W-:Y:S01]  /*c2c0*/  FADD.FTZ R7, R7, -UR28 ;  /* 0x8000001c07077e21 */ /* 0x004fe20008010000 */
[----:B---3--:R-:W-:-:S03]  /*c2d0*/  MOV R43, R8 ;  /* 0x00000008002b7202 */ /* 0x008fc60000000f00 */
[----:B------:R-:W-:Y:S01]  /*c2e0*/  FMUL.FTZ R7, R7, UR16 ;  /* 0x0000001007077c20 */ /* 0x000fe20008410000 */
[----:B----4-:R-:W-:Y:S01]  /*c2f0*/  FMUL.FTZ R8, R5, R11 ;  /* 0x0000000b05087220 */ /* 0x010fe20000410000 */
        /* <DEDUP_REMOVED lines=11> */
[----:B------:R-:W-:-:S04]  /*c3b0*/  FADD.FTZ R10, R45, -UR28 ;  /* 0x8000001c2d0a7e21 */ /* 0x000fc80008010000 */
[----:B------:R-:W-:Y:S01]  /*c3c0*/  FMUL.FTZ R10, R10, UR16 ;  /* 0x000000100a0a7c20 */ /* 0x000fe20008410000 */
[----:B------:R-:W-:-:S03]  /*c3d0*/  FADD.FTZ R11, R11, R12 ;  /* 0x0000000c0b0b7221 */ /* 0x000fc60000010000 */
        /* <DEDUP_REMOVED lines=8> */
[----:B------:R-:W-:Y:S01]  /*c460*/  MOV R45, R17 ;  /* 0x00000011002d7202 */ /* 0x000fe20000000f00 */
[----:B------:R-:W-:Y:S01]  /*c470*/  FADD.FTZ R13, R13, R14 ;  /* 0x0000000e0d0d7221 */ /* 0x000fe20000010000 */
[----:B------:R-:W2:Y:S01]  /*c480*/  LDL.LU R63, [R1+0x644] ;  /* 0x00064400013f7983 */ /* 0x000ea20000300800 */
[-C--:B------:R-:W-:Y:S01]  /*c490*/  FFMA.FTZ R4, R10, R14.reuse, R4 ;  /* 0x0000000e0a047223 */ /* 0x080fe20000010004 */
[----:B------:R-:W-:-:S04]  /*c4a0*/  FMUL.FTZ R14, R6, R14 ;  /* 0x0000000e060e7220 */ /* 0x000fc80000410000 */
[----:B------:R-:W-:Y:S01]  /*c4b0*/  FFMA.FTZ R8, R10, R14, R8 ;  /* 0x0000000e0a087223 */ /* 0x000fe20000010008 */
[----:B------:R-:W-:Y:S01]  /*c4c0*/  FADD.FTZ R10, R64, -UR28 ;  /* 0x8000001c400a7e21 */ /* 0x000fe20008010000 */
[----:B------:R-:W-:Y:S01]  /*c4d0*/  MOV R17, R15 ;  /* 0x0000000f00117202 */ /* 0x000fe20000000f00 */
[----:B------:R-:W-:Y:S01]  /*c4e0*/  FADD.FTZ R9, R14, R9 ;  /* 0x000000090e097221 */ /* 0x000fe20000010000 */
[----:B------:R-:W3:Y:S01]  /*c4f0*/  LDL.LU R15, [R1+0x4b0] ;  /* 0x0004b000010f7983 */ /* 0x000ee20000300800 */
[----:B------:R-:W-:Y:S01]  /*c500*/  FMUL.FTZ R12, R10, UR16 ;  /* 0x000000100a0c7c20 */ /* 0x000fe20008410000 */
[-C--:B------:R-:W-:Y:S01]  /*c510*/  FMUL.FTZ R10, R5, R43.reuse ;  /* 0x0000002b050a7220 */ /* 0x080fe20000410000 */
[----:B------:R-:W-:Y:S01]  /*c520*/  FADD.FTZ R11, R11, R43 ;  /* 0x0000002b0b0b7221 */ /* 0x000fe20000010000 */
[----:B------:R0:W-:Y:S01]  /*c530*/  STL [R1+0x940], R42 ;  /* 0x0009402a01007387 */ /* 0x0001e20000100800 */
[C---:B------:R-:W-:Y:S01]  /*c540*/  FFMA.FTZ R7, R12.reuse, R43, R7 ;  /* 0x0000002b0c077223 */ /* 0x040fe20000010007 */
[----:B------:R-:W-:Y:S01]  /*c550*/  FFMA.FTZ R8, R12, R10, R8 ;  /* 0x0000000a0c087223 */ /* 0x000fe20000010008 */
[----:B------:R-:W-:Y:S01]  /*c560*/  FADD.FTZ R12, R57, -UR28 ;  /* 0x8000001c390c7e21 */ /* 0x000fe20008010000 */
[----:B------:R-:W-:Y:S01]  /*c570*/  FADD.FTZ R14, R16, -UR28 ;  /* 0x8000001c100e7e21 */ /* 0x000fe20008010000 */
[----:B------:R-:W4:Y:S04]  /*c580*/  LDL.LU R57, [R1+0x494] ;  /* 0x0004940001397983 */ /* 0x000f280000300800 */
[----:B------:R-:W4:Y:S01]  /*c590*/  LDL.LU R16, [R1+0x68c] ;  /* 0x00068c0001107983 */ /* 0x000f220000300800 */
[----:B------:R-:W-:Y:S01]  /*c5a0*/  FADD.FTZ R9, R9, R10 ;  /* 0x0000000a09097221 */ /* 0x000fe20000010000 */
[----:B------:R-:W-:Y:S01]  /*c5b0*/  FMUL.FTZ R12, R12, UR16 ;  /* 0x000000100c0c7c20 */ /* 0x000fe20008410000 */
[----:B------:R-:W-:Y:S01]  /*c5c0*/  FMUL.FTZ R10, R6, R44 ;  /* 0x0000002c060a7220 */ /* 0x000fe20000410000 */
[----:B------:R-:W4:Y:S03]  /*c5d0*/  LDL.LU R43, [R1+0x67c] ;  /* 0x00067c00012b7983 */ /* 0x000f260000300800 */
[----:B------:R-:W-:Y:S01]  /*c5e0*/  FFMA.FTZ R8, R12, R10, R8 ;  /* 0x0000000a0c087223 */ /* 0x000fe20000010008 */
[----:B------:R-:W-:Y:S01]  /*c5f0*/  FADD.FTZ R9, R10, R9 ;  /* 0x000000090a097221 */ /* 0x000fe20000010000 */
[----:B------:R-:W-:Y:S01]  /*c600*/  FADD.FTZ R10, R17, -UR28 ;  /* 0x8000001c110a7e21 */ /* 0x000fe20008010000 */
[----:B------:R-:W-:Y:S01]  /*c610*/  FFMA.FTZ R4, R12, R44, R4 ;  /* 0x0000002c0c047223 */ /* 0x000fe20000010004 */
[----:B------:R-:W-:Y:S01]  /*c620*/  FMUL.FTZ R14, R14, UR16 ;  /* 0x000000100e0e7c20 */ /* 0x000fe20008410000 */
[-C--:B------:R-:W-:Y:S01]  /*c630*/  FMUL.FTZ R12, R5, R45.reuse ;  /* 0x0000002d050c7220 */ /* 0x080fe20000410000 */
[----:B0-----:R-:W4:Y:S01]  /*c640*/  LDL.LU R42, [R1+0x4a4] ;  /* 0x0004a400012a7983 */ /* 0x001f220000300800 */
[----:B------:R-:W-:Y:S01]  /*c650*/  FADD.FTZ R13, R13, R44 ;  /* 0x0000002c0d0d7221 */ /* 0x000fe20000010000 */
[----:B------:R-:W-:Y:S01]  /*c660*/  FMUL.FTZ R10, R10, UR16 ;  /* 0x000000100a0a7c20 */ /* 0x000fe20008410000 */
[C---:B------:R-:W-:Y:S01]  /*c670*/  FFMA.FTZ R8, R14.reuse, R12, R8 ;  /* 0x0000000c0e087223 */ /* 0x040fe20000010008 */
[----:B------:R-:W-:Y:S01]  /*c680*/  FADD.FTZ R9, R9, R12 ;  /* 0x0000000c09097221 */ /* 0x000fe20000010000 */
[----:B------:R-:W-:Y:S01]  /*c690*/  FFMA.FTZ R7, R14, R45, R7 ;  /* 0x0000002d0e077223 */ /* 0x000fe20000010007 */
[----:B------:R-:W4:Y:S01]  /*c6a0*/  LDL.LU R17, [R1+0x468] ;  /* 0x0004680001117983 */ /* 0x000f220000300800 */
[----:B------:R-:W-:-:S03]  /*c6b0*/  FADD.FTZ R11, R11, R45 ;  /* 0x0000002d0b0b7221 */ /* 0x000fc60000010000 */
[----:B------:R-:W4:Y:S04]  /*c6c0*/  LDL.LU R45, [R1+0x4d0] ;  /* 0x0004d000012d7983 */ /* 0x000f280000300800 */
[----:B------:R-:W4:Y:S04]  /*c6d0*/  LDL.LU R44, [R1+0x4b4] ;  /* 0x0004b400012c7983 */ /* 0x000f280000300800 */
[----:B------:R0:W-:Y:S04]  /*c6e0*/  STL [R1+0x93c], R3 ;  /* 0x00093c0301007387 */ /* 0x0001e80000100800 */
[----:B------:R-:W4:Y:S04]  /*c6f0*/  LDL.LU R64, [R1+0x4ec] ;  /* 0x0004ec0001407983 */ /* 0x000f280000300800 */
[----:B0-----:R-:W4:Y:S01]  /*c700*/  LDL.LU R3, [R1+0x4d4] ;  /* 0x0004d40001037983 */ /* 0x001f220000300800 */
[----:B--2---:R-:W-:-:S03]  /*c710*/  FADD.FTZ R14, R63, -UR28 ;  /* 0x8000001c3f0e7e21 */ /* 0x004fc60008010000 */
[----:B------:R-:W2:Y:S01]  /*c720*/  LDL.LU R63, [R1+0x6bc] ;  /* 0x0006bc00013f7983 */ /* 0x000ea20000300800 */
[----:B------:R-:W-:Y:S01]  /*c730*/  FMUL.FTZ R14, R14, UR16 ;  /* 0x000000100e0e7c20 */ /* 0x000fe20008410000 */
[-C--:B---3--:R-:W-:Y:S01]  /*c740*/  FMUL.FTZ R12, R6, R15.reuse ;  /* 0x0000000f060c7220 */ /* 0x088fe20000410000 */
[----:B------:R-:W-:Y:S01]  /*c750*/  FADD.FTZ R13, R13, R15 ;  /* 0x0000000f0d0d7221 */ /* 0x000fe20000010000 */
[C---:B------:R-:W-:Y:S02]  /*c760*/  FFMA.FTZ R4, R10.reuse, R15, R4 ;  /* 0x0000000f0a047223 */ /* 0x040fe40000010004 */
[----:B------:R-:W3:Y:S01]  /*c770*/  LDL.LU R15, [R1+0x6b8] ;  /* 0x0006b800010f7983 */ /* 0x000ee20000300800 */
[----:B------:R-:W-:Y:S01]  /*c780*/  FFMA.FTZ R8, R10, R12, R8 ;  /* 0x0000000c0a087223 */ /* 0x000fe20000010008 */
[-C--:B----4-:R-:W-:Y:S01]  /*c790*/  FMUL.FTZ R10, R5, R57.reuse ;  /* 0x00000039050a7220 */ /* 0x090fe20000410000 */
[----:B------:R-:W-:-:S03]  /*c7a0*/  FFMA.FTZ R7, R14, R57, R7 ;  /* 0x000000390e077223 */ /* 0x000fc60000010007 */
[----:B------:R-:W-:Y:S01]  /*c7b0*/  FFMA.FTZ R8, R14, R10, R8 ;  /* 0x0000000a0e087223 */ /* 0x000fe20000010008 */
[----:B------:R-:W-:Y:S02]  /*c7c0*/  FADD.FTZ R14, R16, -UR28 ;  /* 0x8000001c100e7e21 */ /* 0x000fe40008010000 */
[----:B------:R-:W4:Y:S01]  /*c7d0*/  LDL.LU R16, [R1+0x6fc] ;  /* 0x0006fc0001107983 */ /* 0x000f220000300800 */
[----:B------:R-:W-:Y:S01]  /*c7e0*/  FADD.FTZ R9, R12, R9 ;  /* 0x000000090c097221 */ /* 0x000fe20000010000 */
[----:B------:R-:W-:Y:S01]  /*c7f0*/  FADD.FTZ R11, R11, R57 ;  /* 0x000000390b0b7221 */ /* 0x000fe20000010000 */
[----:B------:R-:W-:Y:S01]  /*c800*/  FADD.FTZ R12, R43, -UR28 ;  /* 0x8000001c2b0c7e21 */ /* 0x000fe20008010000 */
[----:B------:R-:W2:Y:S01]  /*c810*/  LDL.LU R57, [R1+0x6e8] ;  /* 0x0006e80001397983 */ /* 0x000ea20000300800 */
[----:B------:R-:W-:Y:S02]  /*c820*/  FADD.FTZ R9, R9, R10 ;  /* 0x0000000a09097221 */ /* 0x000fe40000010000 */
[----:B------:R-:W-:Y:S01]  /*c830*/  FMUL.FTZ R12, R12, UR16 ;  /* 0x000000100c0c7c20 */ /* 0x000fe20008410000 */
[----:B------:R-:W2:Y:S01]  /*c840*/  LDL.LU R43, [R1+0x4e8] ;  /* 0x0004e800012b7983 */ /* 0x000ea20000300800 */
[-C--:B------:R-:W-:Y:S01]  /*c850*/  FMUL.FTZ R10, R6, R42.reuse ;  /* 0x0000002a060a7220 */ /* 0x080fe20000410000 */
[----:B------:R-:W-:Y:S01]  /*c860*/  FMUL.FTZ R14, R14, UR16 ;  /* 0x000000100e0e7c20 */ /* 0x000fe20008410000 */
[----:B------:R-:W-:-:S02]  /*c870*/  FFMA.FTZ R4, R12, R42, R4 ;  /* 0x0000002a0c047223 */ /* 0x000fc40000010004 */
[----:B------:R-:W-:Y:S01]  /*c880*/  FFMA.FTZ R8, R12, R10, R8 ;  /* 0x0000000a0c087223 */ /* 0x000fe20000010008 */
[----:B------:R-:W-:Y:S01]  /*c890*/  FADD.FTZ R9, R10, R9 ;  /* 0x000000090a097221 */ /* 0x000fe20000010000 */
[-C--:B------:R-:W-:Y:S01]  /*c8a0*/  FMUL.FTZ R12, R5, R17.reuse ;  /* 0x00000011050c7220 */ /* 0x080fe20000410000 */
[----:B------:R-:W-:Y:S01]  /*c8b0*/  FADD.FTZ R11, R11, R17 ;  /* 0x000000110b0b7221 */ /* 0x000fe20000010000 */
[C---:B------:R-:W-:Y:S02]  /*c8c0*/  FFMA.FTZ R7, R14.reuse, R17, R7 ;  /* 0x000000110e077223 */ /* 0x040fe40000010007 */
[----:B------:R-:W2:Y:S01]  /*c8d0*/  LDL.LU R17, [R1+0x710] ;  /* 0x0007100001117983 */ /* 0x000ea20000300800 */
[----:B------:R-:W-:Y:S01]  /*c8e0*/  FADD.FTZ R10, R9, R12 ;  /* 0x0000000c090a7221 */ /* 0x000fe20000010000 */
[----:B------:R-:W-:Y:S01]  /*c8f0*/  FADD.FTZ R13, R13, R42 ;  /* 0x0000002a0d0d7221 */ /* 0x000fe20000010000 */
[----:B------:R-:W-:Y:S01]  /*c900*/  FFMA.FTZ R8, R14, R12, R8 ;  /* 0x0000000c0e087223 */ /* 0x000fe20000010008 */
[----:B------:R-:W-:Y:S01]  /*c910*/  FMUL.FTZ R9, R6, R45 ;  /* 0x0000002d06097220 */ /* 0x000fe20000410000 */
[----:B------:R-:W2:Y:S01]  /*c920*/  LDL.LU R42, [R1+0x500] ;  /* 0x00050000012a7983 */ /* 0x000ea20000300800 */
[----:B---3--:R-:W-:-:S04]  /*c930*/  FADD.FTZ R15, R15, -UR28 ;  /* 0x8000001c0f0f7e21 */ /* 0x008fc80008010000 */
[----:B------:R-:W-:-:S04]  /*c940*/  FMUL.FTZ R15, R15, UR16 ;  /* 0x000000100f0f7c20 */ /* 0x000fc80008410000 */
[C---:B------:R-:W-:Y:S01]  /*c950*/  FFMA.FTZ R8, R15.reuse, R9, R8 ;  /* 0x000000090f087223 */ /* 0x040fe20000010008 */
[----:B------:R-:W-:Y:S01]  /*c960*/  FFMA.FTZ R4, R15, R45, R4 ;  /* 0x0000002d0f047223 */ /* 0x000fe20000010004 */
[----:B----4-:R-:W-:Y:S02]  /*c970*/  FADD.FTZ R15, R16, -UR28 ;  /* 0x8000001c100f7e21 */ /* 0x010fe40008010000 */
[----:B------:R-:W3:Y:S01]  /*c980*/  LDL.LU R16, [R1+0x744] ;  /* 0x0007440001107983 */ /* 0x000ee20000300800 */
[----:B--2---:R-:W-:-:S03]  /*c990*/  FADD.FTZ R12, R63, -UR28 ;  /* 0x8000001c3f0c7e21 */ /* 0x004fc60008010000 */
[----:B------:R-:W2:Y:S01]  /*c9a0*/  LDL.LU R63, [R1+0x720] ;  /* 0x00072000013f7983 */ /* 0x000ea20000300800 */
[----:B------:R-:W-:Y:S01]  /*c9b0*/  FADD.FTZ R10, R9, R10 ;  /* 0x0000000a090a7221 */ /* 0x000fe20000010000 */
[----:B------:R-:W-:Y:S01]  /*c9c0*/  FMUL.FTZ R14, R5, R44 ;  /* 0x0000002c050e7220 */ /* 0x000fe20000410000 */
[----:B------:R-:W-:Y:S01]  /*c9d0*/  FMUL.FTZ R12, R12, UR16 ;  /* 0x000000100c0c7c20 */ /* 0x000fe20008410000 */
[----:B------:R-:W-:Y:S02]  /*c9e0*/  FADD.FTZ R9, R57, -UR28 ;  /* 0x8000001c39097e21 */ /* 0x000fe40008010000 */
[----:B------:R-:W4:Y:S01]  /*c9f0*/  LDL.LU R57, [R1+0x738] ;  /* 0x0007380001397983 */ /* 0x000f220000300800 */
[----:B------:R-:W-:Y:S01]  /*ca00*/  FADD.FTZ R10, R10, R14 ;  /* 0x0000000e0a0a7221 */ /* 0x000fe20000010000 */
[----:B------:R-:W-:Y:S01]  /*ca10*/  FFMA.FTZ R8, R12, R14, R8 ;  /* 0x0000000e0c087223 */ /* 0x000fe20000010008 */
[----:B------:R-:W-:Y:S01]  /*ca20*/  FMUL.FTZ R14, R6, R43 ;  /* 0x0000002b060e7220 */ /* 0x000fe20000410000 */
[----:B------:R-:W-:Y:S01]  /*ca30*/  FMUL.FTZ R9, R9, UR16 ;  /* 0x0000001009097c20 */ /* 0x000fe20008410000 */
[----:B------:R-:W-:-:S02]  /*ca40*/  FADD.FTZ R13, R13, R45 ;  /* 0x0000002d0d0d7221 */ /* 0x000fc40000010000 */
[----:B------:R-:W4:Y:S01]  /*ca50*/  LDL.LU R45, [R1+0x518] ;  /* 0x00051800012d7983 */ /* 0x000f220000300800 */
[----:B------:R-:W-:Y:S01]  /*ca60*/  FADD.FTZ R10, R14, R10 ;  /* 0x0000000a0e0a7221 */ /* 0x000fe20000010000 */
[----:B------:R-:W-:Y:S01]  /*ca70*/  FFMA.FTZ R8, R9, R14, R8 ;  /* 0x0000000e09087223 */ /* 0x000fe20000010008 */
[----:B------:R-:W-:Y:S01]  /*ca80*/  FMUL.FTZ R14, R5, R3 ;  /* 0x00000003050e7220 */ /* 0x000fe20000410000 */
[----:B------:R0:W-:Y:S01]  /*ca90*/  STL [R1+0x938], R2 ;  /* 0x0009380201007387 */ /* 0x0001e20000100800 */
[----:B------:R-:W-:Y:S01]  /*caa0*/  FMUL.FTZ R15, R15, UR16 ;  /* 0x000000100f0f7c20 */ /* 0x000fe20008410000 */
[----:B------:R-:W-:Y:S01]  /*cab0*/  FFMA.FTZ R7, R12, R44, R7 ;  /* 0x0000002c0c077223 */ /* 0x000fe20000010007 */
[----:B------:R-:W-:Y:S02]  /*cac0*/  FADD.FTZ R12, R17, -UR28 ;  /* 0x8000001c110c7e21 */ /* 0x000fe40008010000 */
[----:B------:R-:W4:Y:S01]  /*cad0*/  LDL.LU R17, [R1+0x760] ;  /* 0x0007600001117983 */ /* 0x000f220000300800 */
[----:B------:R-:W-:Y:S01]  /*cae0*/  FADD.FTZ R10, R10, R14 ;  /* 0x0000000e0a0a7221 */ /* 0x000fe20000010000 */
[----:B------:R-:W-:-:S02]  /*caf0*/  FFMA.FTZ R8, R15, R14, R8 ;  /* 0x0000000e0f087223 */ /* 0x000fc40000010008 */
[----:B0-----:R-:W4:Y:S01]  /*cb00*/  LDL.LU R2, [R1+0x504] ;  /* 0x0005040001027983 */ /* 0x001f220000300800 */
[----:B------:R-:W-:Y:S01]  /*cb10*/  FADD.FTZ R11, R11, R44 ;  /* 0x0000002c0b0b7221 */ /* 0x000fe20000010000 */
[----:B------:R-:W-:Y:S01]  /*cb20*/  FMUL.FTZ R14, R6, R42 ;  /* 0x0000002a060e7220 */ /* 0x000fe20000410000 */
[----:B------:R-:W-:Y:S01]  /*cb30*/  FMUL.FTZ R12, R12, UR16 ;  /* 0x000000100c0c7c20 */ /* 0x000fe20008410000 */
[----:B------:R-:W-:Y:S01]  /*cb40*/  FFMA.FTZ R4, R9, R43, R4 ;  /* 0x0000002b09047223 */ /* 0x000fe20000010004 */
[----:B------:R-:W4:Y:S02]  /*cb50*/  LDL.LU R44, [R1+0x530] ;  /* 0x00053000012c7983 */ /* 0x000f240000300800 */
[C---:B------:R-:W-:Y:S01]  /*cb60*/  FFMA.FTZ R8, R12.reuse, R14, R8 ;  /* 0x0000000e0c087223 */ /* 0x040fe20000010008 */
[----:B------:R-:W-:Y:S01]  /*cb70*/  FFMA.FTZ R4, R12, R42, R4 ;  /* 0x0000002a0c047223 */ /* 0x000fe20000010004 */
[----:B---3--:R-:W-:Y:S02]  /*cb80*/  FADD.FTZ R12, R16, -UR28 ;  /* 0x8000001c100c7e21 */ /* 0x008fe40008010000 */
[----:B------:R-:W3:Y:S01]  /*cb90*/  LDL.LU R16, [R1+0x784] ;  /* 0x0007840001107983 */ /* 0x000ee20000300800 */
[----:B--2---:R-:W-:-:S03]  /*cba0*/  FADD.FTZ R9, R63, -UR28 ;  /* 0x8000001c3f097e21 */ /* 0x004fc60008010000 */
[----:B------:R-:W2:Y:S01]  /*cbb0*/  LDL.LU R63, [R1+0x764] ;  /* 0x00076400013f7983 */ /* 0x000ea20000300800 */
[----:B------:R-:W-:Y:S01]  /*cbc0*/  FADD.FTZ R10, R14, R10 ;  /* 0x0000000a0e0a7221 */ /* 0x000fe20000010000 */
[----:B------:R-:W-:Y:S01]  /*cbd0*/  FADD.FTZ R13, R13, R43 ;  /* 0x0000002b0d0d7221 */ /* 0x000fe20000010000 */
[----:B------:R-:W-:Y:S01]  /*cbe0*/  FMUL.FTZ R14, R5, R64 ;  /* 0x00000040050e7220 */ /* 0x000fe20000410000 */
[----:B------:R-:W-:Y:S01]  /*cbf0*/  FMUL.FTZ R9, R9, UR16 ;  /* 0x0000001009097c20 */ /* 0x000fe20008410000 */
[----:B------:R-:W-:Y:S01]  /*cc00*/  FFMA.FTZ R7, R15, R3, R7 ;  /* 0x000000030f077223 */ /* 0x000fe20000010007 */
[----:B------:R-:W2:Y:S01]  /*cc10*/  LDL.LU R43, [R1+0x51c] ;  /* 0x00051c00012b7983 */ /* 0x000ea20000300800 */
[----:B----4-:R-:W-:Y:S01]  /*cc20*/  FADD.FTZ R15, R57, -UR28 ;  /* 0x8000001c390f7e21 */ /* 0x010fe20008010000 */
[----:B------:R-:W-:Y:S02]  /*cc30*/  FADD.FTZ R10, R10, R14 ;  /* 0x0000000e0a0a7221 */ /* 0x000fe40000010000 */
[----:B------:R-:W4:Y:S01]  /*cc40*/  LDL.LU R57, [R1+0x780] ;  /* 0x0007800001397983 */ /* 0x000f220000300800 */
[----:B------:R-:W-:Y:S01]  /*cc50*/  FFMA.FTZ R8, R9, R14, R8 ;  /* 0x0000000e09087223 */ /* 0x000fe20000010008 */
[----:B------:R-:W-:Y:S01]  /*cc60*/  FADD.FTZ R11, R11, R3 ;  /* 0x000000030b0b7221 */ /* 0x000fe20000010000 */
[----:B------:R-:W-:Y:S01]  /*cc70*/  FMUL.FTZ R14, R6, R45 ;  /* 0x0000002d060e7220 */ /* 0x000fe20000410000 */
[----:B------:R-:W-:Y:S01]  /*cc80*/  FMUL.FTZ R15, R15, UR16 ;  /* 0x000000100f0f7c20 */ /* 0x000fe20008410000 */
[----:B------:R-:W4:Y:S01]  /*cc90*/  LDL.LU R3, [R1+0x54c] ;  /* 0x00054c0001037983 */ /* 0x000f220000300800 */
[----:B------:R-:W-:Y:S01]  /*cca0*/  FADD.FTZ R13, R13, R42 ;  /* 0x0000002a0d0d7221 */ /* 0x000fe20000010000 */
[----:B------:R-:W-:Y:S01]  /*ccb0*/  FADD.FTZ R10, R14, R10 ;  /* 0x0000000a0e0a7221 */ /* 0x000fe20000010000 */
[----:B------:R-:W-:Y:S01]  /*ccc0*/  FFMA.FTZ R8, R15, R14, R8 ;  /* 0x0000000e0f087223 */ /* 0x000fe20000010008 */
[----:B------:R-:W-:Y:S01]  /*ccd0*/  FMUL.FTZ R12, R12, UR16 ;  /* 0x000000100c0c7c20 */ /* 0x000fe20008410000 */
[----:B------:R-:W-:Y:S01]  /*cce0*/  FFMA.FTZ R7, R9, R64, R7 ;  /* 0x0000004009077223 */ /* 0x000fe20000010007 */
[----:B------:R-:W4:Y:S01]  /*ccf0*/  LDL.LU R42, [R1+0x534] ;  /* 0x00053400012a7983 */ /* 0x000f220000300800 */
[----:B------:R-:W-:Y:S01]  /*cd00*/  FADD.FTZ R9, R17, -UR28 ;  /* 0x8000001c11097e21 */ /* 0x000fe20008010000 */
[----:B------:R-:W-:-:S02]  /*cd10*/  FMUL.FTZ R14, R5, R2 ;  /* 0x00000002050e7220 */ /* 0x000fc40000410000 */
[----:B------:R-:W4:Y:S01]  /*cd20*/  LDL.LU R17, [R1+0x7a0] ;  /* 0x0007a00001117983 */ /* 0x000f220000300800 */
[----:B------:R-:W-:Y:S01]  /*cd30*/  FMUL.FTZ R9, R9, UR16 ;  /* 0x0000001009097c20 */ /* 0x000fe20008410000 */
[----:B------:R-:W-:Y:S01]  /*cd40*/  FADD.FTZ R13, R13, R45 ;  /* 0x0000002d0d0d7221 */ /* 0x000fe20000010000 */
[----:B------:R-:W-:Y:S01]  /*cd50*/  FADD.FTZ R10, R10, R14 ;  /* 0x0000000e0a0a7221 */ /* 0x000fe20000010000 */
[----:B------:R-:W-:Y:S01]  /*cd60*/  FFMA.FTZ R8, R12, R14, R8 ;  /* 0x0000000e0c087223 */ /* 0x000fe20000010008 */
[----:B------:R-:W-:Y:S01]  /*cd70*/  FMUL.FTZ R14, R6, R44 ;  /* 0x0000002c060e7220 */ /* 0x000fe20000410000 */
[----:B------:R-:W-:Y:S02]  /*cd80*/  FFMA.FTZ R4, R15, R45, R4 ;  /* 0x0000002d0f047223 */ /* 0x000fe40000010004 */
[----:B------:R-:W4:Y:S01]  /*cd90*/  LDL.LU R45, [R1+0x568] ;  /* 0x00056800012d7983 */ /* 0x000f220000300800 */
[C---:B------:R-:W-:Y:S01]  /*cda0*/  FFMA.FTZ R8, R9.reuse, R14, R8 ;  /* 0x0000000e09087223 */ /* 0x040fe20000010008 */
[----:B------:R-:W-:Y:S01]  /*cdb0*/  FFMA.FTZ R4, R9, R44, R4 ;  /* 0x0000002c09047223 */ /* 0x000fe20000010004 */
[----:B---3--:R-:W-:-:S02]  /*cdc0*/  FADD.FTZ R9, R16, -UR28 ;  /* 0x8000001c10097e21 */ /* 0x008fc40008010000 */
[----:B------:R-:W3:Y:S01]  /*cdd0*/  LDL.LU R16, [R1+0x7cc] ;  /* 0x0007cc0001107983 */ /* 0x000ee20000300800 */
[----:B--2---:R-:W-:-:S03]  /*cde0*/  FADD.FTZ R15, R63, -UR28 ;  /* 0x8000001c3f0f7e21 */ /* 0x004fc60008010000 */
[----:B------:R-:W2:Y:S01]  /*cdf0*/  LDL.LU R63, [R1+0x7a4] ;  /* 0x0007a400013f7983 */ /* 0x000ea20000300800 */
[----:B------:R-:W-:Y:S01]  /*ce00*/  FADD.FTZ R10, R14, R10 ;  /* 0x0000000a0e0a7221 */ /* 0x000fe20000010000 */
[----:B------:R-:W-:Y:S01]  /*ce10*/  FADD.FTZ R11, R11, R64 ;  /* 0x000000400b0b7221 */ /* 0x000fe20000010000 */
[----:B------:R-:W-:Y:S01]  /*ce20*/  FMUL.FTZ R15, R15, UR16 ;  /* 0x000000100f0f7c20 */ /* 0x000fe20008410000 */
[----:B------:R-:W-:Y:S01]  /*ce30*/  FMUL.FTZ R14, R5, R43 ;  /* 0x0000002b050e7220 */ /* 0x000fe20000410000 */
[----:B------:R-:W-:Y:S01]  /*ce40*/  FFMA.FTZ R7, R12, R2, R7 ;  /* 0x000000020c077223 */ /* 0x000fe20000010007 */
[----:B------:R-:W2:Y:S01]  /*ce50*/  LDL.LU R64, [R1+0x55c] ;  /* 0x00055c0001407983 */ /* 0x000ea20000300800 */
[----:B----4-:R-:W-:-:S03]  /*ce60*/  FADD.FTZ R12, R57, -UR28 ;  /* 0x8000001c390c7e21 */ /* 0x010fc60008010000 */
        /* <DEDUP_REMOVED lines=54> */
[----:B------:R-:W-:Y:S01]  /*d1d0*/  FMUL.FTZ R12, R12, UR16 ;  /* 0x000000100c0c7c20 */ /* 0x000fe20008410000 */
[-C--:B------:R-:W-:Y:S01]  /*d1e0*/  FMUL.FTZ R14, R6, R43.reuse ;  /* 0x0000002b060e7220 */ /* 0x080fe20000410000 */
[----:B------:R-:W-:Y:S01]  /*d1f0*/  FADD.FTZ R13, R13, R44 ;  /* 0x0000002c0d0d7221 */ /* 0x000fe20000010000 */
        /* <DEDUP_REMOVED lines=50> */
[----:B------:R-:W-:Y:S01]  /*d520*/  FADD.FTZ R11, R11, R45 ;  /* 0x0000002d0b0b7221 */ /* 0x000fe20000010000 */
[----:B----4-:R-:W-:Y:S02]  /*d530*/  FADD.FTZ R12, R57, -UR28 ;  /* 0x8000001c390c7e21 */ /* 0x010fe40008010000 */
[----:B------:R-:W4:Y:S01]  /*d540*/  LDL.LU R45, [R1+0x80c] ;  /* 0x00080c00012d7983 */ /* 0x000f220000300800 */
[----:B------:R-:W-:Y:S01]  /*d550*/  FADD.FTZ R10, R10, R14 ;  /* 0x0000000e0a0a7221 */ /* 0x000fe20000010000 */
[----:B------:R-:W-:Y:S01]  /*d560*/  FFMA.FTZ R8, R15, R14, R8 ;  /* 0x0000000e0f087223 */ /* 0x000fe20000010008 */
        /* <DEDUP_REMOVED lines=10> */
[----:B------:R-:W-:-:S02]  /*d610*/  FADD.FTZ R15, R17, -UR28 ;  /* 0x8000001c110f7e21 */ /* 0x000fc40008010000 */
        /* <DEDUP_REMOVED lines=51> */
[----:B------:R-:W-:Y:S02]  /*d950*/  FFMA.FTZ R7, R15, R44, R7 ;  /* 0x0000002c0f077223 */ /* 0x000fe40000010007 */
[----:B------:R-:W2:Y:S01]  /*d960*/  LDL.LU R44, [R1+0x7d4] ;  /* 0x0007d400012c7983 */ /* 0x000ea20000300800 */
[----:B------:R-:W-:Y:S01]  /*d970*/  FADD.FTZ R10, R14, R10 ;  /* 0x0000000a0e0a7221 */ /* 0x000fe20000010000 */
[----:B------:R-:W-:Y:S01]  /*d980*/  FADD.FTZ R13, R13, R57 ;  /* 0x000000390d0d7221 */ /* 0x000fe20000010000 */
[----:B------:R-:W-:Y:S01]  /*d990*/  FMUL.FTZ R14, R5, R64 ;  /* 0x00000040050e7220 */ /* 0x000fe20000410000 */
[----:B------:R-:W-:Y:S01]  /*d9a0*/  FMUL.FTZ R9, R9, UR16 ;  /* 0x0000001009097c20 */ /* 0x000fe20008410000 */
[----:B------:R-:W2:Y:S01]  /*d9b0*/  LDL.LU R57, [R1+0x6c4] ;  /* 0x0006c40001397983 */ /* 0x000ea20000300800 */
[----:B----4-:R-:W-:Y:S01]  /*d9c0*/  FADD.FTZ R15, R45, -UR28 ;  /* 0x8000001c2d0f7e21 */ /* 0x010fe20008010000 */
[----:B------:R-:W-:Y:S01]  /*d9d0*/  FADD.FTZ R10, R10, R14 ;  /* 0x0000000e0a0a7221 */ /* 0x000fe20000010000 */
[----:B------:R-:W-:Y:S01]  /*d9e0*/  FFMA.FTZ R8, R9, R14, R8 ;  /* 0x0000000e09087223 */ /* 0x000fe20000010008 */
[----:B------:R-:W4:Y:S01]  /*d9f0*/  LDL.LU R45, [R1+0x6ec] ;  /* 0x0006ec00012d7983 */ /* 0x000f220000300800 */
[----:B------:R-:W-:Y:S01]  /*da00*/  FMUL.FTZ R15, R15, UR16 ;  /* 0x000000100f0f7c20 */ /* 0x000fe20008410000 */
        /* <DEDUP_REMOVED lines=23> */
[----:B------:R-:W-:Y:S01]  /*db80*/  FFMA.FTZ R7, R12, R2, R7 ;  /* 0x000000020c077223 */ /* 0x000fe20000010007 */
[----:B------:R-:W-:Y:S02]  /*db90*/  FADD.FTZ R12, R44, -UR28 ;  /* 0x8000001c2c0c7e21 */ /* 0x000fe40008010000 */
[----:B------:R-:W2:Y:S01]  /*dba0*/  LDL.LU R44, [R1+0x7b4] ;  /* 0x0007b400012c7983 */ /* 0x000ea20000300800 */
[----:B------:R-:W-:Y:S01]  /*dbb0*/  FADD.FTZ R10, R14, R10 ;  /* 0x0000000a0e0a7221 */ /* 0x000fe20000010000 */
[----:B------:R-:W-:Y:S01]  /*dbc0*/  FADD.FTZ R11, R11, R64 ;  /* 0x000000400b0b7221 */ /* 0x000fe20000010000 */
[----:B------:R-:W-:Y:S01]  /*dbd0*/  FMUL.FTZ R14, R5, R57 ;  /* 0x00000039050e7220 */ /* 0x000fe20000410000 */
[----:B------:R-:W-:Y:S01]  /*dbe0*/  FMUL.FTZ R15, R15, UR16 ;  /* 0x000000100f0f7c20 */ /* 0x000fe20008410000 */
[----:B------:R-:W2:Y:S01]  /*dbf0*/  LDL.LU R64, [R1+0x704] ;  /* 0x0007040001407983 */ /* 0x000ea20000300800 */
[----:B------:R-:W-:Y:S01]  /*dc00*/  FADD.FTZ R11, R11, R2 ;  /* 0x000000020b0b7221 */ /* 0x000fe20000010000 */
[----:B------:R-:W-:Y:S01]  /*dc10*/  FADD.FTZ R10, R10, R14 ;  /* 0x0000000e0a0a7221 */ /* 0x000fe20000010000 */
[----:B------:R-:W-:Y:S01]  /*dc20*/  FFMA.FTZ R8, R15, R14, R8 ;  /* 0x0000000e0f087223 */ /* 0x000fe20000010008 */
[----:B----4-:R-:W-:Y:S01]  /*dc30*/  FMUL.FTZ R14, R6, R45 ;  /* 0x0000002d060e7220 */ /* 0x010fe20000410000 */
[----:B------:R-:W-:Y:S01]  /*dc40*/  FMUL.FTZ R12, R12, UR16 ;  /* 0x000000100c0c7c20 */ /* 0x000fe20008410000 */
[----:B------:R-:W4:Y:S01]  /*dc50*/  LDL.LU R2, [R1+0x714] ;  /* 0x0007140001027983 */ /* 0x000f220000300800 */
[----:B------:R-:W-:Y:S01]  /*dc60*/  FADD.FTZ R13, R13, R42 ;  /* 0x0000002a0d0d7221 */ /* 0x000fe20000010000 */
[----:B------:R-:W-:Y:S01]  /*dc70*/  FADD.FTZ R10, R14, R10 ;  /* 0x0000000a0e0a7221 */ /* 0x000fe20000010000 */
[----:B------:R-:W-:Y:S01]  /*dc80*/  FFMA.FTZ R8, R12, R14, R8 ;  /* 0x0000000e0c087223 */ /* 0x000fe20000010008 */
[----:B------:R-:W-:Y:S01]  /*dc90*/  FMUL.FTZ R14, R5, R43 ;  /* 0x0000002b050e7220 */ /* 0x000fe20000410000 */
[----:B------:R-:W-:Y:S01]  /*dca0*/  FMUL.FTZ R9, R9, UR16 ;  /* 0x0000001009097c20 */ /* 0x000fe20008410000 */
[----:B------:R-:W-:Y:S01]  /*dcb0*/  FFMA.FTZ R7, R15, R57, R7 ;  /* 0x000000390f077223 */ /* 0x000fe20000010007 */
[----:B------:R-:W-:Y:S01]  /*dcc0*/  FADD.FTZ R11, R11, R57 ;  /* 0x000000390b0b7221 */ /* 0x000fe20000010000 */
[----:B------:R-:W4:Y:S01]  /*dcd0*/  LDL.LU R42, [R1+0x724] ;  /* 0x00072400012a7983 */ /* 0x000f220000300800 */
[----:B------:R-:W-:-:S03]  /*dce0*/  FADD.FTZ R15, R17, -UR28 ;  /* 0x8000001c110f7e21 */ /* 0x000fc60008010000 */
[----:B------:R-:W4:Y:S01]  /*dcf0*/  LDL.LU R57, [R1+0x79c] ;  /* 0x00079c0001397983 */ /* 0x000f220000300800 */
[----:B------:R-:W-:Y:S01]  /*dd00*/  FADD.FTZ R10, R10, R14 ;  /* 0x0000000e0a0a7221 */ /* 0x000fe20000010000 */
[----:B------:R-:W-:Y:S01]  /*dd10*/  FFMA.FTZ R8, R9, R14, R8 ;  /* 0x0000000e09087223 */ /* 0x000fe20000010008 */
[----:B------:R-:W-:Y:S01]  /*dd20*/  FMUL.FTZ R15, R15, UR16 ;  /* 0x000000100f0f7c20 */ /* 0x000fe20008410000 */
[----:B------:R-:W-:Y:S01]  /*dd30*/  FFMA.FTZ R4, R12, R45, R4 ;  /* 0x0000002d0c047223 */ /* 0x000fe20000010004 */
[----:B------:R-:W4:Y:S01]  /*dd40*/  LDL.LU R17, [R1+0x73c] ;  /* 0x00073c0001117983 */ /* 0x000f220000300800 */
[-C--:B------:R-:W-:Y:S02]  /*dd50*/  FMUL.FTZ R14, R6, R3.reuse ;  /* 0x00000003060e7220 */ /* 0x080fe40000410000 */
[C---:B------:R-:W-:Y:S02]  /*dd60*/  FFMA.FTZ R4, R15.reuse, R3, R4 ;  /* 0x000000030f047223 */ /* 0x040fe40000010004 */
[----:B------:R-:W-:Y:S01]  /*dd70*/  FFMA.FTZ R8, R15, R14, R8 ;  /* 0x0000000e0f087223 */ /* 0x000fe20000010008 */
[----:B------:R-:W-:-:S02]  /*dd80*/  FADD.FTZ R13, R13, R45 ;  /* 0x0000002d0d0d7221 */ /* 0x000fc40000010000 */
[----:B------:R-:W4:Y:S01]  /*dd90*/  LDL.LU R45, [R1+0x790] ;  /* 0x00079000012d7983 */ /* 0x000f220000300800 */
[----:B---3--:R-:W-:-:S03]  /*dda0*/  FADD.FTZ R15, R16, -UR28 ;  /* 0x8000001c100f7e21 */ /* 0x008fc60008010000 */
[----:B------:R-:W3:Y:S01]  /*ddb0*/  LDL.LU R16, [R1+0x788] ;  /* 0x0007880001107983 */ /* 0x000ee20000300800 */
[----:B------:R-:W-:Y:S01]  /*ddc0*/  FADD.FTZ R11, R11, R43 ;  /* 0x0000002b0b0b7221 */ /* 0x000fe20000010000 */
[----:B--2---:R-:W-:Y:S01]  /*ddd0*/  FADD.FTZ R12, R63, -UR28 ;  /* 0x8000001c3f0c7e21 */ /* 0x004fe20008010000 */
[----:B------:R-:W-:Y:S01]  /*dde0*/  FFMA.FTZ R7, R9, R43, R7 ;  /* 0x0000002b09077223 */ /* 0x000fe20000010007 */
[----:B------:R-:W2:Y:S04]  /*ddf0*/  LDL.LU R63, [R1+0x740] ;  /* 0x00074000013f7983 */ /* 0x000ea80000300800 */
[----:B------:R-:W2:Y:S01]  /*de00*/  LDL.LU R43, [R1+0x794] ;  /* 0x00079400012b7983 */ /* 0x000ea20000300800 */
[----:B------:R-:W-:-:S03]  /*de10*/  FADD.FTZ R9, R44, -UR28 ;  /* 0x8000001c2c097e21 */ /* 0x000fc60008010000 */
[----:B------:R-:W2:Y:S01]  /*de20*/  LDL.LU R44, [R1+0x750] ;  /* 0x00075000012c7983 */ /* 0x000ea20000300800 */
[----:B------:R-:W-:-:S03]  /*de30*/  FADD.FTZ R13, R13, R3 ;  /* 0x000000030d0d7221 */ /* 0x000fc60000010000 */
[----:B------:R-:W2:Y:S01]  /*de40*/  LDL.LU R3, [R1+0x45c] ;  /* 0x00045c0001037983 */ /* 0x000ea20000300800 */
[----:B------:R-:W-:Y:S01]  /*de50*/  FADD.FTZ R10, R14, R10 ;  /* 0x0000000a0e0a7221 */ /* 0x000fe20000010000 */
[----:B------:R-:W-:Y:S01]  /*de60*/  FMUL.FTZ R14, R5, R64 ;  /* 0x00000040050e7220 */ /* 0x000fe20000410000 */
[----:B------:R-:W-:Y:S01]  /*de70*/  FMUL.FTZ R12, R12, UR16 ;  /* 0x000000100c0c7c20 */ /* 0x000fe20008410000 */
[----:B------:R-:W-:Y:S02]  /*de80*/  FMUL.FTZ R9, R9, UR16 ;  /* 0x0000001009097c20 */ /* 0x000fe40008410000 */
[----:B------:R-:W-:Y:S01]  /*de90*/  FADD.FTZ R10, R10, R14 ;  /* 0x0000000e0a0a7221 */ /* 0x000fe20000010000 */
[----:B------:R-:W-:Y:S01]  /*dea0*/  FFMA.FTZ R8, R12, R14, R8 ;  /* 0x0000000e0c087223 */ /* 0x000fe20000010008 */
[----:B----4-:R-:W-:Y:S01]  /*deb0*/  FMUL.FTZ R14, R6, R2 ;  /* 0x00000002060e7220 */ /* 0x010fe20000410000 */
[----:B------:R-:W-:Y:S01]  /*dec0*/  FMUL.FTZ R15, R15, UR16 ;  /* 0x000000100f0f7c20 */ /* 0x000fe20008410000 */
[----:B------:R-:W-:-:S02]  /*ded0*/  FFMA.FTZ R7, R12, R64, R7 ;  /* 0x000000400c077223 */ /* 0x000fc40000010007 */
[----:B------:R-:W-:Y:S01]  /*dee0*/  FADD.FTZ R10, R14, R10 ;  /* 0x0000000a0e0a7221 */ /* 0x000fe20000010000 */
[----:B------:R-:W-:Y:S01]  /*def0*/  FFMA.FTZ R8, R9, R14, R8 ;  /* 0x0000000e09087223 */ /* 0x000fe20000010008 */
[----:B------:R-:W-:Y:S01]  /*df00*/  FMUL.FTZ R14, R5, R42 ;  /* 0x0000002a050e7220 */ /* 0x000fe20000410000 */
[----:B------:R-:W-:Y:S02]  /*df10*/  FADD.FTZ R12, R57, -UR28 ;  /* 0x8000001c390c7e21 */ /* 0x000fe40008010000 */
        /* <DEDUP_REMOVED lines=12> */
[----:B------:R-:W-:Y:S01]  /*dfe0*/  FADD.FTZ R13, R13, R2 ;  /* 0x000000020d0d7221 */ /* 0x000fe20000010000 */
[----:B------:R-:W-:Y:S01]  /*dff0*/  FADD.FTZ R11, R11, R42 ;  /* 0x0000002a0b0b7221 */ /* 0x000fe20000010000 */
[----:B------:R-:W-:Y:S01]  /*e000*/  FFMA.FTZ R7, R15, R42, R7 ;  /* 0x0000002a0f077223 */ /* 0x000fe20000010007 */
[----:B------:R-:W4:Y:S01]  /*e010*/  LDL.LU R2, [R1+0x458] ;  /* 0x0004580001027983 */ /* 0x000f220000300800 */
[----:B---3--:R-:W-:-:S03]  /*e020*/  FADD.FTZ R12, R16, -UR28 ;  /* 0x8000001c100c7e21 */ /* 0x008fc60008010000 */
[----:B------:R-:W3:Y:S04]  /*e030*/  LDL.LU R42, [R1+0x77c] ;  /* 0x00077c00012a7983 */ /* 0x000ee80000300800 */
[----:B------:R-:W3:Y:S01]  /*e040*/  LDL.LU R16, [R1+0x770] ;  /* 0x0007700001107983 */ /* 0x000ee20000300800 */
[----:B------:R-:W-:Y:S01]  /*e050*/  FADD.FTZ R10, R14, R10 ;  /* 0x0000000a0e0a7221 */ /* 0x000fe20000010000 */
[----:B--2---:R-:W-:Y:S01]  /*e060*/  FMUL.FTZ R14, R5, R63 ;  /* 0x0000003f050e7220 */ /* 0x004fe20000410000 */
[----:B------:R-:W-:Y:S01]  /*e070*/  FMUL.FTZ R9, R9, UR16 ;  /* 0x0000001009097c20 */ /* 0x000fe20008410000 */
[----:B------:R-:W-:Y:S01]  /*e080*/  FADD.FTZ R13, R13, R17 ;  /* 0x000000110d0d7221 */ /* 0x000fe20000010000 */
[----:B------:R-:W-:Y:S01]  /*e090*/  FADD.FTZ R15, R43, -UR28 ;  /* 0x8000001c2b0f7e21 */ /* 0x000fe20008010000 */
[----:B------:R-:W2:Y:S01]  /*e0a0*/  LDL.LU R17, [R1+0x454] ;  /* 0x0004540001117983 */ /* 0x000ea20000300800 */
[----:B------:R-:W-:Y:S01]  /*e0b0*/  FADD.FTZ R10, R10, R14 ;  /* 0x0000000e0a0a7221 */ /* 0x000fe20000010000 */
[----:B------:R-:W-:-:S02]  /*e0c0*/  FFMA.FTZ R8, R9, R14, R8 ;  /* 0x0000000e09087223 */ /* 0x000fc40000010008 */
[----:B------:R-:W2:Y:S01]  /*e0d0*/  LDL.LU R43, [R1+0x774] ;  /* 0x00077400012b7983 */ /* 0x000ea20000300800 */
[----:B------:R-:W-:Y:S01]  /*e0e0*/  FMUL.FTZ R14, R6, R44 ;  /* 0x0000002c060e7220 */ /* 0x000fe20000410000 */
[----:B------:R-:W-:Y:S01]  /*e0f0*/  FMUL.FTZ R15, R15, UR16 ;  /* 0x000000100f0f7c20 */ /* 0x000fe20008410000 */
[----:B------:R-:W-:Y:S01]  /*e100*/  FADD.FTZ R11, R11, R63 ;  /* 0x0000003f0b0b7221 */ /* 0x000fe20000010000 */
[----:B------:R-:W-:Y:S01]  /*e110*/  FFMA.FTZ R7, R9, R63, R7 ;  /* 0x0000003f09077223 */ /* 0x000fe20000010007 */
[----:B------:R-:W-:Y:S01]  /*e120*/  FMUL.FTZ R12, R12, UR16 ;  /* 0x000000100c0c7c20 */ /* 0x000fe20008410000 */
[----:B------:R-:W2:Y:S01]  /*e130*/  LDL.LU R63, [R1+0x450] ;  /* 0x00045000013f7983 */ /* 0x000ea20000300800 */
[----:B------:R-:W-:Y:S01]  /*e140*/  FADD.FTZ R10, R14, R10 ;  /* 0x0000000a0e0a7221 */ /* 0x000fe20000010000 */
[----:B------:R-:W-:Y:S01]  /*e150*/  FFMA.FTZ R8, R15, R14, R8 ;  /* 0x0000000e0f087223 */ /* 0x000fe20000010008 */
[-C--:B------:R-:W-:Y:S01]  /*e160*/  FMUL.FTZ R14, R5, R3.reuse ;  /* 0x00000003050e7220 */ /* 0x080fe20000410000 */
[----:B------:R-:W-:Y:S01]  /*e170*/  FADD.FTZ R13, R13, R44 ;  /* 0x0000002c0d0d7221 */ /* 0x000fe20000010000 */
[----:B------:R-:W-:Y:S01]  /*e180*/  FFMA.FTZ R4, R15, R44, R4 ;  /* 0x0000002c0f047223 */ /* 0x000fe20000010004 */
[----:B------:R-:W-:Y:S01]  /*e190*/  FADD.FTZ R11, R11, R3 ;  /* 0x000000030b0b7221 */ /* 0x000fe20000010000 */
[----:B------:R-:W-:Y:S01]  /*e1a0*/  FFMA.FTZ R7, R12, R3, R7 ;  /* 0x000000030c077223 */ /* 0x000fe20000010007 */
[----:B------:R-:W2:Y:S04]  /*e1b0*/  LDL.LU R44, [R1+0x768] ;  /* 0x00076800012c7983 */ /* 0x000ea80000300800 */
[----:B------:R-:W2:Y:S01]  /*e1c0*/  LDL.LU R3, [R1+0x76c] ;  /* 0x00076c0001037983 */ /* 0x000ea20000300800 */
[----:B----4-:R-:W-:Y:S01]  /*e1d0*/  FADD.FTZ R9, R57, -UR28 ;  /* 0x8000001c39097e21 */ /* 0x010fe20008010000 */
[----:B------:R-:W-:Y:S01]  /*e1e0*/  FADD.FTZ R10, R10, R14 ;  /* 0x0000000e0a0a7221 */ /* 0x000fe20000010000 */
[----:B------:R-:W-:Y:S01]  /*e1f0*/  FFMA.FTZ R8, R12, R14, R8 ;  /* 0x0000000e0c087223 */ /* 0x000fe20000010008 */
[----:B------:R-:W4:Y:S01]  /*e200*/  LDL.LU R57, [R1+0x44c] ;  /* 0x00044c0001397983 */ /* 0x000f220000300800 */
[----:B------:R-:W-:Y:S01]  /*e210*/  FMUL.FTZ R9, R9, UR16 ;  /* 0x0000001009097c20 */ /* 0x000fe20008410000 */
[----:B------:R-:W-:-:S03]  /*e220*/  FMUL.FTZ R14, R6, R64 ;  /* 0x00000040060e7220 */ /* 0x000fc60000410000 */
[C---:B------:R-:W-:Y:S01]  /*e230*/  FFMA.FTZ R4, R9.reuse, R64, R4 ;  /* 0x0000004009047223 */ /* 0x040fe20000010004 */
[----:B------:R-:W-:Y:S01]  /*e240*/  FFMA.FTZ R8, R9, R14, R8 ;  /* 0x0000000e09087223 */ /* 0x000fe20000010008 */
[----:B------:R-:W-:Y:S01]  /*e250*/  FADD.FTZ R15, R45, -UR28 ;  /* 0x8000001c2d0f7e21 */ /* 0x000fe20008010000 */
[----:B------:R-:W-:Y:S01]  /*e260*/  FADD.FTZ R10, R14, R10 ;  /* 0x0000000a0e0a7221 */ /* 0x000fe20000010000 */
[----:B------:R-:W4:Y:S01]  /*e270*/  LDL.LU R45, [R1+0x448] ;  /* 0x00044800012d7983 */ /* 0x000f220000300800 */
[----:B------:R-:W-:Y:S01]  /*e280*/  FMUL.FTZ R14, R5, R2 ;  /* 0x00000002050e7220 */ /* 0x000fe20000410000 */
[----:B------:R-:W-:Y:S01]  /*e290*/  FMUL.FTZ R15, R15, UR16 ;  /* 0x000000100f0f7c20 */ /* 0x000fe20008410000 */
[----:B---3--:R-:W-:Y:S02]  /*e2a0*/  FADD.FTZ R9, R16, -UR28 ;  /* 0x8000001c10097e21 */ /* 0x008fe40008010000 */
[----:B------:R-:W3:Y:S01]  /*e2b0*/  LDL.LU R16, [R1+0x758] ;  /* 0x0007580001107983 */ /* 0x000ee20000300800 */
[----:B------:R-:W-:Y:S01]  /*e2c0*/  FADD.FTZ R12, R42, -UR28 ;  /* 0x8000001c2a0c7e21 */ /* 0x000fe20008010000 */
[----:B------:R-:W-:Y:S01]  /*e2d0*/  FADD.FTZ R10, R10, R14 ;  /* 0x0000000e0a0a7221 */ /* 0x000fe20000010000 */
[C---:B------:R-:W-:Y:S01]  /*e2e0*/  FFMA.FTZ R8, R15.reuse, R14, R8 ;  /* 0x0000000e0f087223 */ /* 0x040fe20000010008 */
[----:B--2---:R-:W-:Y:S01]  /*e2f0*/  FMUL.FTZ R14, R6, R17 ;  /* 0x00000011060e7220 */ /* 0x004fe20000410000 */
[----:B------:R-:W-:Y:S01]  /*e300*/  FMUL.FTZ R12, R12, UR16 ;  /* 0x000000100c0c7c20 */ /* 0x000fe20008410000 */
[----:B------:R-:W-:Y:S01]  /*e310*/  FFMA.FTZ R7, R15, R2, R7 ;  /* 0x000000020f077223 */ /* 0x000fe20000010007 */
[----:B------:R-:W2:Y:S01]  /*e320*/  LDL.LU R42, [R1+0x444] ;  /* 0x00044400012a7983 */ /* 0x000ea20000300800 */
[----:B------:R-:W-:Y:S01]  /*e330*/  FADD.FTZ R15, R43, -UR28 ;  /* 0x8000001c2b0f7e21 */ /* 0x000fe20008010000 */
[----:B------:R-:W-:-:S02]  /*e340*/  FADD.FTZ R10, R14, R10 ;  /* 0x0000000a0e0a7221 */ /* 0x000fc40000010000 */
[----:B------:R-:W2:Y:S01]  /*e350*/  LDL.LU R43, [R1+0x75c] ;  /* 0x00075c00012b7983 */ /* 0x000ea20000300800 */
[C---:B------:R-:W-:Y:S01]  /*e360*/  FFMA.FTZ R8, R12.reuse, R14, R8 ;  /* 0x0000000e0c087223 */ /* 0x040fe20000010008 */
[----:B------:R-:W-:Y:S01]  /*e370*/  FADD.FTZ R13, R13, R64 ;  /* 0x000000400d0d7221 */ /* 0x000fe20000010000 */
[----:B------:R-:W-:Y:S01]  /*e380*/  FMUL.FTZ R14, R5, R63 ;  /* 0x0000003f050e7220 */ /* 0x000fe20000410000 */
[----:B------:R-:W-:Y:S01]  /*e390*/  FMUL.FTZ R9, R9, UR16 ;  /* 0x0000001009097c20 */ /* 0x000fe20008410000 */
[----:B------:R-:W2:Y:S01]  /*e3a0*/  LDL.LU R64, [R1+0x440] ;  /* 0x0004400001407983 */ /* 0x000ea20000300800 */
[----:B------:R-:W-:Y:S02]  /*e3b0*/  FFMA.FTZ R4, R12, R17, R4 ;  /* 0x000000110c047223 */ /* 0x000fe40000010004 */
[C---:B------:R-:W-:Y:S01]  /*e3c0*/  FFMA.FTZ R8, R9.reuse, R14, R8 ;  /* 0x0000000e09087223 */ /* 0x040fe20000010008 */
[----:B------:R-:W-:Y:S01]  /*e3d0*/  FFMA.FTZ R7, R9, R63, R7 ;  /* 0x0000003f09077223 */ /* 0x000fe20000010007 */
[----:B------:R-:W-:-:S02]  /*e3e0*/  FADD.FTZ R12, R44, -UR28 ;  /* 0x8000001c2c0c7e21 */ /* 0x000fc40008010000 */
[----:B------:R-:W2:Y:S01]  /*e3f0*/  LDL.LU R44, [R1+0x748] ;  /* 0x00074800012c7983 */ /* 0x000ea20000300800 */
[----:B------:R-:W-:-:S03]  /*e400*/  FADD.FTZ R9, R3, -UR28 ;  /* 0x8000001c03097e21 */ /* 0x000fc60008010000 */
[----:B------:R-:W2:Y:S01]  /*e410*/  LDL.LU R3, [R1+0x74c] ;  /* 0x00074c0001037983 */ /* 0x000ea20000300800 */
[----:B------:R-:W-:Y:S01]  /*e420*/  FADD.FTZ R10, R10, R14 ;  /* 0x0000000e0a0a7221 */ /* 0x000fe20000010000 */
[-C--:B----4-:R-:W-:Y:S01]  /*e430*/  FMUL.FTZ R14, R6, R57.reuse ;  /* 0x00000039060e7220 */ /* 0x090fe20000410000 */
[----:B------:R-:W-:Y:S01]  /*e440*/  FMUL.FTZ R15, R15, UR16 ;  /* 0x000000100f0f7c20 */ /* 0x000fe20008410000 */
[----:B------:R-:W-:Y:S02]  /*e450*/  FADD.FTZ R13, R13, R17 ;  /* 0x000000110d0d7221 */ /* 0x000fe40000010000 */
[----:B------:R-:W4:Y:S01]  /*e460*/  LDL.LU R17, [R1+0x43c] ;  /* 0x00043c0001117983 */ /* 0x000f220000300800 */
[C---:B------:R-:W-:Y:S01]  /*e470*/  FFMA.FTZ R8, R15.reuse, R14, R8 ;  /* 0x0000000e0f087223 */ /* 0x040fe20000010008 */
[----:B------:R-:W-:Y:S01]  /*e480*/  FFMA.FTZ R4, R15, R57, R4 ;  /* 0x000000390f047223 */ /* 0x000fe20000010004 */
[----:B------:R-:W-:Y:S01]  /*e490*/  FADD.FTZ R11, R11, R2 ;  /* 0x000000020b0b7221 */ /* 0x000fe20000010000 */
[----:B------:R-:W-:Y:S01]  /*e4a0*/  FADD.FTZ R10, R14, R10 ;  /* 0x0000000a0e0a7221 */ /* 0x000fe20000010000 */
[----:B------:R-:W-:Y:S01]  /*e4b0*/  FMUL.FTZ R12, R12, UR16 ;  /* 0x000000100c0c7c20 */ /* 0x000fe20008410000 */
[----:B------:R-:W-:Y:S01]  /*e4c0*/  FADD.FTZ R13, R13, R57 ;  /* 0x000000390d0d7221 */ /* 0x000fe20000010000 */
[----:B------:R-:W-:Y:S01]  /*e4d0*/  FADD.FTZ R11, R11, R63 ;  /* 0x0000003f0b0b7221 */ /* 0x000fe20000010000 */
[----:B------:R-:W-:Y:S01]  /*e4e0*/  FMUL.FTZ R14, R5, R45 ;  /* 0x0000002d050e7220 */ /* 0x000fe20000410000 */
[----:B------:R-:W4:Y:S04]  /*e4f0*/  LDL.LU R63, [R1+0x438] ;  /* 0x00043800013f7983 */ /* 0x000f280000300800 */
[----:B------:R-:W4:Y:S01]  /*e500*/  LDL.LU R57, [R1+0x434] ;  /* 0x0004340001397983 */ /* 0x000f220000300800 */
[----:B---3--:R-:W-:Y:S01]  /*e510*/  FADD.FTZ R15, R16, -UR28 ;  /* 0x8000001c100f7e21 */ /* 0x008fe20008010000 */
[----:B------:R-:W-:-:S02]  /*e520*/  FMUL.FTZ R9, R9, UR16 ;  /* 0x0000001009097c20 */ /* 0x000fc40008410000 */
[----:B------:R-:W3:Y:S01]  /*e530*/  LDL.LU R16, [R1+0x730] ;  /* 0x0007300001107983 */ /* 0x000ee20000300800 */
[----:B------:R-:W-:Y:S01]  /*e540*/  FADD.FTZ R10, R10, R14 ;  /* 0x0000000e0a0a7221 */ /* 0x000fe20000010000 */
[C---:B------:R-:W-:Y:S01]  /*e550*/  FFMA.FTZ R8, R12.reuse, R14, R8 ;  /* 0x0000000e0c087223 */ /* 0x040fe20000010008 */
[----:B------:R-:W-:Y:S01]  /*e560*/  FADD.FTZ R11, R11, R45 ;  /* 0x0000002d0b0b7221 */ /* 0x000fe20000010000 */
[----:B------:R-:W-:Y:S01]  /*e570*/  FFMA.FTZ R7, R12, R45, R7 ;  /* 0x0000002d0c077223 */ /* 0x000fe20000010007 */
[----:B--2---:R-:W-:Y:S01]  /*e580*/  FMUL.FTZ R14, R6, R42 ;  /* 0x0000002a060e7220 */ /* 0x004fe20000410000 */
[----:B------:R-:W2:Y:S01]  /*e590*/  LDL.LU R45, [R1+0x430] ;  /* 0x00043000012d7983 */ /* 0x000ea20000300800 */
[----:B------:R-:W-:-:S03]  /*e5a0*/  FADD.FTZ R12, R43, -UR28 ;  /* 0x8000001c2b0c7e21 */ /* 0x000fc60008010000 */
[----:B------:R-:W2:Y:S01]  /*e5b0*/  LDL.LU R2, [R1+0x42c] ;  /* 0x00042c0001027983 */ /* 0x000ea20000300800 */
[----:B------:R-:W-:Y:S01]  /*e5c0*/  FADD.FTZ R10, R14, R10 ;  /* 0x0000000a0e0a7221 */ /* 0x000fe20000010000 */
[----:B------:R-:W-:Y:S02]  /*e5d0*/  FFMA.FTZ R8, R9, R14, R8 ;  /* 0x0000000e09087223 */ /* 0x000fe40000010008 */
[----:B------:R-:W2:Y:S01]  /*e5e0*/  LDL.LU R43, [R1+0x734] ;  /* 0x00073400012b7983 */ /* 0x000ea20000300800 */
[----:B------:R-:W-:Y:S01]  /*e5f0*/  FMUL.FTZ R14, R5, R64 ;  /* 0x00000040050e7220 */ /* 0x000fe20000410000 */
[----:B------:R-:W-:Y:S01]  /*e600*/  FMUL.FTZ R15, R15, UR16 ;  /* 0x000000100f0f7c20 */ /* 0x000fe20008410000 */
[----:B------:R-:W-:Y:S01]  /*e610*/  FADD.FTZ R13, R13, R42 ;  /* 0x0000002a0d0d7221 */ /* 0x000fe20000010000 */
[----:B------:R-:W-:Y:S02]  /*e620*/  FFMA.FTZ R4, R9, R42, R4 ;  /* 0x0000002a09047223 */ /* 0x000fe40000010004 */
[----:B------:R-:W2:Y:S01]  /*e630*/  LDL.LU R42, [R1+0x728] ;  /* 0x00072800012a7983 */ /* 0x000ea20000300800 */
[C---:B------:R-:W-:Y:S01]  /*e640*/  FFMA.FTZ R8, R15.reuse, R14, R8 ;  /* 0x0000000e0f087223 */ /* 0x040fe20000010008 */
[----:B------:R-:W-:Y:S01]  /*e650*/  FFMA.FTZ R7, R15, R64, R7 ;  /* 0x000000400f077223 */ /* 0x000fe20000010007 */
[----:B------:R-:W-:-:S02]  /*e660*/  FADD.FTZ R9, R44, -UR28 ;  /* 0x8000001c2c097e21 */ /* 0x000fc40008010000 */
[----:B------:R-:W2:Y:S01]  /*e670*/  LDL.LU R44, [R1+0x428] ;  /* 0x00042800012c7983 */ /* 0x000ea20000300800 */
[----:B------:R-:W-:-:S03]  /*e680*/  FADD.FTZ R15, R3, -UR28 ;  /* 0x8000001c030f7e21 */ /* 0x000fc60008010000 */
[----:B------:R-:W2:Y:S01]  /*e690*/  LDL.LU R3, [R1+0x72c] ;  /* 0x00072c0001037983 */ /* 0x000ea20000300800 */
[----:B------:R-:W-:-:S03]  /*e6a0*/  FADD.FTZ R11, R11, R64 ;  /* 0x000000400b0b7221 */ /* 0x000fc60000010000 */
[----:B------:R-:W2:Y:S01]  /*e6b0*/  LDL.LU R64, [R1+0x424] ;  /* 0x0004240001407983 */ /* 0x000ea20000300800 */
[----:B------:R-:W-:Y:S01]  /*e6c0*/  FADD.FTZ R10, R10, R14 ;  /* 0x0000000e0a0a7221 */ /* 0x000fe20000010000 */
[----:B----4-:R-:W-:Y:S01]  /*e6d0*/  FMUL.FTZ R14, R6, R17 ;  /* 0x00000011060e7220 */ /* 0x010fe20000410000 */
[----:B------:R-:W-:-:S04]  /*e6e0*/  FMUL.FTZ R12, R12, UR16 ;  /* 0x000000100c0c7c20 */ /* 0x000fc80008410000 */
[C---:B------:R-:W-:Y:S01]  /*e6f0*/  FFMA.FTZ R8, R12.reuse, R14, R8 ;  /* 0x0000000e0c087223 */ /* 0x040fe20000010008 */
[----:B------:R-:W-:Y:S01]  /*e700*/  FFMA.FTZ R4, R12, R17, R4 ;  /* 0x000000110c047223 */ /* 0x000fe20000010004 */
[----:B------:R-:W-:Y:S01]  /*e710*/  FADD.FTZ R10, R14, R10 ;  /* 0x0000000a0e0a7221 */ /* 0x000fe20000010000 */
[----:B------:R-:W-:Y:S01]  /*e720*/  FMUL.FTZ R14, R5, R63 ;  /* 0x0000003f050e7220 */ /* 0x000fe20000410000 */
[----:B------:R-:W-:Y:S01]  /*e730*/  FMUL.FTZ R9, R9, UR16 ;  /* 0x0000001009097c20 */ /* 0x000fe20008410000 */
[----:B------:R-:W-:Y:S02]  /*e740*/  FMUL.FTZ R15, R15, UR16 ;  /* 0x000000100f0f7c20 */ /* 0x000fe40008410000 */
[----:B------:R-:W-:Y:S01]  /*e750*/  FADD.FTZ R10, R10, R14 ;  /* 0x0000000e0a0a7221 */ /* 0x000fe20000010000 */
[----:B------:R-:W-:Y:S01]  /*e760*/  FFMA.FTZ R8, R9, R14, R8 ;  /* 0x0000000e09087223 */ /* 0x000fe20000010008 */
[----:B------:R-:W-:Y:S01]  /*e770*/  FMUL.FTZ R14, R6, R57 ;  /* 0x00000039060e7220 */ /* 0x000fe20000410000 */
[----:B---3--:R-:W-:-:S02]  /*e780*/  FADD.FTZ R12, R16, -UR28 ;  /* 0x8000001c100c7e21 */ /* 0x008fc40008010000 */
[----:B------:R-:W3:Y:S01]  /*e790*/  LDL.LU R16, [R1+0x718] ;  /* 0x0007180001107983 */ /* 0x000ee20000300800 */
[----:B------:R-:W-:Y:S01]  /*e7a0*/  FADD.FTZ R10, R14, R10 ;  /* 0x0000000a0e0a7221 */ /* 0x000fe20000010000 */
[----:B------:R-:W-:Y:S01]  /*e7b0*/  FFMA.FTZ R8, R15, R14, R8 ;  /* 0x0000000e0f087223 */ /* 0x000fe20000010008 */
[----:B------:R-:W-:Y:S01]  /*e7c0*/  FMUL.FTZ R12, R12, UR16 ;  /* 0x000000100c0c7c20 */ /* 0x000fe20008410000 */
[----:B--2---:R-:W-:Y:S01]  /*e7d0*/  FMUL.FTZ R14, R5, R45 ;  /* 0x0000002d050e7220 */ /* 0x004fe20000410000 */
[----:B------:R-:W-:Y:S01]  /*e7e0*/  FFMA.FTZ R7, R9, R63, R7 ;  /* 0x0000003f09077223 */ /* 0x000fe20000010007 */
[----:B------:R-:W-:Y:S02]  /*e7f0*/  FFMA.FTZ R4, R15, R57, R4 ;  /* 0x000000390f047223 */ /* 0x000fe40000010004 */
[----:B------:R-:W-:Y:S01]  /*e800*/  FADD.FTZ R10, R10, R14 ;  /* 0x0000000e0a0a7221 */ /* 0x000fe20000010000 */
[----:B------:R-:W-:Y:S01]  /*e810*/  FFMA.FTZ R8, R12, R14, R8 ;  /* 0x0000000e0c087223 */ /* 0x000fe20000010008 */
[----:B------:R-:W-:Y:S01]  /*e820*/  FADD.FTZ R9, R43, -UR28 ;  /* 0x8000001c2b097e21 */ /* 0x000fe20008010000 */
[----:B------:R-:W-:Y:S01]  /*e830*/  FMUL.FTZ R14, R6, R2 ;  /* 0x00000002060e7220 */ /* 0x000fe20000410000 */
[----:B------:R-:W-:Y:S01]  /*e840*/  FFMA.FTZ R7, R12, R45, R7 ;  /* 0x0000002d0c077223 */ /* 0x000fe20000010007 */
[----:B------:R-:W-:Y:S01]  /*e850*/  FADD.FTZ R13, R13, R17 ;  /* 0x000000110d0d7221 */ /* 0x000fe20000010000 */
[----:B------:R-:W-:Y:S01]  /*e860*/  FMUL.FTZ R9, R9, UR16 ;  /* 0x0000001009097c20 */ /* 0x000fe20008410000 */
[----:B------:R-:W-:Y:S01]  /*e870*/  FADD.FTZ R15, R42, -UR28 ;  /* 0x8000001c2a0f7e21 */ /* 0x000fe20008010000 */
[----:B------:R-:W-:-:S02]  /*e880*/  FADD.FTZ R10, R14, R10 ;  /* 0x0000000a0e0a7221 */ /* 0x000fc40000010000 */
[----:B------:R-:W-:Y:S01]  /*e890*/  FFMA.FTZ R8, R9, R14, R8 ;  /* 0x0000000e09087223 */ /* 0x000fe20000010008 */
[----:B------:R-:W2:Y:S01]  /*e8a0*/  LDL.LU R17, [R1+0x420] ;  /* 0x0004200001117983 */ /* 0x000ea20000300800 */
[----:B------:R-:W-:Y:S01]  /*e8b0*/  FMUL.FTZ R15, R15, UR16 ;  /* 0x000000100f0f7c20 */ /* 0x000fe20008410000 */
[----:B------:R-:W-:Y:S02]  /*e8c0*/  FMUL.FTZ R14, R5, R44 ;  /* 0x0000002c050e7220 */ /* 0x000fe40000410000 */
[----:B------:R-:W4:Y:S01]  /*e8d0*/  LDL.LU R43, [R1+0x41c] ;  /* 0x00041c00012b7983 */ /* 0x000f220000300800 */
[----:B------:R-:W-:Y:S01]  /*e8e0*/  FADD.FTZ R12, R3, -UR28 ;  /* 0x8000001c030c7e21 */ /* 0x000fe20008010000 */
[----:B------:R-:W-:Y:S01]  /*e8f0*/  FADD.FTZ R10, R10, R14 ;  /* 0x0000000e0a0a7221 */ /* 0x000fe20000010000 */
[----:B------:R-:W-:Y:S01]  /*e900*/  FFMA.FTZ R8, R15, R14, R8 ;  /* 0x0000000e0f087223 */ /* 0x000fe20000010008 */
[----:B------:R-:W-:Y:S01]  /*e910*/  FFMA.FTZ R4, R9, R2, R4 ;  /* 0x0000000209047223 */ /* 0x000fe20000010004 */
[----:B------:R-:W-:Y:S01]  /*e920*/  FMUL.FTZ R12, R12, UR16 ;  /* 0x000000100c0c7c20 */ /* 0x000fe20008410000 */
[----:B------:R-:W-:Y:S01]  /*e930*/  FMUL.FTZ R14, R6, R64 ;  /* 0x00000040060e7220 */ /* 0x000fe20000410000 */
[----:B------:R-:W-:Y:S01]  /*e940*/  FFMA.FTZ R7, R15, R44, R7 ;  /* 0x0000002c0f077223 */ /* 0x000fe20000010007 */
[----:B------:R-:W4:Y:S01]  /*e950*/  LDL.LU R42, [R1+0x418] ;  /* 0x00041800012a7983 */ /* 0x000f220000300800 */
[----:B------:R-:W-:-:S03]  /*e960*/  FFMA.FTZ R4, R12, R64, R4 ;  /* 0x000000400c047223 */ /* 0x000fc60000010004 */
[----:B------:R-:W4:Y:S01]  /*e970*/  LDL.LU R15, [R1+0x71c] ;  /* 0x00071c00010f7983 */ /* 0x000f220000300800 */
[----:B------:R-:W-:-:S03]  /*e980*/  FFMA.FTZ R8, R12, R14, R8 ;  /* 0x0000000e0c087223 */ /* 0x000fc60000010008 */
[----:B------:R-:W4:Y:S01]  /*e990*/  LDL.LU R12, [R1+0x708] ;  /* 0x00070800010c7983 */ /* 0x000f220000300800 */
[----:B------:R-:W-:Y:S01]  /*e9a0*/  FADD.FTZ R13, R13, R57 ;  /* 0x000000390d0d7221 */ /* 0x000fe20000010000 */
[----:B------:R-:W-:Y:S02]  /*e9b0*/  FADD.FTZ R11, R11, R63 ;  /* 0x0000003f0b0b7221 */ /* 0x000fe40000010000 */
[----:B------:R-:W4:Y:S01]  /*e9c0*/  LDL.LU R3, [R1+0x414] ;  /* 0x0004140001037983 */ /* 0x000f220000300800 */
[----:B---3--:R-:W-:Y:S01]  /*e9d0*/  FADD.FTZ R9, R16, -UR28 ;  /* 0x8000001c10097e21 */ /* 0x008fe20008010000 */
[----:B------:R-:W-:Y:S02]  /*e9e0*/  FADD.FTZ R10, R14, R10 ;  /* 0x0000000a0e0a7221 */ /* 0x000fe40000010000 */
[----:B------:R-:W3:Y:S01]  /*e9f0*/  LDL.LU R16, [R1+0x6e0] ;  /* 0x0006e00001107983 */ /* 0x000ee20000300800 */
[----:B------:R-:W-:Y:S01]  /*ea00*/  FMUL.FTZ R9, R9, UR16 ;  /* 0x0000001009097c20 */ /* 0x000fe20008410000 */
[----:B------:R-:W-:Y:S01]  /*ea10*/  FADD.FTZ R13, R13, R2 ;  /* 0x000000020d0d7221 */ /* 0x000fe20000010000 */
[----:B------:R-:W-:Y:S01]  /*ea20*/  FADD.FTZ R11, R11, R45 ;  /* 0x0000002d0b0b7221 */ /* 0x000fe20000010000 */
[----:B------:R-:W3:Y:S04]  /*ea30*/  LDL.LU R2, [R1+0x410] ;  /* 0x0004100001027983 */ /* 0x000ee80000300800 */
[----:B------:R-:W3:Y:S04]  /*ea40*/  LDL.LU R63, [R1+0x954] ;  /* 0x00095400013f7983 */ /* 0x000ee80000300800 */
[----:B------:R0:W5:Y:S01]  /*ea50*/  LDL.LU R57, [R1+0x950] ;  /* 0x0009500001397983 */ /* 0x0001620000300800 */
[-C--:B--2---:R-:W-:Y:S01]  /*ea60*/  FMUL.FTZ R14, R5, R17.reuse ;  /* 0x00000011050e7220 */ /* 0x084fe20000410000 */
[----:B------:R-:W-:Y:S01]  /*ea70*/  FFMA.FTZ R7, R9, R17, R7 ;  /* 0x0000001109077223 */ /* 0x000fe20000010007 */
[----:B----4-:R-:W-:-:S02]  /*ea80*/  FADD.FTZ R15, R15, -UR28 ;  /* 0x8000001c0f0f7e21 */ /* 0x010fc40008010000 */
[----:B------:R-:W-:Y:S01]  /*ea90*/  FADD.FTZ R10, R10, R14 ;  /* 0x0000000e0a0a7221 */ /* 0x000fe20000010000 */
[----:B------:R-:W-:Y:S01]  /*eaa0*/  FFMA.FTZ R8, R9, R14, R8 ;  /* 0x0000000e09087223 */ /* 0x000fe20000010008 */
[----:B------:R-:W-:Y:S01]  /*eab0*/  FMUL.FTZ R14, R6, R43 ;  /* 0x0000002b060e7220 */ /* 0x000fe20000410000 */
[----:B------:R-:W-:Y:S01]  /*eac0*/  FMUL.FTZ R15, R15, UR16 ;  /* 0x000000100f0f7c20 */ /* 0x000fe20008410000 */
[----:B------:R-:W-:Y:S01]  /*ead0*/  FADD.FTZ R12, R12, -UR28 ;  /* 0x8000001c0c0c7e21 */ /* 0x000fe20008010000 */
[----:B------:R-:W2:Y:S01]  /*eae0*/  LDL.LU R9, [R1+0x70c] ;  /* 0x00070c0001097983 */ /* 0x000ea20000300800 */
[----:B------:R-:W-:Y:S01]  /*eaf0*/  FADD.FTZ R10, R14, R10 ;  /* 0x0000000a0e0a7221 */ /* 0x000fe20000010000 */
[----:B------:R-:W-:Y:S01]  /*eb00*/  FFMA.FTZ R8, R15, R14, R8 ;  /* 0x0000000e0f087223 */ /* 0x000fe20000010008 */
[----:B------:R-:W-:Y:S01]  /*eb10*/  FMUL.FTZ R12, R12, UR16 ;  /* 0x000000100c0c7c20 */ /* 0x000fe20008410000 */
[-C--:B------:R-:W-:Y:S01]  /*eb20*/  FMUL.FTZ R14, R5, R42.reuse ;  /* 0x0000002a050e7220 */ /* 0x080fe20000410000 */
[----:B------:R-:W-:Y:S01]  /*eb30*/  FADD.FTZ R13, R13, R64 ;  /* 0x000000400d0d7221 */ /* 0x000fe20000010000 */
[----:B------:R0:W5:Y:S01]  /*eb40*/  LDL.LU R45, [R1+0x94c] ;  /* 0x00094c00012d7983 */ /* 0x0001620000300800 */
[C---:B------:R-:W-:Y:S01]  /*eb50*/  FFMA.FTZ R7, R12.reuse, R42, R7 ;  /* 0x0000002a0c077223 */ /* 0x040fe20000010007 */
[----:B------:R-:W-:-:S02]  /*eb60*/  FFMA.FTZ R8, R12, R14, R8 ;  /* 0x0000000e0c087223 */ /* 0x000fc40000010008 */
[----:B------:R-:W4:Y:S01]  /*eb70*/  LDL.LU R12, [R1+0x6e4] ;  /* 0x0006e400010c7983 */ /* 0x000f220000300800 */
[----:B------:R-:W-:Y:S01]  /*eb80*/  FADD.FTZ R11, R11, R44 ;  /* 0x0000002c0b0b7221 */ /* 0x000fe20000010000 */
[----:B------:R-:W-:Y:S02]  /*eb90*/  FFMA.FTZ R4, R15, R43, R4 ;  /* 0x0000002b0f047223 */ /* 0x000fe40000010004 */
[----:B------:R-:W4:Y:S01]  /*eba0*/  LDL.LU R64, [R1+0x6d0] ;  /* 0x0006d00001407983 */ /* 0x000f220000300800 */
[----:B------:R-:W-:-:S03]  /*ebb0*/  FADD.FTZ R11, R11, R17 ;  /* 0x000000110b0b7221 */ /* 0x000fc60000010000 */
[----:B------:R-:W4:Y:S01]  /*ebc0*/  LDL.LU R17, [R1+0x6d4] ;  /* 0x0006d40001117983 */ /* 0x000f220000300800 */
[----:B------:R-:W-:Y:S01]  /*ebd0*/  FADD.FTZ R10, R10, R14 ;  /* 0x0000000e0a0a7221 */ /* 0x000fe20000010000 */
[----:B------:R-:W-:Y:S02]  /*ebe0*/  FADD.FTZ R13, R13, R43 ;  /* 0x0000002b0d0d7221 */ /* 0x000fe40000010000 */
[----:B------:R0:W5:Y:S01]  /*ebf0*/  LDL.LU R44, [R1+0x948] ;  /* 0x00094800012c7983 */ /* 0x0001620000300800 */
[----:B---3--:R-:W-:Y:S01]  /*ec00*/  FADD.FTZ R15, R16, -UR28 ;  /* 0x8000001c100f7e21 */ /* 0x008fe20008010000 */
[----:B------:R-:W-:Y:S02]  /*ec10*/  FMUL.FTZ R14, R6, R3 ;  /* 0x00000003060e7220 */ /* 0x000fe40000410000 */
[----:B------:R-:W3:Y:S01]  /*ec20*/  LDL.LU R16, [R1+0x6b0] ;  /* 0x0006b00001107983 */ /* 0x000ee20000300800 */
[----:B------:R-:W-:Y:S01]  /*ec30*/  FADD.FTZ R13, R13, R3 ;  /* 0x000000030d0d7221 */ /* 0x000fe20000010000 */
[----:B------:R-:W-:Y:S01]  /*ec40*/  FMUL.FTZ R15, R15, UR16 ;  /* 0x000000100f0f7c20 */ /* 0x000fe20008410000 */
[----:B------:R-:W-:Y:S01]  /*ec50*/  FADD.FTZ R10, R14, R10 ;  /* 0x0000000a0e0a7221 */ /* 0x000fe20000010000 */
[----:B--2---:R-:W-:Y:S01]  /*ec60*/  FADD.FTZ R9, R9, -UR28 ;  /* 0x8000001c09097e21 */ /* 0x004fe20008010000 */
[----:B----4-:R-:W-:-:S03]  /*ec70*/  FADD.FTZ R12, R12, -UR28 ;  /* 0x8000001c0c0c7e21 */ /* 0x010fc60008010000 */
[----:B------:R-:W-:Y:S01]  /*ec80*/  FMUL.FTZ R9, R9, UR16 ;  /* 0x0000001009097c20 */ /* 0x000fe20008410000 */
[----:B------:R-:W-:Y:S01]  /*ec90*/  FADD.FTZ R11, R11, R42 ;  /* 0x0000002a0b0b7221 */ /* 0x000fe20000010000 */
[----:B------:R0:W5:Y:S02]  /*eca0*/  LDL.LU R43, [R1+0x944] ;  /* 0x00094400012b7983 */ /* 0x0001640000300800 */
[----:B------:R-:W-:Y:S01]  /*ecb0*/  FFMA.FTZ R8, R9, R14, R8 ;  /* 0x0000000e09087223 */ /* 0x000fe20000010008 */
[----:B------:R-:W-:Y:S01]  /*ecc0*/  FMUL.FTZ R14, R5, R2 ;  /* 0x00000002050e7220 */ /* 0x000fe20000410000 */
[----:B------:R-:W-:Y:S01]  /*ecd0*/  FMUL.FTZ R12, R12, UR16 ;  /* 0x000000100c0c7c20 */ /* 0x000fe20008410000 */
[----:B------:R-:W-:Y:S01]  /*ece0*/  FFMA.FTZ R4, R9, R3, R4 ;  /* 0x0000000309047223 */ /* 0x000fe20000010004 */
[----:B------:R-:W-:Y:S01]  /*ecf0*/  FADD.FTZ R13, R13, R69 ;  /* 0x000000450d0d7221 */ /* 0x000fe20000010000 */
[----:B------:R-:W-:Y:S01]  /*ed00*/  FADD.FTZ R10, R10, R14 ;  /* 0x0000000e0a0a7221 */ /* 0x000fe20000010000 */
[C---:B------:R-:W-:Y:S01]  /*ed10*/  FFMA.FTZ R8, R15.reuse, R14, R8 ;  /* 0x0000000e0f087223 */ /* 0x040fe20000010008 */
[-C--:B------:R-:W-:Y:S01]  /*ed20*/  FMUL.FTZ R14, R6, R69.reuse ;  /* 0x00000045060e7220 */ /* 0x080fe20000410000 */
[----:B------:R-:W-:Y:S01]  /*ed30*/  FFMA.FTZ R4, R12, R69, R4 ;  /* 0x000000450c047223 */ /* 0x000fe20000010004 */
[----:B------:R-:W-:Y:S01]  /*ed40*/  FFMA.FTZ R7, R15, R2, R7 ;  /* 0x000000020f077223 */ /* 0x000fe20000010007 */
[----:B------:R-:W2:Y:S01]  /*ed50*/  LDL.LU R69, [R1+0x6c8] ;  /* 0x0006c80001457983 */ /* 0x000ea20000300800 */
[----:B------:R-:W-:-:S03]  /*ed60*/  FADD.FTZ R15, R17, -UR28 ;  /* 0x8000001c110f7e21 */ /* 0x000fc60008010000 */
[----:B------:R-:W4:Y:S01]  /*ed70*/  LDL.LU R17, [R1+0x6d8] ;  /* 0x0006d80001117983 */ /* 0x000f220000300800 */
[----:B------:R-:W-:Y:S01]  /*ed80*/  FFMA.FTZ R8, R12, R14, R8 ;  /* 0x0000000e0c087223 */ /* 0x000fe20000010008 */
[----:B------:R-:W-:Y:S02]  /*ed90*/  FADD.FTZ R9, R64, -UR28 ;  /* 0x8000001c40097e21 */ /* 0x000fe40008010000 */
[----:B------:R-:W4:Y:S01]  /*eda0*/  LDL.LU R64, [R1+0x6cc] ;  /* 0x0006cc0001407983 */ /* 0x000f220000300800 */
[----:B------:R-:W-:-:S03]  /*edb0*/  FADD.FTZ R11, R11, R2 ;  /* 0x000000020b0b7221 */ /* 0x000fc60000010000 */
[----:B------:R0:W5:Y:S04]  /*edc0*/  LDL.LU R42, [R1+0x940] ;  /* 0x00094000012a7983 */ /* 0x0001680000300800 */
[----:B------:R0:W5:Y:S01]  /*edd0*/  LDL.LU R3, [R1+0x93c] ;  /* 0x00093c0001037983 */ /* 0x0001620000300800 */
[----:B---3--:R-:W-:Y:S01]  /*ede0*/  FADD.FTZ R12, R16, -UR28 ;  /* 0x8000001c100c7e21 */ /* 0x008fe20008010000 */
[----:B------:R-:W-:Y:S02]  /*edf0*/  FADD.FTZ R10, R14, R10 ;  /* 0x0000000a0e0a7221 */ /* 0x000fe40000010000 */
[----:B------:R-:W3:Y:S01]  /*ee00*/  LDL.LU R16, [R1+0x6dc] ;  /* 0x0006dc0001107983 */ /* 0x000ee20000300800 */
[----:B------:R-:W-:Y:S01]  /*ee10*/  FMUL.FTZ R14, R5, R68 ;  /* 0x00000044050e7220 */ /* 0x000fe20000410000 */
[----:B------:R-:W-:Y:S01]  /*ee20*/  FMUL.FTZ R9, R9, UR16 ;  /* 0x0000001009097c20 */ /* 0x000fe20008410000 */
[----:B------:R-:W-:Y:S01]  /*ee30*/  FMUL.FTZ R15, R15, UR16 ;  /* 0x000000100f0f7c20 */ /* 0x000fe20008410000 */
[----:B------:R-:W-:Y:S01]  /*ee40*/  FADD.FTZ R13, R13, R67 ;  /* 0x000000430d0d7221 */ /* 0x000fe20000010000 */
[----:B------:R-:W-:Y:S01]  /*ee50*/  FADD.FTZ R10, R10, R14 ;  /* 0x0000000e0a0a7221 */ /* 0x000fe20000010000 */
[----:B------:R-:W-:Y:S01]  /*ee60*/  FFMA.FTZ R8, R9, R14, R8 ;  /* 0x0000000e09087223 */ /* 0x000fe20000010008 */
[----:B------:R-:W-:Y:S01]  /*ee70*/  FMUL.FTZ R14, R6, R67 ;  /* 0x00000043060e7220 */ /* 0x000fe20000410000 */
[----:B------:R-:W-:Y:S01]  /*ee80*/  FADD.FTZ R11, R11, R68 ;  /* 0x000000440b0b7221 */ /* 0x000fe20000010000 */
[----:B------:R-:W-:Y:S01]  /*ee90*/  FFMA.FTZ R7, R9, R68, R7 ;  /* 0x0000004409077223 */ /* 0x000fe20000010007 */
[----:B------:R0:W5:Y:S01]  /*eea0*/  LDL.LU R2, [R1+0x938] ;  /* 0x0009380001027983 */ /* 0x0001620000300800 */
[----:B------:R-:W-:Y:S01]  /*eeb0*/  FADD.FTZ R10, R14, R10 ;  /* 0x0000000a0e0a7221 */ /* 0x000fe20000010000 */
[----:B------:R-:W-:-:S02]  /*eec0*/  FFMA.FTZ R8, R15, R14, R8 ;  /* 0x0000000e0f087223 */ /* 0x000fc40000010008 */
[----:B------:R-:W3:Y:S01]  /*eed0*/  LDL.LU R68, [R1+0x6f4] ;  /* 0x0006f40001447983 */ /* 0x000ee20000300800 */
[----:B------:R-:W-:Y:S01]  /*eee0*/  FMUL.FTZ R14, R5, R66 ;  /* 0x00000042050e7220 */ /* 0x000fe20000410000 */
[----:B------:R-:W-:Y:S01]  /*eef0*/  FMUL.FTZ R12, R12, UR16 ;  /* 0x000000100c0c7c20 */ /* 0x000fe20008410000 */
[----:B------:R-:W-:Y:S02]  /*ef00*/  FFMA.FTZ R4, R15, R67, R4 ;  /* 0x000000430f047223 */ /* 0x000fe40000010004 */
[----:B------:R-:W-:Y:S01]  /*ef10*/  FADD.FTZ R10, R10, R14 ;  /* 0x0000000e0a0a7221 */ /* 0x000fe20000010000 */
[C---:B------:R-:W-:Y:S01]  /*ef20*/  FFMA.FTZ R8, R12.reuse, R14, R8 ;  /* 0x0000000e0c087223 */ /* 0x040fe20000010008 */
[----:B------:R-:W-:Y:S01]  /*ef30*/  FFMA.FTZ R7, R12, R66, R7 ;  /* 0x000000420c077223 */ /* 0x000fe20000010007 */
[----:B------:R-:W-:Y:S01]  /*ef40*/  FMUL.FTZ R14, R6, R59 ;  /* 0x0000003b060e7220 */ /* 0x000fe20000410000 */
[----:B------:R-:W-:Y:S01]  /*ef50*/  FADD.FTZ R13, R13, R59 ;  /* 0x0000003b0d0d7221 */ /* 0x000fe20000010000 */
[----:B------:R-:W3:Y:S01]  /*ef60*/  LDL.LU R67, [R1+0x8a0] ;  /* 0x0008a00001437983 */ /* 0x000ee20000300800 */
[----:B--2---:R-:W-:-:S03]  /*ef70*/  FADD.FTZ R9, R69, -UR28 ;  /* 0x8000001c45097e21 */ /* 0x004fc60008010000 */
[----:B------:R-:W2:Y:S01]  /*ef80*/  LDL.LU R69, [R1+0x7a8] ;  /* 0x0007a80001457983 */ /* 0x000ea20000300800 */
[----:B------:R-:W-:Y:S01]  /*ef90*/  FMUL.FTZ R9, R9, UR16 ;  /* 0x0000001009097c20 */ /* 0x000fe20008410000 */
[----:B----4-:R-:W-:Y:S02]  /*efa0*/  FADD.FTZ R12, R17, -UR28 ;  /* 0x8000001c110c7e21 */ /* 0x010fe40008010000 */
[----:B------:R-:W4:Y:S01]  /*efb0*/  LDL.LU R17, [R1+0x7b8] ;  /* 0x0007b80001117983 */ /* 0x000f220000300800 */
[C---:B------:R-:W-:Y:S01]  /*efc0*/  FFMA.FTZ R8, R9.reuse, R14, R8 ;  /* 0x0000000e09087223 */ /* 0x040fe20000010008 */
[----:B------:R-:W-:Y:S01]  /*efd0*/  FFMA.FTZ R4, R9, R59, R4 ;  /* 0x0000003b09047223 */ /* 0x000fe20000010004 */
[----:B------:R-:W-:Y:S01]  /*efe0*/  FADD.FTZ R15, R64, -UR28 ;  /* 0x8000001c400f7e21 */ /* 0x000fe20008010000 */
[----:B------:R-:W-:Y:S01]  /*eff0*/  FADD.FTZ R10, R14, R10 ;  /* 0x0000000a0e0a7221 */ /* 0x000fe20000010000 */
[----:B------:R-:W4:Y:S01]  /*f000*/  LDL.LU R64, [R1+0x7ac] ;  /* 0x0007ac0001407983 */ /* 0x000f220000300800 */
[----:B---3--:R-:W-:Y:S01]  /*f010*/  FADD.FTZ R9, R16, -UR28 ;  /* 0x8000001c10097e21 */ /* 0x008fe20008010000 */
[----:B------:R-:W-:-:S02]  /*f020*/  FMUL.FTZ R12, R12, UR16 ;  /* 0x000000100c0c7c20 */ /* 0x000fc40008410000 */
[----:B------:R-:W3:Y:S01]  /*f030*/  LDL.LU R16, [R1+0x7bc] ;  /* 0x0007bc0001107983 */ /* 0x000ee20000300800 */
[----:B------:R-:W-:Y:S01]  /*f040*/  FMUL.FTZ R14, R5, R58 ;  /* 0x0000003a050e7220 */ /* 0x000fe20000410000 */
[----:B------:R-:W-:Y:S01]  /*f050*/  FMUL.FTZ R15, R15, UR16 ;  /* 0x000000100f0f7c20 */ /* 0x000fe20008410000 */
[----:B------:R-:W-:Y:S01]  /*f060*/  FADD.FTZ R13, R13, R0 ;  /* 0x000000000d0d7221 */ /* 0x000fe20000010000 */
[----:B------:R-:W3:Y:S01]  /*f070*/  LDL.LU R59, [R1+0x578] ;  /* 0x00057800013b7983 */ /* 0x000ee20000300800 */
        /* <DEDUP_REMOVED lines=9> */
[----:B------:R-:W-:Y:S01]  /*f110*/  FFMA.FTZ R4, R12, R0, R4 ;  /* 0x000000000c047223 */ /* 0x000fe20000010004 */
[C---:B------:R-:W-:Y:S01]  /*f120*/  FFMA.FTZ R7, R9.reuse, R30, R7 ;  /* 0x0000001e09077223 */ /* 0x040fe20000010007 */
[----:B------:R-:W-:Y:S01]  /*f130*/  FADD.FTZ R10, R10, R14 ;  /* 0x0000000e0a0a7221 */ /* 0x000fe20000010000 */
[----:B------:R-:W-:Y:S01]  /*f140*/  FFMA.FTZ R8, R9, R14, R8 ;  /* 0x0000000e09087223 */ /* 0x000fe20000010008 */
[----:B------:R-:W-:Y:S01]  /*f150*/  FMUL.FTZ R14, R6, R31 ;  /* 0x0000001f060e7220 */ /* 0x000fe20000410000 */
[----:B------:R-:W-:Y:S01]  /*f160*/  FMUL.FTZ R15, R15, UR16 ;  /* 0x000000100f0f7c20 */ /* 0x000fe20008410000 */
[----:B------:R-:W-:Y:S01]  /*f170*/  FMUL.FTZ R12, R5, R32 ;  /* 0x00000020050c7220 */ /* 0x000fe20000410000 */
[----:B------:R-:W-:Y:S01]  /*f180*/  FADD.FTZ R11, R11, R66 ;  /* 0x000000420b0b7221 */ /* 0x000fe20000010000 */
[----:B------:R-:W-:Y:S01]  /*f190*/  FADD.FTZ R10, R14, R10 ;  /* 0x0000000a0e0a7221 */ /* 0x000fe20000010000 */
[----:B------:R-:W-:Y:S01]  /*f1a0*/  FFMA.FTZ R8, R15, R14, R8 ;  /* 0x0000000e0f087223 */ /* 0x000fe20000010008 */
[----:B------:R-:W3:Y:S01]  /*f1b0*/  LDL.LU R68, [R1+0x8b0] ;  /* 0x0008b00001447983 */ /* 0x000ee20000300800 */
[----:B--2---:R-:W-:Y:S01]  /*f1c0*/  FADD.FTZ R0, R69, -UR28 ;  /* 0x8000001c45007e21 */ /* 0x004fe20008010000 */
[----:B----4-:R-:W-:-:S03]  /*f1d0*/  FADD.FTZ R9, R64, -UR28 ;  /* 0x8000001c40097e21 */ /* 0x010fc60008010000 */
[----:B------:R-:W-:Y:S01]  /*f1e0*/  FMUL.FTZ R0, R0, UR16 ;  /* 0x0000001000007c20 */ /* 0x000fe20008410000 */
[----:B------:R-:W-:Y:S01]  /*f1f0*/  FADD.FTZ R14, R17, -UR28 ;  /* 0x8000001c110e7e21 */ /* 0x000fe20008010000 */
[----:B------:R-:W2:Y:S04]  /*f200*/  LDL.LU R69, [R1+0x858] ;  /* 0x0008580001457983 */ /* 0x000ea80000300800 */
[----:B------:R-:W4:Y:S01]  /*f210*/  LDL.LU R17, [R1+0x864] ;  /* 0x0008640001117983 */ /* 0x000f220000300800 */
[C---:B------:R-:W-:Y:S01]  /*f220*/  FFMA.FTZ R8, R0.reuse, R12, R8 ;  /* 0x0000000c00087223 */ /* 0x040fe20000010008 */
[----:B------:R-:W-:Y:S02]  /*f230*/  FFMA.FTZ R7, R0, R32, R7 ;  /* 0x0000002000077223 */ /* 0x000fe40000010007 */
[----:B------:R-:W2:Y:S01]  /*f240*/  LDL.LU R64, [R1+0x878] ;  /* 0x0008780001407983 */ /* 0x000ea20000300800 */
[----:B------:R-:W-:-:S03]  /*f250*/  FFMA.FTZ R4, R15, R31, R4 ;  /* 0x0000001f0f047223 */ /* 0x000fc60000010004 */
[----:B------:R-:W2:Y:S01]  /*f260*/  LDL.LU R66, [R1+0x564] ;  /* 0x0005640001427983 */ /* 0x000ea20000300800 */
[----:B---3--:R-:W-:-:S03]  /*f270*/  FADD.FTZ R0, R16, -UR28 ;  /* 0x8000001c10007e21 */ /* 0x008fc60008010000 */
[----:B------:R-:W3:Y:S01]  /*f280*/  LDL.LU R16, [R1+0x868] ;  /* 0x0008680001107983 */ /* 0x000ee20000300800 */
[----:B------:R-:W-:Y:S01]  /*f290*/  FADD.FTZ R10, R10, R12 ;  /* 0x0000000c0a0a7221 */ /* 0x000fe20000010000 */
[-C--:B------:R-:W-:Y:S01]  /*f2a0*/  FMUL.FTZ R12, R6, R33.reuse ;  /* 0x00000021060c7220 */ /* 0x080fe20000410000 */
        /* <DEDUP_REMOVED lines=8> */
[----:B------:R-:W-:Y:S01]  /*f330*/  FFMA.FTZ R8, R14, R12, R8 ;  /* 0x0000000c0e087223 */ /* 0x000fe20000010008 */
[-C--:B------:R-:W-:Y:S01]  /*f340*/  FMUL.FTZ R12, R6, R35.reuse ;  /* 0x00000023060c7220 */ /* 0x080fe20000410000 */
[----:B------:R-:W-:Y:S01]  /*f350*/  FADD.FTZ R9, R18, -UR28 ;  /* 0x8000001c12097e21 */ /* 0x000fe20008010000 */
[----:B------:R-:W-:Y:S02]  /*f360*/  FFMA.FTZ R7, R14, R34, R7 ;  /* 0x000000220e077223 */ /* 0x000fe40000010007 */
[----:B------:R-:W-:Y:S01]  /*f370*/  FADD.FTZ R10, R12, R10 ;  /* 0x0000000a0c0a7221 */ /* 0x000fe20000010000 */
[C---:B------:R-:W-:Y:S01]  /*f380*/  FFMA.FTZ R8, R0.reuse, R12, R8 ;  /* 0x0000000c00087223 */ /* 0x040fe20000010008 */
[----:B------:R-:W-:Y:S01]  /*f390*/  FMUL.FTZ R12, R5, R36 ;  /* 0x00000024050c7220 */ /* 0x000fe20000410000 */
[----:B------:R-:W-:Y:S01]  /*f3a0*/  FMUL.FTZ R9, R9, UR16 ;  /* 0x0000001009097c20 */ /* 0x000fe20008410000 */
[----:B------:R-:W-:Y:S01]  /*f3b0*/  FADD.FTZ R14, R19, -UR28 ;  /* 0x8000001c130e7e21 */ /* 0x000fe20008010000 */
[----:B------:R-:W-:Y:S01]  /*f3c0*/  FFMA.FTZ R4, R0, R35, R4 ;  /* 0x0000002300047223 */ /* 0x000fe20000010004 */
[----:B------:R-:W-:Y:S01]  /*f3d0*/  FADD.FTZ R10, R10, R12 ;  /* 0x0000000c0a0a7221 */ /* 0x000fe20000010000 */
[C---:B------:R-:W-:Y:S01]  /*f3e0*/  FFMA.FTZ R8, R9.reuse, R12, R8 ;  /* 0x0000000c09087223 */ /* 0x040fe20000010008 */
[-C--:B------:R-:W-:Y:S01]  /*f3f0*/  FMUL.FTZ R12, R6, R37.reuse ;  /* 0x00000025060c7220 */ /* 0x080fe20000410000 */
        /* <DEDUP_REMOVED lines=58> */
[C---:B------:R-:W-:Y:S01]  /*f7a0*/  FFMA.FTZ R8, R14.reuse, R12, R8 ;  /* 0x0000000c0e087223 */ /* 0x040fe20000010008 */
[----:B------:R-:W-:Y:S01]  /*f7b0*/  FFMA.FTZ R7, R14, R50, R7 ;  /* 0x000000320e077223 */ /* 0x000fe20000010007 */
[-C--:B------:R-:W-:Y:S01]  /*f7c0*/  FMUL.FTZ R12, R6, R51.reuse ;  /* 0x00000033060c7220 */ /* 0x080fe20000410000 */
[----:B------:R-:W-:Y:S01]  /*f7d0*/  FMUL.FTZ R0, R0, UR16 ;  /* 0x0000001000007c20 */ /* 0x000fe20008410000 */
[----:B----4-:R-:W-:Y:S01]  /*f7e0*/  FADD.FTZ R14, R17, -UR28 ;  /* 0x8000001c110e7e21 */ /* 0x010fe20008010000 */
[----:B--2---:R-:W-:Y:S01]  /*f7f0*/  FADD.FTZ R9, R69, -UR28 ;  /* 0x8000001c45097e21 */ /* 0x004fe20008010000 */
[----:B------:R-:W2:Y:S01]  /*f800*/  LDL.LU R17, [R1+0x888] ;  /* 0x0008880001117983 */ /* 0x000ea20000300800 */
[----:B------:R-:W-:Y:S01]  /*f810*/  FADD.FTZ R10, R12, R10 ;  /* 0x0000000a0c0a7221 */ /* 0x000fe20000010000 */
[C---:B------:R-:W-:Y:S01]  /*f820*/  FFMA.FTZ R8, R0.reuse, R12, R8 ;  /* 0x0000000c00087223 */ /* 0x040fe20000010008 */
[----:B------:R-:W-:Y:S01]  /*f830*/  FFMA.FTZ R4, R0, R51, R4 ;  /* 0x0000003300047223 */ /* 0x000fe20000010004 */
[----:B------:R-:W-:Y:S01]  /*f840*/  FMUL.FTZ R12, R5, R52 ;  /* 0x00000034050c7220 */ /* 0x000fe20000410000 */
[----:B------:R-:W-:Y:S01]  /*f850*/  FMUL.FTZ R9, R9, UR16 ;  /* 0x0000001009097c20 */ /* 0x000fe20008410000 */
[----:B------:R-:W-:Y:S01]  /*f860*/  FMUL.FTZ R14, R14, UR16 ;  /* 0x000000100e0e7c20 */ /* 0x000fe20008410000 */
[----:B------:R-:W-:Y:S01]  /*f870*/  FMUL.FTZ R15, R6, R59 ;  /* 0x0000003b060f7220 */ /* 0x000fe20000410000 */
[----:B------:R-:W4:Y:S01]  /*f880*/  LDL.LU R69, [R1+0x540] ;  /* 0x0005400001457983 */ /* 0x000f220000300800 */
[C---:B------:R-:W-:Y:S01]  /*f890*/  FFMA.FTZ R8, R9.reuse, R12, R8 ;  /* 0x0000000c09087223 */ /* 0x040fe20000010008 */
[----:B------:R-:W-:Y:S01]  /*f8a0*/  FFMA.FTZ R7, R9, R52, R7 ;  /* 0x0000003409077223 */ /* 0x000fe20000010007 */
[----:B------:R-:W-:-:S02]  /*f8b0*/  FADD.FTZ R9, R64, -UR28 ;  /* 0x8000001c40097e21 */ /* 0x000fc40008010000 */
[----:B------:R-:W4:Y:S01]  /*f8c0*/  LDL.LU R64, [R1+0x89c] ;  /* 0x00089c0001407983 */ /* 0x000f220000300800 */
[----:B---3--:R-:W-:-:S03]  /*f8d0*/  FADD.FTZ R0, R16, -UR28 ;  /* 0x8000001c10007e21 */ /* 0x008fc60008010000 */
[----:B------:R-:W3:Y:S01]  /*f8e0*/  LDL.LU R16, [R1+0x890] ;  /* 0x0008900001107983 */ /* 0x000ee20000300800 */
[----:B------:R-:W-:Y:S01]  /*f8f0*/  FADD.FTZ R10, R10, R12 ;  /* 0x0000000c0a0a7221 */ /* 0x000fe20000010000 */
[----:B------:R-:W-:Y:S01]  /*f900*/  FMUL.FTZ R12, R6, R53 ;  /* 0x00000035060c7220 */ /* 0x000fe20000410000 */
[----:B------:R-:W-:-:S03]  /*f910*/  FMUL.FTZ R0, R0, UR16 ;  /* 0x0000001000007c20 */ /* 0x000fc60008410000 */
[----:B------:R-:W-:Y:S01]  /*f920*/  FADD.FTZ R10, R12, R10 ;  /* 0x0000000a0c0a7221 */ /* 0x000fe20000010000 */
[C---:B------:R-:W-:Y:S01]  /*f930*/  FFMA.FTZ R8, R14.reuse, R12, R8 ;  /* 0x0000000c0e087223 */ /* 0x040fe20000010008 */
        /* <DEDUP_REMOVED lines=10> */
[----:B------:R-:W-:Y:S01]  /*f9e0*/  FMUL.FTZ R12, R5, R56 ;  /* 0x00000038050c7220 */ /* 0x000fe20000410000 */
[----:B------:R-:W-:-:S03]  /*f9f0*/  FMUL.FTZ R14, R14, UR16 ;  /* 0x000000100e0e7c20 */ /* 0x000fc60008410000 */
[----:B------:R-:W-:Y:S01]  /*fa00*/  FADD.FTZ R10, R10, R12 ;  /* 0x0000000c0a0a7221 */ /* 0x000fe20000010000 */
[----:B------:R-:W-:-:S03]  /*fa10*/  FFMA.FTZ R8, R14, R12, R8 ;  /* 0x0000000c0e087223 */ /* 0x000fc60000010008 */
[----:B------:R-:W-:Y:S01]  /*fa20*/  FADD.FTZ R10, R15, R10 ;  /* 0x0000000a0f0a7221 */ /* 0x000fe20000010000 */
[----:B--2---:R-:W-:-:S04]  /*fa30*/  FADD.FTZ R0, R17, -UR28 ;  /* 0x8000001c11007e21 */ /* 0x004fc80008010000 */
[----:B------:R-:W-:-:S04]  /*fa40*/  FMUL.FTZ R17, R0, UR16 ;  /* 0x0000001000117c20 */ /* 0x000fc80008410000 */
[----:B------:R-:W-:Y:S01]  /*fa50*/  FFMA.FTZ R15, R17, R15, R8 ;  /* 0x0000000f110f7223 */ /* 0x000fe20000010008 */
[----:B----4-:R-:W-:Y:S02]  /*fa60*/  FADD.FTZ R8, R64, -UR28 ;  /* 0x8000001c40087e21 */ /* 0x010fe40008010000 */
[----:B------:R-:W2:Y:S01]  /*fa70*/  LDL.LU R64, [R1+0x8c8] ;  /* 0x0008c80001407983 */ /* 0x000ea20000300800 */
[----:B---3--:R-:W-:-:S03]  /*fa80*/  FADD.FTZ R0, R16, -UR28 ;  /* 0x8000001c10007e21 */ /* 0x008fc60008010000 */
[----:B------:R-:W3:Y:S01]  /*fa90*/  LDL.LU R16, [R1+0x8b4] ;  /* 0x0008b40001107983 */ /* 0x000ee20000300800 */
[----:B------:R-:W-:Y:S01]  /*faa0*/  FADD.FTZ R13, R13, R31 ;  /* 0x0000001f0d0d7221 */ /* 0x000fe20000010000 */
[----:B------:R-:W-:Y:S01]  /*fab0*/  FADD.FTZ R11, R11, R58 ;  /* 0x0000003a0b0b7221 */ /* 0x000fe20000010000 */
[----:B------:R-:W-:Y:S01]  /*fac0*/  FFMA.FTZ R4, R9, R55, R4 ;  /* 0x0000003709047223 */ /* 0x000fe20000010004 */
[----:B------:R-:W-:Y:S01]  /*fad0*/  FMUL.FTZ R0, R0, UR16 ;  /* 0x0000001000007c20 */ /* 0x000fe20008410000 */
[----:B------:R-:W-:Y:S01]  /*fae0*/  FADD.FTZ R13, R13, R33 ;  /* 0x000000210d0d7221 */ /* 0x000fe20000010000 */
[----:B------:R-:W-:Y:S01]  /*faf0*/  FFMA.FTZ R7, R14, R56, R7 ;  /* 0x000000380e077223 */ /* 0x000fe20000010007 */
[----:B------:R-:W-:Y:S01]  /*fb00*/  FMUL.FTZ R8, R8, UR16 ;  /* 0x0000001008087c20 */ /* 0x000fe20008410000 */
[----:B------:R-:W4:Y:S01]  /*fb10*/  LDL.LU R31, [R1+0x52c] ;  /* 0x00052c00011f7983 */ /* 0x000f220000300800 */
[----:B------:R-:W-:-:S03]  /*fb20*/  FADD.FTZ R13, R13, R35 ;  /* 0x000000230d0d7221 */ /* 0x000fc60000010000 */
[----:B------:R-:W4:Y:S01]  /*fb30*/  LDL.LU R58, [R1+0x538] ;  /* 0x00053800013a7983 */ /* 0x000f220000300800 */
[----:B------:R-:W-:-:S04]  /*fb40*/  FADD.FTZ R13, R13, R37 ;  /* 0x000000250d0d7221 */ /* 0x000fc80000010000 */
[----:B------:R-:W-:Y:S01]  /*fb50*/  FADD.FTZ R13, R13, R39 ;  /* 0x000000270d0d7221 */ /* 0x000fe20000010000 */
[----:B------:R-:W-:Y:S01]  /*fb60*/  FADD.FTZ R11, R11, R30 ;  /* 0x0000001e0b0b7221 */ /* 0x000fe20000010000 */
[----:B------:R-:W-:Y:S01]  /*fb70*/  FMUL.FTZ R9, R5, R60 ;  /* 0x0000003c05097220 */ /* 0x000fe20000410000 */
[----:B------:R-:W4:Y:S01]  /*fb80*/  LDL.LU R30, [R1+0x528] ;  /* 0x00052800011e7983 */ /* 0x000f220000300800 */
[----:B------:R-:W-:Y:S01]  /*fb90*/  FADD.FTZ R13, R13, R41 ;  /* 0x000000290d0d7221 */ /* 0x000fe20000010000 */
[----:B------:R-:W-:Y:S02]  /*fba0*/  FADD.FTZ R11, R11, R32 ;  /* 0x000000200b0b7221 */ /* 0x000fe40000010000 */
[----:B------:R-:W4:Y:S01]  /*fbb0*/  LDL.LU R32, [R1+0x544] ;  /* 0x0005440001207983 */ /* 0x000f220000300800 */
[----:B------:R-:W-:Y:S01]  /*fbc0*/  FADD.FTZ R13, R13, R47 ;  /* 0x0000002f0d0d7221 */ /* 0x000fe20000010000 */
[----:B------:R-:W-:-:S03]  /*fbd0*/  FFMA.FTZ R17, R17, R59, R4 ;  /* 0x0000003b11117223 */ /* 0x000fc60000010004 */
[----:B------:R-:W-:Y:S01]  /*fbe0*/  FADD.FTZ R13, R13, R49 ;  /* 0x000000310d0d7221 */ /* 0x000fe20000010000 */
[----:B------:R-:W-:Y:S01]  /*fbf0*/  FADD.FTZ R4, R67, -UR28 ;  /* 0x8000001c43047e21 */ /* 0x000fe20008010000 */
[----:B------:R-:W-:Y:S01]  /*fc00*/  FADD.FTZ R10, R10, R9 ;  /* 0x000000090a0a7221 */ /* 0x000fe20000010000 */
[----:B------:R-:W4:Y:S01]  /*fc10*/  LDL.LU R67, [R1+0x8d4] ;  /* 0x0008d40001437983 */ /* 0x000f220000300800 */
[----:B------:R-:W-:Y:S01]  /*fc20*/  FADD.FTZ R13, R13, R51 ;  /* 0x000000330d0d7221 */ /* 0x000fe20000010000 */
[----:B------:R-:W-:Y:S01]  /*fc30*/  FFMA.FTZ R15, R0, R9, R15 ;  /* 0x00000009000f7223 */ /* 0x000fe2000001000f */
[----:B------:R-:W-:Y:S01]  /*fc40*/  FMUL.FTZ R9, R6, R66 ;  /* 0x0000004206097220 */ /* 0x000fe20000410000 */
[----:B------:R-:W-:Y:S01]  /*fc50*/  FFMA.FTZ R7, R0, R60, R7 ;  /* 0x0000003c00077223 */ /* 0x000fe20000010007 */
[----:B------:R-:W-:Y:S01]  /*fc60*/  FADD.FTZ R13, R13, R53 ;  /* 0x000000350d0d7221 */ /* 0x000fe20000010000 */
[----:B------:R-:W-:Y:S01]  /*fc70*/  FADD.FTZ R0, R68, -UR28 ;  /* 0x8000001c44007e21 */ /* 0x000fe20008010000 */
[----:B------:R-:W-:Y:S01]  /*fc80*/  FADD.FTZ R10, R9, R10 ;  /* 0x0000000a090a7221 */ /* 0x000fe20000010000 */
[----:B------:R-:W4:Y:S01]  /*fc90*/  LDL.LU R68, [R1+0x8e4] ;  /* 0x0008e40001447983 */ /* 0x000f220000300800 */
[C---:B------:R-:W-:Y:S01]  /*fca0*/  FFMA.FTZ R15, R8.reuse, R9, R15 ;  /* 0x00000009080f7223 */ /* 0x040fe2000001000f */
[----:B------:R-:W-:Y:S01]  /*fcb0*/  FFMA.FTZ R17, R8, R66, R17 ;  /* 0x0000004208117223 */ /* 0x000fe20000010011 */
[----:B------:R-:W-:Y:S01]  /*fcc0*/  FADD.FTZ R13, R13, R55 ;  /* 0x000000370d0d7221 */ /* 0x000fe20000010000 */
[----:B------:R-:W-:Y:S01]  /*fcd0*/  FMUL.FTZ R9, R5, R69 ;  /* 0x0000004505097220 */ /* 0x000fe20000410000 */
[----:B------:R-:W-:-:S02]  /*fce0*/  FMUL.FTZ R4, R4, UR16 ;  /* 0x0000001004047c20 */ /* 0x000fc40008410000 */
[----:B------:R-:W-:Y:S02]  /*fcf0*/  FADD.FTZ R13, R13, R59 ;  /* 0x0000003b0d0d7221 */ /* 0x000fe40000010000 */
[C---:B------:R-:W-:Y:S01]  /*fd00*/  FFMA.FTZ R15, R4.reuse, R9, R15 ;  /* 0x00000009040f7223 */ /* 0x040fe2000001000f */
[----:B------:R-:W-:Y:S01]  /*fd10*/  FFMA.FTZ R7, R4, R69, R7 ;  /* 0x0000004504077223 */ /* 0x000fe20000010007 */
[----:B------:R-:W4:Y:S01]  /*fd20*/  LDL.LU R59, [R1+0x520] ;  /* 0x00052000013b7983 */ /* 0x000f220000300800 */
[----:B--2---:R-:W-:-:S03]  /*fd30*/  FADD.FTZ R4, R64, -UR28 ;  /* 0x8000001c40047e21 */ /* 0x004fc60008010000 */
[----:B------:R-:W2:Y:S01]  /*fd40*/  LDL.LU R64, [R1+0x8bc] ;  /* 0x0008bc0001407983 */ /* 0x000ea20000300800 */
        /* <DEDUP_REMOVED lines=12> */
[----:B----4-:R-:W-:Y:S01]  /*fe10*/  FMUL.FTZ R9, R6, R32 ;  /* 0x0000002006097220 */ /* 0x010fe20000410000 */
[----:B------:R-:W-:Y:S02]  /*fe20*/  FMUL.FTZ R0, R0, UR16 ;  /* 0x0000001000007c20 */ /* 0x000fe40008410000 */
[----:B------:R-:W-:Y:S01]  /*fe30*/  FADD.FTZ R11, R11, R56 ;  /* 0x000000380b0b7221 */ /* 0x000fe20000010000 */
[----:B------:R-:W-:Y:S01]  /*fe40*/  FADD.FTZ R13, R13, R66 ;  /* 0x000000420d0d7221 */ /* 0x000fe20000010000 */
[----:B------:R-:W-:Y:S01]  /*fe50*/  FADD.FTZ R10, R9, R10 ;  /* 0x0000000a090a7221 */ /* 0x000fe20000010000 */
[----:B------:R-:W4:Y:S01]  /*fe60*/  LDL.LU R66, [R1+0x484] ;  /* 0x0004840001427983 */ /* 0x000f220000300800 */
[----:B------:R-:W-:Y:S01]  /*fe70*/  FADD.FTZ R11, R11, R60 ;  /* 0x0000003c0b0b7221 */ /* 0x000fe20000010000 */
[----:B------:R-:W-:Y:S01]  /*fe80*/  FFMA.FTZ R15, R0, R9, R15 ;  /* 0x00000009000f7223 */ /* 0x000fe2000001000f */
[----:B------:R-:W-:Y:S01]  /*fe90*/  FMUL.FTZ R9, R5, R30 ;  /* 0x0000001e05097220 */ /* 0x000fe20000410000 */
[----:B------:R-:W-:Y:S01]  /*fea0*/  FMUL.FTZ R8, R8, UR16 ;  /* 0x0000001008087c20 */ /* 0x000fe20008410000 */
[----:B------:R-:W-:Y:S01]  /*feb0*/  FFMA.FTZ R17, R0, R32, R17 ;  /* 0x0000002000117223 */ /* 0x000fe20000010011 */
[----:B------:R-:W-:Y:S01]  /*fec0*/  FADD.FTZ R0, R67, -UR28 ;  /* 0x8000001c43007e21 */ /* 0x000fe20008010000 */
[----:B------:R-:W-:Y:S01]  /*fed0*/  FADD.FTZ R11, R11, R69 ;  /* 0x000000450b0b7221 */ /* 0x000fe20000010000 */
[----:B------:R-:W4:Y:S01]  /*fee0*/  LDL.LU R67, [R1+0x4ac] ;  /* 0x0004ac0001437983 */ /* 0x000f220000300800 */
[----:B------:R-:W-:Y:S01]  /*fef0*/  FADD.FTZ R10, R10, R9 ;  /* 0x000000090a0a7221 */ /* 0x000fe20000010000 */
[----:B------:R-:W-:Y:S01]  /*ff00*/  FFMA.FTZ R15, R8, R9, R15 ;  /* 0x00000009080f7223 */ /* 0x000fe2000001000f */
[----:B------:R-:W-:Y:S01]  /*ff10*/  FMUL.FTZ R9, R6, R31 ;  /* 0x0000001f06097220 */ /* 0x000fe20000410000 */
[----:B------:R-:W4:Y:S01]  /*ff20*/  LDL.LU R69, [R1+0x488] ;  /* 0x0004880001457983 */ /* 0x000f220000300800 */
[----:B------:R-:W-:Y:S01]  /*ff30*/  FMUL.FTZ R4, R4, UR16 ;  /* 0x0000001004047c20 */ /* 0x000fe20008410000 */
[----:B------:R-:W-:Y:S01]  /*ff40*/  FMUL.FTZ R12, R0, UR16 ;  /* 0x00000010000c7c20 */ /* 0x000fe20008410000 */
[----:B------:R-:W-:-:S02]  /*ff50*/  FADD.FTZ R0, R68, -UR28 ;  /* 0x8000001c44007e21 */ /* 0x000fc40008010000 */
[----:B------:R-:W4:Y:S01]  /*ff60*/  LDL.LU R68, [R1+0x8c0] ;  /* 0x0008c00001447983 */ /* 0x000f220000300800 */
[C---:B------:R-:W-:Y:S01]  /*ff70*/  FFMA.FTZ R15, R4.reuse, R9, R15 ;  /* 0x00000009040f7223 */ /* 0x040fe2000001000f */
[----:B------:R-:W-:Y:S01]  /*ff80*/  FFMA.FTZ R17, R4, R31, R17 ;  /* 0x0000001f04117223 */ /* 0x000fe20000010011 */
[----:B------:R-:W-:Y:S01]  /*ff90*/  FADD.FTZ R11, R11, R30 ;  /* 0x0000001e0b0b7221 */ /* 0x000fe20000010000 */
[----:B------:R-:W-:Y:S01]  /*ffa0*/  FFMA.FTZ R7, R8, R30, R7 ;  /* 0x0000001e08077223 */ /* 0x000fe20000010007 */
[----:B------:R-:W-:Y:S01]  /*ffb0*/  FADD.FTZ R10, R9, R10 ;  /* 0x0000000a090a7221 */ /* 0x000fe20000010000 */
[-C--:B------:R-:W-:Y:S01]  /*ffc0*/  FMUL.FTZ R9, R5, R59.reuse ;  /* 0x0000003b05097220 */ /* 0x080fe20000410000 */
[----:B------:R-:W-:Y:S01]  /*ffd0*/  FADD.FTZ R11, R11, R59 ;  /* 0x0000003b0b0b7221 */ /* 0x000fe20000010000 */
[----:B------:R-:W-:Y:S01]  /*ffe0*/  FFMA.FTZ R7, R12, R59, R7 ;  /* 0x0000003b0c077223 */ /* 0x000fe20000010007 */
[----:B------:R-:W4:Y:S04]  /*fff0*/  LDL.LU R30, [R1+0x48c] ;  /* 0x00048c00011e7983 */ /* 0x000f280000300800 */
[----:B------:R-:W4:Y:S01]  /*10000*/  LDL.LU R59, [R1+0x498] ;  /* 0x00049800013b7983 */ /* 0x000f220000300800 */
[----:B---3--:R-:W-:-:S03]  /*10010*/  FADD.FTZ R4, R16, -UR28 ;  /* 0x8000001c10047e21 */ /* 0x008fc60008010000 */
[----:B------:R-:W3:Y:S01]  /*10020*/  LDL.LU R16, [R1+0x8cc] ;  /* 0x0008cc0001107983 */ /* 0x000ee20000300800 */
[----:B------:R-:W-:Y:S01]  /*10030*/  FMUL.FTZ R8, R4, UR16 ;  /* 0x0000001004087c20 */ /* 0x000fe20008410000 */
[----:B--2---:R-:W-:Y:S02]  /*10040*/  FADD.FTZ R4, R64, -UR28 ;  /* 0x8000001c40047e21 */ /* 0x004fe40008010000 */
[----:B------:R-:W2:Y:S01]  /*10050*/  LDL.LU R64, [R1+0x8dc] ;  /* 0x0008dc0001407983 */ /* 0x000ea20000300800 */
[----:B------:R-:W-:Y:S01]  /*10060*/  FADD.FTZ R10, R10, R9 ;  /* 0x000000090a0a7221 */ /* 0x000fe20000010000 */
[----:B------:R-:W-:Y:S01]  /*10070*/  FFMA.FTZ R15, R12, R9, R15 ;  /* 0x000000090c0f7223 */ /* 0x000fe2000001000f */
[-C--:B------:R-:W-:Y:S01]  /*10080*/  FMUL.FTZ R9, R6, R58.reuse ;  /* 0x0000003a06097220 */ /* 0x080fe20000410000 */
[----:B------:R-:W-:Y:S01]  /*10090*/  FMUL.FTZ R0, R0, UR16 ;  /* 0x0000001000007c20 */ /* 0x000fe20008410000 */
[----:B------:R-:W-:Y:S01]  /*100a0*/  FADD.FTZ R13, R13, R32 ;  /* 0x000000200d0d7221 */ /* 0x000fe20000010000 */
[----:B------:R-:W-:Y:S01]  /*100b0*/  FMUL.FTZ R4, R4, UR16 ;  /* 0x0000001004047c20 */ /* 0x000fe20008410000 */
[----:B------:R-:W-:Y:S01]  /*100c0*/  FADD.FTZ R10, R9, R10 ;  /* 0x0000000a090a7221 */ /* 0x000fe20000010000 */
[C---:B------:R-:W-:Y:S01]  /*100d0*/  FFMA.FTZ R15, R0.reuse, R9, R15 ;  /* 0x00000009000f7223 */ /* 0x040fe2000001000f */
[----:B------:R-:W-:Y:S01]  /*100e0*/  FFMA.FTZ R17, R0, R58, R17 ;  /* 0x0000003a00117223 */ /* 0x000fe20000010011 */
[----:B------:R-:W-:Y:S01]  /*100f0*/  FADD.FTZ R13, R13, R31 ;  /* 0x0000001f0d0d7221 */ /* 0x000fe20000010000 */
[----:B------:R-:W2:Y:S03]  /*10100*/  LDL.LU R33, [R1+0x49c] ;  /* 0x00049c0001217983 */ /* 0x000ea60000300800 */
[----:B------:R-:W-:Y:S01]  /*10110*/  FADD.FTZ R13, R13, R58 ;  /* 0x0000003a0d0d7221 */ /* 0x000fe20000010000 */
[----:B------:R-:W2:Y:S04]  /*10120*/  LDL.LU R32, [R1+0x53c] ;  /* 0x00053c0001207983 */ /* 0x000ea80000300800 */
[----:B------:R-:W2:Y:S04]  /*10130*/  LDL.LU R31, [R1+0x550] ;  /* 0x00055000011f7983 */ /* 0x000ea80000300800 */
[----:B------:R-:W2:Y:S01]  /*10140*/  LDL.LU R58, [R1+0x570] ;  /* 0x00057000013a7983 */ /* 0x000ea20000300800 */
[----:B----4-:R-:W-:-:S04]  /*10150*/  FMUL.FTZ R9, R5, R66 ;  /* 0x0000004205097220 */ /* 0x010fc80000410000 */
[----:B------:R-:W-:Y:S01]  /*10160*/  FADD.FTZ R10, R10, R9 ;  /* 0x000000090a0a7221 */ /* 0x000fe20000010000 */
[----:B------:R-:W-:Y:S01]  /*10170*/  FFMA.FTZ R15, R8, R9, R15 ;  /* 0x00000009080f7223 */ /* 0x000fe2000001000f */
[----:B------:R-:W-:Y:S02]  /*10180*/  FADD.FTZ R0, R67, -UR28 ;  /* 0x8000001c43007e21 */ /* 0x000fe40008010000 */
[----:B------:R-:W4:Y:S01]  /*10190*/  LDL.LU R67, [R1+0x8ec] ;  /* 0x0008ec0001437983 */ /* 0x000f220000300800 */
[-C--:B------:R-:W-:Y:S01]  /*101a0*/  FMUL.FTZ R9, R6, R69.reuse ;  /* 0x0000004506097220 */ /* 0x080fe20000410000 */
[----:B------:R-:W-:Y:S01]  /*101b0*/  FFMA.FTZ R8, R8, R66, R7 ;  /* 0x0000004208087223 */ /* 0x000fe20000010007 */
[C---:B------:R-:W-:Y:S02]  /*101c0*/  FFMA.FTZ R17, R4.reuse, R69, R17 ;  /* 0x0000004504117223 */ /* 0x040fe40000010011 */
[----:B------:R-:W-:Y:S01]  /*101d0*/  FADD.FTZ R10, R9, R10 ;  /* 0x0000000a090a7221 */ /* 0x000fe20000010000 */
[----:B------:R-:W-:Y:S01]  /*101e0*/  FFMA.FTZ R15, R4, R9, R15 ;  /* 0x00000009040f7223 */ /* 0x000fe2000001000f */
[----:B------:R-:W-:Y:S01]  /*101f0*/  FADD.FTZ R7, R68, -UR28 ;  /* 0x8000001c44077e21 */ /* 0x000fe20008010000 */
[----:B------:R-:W-:Y:S01]  /*10200*/  FMUL.FTZ R9, R5, R65 ;  /* 0x0000004105097220 */ /* 0x000fe20000410000 */
[----:B------:R-:W4:Y:S01]  /*10210*/  LDL.LU R68, [R1+0x8f8] ;  /* 0x0008f80001447983 */ /* 0x000f220000300800 */
[----:B------:R-:W-:-:S02]  /*10220*/  FADD.FTZ R13, R13, R69 ;  /* 0x000000450d0d7221 */ /* 0x000fc40000010000 */
[----:B------:R-:W-:Y:S01]  /*10230*/  FADD.FTZ R14, R10, R9 ;  /* 0x000000090a0e7221 */ /* 0x000fe20000010000 */
[----:B------:R-:W4:Y:S01]  /*10240*/  LDL.LU R69, [R1+0x8fc] ;  /* 0x0008fc0001457983 */ /* 0x000f220000300800 */
[----:B------:R-:W-:Y:S01]  /*10250*/  FMUL.FTZ R10, R7, UR16 ;  /* 0x00000010070a7c20 */ /* 0x000fe20008410000 */
[----:B---3--:R-:W-:-:S04]  /*10260*/  FADD.FTZ R4, R16, -UR28 ;  /* 0x8000001c10047e21 */ /* 0x008fc80008010000 */
[----:B------:R-:W-:Y:S01]  /*10270*/  FMUL.FTZ R7, R4, UR16 ;  /* 0x0000001004077c20 */ /* 0x000fe20008410000 */
[----:B--2---:R-:W-:Y:S02]  /*10280*/  FADD.FTZ R4, R64, -UR28 ;  /* 0x8000001c40047e21 */ /* 0x004fe40008010000 */
[----:B------:R-:W2:Y:S01]  /*10290*/  LDL.LU R64, [R1+0x908] ;  /* 0x0009080001407983 */ /* 0x000ea20000300800 */
[----:B------:R-:W-:Y:S01]  /*102a0*/  FMUL.FTZ R12, R0, UR16 ;  /* 0x00000010000c7c20 */ /* 0x000fe20008410000 */
[----:B------:R-:W-:Y:S01]  /*102b0*/  FADD.FTZ R0, R11, R66 ;  /* 0x000000420b007221 */ /* 0x000fe20000010000 */
[----:B------:R-:W-:Y:S01]  /*102c0*/  FADD.FTZ R13, R13, R30 ;  /* 0x0000001e0d0d7221 */ /* 0x000fe20000010000 */
[----:B------:R-:W3:Y:S01]  /*102d0*/  LDL.LU R66, [R1+0x574] ;  /* 0x0005740001427983 */ /* 0x000ee20000300800 */
[----:B------:R-:W-:Y:S01]  /*102e0*/  FFMA.FTZ R15, R12, R9, R15 ;  /* 0x000000090c0f7223 */ /* 0x000fe2000001000f */
[-C--:B------:R-:W-:Y:S01]  /*102f0*/  FMUL.FTZ R9, R6, R30.reuse ;  /* 0x0000001e06097220 */ /* 0x080fe20000410000 */
[----:B------:R-:W-:Y:S01]  /*10300*/  FFMA.FTZ R17, R10, R30, R17 ;  /* 0x0000001e0a117223 */ /* 0x000fe20000010011 */
[----:B------:R-:W-:Y:S01]  /*10310*/  FADD.FTZ R0, R0, R65 ;  /* 0x0000004100007221 */ /* 0x000fe20000010000 */
[----:B------:R-:W-:Y:S01]  /*10320*/  FFMA.FTZ R8, R12, R65, R8 ;  /* 0x000000410c087223 */ /* 0x000fe20000010008 */
[----:B------:R-:W3:Y:S01]  /*10330*/  LDL.LU R30, [R1+0x90c] ;  /* 0x00090c00011e7983 */ /* 0x000ee20000300800 */
[----:B------:R-:W-:Y:S01]  /*10340*/  FFMA.FTZ R15, R10, R9, R15 ;  /* 0x000000090a0f7223 */ /* 0x000fe2000001000f */
[-C--:B------:R-:W-:Y:S01]  /*10350*/  FMUL.FTZ R16, R5, R59.reuse ;  /* 0x0000003b05107220 */ /* 0x080fe20000410000 */
[----:B------:R-:W-:Y:S01]  /*10360*/  FADD.FTZ R0, R0, R59 ;  /* 0x0000003b00007221 */ /* 0x000fe20000010000 */
[----:B------:R-:W-:Y:S01]  /*10370*/  FFMA.FTZ R8, R7, R59, R8 ;  /* 0x0000003b07087223 */ /* 0x000fe20000010008 */
[----:B------:R-:W-:Y:S01]  /*10380*/  FADD.FTZ R14, R9, R14 ;  /* 0x0000000e090e7221 */ /* 0x000fe20000010000 */
[----:B------:R-:W3:Y:S01]  /*10390*/  LDL.LU R59, [R1+0x910] ;  /* 0x00091000013b7983 */ /* 0x000ee20000300800 */
[----:B------:R-:W-:Y:S01]  /*103a0*/  FFMA.FTZ R15, R7, R16, R15 ;  /* 0x00000010070f7223 */ /* 0x000fe2000001000f */
[----:B------:R-:W-:Y:S01]  /*103b0*/  FMUL.FTZ R9, R6, R33 ;  /* 0x0000002106097220 */ /* 0x000fe20000410000 */
[----:B------:R-:W-:-:S04]  /*103c0*/  FMUL.FTZ R4, R4, UR16 ;  /* 0x0000001004047c20 */ /* 0x000fc80008410000 */
[C---:B------:R-:W-:Y:S01]  /*103d0*/  FFMA.FTZ R15, R4.reuse, R9, R15 ;  /* 0x00000009040f7223 */ /* 0x040fe2000001000f */
[----:B------:R-:W-:Y:S01]  /*103e0*/  FFMA.FTZ R17, R4, R33, R17 ;  /* 0x0000002104117223 */ /* 0x000fe20000010011 */
[----:B----4-:R-:W-:Y:S02]  /*103f0*/  FADD.FTZ R10, R67, -UR28 ;  /* 0x8000001c430a7e21 */ /* 0x010fe40008010000 */
[----:B------:R-:W4:Y:S01]  /*10400*/  LDL.LU R67, [R1+0x588] ;  /* 0x0005880001437983 */ /* 0x000f220000300800 */
[----:B------:R-:W-:-:S03]  /*10410*/  FADD.FTZ R7, R68, -UR28 ;  /* 0x8000001c44077e21 */ /* 0x000fc60008010000 */
[----:B------:R-:W4:Y:S01]  /*10420*/  LDL.LU R68, [R1+0x590] ;  /* 0x0005900001447983 */ /* 0x000f220000300800 */
[----:B------:R-:W-:Y:S01]  /*10430*/  FADD.FTZ R4, R69, -UR28 ;  /* 0x8000001c45047e21 */ /* 0x000fe20008010000 */
[----:B------:R-:W-:Y:S02]  /*10440*/  FMUL.FTZ R12, R7, UR16 ;  /* 0x00000010070c7c20 */ /* 0x000fe40008410000 */
[----:B------:R-:W4:Y:S01]  /*10450*/  LDL.LU R69, [R1+0x5a4] ;  /* 0x0005a40001457983 */ /* 0x000f220000300800 */
[----:B------:R-:W-:Y:S01]  /*10460*/  FMUL.FTZ R7, R4, UR16 ;  /* 0x0000001004077c20 */ /* 0x000fe20008410000 */
[----:B--2---:R-:W-:Y:S02]  /*10470*/  FADD.FTZ R4, R64, -UR28 ;  /* 0x8000001c40047e21 */ /* 0x004fe40008010000 */
[----:B------:R-:W2:Y:S01]  /*10480*/  LDL.LU R64, [R1+0x5ac] ;  /* 0x0005ac0001407983 */ /* 0x000ea20000300800 */
[----:B------:R-:W-:Y:S01]  /*10490*/  FADD.FTZ R14, R14, R16 ;  /* 0x000000100e0e7221 */ /* 0x000fe20000010000 */
[----:B------:R-:W-:-:S03]  /*104a0*/  FMUL.FTZ R10, R10, UR16 ;  /* 0x000000100a0a7c20 */ /* 0x000fc60008410000 */
[----:B------:R-:W-:Y:S01]  /*104b0*/  FADD.FTZ R14, R9, R14 ;  /* 0x0000000e090e7221 */ /* 0x000fe20000010000 */
[----:B------:R-:W-:-:S04]  /*104c0*/  FMUL.FTZ R9, R5, R32 ;  /* 0x0000002005097220 */ /* 0x000fc80000410000 */
[----:B------:R-:W-:Y:S01]  /*104d0*/  FADD.FTZ R14, R14, R9 ;  /* 0x000000090e0e7221 */ /* 0x000fe20000010000 */
[----:B------:R-:W-:Y:S01]  /*104e0*/  FFMA.FTZ R15, R10, R9, R15 ;  /* 0x000000090a0f7223 */ /* 0x000fe2000001000f */
[----:B------:R-:W-:Y:S01]  /*104f0*/  FMUL.FTZ R9, R6, R31 ;  /* 0x0000001f06097220 */ /* 0x000fe20000410000 */
[----:B------:R-:W-:-:S03]  /*10500*/  FMUL.FTZ R16, R5, R58 ;  /* 0x0000003a05107220 */ /* 0x000fc60000410000 */
[----:B------:R-:W-:Y:S01]  /*10510*/  FADD.FTZ R14, R9, R14 ;  /* 0x0000000e090e7221 */ /* 0x000fe20000010000 */
[----:B------:R-:W-:Y:S01]  /*10520*/  FFMA.FTZ R15, R12, R9, R15 ;  /* 0x000000090c0f7223 */ /* 0x000fe2000001000f */
[----:B------:R-:W-:Y:S01]  /*10530*/  FFMA.FTZ R8, R10, R32, R8 ;  /* 0x000000200a087223 */ /* 0x000fe20000010008 */
[----:B---3--:R-:W-:Y:S01]  /*10540*/  FMUL.FTZ R9, R6, R66 ;  /* 0x0000004206097220 */ /* 0x008fe20000410000 */
[----:B------:R-:W-:Y:S01]  /*10550*/  FADD.FTZ R14, R14, R16 ;  /* 0x000000100e0e7221 */ /* 0x000fe20000010000 */
[----:B------:R-:W-:Y:S01]  /*10560*/  FFMA.FTZ R15, R7, R16, R15 ;  /* 0x00000010070f7223 */ /* 0x000fe2000001000f */
[----:B------:R-:W-:Y:S01]  /*10570*/  FMUL.FTZ R4, R4, UR16 ;  /* 0x0000001004047c20 */ /* 0x000fe20008410000 */
[----:B------:R-:W-:Y:S01]  /*10580*/  FADD.FTZ R10, R30, -UR28 ;  /* 0x8000001c1e0a7e21 */ /* 0x000fe20008010000 */
[----:B------:R-:W-:Y:S01]  /*10590*/  FFMA.FTZ R17, R12, R31, R17 ;  /* 0x0000001f0c117223 */ /* 0x000fe20000010011 */
[----:B------:R-:W-:Y:S01]  /*105a0*/  FADD.FTZ R14, R9, R14 ;  /* 0x0000000e090e7221 */ /* 0x000fe20000010000 */
[----:B------:R-:W-:Y:S01]  /*105b0*/  FFMA.FTZ R15, R4, R9, R15 ;  /* 0x00000009040f7223 */ /* 0x000fe2000001000f */
[----:B------:R-:W-:Y:S01]  /*105c0*/  FMUL.FTZ R10, R10, UR16 ;  /* 0x000000100a0a7c20 */ /* 0x000fe20008410000 */
[----:B------:R-:W-:Y:S01]  /*105d0*/  FFMA.FTZ R8, R7, R58, R8 ;  /* 0x0000003a07087223 */ /* 0x000fe20000010008 */
[----:B------:R-:W-:Y:S01]  /*105e0*/  FADD.FTZ R7, R59, -UR28 ;  /* 0x8000001c3b077e21 */ /* 0x000fe20008010000 */
[----:B------:R-:W-:Y:S01]  /*105f0*/  FADD.FTZ R13, R13, R33 ;  /* 0x000000210d0d7221 */ /* 0x000fe20000010000 */
[----:B------:R-:W-:Y:S01]  /*10600*/  FFMA.FTZ R17, R4, R66, R17 ;  /* 0x0000004204117223 */ /* 0x000fe20000010011 */
[----:B------:R-:W-:Y:S01]  /*10610*/  FADD.FTZ R4, R62, -UR28 ;  /* 0x8000001c3e047e21 */ /* 0x000fe20008010000 */
[----:B------:R-:W-:Y:S01]  /*10620*/  FMUL.FTZ R12, R7, UR16 ;  /* 0x00000010070c7c20 */ /* 0x000fe20008410000 */
[----:B------:R-:W-:Y:S01]  /*10630*/  FADD.FTZ R0, R0, R32 ;  /* 0x0000002000007221 */ /* 0x000fe20000010000 */
[----:B------:R-:W-:Y:S01]  /*10640*/  FADD.FTZ R13, R13, R31 ;  /* 0x0000001f0d0d7221 */ /* 0x000fe20000010000 */
[----:B----4-:R-:W-:-:S04]  /*10650*/  FMUL.FTZ R9, R5, R67 ;  /* 0x0000004305097220 */ /* 0x010fc80000410000 */
[----:B------:R-:W-:Y:S01]  /*10660*/  FADD.FTZ R14, R14, R9 ;  /* 0x000000090e0e7221 */ /* 0x000fe20000010000 */
[----:B------:R-:W-:Y:S01]  /*10670*/  FFMA.FTZ R15, R10, R9, R15 ;  /* 0x000000090a0f7223 */ /* 0x000fe2000001000f */
[----:B------:R-:W-:Y:S01]  /*10680*/  FMUL.FTZ R7, R4, UR16 ;  /* 0x0000001004077c20 */ /* 0x000fe20008410000 */
[----:B------:R-:W-:Y:S01]  /*10690*/  FMUL.FTZ R9, R6, R68 ;  /* 0x0000004406097220 */ /* 0x000fe20000410000 */
[----:B------:R-:W-:Y:S01]  /*106a0*/  FADD.FTZ R4, R63, -UR28 ;  /* 0x8000001c3f047e21 */ /* 0x000fe20008010000 */
        /* <DEDUP_REMOVED lines=14> */
[----:B--2---:R-:W-:Y:S01]  /*10790*/  FMUL.FTZ R9, R6, R64 ;  /* 0x0000004006097220 */ /* 0x004fe20000410000 */
[----:B------:R-:W-:-:S03]  /*107a0*/  FADD.FTZ R11, R13, R64 ;  /* 0x000000400d0b7221 */ /* 0x000fc60000010000 */
[----:B------:R-:W-:Y:S01]  /*107b0*/  FADD.FTZ R14, R9, R14 ;  /* 0x0000000e090e7221 */ /* 0x000fe20000010000 */
[C---:B------:R-:W-:Y:S01]  /*107c0*/  FFMA.FTZ R15, R4.reuse, R9, R15 ;  /* 0x00000009040f7223 */ /* 0x040fe2000001000f */
[----:B------:R-:W-:Y:S01]  /*107d0*/  FFMA.FTZ R9, R4, R64, R17 ;  /* 0x0000004004097223 */ /* 0x000fe20000010011 */
[----:B0-----:R-:W-:Y:S06]  /*107e0*/  BRA `(.L_x_1521) ;  /* 0x000000a400f87947 */ /* 0x001fec0003800000 */
.L_x_1520:
[----:B------:R-:W2:Y:S04]  /*107f0*/  LDL.LU R4, [R1+0x548] ;  /* 0x0005480001047983 */ /* 0x000ea80000300800 */
[----:B------:R-:W3:Y:S04]  /*10800*/  LDL.LU R17, [R1+0x464] ;  /* 0x0004640001117983 */ /* 0x000ee80000300800 */
[----:B------:R-:W4:Y:S04]  /*10810*/  LDL.LU R11, [R1+0x558] ;  /* 0x00055800010b7983 */ /* 0x000f280000300800 */
[----:B------:R-:W4:Y:S04]  /*10820*/  LDL.LU R16, [R1+0x460] ;  /* 0x0004600001107983 */ /* 0x000f280000300800 */
[----:B------:R-:W4:Y:S04]  /*10830*/  LDL.LU R13, [R1+0x580] ;  /* 0x00058000010d7983 */ /* 0x000f280000300800 */
[----:B------:R-:W4:Y:S01]  /*10840*/  LDL.LU R12, [R1+0x46c] ;  /* 0x00046c00010c7983 */ /* 0x000f220000300800 */
[----:B--2---:R-:W-:-:S04]  /*10850*/  FADD.FTZ R4, R4, -UR28 ;  /* 0x8000001c04047e21 */ /* 0x004fc80008010000 */
[----:B------:R-:W-:-:S04]  /*10860*/  FMUL.FTZ R4, R4, UR16 ;  /* 0x0000001004047c20 */ /* 0x000fc80008410000 */
[----:B------:R-:W-:-:S04]  /*10870*/  FFMA.FTZ R8, R5, R4, R2 ;  /* 0x0000000405087223 */ /* 0x000fc80000010002 */
[----:B------:R-:W-:-:S06]  /*10880*/  FMUL.FTZ R7, R8, -1.4426950216293334961 ;  /* 0xbfb8aa3b08077820 */ /* 0x000fcc0000410000 */
[----:B------:R-:W0:Y:S02]  /*10890*/  MUFU.EX2 R7, R7 ;  /* 0x0000000700077308 */ /* 0x000e240000000800 */
[----:B0-----:R-:W-:-:S04]  /*108a0*/  FADD.FTZ R7, R7, 1 ;  /* 0x3f80000007077421 */ /* 0x001fc80000010000 */
[----:B------:R-:W3:Y:S02]  /*108b0*/  MUFU.RCP R9, R7 ;  /* 0x0000000700097308 */ /* 0x000ee40000001000 */
[----:B---3--:R-:W-:Y:S02]  /*108c0*/  FMUL.FTZ R10, R9, R17 ;  /* 0x00000011090a7220 */ /* 0x008fe40000410000 */
[----:B------:R-:W2:Y:S01]  /*108d0*/  LDL.LU R17, [R1+0x5c4] ;  /* 0x0005c40001117983 */ /* 0x000ea20000300800 */
[----:B----4-:R-:W-:Y:S01]  /*108e0*/  FADD.FTZ R7, R11, -UR28 ;  /* 0x8000001c0b077e21 */ /* 0x010fe20008010000 */
[----:B------:R-:W-:-:S03]  /*108f0*/  FADD.FTZ R9, -R9, 1 ;  /* 0x3f80000009097421 */ /* 0x000fc60000010100 */
[----:B------:R-:W-:Y:S01]  /*10900*/  FMUL.FTZ R14, R7, UR16 ;  /* 0x00000010070e7c20 */ /* 0x000fe20008410000 */
[----:B------:R-:W-:-:S03]  /*10910*/  FFMA.FTZ R8, R8, R9, 1 ;  /* 0x3f80000008087423 */ /* 0x000fc60000010009 */
[----:B------:R-:W-:-:S04]  /*10920*/  FFMA.FTZ R7, R6, R14, R3 ;  /* 0x0000000e06077223 */ /* 0x000fc80000010003 */
[----:B------:R-:W-:-:S06]  /*10930*/  FMUL.FTZ R9, R7, -1.4426950216293334961 ;  /* 0xbfb8aa3b07097820 */ /* 0x000fcc0000410000 */
[----:B------:R-:W0:Y:S02]  /*10940*/  MUFU.EX2 R9, R9 ;  /* 0x0000000900097308 */ /* 0x000e240000000800 */
[----:B0-----:R-:W-:-:S06]  /*10950*/  FADD.FTZ R9, R9, 1 ;  /* 0x3f80000009097421 */ /* 0x001fcc0000010000 */
[----:B------:R-:W0:Y:S02]  /*10960*/  MUFU.RCP R9, R9 ;  /* 0x0000000900097308 */ /* 0x000e240000001000 */
[C---:B0-----:R-:W-:Y:S01]  /*10970*/  FMUL.FTZ R11, R9.reuse, R16 ;  /* 0x00000010090b7220 */ /* 0x041fe20000410000 */
[----:B------:R-:W-:Y:S01]  /*10980*/  FADD.FTZ R9, -R9, 1 ;  /* 0x3f80000009097421 */ /* 0x000fe20000010100 */
[----:B------:R-:W-:Y:S01]  /*10990*/  FMUL.FTZ R8, R10, R8 ;  /* 0x000000080a087220 */ /* 0x000fe20000410000 */
[----:B------:R0:W-:Y:S02]  /*109a0*/  STL [R1+0x918], R14 ;  /* 0x0009180e01007387 */ /* 0x0001e40000100800 */
[----:B------:R-:W-:Y:S02]  /*109b0*/  FFMA.FTZ R9, R7, R9, 1 ;  /* 0x3f80000007097423 */ /* 0x000fe40000010009 */
[----:B------:R-:W3:Y:S02]  /*109c0*/  LDL.LU R16, [R1+0x608] ;  /* 0x0006080001107983 */ /* 0x000ee40000300800 */
[----:B------:R-:W-:Y:S01]  /*109d0*/  FMUL.FTZ R15, R11, R9 ;  /* 0x000000090b0f7220 */ /* 0x000fe20000410000 */
[----:B------:R-:W-:-:S02]  /*109e0*/  FADD.FTZ R9, R13, -UR28 ;  /* 0x8000001c0d097e21 */ /* 0x000fc40008010000 */
[----:B------:R-:W4:Y:S01]  /*109f0*/  LDL.LU R13, [R1+0x474] ;  /* 0x00047400010d7983 */ /* 0x000f220000300800 */
[----:B------:R-:W-:Y:S01]  /*10a00*/  FMUL.FTZ R10, R5, R8 ;  /* 0x00000008050a7220 */ /* 0x000fe20000410000 */
[----:B------:R-:W-:Y:S01]  /*10a10*/  FMUL.FTZ R11, R6, R15 ;  /* 0x0000000f060b7220 */ /* 0x000fe20000410000 */
[----:B------:R-:W-:Y:S02]  /*10a20*/  FMUL.FTZ R9, R9, UR16 ;  /* 0x0000001009097c20 */ /* 0x000fe40008410000 */
[----:B------:R-:W-:Y:S01]  /*10a30*/  FFMA.FTZ R7, R4, R10, RZ ;  /* 0x0000000a04077223 */ /* 0x000fe200000100ff */
[----:B------:R-:W-:-:S03]  /*10a40*/  FADD.FTZ R10, RZ, R10 ;  /* 0x0000000aff0a7221 */ /* 0x000fc60000010000 */
[----:B------:R-:W-:Y:S01]  /*10a50*/  FFMA.FTZ R7, R14, R11, R7 ;  /* 0x0000000b0e077223 */ /* 0x000fe20000010007 */
[----:B0-----:R-:W-:Y:S01]  /*10a60*/  FADD.FTZ R14, R11, R10 ;  /* 0x0000000a0b0e7221 */ /* 0x001fe20000010000 */
[----:B------:R-:W-:-:S04]  /*10a70*/  FFMA.FTZ R10, R5, R9, R2 ;  /* 0x00000009050a7223 */ /* 0x000fc80000010002 */
[----:B------:R-:W-:-:S06]  /*10a80*/  FMUL.FTZ R11, R10, -1.4426950216293334961 ;  /* 0xbfb8aa3b0a0b7820 */ /* 0x000fcc0000410000 */
[----:B------:R-:W0:Y:S02]  /*10a90*/  MUFU.EX2 R11, R11 ;  /* 0x0000000b000b7308 */ /* 0x000e240000000800 */
[----:B0-----:R-:W-:-:S06]  /*10aa0*/  FADD.FTZ R11, R11, 1 ;  /* 0x3f8000000b0b7421 */ /* 0x001fcc0000010000 */
[----:B------:R-:W0:Y:S01]  /*10ab0*/  MUFU.RCP R11, R11 ;  /* 0x0000000b000b7308 */ /* 0x000e220000001000 */
[----:B------:R1:W-:Y:S04]  /*10ac0*/  STL [R1+0x92c], R14 ;  /* 0x00092c0e01007387 */ /* 0x0003e80000100800 */
[----:B-1----:R-:W3:Y:S01]  /*10ad0*/  LDL.LU R14, [R1+0x470] ;  /* 0x00047000010e7983 */ /* 0x002ee20000300800 */
[C---:B0-----:R-:W-:Y:S01]  /*10ae0*/  FMUL.FTZ R12, R11.reuse, R12 ;  /* 0x0000000c0b0c7220 */ /* 0x041fe20000410000 */
[----:B------:R-:W-:-:S04]  /*10af0*/  FADD.FTZ R11, -R11, 1 ;  /* 0x3f8000000b0b7421 */ /* 0x000fc80000010100 */
[----:B------:R-:W-:Y:S01]  /*10b00*/  FFMA.FTZ R11, R10, R11, 1 ;  /* 0x3f8000000a0b7423 */ /* 0x000fe2000001000b */
[----:B------:R0:W-:Y:S01]  /*10b10*/  STL [R1+0x634], R15 ;  /* 0x0006340f01007387 */ /* 0x0001e20000100800 */
[----:B------:R-:W-:Y:S01]  /*10b20*/  FFMA.FTZ R4, R4, R8, RZ ;  /* 0x0000000804047223 */ /* 0x000fe200000100ff */
[----:B------:R-:W-:Y:S01]  /*10b30*/  FADD.FTZ R8, RZ, R8 ;  /* 0x00000008ff087221 */ /* 0x000fe20000010000 */
[----:B------:R-:W-:Y:S01]  /*10b40*/  FMUL.FTZ R11, R12, R11 ;  /* 0x0000000b0c0b7220 */ /* 0x000fe20000410000 */
[----:B0-----:R-:W3:Y:S01]  /*10b50*/  LDL.LU R15, [R1+0x4a0] ;  /* 0x0004a000010f7983 */ /* 0x001ee20000300800 */
[----:B--2---:R-:W-:-:S03]  /*10b60*/  FADD.FTZ R10, R17, -UR28 ;  /* 0x8000001c110a7e21 */ /* 0x004fc60008010000 */
[----:B------:R-:W2:Y:S01]  /*10b70*/  LDL.LU R17, [R1+0x610] ;  /* 0x0006100001117983 */ /* 0x000ea20000300800 */
        /* <DEDUP_REMOVED lines=13> */
[----:B-----5:R0:W-:Y:S04]  /*10c50*/  STL [R1+0x948], R57 ;  /* 0x0009483901007387 */ /* 0x0201e80000100800 */
[----:B------:R4:W-:Y:S04]  /*10c60*/  STL [R1+0x904], R8 ;  /* 0x0009040801007387 */ /* 0x0009e80000100800 */
[----:B0-----:R-:W2:Y:S01]  /*10c70*/  LDL.LU R57, [R1+0x490] ;  /* 0x0004900001397983 */ /* 0x001ea20000300800 */
[----:B----4-:R-:W-:-:S03]  /*10c80*/  FMUL.FTZ R8, R7, R13 ;  /* 0x0000000d07087220 */ /* 0x010fc60000410000 */
[----:B------:R-:W4:Y:S01]  /*10c90*/  LDL.LU R13, [R1+0x640] ;  /* 0x00064000010d7983 */ /* 0x000f220000300800 */
[----:B------:R-:W-:Y:S01]  /*10ca0*/  FADD.FTZ R9, R64, -UR28 ;  /* 0x8000001c40097e21 */ /* 0x000fe20008010000 */
[----:B------:R-:W-:-:S03]  /*10cb0*/  FADD.FTZ R7, -R7, 1 ;  /* 0x3f80000007077421 */ /* 0x000fc60000010100 */
[----:B------:R-:W-:Y:S01]  /*10cc0*/  FMUL.FTZ R10, R9, UR16 ;  /* 0x00000010090a7c20 */ /* 0x000fe20008410000 */
[----:B------:R-:W-:Y:S01]  /*10cd0*/  FFMA.FTZ R7, R4, R7, 1 ;  /* 0x3f80000004077423 */ /* 0x000fe20000010007 */
[----:B---3--:R-:W-:Y:S02]  /*10ce0*/  FADD.FTZ R9, R16, -UR28 ;  /* 0x8000001c10097e21 */ /* 0x008fe40008010000 */
[----:B------:R-:W-:Y:S01]  /*10cf0*/  FFMA.FTZ R4, R5, R10, R2 ;  /* 0x0000000a05047223 */ /* 0x000fe20000010002 */
[----:B------:R-:W3:Y:S01]  /*10d00*/  LDL.LU R16, [R1+0x644] ;  /* 0x0006440001107983 */ /* 0x000ee20000300800 */
[----:B------:R-:W-:Y:S02]  /*10d10*/  FMUL.FTZ R64, R8, R7 ;  /* 0x0000000708407220 */ /* 0x000fe40000410000 */
[----:B------:R-:W-:-:S06]  /*10d20*/  FMUL.FTZ R7, R4, -1.4426950216293334961 ;  /* 0xbfb8aa3b04077820 */ /* 0x000fcc0000410000 */
[----:B------:R-:W0:Y:S02]  /*10d30*/  MUFU.EX2 R7, R7 ;  /* 0x0000000700077308 */ /* 0x000e240000000800 */
[----:B0-----:R-:W-:-:S06]  /*10d40*/  FADD.FTZ R7, R7, 1 ;  /* 0x3f80000007077421 */ /* 0x001fcc0000010000 */
[----:B------:R-:W0:Y:S01]  /*10d50*/  MUFU.RCP R7, R7 ;  /* 0x0000000700077308 */ /* 0x000e220000001000 */
[----:B------:R1:W-:Y:S02]  /*10d60*/  STL [R1+0x900], R10 ;  /* 0x0009000a01007387 */ /* 0x0003e40000100800 */
[----:B-1----:R-:W-:Y:S01]  /*10d70*/  FMUL.FTZ R10, R9, UR16 ;  /* 0x00000010090a7c20 */ /* 0x002fe20008410000 */
[C---:B0-----:R-:W-:Y:S02]  /*10d80*/  FMUL.FTZ R8, R7.reuse, R14 ;  /* 0x0000000e07087220 */ /* 0x041fe40000410000 */
[----:B------:R-:W3:Y:S01]  /*10d90*/  LDL.LU R14, [R1+0x4b0] ;  /* 0x0004b000010e7983 */ /* 0x000ee20000300800 */
[----:B------:R-:W-:-:S04]  /*10da0*/  FADD.FTZ R7, -R7, 1 ;  /* 0x3f80000007077421 */ /* 0x000fc80000010100 */
        /* <DEDUP_REMOVED lines=23> */
[----:B----4-:R-:W-:Y:S02]  /*10f20*/  FADD.FTZ R9, R13, -UR28 ;  /* 0x8000001c0d097e21 */ /* 0x010fe40008010000 */
[----:B------:R-:W4:Y:S01]  /*10f30*/  LDL.LU R13, [R1+0x68c] ;  /* 0x00068c00010d7983 */ /* 0x000f220000300800 */
[----:B0-----:R-:W-:-:S03]  /*10f40*/  FMUL.FTZ R8, R7, R57 ;  /* 0x0000003907087220 */ /* 0x001fc60000410000 */
[----:B------:R-:W4:Y:S01]  /*10f50*/  LDL.LU R57, [R1+0x4a4] ;  /* 0x0004a40001397983 */ /* 0x000f220000300800 */
[----:B------:R-:W-:-:S03]  /*10f60*/  FADD.FTZ R7, -R7, 1 ;  /* 0x3f80000007077421 */ /* 0x000fc60000010100 */
[----:B------:R0:W-:Y:S01]  /*10f70*/  STL [R1+0x8f0], R10 ;  /* 0x0008f00a01007387 */ /* 0x0001e20000100800 */
[----:B------:R-:W-:-:S04]  /*10f80*/  FFMA.FTZ R7, R4, R7, 1 ;  /* 0x3f80000004077423 */ /* 0x000fc80000010007 */
[----:B------:R-:W-:Y:S01]  /*10f90*/  FMUL.FTZ R7, R8, R7 ;  /* 0x0000000708077220 */ /* 0x000fe20000410000 */
[----:B0-----:R-:W-:Y:S01]  /*10fa0*/  FMUL.FTZ R10, R9, UR16 ;  /* 0x00000010090a7c20 */ /* 0x001fe20008410000 */
[----:B---3--:R-:W-:-:S03]  /*10fb0*/  FADD.FTZ R9, R16, -UR28 ;  /* 0x8000001c10097e21 */ /* 0x008fc60008010000 */
[----:B------:R0:W-:Y:S01]  /*10fc0*/  STL [R1+0x610], R7 ;  /* 0x0006100701007387 */ /* 0x0001e20000100800 */
[----:B------:R-:W-:-:S03]  /*10fd0*/  FFMA.FTZ R4, R6, R10, R3 ;  /* 0x0000000a06047223 */ /* 0x000fc60000010003 */
[----:B------:R-:W3:Y:S01]  /*10fe0*/  LDL.LU R16, [R1+0x6b8] ;  /* 0x0006b80001107983 */ /* 0x000ee20000300800 */
[----:B0-----:R-:W-:-:S06]  /*10ff0*/  FMUL.FTZ R7, R4, -1.4426950216293334961 ;  /* 0xbfb8aa3b04077820 */ /* 0x001fcc0000410000 */
        /* <DEDUP_REMOVED lines=11> */
[----:B------:R0:W-:Y:S01]  /*110b0*/  STL [R1+0x608], R7 ;  /* 0x0006080701007387 */ /* 0x0001e20000100800 */
[----:B--2---:R-:W-:-:S03]  /*110c0*/  FADD.FTZ R9, R17, -UR28 ;  /* 0x8000001c11097e21 */ /* 0x004fc60008010000 */
[----:B------:R-:W2:Y:S01]  /*110d0*/  LDL.LU R17, [R1+0x6bc] ;  /* 0x0006bc0001117983 */ /* 0x000ea20000300800 */
[----:B0-----:R-:W-:-:S06]  /*110e0*/  FMUL.FTZ R7, R4, -1.4426950216293334961 ;  /* 0xbfb8aa3b04077820 */ /* 0x001fcc0000410000 */
[----:B------:R-:W0:Y:S02]  /*110f0*/  MUFU.EX2 R7, R7 ;  /* 0x0000000700077308 */ /* 0x000e240000000800 */
        /* <DEDUP_REMOVED lines=38> */
[----:B--2---:R-:W-:Y:S02]  /*11360*/  FADD.FTZ R9, R17, -UR28 ;  /* 0x8000001c11097e21 */ /* 0x004fe40008010000 */
[----:B------:R-:W2:Y:S01]  /*11370*/  LDL.LU R17, [R1+0x710] ;  /* 0x0007100001117983 */ /* 0x000ea20000300800 */
[----:B------:R-:W-:Y:S01]  /*11380*/  FMUL.FTZ R7, R8, R7 ;  /* 0x0000000708077220 */ /* 0x000fe20000410000 */
[----:B------:R-:W-:-:S04]  /*11390*/  FFMA.FTZ R4, R6, R10, R3 ;  /* 0x0000000a06047223 */ /* 0x000fc80000010003 */
[----:B------:R0:W-:Y:S02]  /*113a0*/  STL [R1+0x5f0], R7 ;  /* 0x0005f00701007387 */ /* 0x0001e40000100800 */
        /* <DEDUP_REMOVED lines=36> */
[----:B0-----:R-:W-:Y:S02]  /*115f0*/  FMUL.FTZ R8, R7, R14 ;  /* 0x0000000e07087220 */ /* 0x001fe40000410000 */
[----:B------:R-:W3:Y:S01]  /*11600*/  LDL.LU R14, [R1+0x4ec] ;  /* 0x0004ec00010e7983 */ /* 0x000ee20000300800 */
[----:B--2---:R-:W-:-:S03]  /*11610*/  FADD.FTZ R9, R17, -UR28 ;  /* 0x8000001c11097e21 */ /* 0x004fc60008010000 */
[----:B------:R-:W2:Y:S01]  /*11620*/  LDL.LU R17, [R1+0x744] ;  /* 0x0007440001117983 */ /* 0x000ea20000300800 */
        /* <DEDUP_REMOVED lines=75> */
[----:B0-----:R-:W-:-:S04]  /*11ae0*/  FMUL.FTZ R10, R9, UR16 ;  /* 0x00000010090a7c20 */ /* 0x001fc80008410000 */
[----:B------:R0:W-:Y:S01]  /*11af0*/  STL [R1+0x5b8], R7 ;  /* 0x0005b80701007387 */ /* 0x0001e20000100800 */
[----:B------:R-:W-:Y:S01]  /*11b00*/  FFMA.FTZ R4, R6, R10, R3 ;  /* 0x0000000a06047223 */ /* 0x000fe20000010003 */
[----:B---3--:R-:W-:Y:S02]  /*11b10*/  FADD.FTZ R9, R16, -UR28 ;  /* 0x8000001c10097e21 */ /* 0x008fe40008010000 */
        /* <DEDUP_REMOVED lines=618> */
[----:B----4-:R-:W-:Y:S01]  /*141c0*/  FADD.FTZ R9, R13, -UR28 ;  /* 0x8000001c0d097e21 */ /* 0x010fe20008010000 */
[----:B------:R1:W-:Y:S01]  /*141d0*/  STL [R1+0x684], R10 ;  /* 0x0006840a01007387 */ /* 0x0003e20000100800 */
[C---:B0-----:R-:W-:Y:S01]  /*141e0*/  FMUL.FTZ R8, R7.reuse, R57 ;  /* 0x0000003907087220 */ /* 0x041fe20000410000 */
[----:B------:R-:W-:Y:S01]  /*141f0*/  FADD.FTZ R7, -R7, 1 ;  /* 0x3f80000007077421 */ /* 0x000fe20000010100 */
[----:B-1----:R-:W-:-:S03]  /*14200*/  FMUL.FTZ R10, R9, UR16 ;  /* 0x00000010090a7c20 */ /* 0x002fc60008410000 */
[----:B------:R-:W-:-:S04]  /*14210*/  FFMA.FTZ R7, R4, R7, 1 ;  /* 0x3f80000004077423 */ /* 0x000fc80000010007 */
[----:B------:R-:W-:Y:S01]  /*14220*/  FMUL.FTZ R7, R8, R7 ;  /* 0x0000000708077220 */ /* 0x000fe20000410000 */
[----:B------:R-:W-:Y:S04]  /*14230*/  STL [R1+0x944], R45 ;  /* 0x0009442d01007387 */ /* 0x000fe80000100800 */
[----:B------:R-:W-:Y:S04]  /*14240*/  STL [R1+0x940], R44 ;  /* 0x0009402c01007387 */ /* 0x000fe80000100800 */
[----:B------:R-:W-:Y:S04]  /*14250*/  STL [R1+0x93c], R43 ;  /* 0x00093c2b01007387 */ /* 0x000fe80000100800 */
[----:B------:R-:W-:Y:S04]  /*14260*/  STL [R1+0x938], R42 ;  /* 0x0009382a01007387 */ /* 0x000fe80000100800 */
[----:B------:R-:W-:Y:S04]  /*14270*/  STL [R1+0x874], R12 ;  /* 0x0008740c01007387 */ /* 0x000fe80000100800 */
[----:B------:R-:W-:Y:S04]  /*14280*/  STL [R1+0x680], R10 ;  /* 0x0006800a01007387 */ /* 0x000fe80000100800 */
[----:B------:R0:W-:Y:S04]  /*14290*/  STL [R1+0x448], R7 ;  /* 0x0004480701007387 */ /* 0x0001e80000100800 */
[----:B------:R-:W4:Y:S04]  /*142a0*/  LDL.LU R57, [R1+0x43c] ;  /* 0x00043c0001397983 */ /* 0x000f280000300800 */
[----:B------:R-:W4:Y:S01]  /*142b0*/  LDL.LU R13, [R1+0x748] ;  /* 0x00074800010d7983 */ /* 0x000f220000300800 */
[----:B------:R-:W-:Y:S01]  /*142c0*/  FFMA.FTZ R4, R6, R10, R3 ;  /* 0x0000000a06047223 */ /* 0x000fe20000010003 */
[----:B---3--:R-:W-:-:S02]  /*142d0*/  FADD.FTZ R9, R16, -UR28 ;  /* 0x8000001c10097e21 */ /* 0x008fc40008010000 */
[----:B------:R-:W3:Y:S01]  /*142e0*/  LDL.LU R16, [R1+0x74c] ;  /* 0x00074c0001107983 */ /* 0x000ee20000300800 */
[----:B0-----:R-:W-:Y:S01]  /*142f0*/  FMUL.FTZ R7, R4, -1.4426950216293334961 ;  /* 0xbfb8aa3b04077820 */ /* 0x001fe20000410000 */
[----:B------:R-:W-:Y:S01]  /*14300*/  FADD.FTZ R18, R18, -UR28 ;  /* 0x8000001c12127e21 */ /* 0x000fe20008010000 */
[----:B------:R-:W-:Y:S01]  /*14310*/  FADD.FTZ R19, R19, -UR28 ;  /* 0x8000001c13137e21 */ /* 0x000fe20008010000 */
[----:B------:R-:W3:Y:S03]  /*14320*/  LDL.LU R45, [R1+0x858] ;  /* 0x00085800012d7983 */ /* 0x000ee60000300800 */
[----:B------:R-:W0:Y:S01]  /*14330*/  MUFU.EX2 R7, R7 ;  /* 0x0000000700077308 */ /* 0x000e220000000800 */
[----:B------:R-:W-:Y:S01]  /*14340*/  FADD.FTZ R20, R20, -UR28 ;  /* 0x8000001c14147e21 */ /* 0x000fe20008010000 */
[----:B------:R-:W-:Y:S01]  /*14350*/  FADD.FTZ R21, R21, -UR28 ;  /* 0x8000001c15157e21 */ /* 0x000fe20008010000 */
[----:B------:R-:W-:Y:S01]  /*14360*/  FADD.FTZ R22, R22, -UR28 ;  /* 0x8000001c16167e21 */ /* 0x000fe20008010000 */
[----:B------:R-:W-:Y:S01]  /*14370*/  FADD.FTZ R23, R23, -UR28 ;  /* 0x8000001c17177e21 */ /* 0x000fe20008010000 */
[----:B------:R-:W-:Y:S01]  /*14380*/  FADD.FTZ R24, R24, -UR28 ;  /* 0x8000001c18187e21 */ /* 0x000fe20008010000 */
[----:B------:R-:W-:Y:S01]  /*14390*/  FADD.FTZ R25, R25, -UR28 ;  /* 0x8000001c19197e21 */ /* 0x000fe20008010000 */
[----:B------:R-:W3:Y:S01]  /*143a0*/  LDL.LU R44, [R1+0x864] ;  /* 0x00086400012c7983 */ /* 0x000ee20000300800 */
[----:B------:R-:W-:Y:S01]  /*143b0*/  FADD.FTZ R26, R26, -UR28 ;  /* 0x8000001c1a1a7e21 */ /* 0x000fe20008010000 */
[----:B------:R-:W-:Y:S01]  /*143c0*/  FADD.FTZ R27, R27, -UR28 ;  /* 0x8000001c1b1b7e21 */ /* 0x000fe20008010000 */
[----:B------:R-:W-:Y:S01]  /*143d0*/  FADD.FTZ R28, R28, -UR28 ;  /* 0x8000001c1c1c7e21 */ /* 0x000fe20008010000 */
[----:B------:R-:W-:Y:S01]  /*143e0*/  FADD.FTZ R29, R29, -UR28 ;  /* 0x8000001c1d1d7e21 */ /* 0x000fe20008010000 */
[----:B------:R-:W3:Y:S01]  /*143f0*/  LDL.LU R43, [R1+0x578] ;  /* 0x00057800012b7983 */ /* 0x000ee20000300800 */
[----:B0-----:R-:W-:-:S03]  /*14400*/  FADD.FTZ R7, R7, 1 ;  /* 0x3f80000007077421 */ /* 0x001fc60000010000 */
[----:B------:R-:W3:Y:S03]  /*14410*/  LDL.LU R42, [R1+0x540] ;  /* 0x00054000012a7983 */ /* 0x000ee60000300800 */
[----:B------:R-:W0:Y:S01]  /*14420*/  MUFU.RCP R7, R7 ;  /* 0x0000000700077308 */ /* 0x000e220000001000 */
[----:B------:R-:W-:Y:S01]  /*14430*/  FMUL.FTZ R10, R9, UR16 ;  /* 0x00000010090a7c20 */ /* 0x000fe20008410000 */
        /* <DEDUP_REMOVED lines=27> */
[C---:B----4-:R-:W-:Y:S01]  /*145f0*/  FMUL.FTZ R8, R7.reuse, R57 ;  /* 0x0000003907087220 */ /* 0x050fe20000410000 */
[----:B------:R-:W-:Y:S02]  /*14600*/  FADD.FTZ R7, -R7, 1 ;  /* 0x3f80000007077421 */ /* 0x000fe40000010100 */
[----:B------:R-:W4:Y:S01]  /*14610*/  LDL.LU R57, [R1+0x430] ;  /* 0x0004300001397983 */ /* 0x000f220000300800 */
[----:B------:R-:W-:Y:S01]  /*14620*/  FADD.FTZ R9, R13, -UR28 ;  /* 0x8000001c0d097e21 */ /* 0x000fe20008010000 */
[----:B------:R-:W-:Y:S02]  /*14630*/  FFMA.FTZ R7, R4, R7, 1 ;  /* 0x3f80000004077423 */ /* 0x000fe40000010007 */
[----:B------:R-:W4:Y:S01]  /*14640*/  LDL.LU R13, [R1+0x734] ;  /* 0x00073400010d7983 */ /* 0x000f220000300800 */
[----:B0-----:R-:W-:Y:S01]  /*14650*/  FMUL.FTZ R10, R9, UR16 ;  /* 0x00000010090a7c20 */ /* 0x001fe20008410000 */
[----:B------:R-:W-:Y:S01]  /*14660*/  FMUL.FTZ R7, R8, R7 ;  /* 0x0000000708077220 */ /* 0x000fe20000410000 */
[----:B---3--:R-:W-:-:S02]  /*14670*/  FADD.FTZ R9, R16, -UR28 ;  /* 0x8000001c10097e21 */ /* 0x008fc40008010000 */
[----:B------:R-:W-:Y:S01]  /*14680*/  FFMA.FTZ R4, R5, R10, R2 ;  /* 0x0000000a05047223 */ /* 0x000fe20000010002 */
[----:B------:R-:W3:Y:S04]  /*14690*/  LDL.LU R16, [R1+0x728] ;  /* 0x0007280001107983 */ /* 0x000ee80000300800 */
[----:B------:R0:W-:Y:S02]  /*146a0*/  STL [R1+0x43c], R7 ;  /* 0x00043c0701007387 */ /* 0x0001e40000100800 */
        /* <DEDUP_REMOVED lines=142> */
[----:B------:R-:W-:-:S03]  /*14f90*/  FADD.FTZ R7, -R7, 1 ;  /* 0x3f80000007077421 */ /* 0x000fc60000010100 */
[----:B------:R2:W-:Y:S01]  /*14fa0*/  STL [R1+0x64c], R10 ;  /* 0x00064c0a01007387 */ /* 0x0005e20000100800 */
[----:B------:R-:W-:Y:S01]  /*14fb0*/  FFMA.FTZ R4, R4, R7, 1 ;  /* 0x3f80000004047423 */ /* 0x000fe20000010007 */
[----:B------:R-:W-:Y:S01]  /*14fc0*/  FFMA.FTZ R7, R5, R10, R2 ;  /* 0x0000000a05077223 */ /* 0x000fe20000010002 */
[----:B--2---:R-:W-:Y:S02]  /*14fd0*/  FADD.FTZ R10, R17, -UR28 ;  /* 0x8000001c110a7e21 */ /* 0x004fe40008010000 */
[----:B------:R-:W2:Y:S01]  /*14fe0*/  LDL.LU R17, [R1+0x6b0] ;  /* 0x0006b00001117983 */ /* 0x000ea20000300800 */
[----:B------:R-:W-:Y:S01]  /*14ff0*/  FMUL.FTZ R4, R8, R4 ;  /* 0x0000000408047220 */ /* 0x000fe20000410000 */
[----:B------:R-:W-:-:S06]  /*15000*/  FMUL.FTZ R8, R7, -1.4426950216293334961 ;  /* 0xbfb8aa3b07087820 */ /* 0x000fcc0000410000 */
[----:B------:R-:W0:Y:S02]  /*15010*/  MUFU.EX2 R8, R8 ;  /* 0x0000000800087308 */ /* 0x000e240000000800 */
[----:B0-----:R-:W-:-:S06]  /*15020*/  FADD.FTZ R8, R8, 1 ;  /* 0x3f80000008087421 */ /* 0x001fcc0000010000 */
[----:B------:R-:W0:Y:S01]  /*15030*/  MUFU.RCP R8, R8 ;  /* 0x0000000800087308 */ /* 0x000e220000001000 */
[----:B------:R1:W-:Y:S02]  /*15040*/  STL [R1+0x95c], R4 ;  /* 0x00095c0401007387 */ /* 0x0003e40000100800 */
[----:B-1----:R-:W-:-:S05]  /*15050*/  FMUL.FTZ R4, R10, UR16 ;  /* 0x000000100a047c20 */ /* 0x002fca0008410000 */
[----:B------:R-:W-:Y:S01]  /*15060*/  STL [R1+0x648], R4 ;  /* 0x0006480401007387 */ /* 0x000fe20000100800 */
[C---:B0-----:R-:W-:Y:S01]  /*15070*/  FMUL.FTZ R9, R8.reuse, R15 ;  /* 0x0000000f08097220 */ /* 0x041fe20000410000 */
[----:B------:R-:W-:Y:S02]  /*15080*/  FADD.FTZ R8, -R8, 1 ;  /* 0x3f80000008087421 */ /* 0x000fe40000010100 */
[----:B------:R-:W2:Y:S02]  /*15090*/  LDL.LU R15, [R1+0x7ac] ;  /* 0x0007ac00010f7983 */ /* 0x000ea40000300800 */
        /* <DEDUP_REMOVED lines=8> */
[----:B----4-:R-:W-:Y:S02]  /*15120*/  FADD.FTZ R9, R13, -UR28 ;  /* 0x8000001c0d097e21 */ /* 0x010fe40008010000 */
[----:B------:R-:W4:Y:S02]  /*15130*/  LDL.LU R13, [R1+0x6c8] ;  /* 0x0006c800010d7983 */ /* 0x000f240000300800 */
[----:B------:R-:W-:Y:S01]  /*15140*/  FMUL.FTZ R4, R9, UR16 ;  /* 0x0000001009047c20 */ /* 0x000fe20008410000 */
[----:B---3--:R-:W-:Y:S02]  /*15150*/  FADD.FTZ R9, R16, -UR28 ;  /* 0x8000001c10097e21 */ /* 0x008fe40008010000 */
[----:B------:R-:W3:Y:S01]  /*15160*/  LDL.LU R16, [R1+0x6cc] ;  /* 0x0006cc0001107983 */ /* 0x000ee20000300800 */
[C---:B0-----:R-:W-:Y:S01]  /*15170*/  FMUL.FTZ R69, R8.reuse, R69 ;  /* 0x0000004508457220 */ /* 0x041fe20000410000 */
[----:B------:R-:W-:-:S02]  /*15180*/  FADD.FTZ R8, -R8, 1 ;  /* 0x3f80000008087421 */ /* 0x000fc40000010100 */
[----:B------:R0:W-:Y:S02]  /*15190*/  STL [R1+0x644], R4 ;  /* 0x0006440401007387 */ /* 0x0001e40000100800 */
[----:B------:R-:W-:Y:S01]  /*151a0*/  FFMA.FTZ R8, R7, R8, 1 ;  /* 0x3f80000007087423 */ /* 0x000fe20000010008 */
[----:B------:R-:W-:Y:S01]  /*151b0*/  FFMA.FTZ R7, R5, R4, R2 ;  /* 0x0000000405077223 */ /* 0x000fe20000010002 */
[----:B0-----:R-:W-:Y:S01]  /*151c0*/  FMUL.FTZ R4, R9, UR16 ;  /* 0x0000001009047c20 */ /* 0x001fe20008410000 */
[----:B--2---:R-:W-:Y:S02]  /*151d0*/  FADD.FTZ R9, R17, -UR28 ;  /* 0x8000001c11097e21 */ /* 0x004fe40008010000 */
[----:B------:R-:W2:Y:S01]  /*151e0*/  LDL.LU R17, [R1+0x6d8] ;  /* 0x0006d80001117983 */ /* 0x000ea20000300800 */
[----:B------:R-:W-:-:S03]  /*151f0*/  FMUL.FTZ R8, R69, R8 ;  /* 0x0000000845087220 */ /* 0x000fc60000410000 */
[----:B------:R-:W-:Y:S04]  /*15200*/  STL [R1+0x640], R4 ;  /* 0x0006400401007387 */ /* 0x000fe80000100800 */
[----:B------:R0:W-:Y:S01]  /*15210*/  STL [R1+0x47c], R8 ;  /* 0x00047c0801007387 */ /* 0x0001e20000100800 */
[----:B------:R-:W-:Y:S01]  /*15220*/  FADD.FTZ R62, R62, -UR28 ;  /* 0x8000001c3e3e7e21 */ /* 0x000fe20008010000 */
[----:B------:R-:W-:Y:S02]  /*15230*/  FADD.FTZ R63, R63, -UR28 ;  /* 0x8000001c3f3f7e21 */ /* 0x000fe40008010000 */
[----:B------:R-:W2:Y:S01]  /*15240*/  LDL.LU R69, [R1+0x634] ;  /* 0x0006340001457983 */ /* 0x000ea20000300800 */
[----:B0-----:R-:W-:-:S06]  /*15250*/  FMUL.FTZ R8, R7, -1.4426950216293334961 ;  /* 0xbfb8aa3b07087820 */ /* 0x001fcc0000410000 */
        /* <DEDUP_REMOVED lines=8> */
[----:B----4-:R-:W-:Y:S01]  /*152e0*/  FADD.FTZ R10, R13, -UR28 ;  /* 0x8000001c0d0a7e21 */ /* 0x010fe20008010000 */
[----:B---3--:R-:W-:Y:S01]  /*152f0*/  FADD.FTZ R11, R16, -UR28 ;  /* 0x8000001c100b7e21 */ /* 0x008fe20008010000 */
[----:B------:R-:W3:Y:S04]  /*15300*/  LDL.LU R13, [R1+0x6dc] ;  /* 0x0006dc00010d7983 */ /* 0x000ee80000300800 */
[----:B------:R-:W4:Y:S04]  /*15310*/  LDL.LU R16, [R1+0x6f4] ;  /* 0x0006f40001107983 */ /* 0x000f280000300800 */
[----:B------:R0:W-:Y:S01]  /*15320*/  STL [R1+0x480], R8 ;  /* 0x0004800801007387 */ /* 0x0001e20000100800 */
[----:B------:R-:W-:Y:S01]  /*15330*/  FMUL.FTZ R4, R9, UR16 ;  /* 0x0000001009047c20 */ /* 0x000fe20008410000 */
[----:B------:R-:W-:-:S02]  /*15340*/  FADD.FTZ R15, R15, -UR28 ;  /* 0x8000001c0f0f7e21 */ /* 0x000fc40008010000 */
[----:B------:R-:W4:Y:S01]  /*15350*/  LDL.LU R68, [R1+0x61c] ;  /* 0x00061c0001447983 */ /* 0x000f220000300800 */
[----:B0-----:R-:W-:-:S06]  /*15360*/  FMUL.FTZ R8, R7, -1.4426950216293334961 ;  /* 0xbfb8aa3b07087820 */ /* 0x001fcc0000410000 */
[----:B------:R-:W0:Y:S02]  /*15370*/  MUFU.EX2 R8, R8 ;  /* 0x0000000800087308 */ /* 0x000e240000000800 */
[----:B0-----:R-:W-:-:S06]  /*15380*/  FADD.FTZ R8, R8, 1 ;  /* 0x3f80000008087421 */ /* 0x001fcc0000010000 */
[----:B------:R-:W0:Y:S01]  /*15390*/  MUFU.RCP R8, R8 ;  /* 0x0000000800087308 */ /* 0x000e220000001000 */
[----:B--2---:R-:W-:Y:S02]  /*153a0*/  FADD.FTZ R12, R17, -UR28 ;  /* 0x8000001c110c7e21 */ /* 0x004fe40008010000 */
[----:B------:R-:W2:Y:S01]  /*153b0*/  LDL.LU R17, [R1+0x7a8] ;  /* 0x0007a80001117983 */ /* 0x000ea20000300800 */
        /* <DEDUP_REMOVED lines=35> */
[----:B---3--:R-:W-:-:S04]  /*155f0*/  FADD.FTZ R13, R13, -UR28 ;  /* 0x8000001c0d0d7e21 */ /* 0x008fc80008010000 */
[----:B0-----:R-:W-:Y:S01]  /*15600*/  FMUL.FTZ R4, R13, UR16 ;  /* 0x000000100d047c20 */ /* 0x001fe20008410000 */
[----:B----4-:R-:W-:Y:S02]  /*15610*/  FADD.FTZ R13, R16, -UR28 ;  /* 0x8000001c100d7e21 */ /* 0x010fe40008010000 */
[----:B------:R-:W3:Y:S01]  /*15620*/  LDL.LU R16, [R1+0x7b8] ;  /* 0x0007b80001107983 */ /* 0x000ee20000300800 */
        /* <DEDUP_REMOVED lines=46> */
[----:B---3--:R-:W-:Y:S01]  /*15910*/  FADD.FTZ R16, R16, -UR28 ;  /* 0x8000001c10107e21 */ /* 0x008fe20008010000 */
[C---:B0-----:R-:W-:Y:S01]  /*15920*/  FMUL.FTZ R33, R15.reuse, R33 ;  /* 0x000000210f217220 */ /* 0x041fe20000410000 */
[----:B------:R-:W-:Y:S02]  /*15930*/  FADD.FTZ R15, -R15, 1 ;  /* 0x3f8000000f0f7421 */ /* 0x000fe40000010100 */
[----:B-1----:R-:W-:Y:S02]  /*15940*/  FMUL.FTZ R0, R16, UR16 ;  /* 0x0000001010007c20 */ /* 0x002fe40008410000 */
[----:B------:R-:W-:Y:S02]  /*15950*/  FFMA.FTZ R14, R14, R15, 1 ;  /* 0x3f8000000e0e7423 */ /* 0x000fe4000001000f */
        /* <DEDUP_REMOVED lines=83> */
[----:B------:R-:W0:Y:S01]  /*15e90*/  MUFU.EX2 R24, R24 ;  /* 0x0000001800187308 */ /* 0x000e220000000800 */
[----:B------:R-:W-:Y:S01]  /*15ea0*/  FMUL.FTZ R11, R30, R11 ;  /* 0x0000000b1e0b7220 */ /* 0x000fe20000410000 */
[----:B------:R-:W-:Y:S02]  /*15eb0*/  FADD.FTZ R30, R45, -UR28 ;  /* 0x8000001c2d1e7e21 */ /* 0x000fe40008010000 */
        /* <DEDUP_REMOVED lines=22> */
[----:B0-----:R-:W-:-:S06]  /*16020*/  FADD.FTZ R26, R26, 1 ;  /* 0x3f8000001a1a7421 */ /* 0x001fcc0000010000 */
[----:B------:R-:W0:Y:S01]  /*16030*/  MUFU.RCP R26, R26 ;  /* 0x0000001a001a7308 */ /* 0x000e220000001000 */
[----:B------:R-:W-:Y:S02]  /*16040*/  FADD.FTZ R32, R57, -UR28 ;  /* 0x8000001c39207e21 */ /* 0x000fe40008010000 */
[----:B------:R-:W3:Y:S04]  /*16050*/  LDL.LU R57, [R1+0x888] ;  /* 0x0008880001397983 */ /* 0x000ee80000300800 */
[----:B------:R1:W-:Y:S01]  /*16060*/  STL [R1+0x5b0], R0 ;  /* 0x0005b00001007387 */ /* 0x0003e20000100800 */
[C---:B0-----:R-:W-:Y:S01]  /*16070*/  FMUL.FTZ R48, R26.reuse, R48 ;  /* 0x000000301a307220 */ /* 0x041fe20000410000 */
[----:B------:R-:W-:Y:S01]  /*16080*/  FADD.FTZ R26, -R26, 1 ;  /* 0x3f8000001a1a7421 */ /* 0x000fe20000010100 */
[----:B-1----:R-:W-:-:S03]  /*16090*/  FMUL.FTZ R0, R27, UR16 ;  /* 0x000000101b007c20 */ /* 0x002fc60008410000 */
        /* <DEDUP_REMOVED lines=32> */
[----:B------:R-:W-:Y:S01]  /*162a0*/  FMUL.FTZ R30, R29, -1.4426950216293334961 ;  /* 0xbfb8aa3b1d1e7820 */ /* 0x000fe20000410000 */
[----:B------:R-:W-:Y:S01]  /*162b0*/  FMUL.FTZ R14, R33, R14 ;  /* 0x0000000e210e7220 */ /* 0x000fe20000410000 */
[----:B--2---:R-:W-:Y:S02]  /*162c0*/  FADD.FTZ R33, R45, -UR28 ;  /* 0x8000001c2d217e21 */ /* 0x004fe40008010000 */
[----:B------:R-:W2:Y:S02]  /*162d0*/  LDL.LU R45, [R1+0x890] ;  /* 0x00089000012d7983 */ /* 0x000ea40000300800 */
[----:B------:R-:W0:Y:S02]  /*162e0*/  MUFU.EX2 R30, R30 ;  /* 0x0000001e001e7308 */ /* 0x000e240000000800 */
[----:B0-----:R-:W-:-:S06]  /*162f0*/  FADD.FTZ R30, R30, 1 ;  /* 0x3f8000001e1e7421 */ /* 0x001fcc0000010000 */
[----:B------:R-:W0:Y:S01]  /*16300*/  MUFU.RCP R30, R30 ;  /* 0x0000001e001e7308 */ /* 0x000e220000001000 */
[----:B------:R-:W-:Y:S01]  /*16310*/  FMUL.FTZ R12, R31, R12 ;  /* 0x0000000c1f0c7220 */ /* 0x000fe20000410000 */
[----:B------:R-:W-:Y:S01]  /*16320*/  FADD.FTZ R31, R44, -UR28 ;  /* 0x8000001c2c1f7e21 */ /* 0x000fe20008010000 */
[----:B------:R1:W-:Y:S04]  /*16330*/  STL [R1+0x57c], R0 ;  /* 0x00057c0001007387 */ /* 0x0003e80000100800 */
[----:B------:R-:W4:Y:S01]  /*16340*/  LDL.LU R44, [R1+0x89c] ;  /* 0x00089c00012c7983 */ /* 0x000f220000300800 */
        /* <DEDUP_REMOVED lines=16> */
[----:B------:R-:W-:-:S05]  /*16450*/  FMUL.FTZ R16, R35, R16 ;  /* 0x0000001023107220 */ /* 0x000fca0000410000 */
[----:B------:R-:W0:Y:S01]  /*16460*/  MUFU.EX2 R32, R32 ;  /* 0x0000002000207308 */ /* 0x000e220000000800 */
[----:B---3--:R-:W-:Y:S01]  /*16470*/  FADD.FTZ R35, R57, -UR28 ;  /* 0x8000001c39237e21 */ /* 0x008fe20008010000 */
[----:B------:R1:W-:Y:S04]  /*16480*/  STL [R1+0x628], R4 ;  /* 0x0006280401007387 */ /* 0x0003e80000100800 */
[----:B------:R-:W3:Y:S04]  /*16490*/  LDL.LU R57, [R1+0x8a0] ;  /* 0x0008a00001397983 */ /* 0x000ee80000300800 */
[----:B-1----:R-:W3:Y:S01]  /*164a0*/  LDL.LU R4, [R1+0x564] ;  /* 0x0005640001047983 */ /* 0x002ee20000300800 */
        /* <DEDUP_REMOVED lines=36> */
[----:B------:R1:W-:Y:S01]  /*166f0*/  STL [R1+0x4f8], R0 ;  /* 0x0004f80001007387 */ /* 0x0003e20000100800 */
[----:B--2---:R-:W-:-:S03]  /*16700*/  FADD.FTZ R35, R45, -UR28 ;  /* 0x8000001c2d237e21 */ /* 0x004fc60008010000 */
[----:B------:R-:W2:Y:S01]  /*16710*/  LDL.LU R45, [R1+0x8b0] ;  /* 0x0008b000012d7983 */ /* 0x000ea20000300800 */
[----:B-1----:R-:W-:Y:S01]  /*16720*/  FMUL.FTZ R0, R35, UR16 ;  /* 0x0000001023007c20 */ /* 0x002fe20008410000 */
[C---:B0-----:R-:W-:Y:S01]  /*16730*/  FMUL.FTZ R54, R34.reuse, R43 ;  /* 0x0000002b22367220 */ /* 0x041fe20000410000 */
[----:B------:R-:W-:-:S03]  /*16740*/  FADD.FTZ R34, -R34, 1 ;  /* 0x3f80000022227421 */ /* 0x000fc60000010100 */
[----:B------:R0:W-:Y:S01]  /*16750*/  STL [R1+0x4e0], R0 ;  /* 0x0004e00001007387 */ /* 0x0001e20000100800 */
[----:B------:R-:W-:Y:S01]  /*16760*/  FFMA.FTZ R34, R33, R34, 1 ;  /* 0x3f80000021227423 */ /* 0x000fe20000010022 */
[----:B------:R-:W-:Y:S02]  /*16770*/  FFMA.FTZ R33, R5, R0, R2 ;  /* 0x0000000005217223 */ /* 0x000fe40000010002 */
[----:B------:R-:W2:Y:S01]  /*16780*/  LDL.LU R43, [R1+0x544] ;  /* 0x00054400012b7983 */ /* 0x000ea20000300800 */
[----:B------:R-:W-:Y:S01]  /*16790*/  FMUL.FTZ R54, R54, R34 ;  /* 0x0000002236367220 */ /* 0x000fe20000410000 */
[----:B------:R-:W-:-:S06]  /*167a0*/  FMUL.FTZ R34, R33, -1.4426950216293334961 ;  /* 0xbfb8aa3b21227820 */ /* 0x000fcc0000410000 */
[----:B------:R-:W1:Y:S02]  /*167b0*/  MUFU.EX2 R34, R34 ;  /* 0x0000002200227308 */ /* 0x000e640000000800 */
[----:B-1----:R-:W-:-:S06]  /*167c0*/  FADD.FTZ R34, R34, 1 ;  /* 0x3f80000022227421 */ /* 0x002fcc0000010000 */
[----:B------:R-:W1:Y:S01]  /*167d0*/  MUFU.RCP R34, R34 ;  /* 0x0000002200227308 */ /* 0x000e620000001000 */
[----:B----4-:R-:W-:Y:S02]  /*167e0*/  FADD.FTZ R35, R44, -UR28 ;  /* 0x8000001c2c237e21 */ /* 0x010fe40008010000 */
[----:B------:R-:W4:Y:S02]  /*167f0*/  LDL.LU R44, [R1+0x8b4] ;  /* 0x0008b400012c7983 */ /* 0x000f240000300800 */
[----:B0-----:R-:W-:Y:S01]  /*16800*/  FMUL.FTZ R0, R35, UR16 ;  /* 0x0000001023007c20 */ /* 0x001fe20008410000 */
[C---:B-1----:R-:W-:Y:S01]  /*16810*/  FMUL.FTZ R60, R34.reuse, R60 ;  /* 0x0000003c223c7220 */ /* 0x042fe20000410000 */
        /* <DEDUP_REMOVED lines=10> */
[----:B---3--:R-:W-:-:S03]  /*168c0*/  FADD.FTZ R35, R57, -UR28 ;  /* 0x8000001c39237e21 */ /* 0x008fc60008010000 */
[----:B------:R-:W3:Y:S01]  /*168d0*/  LDL.LU R57, [R1+0x8c8] ;  /* 0x0008c80001397983 */ /* 0x000ee20000300800 */
[----:B-1----:R-:W-:Y:S01]  /*168e0*/  FMUL.FTZ R0, R35, UR16 ;  /* 0x0000001023007c20 */ /* 0x002fe20008410000 */
[C---:B0-----:R-:W-:Y:S01]  /*168f0*/  FMUL.FTZ R52, R34.reuse, R4 ;  /* 0x0000000422347220 */ /* 0x041fe20000410000 */
[----:B------:R-:W-:Y:S01]  /*16900*/  FADD.FTZ R34, -R34, 1 ;  /* 0x3f80000022227421 */ /* 0x000fe20000010100 */
[----:B------:R-:W3:Y:S03]  /*16910*/  LDL.LU R4, [R1+0x528] ;  /* 0x0005280001047983 */ /* 0x000ee60000300800 */
        /* <DEDUP_REMOVED lines=8> */
[C---:B0-----:R-:W-:Y:S02]  /*169a0*/  FMUL.FTZ R59, R34.reuse, R42 ;  /* 0x0000002a223b7220 */ /* 0x041fe40000410000 */
[----:B------:R-:W3:Y:S01]  /*169b0*/  LDL.LU R42, [R1+0x52c] ;  /* 0x00052c00012a7983 */ /* 0x000ee20000300800 */
[----:B------:R-:W-:-:S03]  /*169c0*/  FADD.FTZ R34, -R34, 1 ;  /* 0x3f80000022227421 */ /* 0x000fc60000010100 */
[----:B------:R0:W-:Y:S01]  /*169d0*/  STL [R1+0x4cc], R0 ;  /* 0x0004cc0001007387 */ /* 0x0001e20000100800 */
[----:B------:R-:W-:-:S04]  /*169e0*/  FFMA.FTZ R34, R33, R34, 1 ;  /* 0x3f80000021227423 */ /* 0x000fc80000010022 */
[----:B------:R-:W-:Y:S01]  /*169f0*/  FMUL.FTZ R59, R59, R34 ;  /* 0x000000223b3b7220 */ /* 0x000fe20000410000 */
[----:B------:R-:W-:Y:S01]  /*16a00*/  FMUL.FTZ R27, R50, R27 ;  /* 0x0000001b321b7220 */ /* 0x000fe20000410000 */
[----:B------:R-:W-:Y:S01]  /*16a10*/  FMUL.FTZ R10, R58, R10 ;  /* 0x0000000a3a0a7220 */ /* 0x000fe20000410000 */
[----:B--2---:R-:W-:Y:S02]  /*16a20*/  FADD.FTZ R35, R45, -UR28 ;  /* 0x8000001c2d237e21 */ /* 0x004fe40008010000 */
[----:B------:R-:W2:Y:S02]  /*16a30*/  LDL.LU R45, [R1+0x8d4] ;  /* 0x0008d400012d7983 */ /* 0x000ea40000300800 */
[----:B0-----:R-:W-:-:S04]  /*16a40*/  FMUL.FTZ R0, R35, UR16 ;  /* 0x0000001023007c20 */ /* 0x001fc80008410000 */
[----:B------:R-:W-:-:S04]  /*16a50*/  FFMA.FTZ R33, R6, R0, R3 ;  /* 0x0000000006217223 */ /* 0x000fc80000010003 */
[----:B------:R-:W-:-:S06]  /*16a60*/  FMUL.FTZ R34, R33, -1.4426950216293334961 ;  /* 0xbfb8aa3b21227820 */ /* 0x000fcc0000410000 */
[----:B------:R-:W0:Y:S02]  /*16a70*/  MUFU.EX2 R34, R34 ;  /* 0x0000002200227308 */ /* 0x000e240000000800 */
[----:B0-----:R-:W-:-:S06]  /*16a80*/  FADD.FTZ R34, R34, 1 ;  /* 0x3f80000022227421 */ /* 0x001fcc0000010000 */
[----:B------:R-:W0:Y:S01]  /*16a90*/  MUFU.RCP R34, R34 ;  /* 0x0000002200227308 */ /* 0x000e220000001000 */
[----:B------:R1:W-:Y:S01]  /*16aa0*/  STL [R1+0x4c8], R0 ;  /* 0x0004c80001007387 */ /* 0x0003e20000100800 */
[----:B----4-:R-:W-:-:S03]  /*16ab0*/  FADD.FTZ R35, R44, -UR28 ;  /* 0x8000001c2c237e21 */ /* 0x010fc60008010000 */
[----:B------:R-:W4:Y:S01]  /*16ac0*/  LDL.LU R44, [R1+0x8e4] ;  /* 0x0008e400012c7983 */ /* 0x000f220000300800 */
[----:B-1----:R-:W-:Y:S01]  /*16ad0*/  FMUL.FTZ R0, R35, UR16 ;  /* 0x0000001023007c20 */ /* 0x002fe20008410000 */
[C---:B0-----:R-:W-:Y:S01]  /*16ae0*/  FMUL.FTZ R50, R34.reuse, R43 ;  /* 0x0000002b22327220 */ /* 0x041fe20000410000 */
[----:B------:R-:W-:Y:S01]  /*16af0*/  FADD.FTZ R34, -R34, 1 ;  /* 0x3f80000022227421 */ /* 0x000fe20000010100 */
[----:B------:R-:W4:Y:S03]  /*16b00*/  LDL.LU R43, [R1+0x520] ;  /* 0x00052000012b7983 */ /* 0x000f260000300800 */
        /* <DEDUP_REMOVED lines=57> */
[----:B------:R-:W-:Y:S02]  /*16ea0*/  FMUL.FTZ R32, R55, R32 ;  /* 0x0000002037207220 */ /* 0x000fe40000410000 */
[----:B------:R0:W-:Y:S01]  /*16eb0*/  STL [R1+0x4b4], R0 ;  /* 0x0004b40001007387 */ /* 0x0001e20000100800 */
[----:B------:R-:W-:Y:S01]  /*16ec0*/  FFMA.FTZ R34, R33, R34, 1 ;  /* 0x3f80000021227423 */ /* 0x000fe20000010022 */
[----:B------:R-:W-:Y:S01]  /*16ed0*/  FFMA.FTZ R33, R5, R0, R2 ;  /* 0x0000000005217223 */ /* 0x000fe20000010002 */
[----:B------:R-:W-:Y:S01]  /*16ee0*/  FMUL.FTZ R24, R47, R24 ;  /* 0x000000182f187220 */ /* 0x000fe20000410000 */
[----:B------:R-:W3:Y:S01]  /*16ef0*/  LDL.LU R4, [R1+0x498] ;  /* 0x0004980001047983 */ /* 0x000ee20000300800 */
[----:B------:R-:W-:Y:S01]  /*16f00*/  FMUL.FTZ R40, R40, R34 ;  /* 0x0000002228287220 */ /* 0x000fe20000410000 */
[----:B------:R-:W-:-:S06]  /*16f10*/  FMUL.FTZ R34, R33, -1.4426950216293334961 ;  /* 0xbfb8aa3b21227820 */ /* 0x000fcc0000410000 */
[----:B------:R-:W1:Y:S02]  /*16f20*/  MUFU.EX2 R34, R34 ;  /* 0x0000002200227308 */ /* 0x000e640000000800 */
[----:B-1----:R-:W-:-:S06]  /*16f30*/  FADD.FTZ R34, R34, 1 ;  /* 0x3f80000022227421 */ /* 0x002fcc0000010000 */
[----:B------:R-:W1:Y:S02]  /*16f40*/  MUFU.RCP R34, R34 ;  /* 0x0000002200227308 */ /* 0x000e640000001000 */
[C---:B-1----:R-:W-:Y:S02]  /*16f50*/  FMUL.FTZ R55, R34.reuse, R42 ;  /* 0x0000002a22377220 */ /* 0x042fe40000410000 */
[----:B------:R-:W3:Y:S01]  /*16f60*/  LDL.LU R42, [R1+0x48c] ;  /* 0x00048c00012a7983 */ /* 0x000ee20000300800 */
[----:B------:R-:W-:-:S04]  /*16f70*/  FADD.FTZ R34, -R34, 1 ;  /* 0x3f80000022227421 */ /* 0x000fc80000010100 */
        /* <DEDUP_REMOVED lines=26> */
[C---:B0-----:R-:W-:Y:S01]  /*17120*/  FMUL.FTZ R53, R34.reuse, R65 ;  /* 0x0000004122357220 */ /* 0x041fe20000410000 */
[----:B------:R-:W-:Y:S01]  /*17130*/  FADD.FTZ R34, -R34, 1 ;  /* 0x3f80000022227421 */ /* 0x000fe20000010100 */
[----:B---3--:R-:W-:Y:S02]  /*17140*/  FADD.FTZ R35, R57, -UR28 ;  /* 0x8000001c39237e21 */ /* 0x008fe40008010000 */
[----:B------:R-:W3:Y:S02]  /*17150*/  LDL.LU R57, [R1+0x8ec] ;  /* 0x0008ec0001397983 */ /* 0x000ee40000300800 */
        /* <DEDUP_REMOVED lines=37> */
[----:B0-----:R-:W-:-:S04]  /*173b0*/  FADD.FTZ R34, R34, 1 ;  /* 0x3f80000022227421 */ /* 0x001fc80000010000 */
[----:B------:R-:W0:Y:S01]  /*173c0*/  MUFU.RCP R35, R34 ;  /* 0x0000002200237308 */ /* 0x000e220000001000 */
[----:B------:R1:W-:Y:S01]  /*173d0*/  STL [R1+0x4a0], R0 ;  /* 0x0004a00001007387 */ /* 0x0003e20000100800 */
[----:B0-----:R-:W-:-:S03]  /*173e0*/  FMUL.FTZ R34, R35, R43 ;  /* 0x0000002b23227220 */ /* 0x001fc60000410000 */
[----:B------:R-:W4:Y:S01]  /*173f0*/  LDL.LU R43, [R1+0x570] ;  /* 0x00057000012b7983 */ /* 0x000f220000300800 */
        /* <DEDUP_REMOVED lines=41> */
[----:B------:R-:W0:Y:S02]  /*17690*/  MUFU.RCP R36, R35 ;  /* 0x0000002300247308 */ /* 0x000e240000001000 */
[C---:B0-----:R-:W-:Y:S01]  /*176a0*/  FMUL.FTZ R35, R36.reuse, R43 ;  /* 0x0000002b24237220 */ /* 0x041fe20000410000 */
[----:B------:R-:W-:Y:S01]  /*176b0*/  FADD.FTZ R36, -R36, 1 ;  /* 0x3f80000024247421 */ /* 0x000fe20000010100 */
[----:B------:R-:W4:Y:S03]  /*176c0*/  LDL.LU R43, [R1+0x590] ;  /* 0x00059000012b7983 */ /* 0x000f260000300800 */
[----:B------:R-:W-:Y:S01]  /*176d0*/  FFMA.FTZ R33, R33, R36, 1 ;  /* 0x3f80000021217423 */ /* 0x000fe20000010024 */
[----:B---3--:R-:W-:-:S03]  /*176e0*/  FADD.FTZ R37, R57, -UR28 ;  /* 0x8000001c39257e21 */ /* 0x008fc60008010000 */
[----:B------:R-:W-:Y:S01]  /*176f0*/  FMUL.FTZ R33, R35, R33 ;  /* 0x0000002123217220 */ /* 0x000fe20000410000 */
[----:B------:R-:W-:-:S04]  /*17700*/  FMUL.FTZ R57, R37, UR16 ;  /* 0x0000001025397c20 */ /* 0x000fc80008410000 */
[----:B------:R-:W-:-:S04]  /*17710*/  FFMA.FTZ R35, R6, R57, R3 ;  /* 0x0000003906237223 */ /* 0x000fc80000010003 */
[----:B------:R-:W-:-:S06]  /*17720*/  FMUL.FTZ R36, R35, -1.4426950216293334961 ;  /* 0xbfb8aa3b23247820 */ /* 0x000fcc0000410000 */
[----:B------:R-:W0:Y:S02]  /*17730*/  MUFU.EX2 R36, R36 ;  /* 0x0000002400247308 */ /* 0x000e240000000800 */
[----:B0-----:R-:W-:-:S06]  /*17740*/  FADD.FTZ R36, R36, 1 ;  /* 0x3f80000024247421 */ /* 0x001fcc0000010000 */
[----:B------:R-:W0:Y:S01]  /*17750*/  MUFU.RCP R36, R36 ;  /* 0x0000002400247308 */ /* 0x000e220000001000 */
[----:B------:R-:W-:Y:S01]  /*17760*/  FMUL.FTZ R22, R41, R22 ;  /* 0x0000001629167220 */ /* 0x000fe20000410000 */
[----:B0-----:R-:W-:Y:S02]  /*17770*/  FMUL.FTZ R41, R36, R42 ;  /* 0x0000002a24297220 */ /* 0x001fe40000410000 */
[----:B------:R-:W3:Y:S01]  /*17780*/  LDL.LU R42, [R1+0x5a4] ;  /* 0x0005a400012a7983 */ /* 0x000ee20000300800 */
[----:B------:R-:W-:Y:S01]  /*17790*/  FMUL.FTZ R8, R66, R8 ;  /* 0x0000000842087220 */ /* 0x000fe20000410000 */
[----:B------:R-:W-:Y:S01]  /*177a0*/  FADD.FTZ R36, -R36, 1 ;  /* 0x3f80000024247421 */ /* 0x000fe20000010100 */
[----:B------:R-:W-:Y:S01]  /*177b0*/  FMUL.FTZ R20, R39, R20 ;  /* 0x0000001427147220 */ /* 0x000fe20000410000 */
[----:B------:R0:W-:Y:S04]  /*177c0*/  STL [R1+0x968], R12 ;  /* 0x0009680c01007387 */ /* 0x0001e80000100800 */
[----:B------:R1:W-:Y:S01]  /*177d0*/  STL [R1+0x94c], R8 ;  /* 0x00094c0801007387 */ /* 0x0003e20000100800 */
[----:B------:R-:W-:-:S03]  /*177e0*/  FFMA.FTZ R36, R35, R36, 1 ;  /* 0x3f80000023247423 */ /* 0x000fc60000010024 */
[----:B------:R-:W3:Y:S04]  /*177f0*/  LDL.LU R66, [R1+0x918] ;  /* 0x0009180001427983 */ /* 0x000ee80000300800 */
[----:B0-----:R-:W3:Y:S04]  /*17800*/  LDL.LU R12, [R1+0x874] ;  /* 0x00087400010c7983 */ /* 0x001ee80000300800 */
[----:B-1----:R-:W3:Y:S01]  /*17810*/  LDL.LU R8, [R1+0x5ac] ;  /* 0x0005ac0001087983 */ /* 0x002ee20000300800 */
        /* <DEDUP_REMOVED lines=12> */
[----:B------:R-:W2:Y:S03]  /*178e0*/  LDL.LU R4, [R1+0x92c] ;  /* 0x00092c0001047983 */ /* 0x000ea60000300800 */
        /* <DEDUP_REMOVED lines=9> */
[----:B------:R-:W-:-:S03]  /*17980*/  FMUL.FTZ R43, R62, UR16 ;  /* 0x000000103e2b7c20 */ /* 0x000fc60008410000 */
[----:B------:R-:W-:-:S04]  /*17990*/  FFMA.FTZ R35, R35, R37, 1 ;  /* 0x3f80000023237423 */ /* 0x000fc80000010025 */
[----:B------:R-:W-:Y:S01]  /*179a0*/  FMUL.FTZ R35, R36, R35 ;  /* 0x0000002324237220 */ /* 0x000fe20000410000 */
[----:B------:R-:W-:-:S04]  /*179b0*/  FFMA.FTZ R36, R5, R43, R2 ;  /* 0x0000002b05247223 */ /* 0x000fc80000010002 */
[----:B------:R-:W-:-:S06]  /*179c0*/  FMUL.FTZ R37, R36, -1.4426950216293334961 ;  /* 0xbfb8aa3b24257820 */ /* 0x000fcc0000410000 */
[----:B------:R-:W0:Y:S02]  /*179d0*/  MUFU.EX2 R37, R37 ;  /* 0x0000002500257308 */ /* 0x000e240000000800 */
[----:B0-----:R-:W-:-:S04]  /*179e0*/  FADD.FTZ R37, R37, 1 ;  /* 0x3f80000025257421 */ /* 0x001fc80000010000 */
[----:B------:R-:W3:Y:S02]  /*179f0*/  MUFU.RCP R62, R37 ;  /* 0x00000025003e7308 */ /* 0x000ee40000001000 */
[C---:B---3--:R-:W-:Y:S01]  /*17a00*/  FMUL.FTZ R37, R62.reuse, R42 ;  /* 0x0000002a3e257220 */ /* 0x048fe20000410000 */
[----:B------:R-:W-:Y:S01]  /*17a10*/  FADD.FTZ R62, -R62, 1 ;  /* 0x3f8000003e3e7421 */ /* 0x000fe20000010100 */
[----:B------:R-:W-:-:S03]  /*17a20*/  FMUL.FTZ R42, R63, UR16 ;  /* 0x000000103f2a7c20 */ /* 0x000fc60008410000 */
[----:B------:R-:W-:Y:S01]  /*17a30*/  FFMA.FTZ R36, R36, R62, 1 ;  /* 0x3f80000024247423 */ /* 0x000fe2000001003e */
[----:B------:R-:W-:-:S03]  /*17a40*/  FFMA.FTZ R62, R6, R42, R3 ;  /* 0x0000002a063e7223 */ /* 0x000fc60000010003 */
[----:B------:R-:W-:Y:S01]  /*17a50*/  FMUL.FTZ R36, R37, R36 ;  /* 0x0000002425247220 */ /* 0x000fe20000410000 */
[----:B------:R-:W-:-:S06]  /*17a60*/  FMUL.FTZ R37, R62, -1.4426950216293334961 ;  /* 0xbfb8aa3b3e257820 */ /* 0x000fcc0000410000 */
[----:B------:R-:W0:Y:S02]  /*17a70*/  MUFU.EX2 R37, R37 ;  /* 0x0000002500257308 */ /* 0x000e240000000800 */
[----:B0-----:R-:W-:-:S04]  /*17a80*/  FADD.FTZ R37, R37, 1 ;  /* 0x3f80000025257421 */ /* 0x001fc80000010000 */
[----:B------:R-:W0:Y:S01]  /*17a90*/  MUFU.RCP R63, R37 ;  /* 0x00000025003f7308 */ /* 0x000e220000001000 */
[----:B------:R-:W-:Y:S01]  /*17aa0*/  FMUL.FTZ R7, R67, R7 ;  /* 0x0000000743077220 */ /* 0x000fe20000410000 */
[----:B------:R1:W-:Y:S04]  /*17ab0*/  STL [R1+0x964], R11 ;  /* 0x0009640b01007387 */ /* 0x0003e80000100800 */
[----:B------:R-:W3:Y:S04]  /*17ac0*/  LDL.LU R67, [R1+0x904] ;  /* 0x0009040001437983 */ /* 0x000ee80000300800 */
[----:B-1----:R-:W4:Y:S01]  /*17ad0*/  LDL.LU R11, [R1+0x928] ;  /* 0x00092800010b7983 */ /* 0x002f220000300800 */
[C---:B0-----:R-:W-:Y:S01]  /*17ae0*/  FMUL.FTZ R37, R63.reuse, R8 ;  /* 0x000000083f257220 */ /* 0x041fe20000410000 */
[----:B------:R-:W-:-:S02]  /*17af0*/  FADD.FTZ R63, -R63, 1 ;  /* 0x3f8000003f3f7421 */ /* 0x000fc40000010100 */
[----:B------:R-:W-:Y:S02]  /*17b00*/  STL [R1+0x974], R15 ;  /* 0x0009740f01007387 */ /* 0x000fe40000100800 */
[----:B------:R-:W-:Y:S02]  /*17b10*/  FFMA.FTZ R62, R62, R63, 1 ;  /* 0x3f8000003e3e7423 */ /* 0x000fe4000001003f */
[----:B------:R0:W-:Y:S02]  /*17b20*/  STL [R1+0x494], R0 ;  /* 0x0004940001007387 */ /* 0x0001e40000100800 */
[----:B------:R-:W-:Y:S02]  /*17b30*/  FMUL.FTZ R37, R37, R62 ;  /* 0x0000003e25257220 */ /* 0x000fe40000410000 */
[----:B------:R1:W-:Y:S04]  /*17b40*/  STL [R1+0x970], R14 ;  /* 0x0009700e01007387 */ /* 0x0003e80000100800 */
[----:B------:R-:W4:Y:S04]  /*17b50*/  LDL.LU R62, [R1+0x920] ;  /* 0x00092000013e7983 */ /* 0x000f280000300800 */
[----:B0-----:R-:W4:Y:S04]  /*17b60*/  LDL.LU R0, [R1+0x924] ;  /* 0x0009240001007983 */ /* 0x001f280000300800 */
[----:B------:R-:W4:Y:S04]  /*17b70*/  LDL.LU R15, [R1+0x900] ;  /* 0x00090000010f7983 */ /* 0x000f280000300800 */
[----:B-1----:R-:W4:Y:S04]  /*17b80*/  LDL.LU R14, [R1+0x618] ;  /* 0x00061800010e7983 */ /* 0x002f280000300800 */
[----:B------:R0:W-:Y:S04]  /*17b90*/  STL [R1+0x958], R10 ;  /* 0x0009580a01007387 */ /* 0x0001e80000100800 */
[----:B------:R1:W-:Y:S04]  /*17ba0*/  STL [R1+0x96c], R13 ;  /* 0x00096c0d01007387 */ /* 0x0003e80000100800 */
[----:B------:R1:W-:Y:S04]  /*17bb0*/  STL [R1+0x950], R7 ;  /* 0x0009500701007387 */ /* 0x0003e80000100800 */
[----:B0-----:R-:W4:Y:S04]  /*17bc0*/  LDL.LU R10, [R1+0x610] ;  /* 0x00061000010a7983 */ /* 0x001f280000300800 */
[----:B-1----:R-:W4:Y:S04]  /*17bd0*/  LDL.LU R13, [R1+0x8f4] ;  /* 0x0008f400010d7983 */ /* 0x002f280000300800 */
[----:B------:R0:W-:Y:S04]  /*17be0*/  STL [R1+0x954], R9 ;  /* 0x0009540901007387 */ /* 0x0001e80000100800 */
[----:B------:R-:W4:Y:S04]  /*17bf0*/  LDL.LU R7, [R1+0x8f0] ;  /* 0x0008f00001077983 */ /* 0x000f280000300800 */
[----:B------:R-:W4:Y:S04]  /*17c00*/  LDL.LU R8, [R1+0x8e8] ;  /* 0x0008e80001087983 */ /* 0x000f280000300800 */
[----:B0-----:R-:W4:Y:S01]  /*17c10*/  LDL.LU R9, [R1+0x608] ;  /* 0x0006080001097983 */ /* 0x001f220000300800 */
[----:B------:R-:W-:Y:S01]  /*17c20*/  FFMA.FTZ R66, R66, R69, RZ ;  /* 0x0000004542427223 */ /* 0x000fe200000100ff */
[----:B------:R-:W-:Y:S01]  /*17c30*/  FADD.FTZ R69, RZ, R69 ;  /* 0x00000045ff457221 */ /* 0x000fe20000010000 */
[----:B------:R-:W-:-:S03]  /*17c40*/  FMUL.FTZ R63, R6, R64 ;  /* 0x00000040063f7220 */ /* 0x000fc60000410000 */
[----:B------:R-:W-:Y:S01]  /*17c50*/  FADD.FTZ R69, R69, R64 ;  /* 0x0000004045457221 */ /* 0x000fe20000010000 */
[----:B--2---:R-:W-:Y:S02]  /*17c60*/  FADD.FTZ R65, R4, R12 ;  /* 0x0000000c04417221 */ /* 0x004fe40000010000 */
[----:B------:R-:W2:Y:S04]  /*17c70*/  LDL.LU R12, [R1+0x600] ;  /* 0x00060000010c7983 */ /* 0x000ea80000300800 */
[----:B------:R-:W2:Y:S01]  /*17c80*/  LDL.LU R4, [R1+0x8e0] ;  /* 0x0008e00001047983 */ /* 0x000ea20000300800 */
[----:B---3--:R-:W-:Y:S01]  /*17c90*/  FFMA.FTZ R66, R67, R64, R66 ;  /* 0x0000004043427223 */ /* 0x008fe20000010042 */
[----:B----4-:R-:W-:Y:S02]  /*17ca0*/  FADD.FTZ R64, R11, R68 ;  /* 0x000000440b407221 */ /* 0x010fe40000010000 */
[----:B------:R-:W3:Y:S01]  /*17cb0*/  LDL.LU R11, [R1+0x5f8] ;  /* 0x0005f800010b7983 */ /* 0x000ee20000300800 */
[----:B------:R-:W-:Y:S01]  /*17cc0*/  FFMA.FTZ R67, R67, R63, R62 ;  /* 0x0000003f43437223 */ /* 0x000fe2000001003e */
[----:B------:R-:W-:-:S02]  /*17cd0*/  FFMA.FTZ R62, R15, R68, R0 ;  /* 0x000000440f3e7223 */ /* 0x000fc40000010000 */
[----:B------:R-:W4:Y:S01]  /*17ce0*/  LDL.LU R0, [R1+0x8d8] ;  /* 0x0008d80001007983 */ /* 0x000f220000300800 */
[----:B------:R-:W-:Y:S01]  /*17cf0*/  FMUL.FTZ R68, R5, R68 ;  /* 0x0000004405447220 */ /* 0x000fe20000410000 */
[----:B------:R-:W-:Y:S01]  /*17d00*/  FADD.FTZ R63, R63, R65 ;  /* 0x000000413f3f7221 */ /* 0x000fe20000010000 */
[----:B------:R-:W-:Y:S02]  /*17d10*/  FMUL.FTZ R65, R6, R14 ;  /* 0x0000000e06417220 */ /* 0x000fe40000410000 */
[----:B------:R-:W-:Y:S01]  /*17d20*/  FFMA.FTZ R67, R15, R68, R67 ;  /* 0x000000440f437223 */ /* 0x000fe20000010043 */
[----:B------:R-:W-:Y:S01]  /*17d30*/  FADD.FTZ R68, R63, R68 ;  /* 0x000000443f447221 */ /* 0x000fe20000010000 */
[----:B------:R-:W-:Y:S01]  /*17d40*/  FADD.FTZ R69, R69, R14 ;  /* 0x0000000e45457221 */ /* 0x000fe20000010000 */
[----:B------:R-:W4:Y:S01]  /*17d50*/  LDL.LU R15, [R1+0x974] ;  /* 0x00097400010f7983 */ /* 0x000f220000300800 */
[----:B------:R-:W-:Y:S01]  /*17d60*/  FMUL.FTZ R63, R5, R10 ;  /* 0x0000000a053f7220 */ /* 0x000fe20000410000 */
[----:B------:R-:W-:Y:S01]  /*17d70*/  FFMA.FTZ R67, R13, R65, R67 ;  /* 0x000000410d437223 */ /* 0x000fe20000010043 */
[----:B------:R-:W-:-:S03]  /*17d80*/  FADD.FTZ R65, R65, R68 ;  /* 0x0000004441417221 */ /* 0x000fc60000010000 */
[----:B------:R-:W-:Y:S01]  /*17d90*/  FFMA.FTZ R67, R7, R63, R67 ;  /* 0x0000003f07437223 */ /* 0x000fe20000010043 */
[----:B------:R-:W-:Y:S01]  /*17da0*/  FADD.FTZ R63, R65, R63 ;  /* 0x0000003f413f7221 */ /* 0x000fe20000010000 */
[----:B------:R-:W-:-:S04]  /*17db0*/  FMUL.FTZ R68, R6, R9 ;  /* 0x0000000906447220 */ /* 0x000fc80000410000 */
[----:B------:R-:W-:Y:S01]  /*17dc0*/  FFMA.FTZ R67, R8, R68, R67 ;  /* 0x0000004408437223 */ /* 0x000fe20000010043 */
[----:B------:R-:W-:Y:S01]  /*17dd0*/  FADD.FTZ R68, R68, R63 ;  /* 0x0000003f44447221 */ /* 0x000fe20000010000 */
[----:B------:R-:W-:Y:S02]  /*17de0*/  FFMA.FTZ R66, R13, R14, R66 ;  /* 0x0000000e0d427223 */ /* 0x000fe40000010042 */
[----:B------:R-:W4:Y:S01]  /*17df0*/  LDL.LU R14, [R1+0x8d0] ;  /* 0x0008d000010e7983 */ /* 0x000f220000300800 */
[----:B------:R-:W-:Y:S01]  /*17e00*/  FADD.FTZ R64, R64, R10 ;  /* 0x0000000a40407221 */ /* 0x000fe20000010000 */
[----:B------:R-:W-:Y:S02]  /*17e10*/  FFMA.FTZ R62, R7, R10, R62 ;  /* 0x0000000a073e7223 */ /* 0x000fe4000001003e */
[----:B------:R-:W4:Y:S01]  /*17e20*/  LDL.LU R10, [R1+0x5ec] ;  /* 0x0005ec00010a7983 */ /* 0x000f220000300800 */
[----:B------:R-:W-:-:S03]  /*17e30*/  FADD.FTZ R69, R69, R9 ;  /* 0x0000000945457221 */ /* 0x000fc60000010000 */
[----:B------:R-:W4:Y:S01]  /*17e40*/  LDL.LU R7, [R1+0x8c4] ;  /* 0x0008c40001077983 */ /* 0x000f220000300800 */
[----:B------:R-:W-:-:S03]  /*17e50*/  FFMA.FTZ R66, R8, R9, R66 ;  /* 0x0000000908427223 */ /* 0x000fc60000010042 */
[----:B------:R-:W4:Y:S04]  /*17e60*/  LDL.LU R13, [R1+0x5e8] ;  /* 0x0005e800010d7983 */ /* 0x000f280000300800 */
[----:B------:R-:W4:Y:S04]  /*17e70*/  LDL.LU R8, [R1+0x8b8] ;  /* 0x0008b80001087983 */ /* 0x000f280000300800 */
[----:B------:R-:W4:Y:S01]  /*17e80*/  LDL.LU R9, [R1+0x5dc] ;  /* 0x0005dc0001097983 */ /* 0x000f220000300800 */
[----:B--2---:R-:W-:-:S04]  /*17e90*/  FMUL.FTZ R65, R5, R12 ;  /* 0x0000000c05417220 */ /* 0x004fc80000410000 */
[----:B------:R-:W-:Y:S01]  /*17ea0*/  FFMA.FTZ R67, R4, R65, R67 ;  /* 0x0000004104437223 */ /* 0x000fe20000010043 */
[----:B------:R-:W-:Y:S02]  /*17eb0*/  FADD.FTZ R65, R68, R65 ;  /* 0x0000004144417221 */ /* 0x000fe40000010000 */
[----:B------:R-:W2:Y:S01]  /*17ec0*/  LDL.LU R68, [R1+0x5f0] ;  /* 0x0005f00001447983 */ /* 0x000ea20000300800 */
[----:B------:R-:W-:Y:S01]  /*17ed0*/  FFMA.FTZ R62, R4, R12, R62 ;  /* 0x0000000c043e7223 */ /* 0x000fe2000001003e */
[----:B------:R-:W-:Y:S02]  /*17ee0*/  FADD.FTZ R64, R64, R12 ;  /* 0x0000000c40407221 */ /* 0x000fe40000010000 */
[----:B------:R-:W2:Y:S04]  /*17ef0*/  LDL.LU R4, [R1+0x8ac] ;  /* 0x0008ac0001047983 */ /* 0x000ea80000300800 */
[----:B------:R-:W2:Y:S01]  /*17f00*/  LDL.LU R12, [R1+0x5d8] ;  /* 0x0005d800010c7983 */ /* 0x000ea20000300800 */
[-C--:B---3--:R-:W-:Y:S01]  /*17f10*/  FMUL.FTZ R63, R6, R11.reuse ;  /* 0x0000000b063f7220 */ /* 0x088fe20000410000 */
[----:B----4-:R-:W-:-:S03]  /*17f20*/  FFMA.FTZ R66, R0, R11, R66 ;  /* 0x0000000b00427223 */ /* 0x010fc60000010042 */
[----:B------:R-:W-:Y:S02]  /*17f30*/  FFMA.FTZ R67, R0, R63, R67 ;  /* 0x0000003f00437223 */ /* 0x000fe40000010043 */
[----:B------:R-:W3:Y:S01]  /*17f40*/  LDL.LU R0, [R1+0x8a8] ;  /* 0x0008a80001007983 */ /* 0x000ee20000300800 */
[----:B------:R-:W-:Y:S01]  /*17f50*/  FADD.FTZ R63, R63, R65 ;  /* 0x000000413f3f7221 */ /* 0x000fe20000010000 */
[----:B------:R-:W-:Y:S02]  /*17f60*/  FADD.FTZ R69, R69, R11 ;  /* 0x0000000b45457221 */ /* 0x000fe40000010000 */
[----:B------:R-:W4:Y:S01]  /*17f70*/  LDL.LU R11, [R1+0x5d4] ;  /* 0x0005d400010b7983 */ /* 0x000f220000300800 */
[-C--:B------:R-:W-:Y:S01]  /*17f80*/  FMUL.FTZ R65, R6, R10.reuse ;  /* 0x0000000a06417220 */ /* 0x080fe20000410000 */
[----:B------:R-:W-:Y:S01]  /*17f90*/  FADD.FTZ R69, R69, R10 ;  /* 0x0000000a45457221 */ /* 0x000fe20000010000 */
[----:B------:R-:W-:Y:S02]  /*17fa0*/  FFMA.FTZ R66, R7, R10, R66 ;  /* 0x0000000a07427223 */ /* 0x000fe40000010042 */
[----:B------:R-:W4:Y:S01]  /*17fb0*/  LDL.LU R10, [R1+0x5c4] ;  /* 0x0005c400010a7983 */ /* 0x000f220000300800 */
[----:B------:R-:W-:Y:S01]  /*17fc0*/  FADD.FTZ R69, R69, R9 ;  /* 0x0000000945457221 */ /* 0x000fe20000010000 */
[----:B--2---:R-:W-:Y:S01]  /*17fd0*/  FADD.FTZ R64, R64, R68 ;  /* 0x0000004440407221 */ /* 0x004fe20000010000 */
[-C--:B------:R-:W-:Y:S01]  /*17fe0*/  FFMA.FTZ R62, R14, R68.reuse, R62 ;  /* 0x000000440e3e7223 */ /* 0x080fe2000001003e */
[----:B------:R-:W-:-:S04]  /*17ff0*/  FMUL.FTZ R68, R5, R68 ;  /* 0x0000004405447220 */ /* 0x000fc80000410000 */
[----:B------:R-:W-:Y:S01]  /*18000*/  FFMA.FTZ R67, R14, R68, R67 ;  /* 0x000000440e437223 */ /* 0x000fe20000010043 */
[----:B------:R-:W-:Y:S01]  /*18010*/  FADD.FTZ R68, R63, R68 ;  /* 0x000000443f447221 */ /* 0x000fe20000010000 */
[----:B------:R-:W-:Y:S01]  /*18020*/  FMUL.FTZ R63, R5, R13 ;  /* 0x0000000d053f7220 */ /* 0x000fe20000410000 */
[----:B------:R-:W2:Y:S01]  /*18030*/  LDL.LU R14, [R1+0x5c8] ;  /* 0x0005c800010e7983 */ /* 0x000ea20000300800 */
[----:B------:R-:W-:Y:S01]  /*18040*/  FFMA.FTZ R67, R7, R65, R67 ;  /* 0x0000004107437223 */ /* 0x000fe20000010043 */
[----:B------:R-:W-:Y:S01]  /*18050*/  FADD.FTZ R65, R65, R68 ;  /* 0x0000004441417221 */ /* 0x000fe20000010000 */
[----:B------:R-:W-:Y:S01]  /*18060*/  FMUL.FTZ R68, R6, R9 ;  /* 0x0000000906447220 */ /* 0x000fe20000410000 */
[----:B------:R-:W2:Y:S01]  /*18070*/  LDL.LU R7, [R1+0x898] ;  /* 0x0008980001077983 */ /* 0x000ea20000300800 */
[----:B------:R-:W-:Y:S01]  /*18080*/  FFMA.FTZ R67, R8, R63, R67 ;  /* 0x0000003f08437223 */ /* 0x000fe20000010043 */
[----:B------:R-:W-:Y:S01]  /*18090*/  FADD.FTZ R63, R65, R63 ;  /* 0x0000003f413f7221 */ /* 0x000fe20000010000 */
[----:B------:R-:W-:-:S02]  /*180a0*/  FMUL.FTZ R65, R5, R12 ;  /* 0x0000000c05417220 */ /* 0x000fc40000410000 */
[----:B------:R-:W-:Y:S01]  /*180b0*/  FFMA.FTZ R67, R4, R68, R67 ;  /* 0x0000004404437223 */ /* 0x000fe20000010043 */
[----:B------:R-:W-:Y:S01]  /*180c0*/  FADD.FTZ R68, R68, R63 ;  /* 0x0000003f44447221 */ /* 0x000fe20000010000 */
[----:B------:R-:W-:Y:S01]  /*180d0*/  FFMA.FTZ R62, R8, R13, R62 ;  /* 0x0000000d083e7223 */ /* 0x000fe2000001003e */
[----:B------:R-:W-:Y:S01]  /*180e0*/  FADD.FTZ R64, R64, R13 ;  /* 0x0000000d40407221 */ /* 0x000fe20000010000 */
[----:B------:R-:W2:Y:S01]  /*180f0*/  LDL.LU R8, [R1+0x894] ;  /* 0x0008940001087983 */ /* 0x000ea20000300800 */
[----:B------:R-:W-:-:S03]  /*18100*/  FFMA.FTZ R66, R4, R9, R66 ;  /* 0x0000000904427223 */ /* 0x000fc60000010042 */
[----:B------:R-:W2:Y:S04]  /*18110*/  LDL.LU R13, [R1+0x5b8] ;  /* 0x0005b800010d7983 */ /* 0x000ea80000300800 */
[----:B------:R-:W2:Y:S04]  /*18120*/  LDL.LU R4, [R1+0x88c] ;  /* 0x00088c0001047983 */ /* 0x000ea80000300800 */
[----:B------:R-:W2:Y:S01]  /*18130*/  LDL.LU R9, [R1+0x5b4] ;  /* 0x0005b40001097983 */ /* 0x000ea20000300800 */
[----:B---3--:R-:W-:Y:S01]  /*18140*/  FFMA.FTZ R67, R0, R65, R67 ;  /* 0x0000004100437223 */ /* 0x008fe20000010043 */
[----:B------:R-:W-:-:S02]  /*18150*/  FADD.FTZ R65, R68, R65 ;  /* 0x0000004144417221 */ /* 0x000fc40000010000 */
[----:B------:R-:W3:Y:S01]  /*18160*/  LDL.LU R68, [R1+0x8a4] ;  /* 0x0008a40001447983 */ /* 0x000ee20000300800 */
[----:B------:R-:W-:-:S03]  /*18170*/  FFMA.FTZ R62, R0, R12, R62 ;  /* 0x0000000c003e7223 */ /* 0x000fc6000001003e */
[----:B------:R-:W3:Y:S01]  /*18180*/  LDL.LU R0, [R1+0x884] ;  /* 0x0008840001007983 */ /* 0x000ee20000300800 */
[----:B----4-:R-:W-:Y:S01]  /*18190*/  FMUL.FTZ R63, R6, R11 ;  /* 0x0000000b063f7220 */ /* 0x010fe20000410000 */
[----:B------:R-:W-:Y:S01]  /*181a0*/  FADD.FTZ R64, R64, R12 ;  /* 0x0000000c40407221 */ /* 0x000fe20000010000 */
[----:B------:R-:W-:Y:S01]  /*181b0*/  FADD.FTZ R69, R69, R11 ;  /* 0x0000000b45457221 */ /* 0x000fe20000010000 */
[----:B------:R-:W4:Y:S03]  /*181c0*/  LDL.LU R12, [R1+0x5a8] ;  /* 0x0005a800010c7983 */ /* 0x000f260000300800 */
[----:B------:R-:W-:Y:S01]  /*181d0*/  FADD.FTZ R69, R69, R10 ;  /* 0x0000000a45457221 */ /* 0x000fe20000010000 */
[----:B--2---:R-:W-:Y:S01]  /*181e0*/  FADD.FTZ R64, R64, R14 ;  /* 0x0000000e40407221 */ /* 0x004fe20000010000 */
[----:B------:R-:W-:-:S03]  /*181f0*/  FFMA.FTZ R62, R7, R14, R62 ;  /* 0x0000000e073e7223 */ /* 0x000fc6000001003e */
[----:B------:R-:W-:Y:S01]  /*18200*/  FADD.FTZ R64, R64, R13 ;  /* 0x0000000d40407221 */ /* 0x000fe20000010000 */
[----:B------:R-:W-:Y:S01]  /*18210*/  FFMA.FTZ R62, R4, R13, R62 ;  /* 0x0000000d043e7223 */ /* 0x000fe2000001003e */
[C---:B---3--:R-:W-:Y:S01]  /*18220*/  FFMA.FTZ R66, R68.reuse, R11, R66 ;  /* 0x0000000b44427223 */ /* 0x048fe20000010042 */
[----:B------:R-:W-:Y:S01]  /*18230*/  FFMA.FTZ R67, R68, R63, R67 ;  /* 0x0000003f44437223 */ /* 0x000fe20000010043 */
[----:B------:R-:W-:Y:S01]  /*18240*/  FMUL.FTZ R68, R5, R14 ;  /* 0x0000000e05447220 */ /* 0x000fe20000410000 */
[----:B------:R-:W-:Y:S01]  /*18250*/  FADD.FTZ R63, R63, R65 ;  /* 0x000000413f3f7221 */ /* 0x000fe20000010000 */
[-C--:B------:R-:W-:Y:S01]  /*18260*/  FMUL.FTZ R65, R6, R10.reuse ;  /* 0x0000000a06417220 */ /* 0x080fe20000410000 */
[C---:B------:R-:W-:Y:S01]  /*18270*/  FFMA.FTZ R66, R8.reuse, R10, R66 ;  /* 0x0000000a08427223 */ /* 0x040fe20000010042 */
[----:B------:R-:W-:Y:S01]  /*18280*/  FFMA.FTZ R67, R7, R68, R67 ;  /* 0x0000004407437223 */ /* 0x000fe20000010043 */
[----:B------:R-:W-:Y:S01]  /*18290*/  FADD.FTZ R68, R63, R68 ;  /* 0x000000443f447221 */ /* 0x000fe20000010000 */
[----:B------:R-:W-:Y:S01]  /*182a0*/  FMUL.FTZ R63, R5, R13 ;  /* 0x0000000d053f7220 */ /* 0x000fe20000410000 */
[----:B------:R-:W2:Y:S01]  /*182b0*/  LDL.LU R11, [R1+0x5a0] ;  /* 0x0005a000010b7983 */ /* 0x000ea20000300800 */
[----:B------:R-:W-:Y:S01]  /*182c0*/  FFMA.FTZ R67, R8, R65, R67 ;  /* 0x0000004108437223 */ /* 0x000fe20000010043 */
[----:B------:R-:W-:Y:S01]  /*182d0*/  FADD.FTZ R65, R65, R68 ;  /* 0x0000004441417221 */ /* 0x000fe20000010000 */
[----:B------:R-:W-:Y:S01]  /*182e0*/  FMUL.FTZ R68, R6, R9 ;  /* 0x0000000906447220 */ /* 0x000fe20000410000 */
[----:B------:R-:W3:Y:S01]  /*182f0*/  LDL.LU R7, [R1+0x870] ;  /* 0x0008700001077983 */ /* 0x000ee20000300800 */
[----:B------:R-:W-:Y:S01]  /*18300*/  FFMA.FTZ R67, R4, R63, R67 ;  /* 0x0000003f04437223 */ /* 0x000fe20000010043 */
[----:B------:R-:W-:-:S02]  /*18310*/  FADD.FTZ R63, R65, R63 ;  /* 0x0000003f413f7221 */ /* 0x000fc40000010000 */
[----:B------:R-:W3:Y:S01]  /*18320*/  LDL.LU R14, [R1+0x594] ;  /* 0x00059400010e7983 */ /* 0x000ee20000300800 */
[----:B------:R-:W-:Y:S01]  /*18330*/  FFMA.FTZ R67, R0, R68, R67 ;  /* 0x0000004400437223 */ /* 0x000fe20000010043 */
[----:B------:R-:W-:Y:S02]  /*18340*/  FADD.FTZ R68, R68, R63 ;  /* 0x0000003f44447221 */ /* 0x000fe40000010000 */
[----:B------:R-:W3:Y:S04]  /*18350*/  LDL.LU R8, [R1+0x86c] ;  /* 0x00086c0001087983 */ /* 0x000ee80000300800 */
[----:B------:R-:W3:Y:S04]  /*18360*/  LDL.LU R10, [R1+0x58c] ;  /* 0x00058c00010a7983 */ /* 0x000ee80000300800 */
[----:B------:R-:W2:Y:S04]  /*18370*/  LDL.LU R63, [R1+0x880] ;  /* 0x00088000013f7983 */ /* 0x000ea80000300800 */
[----:B------:R-:W3:Y:S01]  /*18380*/  LDL.LU R4, [R1+0x860] ;  /* 0x0008600001047983 */ /* 0x000ee20000300800 */
[----:B------:R-:W-:-:S03]  /*18390*/  FFMA.FTZ R66, R0, R9, R66 ;  /* 0x0000000900427223 */ /* 0x000fc60000010042 */
[----:B------:R-:W3:Y:S04]  /*183a0*/  LDL.LU R13, [R1+0x580] ;  /* 0x00058000010d7983 */ /* 0x000ee80000300800 */
[----:B------:R-:W3:Y:S01]  /*183b0*/  LDL.LU R0, [R1+0x85c] ;  /* 0x00085c0001007983 */ /* 0x000ee20000300800 */
[-C--:B----4-:R-:W-:Y:S01]  /*183c0*/  FMUL.FTZ R65, R5, R12.reuse ;  /* 0x0000000c05417220 */ /* 0x090fe20000410000 */
[----:B------:R-:W-:Y:S02]  /*183d0*/  FADD.FTZ R69, R69, R9 ;  /* 0x0000000945457221 */ /* 0x000fe40000010000 */
[----:B------:R-:W4:Y:S01]  /*183e0*/  LDL.LU R9, [R1+0x56c] ;  /* 0x00056c0001097983 */ /* 0x000f220000300800 */
[----:B------:R-:W-:Y:S01]  /*183f0*/  FADD.FTZ R64, R64, R12 ;  /* 0x0000000c40407221 */ /* 0x000fe20000010000 */
[C---:B--2---:R-:W-:Y:S01]  /*18400*/  FFMA.FTZ R62, R63.reuse, R12, R62 ;  /* 0x0000000c3f3e7223 */ /* 0x044fe2000001003e */
[----:B------:R-:W-:Y:S01]  /*18410*/  FFMA.FTZ R67, R63, R65, R67 ;  /* 0x000000413f437223 */ /* 0x000fe20000010043 */
[----:B------:R-:W-:Y:S01]  /*18420*/  FMUL.FTZ R63, R6, R11 ;  /* 0x0000000b063f7220 */ /* 0x000fe20000410000 */
[----:B------:R-:W-:Y:S01]  /*18430*/  FADD.FTZ R65, R68, R65 ;  /* 0x0000004144417221 */ /* 0x000fe20000010000 */
[----:B---3--:R-:W-:Y:S01]  /*18440*/  FMUL.FTZ R68, R5, R14 ;  /* 0x0000000e05447220 */ /* 0x008fe20000410000 */
[----:B------:R-:W2:Y:S01]  /*18450*/  LDL.LU R12, [R1+0x55c] ;  /* 0x00055c00010c7983 */ /* 0x000ea20000300800 */
[----:B------:R-:W-:Y:S01]  /*18460*/  FFMA.FTZ R67, R7, R63, R67 ;  /* 0x0000003f07437223 */ /* 0x000fe20000010043 */
[----:B------:R-:W-:Y:S01]  /*18470*/  FADD.FTZ R63, R63, R65 ;  /* 0x000000413f3f7221 */ /* 0x000fe20000010000 */
[----:B------:R-:W-:-:S02]  /*18480*/  FMUL.FTZ R65, R6, R10 ;  /* 0x0000000a06417220 */ /* 0x000fc40000410000 */
[----:B------:R-:W-:Y:S01]  /*18490*/  FFMA.FTZ R67, R8, R68, R67 ;  /* 0x0000004408437223 */ /* 0x000fe20000010043 */
[----:B------:R-:W-:Y:S01]  /*184a0*/  FADD.FTZ R68, R63, R68 ;  /* 0x000000443f447221 */ /* 0x000fe20000010000 */
[----:B------:R-:W-:Y:S02]  /*184b0*/  FMUL.FTZ R63, R5, R13 ;  /* 0x0000000d053f7220 */ /* 0x000fe40000410000 */
[----:B------:R-:W-:Y:S01]  /*184c0*/  FFMA.FTZ R67, R4, R65, R67 ;  /* 0x0000004104437223 */ /* 0x000fe20000010043 */
[----:B------:R-:W-:-:S03]  /*184d0*/  FADD.FTZ R65, R65, R68 ;  /* 0x0000004441417221 */ /* 0x000fc60000010000 */
[----:B------:R-:W-:Y:S01]  /*184e0*/  FFMA.FTZ R67, R0, R63, R67 ;  /* 0x0000003f00437223 */ /* 0x000fe20000010043 */
[----:B------:R-:W-:Y:S02]  /*184f0*/  FADD.FTZ R63, R65, R63 ;  /* 0x0000003f413f7221 */ /* 0x000fe40000010000 */
[----:B------:R-:W3:Y:S01]  /*18500*/  LDL.LU R65, [R1+0x850] ;  /* 0x0008500001417983 */ /* 0x000ee20000300800 */
[----:B------:R-:W-:Y:S01]  /*18510*/  FFMA.FTZ R66, R7, R11, R66 ;  /* 0x0000000b07427223 */ /* 0x000fe20000010042 */
[----:B------:R-:W-:Y:S02]  /*18520*/  FADD.FTZ R69, R69, R11 ;  /* 0x0000000b45457221 */ /* 0x000fe40000010000 */
[----:B------:R-:W2:Y:S01]  /*18530*/  LDL.LU R7, [R1+0x84c] ;  /* 0x00084c0001077983 */ /* 0x000ea20000300800 */
[----:B------:R-:W-:-:S03]  /*18540*/  FFMA.FTZ R62, R8, R14, R62 ;  /* 0x0000000e083e7223 */ /* 0x000fc6000001003e */
[----:B------:R-:W2:Y:S01]  /*18550*/  LDL.LU R11, [R1+0x558] ;  /* 0x00055800010b7983 */ /* 0x000ea20000300800 */
[----:B------:R-:W-:Y:S01]  /*18560*/  FADD.FTZ R64, R64, R14 ;  /* 0x0000000e40407221 */ /* 0x000fe20000010000 */
[----:B------:R-:W-:Y:S02]  /*18570*/  FFMA.FTZ R66, R4, R10, R66 ;  /* 0x0000000a04427223 */ /* 0x000fe40000010042 */
[----:B------:R-:W2:Y:S01]  /*18580*/  LDL.LU R8, [R1+0x840] ;  /* 0x0008400001087983 */ /* 0x000ea20000300800 */
[----:B------:R-:W-:-:S03]  /*18590*/  FADD.FTZ R69, R69, R10 ;  /* 0x0000000a45457221 */ /* 0x000fc60000010000 */
[----:B------:R-:W2:Y:S04]  /*185a0*/  LDL.LU R14, [R1+0x54c] ;  /* 0x00054c00010e7983 */ /* 0x000ea80000300800 */
[----:B------:R-:W2:Y:S01]  /*185b0*/  LDL.LU R10, [R1+0x548] ;  /* 0x00054800010a7983 */ /* 0x000ea20000300800 */
[----:B------:R-:W-:-:S03]  /*185c0*/  FFMA.FTZ R62, R0, R13, R62 ;  /* 0x0000000d003e7223 */ /* 0x000fc6000001003e */
[----:B------:R-:W2:Y:S04]  /*185d0*/  LDL.LU R4, [R1+0x7ec] ;  /* 0x0007ec0001047983 */ /* 0x000ea80000300800 */
[----:B------:R-:W2:Y:S01]  /*185e0*/  LDL.LU R0, [R1+0x7e8] ;  /* 0x0007e80001007983 */ /* 0x000ea20000300800 */
[-C--:B----4-:R-:W-:Y:S01]  /*185f0*/  FMUL.FTZ R68, R6, R9.reuse ;  /* 0x0000000906447220 */ /* 0x090fe20000410000 */
[----:B------:R-:W-:Y:S02]  /*18600*/  FADD.FTZ R64, R64, R13 ;  /* 0x0000000d40407221 */ /* 0x000fe40000010000 */
[----:B------:R-:W4:Y:S01]  /*18610*/  LDL.LU R13, [R1+0x534] ;  /* 0x00053400010d7983 */ /* 0x000f220000300800 */
[----:B------:R-:W-:Y:S01]  /*18620*/  FADD.FTZ R69, R69, R9 ;  /* 0x0000000945457221 */ /* 0x000fe20000010000 */
[C---:B---3--:R-:W-:Y:S01]  /*18630*/  FFMA.FTZ R66, R65.reuse, R9, R66 ;  /* 0x0000000941427223 */ /* 0x048fe20000010042 */
[----:B------:R-:W-:Y:S01]  /*18640*/  FFMA.FTZ R67, R65, R68, R67 ;  /* 0x0000004441437223 */ /* 0x000fe20000010043 */
[----:B--2---:R-:W-:Y:S01]  /*18650*/  FMUL.FTZ R65, R5, R12 ;  /* 0x0000000c05417220 */ /* 0x004fe20000410000 */
[----:B------:R-:W-:Y:S01]  /*18660*/  FADD.FTZ R68, R68, R63 ;  /* 0x0000003f44447221 */ /* 0x000fe20000010000 */
[----:B------:R-:W2:Y:S02]  /*18670*/  LDL.LU R9, [R1+0x530] ;  /* 0x0005300001097983 */ /* 0x000ea40000300800 */
[----:B------:R-:W-:Y:S01]  /*18680*/  FFMA.FTZ R67, R7, R65, R67 ;  /* 0x0000004107437223 */ /* 0x000fe20000010043 */
[----:B------:R-:W-:Y:S01]  /*18690*/  FADD.FTZ R65, R68, R65 ;  /* 0x0000004144417221 */ /* 0x000fe20000010000 */
[----:B------:R-:W-:-:S04]  /*186a0*/  FMUL.FTZ R63, R6, R11 ;  /* 0x0000000b063f7220 */ /* 0x000fc80000410000 */
[----:B------:R-:W-:Y:S01]  /*186b0*/  FFMA.FTZ R67, R8, R63, R67 ;  /* 0x0000003f08437223 */ /* 0x000fe20000010043 */
[----:B------:R-:W-:Y:S01]  /*186c0*/  FADD.FTZ R65, R63, R65 ;  /* 0x000000413f417221 */ /* 0x000fe20000010000 */
[----:B------:R-:W-:Y:S01]  /*186d0*/  FMUL.FTZ R68, R5, R14 ;  /* 0x0000000e05447220 */ /* 0x000fe20000410000 */
[----:B------:R-:W-:-:S03]  /*186e0*/  FMUL.FTZ R63, R6, R10 ;  /* 0x0000000a063f7220 */ /* 0x000fc60000410000 */
[----:B------:R-:W-:Y:S01]  /*186f0*/  FADD.FTZ R65, R65, R68 ;  /* 0x0000004441417221 */ /* 0x000fe20000010000 */
[----:B------:R-:W-:-:S03]  /*18700*/  FFMA.FTZ R67, R4, R68, R67 ;  /* 0x0000004404437223 */ /* 0x000fc60000010043 */
[----:B------:R-:W-:Y:S01]  /*18710*/  FADD.FTZ R65, R63, R65 ;  /* 0x000000413f417221 */ /* 0x000fe20000010000 */
[----:B------:R-:W-:Y:S02]  /*18720*/  FFMA.FTZ R68, R0, R63, R67 ;  /* 0x0000003f00447223 */ /* 0x000fe40000010043 */
[----:B------:R-:W3:Y:S01]  /*18730*/  LDL.LU R63, [R1+0x7cc] ;  /* 0x0007cc00013f7983 */ /* 0x000ee20000300800 */
[----:B------:R-:W-:Y:S01]  /*18740*/  FFMA.FTZ R62, R7, R12, R62 ;  /* 0x0000000c073e7223 */ /* 0x000fe2000001003e */
[----:B------:R-:W-:Y:S02]  /*18750*/  FADD.FTZ R64, R64, R12 ;  /* 0x0000000c40407221 */ /* 0x000fe40000010000 */
[----:B------:R-:W3:Y:S01]  /*18760*/  LDL.LU R7, [R1+0x7c8] ;  /* 0x0007c80001077983 */ /* 0x000ee20000300800 */
[----:B------:R-:W-:-:S03]  /*18770*/  FFMA.FTZ R66, R8, R11, R66 ;  /* 0x0000000b08427223 */ /* 0x000fc60000010042 */
[----:B------:R-:W3:Y:S01]  /*18780*/  LDL.LU R12, [R1+0x51c] ;  /* 0x00051c00010c7983 */ /* 0x000ee20000300800 */
[----:B------:R-:W-:Y:S01]  /*18790*/  FADD.FTZ R69, R69, R11 ;  /* 0x0000000b45457221 */ /* 0x000fe20000010000 */
[----:B------:R-:W-:Y:S02]  /*187a0*/  FFMA.FTZ R62, R4, R14, R62 ;  /* 0x0000000e043e7223 */ /* 0x000fe4000001003e */
[----:B------:R-:W3:Y:S01]  /*187b0*/  LDL.LU R8, [R1+0x7a4] ;  /* 0x0007a40001087983 */ /* 0x000ee20000300800 */
[----:B------:R-:W-:-:S03]  /*187c0*/  FADD.FTZ R64, R64, R14 ;  /* 0x0000000e40407221 */ /* 0x000fc60000010000 */
[----:B------:R-:W3:Y:S04]  /*187d0*/  LDL.LU R11, [R1+0x518] ;  /* 0x00051800010b7983 */ /* 0x000ee80000300800 */
[----:B------:R-:W3:Y:S01]  /*187e0*/  LDL.LU R14, [R1+0x514] ;  /* 0x00051400010e7983 */ /* 0x000ee20000300800 */
[----:B------:R-:W-:-:S03]  /*187f0*/  FFMA.FTZ R66, R0, R10, R66 ;  /* 0x0000000a00427223 */ /* 0x000fc60000010042 */
[----:B------:R-:W3:Y:S04]  /*18800*/  LDL.LU R4, [R1+0x7a0] ;  /* 0x0007a00001047983 */ /* 0x000ee80000300800 */
[----:B------:R-:W3:Y:S01]  /*18810*/  LDL.LU R0, [R1+0x784] ;  /* 0x0007840001007983 */ /* 0x000ee20000300800 */
[----:B----4-:R-:W-:-:S04]  /*18820*/  FMUL.FTZ R67, R5, R13 ;  /* 0x0000000d05437220 */ /* 0x010fc80000410000 */
[----:B------:R-:W-:Y:S01]  /*18830*/  FADD.FTZ R65, R65, R67 ;  /* 0x0000004341417221 */ /* 0x000fe20000010000 */
[----:B------:R-:W-:Y:S02]  /*18840*/  FADD.FTZ R69, R69, R10 ;  /* 0x0000000a45457221 */ /* 0x000fe40000010000 */
[----:B------:R-:W4:Y:S01]  /*18850*/  LDL.LU R10, [R1+0x510] ;  /* 0x00051000010a7983 */ /* 0x000f220000300800 */
[----:B------:R-:W-:Y:S01]  /*18860*/  FADD.FTZ R64, R64, R13 ;  /* 0x0000000d40407221 */ /* 0x000fe20000010000 */
[----:B--2---:R-:W-:Y:S01]  /*18870*/  FADD.FTZ R69, R69, R9 ;  /* 0x0000000945457221 */ /* 0x004fe20000010000 */
[C---:B---3--:R-:W-:Y:S01]  /*18880*/  FFMA.FTZ R62, R63.reuse, R13, R62 ;  /* 0x0000000d3f3e7223 */ /* 0x048fe2000001003e */
[----:B------:R-:W-:Y:S01]  /*18890*/  FFMA.FTZ R68, R63, R67, R68 ;  /* 0x000000433f447223 */ /* 0x000fe20000010044 */
[----:B------:R-:W-:Y:S01]  /*188a0*/  FMUL.FTZ R63, R6, R9 ;  /* 0x00000009063f7220 */ /* 0x000fe20000410000 */
[----:B------:R-:W2:Y:S03]  /*188b0*/  LDL.LU R13, [R1+0x508] ;  /* 0x00050800010d7983 */ /* 0x000ea60000300800 */
        /* <DEDUP_REMOVED lines=12> */
[----:B------:R-:W-:-:S03]  /*18980*/  FFMA.FTZ R66, R7, R9, R66 ;  /* 0x0000000907427223 */ /* 0x000fc60000010042 */
        /* <DEDUP_REMOVED lines=152> */
[----:B----4-:R-:W-:-:S04]  /*19310*/  FMUL.FTZ R63, R6, R9 ;  /* 0x00000009063f7220 */ /* 0x010fc80000410000 */
[----:B------:R-:W-:Y:S01]  /*19320*/  FADD.FTZ R65, R63, R65 ;  /* 0x000000413f417221 */ /* 0x000fe20000010000 */
[----:B------:R-:W-:Y:S02]  /*19330*/  FADD.FTZ R64, R64, R13 ;  /* 0x0000000d40407221 */ /* 0x000fe40000010000 */
[----:B------:R-:W4:Y:S01]  /*19340*/  LDL.LU R13, [R1+0x448] ;  /* 0x00044800010d7983 */ /* 0x000f220000300800 */
[C---:B---3--:R-:W-:Y:S01]  /*19350*/  FFMA.FTZ R66, R67.reuse, R9, R66 ;  /* 0x0000000943427223 */ /* 0x048fe20000010042 */
[----:B------:R-:W-:Y:S01]  /*19360*/  FFMA.FTZ R68, R67, R63, R68 ;  /* 0x0000003f43447223 */ /* 0x000fe20000010044 */
[----:B--2---:R-:W-:-:S04]  /*19370*/  FMUL.FTZ R67, R5, R12 ;  /* 0x0000000c05437220 */ /* 0x004fc80000410000 */
        /* <DEDUP_REMOVED lines=11> */
[----:B------:R-:W2:Y:S01]  /*19430*/  LDL.LU R63, [R1+0x684] ;  /* 0x00068400013f7983 */ /* 0x000ea20000300800 */
[----:B------:R-:W-:-:S03]  /*19440*/  FADD.FTZ R69, R69, R9 ;  /* 0x0000000945457221 */ /* 0x000fc60000010000 */
[----:B------:R-:W3:Y:S01]  /*19450*/  LDL.LU R9, [R1+0x444] ;  /* 0x0004440001097983 */ /* 0x000ee20000300800 */
[----:B----4-:R-:W-:Y:S01]  /*19460*/  FMUL.FTZ R67, R5, R13 ;  /* 0x0000000d05437220 */ /* 0x010fe20000410000 */
[----:B------:R-:W-:Y:S02]  /*19470*/  FFMA.FTZ R62, R7, R12, R62 ;  /* 0x0000000c073e7223 */ /* 0x000fe4000001003e */
[----:B------:R-:W4:Y:S01]  /*19480*/  LDL.LU R7, [R1+0x440] ;  /* 0x0004400001077983 */ /* 0x000f220000300800 */
[----:B------:R-:W-:Y:S01]  /*19490*/  FADD.FTZ R65, R65, R67 ;  /* 0x0000004341417221 */ /* 0x000fe20000010000 */
[----:B------:R-:W-:Y:S01]  /*194a0*/  FADD.FTZ R64, R64, R12 ;  /* 0x0000000c40407221 */ /* 0x000fe20000010000 */
[----:B------:R-:W-:Y:S01]  /*194b0*/  FFMA.FTZ R66, R8, R11, R66 ;  /* 0x0000000b08427223 */ /* 0x000fe20000010042 */
[----:B------:R-:W4:Y:S01]  /*194c0*/  LDL.LU R12, [R1+0x67c] ;  /* 0x00067c00010c7983 */ /* 0x000f220000300800 */
[----:B------:R-:W-:-:S03]  /*194d0*/  FFMA.FTZ R62, R4, R14, R62 ;  /* 0x0000000e043e7223 */ /* 0x000fc6000001003e */
[----:B------:R-:W4:Y:S01]  /*194e0*/  LDL.LU R8, [R1+0x43c] ;  /* 0x00043c0001087983 */ /* 0x000f220000300800 */
[----:B------:R-:W-:-:S03]  /*194f0*/  FADD.FTZ R69, R69, R11 ;  /* 0x0000000b45457221 */ /* 0x000fc60000010000 */
[----:B------:R-:W4:Y:S01]  /*19500*/  LDL.LU R4, [R1+0x438] ;  /* 0x0004380001047983 */ /* 0x000f220000300800 */
[----:B------:R-:W-:-:S03]  /*19510*/  FFMA.FTZ R66, R0, R10, R66 ;  /* 0x0000000a00427223 */ /* 0x000fc60000010042 */
[----:B------:R-:W4:Y:S04]  /*19520*/  LDL.LU R11, [R1+0x678] ;  /* 0x00067800010b7983 */ /* 0x000f280000300800 */
[----:B------:R-:W4:Y:S01]  /*19530*/  LDL.LU R0, [R1+0x674] ;  /* 0x0006740001007983 */ /* 0x000f220000300800 */
[----:B--2---:R-:W-:-:S03]  /*19540*/  FFMA.FTZ R68, R63, R67, R68 ;  /* 0x000000433f447223 */ /* 0x004fc60000010044 */
[----:B------:R-:W2:Y:S01]  /*19550*/  LDL.LU R67, [R1+0x680] ;  /* 0x0006800001437983 */ /* 0x000ea20000300800 */
[----:B------:R-:W-:Y:S01]  /*19560*/  FFMA.FTZ R62, R63, R13, R62 ;  /* 0x0000000d3f3e7223 */ /* 0x000fe2000001003e */
[----:B---3--:R-:W-:-:S04]  /*19570*/  FMUL.FTZ R63, R6, R9 ;  /* 0x00000009063f7220 */ /* 0x008fc80000410000 */
[----:B------:R-:W-:Y:S01]  /*19580*/  FADD.FTZ R65, R63, R65 ;  /* 0x000000413f417221 */ /* 0x000fe20000010000 */
[----:B------:R-:W-:Y:S02]  /*19590*/  FADD.FTZ R69, R69, R10 ;  /* 0x0000000a45457221 */ /* 0x000fe40000010000 */
[----:B------:R-:W3:Y:S01]  /*195a0*/  LDL.LU R10, [R1+0x434] ;  /* 0x00043400010a7983 */ /* 0x000ee20000300800 */
[C---:B--2---:R-:W-:Y:S01]  /*195b0*/  FFMA.FTZ R66, R67.reuse, R9, R66 ;  /* 0x0000000943427223 */ /* 0x044fe20000010042 */
[----:B------:R-:W-:Y:S01]  /*195c0*/  FFMA.FTZ R68, R67, R63, R68 ;  /* 0x0000003f43447223 */ /* 0x000fe20000010044 */
[----:B----4-:R-:W-:Y:S01]  /*195d0*/  FMUL.FTZ R67, R5, R7 ;  /* 0x0000000705437220 */ /* 0x010fe20000410000 */
[----:B------:R-:W-:-:S03]  /*195e0*/  FMUL.FTZ R63, R6, R8 ;  /* 0x00000008063f7220 */ /* 0x000fc60000410000 */
[----:B------:R-:W-:Y:S01]  /*195f0*/  FFMA.FTZ R68, R12, R67, R68 ;  /* 0x000000430c447223 */ /* 0x000fe20000010044 */
[----:B------:R-:W-:Y:S01]  /*19600*/  FADD.FTZ R65, R65, R67 ;  /* 0x0000004341417221 */ /* 0x000fe20000010000 */
[----:B------:R-:W-:Y:S02]  /*19610*/  FMUL.FTZ R67, R5, R4 ;  /* 0x0000000405437220 */ /* 0x000fe40000410000 */
[----:B------:R-:W-:Y:S01]  /*19620*/  FFMA.FTZ R68, R11, R63, R68 ;  /* 0x0000003f0b447223 */ /* 0x000fe20000010044 */
[----:B------:R-:W-:-:S03]  /*19630*/  FADD.FTZ R65, R63, R65 ;  /* 0x000000413f417221 */ /* 0x000fc60000010000 */
[----:B------:R-:W-:Y:S01]  /*19640*/  FFMA.FTZ R68, R0, R67, R68 ;  /* 0x0000004300447223 */ /* 0x000fe20000010044 */
[----:B------:R-:W-:Y:S02]  /*19650*/  FADD.FTZ R65, R65, R67 ;  /* 0x0000004341417221 */ /* 0x000fe40000010000 */
[----:B------:R-:W2:Y:S01]  /*19660*/  LDL.LU R67, [R1+0x670] ;  /* 0x0006700001437983 */ /* 0x000ea20000300800 */
[----:B------:R-:W-:Y:S01]  /*19670*/  FADD.FTZ R64, R64, R14 ;  /* 0x0000000e40407221 */ /* 0x000fe20000010000 */
[----:B---3--:R-:W-:Y:S01]  /*19680*/  FMUL.FTZ R63, R6, R10 ;  /* 0x0000000a063f7220 */ /* 0x008fe20000410000 */
[----:B------:R-:W-:Y:S01]  /*19690*/  FFMA.FTZ R66, R11, R8, R66 ;  /* 0x000000080b427223 */ /* 0x000fe20000010042 */
[----:B------:R-:W-:Y:S01]  /*196a0*/  FADD.FTZ R69, R69, R9 ;  /* 0x0000000945457221 */ /* 0x000fe20000010000 */
[----:B------:R-:W-:Y:S01]  /*196b0*/  FADD.FTZ R64, R64, R13 ;  /* 0x0000000d40407221 */ /* 0x000fe20000010000 */
[----:B------:R-:W-:Y:S01]  /*196c0*/  FADD.FTZ R65, R63, R65 ;  /* 0x000000413f417221 */ /* 0x000fe20000010000 */
[----:B------:R-:W3:Y:S04]  /*196d0*/  LDL.LU R13, [R1+0x430] ;  /* 0x00043000010d7983 */ /* 0x000ee80000300800 */
[----:B------:R-:W4:Y:S01]  /*196e0*/  LDL.LU R9, [R1+0x42c] ;  /* 0x00042c0001097983 */ /* 0x000f220000300800 */
[----:B------:R-:W-:-:S03]  /*196f0*/  FFMA.FTZ R62, R12, R7, R62 ;  /* 0x000000070c3e7223 */ /* 0x000fc6000001003e */
[----:B------:R-:W4:Y:S04]  /*19700*/  LDL.LU R12, [R1+0x428] ;  /* 0x00042800010c7983 */ /* 0x000f280000300800 */
[----:B------:R-:W4:Y:S01]  /*19710*/  LDL.LU R14, [R1+0x970] ;  /* 0x00097000010e7983 */ /* 0x000f220000300800 */
[----:B--2---:R-:W-:-:S03]  /*19720*/  FFMA.FTZ R68, R67, R63, R68 ;  /* 0x0000003f43447223 */ /* 0x004fc60000010044 */
[----:B------:R-:W2:Y:S04]  /*19730*/  LDL.LU R11, [R1+0x424] ;  /* 0x00042400010b7983 */ /* 0x000ea80000300800 */
[----:B------:R-:W4:Y:S01]  /*19740*/  LDL.LU R63, [R1+0x66c] ;  /* 0x00066c00013f7983 */ /* 0x000f220000300800 */
[----:B------:R-:W-:Y:S01]  /*19750*/  FFMA.FTZ R66, R67, R10, R66 ;  /* 0x0000000a43427223 */ /* 0x000fe20000010042 */
[----:B---3--:R-:W-:-:S04]  /*19760*/  FMUL.FTZ R67, R5, R13 ;  /* 0x0000000d05437220 */ /* 0x008fc80000410000 */
[----:B------:R-:W-:Y:S01]  /*19770*/  FADD.FTZ R65, R65, R67 ;  /* 0x0000004341417221 */ /* 0x000fe20000010000 */
[----:B------:R-:W-:Y:S02]  /*19780*/  FADD.FTZ R64, R64, R7 ;  /* 0x0000000740407221 */ /* 0x000fe40000010000 */
[----:B------:R-:W3:Y:S01]  /*19790*/  LDL.LU R7, [R1+0x664] ;  /* 0x0006640001077983 */ /* 0x000ee20000300800 */
[----:B------:R-:W-:-:S03]  /*197a0*/  FADD.FTZ R69, R69, R8 ;  /* 0x0000000845457221 */ /* 0x000fc60000010000 */
[----:B------:R-:W3:Y:S01]  /*197b0*/  LDL.LU R8, [R1+0x660] ;  /* 0x0006600001087983 */ /* 0x000ee20000300800 */
[----:B----4-:R-:W-:-:S03]  /*197c0*/  FFMA.FTZ R68, R63, R67, R68 ;  /* 0x000000433f447223 */ /* 0x010fc60000010044 */
[----:B------:R-:W4:Y:S01]  /*197d0*/  LDL.LU R67, [R1+0x668] ;  /* 0x0006680001437983 */ /* 0x000f220000300800 */
[----:B------:R-:W-:-:S03]  /*197e0*/  FFMA.FTZ R62, R0, R4, R62 ;  /* 0x00000004003e7223 */ /* 0x000fc6000001003e */
[----:B------:R-:W3:Y:S01]  /*197f0*/  LDL.LU R0, [R1+0x420] ;  /* 0x0004200001007983 */ /* 0x000ee20000300800 */
[----:B------:R-:W-:Y:S01]  /*19800*/  FFMA.FTZ R62, R63, R13, R62 ;  /* 0x0000000d3f3e7223 */ /* 0x000fe2000001003e */
[----:B------:R-:W-:-:S04]  /*19810*/  FMUL.FTZ R63, R6, R9 ;  /* 0x00000009063f7220 */ /* 0x000fc80000410000 */
[----:B------:R-:W-:Y:S01]  /*19820*/  FADD.FTZ R65, R63, R65 ;  /* 0x000000413f417221 */ /* 0x000fe20000010000 */
[C---:B----4-:R-:W-:Y:S01]  /*19830*/  FFMA.FTZ R66, R67.reuse, R9, R66 ;  /* 0x0000000943427223 */ /* 0x050fe20000010042 */
[----:B------:R-:W-:Y:S01]  /*19840*/  FFMA.FTZ R68, R67, R63, R68 ;  /* 0x0000003f43447223 */ /* 0x000fe20000010044 */
[----:B------:R-:W-:Y:S01]  /*19850*/  FMUL.FTZ R67, R5, R12 ;  /* 0x0000000c05437220 */ /* 0x000fe20000410000 */
[----:B--2---:R-:W-:-:S03]  /*19860*/  FMUL.FTZ R63, R6, R11 ;  /* 0x0000000b063f7220 */ /* 0x004fc60000410000 */
[----:B---3--:R-:W-:Y:S01]  /*19870*/  FFMA.FTZ R68, R7, R67, R68 ;  /* 0x0000004307447223 */ /* 0x008fe20000010044 */
[----:B------:R-:W-:-:S03]  /*19880*/  FADD.FTZ R65, R65, R67 ;  /* 0x0000004341417221 */ /* 0x000fc60000010000 */
[----:B------:R-:W-:Y:S01]  /*19890*/  FFMA.FTZ R68, R8, R63, R68 ;  /* 0x0000003f08447223 */ /* 0x000fe20000010044 */
[----:B------:R-:W-:Y:S02]  /*198a0*/  FADD.FTZ R65, R63, R65 ;  /* 0x000000413f417221 */ /* 0x000fe40000010000 */
[----:B------:R-:W2:Y:S01]  /*198b0*/  LDL.LU R63, [R1+0x65c] ;  /* 0x00065c00013f7983 */ /* 0x000ea20000300800 */
[----:B------:R-:W-:Y:S01]  /*198c0*/  FADD.FTZ R64, R64, R4 ;  /* 0x0000000440407221 */ /* 0x000fe20000010000 */
[----:B------:R-:W-:Y:S02]  /*198d0*/  FMUL.FTZ R67, R5, R0 ;  /* 0x0000000005437220 */ /* 0x000fe40000410000 */
[----:B------:R-:W3:Y:S02]  /*198e0*/  LDL.LU R4, [R1+0x41c] ;  /* 0x00041c0001047983 */ /* 0x000ee40000300800 */
[----:B------:R-:W-:Y:S01]  /*198f0*/  FADD.FTZ R65, R65, R67 ;  /* 0x0000004341417221 */ /* 0x000fe20000010000 */
[----:B------:R-:W-:Y:S01]  /*19900*/  FFMA.FTZ R62, R7, R12, R62 ;  /* 0x0000000c073e7223 */ /* 0x000fe2000001003e */
[----:B------:R-:W-:Y:S01]  /*19910*/  FADD.FTZ R69, R69, R10 ;  /* 0x0000000a45457221 */ /* 0x000fe20000010000 */
[----:B------:R-:W-:Y:S01]  /*19920*/  FFMA.FTZ R66, R8, R11, R66 ;  /* 0x0000000b08427223 */ /* 0x000fe20000010042 */
[----:B------:R-:W4:Y:S04]  /*19930*/  LDL.LU R10, [R1+0x418] ;  /* 0x00041800010a7983 */ /* 0x000f280000300800 */
[----:B------:R-:W4:Y:S01]  /*19940*/  LDL.LU R7, [R1+0x47c] ;  /* 0x00047c0001077983 */ /* 0x000f220000300800 */
[C---:B--2---:R-:W-:Y:S01]  /*19950*/  FFMA.FTZ R68, R63.reuse, R67, R68 ;  /* 0x000000433f447223 */ /* 0x044fe20000010044 */
[----:B------:R-:W-:-:S02]  /*19960*/  FFMA.FTZ R62, R63, R0, R62 ;  /* 0x000000003f3e7223 */ /* 0x000fc4000001003e */
[----:B------:R-:W2:Y:S01]  /*19970*/  LDL.LU R67, [R1+0x658] ;  /* 0x0006580001437983 */ /* 0x000ea20000300800 */
[-C--:B---3--:R-:W-:Y:S01]  /*19980*/  FMUL.FTZ R63, R6, R4.reuse ;  /* 0x00000004063f7220 */ /* 0x088fe20000410000 */
[----:B------:R-:W-:Y:S02]  /*19990*/  FADD.FTZ R69, R69, R9 ;  /* 0x0000000945457221 */ /* 0x000fe40000010000 */
[----:B------:R-:W3:Y:S01]  /*199a0*/  LDL.LU R8, [R1+0x480] ;  /* 0x0004800001087983 */ /* 0x000ee20000300800 */
[----:B------:R-:W-:Y:S01]  /*199b0*/  FADD.FTZ R65, R63, R65 ;  /* 0x000000413f417221 */ /* 0x000fe20000010000 */
[C---:B--2---:R-:W-:Y:S01]  /*199c0*/  FFMA.FTZ R68, R67.reuse, R63, R68 ;  /* 0x0000003f43447223 */ /* 0x044fe20000010044 */
[----:B------:R-:W-:Y:S01]  /*199d0*/  FFMA.FTZ R66, R67, R4, R66 ;  /* 0x0000000443427223 */ /* 0x000fe20000010042 */
[----:B------:R-:W2:Y:S01]  /*199e0*/  LDL.LU R63, [R1+0x654] ;  /* 0x00065400013f7983 */ /* 0x000ea20000300800 */
[----:B----4-:R-:W-:Y:S01]  /*199f0*/  FMUL.FTZ R67, R5, R10 ;  /* 0x0000000a05437220 */ /* 0x010fe20000410000 */
[----:B------:R-:W-:-:S02]  /*19a00*/  FADD.FTZ R69, R69, R11 ;  /* 0x0000000b45457221 */ /* 0x000fc40000010000 */
[----:B------:R-:W4:Y:S01]  /*19a10*/  LDL.LU R9, [R1+0x414] ;  /* 0x0004140001097983 */ /* 0x000f220000300800 */
[----:B------:R-:W-:Y:S01]  /*19a20*/  FADD.FTZ R65, R65, R67 ;  /* 0x0000004341417221 */ /* 0x000fe20000010000 */
[----:B------:R-:W-:Y:S02]  /*19a30*/  FADD.FTZ R69, R69, R4 ;  /* 0x0000000445457221 */ /* 0x000fe40000010000 */
[----:B------:R-:W3:Y:S01]  /*19a40*/  LDL.LU R4, [R1+0x95c] ;  /* 0x00095c0001047983 */ /* 0x000ee20000300800 */
[----:B------:R-:W-:-:S03]  /*19a50*/  FADD.FTZ R64, R64, R13 ;  /* 0x0000000d40407221 */ /* 0x000fc60000010000 */
[----:B------:R-:W4:Y:S01]  /*19a60*/  LDL.LU R11, [R1+0x964] ;  /* 0x00096400010b7983 */ /* 0x000f220000300800 */
[C---:B--2---:R-:W-:Y:S01]  /*19a70*/  FFMA.FTZ R68, R63.reuse, R67, R68 ;  /* 0x000000433f447223 */ /* 0x044fe20000010044 */
[----:B------:R-:W-:Y:S02]  /*19a80*/  FFMA.FTZ R62, R63, R10, R62 ;  /* 0x0000000a3f3e7223 */ /* 0x000fe4000001003e */
[----:B------:R-:W2:Y:S04]  /*19a90*/  LDL.LU R67, [R1+0x650] ;  /* 0x0006500001437983 */ /* 0x000ea80000300800 */
[----:B------:R-:W4:Y:S01]  /*19aa0*/  LDL.LU R13, [R1+0x96c] ;  /* 0x00096c00010d7983 */ /* 0x000f220000300800 */
[----:B---3--:R-:W-:Y:S01]  /*19ab0*/  FMUL.FTZ R63, R6, R4 ;  /* 0x00000004063f7220 */ /* 0x008fe20000410000 */
[----:B------:R-:W-:-:S03]  /*19ac0*/  FADD.FTZ R69, R69, R4 ;  /* 0x0000000445457221 */ /* 0x000fc60000010000 */
[----:B------:R-:W-:Y:S01]  /*19ad0*/  FADD.FTZ R65, R63, R65 ;  /* 0x000000413f417221 */ /* 0x000fe20000010000 */
[C---:B--2---:R-:W-:Y:S02]  /*19ae0*/  FFMA.FTZ R66, R67.reuse, R4, R66 ;  /* 0x0000000443427223 */ /* 0x044fe40000010042 */
[----:B------:R-:W2:Y:S01]  /*19af0*/  LDL.LU R4, [R1+0x64c] ;  /* 0x00064c0001047983 */ /* 0x000ea20000300800 */
[----:B------:R-:W-:-:S03]  /*19b00*/  FFMA.FTZ R68, R67, R63, R68 ;  /* 0x0000003f43447223 */ /* 0x000fc60000010044 */
[----:B------:R-:W3:Y:S01]  /*19b10*/  LDL.LU R63, [R1+0x648] ;  /* 0x00064800013f7983 */ /* 0x000ee20000300800 */
[----:B----4-:R-:W-:-:S04]  /*19b20*/  FMUL.FTZ R67, R5, R9 ;  /* 0x0000000905437220 */ /* 0x010fc80000410000 */
[----:B------:R-:W-:Y:S01]  /*19b30*/  FADD.FTZ R65, R65, R67 ;  /* 0x0000004341417221 */ /* 0x000fe20000010000 */
[C---:B--2---:R-:W-:Y:S01]  /*19b40*/  FFMA.FTZ R62, R4.reuse, R9, R62 ;  /* 0x00000009043e7223 */ /* 0x044fe2000001003e */
[----:B------:R-:W-:Y:S01]  /*19b50*/  FFMA.FTZ R68, R4, R67, R68 ;  /* 0x0000004304447223 */ /* 0x000fe20000010044 */
[-C--:B------:R-:W-:Y:S01]  /*19b60*/  FMUL.FTZ R4, R6, R7.reuse ;  /* 0x0000000706047220 */ /* 0x080fe20000410000 */
[----:B------:R-:W-:Y:S01]  /*19b70*/  FADD.FTZ R69, R69, R7 ;  /* 0x0000000745457221 */ /* 0x000fe20000010000 */
[C---:B---3--:R-:W-:Y:S01]  /*19b80*/  FFMA.FTZ R66, R63.reuse, R7, R66 ;  /* 0x000000073f427223 */ /* 0x048fe20000010042 */
[----:B------:R-:W-:Y:S01]  /*19b90*/  FADD.FTZ R64, R64, R12 ;  /* 0x0000000c40407221 */ /* 0x000fe20000010000 */
[----:B------:R-:W-:Y:S01]  /*19ba0*/  FFMA.FTZ R68, R63, R4, R68 ;  /* 0x000000043f447223 */ /* 0x000fe20000010044 */
[----:B------:R-:W-:Y:S01]  /*19bb0*/  FADD.FTZ R65, R4, R65 ;  /* 0x0000004104417221 */ /* 0x000fe20000010000 */
[----:B------:R-:W2:Y:S04]  /*19bc0*/  LDL.LU R7, [R1+0x950] ;  /* 0x0009500001077983 */ /* 0x000ea80000300800 */
[----:B------:R-:W3:Y:S01]  /*19bd0*/  LDL.LU R4, [R1+0x644] ;  /* 0x0006440001047983 */ /* 0x000ee20000300800 */
[----:B------:R-:W-:-:S03]  /*19be0*/  FMUL.FTZ R63, R5, R8 ;  /* 0x00000008053f7220 */ /* 0x000fc60000410000 */
[----:B------:R-:W4:Y:S01]  /*19bf0*/  LDL.LU R67, [R1+0x638] ;  /* 0x0006380001437983 */ /* 0x000f220000300800 */
[----:B------:R-:W-:Y:S01]  /*19c00*/  FADD.FTZ R65, R65, R63 ;  /* 0x0000003f41417221 */ /* 0x000fe20000010000 */
[----:B------:R-:W-:Y:S02]  /*19c10*/  FADD.FTZ R64, R64, R0 ;  /* 0x0000000040407221 */ /* 0x000fe40000010000 */
[----:B------:R-:W4:Y:S02]  /*19c20*/  LDL.LU R0, [R1+0x960] ;  /* 0x0009600001007983 */ /* 0x000f240000300800 */
[----:B------:R-:W-:Y:S02]  /*19c30*/  FADD.FTZ R64, R64, R10 ;  /* 0x0000000a40407221 */ /* 0x000fe40000010000 */
[----:B------:R-:W4:Y:S04]  /*19c40*/  LDL.LU R10, [R1+0x958] ;  /* 0x00095800010a7983 */ /* 0x000f280000300800 */
[----:B------:R-:W4:Y:S01]  /*19c50*/  LDL.LU R12, [R1+0x968] ;  /* 0x00096800010c7983 */ /* 0x000f220000300800 */
[----:B---3--:R-:W-:-:S03]  /*19c60*/  FFMA.FTZ R68, R4, R63, R68 ;  /* 0x0000003f04447223 */ /* 0x008fc60000010044 */
[----:B------:R-:W3:Y:S01]  /*19c70*/  LDL.LU R63, [R1+0x640] ;  /* 0x00064000013f7983 */ /* 0x000ee20000300800 */
[----:B------:R-:W-:Y:S01]  /*19c80*/  FADD.FTZ R64, R64, R9 ;  /* 0x0000000940407221 */ /* 0x000fe20000010000 */
[----:B------:R-:W-:Y:S01]  /*19c90*/  FFMA.FTZ R62, R4, R8, R62 ;  /* 0x00000008043e7223 */ /* 0x000fe2000001003e */
[----:B--2---:R-:W-:Y:S01]  /*19ca0*/  FADD.FTZ R69, R69, R7 ;  /* 0x0000000745457221 */ /* 0x004fe20000010000 */
[----:B------:R-:W2:Y:S01]  /*19cb0*/  LDL.LU R9, [R1+0x954] ;  /* 0x0009540001097983 */ /* 0x000ea20000300800 */
[----:B------:R-:W-:-:S03]  /*19cc0*/  FADD.FTZ R64, R64, R8 ;  /* 0x0000000840407221 */ /* 0x000fc60000010000 */
[----:B------:R-:W4:Y:S01]  /*19cd0*/  LDL.LU R8, [R1+0x94c] ;  /* 0x00094c0001087983 */ /* 0x000f220000300800 */
[-C--:B------:R-:W-:Y:S01]  /*19ce0*/  FMUL.FTZ R4, R6, R7.reuse ;  /* 0x0000000706047220 */ /* 0x080fe20000410000 */
[C---:B---3--:R-:W-:Y:S02]  /*19cf0*/  FFMA.FTZ R66, R63.reuse, R7, R66 ;  /* 0x000000073f427223 */ /* 0x048fe40000010042 */
[----:B------:R-:W3:Y:S01]  /*19d00*/  LDL.LU R7, [R1+0x63c] ;  /* 0x00063c0001077983 */ /* 0x000ee20000300800 */
[----:B------:R-:W-:Y:S01]  /*19d10*/  FFMA.FTZ R68, R63, R4, R68 ;  /* 0x000000043f447223 */ /* 0x000fe20000010044 */
[----:B------:R-:W-:Y:S01]  /*19d20*/  FADD.FTZ R65, R4, R65 ;  /* 0x0000004104417221 */ /* 0x000fe20000010000 */
[----:B--2---:R-:W-:Y:S01]  /*19d30*/  FMUL.FTZ R4, R6, R9 ;  /* 0x0000000906047220 */ /* 0x004fe20000410000 */
[----:B----4-:R-:W-:-:S04]  /*19d40*/  FMUL.FTZ R63, R5, R8 ;  /* 0x00000008053f7220 */ /* 0x010fc80000410000 */
[----:B------:R-:W-:-:S04]  /*19d50*/  FADD.FTZ R65, R65, R63 ;  /* 0x0000003f41417221 */ /* 0x000fc80000010000 */
[----:B------:R-:W-:Y:S01]  /*19d60*/  FADD.FTZ R65, R4, R65 ;  /* 0x0000004104417221 */ /* 0x000fe20000010000 */
[C---:B---3--:R-:W-:Y:S01]  /*19d70*/  FFMA.FTZ R68, R7.reuse, R63, R68 ;  /* 0x0000003f07447223 */ /* 0x048fe20000010044 */
[----:B------:R-:W-:Y:S01]  /*19d80*/  FFMA.FTZ R62, R7, R8, R62 ;  /* 0x00000008073e7223 */ /* 0x000fe2000001003e */
[----:B------:R-:W-:Y:S01]  /*19d90*/  FADD.FTZ R64, R64, R8 ;  /* 0x0000000840407221 */ /* 0x000fe20000010000 */
[C---:B------:R-:W-:Y:S01]  /*19da0*/  FFMA.FTZ R66, R67.reuse, R9, R66 ;  /* 0x0000000943427223 */ /* 0x040fe20000010042 */
[----:B------:R-:W-:Y:S01]  /*19db0*/  FFMA.FTZ R68, R67, R4, R68 ;  /* 0x0000000443447223 */ /* 0x000fe20000010044 */
[----:B------:R-:W2:Y:S04]  /*19dc0*/  LDL.LU R8, [R1+0x628] ;  /* 0x0006280001087983 */ /* 0x000ea80000300800 */
[----:B------:R-:W3:Y:S01]  /*19dd0*/  LDL.LU R4, [R1+0x630] ;  /* 0x0006300001047983 */ /* 0x000ee20000300800 */
[-C--:B------:R-:W-:Y:S01]  /*19de0*/  FMUL.FTZ R7, R5, R10.reuse ;  /* 0x0000000a05077220 */ /* 0x080fe20000410000 */
[----:B------:R-:W-:Y:S01]  /*19df0*/  FADD.FTZ R64, R64, R10 ;  /* 0x0000000a40407221 */ /* 0x000fe20000010000 */
[----:B------:R-:W-:Y:S01]  /*19e00*/  FADD.FTZ R69, R69, R9 ;  /* 0x0000000945457221 */ /* 0x000fe20000010000 */
[----:B------:R-:W4:Y:S04]  /*19e10*/  LDL.LU R63, [R1+0x620] ;  /* 0x00062000013f7983 */ /* 0x000f280000300800 */
[----:B------:R-:W4:Y:S04]  /*19e20*/  LDL.LU R9, [R1+0x624] ;  /* 0x0006240001097983 */ /* 0x000f280000300800 */
[----:B------:R-:W4:Y:S01]  /*19e30*/  LDL.LU R67, [R1+0x614] ;  /* 0x0006140001437983 */ /* 0x000f220000300800 */
[----:B---3--:R-:W-:-:S03]  /*19e40*/  FFMA.FTZ R62, R4, R10, R62 ;  /* 0x0000000a043e7223 */ /* 0x008fc6000001003e */
[----:B------:R-:W3:Y:S01]  /*19e50*/  LDL.LU R10, [R1+0x62c] ;  /* 0x00062c00010a7983 */ /* 0x000ee20000300800 */
[----:B------:R-:W-:Y:S01]  /*19e60*/  FFMA.FTZ R68, R4, R7, R68 ;  /* 0x0000000704447223 */ /* 0x000fe20000010044 */
[----:B------:R-:W-:Y:S01]  /*19e70*/  FADD.FTZ R65, R65, R7 ;  /* 0x0000000741417221 */ /* 0x000fe20000010000 */
[----:B------:R-:W-:Y:S01]  /*19e80*/  FMUL.FTZ R4, R6, R0 ;  /* 0x0000000006047220 */ /* 0x000fe20000410000 */
[-C--:B------:R-:W-:Y:S01]  /*19e90*/  FMUL.FTZ R7, R5, R11.reuse ;  /* 0x0000000b05077220 */ /* 0x080fe20000410000 */
[----:B--2---:R-:W-:Y:S01]  /*19ea0*/  FFMA.FTZ R62, R8, R11, R62 ;  /* 0x0000000b083e7223 */ /* 0x004fe2000001003e */
[----:B------:R-:W-:Y:S02]  /*19eb0*/  FADD.FTZ R64, R64, R11 ;  /* 0x0000000b40407221 */ /* 0x000fe40000010000 */
[----:B------:R-:W2:Y:S01]  /*19ec0*/  LDL.LU R11, [R1+0x60c] ;  /* 0x00060c00010b7983 */ /* 0x000ea20000300800 */
[----:B------:R-:W-:Y:S01]  /*19ed0*/  FADD.FTZ R69, R69, R0 ;  /* 0x0000000045457221 */ /* 0x000fe20000010000 */
[----:B------:R-:W-:-:S04]  /*19ee0*/  FADD.FTZ R65, R4, R65 ;  /* 0x0000004104417221 */ /* 0x000fc80000010000 */
[----:B------:R-:W-:Y:S01]  /*19ef0*/  FADD.FTZ R65, R65, R7 ;  /* 0x0000000741417221 */ /* 0x000fe20000010000 */
[----:B----4-:R-:W-:Y:S01]  /*19f00*/  FFMA.FTZ R62, R63, R13, R62 ;  /* 0x0000000d3f3e7223 */ /* 0x010fe2000001003e */
[C---:B---3--:R-:W-:Y:S01]  /*19f10*/  FFMA.FTZ R66, R10.reuse, R0, R66 ;  /* 0x000000000a427223 */ /* 0x048fe20000010042 */
[----:B------:R-:W-:Y:S02]  /*19f20*/  FFMA.FTZ R68, R10, R4, R68 ;  /* 0x000000040a447223 */ /* 0x000fe40000010044 */
[----:B------:R-:W3:Y:S01]  /*19f30*/  LDL.LU R10, [R1+0x604] ;  /* 0x00060400010a7983 */ /* 0x000ee20000300800 */
[-C--:B------:R-:W-:Y:S01]  /*19f40*/  FMUL.FTZ R0, R6, R12.reuse ;  /* 0x0000000c06007220 */ /* 0x080fe20000410000 */
[----:B------:R-:W-:Y:S02]  /*19f50*/  FFMA.FTZ R68, R8, R7, R68 ;  /* 0x0000000708447223 */ /* 0x000fe40000010044 */
[----:B------:R-:W4:Y:S01]  /*19f60*/  LDL.LU R8, [R1+0x5fc] ;  /* 0x0005fc0001087983 */ /* 0x000f220000300800 */
[C---:B------:R-:W-:Y:S01]  /*19f70*/  FFMA.FTZ R66, R9.reuse, R12, R66 ;  /* 0x0000000c09427223 */ /* 0x040fe20000010042 */
[----:B------:R-:W-:Y:S01]  /*19f80*/  FFMA.FTZ R68, R9, R0, R68 ;  /* 0x0000000009447223 */ /* 0x000fe20000010044 */
[----:B------:R-:W-:Y:S01]  /*19f90*/  FMUL.FTZ R4, R5, R13 ;  /* 0x0000000d05047220 */ /* 0x000fe20000410000 */
[----:B------:R-:W4:Y:S01]  /*19fa0*/  LDL.LU R9, [R1+0x5f4] ;  /* 0x0005f40001097983 */ /* 0x000f220000300800 */
[----:B------:R-:W-:Y:S01]  /*19fb0*/  FADD.FTZ R65, R0, R65 ;  /* 0x0000004100417221 */ /* 0x000fe20000010000 */
[----:B------:R-:W-:Y:S01]  /*19fc0*/  FMUL.FTZ R0, R6, R14 ;  /* 0x0000000e06007220 */ /* 0x000fe20000410000 */
[----:B------:R-:W-:-:S02]  /*19fd0*/  FFMA.FTZ R68, R63, R4, R68 ;  /* 0x000000043f447223 */ /* 0x000fc40000010044 */
[----:B------:R-:W4:Y:S01]  /*19fe0*/  LDL.LU R63, [R1+0x5e4] ;  /* 0x0005e400013f7983 */ /* 0x000f220000300800 */
[C---:B------:R-:W-:Y:S01]  /*19ff0*/  FFMA.FTZ R66, R67.reuse, R14, R66 ;  /* 0x0000000e43427223 */ /* 0x040fe20000010042 */
[----:B------:R-:W-:Y:S02]  /*1a000*/  FFMA.FTZ R68, R67, R0, R68 ;  /* 0x0000000043447223 */ /* 0x000fe40000010044 */
[----:B------:R-:W4:Y:S01]  /*1a010*/  LDL.LU R67, [R1+0x5e0] ;  /* 0x0005e00001437983 */ /* 0x000f220000300800 */
[----:B------:R-:W-:Y:S01]  /*1a020*/  FADD.FTZ R65, R65, R4 ;  /* 0x0000000441417221 */ /* 0x000fe20000010000 */
[-C--:B------:R-:W-:Y:S01]  /*1a030*/  FMUL.FTZ R4, R5, R15.reuse ;  /* 0x0000000f05047220 */ /* 0x080fe20000410000 */
[C---:B--2---:R-:W-:Y:S02]  /*1a040*/  FFMA.FTZ R62, R11.reuse, R15, R62 ;  /* 0x0000000f0b3e7223 */ /* 0x044fe4000001003e */
[----:B------:R-:W-:Y:S01]  /*1a050*/  FADD.FTZ R65, R0, R65 ;  /* 0x0000004100417221 */ /* 0x000fe20000010000 */
[----:B------:R-:W-:Y:S01]  /*1a060*/  FFMA.FTZ R68, R11, R4, R68 ;  /* 0x000000040b447223 */ /* 0x000fe20000010044 */
[----:B------:R-:W-:Y:S01]  /*1a070*/  FMUL.FTZ R0, R6, R16 ;  /* 0x0000001006007220 */ /* 0x000fe20000410000 */
[----:B------:R-:W2:Y:S01]  /*1a080*/  LDL.LU R11, [R1+0x5d0] ;  /* 0x0005d000010b7983 */ /* 0x000ea20000300800 */
[----:B------:R-:W-:Y:S01]  /*1a090*/  FADD.FTZ R65, R65, R4 ;  /* 0x0000000441417221 */ /* 0x000fe20000010000 */
[----:B------:R-:W-:-:S03]  /*1a0a0*/  FMUL.FTZ R4, R5, R17 ;  /* 0x0000001105047220 */ /* 0x000fc60000410000 */
[----:B------:R-:W-:-:S04]  /*1a0b0*/  FADD.FTZ R65, R0, R65 ;  /* 0x0000004100417221 */ /* 0x000fc80000010000 */
[----:B------:R-:W-:Y:S01]  /*1a0c0*/  FADD.FTZ R65, R65, R4 ;  /* 0x0000000441417221 */ /* 0x000fe20000010000 */
[C---:B---3--:R-:W-:Y:S01]  /*1a0d0*/  FFMA.FTZ R66, R10.reuse, R16, R66 ;  /* 0x000000100a427223 */ /* 0x048fe20000010042 */
[----:B------:R-:W-:Y:S02]  /*1a0e0*/  FFMA.FTZ R68, R10, R0, R68 ;  /* 0x000000000a447223 */ /* 0x000fe40000010044 */
[----:B------:R-:W3:Y:S01]  /*1a0f0*/  LDL.LU R10, [R1+0x5cc] ;  /* 0x0005cc00010a7983 */ /* 0x000ee20000300800 */
        /* <DEDUP_REMOVED lines=16> */
[----:B------:R-:W-:Y:S01]  /*1a200*/  FADD.FTZ R65, R65, R4 ;  /* 0x0000000441417221 */ /* 0x000fe20000010000 */
[-C--:B------:R-:W-:Y:S01]  /*1a210*/  FMUL.FTZ R4, R5, R21.reuse ;  /* 0x0000001505047220 */ /* 0x080fe20000410000 */
[----:B--2---:R-:W-:-:S02]  /*1a220*/  FFMA.FTZ R62, R11, R21, R62 ;  /* 0x000000150b3e7223 */ /* 0x004fc4000001003e */
        /* <DEDUP_REMOVED lines=28> */
[----:B------:R-:W-:Y:S01]  /*1a3f0*/  FMUL.FTZ R4, R5, R27 ;  /* 0x0000001b05047220 */ /* 0x000fe20000410000 */
[----:B------:R-:W-:-:S02]  /*1a400*/  FADD.FTZ R64, R64, R13 ;  /* 0x0000000d40407221 */ /* 0x000fc40000010000 */
[----:B------:R-:W-:Y:S01]  /*1a410*/  FADD.FTZ R65, R0, R65 ;  /* 0x0000004100417221 */ /* 0x000fe20000010000 */
[----:B--2---:R-:W-:Y:S01]  /*1a420*/  FFMA.FTZ R68, R11, R4, R68 ;  /* 0x000000040b447223 */ /* 0x004fe20000010044 */
[----:B------:R-:W-:Y:S01]  /*1a430*/  FMUL.FTZ R0, R6, R28 ;  /* 0x0000001c06007220 */ /* 0x000fe20000410000 */
[----:B------:R-:W2:Y:S01]  /*1a440*/  LDL.LU R13, [R1+0x50c] ;  /* 0x00050c00010d7983 */ /* 0x000ea20000300800 */
[----:B------:R-:W-:Y:S01]  /*1a450*/  FADD.FTZ R65, R65, R4 ;  /* 0x0000000441417221 */ /* 0x000fe20000010000 */
[----:B------:R-:W-:Y:S01]  /*1a460*/  FADD.FTZ R69, R69, R12 ;  /* 0x0000000c45457221 */ /* 0x000fe20000010000 */
[----:B------:R-:W-:Y:S01]  /*1a470*/  FFMA.FTZ R62, R11, R27, R62 ;  /* 0x0000001b0b3e7223 */ /* 0x000fe2000001003e */
[----:B------:R-:W-:Y:S01]  /*1a480*/  FMUL.FTZ R4, R5, R29 ;  /* 0x0000001d05047220 */ /* 0x000fe20000410000 */
[----:B------:R-:W2:Y:S01]  /*1a490*/  LDL.LU R12, [R1+0x4f8] ;  /* 0x0004f800010c7983 */ /* 0x000ea20000300800 */
[----:B------:R-:W-:-:S04]  /*1a4a0*/  FADD.FTZ R65, R0, R65 ;  /* 0x0000004100417221 */ /* 0x000fc80000010000 */
[----:B------:R-:W-:Y:S01]  /*1a4b0*/  FADD.FTZ R65, R65, R4 ;  /* 0x0000000441417221 */ /* 0x000fe20000010000 */
[----:B---3--:R-:W-:Y:S01]  /*1a4c0*/  FFMA.FTZ R68, R10, R0, R68 ;  /* 0x000000000a447223 */ /* 0x008fe20000010044 */
[----:B------:R-:W-:Y:S01]  /*1a4d0*/  FMUL.FTZ R0, R6, R30 ;  /* 0x0000001e06007220 */ /* 0x000fe20000410000 */
[C---:B----4-:R-:W-:Y:S02]  /*1a4e0*/  FFMA.FTZ R62, R8.reuse, R29, R62 ;  /* 0x0000001d083e7223 */ /* 0x050fe4000001003e */
[----:B------:R-:W-:Y:S02]  /*1a4f0*/  FFMA.FTZ R68, R8, R4, R68 ;  /* 0x0000000408447223 */ /* 0x000fe40000010044 */
[----:B------:R-:W3:Y:S01]  /*1a500*/  LDL.LU R8, [R1+0x4e0] ;  /* 0x0004e00001087983 */ /* 0x000ee20000300800 */
[----:B------:R-:W-:Y:S01]  /*1a510*/  FFMA.FTZ R66, R10, R28, R66 ;  /* 0x0000001c0a427223 */ /* 0x000fe20000010042 */
[----:B------:R-:W-:Y:S01]  /*1a520*/  FFMA.FTZ R68, R9, R0, R68 ;  /* 0x0000000009447223 */ /* 0x000fe20000010044 */
[-C--:B------:R-:W-:Y:S01]  /*1a530*/  FMUL.FTZ R4, R5, R31.reuse ;  /* 0x0000001f05047220 */ /* 0x080fe20000410000 */
[----:B------:R-:W4:Y:S01]  /*1a540*/  LDL.LU R10, [R1+0x4d0] ;  /* 0x0004d000010a7983 */ /* 0x000f220000300800 */
[----:B------:R-:W-:Y:S01]  /*1a550*/  FADD.FTZ R65, R0, R65 ;  /* 0x0000004100417221 */ /* 0x000fe20000010000 */
[----:B------:R-:W-:Y:S01]  /*1a560*/  FFMA.FTZ R66, R9, R30, R66 ;  /* 0x0000001e09427223 */ /* 0x000fe20000010042 */
        /* <DEDUP_REMOVED lines=8> */
[-C--:B------:R-:W-:Y:S01]  /*1a5f0*/  FMUL.FTZ R4, R5, R61.reuse ;  /* 0x0000003d05047220 */ /* 0x080fe20000410000 */
[----:B------:R-:W-:Y:S02]  /*1a600*/  FADD.FTZ R69, R69, R14 ;  /* 0x0000000e45457221 */ /* 0x000fe40000010000 */
[----:B------:R-:W-:Y:S01]  /*1a610*/  FADD.FTZ R65, R0, R65 ;  /* 0x0000004100417221 */ /* 0x000fe20000010000 */
[----:B--2---:R-:W-:Y:S01]  /*1a620*/  FFMA.FTZ R9, R13, R4, R9 ;  /* 0x000000040d097223 */ /* 0x004fe20000010009 */
[----:B------:R-:W-:Y:S01]  /*1a630*/  FMUL.FTZ R0, R6, R54 ;  /* 0x0000003606007220 */ /* 0x000fe20000410000 */
[----:B------:R-:W2:Y:S01]  /*1a640*/  LDL.LU R14, [R1+0x4c4] ;  /* 0x0004c400010e7983 */ /* 0x000ea20000300800 */
[----:B------:R-:W-:Y:S01]  /*1a650*/  FADD.FTZ R65, R65, R4 ;  /* 0x0000000441417221 */ /* 0x000fe20000010000 */
[----:B------:R-:W-:Y:S01]  /*1a660*/  FFMA.FTZ R11, R13, R61, R62 ;  /* 0x0000003d0d0b7223 */ /* 0x000fe2000001003e */
[----:B------:R-:W-:Y:S01]  /*1a670*/  FFMA.FTZ R9, R12, R0, R9 ;  /* 0x000000000c097223 */ /* 0x000fe20000010009 */
[----:B------:R-:W-:Y:S01]  /*1a680*/  FMUL.FTZ R4, R5, R60 ;  /* 0x0000003c05047220 */ /* 0x000fe20000410000 */
[----:B------:R-:W2:Y:S01]  /*1a690*/  LDL.LU R13, [R1+0x4c0] ;  /* 0x0004c000010d7983 */ /* 0x000ea20000300800 */
[----:B------:R-:W-:Y:S01]  /*1a6a0*/  FADD.FTZ R65, R0, R65 ;  /* 0x0000004100417221 */ /* 0x000fe20000010000 */
[----:B------:R-:W-:-:S02]  /*1a6b0*/  FFMA.FTZ R7, R12, R54, R7 ;  /* 0x000000360c077223 */ /* 0x000fc40000010007 */
[----:B------:R-:W2:Y:S01]  /*1a6c0*/  LDL.LU R12, [R1+0x4bc] ;  /* 0x0004bc00010c7983 */ /* 0x000ea20000300800 */
[----:B------:R-:W-:Y:S01]  /*1a6d0*/  FADD.FTZ R65, R65, R4 ;  /* 0x0000000441417221 */ /* 0x000fe20000010000 */
[C---:B---3--:R-:W-:Y:S01]  /*1a6e0*/  FFMA.FTZ R0, R8.reuse, R60, R11 ;  /* 0x0000003c08007223 */ /* 0x048fe2000001000b */
[----:B------:R-:W-:Y:S01]  /*1a6f0*/  FFMA.FTZ R9, R8, R4, R9 ;  /* 0x0000000408097223 */ /* 0x000fe20000010009 */
[-C--:B------:R-:W-:Y:S01]  /*1a700*/  FMUL.FTZ R8, R6, R52.reuse ;  /* 0x0000003406087220 */ /* 0x080fe20000410000 */
[-C--:B------:R-:W-:Y:S01]  /*1a710*/  FMUL.FTZ R4, R5, R59.reuse ;  /* 0x0000003b05047220 */ /* 0x080fe20000410000 */
[C---:B----4-:R-:W-:Y:S02]  /*1a720*/  FFMA.FTZ R7, R10.reuse, R52, R7 ;  /* 0x000000340a077223 */ /* 0x050fe40000010007 */
[----:B------:R-:W-:Y:S02]  /*1a730*/  FFMA.FTZ R9, R10, R8, R9 ;  /* 0x000000080a097223 */ /* 0x000fe40000010009 */
[----:B------:R-:W3:Y:S01]  /*1a740*/  LDL.LU R10, [R1+0x4b8] ;  /* 0x0004b800010a7983 */ /* 0x000ee20000300800 */
        /* <DEDUP_REMOVED lines=8> */
[----:B------:R-:W-:Y:S02]  /*1a7d0*/  FADD.FTZ R69, R69, R16 ;  /* 0x0000001045457221 */ /* 0x000fe40000010000 */
[----:B------:R-:W4:Y:S01]  /*1a7e0*/  LDL.LU R16, [R1+0x4ac] ;  /* 0x0004ac0001107983 */ /* 0x000f220000300800 */
[----:B------:R-:W-:Y:S01]  /*1a7f0*/  FADD.FTZ R65, R65, R4 ;  /* 0x0000000441417221 */ /* 0x000fe20000010000 */
[----:B------:R-:W-:Y:S01]  /*1a800*/  FMUL.FTZ R4, R5, R58 ;  /* 0x0000003a05047220 */ /* 0x000fe20000410000 */
[----:B------:R-:W-:Y:S02]  /*1a810*/  FADD.FTZ R64, R64, R15 ;  /* 0x0000000f40407221 */ /* 0x000fe40000010000 */
[----:B------:R-:W-:Y:S01]  /*1a820*/  FADD.FTZ R65, R0, R65 ;  /* 0x0000004100417221 */ /* 0x000fe20000010000 */
[----:B--2---:R-:W-:Y:S01]  /*1a830*/  FFMA.FTZ R9, R14, R4, R9 ;  /* 0x000000040e097223 */ /* 0x004fe20000010009 */
[----:B------:R-:W-:Y:S01]  /*1a840*/  FMUL.FTZ R0, R6, R48 ;  /* 0x0000003006007220 */ /* 0x000fe20000410000 */
[----:B------:R-:W2:Y:S01]  /*1a850*/  LDL.LU R15, [R1+0x4a8] ;  /* 0x0004a800010f7983 */ /* 0x000ea20000300800 */
[----:B------:R-:W-:Y:S01]  /*1a860*/  FADD.FTZ R65, R65, R4 ;  /* 0x0000000441417221 */ /* 0x000fe20000010000 */
[----:B------:R-:W-:Y:S01]  /*1a870*/  FMUL.FTZ R4, R5, R56 ;  /* 0x0000003805047220 */ /* 0x000fe20000410000 */
[C---:B------:R-:W-:Y:S01]  /*1a880*/  FFMA.FTZ R9, R13.reuse, R0, R9 ;  /* 0x000000000d097223 */ /* 0x040fe20000010009 */
[----:B------:R-:W-:Y:S01]  /*1a890*/  FFMA.FTZ R11, R14, R58, R11 ;  /* 0x0000003a0e0b7223 */ /* 0x000fe2000001000b */
[----:B------:R-:W-:Y:S01]  /*1a8a0*/  FADD.FTZ R65, R0, R65 ;  /* 0x0000004100417221 */ /* 0x000fe20000010000 */
[----:B------:R-:W2:Y:S01]  /*1a8b0*/  LDL.LU R14, [R1+0x4a4] ;  /* 0x0004a400010e7983 */ /* 0x000ea20000300800 */
        /* <DEDUP_REMOVED lines=10> */
[----:B------:R-:W-:Y:S01]  /*1a960*/  FMUL.FTZ R10, R5, R55 ;  /* 0x00000037050a7220 */ /* 0x000fe20000410000 */
[----:B------:R-:W-:Y:S01]  /*1a970*/  FMUL.FTZ R8, R6, R47 ;  /* 0x0000002f06087220 */ /* 0x000fe20000410000 */
[C---:B----4-:R-:W-:Y:S02]  /*1a980*/  FFMA.FTZ R0, R63.reuse, R55, R0 ;  /* 0x000000373f007223 */ /* 0x050fe40000010000 */
[----:B------:R-:W-:Y:S02]  /*1a990*/  FFMA.FTZ R9, R63, R10, R9 ;  /* 0x0000000a3f097223 */ /* 0x000fe40000010009 */
[----:B------:R-:W3:Y:S01]  /*1a9a0*/  LDL.LU R63, [R1+0x498] ;  /* 0x00049800013f7983 */ /* 0x000ee20000300800 */
        /* <DEDUP_REMOVED lines=10> */
[----:B--2---:R-:W-:Y:S02]  /*1aa50*/  FFMA.FTZ R9, R15, R8, R9 ;  /* 0x000000080f097223 */ /* 0x004fe40000010009 */
        /* <DEDUP_REMOVED lines=8> */
[----:B------:R-:W-:Y:S01]  /*1aae0*/  FFMA.FTZ R9, R12, R4, R9 ;  /* 0x000000040c097223 */ /* 0x000fe20000010009 */
[----:B------:R-:W-:Y:S01]  /*1aaf0*/  FMUL.FTZ R8, R6, R46 ;  /* 0x0000002e06087220 */ /* 0x000fe20000410000 */
[----:B------:R-:W-:Y:S01]  /*1ab00*/  FADD.FTZ R65, R65, R4 ;  /* 0x0000000441417221 */ /* 0x000fe20000010000 */
[----:B------:R-:W-:Y:S01]  /*1ab10*/  FFMA.FTZ R7, R13, R34, R7 ;  /* 0x000000220d077223 */ /* 0x000fe20000010007 */
[----:B------:R-:W-:-:S02]  /*1ab20*/  FMUL.FTZ R10, R5, R33 ;  /* 0x00000021050a7220 */ /* 0x000fc40000410000 */
[----:B------:R-:W-:Y:S01]  /*1ab30*/  FADD.FTZ R65, R8, R65 ;  /* 0x0000004108417221 */ /* 0x000fe20000010000 */
[----:B------:R-:W-:Y:S01]  /*1ab40*/  FFMA.FTZ R0, R16, R53, R0 ;  /* 0x0000003510007223 */ /* 0x000fe20000010000 */
[----:B------:R-:W-:-:S03]  /*1ab50*/  FMUL.FTZ R11, R6, R35 ;  /* 0x00000023060b7220 */ /* 0x000fc60000410000 */
[----:B------:R-:W-:-:S04]  /*1ab60*/  FFMA.FTZ R0, R14, R51, R0 ;  /* 0x000000330e007223 */ /* 0x000fc80000010000 */
[----:B------:R-:W-:Y:S01]  /*1ab70*/  FFMA.FTZ R0, R12, R49, R0 ;  /* 0x000000310c007223 */ /* 0x000fe20000010000 */
[----:B------:R-:W-:Y:S01]  /*1ab80*/  FMUL.FTZ R14, R6, R37 ;  /* 0x00000025060e7220 */ /* 0x000fe20000410000 */
[----:B------:R-:W-:Y:S01]  /*1ab90*/  FADD.FTZ R64, R64, R17 ;  /* 0x0000001140407221 */ /* 0x000fe20000010000 */
[----:B------:R-:W-:-:S03]  /*1aba0*/  FADD.FTZ R69, R69, R18 ;  /* 0x0000001245457221 */ /* 0x000fc60000010000 */
[----:B------:R-:W-:Y:S01]  /*1abb0*/  FADD.FTZ R64, R64, R19 ;  /* 0x0000001340407221 */ /* 0x000fe20000010000 */
[C---:B---3--:R-:W-:Y:S01]  /*1abc0*/  FFMA.FTZ R9, R63.reuse, R8, R9 ;  /* 0x000000083f097223 */ /* 0x048fe20000010009 */
[----:B------:R-:W-:Y:S01]  /*1abd0*/  FFMA.FTZ R4, R63, R46, R7 ;  /* 0x0000002e3f047223 */ /* 0x000fe20000010007 */
[----:B------:R-:W-:Y:S02]  /*1abe0*/  FMUL.FTZ R7, R6, R41 ;  /* 0x0000002906077220 */ /* 0x000fe40000410000 */
[----:B----4-:R-:W-:Y:S01]  /*1abf0*/  FFMA.FTZ R8, R67, R10, R9 ;  /* 0x0000000a43087223 */ /* 0x010fe20000010009 */
[----:B------:R-:W-:Y:S01]  /*1ac00*/  FADD.FTZ R10, R65, R10 ;  /* 0x0000000a410a7221 */ /* 0x000fe20000010000 */
[----:B------:R-:W-:Y:S02]  /*1ac10*/  FMUL.FTZ R9, R5, R39 ;  /* 0x0000002705097220 */ /* 0x000fe40000410000 */
[----:B------:R-:W-:Y:S01]  /*1ac20*/  FFMA.FTZ R8, R57, R7, R8 ;  /* 0x0000000739087223 */ /* 0x000fe20000010008 */
[----:B------:R-:W-:-:S03]  /*1ac30*/  FADD.FTZ R10, R7, R10 ;  /* 0x0000000a070a7221 */ /* 0x000fc60000010000 */
[----:B------:R-:W-:Y:S01]  /*1ac40*/  FFMA.FTZ R8, R45, R9, R8 ;  /* 0x000000092d087223 */ /* 0x000fe20000010008 */
[----:B------:R-:W-:Y:S01]  /*1ac50*/  FADD.FTZ R10, R10, R9 ;  /* 0x000000090a0a7221 */ /* 0x000fe20000010000 */
[----:B------:R-:W-:Y:S02]  /*1ac60*/  FMUL.FTZ R9, R5, R36 ;  /* 0x0000002405097220 */ /* 0x000fe40000410000 */
        /* <DEDUP_REMOVED lines=53> */
[----:B0-----:R-:W-:-:S07]  /*1afc0*/  FADD.FTZ R11, R46, R37 ;  /* 0x000000252e0b7221 */ /* 0x001fce0000010000 */
.L_x_1521:
        /* <DEDUP_REMOVED lines=44> */
[----:B------:R1:W3:Y:S03]  /*1b290*/  SHFL.DOWN PT, R13, R14, 0x10, R7 ;  /* 0x0a0000000e0d7989 */ /* 0x0002e600000e0007 */
[----:B-1----:R-:W-:Y:S02]  /*1b2a0*/  @!P1 LOP3.LUT R7, R0, 0xf8, RZ, 0xc0, !PT ;  /* 0x000000f800079812 */ /* 0x002fe400078ec0ff */
[----:B------:R-:W-:-:S05]  /*1b2b0*/  LEA R0, R4, UR5, 0x4 ;  /* 0x0000000504007c11 */ /* 0x000fca000f8e20ff */
[----:B------:R1:W-:Y:S01]  /*1b2c0*/  STS.128 [R0], R8 ;  /* 0x0000000800007388 */ /* 0x0003e20000000c00 */
[----:B0-----:R-:W-:Y:S01]  /*1b2d0*/  @!P0 FADD.FTZ R15, R15, R12 ;  /* 0x0000000c0f0f8221 */ /* 0x001fe20000010000 */
[----:B---3--:R-:W-:Y:S01]  /*1b2e0*/  @!P0 FADD.FTZ R14, R14, R13 ;  /* 0x0000000d0e0e8221 */ /* 0x008fe20000010000 */
[----:B------:R-:W-:-:S03]  /*1b2f0*/  ISETP.NE.AND P0, PT, R4, RZ, PT ;  /* 0x000000ff0400720c */ /* 0x000fc60003f05270 */
[----:B------:R-:W-:Y:S02]  /*1b300*/  MOV R40, R15 ;  /* 0x0000000f00287202 */ /* 0x000fe40000000f00 */
[----:B------:R-:W-:-:S05]  /*1b310*/  MOV R41, R14 ;  /* 0x0000000e00297202 */ /* 0x000fca0000000f00 */
[----:B------:R1:W-:Y:S01]  /*1b320*/  @!P1 STS.64 [R7+UR7+0x10], R40 ;  /* 0x0000102807009988 */ /* 0x0003e20008000a07 */
[----:B------:R-:W-:Y:S06]  /*1b330*/  BAR.SYNC.DEFER_BLOCKING 0x0 ;  /* 0x0000000000007b1d */ /* 0x000fec0000010000 */
[----:B--2-4-:R-:W-:Y:S05]  /*1b340*/  @P0 BRA `(.L_x_1523) ;  /* 0x0000000000800947 */ /* 0x014fea0003800000 */
        /* <DEDUP_REMOVED lines=32> */
.L_x_1523:
[----:B------:R-:W-:Y:S05]  /*1b550*/  BSYNC.RECONVERGENT B0 ;  /* 0x0000000000007941 */ /* 0x000fea0003800200 */
.L_x_1522:
        /* <DEDUP_REMOVED lines=38> */
.L_x_1525:
[----:B------:R-:W-:Y:S05]  /*1b7c0*/  BSYNC.RECONVERGENT B0 ;  /* 0x0000000000007941 */ /* 0x000fea0003800200 */
.L_x_1524:
        /* <DEDUP_REMOVED lines=30> */
.L_x_1527:
[----:B------:R-:W-:Y:S05]  /*1b9b0*/  BSYNC.RECONVERGENT B0 ;  /* 0x0000000000007941 */ /* 0x000fea0003800200 */
.L_x_1526:
        /* <DEDUP_REMOVED lines=34> */
.L_x_1531:
[----:B------:R-:W2:Y:S04]  /*1bbe0*/  LDG.E.STRONG.GPU R0, desc[UR10][R12.64] ;  /* 0x0000000a0c007981 */ /* 0x000ea8000c1ef900 */
[----:B--2---:R-:W-:Y:S04]  /*1bbf0*/  CCTL.IVALL ;  /* 0x00000000ff00798f */ /* 0x004fe80002000000 */
[----:B------:R0:W-:Y:S01]  /*1bc00*/  STL [R1], R0 ;  /* 0x0000000001007387 */ /* 0x0001e20000100800 */
[----:B------:R-:W-:-:S13]  /*1bc10*/  ISETP.NE.AND P0, PT, R0, UR5, PT ;  /* 0x0000000500007c0c */ /* 0x000fda000bf05270 */
[----:B0-----:R-:W-:Y:S05]  /*1bc20*/  @P0 BRA `(.L_x_1531) ;  /* 0xfffffffc00ec0947 */ /* 0x001fea000383ffff */
.L_x_1530:
[----:B------:R-:W-:Y:S05]  /*1bc30*/  BSYNC.RECONVERGENT B0 ;  /* 0x0000000000007941 */ /* 0x000fea0003800200 */
.L_x_1529:
        /* <DEDUP_REMOVED lines=15> */
.L_x_1533:
        /* <DEDUP_REMOVED lines=77> */
.L_x_1532:
        /* <DEDUP_REMOVED lines=52> */
.L_x_1534:
        /* <DEDUP_REMOVED lines=27> */
.L_x_1535:
        /* <DEDUP_REMOVED lines=12> */
.L_x_1536:
[----:B------:R-:W-:Y:S05]  /*1c7b0*/  BSYNC.RECONVERGENT B0 ;  /* 0x0000000000007941 */ /* 0x000fea0003800200 */
.L_x_1528:
[----:B------:R-:W2:Y:S01]  /*1c7c0*/  S2UR UR6, SR_CgaCtaId ;  /* 0x00000000000679c3 */ /* 0x000ea20000008800 */
[----:B------:R-:W-:Y:S01]  /*1c7d0*/  ISETP.NE.AND P0, PT, R4, RZ, PT ;  /* 0x000000ff0400720c */ /* 0x000fe20003f05270 */
[----:B------:R-:W-:Y:S01]  /*1c7e0*/  UMOV UR5, 0x400 ;  /* 0x0000040000057882 */ /* 0x000fe20000000000 */
[----:B------:R-:W3:Y:S01]  /*1c7f0*/  LDCU.U8 UR12, c[0x0][0x414] ;  /* 0x00008280ff0c77ac */ /* 0x000ee20008000000 */
[----:B------:R-:W-:Y:S01]  /*1c800*/  HFMA2 R4, -RZ, RZ, 0, 0 ;  /* 0x00000000ff047431 */ /* 0x000fe200000001ff */
        /* <DEDUP_REMOVED lines=11> */
[----:B--2-4-:R-:W-:-:S07]  /*1c8c0*/  FMUL.FTZ R7, R9, UR5 ;  /* 0x0000000509077c20 */ /* 0x014fce0008410000 */
.L_x_1542:
[----:B------:R-:W-:-:S05]  /*1c8d0*/  LEA R17, R4, UR15, 0x3 ;  /* 0x0000000f04117c11 */ /* 0x000fca000f8e18ff */
[----:B01----:R-:W2:Y:S04]  /*1c8e0*/  LDL.128 R8, [R17+0x10] ;  /* 0x0000100011087983 */ /* 0x003ea80000100c00 */
        /* <DEDUP_REMOVED lines=15> */
[----:B-1----:R-:W-:Y:S01]  /*1c9e0*/  @P2 FADD.FTZ R19, R18, 1 ;  /* 0x3f80000012132421 */ /* 0x002fe20000010000 */
[----:B------:R-:W-:-:S04]  /*1c9f0*/  FMUL.FTZ R18, R11, UR16 ;  /* 0x000000100b127c20 */ /* 0x000fc80008410000 */
[----:B------:R-:W0:Y:S08]  /*1ca00*/  @P2 MUFU.RCP R17, R17 ;  /* 0x0000001100112308 */ /* 0x000e300000001000 */
[----:B------:R1:W2:Y:S02]  /*1ca10*/  @P2 MUFU.RCP R20, R19 ;  /* 0x0000001300142308 */ /* 0x0002a40000001000 */
[----:B-1----:R-:W-:Y:S01]  /*1ca20*/  FFMA.FTZ R19, R0, R18, R7 ;  /* 0x0000001200137223 */ /* 0x002fe20000010007 */
[----:B0-----:R-:W-:Y:S01]  /*1ca30*/  @P2 FADD.FTZ R23, -R17, 1 ;  /* 0x3f80000011172421 */ /* 0x001fe20000010100 */
[----:B---3--:R-:W-:-:S03]  /*1ca40*/  @P2 FMUL.FTZ R21, R12, R17 ;  /* 0x000000110c152220 */ /* 0x008fc60000410000 */
[----:B------:R-:W-:Y:S01]  /*1ca50*/  @P2 FFMA.FTZ R8, R8, R23, 1 ;  /* 0x3f80000008082423 */ /* 0x000fe20000010017 */
[----:B------:R-:W-:-:S03]  /*1ca60*/  LEA R23, R4, R57, 0x3 ;  /* 0x0000003904177211 */ /* 0x000fc600078e18ff */
[----:B------:R-:W-:Y:S01]  /*1ca70*/  @P2 FMUL.FTZ R12, R21, R8 ;  /* 0x00000008150c2220 */ /* 0x000fe20000410000 */
[----:B------:R-:W-:Y:S01]  /*1ca80*/  FFMA.FTZ R8, R0, R22, R7 ;  /* 0x0000001600087223 */ /* 0x000fe20000010007 */
[----:B------:R-:W-:Y:S01]  /*1ca90*/  ISETP.GE.U32.AND P0, PT, R23, UR18, PT ;  /* 0x0000001217007c0c */ /* 0x000fe2000bf06070 */
[----:B--2---:R-:W-:Y:S01]  /*1caa0*/  @P2 FADD.FTZ R16, -R20, 1 ;  /* 0x3f80000014102421 */ /* 0x004fe20000010100 */
[----:B------:R-:W-:Y:S01]  /*1cab0*/  @P2 FMUL.FTZ R20, R13, R20 ;  /* 0x000000140d142220 */ /* 0x000fe20000410000 */
[----:B------:R-:W-:Y:S01]  /*1cac0*/  FFMA.FTZ R12, R5, R12, -R8 ;  /* 0x0000000c050c7223 */ /* 0x000fe20000010808 */
[----:B------:R-:W-:Y:S01]  /*1cad0*/  SHF.R.S32.HI R8, RZ, 0x1f, R23 ;  /* 0x0000001fff087819 */ /* 0x000fe20000011417 */
[----:B------:R-:W-:Y:S01]  /*1cae0*/  @P2 FFMA.FTZ R9, R9, R16, 1 ;  /* 0x3f80000009092423 */ /* 0x000fe20000010010 */
[----:B------:R-:W-:Y:S01]  /*1caf0*/  IADD3 R21, PT, PT, R23, 0x8, RZ ;  /* 0x0000000817157810 */ /* 0x000fe20007ffe0ff */
[----:B------:R-:W-:Y:S01]  /*1cb00*/  FMUL.FTZ R16, R10, UR16 ;  /* 0x000000100a107c20 */ /* 0x000fe20008410000 */
[----:B------:R-:W-:Y:S01]  /*1cb10*/  ISETP.GE.AND.EX P0, PT, R8, UR19, PT, P0 ;  /* 0x0000001308007c0c */ /* 0x000fe2000bf06300 */
[----:B------:R-:W-:Y:S01]  /*1cb20*/  @P2 FMUL.FTZ R13, R20, R9 ;  /* 0x00000009140d2220 */ /* 0x000fe20000410000 */
[----:B------:R-:W-:Y:S01]  /*1cb30*/  ISETP.GE.U32.AND P1, PT, R21, UR18, PT ;  /* 0x0000001215007c0c */ /* 0x000fe2000bf26070 */
[C---:B------:R-:W-:Y:S01]  /*1cb40*/  FFMA.FTZ R9, R0.reuse, R24, R7 ;  /* 0x0000001800097223 */ /* 0x040fe20000010007 */
[----:B------:R-:W-:Y:S01]  /*1cb50*/  SHF.R.S32.HI R22, RZ, 0x1f, R21 ;  /* 0x0000001fff167819 */ /* 0x000fe20000011415 */
[----:B------:R-:W-:Y:S01]  /*1cb60*/  FFMA.FTZ R20, R0, R16, R7 ;  /* 0x0000001000147223 */ /* 0x000fe20000010007 */
[----:B------:R-:W-:Y:S01]  /*1cb70*/  ISETP.NE.AND P2, PT, RZ, UR12, PT ;  /* 0x0000000cff007c0c */ /* 0x000fe2000bf45270 */
[----:B------:R-:W-:Y:S01]  /*1cb80*/  FFMA.FTZ R13, R6, R13, -R9 ;  /* 0x0000000d060d7223 */ /* 0x000fe20000010809 */
[----:B------:R-:W-:-:S05]  /*1cb90*/  ISETP.GE.AND.EX P1, PT, R22, UR19, PT, P1 ;  /* 0x0000001316007c0c */ /* 0x000fca000bf26310 */
        /* <DEDUP_REMOVED lines=12> */
.L_x_1538:
[----:B------:R-:W-:Y:S05]  /*1cc60*/  BSYNC.RECONVERGENT B0 ;  /* 0x0000000000007941 */ /* 0x000fea0003800200 */
.L_x_1537:
        /* <DEDUP_REMOVED lines=19> */
.L_x_1539:
        /* <DEDUP_REMOVED lines=15> */
.L_x_1541:
[----:B------:R-:W-:Y:S05]  /*1ce90*/  BSYNC.RECONVERGENT B0 ;  /* 0x0000000000007941 */ /* 0x000fea0003800200 */
.L_x_1540:
        /* <DEDUP_REMOVED lines=10> */
.L_x_1519:
        /* <DEDUP_REMOVED lines=16> */
.L_x_1545:
[----:B------:R-:W-:Y:S05]  /*1d040*/  BSYNC.RECONVERGENT B0 ;  /* 0x0000000000007941 */ /* 0x000fea0003800200 */
.L_x_1544:
        /* <DEDUP_REMOVED lines=11> */
.L_x_1547:
[----:B------:R-:W2:Y:S04]  /*1d100*/  LDG.E.STRONG.GPU R5, desc[UR10][R2.64] ;  /* 0x0000000a02057981 */ /* 0x000ea8000c1ef900 */
[----:B--2---:R-:W-:Y:S01]  /*1d110*/  CCTL.IVALL ;  /* 0x00000000ff00798f */ /* 0x004fe20002000000 */
[----:B------:R-:W-:Y:S05]  /*1d120*/  YIELD ;  /* 0x0000000000007946 */ /* 0x000fea0003800000 */
[----:B------:R-:W-:-:S13]  /*1d130*/  ISETP.NE.AND P0, PT, R5, R0, PT ;  /* 0x000000000500720c */ /* 0x000fda0003f05270 */
[----:B------:R-:W-:Y:S05]  /*1d140*/  @P0 BRA `(.L_x_1547) ;  /* 0xfffffffc00ec0947 */ /* 0x000fea000383ffff */
.L_x_1546:
[----:B------:R-:W-:Y:S05]  /*1d150*/  WARPSYNC.ALL ;  /* 0x0000000000007948 */ /* 0x000fea0003800000 */
[----:B01----:R-:W0:Y:S08]  /*1d160*/  LDC.64 R10, c[0x0][0x3f8] ;  /* 0x0000fe00ff0a7b82 */ /* 0x003e300000000a00 */
        /* <DEDUP_REMOVED lines=74> */
.L_x_1550:
        /* <DEDUP_REMOVED lines=31> */
.L_x_1549:
[----:B------:R-:W-:Y:S05]  /*1d800*/  BSYNC.RECONVERGENT B0 ;  /* 0x0000000000007941 */ /* 0x000fea0003800200 */
.L_x_1548:
        /* <DEDUP_REMOVED lines=10> */
.L_x_1551:
        /* <DEDUP_REMOVED lines=87> */
.L_x_1552:
        /* <DEDUP_REMOVED lines=14> */
.L_x_4767:


//--------------------- .text._Z35group_norm_nhwc_bwd_one_pass_kernelI11Fp32IOFp16WLi64ELi98ELi392EEv26Group_norm_nhwc_bwd_params --------------------------
	.section	.text._Z35group_norm_nhwc_bwd_one_pass_kernelI11Fp32IOFp16WLi64ELi98ELi392EEv26Group_norm_nhwc_bwd_params,"ax",@progbits
	.align	128
        .global         _Z35group_norm_nhwc_bwd_one_pass_kernelI11Fp32IOFp16WLi64ELi98ELi392EEv26Group_norm_nhwc_bwd_params
        .type           _Z35group_norm_nhwc_bwd_one_pass_kernelI11Fp32IOFp16WLi64ELi98ELi392EEv26Group_norm_nhwc_bwd_params,@function
        .size           _Z35group_norm_nhwc_bwd_one_pass_kernelI11Fp32IOFp16WLi64ELi98ELi392EEv26Group_norm_nhwc_bwd_params,(.L_x_4768 - _Z35group_norm_nhwc_bwd_one_pass_kernelI11Fp32IOFp16WLi64ELi98ELi392EEv26Group_norm_nhwc_bwd_params)
        .other          _Z35group_norm_nhwc_bwd_one_pass_kernelI11Fp32IOFp16WLi64ELi98ELi392EEv26Group_norm_nhwc_bwd_params,@"STO_CUDA_ENTRY STV_DEFAULT"
_Z35group_norm_nhwc_bwd_one_pass_kernelI11Fp32IOFp16WLi64ELi98ELi392EEv26Group_norm_nhwc_bwd_params:
.text._Z35group_norm_nhwc_bwd_one_pass_kernelI11Fp32IOFp16WLi64ELi98ELi392EEv26Group_norm_nhwc_bwd_params:
        /* <DEDUP_REMOVED lines=25> */
.L_x_1594:
        /* <DEDUP_REMOVED lines=257> */
[----:B--2---:R-:W-:Y:S02]  /*11a0*/  HADD2.F32 R61, -RZ, R61.H0_H0 ;  /* 0x2000003dff3d7230 */ /* 0x004fe40000004100 */
[----:B---3--:R-:W-:Y:S02]  /*11b0*/  HADD2.F32 R7, -RZ, R40.H0_H0 ;  /* 0x20000028ff077230 */ /* 0x008fe40000004100 */
[----:B------:R-:W-:Y:S02]  /*11c0*/  @P3 HADD2.F32 R63, -RZ, R42.H0_H0 ;  /* 0x2000002aff3f3230 */ /* 0x000fe40000004100 */
[----:B------:R-:W-:Y:S01]  /*11d0*/  @P3 HADD2.F32 R62, -RZ, R41.H0_H0 ;  /* 0x20000029ff3e3230 */ /* 0x000fe20000004100 */
        /* <DEDUP_REMOVED lines=114> */
.L_x_1554:
        /* <DEDUP_REMOVED lines=256> */
.L_x_1555:
        /* <DEDUP_REMOVED lines=85> */
.L_x_1557:
[----:B------:R-:W-:Y:S05]  /*2e50*/  BSYNC.RECONVERGENT B0 ;  /* 0x0000000000007941 */ /* 0x000fea0003800200 */
.L_x_1556:
        /* <DEDUP_REMOVED lines=38> */
.L_x_1559:
[----:B------:R-:W-:Y:S05]  /*30c0*/  BSYNC.RECONVERGENT B0 ;  /* 0x0000000000007941 */ /* 0x000fea0003800200 */
.L_x_1558:
        /* <DEDUP_REMOVED lines=29> */
.L_x_1561:
[----:B------:R-:W-:Y:S05]  /*32a0*/  BSYNC.RECONVERGENT B0 ;  /* 0x0000000000007941 */ /* 0x000fea0003800200 */
.L_x_1560:
        /* <DEDUP_REMOVED lines=27> */
.L_x_1564:
[----:B------:R-:W2:Y:S04]  /*3460*/  LDG.E.STRONG.GPU R0, desc[UR8][R28.64] ;  /* 0x000000081c007981 */ /* 0x000ea8000c1ef900 */
[----:B--2---:R-:W-:Y:S01]  /*3470*/  CCTL.IVALL ;  /* 0x00000000ff00798f */ /* 0x004fe20002000000 */
[----:B------:R-:W-:Y:S05]  /*3480*/  YIELD ;  /* 0x0000000000007946 */ /* 0x000fea0003800000 */
[----:B------:R-:W-:-:S13]  /*3490*/  ISETP.NE.AND P0, PT, R0, R35, PT ;  /* 0x000000230000720c */ /* 0x000fda0003f05270 */
[----:B------:R-:W-:Y:S05]  /*34a0*/  @P0 BRA `(.L_x_1564) ;  /* 0xfffffffc00ec0947 */ /* 0x000fea000383ffff */
.L_x_1563:
        /* <DEDUP_REMOVED lines=16> */
.L_x_1566:
        /* <DEDUP_REMOVED lines=62> */
.L_x_1565:
        /* <DEDUP_REMOVED lines=38> */
.L_x_1567:
        /* <DEDUP_REMOVED lines=19> */
.L_x_1568:
        /* <DEDUP_REMOVED lines=9> */
.L_x_1569:
[----:B------:R-:W-:Y:S05]  /*3db0*/  BSYNC.RECONVERGENT B0 ;  /* 0x0000000000007941 */ /* 0x000fea0003800200 */
.L_x_1562:
        /* <DEDUP_REMOVED lines=42> */
.L_x_1570:
        /* <DEDUP_REMOVED lines=20> */
.L_x_1572:
[----:B------:R-:W-:Y:S05]  /*41a0*/  BSYNC.RECONVERGENT B0 ;  /* 0x0000000000007941 */ /* 0x000fea0003800200 */
.L_x_1571:
        /* <DEDUP_REMOVED lines=40> */
.L_x_1573:
        /* <DEDUP_REMOVED lines=17> */
.L_x_1575:
[----:B------:R-:W-:Y:S05]  /*4540*/  BSYNC.RECONVERGENT B0 ;  /* 0x0000000000007941 */ /* 0x000fea0003800200 */
.L_x_1574:
        /* <DEDUP_REMOVED lines=48> */
.L_x_1576:
        /* <DEDUP_REMOVED lines=34> */
.L_x_1578:
[----:B------:R-:W-:Y:S05]  /*4a70*/  BSYNC.RECONVERGENT B0 ;  /* 0x0000000000007941 */ /* 0x000fea0003800200 */
.L_x_1577:
        /* <DEDUP_REMOVED lines=19> */
.L_x_1579:
        /* <DEDUP_REMOVED lines=17> */
.L_x_1581:
[----:B------:R-:W-:Y:S05]  /*4cc0*/  BSYNC.RECONVERGENT B0 ;  /* 0x0000000000007941 */ /* 0x000fea0003800200 */
.L_x_1580:
        /* <DEDUP_REMOVED lines=19> */
.L_x_1582:
        /* <DEDUP_REMOVED lines=17> */
.L_x_1584:
[----:B------:R-:W-:Y:S05]  /*4f10*/  BSYNC.RECONVERGENT B0 ;  /* 0x0000000000007941 */ /* 0x000fea0003800200 */
.L_x_1583:
        /* <DEDUP_REMOVED lines=19> */
.L_x_1585:
        /* <DEDUP_REMOVED lines=17> */
.L_x_1587:
[----:B------:R-:W-:Y:S05]  /*5160*/  BSYNC.RECONVERGENT B0 ;  /* 0x0000000000007941 */ /* 0x000fea0003800200 */
.L_x_1586:
        /* <DEDUP_REMOVED lines=19> */
.L_x_1588:
        /* <DEDUP_REMOVED lines=18> */
.L_x_1590:
[----:B------:R-:W-:Y:S05]  /*53c0*/  BSYNC.RECONVERGENT B0 ;  /* 0x0000000000007941 */ /* 0x000fea0003800200 */
.L_x_1589:
        /* <DEDUP_REMOVED lines=19> */
.L_x_1591:
        /* <DEDUP_REMOVED lines=17> */
.L_x_1593:
[----:B------:R-:W-:Y:S05]  /*5610*/  BSYNC.RECONVERGENT B0 ;  /* 0x0000000000007941 */ /* 0x000fea0003800200 */
.L_x_1592:
[----:B------:R-:W-:Y:S02]  /*5620*/  IADD3 R59, PT, PT, R56, R59, RZ ;  /* 0x0000003b383b7210 */ /* 0x000fe40007ffe0ff */
[----:B------:R-:W-:Y:S02]  /*5630*/  IADD3 R60, PT, PT, R60, 0x1, RZ ;  /* 0x000000013c3c7810 */ /* 0x000fe40007ffe0ff */
[----:B------:R-:W-:-:S13]  /*5640*/  ISETP.GE.AND P0, PT, R59, UR4, PT ;  /* 0x000000043b007c0c */ /* 0x000fda000bf06270 */
[----:B------:R-:W-:Y:S05]  /*5650*/  @!P0 BRA `(.L_x_1594) ;  /* 0xffffffa800cc8947 */ /* 0x000fea000383ffff */
.L_x_1553:
        /* <DEDUP_REMOVED lines=19> */
.L_x_1596:
[----:B------:R-:W-:Y:S05]  /*5790*/  BSYNC.RECONVERGENT B0 ;  /* 0x0000000000007941 */ /* 0x000fea0003800200 */
.L_x_1595:
[----:B------:R-:W-:Y:S05]  /*57a0*/  @P0 EXIT ;  /* 0x000000000000094d */ /* 0x000fea0003800000 */
[----:B------:R-:W-:Y:S05]  /*57b0*/  @P2 BRA `(.L_x_1597) ;  /* 0x0000000000202947 */ /* 0x000fea0003800000 */
[----:B------:R-:W-:-:S05]  /*57c0*/  IMAD R0, R4, R7, RZ ;  /* 0x0000000704007224 */ /* 0x000fca00078e02ff */
[----:B------:R-:W-:-:S13]  /*57d0*/  ISETP.NE.AND P0, PT, R0, -0x1, PT ;  /* 0xffffffff0000780c */ /* 0x000fda0003f05270 */
[----:B------:R-:W-:Y:S05]  /*57e0*/  @!P0 BRA `(.L_x_1597) ;  /* 0x0000000000148947 */ /* 0x000fea0003800000 */
.L_x_1598:
[----:B0-----:R-:W2:Y:S04]  /*57f0*/  LDG.E.STRONG.GPU R5, desc[UR8][R2.64] ;  /* 0x0000000802057981 */ /* 0x001ea8000c1ef900 */
[----:B--2---:R-:W-:Y:S01]  /*5800*/  CCTL.IVALL ;  /* 0x00000000ff00798f */ /* 0x004fe20002000000 */
[----:B------:R-:W-:Y:S05]  /*5810*/  YIELD ;  /* 0x0000000000007946 */ /* 0x000fea0003800000 */
[----:B------:R-:W-:-:S13]  /*5820*/  ISETP.NE.AND P0, PT, R5, R0, PT ;  /* 0x000000000500720c */ /* 0x000fda0003f05270 */
[----:B------:R-:W-:Y:S05]  /*5830*/  @P0 BRA `(.L_x_1598) ;  /* 0xfffffffc00ec0947 */ /* 0x000fea000383ffff */
.L_x_1597:
        /* <DEDUP_REMOVED lines=74> */
.L_x_1601:
        /* <DEDUP_REMOVED lines=31> */
.L_x_1600:
[----:B------:R-:W-:Y:S05]  /*5ed0*/  BSYNC.RECONVERGENT B0 ;  /* 0x0000000000007941 */ /* 0x000fea0003800200 */
.L_x_1599:
        /* <DEDUP_REMOVED lines=10> */
.L_x_1602:
        /* <DEDUP_REMOVED lines=81> */
[----:B----4-:R-:W-:Y:S02]  /*6490*/  F2FP.F16.F32.PACK_AB R23, R23, R4 ;  /* 0x000000041717723e */ /* 0x010fe400000000ff */
[----:B-----5:R-:W-:-:S03]  /*64a0*/  F2FP.F16.F32.PACK_AB R5, R7, R8 ;  /* 0x000000080705723e */ /* 0x020fc600000000ff */
[----:B------:R3:W-:Y:S04]  /*64b0*/  STG.E desc[UR8][R28.64], R23 ;  /* 0x000000171c007986 */ /* 0x0007e8000c101908 */
[----:B------:R3:W-:Y:S02]  /*64c0*/  STG.E desc[UR8][R26.64], R5 ;  /* 0x000000051a007986 */ /* 0x0007e4000c101908 */
[----:B------:R-:W-:Y:S05]  /*64d0*/  @P0 BRA `(.L_x_1602) ;  /* 0xfffffff800a80947 */ /* 0x000fea000383ffff */
[----:B------:R-:W-:Y:S05]  /*64e0*/  EXIT ;  /* 0x000000000000794d */ /* 0x000fea0003800000 */
.L_x_1603:
        /* <DEDUP_REMOVED lines=9> */
.L_x_4768:


//--------------------- .text._Z35group_norm_nhwc_bwd_one_pass_kernelI11Fp32IOFp16WLi128ELi98ELi392EEv26Group_norm_nhwc_bwd_params --------------------------
	.section	.text._Z35group_norm_nhwc_bwd_one_pass_kernelI11Fp32IOFp16WLi128ELi98ELi392EEv26Group_norm_nhwc_bwd_params,"ax",@progbits
	.align	128
        .global         _Z35group_norm_nhwc_bwd_one_pass_kernelI11Fp32IOFp16WLi128ELi98ELi392EEv26Group_norm_nhwc_bwd_params
        .type           _Z35group_norm_nhwc_bwd_one_pass_kernelI11Fp32IOFp16WLi128ELi98ELi392EEv26Group_norm_nhwc_bwd_params,@function
        .size           _Z35group_norm_nhwc_bwd_one_pass_kernelI11Fp32IOFp16WLi128ELi98ELi392EEv26Group_norm_nhwc_bwd_params,(.L_x_4769 - _Z35group_norm_nhwc_bwd_one_pass_kernelI11Fp32IOFp16WLi128ELi98ELi392EEv26Group_norm_nhwc_bwd_params)
        .other          _Z35group_norm_nhwc_bwd_one_pass_kernelI11Fp32IOFp16WLi128ELi98ELi392EEv26Group_norm_nhwc_bwd_params,@"STO_CUDA_ENTRY STV_DEFAULT"
_Z35group_norm_nhwc_bwd_one_pass_kernelI11Fp32IOFp16WLi128ELi98ELi392EEv26Group_norm_nhwc_bwd_params:
.text._Z35group_norm_nhwc_bwd_one_pass_kernelI11Fp32IOFp16WLi128ELi98ELi392EEv26Group_norm_nhwc_bwd_params:
        /* <DEDUP_REMOVED lines=60> */
.L_x_1669:
        /* <DEDUP_REMOVED lines=429> */
[----:B--2---:R-:W-:Y:S02]  /*1e90*/  @P2 HADD2.F32 R106, -RZ, R75.H0_H0 ;  /* 0x2000004bff6a2230 */ /* 0x004fe40000004100 */
[----:B---3--:R-:W-:Y:S02]  /*1ea0*/  @P2 HADD2.F32 R115, -RZ, R74.H0_H0 ;  /* 0x2000004aff732230 */ /* 0x008fe40000004100 */
[----:B------:R-:W-:Y:S02]  /*1eb0*/  HADD2.F32 R109, -RZ, R109.H0_H0 ;  /* 0x2000006dff6d7230 */ /* 0x000fe40000004100 */
[----:B------:R-:W-:Y:S01]  /*1ec0*/  HADD2.F32 R4, -RZ, R4.H0_H0 ;  /* 0x20000004ff047230 */ /* 0x000fe20000004100 */
        /* <DEDUP_REMOVED lines=226> */
.L_x_1605:
        /* <DEDUP_REMOVED lines=512> */
.L_x_1606:
        /* <DEDUP_REMOVED lines=73> */
.L_x_1608:
[----:B------:R-:W-:Y:S05]  /*5180*/  BSYNC.RECONVERGENT B0 ;  /* 0x0000000000007941 */ /* 0x000fea0003800200 */
.L_x_1607:
        /* <DEDUP_REMOVED lines=38> */
.L_x_1610:
[----:B------:R-:W-:Y:S05]  /*53f0*/  BSYNC.RECONVERGENT B0 ;  /* 0x0000000000007941 */ /* 0x000fea0003800200 */
.L_x_1609:
        /* <DEDUP_REMOVED lines=29> */
.L_x_1612:
[----:B------:R-:W-:Y:S05]  /*55d0*/  BSYNC.RECONVERGENT B0 ;  /* 0x0000000000007941 */ /* 0x000fea0003800200 */
.L_x_1611:
        /* <DEDUP_REMOVED lines=29> */
.L_x_1615:
[----:B------:R-:W3:Y:S04]  /*57b0*/  LDG.E.STRONG.GPU R0, desc[UR28][R48.64] ;  /* 0x0000001c30007981 */ /* 0x000ee8000c1ef900 */
[----:B---3--:R-:W-:Y:S01]  /*57c0*/  CCTL.IVALL ;  /* 0x00000000ff00798f */ /* 0x008fe20002000000 */
[----:B------:R-:W-:Y:S05]  /*57d0*/  YIELD ;  /* 0x0000000000007946 */ /* 0x000fea0003800000 */
[----:B------:R-:W-:-:S13]  /*57e0*/  ISETP.NE.AND P0, PT, R0, R55, PT ;  /* 0x000000370000720c */ /* 0x000fda0003f05270 */
[----:B------:R-:W-:Y:S05]  /*57f0*/  @P0 BRA `(.L_x_1615) ;  /* 0xfffffffc00ec0947 */ /* 0x000fea000383ffff */
.L_x_1614:
        /* <DEDUP_REMOVED lines=14> */
.L_x_1617:
        /* <DEDUP_REMOVED lines=84> */
.L_x_1616:
        /* <DEDUP_REMOVED lines=42> */
.L_x_1618:
        /* <DEDUP_REMOVED lines=23> */
.L_x_1619:
        /* <DEDUP_REMOVED lines=11> */
.L_x_1620:
[----:B------:R-:W-:Y:S05]  /*62e0*/  BSYNC.RECONVERGENT B0 ;  /* 0x0000000000007941 */ /* 0x000fea0003800200 */
.L_x_1613:
        /* <DEDUP_REMOVED lines=40> */
.L_x_1621:
        /* <DEDUP_REMOVED lines=18> */
.L_x_1623:
[----:B------:R-:W-:Y:S05]  /*6690*/  BSYNC.RECONVERGENT B0 ;  /* 0x0000000000007941 */ /* 0x000fea0003800200 */
.L_x_1622:
        /* <DEDUP_REMOVED lines=24> */
.L_x_1624:
        /* <DEDUP_REMOVED lines=20> */
.L_x_1626:
[----:B------:R-:W-:Y:S05]  /*6960*/  BSYNC.RECONVERGENT B0 ;  /* 0x0000000000007941 */ /* 0x000fea0003800200 */
.L_x_1625:
        /* <DEDUP_REMOVED lines=50> */
.L_x_1627:
        /* <DEDUP_REMOVED lines=21> */
.L_x_1629:
[----:B------:R-:W-:Y:S05]  /*6de0*/  BSYNC.RECONVERGENT B0 ;  /* 0x0000000000007941 */ /* 0x000fea0003800200 */
.L_x_1628:
        /* <DEDUP_REMOVED lines=21> */
.L_x_1630:
        /* <DEDUP_REMOVED lines=21> */
.L_x_1632:
[----:B------:R-:W-:Y:S05]  /*7090*/  BSYNC.RECONVERGENT B0 ;  /* 0x0000000000007941 */ /* 0x000fea0003800200 */
.L_x_1631:
        /* <DEDUP_REMOVED lines=21> */
.L_x_1633:
        /* <DEDUP_REMOVED lines=21> */
.L_x_1635:
[----:B------:R-:W-:Y:S05]  /*7340*/  BSYNC.RECONVERGENT B0 ;  /* 0x0000000000007941 */ /* 0x000fea0003800200 */
.L_x_1634:
        /* <DEDUP_REMOVED lines=21> */
.L_x_1636:
        /* <DEDUP_REMOVED lines=21> */
.L_x_1638:
[----:B------:R-:W-:Y:S05]  /*75f0*/  BSYNC.RECONVERGENT B0 ;  /* 0x0000000000007941 */ /* 0x000fea0003800200 */
.L_x_1637:
        /* <DEDUP_REMOVED lines=21> */
.L_x_1639:
        /* <DEDUP_REMOVED lines=21> */
.L_x_1641:
[----:B------:R-:W-:Y:S05]  /*78a0*/  BSYNC.RECONVERGENT B0 ;  /* 0x0000000000007941 */ /* 0x000fea0003800200 */
.L_x_1640:
        /* <DEDUP_REMOVED lines=21> */
.L_x_1642:
        /* <DEDUP_REMOVED lines=21> */
.L_x_1644:
[----:B------:R-:W-:Y:S05]  /*7b50*/  BSYNC.RECONVERGENT B0 ;  /* 0x0000000000007941 */ /* 0x000fea0003800200 */
.L_x_1643:
        /* <DEDUP_REMOVED lines=21> */
.L_x_1645:
        /* <DEDUP_REMOVED lines=20> */
.L_x_1647:
[----:B------:R-:W-:Y:S05]  /*7df0*/  BSYNC.RECONVERGENT B0 ;  /* 0x0000000000007941 */ /* 0x000fea0003800200 */
.L_x_1646:
        /* <DEDUP_REMOVED lines=44> */
.L_x_1648:
        /* <DEDUP_REMOVED lines=17> */
.L_x_1650:
[----:B------:R-:W-:Y:S05]  /*81d0*/  BSYNC.RECONVERGENT B0 ;  /* 0x0000000000007941 */ /* 0x000fea0003800200 */
.L_x_1649:
        /* <DEDUP_REMOVED lines=25> */
.L_x_1651:
        /* <DEDUP_REMOVED lines=23> */
.L_x_1653:
[----:B------:R-:W-:Y:S05]  /*84e0*/  BSYNC.RECONVERGENT B0 ;  /* 0x0000000000007941 */ /* 0x000fea0003800200 */
.L_x_1652:
        /* <DEDUP_REMOVED lines=19> */
.L_x_1654:
        /* <DEDUP_REMOVED lines=17> */
.L_x_1656:
[----:B------:R-:W-:Y:S05]  /*8730*/  BSYNC.RECONVERGENT B0 ;  /* 0x0000000000007941 */ /* 0x000fea0003800200 */
.L_x_1655:
        /* <DEDUP_REMOVED lines=25> */
.L_x_1657:
        /* <DEDUP_REMOVED lines=23> */
.L_x_1659:
[----:B------:R-:W-:Y:S05]  /*8a40*/  BSYNC.RECONVERGENT B0 ;  /* 0x0000000000007941 */ /* 0x000fea0003800200 */
.L_x_1658:
        /* <DEDUP_REMOVED lines=19> */
.L_x_1660:
        /* <DEDUP_REMOVED lines=17> */
.L_x_1662:
[----:B------:R-:W-:Y:S05]  /*8c90*/  BSYNC.RECONVERGENT B0 ;  /* 0x0000000000007941 */ /* 0x000fea0003800200 */
.L_x_1661:
        /* <DEDUP_REMOVED lines=25> */
.L_x_1663:
        /* <DEDUP_REMOVED lines=23> */
.L_x_1665:
[----:B------:R-:W-:Y:S05]  /*8fa0*/  BSYNC.RECONVERGENT B0 ;  /* 0x0000000000007941 */ /* 0x000fea0003800200 */
.L_x_1664:
        /* <DEDUP_REMOVED lines=19> */
.L_x_1666:
        /* <DEDUP_REMOVED lines=17> */
.L_x_1668:
[----:B------:R-:W-:Y:S05]  /*91f0*/  BSYNC.RECONVERGENT B0 ;  /* 0x0000000000007941 */ /* 0x000fea0003800200 */
.L_x_1667:
[----:B------:R-:W-:Y:S02]  /*9200*/  UIADD3 UR18, UPT, UPT, UR31, UR18, URZ ;  /* 0x000000121f127290 */ /* 0x000fe4000fffe0ff */
[----:B------:R-:W-:Y:S02]  /*9210*/  UIADD3 UR4, UPT, UPT, UR4, 0x1, URZ ;  /* 0x0000000104047890 */ /* 0x000fe4000fffe0ff */
[----:B------:R-:W-:-:S09]  /*9220*/  UISETP.GE.AND UP0, UPT, UR18, UR8, UPT ;  /* 0x000000081200728c */ /* 0x000fd2000bf06270 */
[----:B------:R-:W-:Y:S05]  /*9230*/  BRA.U !UP0, `(.L_x_1669) ;  /* 0xffffff7108607547 */ /* 0x000fea000b83ffff */
.L_x_1604:
        /* <DEDUP_REMOVED lines=19> */
.L_x_1671:
[----:B------:R-:W-:Y:S05]  /*9370*/  BSYNC.RECONVERGENT B0 ;  /* 0x0000000000007941 */ /* 0x000fea0003800200 */
.L_x_1670:
[----:B------:R-:W-:Y:S05]  /*9380*/  @P0 EXIT ;  /* 0x000000000000094d */ /* 0x000fea0003800000 */
[----:B------:R-:W-:Y:S05]  /*9390*/  @P2 BRA `(.L_x_1672) ;  /* 0x0000000000202947 */ /* 0x000fea0003800000 */
[----:B------:R-:W-:-:S05]  /*93a0*/  IMAD R0, R4, R7, RZ ;  /* 0x0000000704007224 */ /* 0x000fca00078e02ff */
[----:B------:R-:W-:-:S13]  /*93b0*/  ISETP.NE.AND P0, PT, R0, -0x1, PT ;  /* 0xffffffff0000780c */ /* 0x000fda0003f05270 */
[----:B------:R-:W-:Y:S05]  /*93c0*/  @!P0 BRA `(.L_x_1672) ;  /* 0x0000000000148947 */ /* 0x000fea0003800000 */
.L_x_1673:
[----:B-1----:R-:W2:Y:S04]  /*93d0*/  LDG.E.STRONG.GPU R5, desc[UR28][R2.64] ;  /* 0x0000001c02057981 */ /* 0x002ea8000c1ef900 */
[----:B--2---:R-:W-:Y:S01]  /*93e0*/  CCTL.IVALL ;  /* 0x00000000ff00798f */ /* 0x004fe20002000000 */
[----:B------:R-:W-:Y:S05]  /*93f0*/  YIELD ;  /* 0x0000000000007946 */ /* 0x000fea0003800000 */
[----:B------:R-:W-:-:S13]  /*9400*/  ISETP.NE.AND P0, PT, R5, R0, PT ;  /* 0x000000000500720c */ /* 0x000fda0003f05270 */
[----:B------:R-:W-:Y:S05]  /*9410*/  @P0 BRA `(.L_x_1673) ;  /* 0xfffffffc00ec0947 */ /* 0x000fea000383ffff */
.L_x_1672:
        /* <DEDUP_REMOVED lines=76> */
.L_x_1676:
        /* <DEDUP_REMOVED lines=26> */
[----:B----4-:R-:W-:Y:S01]  /*9a80*/  F2FP.F16.F32.PACK_AB R19, R15, R12 ;  /* 0x0000000c0f13723e */ /* 0x010fe200000000ff */
[----:B------:R1:W-:Y:S04]  /*9a90*/  STG.E desc[UR28][R8.64], R17 ;  /* 0x0000001108007986 */ /* 0x0003e8000c10191c */
[----:B------:R1:W-:Y:S01]  /*9aa0*/  STG.E desc[UR28][R10.64], R19 ;  /* 0x000000130a007986 */ /* 0x0003e2000c10191c */
[----:B------:R-:W-:Y:S01]  /*9ab0*/  IADD3.X R23, PT, PT, RZ, R23, RZ, P3, !PT ;  /* 0x00000017ff177210 */ /* 0x000fe20001ffe4ff */
[----:B------:R-:W-:Y:S06]  /*9ac0*/  @P1 BRA `(.L_x_1676) ;  /* 0xfffffffc00841947 */ /* 0x000fec000383ffff */
.L_x_1675:
[----:B------:R-:W-:Y:S05]  /*9ad0*/  BSYNC.RECONVERGENT B0 ;  /* 0x0000000000007941 */ /* 0x000fea0003800200 */
.L_x_1674:
        /* <DEDUP_REMOVED lines=10> */
.L_x_1677:
        /* <DEDUP_REMOVED lines=22> */
[----:B--2---:R-:W-:-:S02]  /*9ce0*/  F2FP.F16.F32.PACK_AB R19, R7, R2 ;  /* 0x000000020713723e */ /* 0x004fc400000000ff */
[----:B------:R-:W-:-:S04]  /*9cf0*/  LOP3.LUT R2, R24, 0x3, RZ, 0xc0, !PT ;  /* 0x0000000318027812 */ /* 0x000fc800078ec0ff */
[----:B------:R-:W-:Y:S02]  /*9d00*/  IADD3.X R17, PT, PT, R2, UR5, RZ, P1, !PT ;  /* 0x0000000502117c10 */ /* 0x000fe40008ffe4ff */
[----:B-----5:R-:W-:Y:S02]  /*9d10*/  F2FP.F16.F32.PACK_AB R21, R11, R8 ;  /* 0x000000080b15723e */ /* 0x020fe400000000ff */
        /* <DEDUP_REMOVED lines=19> */
[----:B---3--:R-:W-:Y:S02]  /*9e50*/  F2FP.F16.F32.PACK_AB R19, R19, R2 ;  /* 0x000000021313723e */ /* 0x008fe400000000ff */
[----:B----4-:R-:W-:-:S03]  /*9e60*/  F2FP.F16.F32.PACK_AB R23, R23, R18 ;  /* 0x000000121717723e */ /* 0x010fc600000000ff */
        /* <DEDUP_REMOVED lines=14> */
[----:B----4-:R-:W-:Y:S02]  /*9f50*/  F2FP.F16.F32.PACK_AB R21, R21, R2 ;  /* 0x000000021515723e */ /* 0x010fe400000000ff */
[----:B--2---:R-:W-:-:S03]  /*9f60*/  F2FP.F16.F32.PACK_AB R25, R25, R18 ;  /* 0x000000121919723e */ /* 0x004fc600000000ff */
        /* <DEDUP_REMOVED lines=24> */
.L_x_1678:
        /* <DEDUP_REMOVED lines=9> */
.L_x_4769:


//--------------------- .text._Z35group_norm_nhwc_bwd_one_pass_kernelI11Fp32IOFp16WLi256ELi98ELi392EEv26Group_norm_nhwc_bwd_params --------------------------
	.section	.text._Z35group_norm_nhwc_bwd_one_pass_kernelI11Fp32IOFp16WLi256ELi98ELi392EEv26Group_norm_nhwc_bwd_params,"ax",@progbits
	.align	128
        .global         _Z35group_norm_nhwc_bwd_one_pass_kernelI11Fp32IOFp16WLi256ELi98ELi392EEv26Group_norm_nhwc_bwd_params
        .type           _Z35group_norm_nhwc_bwd_one_pass_kernelI11Fp32IOFp16WLi256ELi98ELi392EEv26Group_norm_nhwc_bwd_params,@function
        .size           _Z35group_norm_nhwc_bwd_one_pass_kernelI11Fp32IOFp16WLi256ELi98ELi392EEv26Group_norm_nhwc_bwd_params,(.L_x_4770 - _Z35group_norm_nhwc_bwd_one_pass_kernelI11Fp32IOFp16WLi256ELi98ELi392EEv26Group_norm_nhwc_bwd_params)
        .other          _Z35group_norm_nhwc_bwd_one_pass_kernelI11Fp32IOFp16WLi256ELi98ELi392EEv26Group_norm_nhwc_bwd_params,@"STO_CUDA_ENTRY STV_DEFAULT"
_Z35group_norm_nhwc_bwd_one_pass_kernelI11Fp32IOFp16WLi256ELi98ELi392EEv26Group_norm_nhwc_bwd_params:
.text._Z35group_norm_nhwc_bwd_one_pass_kernelI11Fp32IOFp16WLi256ELi98ELi392EEv26Group_norm_nhwc_bwd_params:
        /* <DEDUP_REMOVED lines=26> */
.L_x_1703:
        /* <DEDUP_REMOVED lines=13> */
[C---:B------:R-:W-:Y:S01]  /*0270*/  IADD3 R83, PT, PT, R85.reuse, 0xd0, RZ ;  /* 0x000000d055537810 */ /* 0x040fe20007ffe0ff */
[----:B-1----:R-:W-:Y:S02]  /*0280*/  ULOP3.LUT UR12, UR8, UR14, URZ, 0x3c, !UPT ;  /* 0x0000000e080c7292 */ /* 0x002fe4000f8e3cff */
[----:B0-----:R-:W-:Y:S01]  /*0290*/  MOV R0, UR14 ;  /* 0x0000000e00007c02 */ /* 0x001fe20008000f00 */
[----:B------:R-:W-:Y:S01]  /*02a0*/  UISETP.NE.AND UP0, UPT, UR14, URZ, UPT ;  /* 0x000000ff0e00728c */ /* 0x000fe2000bf05270 */
[----:B------:R-:W-:Y:S02]  /*02b0*/  IADD3 R125, PT, PT, R85, 0xd8, RZ ;  /* 0x000000d8557d7810 */ /* 0x000fe40007ffe0ff */
        /* <DEDUP_REMOVED lines=24> */
[----:B------:R-:W3:Y:S08]  /*0440*/  @!P4 LDC.64 R58, c[0x0][0x3a0] ;  /* 0x0000e800ff3acb82 */ /* 0x000ef00000000a00 */
[----:B------:R-:W3:Y:S01]  /*0450*/  @!P6 LDC.64 R56, c[0x0][0x3a0] ;  /* 0x0000e800ff38eb82 */ /* 0x000ee20000000a00 */
[----:B-1----:R-:W-:Y:S01]  /*0460*/  R2UR UR7, R2 ;  /* 0x00000000020772ca */ /* 0x002fe200000e0000 */
[----:B0-----:R-:W-:-:S06]  /*0470*/  @!P6 IMAD R6, R13, R22, RZ ;  /* 0x000000160d06e224 */ /* 0x001fcc00078e02ff */
[----:B------:R-:W0:Y:S01]  /*0480*/  @!P6 LDC.64 R26, c[0x0][0x398] ;  /* 0x0000e600ff1aeb82 */ /* 0x000e220000000a00 */
[----:B------:R-:W-:-:S05]  /*0490*/  @!P6 IMAD R23, R9, R23, R6 ;  /* 0x000000170917e224 */ /* 0x000fca00078e0206 */
        /* <DEDUP_REMOVED lines=29> */
[----:B------:R-:W-:-:S03]  /*0670*/  IADD3 R11, PT, PT, R85, 0x18, RZ ;  /* 0x00000018550b7810 */ /* 0x000fc60007ffe0ff */
[----:B------:R-:W-:Y:S01]  /*0680*/  HFMA2 R94, -RZ, RZ, 0, 0 ;  /* 0x00000000ff5e7431 */ /* 0x000fe200000001ff */
[----:B------:R-:W1:Y:S01]  /*0690*/  LDCU.64 UR6, c[0x0][0x3b8] ;  /* 0x00007700ff0677ac */ /* 0x000e620008000a00 */
[----:B------:R-:W-:Y:S01]  /*06a0*/  @!P3 IMAD R15, R85, R15, R0 ;  /* 0x0000000f550fb224 */ /* 0x000fe200078e0200 */
[----:B------:R-:W-:Y:S01]  /*06b0*/  IADD3 R65, PT, PT, R67, UR5, RZ ;  /* 0x0000000543417c10 */ /* 0x000fe2000fffe0ff */
[----:B----4-:R-:W-:Y:S01]  /*06c0*/  @!P4 IMAD R0, R5, R20, RZ ;  /* 0x000000140500c224 */ /* 0x010fe200078e02ff */
[----:B------:R-:W-:Y:S02]  /*06d0*/  @!P3 MOV R64, R66 ;  /* 0x000000420040b202 */ /* 0x000fe40000000f00 */
[----:B------:R-:W-:Y:S02]  /*06e0*/  ISETP.GE.U32.AND P0, PT, R11, UR16, PT ;  /* 0x000000100b007c0c */ /* 0x000fe4000bf06070 */
[----:B------:R-:W-:Y:S01]  /*06f0*/  SHF.R.S32.HI R17, RZ, 0x1f, R11 ;  /* 0x0000001fff117819 */ /* 0x000fe2000001140b */
[----:B------:R-:W-:-:S03]  /*0700*/  @!P3 IMAD.WIDE.U32 R2, R85, R14, R64 ;  /* 0x0000000e5502b225 */ /* 0x000fc600078e0040 */
[----:B------:R-:W-:Y:S02]  /*0710*/  ISETP.GE.AND.EX P5, PT, R17, UR17, PT, P0 ;  /* 0x0000001111007c0c */ /* 0x000fe4000bfa6300 */
[----:B------:R-:W-:Y:S02]  /*0720*/  @!P3 IADD3 R15, PT, PT, R3, R15, RZ ;  /* 0x0000000f030fb210 */ /* 0x000fe40007ffe0ff */
[C---:B------:R-:W-:Y:S02]  /*0730*/  @!P3 SHF.L.U32 R3, R2.reuse, 0x2, RZ ;  /* 0x000000020203b819 */ /* 0x040fe400000006ff */
[----:B------:R-:W-:Y:S02]  /*0740*/  @!P3 SHF.L.U64.HI R2, R2, 0x2, R15 ;  /* 0x000000020202b819 */ /* 0x000fe4000001020f */
[C---:B---3--:R-:W-:Y:S02]  /*0750*/  @!P3 IADD3 R4, P2, PT, R3.reuse, R18, RZ ;  /* 0x000000120304b210 */ /* 0x048fe40007f5e0ff */
[----:B------:R-:W-:-:S02]  /*0760*/  @!P3 IADD3 R74, P1, PT, R3, R74, RZ ;  /* 0x0000004a034ab210 */ /* 0x000fc40007f3e0ff */
[C---:B------:R-:W-:Y:S01]  /*0770*/  @!P3 IADD3.X R5, PT, PT, R2.reuse, R19, RZ, P2, !PT ;  /* 0x000000130205b210 */ /* 0x040fe200017fe4ff */
[----:B------:R-:W2:Y:S01]  /*0780*/  @!P5 LDC.64 R28, c[0x0][0x3f8] ;  /* 0x0000fe00ff1cdb82 */ /* 0x000ea20000000a00 */
[----:B------:R-:W-:Y:S02]  /*0790*/  LOP3.LUT P2, RZ, R95, 0x800000, RZ, 0xc0, !PT ;  /* 0x008000005fff7812 */ /* 0x000fe4000784c0ff */
[----:B------:R-:W-:Y:S02]  /*07a0*/  @!P3 IADD3.X R75, PT, PT, R2, R75, RZ, P1, !PT ;  /* 0x0000004b024bb210 */ /* 0x000fe40000ffe4ff */
[----:B------:R-:W-:Y:S02]  /*07b0*/  IADD3 R15, PT, PT, R85, 0x20, RZ ;  /* 0x00000020550f7810 */ /* 0x000fe40007ffe0ff */
[----:B------:R-:W-:Y:S01]  /*07c0*/  LOP3.LUT R95, R95, 0xffdfffff, RZ, 0xc0, !PT ;  /* 0xffdfffff5f5f7812 */ /* 0x000fe200078ec0ff */
[----:B------:R-:W3:Y:S01]  /*07d0*/  @!P5 LDC.64 R54, c[0x0][0x3a0] ;  /* 0x0000e800ff36db82 */ /* 0x000ee20000000a00 */
[----:B------:R-:W-:-:S02]  /*07e0*/  ISETP.GE.U32.AND P0, PT, R15, UR16, PT ;  /* 0x000000100f007c0c */ /* 0x000fc4000bf06070 */
[----:B------:R-:W-:Y:S02]  /*07f0*/  SHF.R.S32.HI R19, RZ, 0x1f, R15 ;  /* 0x0000001fff137819 */ /* 0x000fe4000001140f */
[----:B------:R-:W-:Y:S01]  /*0800*/  @P5 LOP3.LUT R95, R95, 0x200000, RZ, 0xfc, !PT ;  /* 0x002000005f5f5812 */ /* 0x000fe200078efcff */
[----:B------:R-:W-:Y:S01]  /*0810*/  @!P2 IMAD R21, R7, R21, R0 ;  /* 0x000000150715a224 */ /* 0x000fe200078e0200 */
[----:B------:R-:W-:Y:S01]  /*0820*/  @!P2 MOV R2, R66 ;  /* 0x000000420002a202 */ /* 0x000fe20000000f00 */
[----:B------:R-:W4:Y:S01]  /*0830*/  @!P2 LDC.64 R24, c[0x0][0x398] ;  /* 0x0000e600ff18ab82 */ /* 0x000f220000000a00 */
[----:B------:R-:W-:Y:S02]  /*0840*/  @!P2 MOV R3, R65 ;  /* 0x000000410003a202 */ /* 0x000fe40000000f00 */
[----:B------:R-:W-:Y:S02]  /*0850*/  ISETP.GE.AND.EX P4, PT, R19, UR17, PT, P0 ;  /* 0x0000001113007c0c */ /* 0x000fe4000bf86300 */
[----:B------:R-:W-:Y:S01]  /*0860*/  LOP3.LUT R95, R95, 0xffefffff, RZ, 0xc0, !PT ;  /* 0xffefffff5f5f7812 */ /* 0x000fe200078ec0ff */
[----:B------:R-:W-:Y:S01]  /*0870*/  @!P2 IMAD.WIDE.U32 R2, R7, R20, R2 ;  /* 0x000000140702a225 */ /* 0x000fe200078e0002 */
[----:B------:R-:W-:-:S04]  /*0880*/  IADD3 R7, PT, PT, R85, 0x28, RZ ;  /* 0x0000002855077810 */ /* 0x000fc80007ffe0ff */
[----:B------:R-:W-:Y:S02]  /*0890*/  @!P2 IADD3 R3, PT, PT, R3, R21, RZ ;  /* 0x000000150303a210 */ /* 0x000fe40007ffe0ff */
[C---:B------:R-:W-:Y:S02]  /*08a0*/  @!P2 SHF.L.U32 R13, R2.reuse, 0x2, RZ ;  /* 0x00000002020da819 */ /* 0x040fe400000006ff */
[----:B------:R-:W-:Y:S01]  /*08b0*/  @!P2 SHF.L.U64.HI R0, R2, 0x2, R3 ;  /* 0x000000020200a819 */ /* 0x000fe20000010203 */
[----:B------:R-:W0:Y:S01]  /*08c0*/  @!P4 LDC.64 R30, c[0x0][0x3f8] ;  /* 0x0000fe00ff1ecb82 */ /* 0x000e220000000a00 */
[----:B------:R-:W-:Y:S02]  /*08d0*/  @!P6 MOV R2, R66 ;  /* 0x000000420002e202 */ /* 0x000fe40000000f00 */
[----:B------:R-:W-:Y:S02]  /*08e0*/  @!P6 MOV R3, R65 ;  /* 0x000000410003e202 */ /* 0x000fe40000000f00 */
[----:B------:R-:W-:-:S02]  /*08f0*/  @!P2 IADD3 R58, P0, PT, R13, R58, RZ ;  /* 0x0000003a0d3aa210 */ /* 0x000fc40007f1e0ff */
[----:B------:R-:W-:Y:S01]  /*0900*/  ISETP.GE.U32.AND P1, PT, R7, UR16, PT ;  /* 0x0000001007007c0c */ /* 0x000fe2000bf26070 */
[----:B------:R-:W-:Y:S01]  /*0910*/  @!P6 IMAD.WIDE.U32 R2, R9, R22, R2 ;  /* 0x000000160902e225 */ /* 0x000fe200078e0002 */
[C---:B------:R-:W-:Y:S01]  /*0920*/  @!P2 IADD3.X R59, PT, PT, R0.reuse, R59, RZ, P0, !PT ;  /* 0x0000003b003ba210 */ /* 0x040fe200007fe4ff */
[----:B------:R-:W1:Y:S01]  /*0930*/  @!P4 LDC.64 R52, c[0x0][0x3a0] ;  /* 0x0000e800ff34cb82 */ /* 0x000e620000000a00 */
[----:B----4-:R-:W-:Y:S02]  /*0940*/  @!P2 IADD3 R12, P0, PT, R13, R24, RZ ;  /* 0x000000180d0ca210 */ /* 0x010fe40007f1e0ff */
[----:B------:R-:W-:Y:S02]  /*0950*/  SHF.R.S32.HI R21, RZ, 0x1f, R7 ;  /* 0x0000001fff157819 */ /* 0x000fe40000011407 */
[----:B------:R-:W-:Y:S02]  /*0960*/  @!P6 IADD3 R3, PT, PT, R3, R23, RZ ;  /* 0x000000170303e210 */ /* 0x000fe40007ffe0ff */
[----:B------:R-:W-:Y:S01]  /*0970*/  @!P2 IADD3.X R13, PT, PT, R0, R25, RZ, P0, !PT ;  /* 0x00000019000da210 */ /* 0x000fe200007fe4ff */
[----:B------:R-:W4:Y:S01]  /*0980*/  @!P5 LDC.64 R22, c[0x0][0x398] ;  /* 0x0000e600ff16db82 */ /* 0x000f220000000a00 */
[----:B------:R-:W-:-:S02]  /*0990*/  ISETP.GE.AND.EX P3, PT, R21, UR17, PT, P1 ;  /* 0x0000001115007c0c */ /* 0x000fc4000bf66310 */
[C---:B------:R-:W-:Y:S02]  /*09a0*/  @!P6 SHF.L.U32 R73, R2.reuse, 0x2, RZ ;  /* 0x000000020249e819 */ /* 0x040fe400000006ff */
[----:B------:R-:W-:Y:S01]  /*09b0*/  @!P6 SHF.L.U64.HI R0, R2, 0x2, R3 ;  /* 0x000000020200e819 */ /* 0x000fe20000010203 */
[----:B--2---:R-:W-:Y:S01]  /*09c0*/  @!P5 IMAD R2, R17, R28, RZ ;  /* 0x0000001c1102d224 */ /* 0x004fe200078e02ff */
[----:B------:R-:W-:Y:S01]  /*09d0*/  @!P5 MOV R3, R65 ;  /* 0x000000410003d202 */ /* 0x000fe20000000f00 */
[----:B0-----:R-:W-:Y:S01]  /*09e0*/  @!P4 IMAD R6, R19, R30, RZ ;  /* 0x0000001e1306c224 */ /* 0x001fe200078e02ff */
[----:B------:R-:W-:Y:S01]  /*09f0*/  @!P6 IADD3 R56, P0, PT, R73, R56, RZ ;  /* 0x000000384938e210 */ /* 0x000fe20007f1e0ff */
[----:B------:R-:W-:Y:S01]  /*0a00*/  @!P5 IMAD R9, R11, R29, R2 ;  /* 0x0000001d0b09d224 */ /* 0x000fe200078e0202 */
[----:B------:R-:W-:Y:S02]  /*0a10*/  @!P5 MOV R2, R66 ;  /* 0x000000420002d202 */ /* 0x000fe40000000f00 */
[----:B------:R-:W-:Y:S01]  /*0a20*/  @!P6 IADD3.X R57, PT, PT, R0, R57, RZ, P0, !PT ;  /* 0x000000390039e210 */ /* 0x000fe200007fe4ff */
[----:B------:R-:W0:Y:S01]  /*0a30*/  @!P3 LDC.64 R16, c[0x0][0x3f8] ;  /* 0x0000fe00ff10bb82 */ /* 0x000e220000000a00 */
[----:B------:R-:W-:Y:S01]  /*0a40*/  @!P6 IADD3 R72, P0, PT, R73, R26, RZ ;  /* 0x0000001a4948e210 */ /* 0x000fe20007f1e0ff */
[----:B------:R-:W-:Y:S01]  /*0a50*/  @!P5 IMAD.WIDE.U32 R2, R11, R28, R2 ;  /* 0x0000001c0b02d225 */ /* 0x000fe200078e0002 */
[----:B------:R-:W-:-:S02]  /*0a60*/  @P4 LOP3.LUT R95, R95, 0x100000, RZ, 0xfc, !PT ;  /* 0x001000005f5f4812 */ /* 0x000fc400078efcff */
[----:B------:R-:W-:Y:S02]  /*0a70*/  @!P6 IADD3.X R73, PT, PT, R0, R27, RZ, P0, !PT ;  /* 0x0000001b0049e210 */ /* 0x000fe400007fe4ff */
[----:B------:R-:W-:Y:S01]  /*0a80*/  @!P5 IADD3 R3, PT, PT, R3, R9, RZ ;  /* 0x000000090303d210 */ /* 0x000fe20007ffe0ff */
[----:B------:R-:W2:Y:S01]  /*0a90*/  @!P4 LDC.64 R10, c[0x0][0x398] ;  /* 0x0000e600ff0acb82 */ /* 0x000ea20000000a00 */
[C---:B------:R-:W-:Y:S01]  /*0aa0*/  @!P5 SHF.L.U32 R63, R2.reuse, 0x2, RZ ;  /* 0x00000002023fd819 */ /* 0x040fe200000006ff */
[----:B------:R-:W-:Y:S01]  /*0ab0*/  @!P4 IMAD R9, R15, R31, R6 ;  /* 0x0000001f0f09c224 */ /* 0x000fe200078e0206 */
[----:B------:R-:W-:Y:S02]  /*0ac0*/  @!P5 SHF.L.U64.HI R0, R2, 0x2, R3 ;  /* 0x000000020200d819 */ /* 0x000fe40000010203 */
[----:B------:R-:W-:Y:S02]  /*0ad0*/  @!P4 MOV R2, R66 ;  /* 0x000000420002c202 */ /* 0x000fe40000000f00 */
[----:B------:R-:W-:Y:S01]  /*0ae0*/  @!P4 MOV R3, R65 ;  /* 0x000000410003c202 */ /* 0x000fe20000000f00 */
[----:B------:R-:W2:Y:S01]  /*0af0*/  @!P3 LDC.64 R50, c[0x0][0x3a0] ;  /* 0x0000e800ff32bb82 */ /* 0x000ea20000000a00 */
[----:B---3--:R-:W-:-:S02]  /*0b00*/  @!P5 IADD3 R54, P0, PT, R63, R54, RZ ;  /* 0x000000363f36d210 */ /* 0x008fc40007f1e0ff */
[----:B------:R-:W-:Y:S01]  /*0b10*/  LOP3.LUT R95, R95, 0xfff7ffff, RZ, 0xc0, !PT ;  /* 0xfff7ffff5f5f7812 */ /* 0x000fe200078ec0ff */
[----:B------:R-:W-:Y:S01]  /*0b20*/  @!P4 IMAD.WIDE.U32 R2, R15, R30, R2 ;  /* 0x0000001e0f02c225 */ /* 0x000fe200078e0002 */
[C---:B------:R-:W-:Y:S02]  /*0b30*/  @!P5 IADD3.X R55, PT, PT, R0.reuse, R55, RZ, P0, !PT ;  /* 0x000000370037d210 */ /* 0x040fe400007fe4ff */
[----:B----4-:R-:W-:Y:S01]  /*0b40*/  @!P5 IADD3 R62, P0, PT, R63, R22, RZ ;  /* 0x000000163f3ed210 */ /* 0x010fe20007f1e0ff */
[----:B------:R-:W3:Y:S01]  /*0b50*/  @!P3 LDC.64 R14, c[0x0][0x398] ;  /* 0x0000e600ff0ebb82 */ /* 0x000ee20000000a00 */
[----:B------:R-:W-:Y:S01]  /*0b60*/  @!P4 IADD3 R3, PT, PT, R3, R9, RZ ;  /* 0x000000090303c210 */ /* 0x000fe20007ffe0ff */
[----:B0-----:R-:W-:Y:S01]  /*0b70*/  @!P3 IMAD R6, R21, R16, RZ ;  /* 0x000000101506b224 */ /* 0x001fe200078e02ff */
[----:B------:R-:W-:Y:S02]  /*0b80*/  @!P5 IADD3.X R63, PT, PT, R0, R23, RZ, P0, !PT ;  /* 0x00000017003fd210 */ /* 0x000fe400007fe4ff */
[C---:B------:R-:W-:Y:S01]  /*0b90*/  @!P4 SHF.L.U32 R119, R2.reuse, 0x2, RZ ;  /* 0x000000020277c819 */ /* 0x040fe200000006ff */
[----:B------:R-:W-:Y:S01]  /*0ba0*/  @!P3 IMAD R9, R7, R17, R6 ;  /* 0x000000110709b224 */ /* 0x000fe200078e0206 */
[----:B------:R-:W-:-:S02]  /*0bb0*/  @!P4 SHF.L.U64.HI R0, R2, 0x2, R3 ;  /* 0x000000020200c819 */ /* 0x000fc40000010203 */
[----:B------:R-:W-:Y:S02]  /*0bc0*/  @!P3 MOV R2, R66 ;  /* 0x000000420002b202 */ /* 0x000fe40000000f00 */
[----:B------:R-:W-:Y:S02]  /*0bd0*/  @!P3 MOV R3, R65 ;  /* 0x000000410003b202 */ /* 0x000fe40000000f00 */
[----:B-1----:R-:W-:Y:S02]  /*0be0*/  @!P4 IADD3 R52, P0, PT, R119, R52, RZ ;  /* 0x000000347734c210 */ /* 0x002fe40007f1e0ff */
[----:B------:R-:W-:Y:S01]  /*0bf0*/  @P3 LOP3.LUT R95, R95, 0x80000, RZ, 0xfc, !PT ;  /* 0x000800005f5f3812 */ /* 0x000fe200078efcff */
[----:B------:R-:W-:Y:S01]  /*0c00*/  @!P3 IMAD.WIDE.U32 R2, R7, R16, R2 ;  /* 0x000000100702b225 */ /* 0x000fe200078e0002 */
[----:B------:R-:W-:Y:S02]  /*0c10*/  @!P4 IADD3.X R53, PT, PT, R0, R53, RZ, P0, !PT ;  /* 0x000000350035c210 */ /* 0x000fe400007fe4ff */
[----:B--2---:R-:W-:-:S02]  /*0c20*/  @!P4 IADD3 R118, P0, PT, R119, R10, RZ ;  /* 0x0000000a7776c210 */ /* 0x004fc40007f1e0ff */
[----:B------:R-:W-:Y:S02]  /*0c30*/  @!P3 IADD3 R3, PT, PT, R3, R9, RZ ;  /* 0x000000090303b210 */ /* 0x000fe40007ffe0ff */
[----:B------:R-:W-:Y:S02]  /*0c40*/  @!P3 SHF.L.U32 R117, R2, 0x2, RZ ;  /* 0x000000020275b819 */ /* 0x000fe400000006ff */
[----:B------:R-:W-:Y:S02]  /*0c50*/  @!P4 IADD3.X R119, PT, PT, R0, R11, RZ, P0, !PT ;  /* 0x0000000b0077c210 */ /* 0x000fe400007fe4ff */
[----:B------:R-:W-:Y:S02]  /*0c60*/  @!P3 SHF.L.U64.HI R2, R2, 0x2, R3 ;  /* 0x000000020202b819 */ /* 0x000fe40000010203 */
[----:B------:R-:W-:Y:S02]  /*0c70*/  @!P3 IADD3 R50, P0, PT, R117, R50, RZ ;  /* 0x000000327532b210 */ /* 0x000fe40007f1e0ff */
[----:B------:R-:W-:-:S02]  /*0c80*/  IADD3 R7, PT, PT, R85, 0x30, RZ ;  /* 0x0000003055077810 */ /* 0x000fc40007ffe0ff */
[C---:B------:R-:W-:Y:S02]  /*0c90*/  @!P3 IADD3.X R51, PT, PT, R2.reuse, R51, RZ, P0, !PT ;  /* 0x000000330233b210 */ /* 0x040fe400007fe4ff */
[----:B---3--:R-:W-:Y:S02]  /*0ca0*/  @!P3 IADD3 R116, P0, PT, R117, R14, RZ ;  /* 0x0000000e7574b210 */ /* 0x008fe40007f1e0ff */
[----:B------:R-:W-:Y:S01]  /*0cb0*/  SHF.R.S32.HI R3, RZ, 0x1f, R7 ;  /* 0x0000001fff037819 */ /* 0x000fe20000011407 */
[----:B------:R-:W-:Y:S01]  /*0cc0*/  STL.64 [R1+0x2e0], R50 ;  /* 0x0002e03201007387 */ /* 0x000fe20000100a00 */
[----:B------:R-:W-:Y:S02]  /*0cd0*/  @!P3 IADD3.X R117, PT, PT, R2, R15, RZ, P0, !PT ;  /* 0x0000000f0275b210 */ /* 0x000fe400007fe4ff */
[----:B------:R-:W-:Y:S02]  /*0ce0*/  ISETP.GE.U32.AND P0, PT, R7, UR16, PT ;  /* 0x0000001007007c0c */ /* 0x000fe4000bf06070 */
[----:B------:R-:W-:-:S02]  /*0cf0*/  LOP3.LUT R95, R95, 0xfffbffff, RZ, 0xc0, !PT ;  /* 0xfffbffff5f5f7812 */ /* 0x000fc400078ec0ff */
        /* <DEDUP_REMOVED lines=382> */
[----:B------:R-:W-:Y:S02]  /*24e0*/  SHF.R.S32.HI R15, RZ, 0x1f, R19 ;  /* 0x0000001fff0f7819 */ /* 0x000fe40000011413 */
[----:B0-----:R-:W-:-:S04]  /*24f0*/  @!P1 IADD3 R24, P0, PT, R25, R16, RZ ;  /* 0x0000001019189210 */ /* 0x001fc80007f1e0ff */
[----:B------:R-:W-:Y:S02]  /*2500*/  @!P1 IADD3.X R25, PT, PT, R14, R17, RZ, P0, !PT ;  /* 0x000000110e199210 */ /* 0x000fe400007fe4ff */
        /* <DEDUP_REMOVED lines=53> */
[----:B------:R-:W-:Y:S01]  /*2860*/  SHF.R.S32.HI R83, RZ, 0x1f, R125 ;  /* 0x0000001fff537819 */ /* 0x000fe2000001147d */
        /* <DEDUP_REMOVED lines=18> */
[----:B------:R-:W-:Y:S02]  /*2990*/  @!P2 IMAD.WIDE.U32 R82, R125, R60, R82 ;  /* 0x0000003c7d52a225 */ /* 0x000fe400078e0052 */
[----:B------:R-:W0:Y:S03]  /*29a0*/  @!P2 LDC.64 R124, c[0x0][0x398] ;  /* 0x0000e600ff7cab82 */ /* 0x000e260000000a00 */
[----:B------:R-:W-:Y:S02]  /*29b0*/  @!P2 IADD3 R83, PT, PT, R83, R61, RZ ;  /* 0x0000003d5353a210 */ /* 0x000fe40007ffe0ff */
[C---:B------:R-:W-:Y:S02]  /*29c0*/  @!P2 SHF.L.U32 R61, R82.reuse, 0x2, RZ ;  /* 0x00000002523da819 */ /* 0x040fe400000006ff */
[----:B------:R-:W-:-:S02]  /*29d0*/  @!P2 SHF.L.U64.HI R82, R82, 0x2, R83 ;  /* 0x000000025252a819 */ /* 0x000fc40000010253 */
[C---:B-1----:R-:W-:Y:S02]  /*29e0*/  @!P2 IADD3 R40, P3, PT, R61.reuse, R14, RZ ;  /* 0x0000000e3d28a210 */ /* 0x042fe40007f7e0ff */
[----:B------:R-:W-:Y:S02]  /*29f0*/  SHF.R.S32.HI R83, RZ, 0x1f, R0 ;  /* 0x0000001fff537819 */ /* 0x000fe40000011400 */
        /* <DEDUP_REMOVED lines=361> */
[----:B0-----:R-:W-:Y:S01]  /*4090*/  CS2R R34, SRZ ;  /* 0x0000000000227805 */ /* 0x001fe2000001ff00 */
[----:B------:R0:W-:Y:S04]  /*40a0*/  STL.64 [R1+0x188], R30 ;  /* 0x0001881e01007387 */ /* 0x0001e80000100a00 */
[----:B------:R1:W-:Y:S01]  /*40b0*/  STL [R1+0x25c], R94 ;  /* 0x00025c5e01007387 */ /* 0x0003e20000100800 */
[----:B0-----:R-:W-:Y:S01]  /*40c0*/  CS2R R30, SRZ ;  /* 0x00000000001e7805 */ /* 0x001fe2000001ff00 */
[----:B-1----:R-:W-:Y:S01]  /*40d0*/  HFMA2 R94, -RZ, RZ, 0, 0 ;  /* 0x00000000ff5e7431 */ /* 0x002fe200000001ff */
[----:B--2---:R-:W-:-:S02]  /*40e0*/  @!P1 MOV R110, R12 ;  /* 0x0000000c006e9202 */ /* 0x004fc40000000f00 */
[----:B------:R-:W-:Y:S01]  /*40f0*/  @!P1 MOV R111, R13 ;  /* 0x0000000d006f9202 */ /* 0x000fe20000000f00 */
[----:B------:R0:W-:Y:S01]  /*4100*/  STL.64 [R1+0x80], R12 ;  /* 0x0000800c01007387 */ /* 0x0001e20000100a00 */
[----:B----4-:R-:W-:Y:S02]  /*4110*/  @!P1 MOV R40, R32 ;  /* 0x0000002000289202 */ /* 0x010fe40000000f00 */
[----:B------:R-:W-:Y:S02]  /*4120*/  @!P1 MOV R39, R33 ;  /* 0x0000002100279202 */ /* 0x000fe40000000f00 */
[----:B------:R-:W-:Y:S02]  /*4130*/  LOP3.LUT P1, RZ, R95, 0x80, RZ, 0xc0, !PT ;  /* 0x000000805fff7812 */ /* 0x000fe4000782c0ff */
[----:B0-----:R-:W-:Y:S02]  /*4140*/  CS2R R12, SRZ ;  /* 0x00000000000c7805 */ /* 0x001fe4000001ff00 */
[----:B---3--:R-:W-:-:S02]  /*4150*/  @!P2 MOV R103, R4 ;  /* 0x000000040067a202 */ /* 0x008fc40000000f00 */
[----:B------:R-:W-:-:S07]  /*4160*/  @!P2 MOV R104, R5 ;  /* 0x000000050068a202 */ /* 0x000fce0000000f00 */
[----:B------:R0:W2:Y:S01]  /*4170*/  @!P1 LDG.E.64 R12, desc[UR10][R68.64] ;  /* 0x0000000a440c9981 */ /* 0x0000a2000c1e1b00 */
[----:B------:R-:W-:Y:S02]  /*4180*/  @!P2 MOV R36, R80 ;  /* 0x000000500024a202 */ /* 0x000fe40000000f00 */
[----:B------:R-:W-:Y:S02]  /*4190*/  @!P2 MOV R35, R81 ;  /* 0x000000510023a202 */ /* 0x000fe40000000f00 */
[----:B------:R-:W-:Y:S02]  /*41a0*/  LOP3.LUT P2, RZ, R95, 0x20, RZ, 0xc0, !PT ;  /* 0x000000205fff7812 */ /* 0x000fe4000784c0ff */
[----:B0-----:R-:W-:Y:S01]  /*41b0*/  CS2R R68, SRZ ;  /* 0x0000000000447805 */ /* 0x001fe2000001ff00 */
[----:B------:R0:W-:Y:S05]  /*41c0*/  STL.64 [R1+0x90], R4 ;  /* 0x0000900401007387 */ /* 0x0001ea0000100a00 */
[----:B------:R1:W3:Y:S01]  /*41d0*/  @!P1 LDG.E.64 R68, desc[UR10][R90.64] ;  /* 0x0000000a5a449981 */ /* 0x0002e2000c1e1b00 */
[----:B0-----:R-:W-:-:S03]  /*41e0*/  CS2R R4, SRZ ;  /* 0x0000000000047805 */ /* 0x001fc6000001ff00 */
[----:B------:R0:W-:Y:S01]  /*41f0*/  STL.64 [R1+0x180], R32 ;  /* 0x0001802001007387 */ /* 0x0001e20000100a00 */
[----:B-1----:R-:W-:Y:S02]  /*4200*/  MOV R90, R92 ;  /* 0x0000005c005a7202 */ /* 0x002fe40000000f00 */
[----:B------:R-:W-:Y:S02]  /*4210*/  MOV R91, R93 ;  /* 0x0000005d005b7202 */ /* 0x000fe40000000f00 */
[----:B------:R-:W-:Y:S02]  /*4220*/  MOV R92, R96 ;  /* 0x00000060005c7202 */ /* 0x000fe40000000f00 */
[----:B------:R-:W-:Y:S02]  /*4230*/  MOV R93, R97 ;  /* 0x00000061005d7202 */ /* 0x000fe40000000f00 */
[----:B------:R-:W-:Y:S02]  /*4240*/  CS2R R96, SRZ ;  /* 0x0000000000607805 */ /* 0x000fe4000001ff00 */
[----:B------:R-:W-:-:S02]  /*4250*/  @!P0 MOV R94, R14 ;  /* 0x0000000e005e8202 */ /* 0x000fc40000000f00 */
[----:B0-----:R-:W-:Y:S02]  /*4260*/  CS2R R32, SRZ ;  /* 0x0000000000207805 */ /* 0x001fe4000001ff00 */
[----:B------:R-:W-:Y:S02]  /*4270*/  @!P0 MOV R96, R15 ;  /* 0x0000000f00608202 */ /* 0x000fe40000000f00 */
[----:B------:R-:W-:Y:S02]  /*4280*/  @!P0 MOV R32, R70 ;  /* 0x0000004600208202 */ /* 0x000fe40000000f00 */
[----:B------:R-:W-:Y:S01]  /*4290*/  @!P0 MOV R31, R71 ;  /* 0x00000047001f8202 */ /* 0x000fe20000000f00 */
[----:B------:R0:W4:Y:S01]  /*42a0*/  @!P2 LDG.E.64 R4, desc[UR10][R10.64] ;  /* 0x0000000a0a04a981 */ /* 0x000122000c1e1b00 */
[----:B------:R-:W-:Y:S02]  /*42b0*/  LOP3.LUT P0, RZ, R95, 0x8, RZ, 0xc0, !PT ;  /* 0x000000085fff7812 */ /* 0x000fe4000780c0ff */
[----:B0-----:R-:W-:-:S06]  /*42c0*/  CS2R R10, SRZ ;  /* 0x00000000000a7805 */ /* 0x001fcc000001ff00 */
[----:B------:R0:W4:Y:S04]  /*42d0*/  @!P2 LDG.E.64 R10, desc[UR10][R86.64] ;  /* 0x0000000a560aa981 */ /* 0x000128000c1e1b00 */
[----:B------:R1:W-:Y:S01]  /*42e0*/  STL.64 [R1+0xa0], R14 ;  /* 0x0000a00e01007387 */ /* 0x0003e20000100a00 */
[----:B0-----:R-:W-:Y:S02]  /*42f0*/  MOV R86, R6 ;  /* 0x0000000600567202 */ /* 0x001fe40000000f00 */
[----:B------:R-:W-:Y:S02]  /*4300*/  MOV R87, R7 ;  /* 0x0000000700577202 */ /* 0x000fe40000000f00 */
[----:B------:R-:W4:Y:S01]  /*4310*/  LDL.LU.64 R6, [R1+0x2a0] ;  /* 0x0002a00001067983 */ /* 0x000f220000300a00 */
[----:B-1----:R-:W-:-:S06]  /*4320*/  CS2R R14, SRZ ;  /* 0x00000000000e7805 */ /* 0x002fcc000001ff00 */
[----:B------:R0:W4:Y:S02]  /*4330*/  @!P0 LDG.E.64 R14, desc[UR10][R2.64] ;  /* 0x0000000a020e8981 */ /* 0x000124000c1e1b00 */
[----:B0-----:R-:W-:-:S06]  /*4340*/  CS2R R2, SRZ ;  /* 0x0000000000027805 */ /* 0x001fcc000001ff00 */
[----:B------:R-:W4:Y:S04]  /*4350*/  @!P0 LDG.E.64 R2, desc[UR10][R76.64] ;  /* 0x0000000a4c028981 */ /* 0x000f28000c1e1b00 */
[----:B------:R0:W-:Y:S02]  /*4360*/  STL.64 [R1+0x1a0], R70 ;  /* 0x0001a04601007387 */ /* 0x0001e40000100a00 */
[----:B0-----:R-:W-:Y:S02]  /*4370*/  CS2R R70, SRZ ;  /* 0x0000000000467805 */ /* 0x001fe4000001ff00 */
[----:B------:R0:W-:Y:S04]  /*4380*/  STL.64 [R1+0x190], R80 ;  /* 0x0001905001007387 */ /* 0x0001e80000100a00 */
[----:B------:R1:W-:Y:S01]  /*4390*/  STL [R1+0x23c], R0 ;  /* 0x00023c0001007387 */ /* 0x0003e20000100800 */
[----:B0-----:R-:W-:-:S02]  /*43a0*/  MOV R80, R88 ;  /* 0x0000005800507202 */ /* 0x001fc40000000f00 */
[----:B------:R-:W-:Y:S02]  /*43b0*/  MOV R81, R89 ;  /* 0x0000005900517202 */ /* 0x000fe40000000f00 */
[----:B------:R-:W-:Y:S01]  /*43c0*/  CS2R R88, SRZ ;  /* 0x0000000000587805 */ /* 0x000fe2000001ff00 */
[----:B-1----:R-:W-:Y:S01]  /*43d0*/  HFMA2 R0, -RZ, RZ, 0, 0 ;  /* 0x00000000ff007431 */ /* 0x002fe200000001ff */
[----:B--2---:R-:W-:Y:S02]  /*43e0*/  @!P1 MOV R97, R12 ;  /* 0x0000000c00619202 */ /* 0x004fe40000000f00 */
[----:B------:R-:W-:Y:S01]  /*43f0*/  @!P1 MOV R102, R13 ;  /* 0x0000000d00669202 */ /* 0x000fe20000000f00 */
[----:B------:R0:W-:Y:S01]  /*4400*/  STL.64 [R1+0x98], R12 ;  /* 0x0000980c01007387 */ /* 0x0001e20000100a00 */
[----:B---3--:R-:W-:Y:S02]  /*4410*/  @!P1 MOV R34, R68 ;  /* 0x0000004400229202 */ /* 0x008fe40000000f00 */
[----:B------:R-:W-:-:S02]  /*4420*/  @!P1 MOV R33, R69 ;  /* 0x0000004500219202 */ /* 0x000fc40000000f00 */
[----:B------:R-:W-:Y:S02]  /*4430*/  LOP3.LUT P1, RZ, R95, 0x10, RZ, 0xc0, !PT ;  /* 0x000000105fff7812 */ /* 0x000fe4000782c0ff */
[----:B0-----:R-:W-:Y:S01]  /*4440*/  CS2R R12, SRZ ;  /* 0x00000000000c7805 */ /* 0x001fe2000001ff00 */
[----:B------:R0:W-:Y:S02]  /*4450*/  STL.64 [R1+0x198], R68 ;  /* 0x0001984401007387 */ /* 0x0001e40000100a00 */
[----:B0-----:R-:W-:-:S08]  /*4460*/  CS2R R68, SRZ ;  /* 0x0000000000447805 */ /* 0x001fd0000001ff00 */
[----:B----4-:R0:W2:Y:S02]  /*4470*/  @!P1 LDG.E.64 R12, desc[UR10][R6.64] ;  /* 0x0000000a060c9981 */ /* 0x0100a4000c1e1b00 */
[----:B0-----:R-:W-:-:S06]  /*4480*/  CS2R R6, SRZ ;  /* 0x0000000000067805 */ /* 0x001fcc000001ff00 */
[----:B------:R-:W3:Y:S01]  /*4490*/  @!P1 LDG.E.64 R6, desc[UR10][R78.64] ;  /* 0x0000000a4e069981 */ /* 0x000ee2000c1e1b00 */
[----:B------:R-:W-:Y:S02]  /*44a0*/  @!P0 MOV R69, R14 ;  /* 0x0000000e00458202 */ /* 0x000fe40000000f00 */
[----:B------:R-:W-:Y:S02]  /*44b0*/  @!P0 MOV R70, R15 ;  /* 0x0000000f00468202 */ /* 0x000fe40000000f00 */
[----:B------:R-:W-:Y:S02]  /*44c0*/  @!P0 MOV R71, R2 ;  /* 0x0000000200478202 */ /* 0x000fe40000000f00 */
[----:B------:R-:W-:Y:S02]  /*44d0*/  @!P0 MOV R72, R3 ;  /* 0x0000000300488202 */ /* 0x000fe40000000f00 */
[----:B------:R-:W-:Y:S01]  /*44e0*/  LOP3.LUT P0, RZ, R95, 0x1, RZ, 0xc0, !PT ;  /* 0x000000015fff7812 */ /* 0x000fe2000780c0ff */
[----:B------:R0:W-:Y:S01]  /*44f0*/  STL.64 [R1+0xb8], R14 ;  /* 0x0000b80e01007387 */ /* 0x0001e20000100a00 */
[----:B------:R-:W-:-:S02]  /*4500*/  @!P2 MOV R88, R4 ;  /* 0x000000040058a202 */ /* 0x000fc40000000f00 */
[----:B------:R-:W-:Y:S02]  /*4510*/  @!P2 MOV R89, R5 ;  /* 0x000000050059a202 */ /* 0x000fe40000000f00 */
[----:B------:R-:W-:Y:S02]  /*4520*/  @!P2 MOV R30, R10 ;  /* 0x0000000a001ea202 */ /* 0x000fe40000000f00 */
[----:B0-----:R-:W-:Y:S02]  /*4530*/  CS2R R14, SRZ ;  /* 0x00000000000e7805 */ /* 0x001fe4000001ff00 */
[----:B------:R-:W-:Y:S02]  /*4540*/  @!P2 MOV R0, R11 ;  /* 0x0000000b0000a202 */ /* 0x000fe40000000f00 */
[----:B------:R-:W-:Y:S02]  /*4550*/  LOP3.LUT P2, RZ, R95, 0x4, RZ, 0xc0, !PT ;  /* 0x000000045fff7812 */ /* 0x000fe4000784c0ff */
[----:B------:R0:W4:Y:S04]  /*4560*/  @!P0 LDG.E.64 R14, desc[UR10][R16.64] ;  /* 0x0000000a100e8981 */ /* 0x000128000c1e1b00 */
[----:B------:R1:W-:Y:S01]  /*4570*/  STL.64 [R1+0xa8], R4 ;  /* 0x0000a80401007387 */ /* 0x0003e20000100a00 */
[----:B0-----:R-:W-:-:S06]  /*4580*/  CS2R R16, SRZ ;  /* 0x0000000000107805 */ /* 0x001fcc000001ff00 */
[----:B------:R-:W4:Y:S01]  /*4590*/  @!P0 LDG.E.64 R16, desc[UR10][R22.64] ;  /* 0x0000000a16108981 */ /* 0x000f22000c1e1b00 */
[----:B-1----:R-:W-:-:S06]  /*45a0*/  CS2R R4, SRZ ;  /* 0x0000000000047805 */ /* 0x002fcc000001ff00 */
[----:B------:R0:W4:Y:S01]  /*45b0*/  @!P2 LDG.E.64 R4, desc[UR10][R8.64] ;  /* 0x0000000a0804a981 */ /* 0x000122000c1e1b00 */
[----:B------:R-:W-:Y:S02]  /*45c0*/  MOV R78, R80 ;  /* 0x00000050004e7202 */ /* 0x000fe40000000f00 */
[----:B------:R-:W-:Y:S02]  /*45d0*/  MOV R79, R81 ;  /* 0x00000051004f7202 */ /* 0x000fe40000000f00 */
[----:B------:R-:W-:Y:S02]  /*45e0*/  MOV R80, R86 ;  /* 0x0000005600507202 */ /* 0x000fe40000000f00 */
[----:B------:R-:W-:Y:S02]  /*45f0*/  MOV R81, R87 ;  /* 0x0000005700517202 */ /* 0x000fe40000000f00 */
[----:B------:R-:W-:Y:S02]  /*4600*/  CS2R R86, SRZ ;  /* 0x0000000000567805 */ /* 0x000fe4000001ff00 */
[----:B0-----:R-:W-:Y:S01]  /*4610*/  CS2R R8, SRZ ;  /* 0x0000000000087805 */ /* 0x001fe2000001ff00 */
[----:B------:R0:W-:Y:S05]  /*4620*/  STL.64 [R1+0x1a8], R10 ;  /* 0x0001a80a01007387 */ /* 0x0001ea0000100a00 */
[----:B------:R-:W4:Y:S01]  /*4630*/  @!P2 LDG.E.64 R8, desc[UR10][R28.64] ;  /* 0x0000000a1c08a981 */ /* 0x000f22000c1e1b00 */
[----:B0-----:R-:W-:Y:S01]  /*4640*/  CS2R R10, SRZ ;  /* 0x00000000000a7805 */ /* 0x001fe2000001ff00 */
[----:B------:R-:W-:Y:S01]  /*4650*/  HFMA2 R23, -RZ, RZ, 0, 0 ;  /* 0x00000000ff177431 */ /* 0x000fe200000001ff */
[----:B------:R-:W-:-:S02]  /*4660*/  MOV R76, R90 ;  /* 0x0000005a004c7202 */ /* 0x000fc40000000f00 */
[----:B------:R-:W-:Y:S02]  /*4670*/  MOV R77, R91 ;  /* 0x0000005b004d7202 */ /* 0x000fe40000000f00 */
[----:B------:R-:W-:Y:S01]  /*4680*/  CS2R R90, SRZ ;  /* 0x00000000005a7805 */ /* 0x000fe2000001ff00 */
[----:B------:R0:W-:Y:S02]  /*4690*/  STL.64 [R1+0x1b8], R2 ;  /* 0x0001b80201007387 */ /* 0x0001e40000100a00 */
[----:B0-----:R-:W-:Y:S02]  /*46a0*/  CS2R R2, SRZ ;  /* 0x0000000000027805 */ /* 0x001fe4000001ff00 */
[----:B--2---:R-:W-:Y:S02]  /*46b0*/  @!P1 MOV R86, R12 ;  /* 0x0000000c00569202 */ /* 0x004fe40000000f00 */
[----:B------:R-:W-:Y:S02]  /*46c0*/  @!P1 MOV R87, R13 ;  /* 0x0000000d00579202 */ /* 0x000fe40000000f00 */
[----:B---3--:R-:W-:-:S02]  /*46d0*/  @!P1 MOV R63, R6 ;  /* 0x00000006003f9202 */ /* 0x008fc40000000f00 */
[----:B------:R-:W-:Y:S02]  /*46e0*/  @!P1 MOV R68, R7 ;  /* 0x0000000700449202 */ /* 0x000fe40000000f00 */
[----:B------:R-:W-:-:S13]  /*46f0*/  LOP3.LUT P1, RZ, R95, 0x2, RZ, 0xc0, !PT ;  /* 0x000000025fff7812 */ /* 0x000fda000782c0ff */
[----:B------:R-:W2:Y:S04]  /*4700*/  @!P1 LDG.E.64 R10, desc[UR10][R24.64] ;  /* 0x0000000a180a9981 */ /* 0x000ea8000c1e1b00 */
[----:B------:R0:W-:Y:S04]  /*4710*/  STL.64 [R1+0x1b0], R6 ;  /* 0x0001b00601007387 */ /* 0x0001e80000100a00 */
[----:B------:R1:W-:Y:S01]  /*4720*/  STL.64 [R1+0xb0], R12 ;  /* 0x0000b00c01007387 */ /* 0x0003e20000100a00 */
[----:B0-----:R-:W-:Y:S02]  /*4730*/  MOV R6, R108 ;  /* 0x0000006c00067202 */ /* 0x001fe40000000f00 */
[----:B------:R-:W-:-:S02]  /*4740*/  MOV R7, R109 ;  /* 0x0000006d00077202 */ /* 0x000fc40000000f00 */
[----:B------:R-:W-:Y:S02]  /*4750*/  CS2R R108, SRZ ;  /* 0x00000000006c7805 */ /* 0x000fe4000001ff00 */
[----:B----4-:R-:W-:Y:S02]  /*4760*/  @!P0 MOV R107, R14 ;  /* 0x0000000e006b8202 */ /* 0x010fe40000000f00 */
[----:B------:R-:W-:Y:S02]  /*4770*/  @!P0 MOV R23, R15 ;  /* 0x0000000f00178202 */ /* 0x000fe40000000f00 */
[----:B-1----:R-:W-:-:S06]  /*4780*/  CS2R R12, SRZ ;  /* 0x00000000000c7805 */ /* 0x002fcc000001ff00 */
[----:B------:R0:W3:Y:S01]  /*4790*/  @!P1 LDG.E.64 R12, desc[UR10][R26.64] ;  /* 0x0000000a1a0c9981 */ /* 0x0000e2000c1e1b00 */
[----:B------:R-:W-:Y:S02]  /*47a0*/  @!P0 MOV R108, R16 ;  /* 0x00000010006c8202 */ /* 0x000fe40000000f00 */
[----:B------:R-:W-:Y:S02]  /*47b0*/  @!P0 MOV R109, R17 ;  /* 0x00000011006d8202 */ /* 0x000fe40000000f00 */
[----:B------:R-:W-:Y:S02]  /*47c0*/  LOP3.LUT P0, RZ, R95, 0x4000000, RZ, 0xc0, !PT ;  /* 0x040000005fff7812 */ /* 0x000fe4000780c0ff */
[----:B------:R-:W-:Y:S01]  /*47d0*/  @!P2 MOV R90, R4 ;  /* 0x00000004005aa202 */ /* 0x000fe20000000f00 */
[----:B------:R1:W-:Y:S01]  /*47e0*/  STL.64 [R1+0xc0], R4 ;  /* 0x0000c00401007387 */ /* 0x0003e20000100a00 */
[----:B------:R-:W-:-:S09]  /*47f0*/  @!P2 MOV R91, R5 ;  /* 0x00000005005ba202 */ /* 0x000fd20000000f00 */
[----:B------:R4:W3:Y:S01]  /*4800*/  @!P0 LDG.E.64 R2, desc[UR10][R20.64] ;  /* 0x0000000a14028981 */ /* 0x0008e2000c1e1b00 */
[----:B-1----:R-:W-:-:S06]  /*4810*/  CS2R R4, SRZ ;  /* 0x0000000000047805 */ /* 0x002fcc000001ff00 */
[----:B------:R-:W3:Y:S01]  /*4820*/  @!P0 LDG.E.64 R4, desc[UR10][R18.64] ;  /* 0x0000000a12048981 */ /* 0x000ee2000c1e1b00 */
[----:B0-----:R-:W-:Y:S02]  /*4830*/  MOV R26, R76 ;  /* 0x0000004c001a7202 */ /* 0x001fe40000000f00 */
[----:B----4-:R-:W-:Y:S02]  /*4840*/  CS2R R20, SRZ ;  /* 0x0000000000147805 */ /* 0x010fe4000001ff00 */
[----:B------:R-:W-:Y:S02]  /*4850*/  MOV R27, R77 ;  /* 0x0000004d001b7202 */ /* 0x000fe40000000f00 */
[----:B------:R-:W-:Y:S02]  /*4860*/  MOV R76, R78 ;  /* 0x0000004e004c7202 */ /* 0x000fe40000000f00 */
[----:B------:R-:W-:Y:S02]  /*4870*/  MOV R77, R79 ;  /* 0x0000004f004d7202 */ /* 0x000fe40000000f00 */
[----:B------:R-:W-:-:S02]  /*4880*/  MOV R78, R98 ;  /* 0x00000062004e7202 */ /* 0x000fc40000000f00 */
[----:B------:R-:W-:Y:S02]  /*4890*/  MOV R79, R99 ;  /* 0x00000063004f7202 */ /* 0x000fe40000000f00 */
[----:B------:R-:W-:Y:S02]  /*48a0*/  MOV R28, R92 ;  /* 0x0000005c001c7202 */ /* 0x000fe40000000f00 */
[----:B------:R-:W-:Y:S01]  /*48b0*/  MOV R29, R93 ;  /* 0x0000005d001d7202 */ /* 0x000fe20000000f00 */
[----:B------:R0:W4:Y:S01]  /*48c0*/  @!P4 LDG.E.64 R20, desc[UR10][R78.64] ;  /* 0x0000000a4e14c981 */ /* 0x000122000c1e1b00 */
[----:B------:R-:W-:Y:S02]  /*48d0*/  CS2R R92, SRZ ;  /* 0x00000000005c7805 */ /* 0x000fe4000001ff00 */
[----:B------:R-:W-:Y:S02]  /*48e0*/  @!P2 MOV R92, R8 ;  /* 0x00000008005ca202 */ /* 0x000fe40000000f00 */
[----:B------:R-:W-:Y:S01]  /*48f0*/  @!P2 MOV R93, R9 ;  /* 0x00000009005da202 */ /* 0x000fe20000000f00 */
[----:B0-----:R-:W0:Y:S01]  /*4900*/  S2R R79, SR_TID.X ;  /* 0x00000000004f7919 */ /* 0x001e220000002100 */
[----:B------:R-:W-:-:S02]  /*4910*/  LOP3.LUT P2, RZ, R95, 0x10000000, RZ, 0xc0, !PT ;  /* 0x100000005fff7812 */ /* 0x000fc4000784c0ff */
[----:B------:R-:W-:Y:S02]  /*4920*/  MOV R24, R28 ;  /* 0x0000001c00187202 */ /* 0x000fe40000000f00 */
[----:B------:R-:W-:Y:S02]  /*4930*/  MOV R25, R29 ;  /* 0x0000001d00197202 */ /* 0x000fe40000000f00 */
[----:B------:R-:W-:Y:S02]  /*4940*/  MOV R28, R100 ;  /* 0x00000064001c7202 */ /* 0x000fe40000000f00 */
[----:B------:R-:W-:Y:S02]  /*4950*/  MOV R29, R101 ;  /* 0x00000065001d7202 */ /* 0x000fe40000000f00 */
[----:B------:R-:W-:Y:S01]  /*4960*/  CS2R R100, SRZ ;  /* 0x0000000000647805 */ /* 0x000fe2000001ff00 */
[----:B------:R1:W-:Y:S01]  /*4970*/  STL [R1+0x298], R23 ;  /* 0x0002981701007387 */ /* 0x0003e20000100800 */
[----:B------:R-:W-:Y:S01]  /*4980*/  MOV R22, R6 ;  /* 0x0000000600167202 */ /* 0x000fe20000000f00 */
[----:B------:R-:W-:Y:S01]  /*4990*/  UIMAD.WIDE UR6, UR8, 0x8, UR6 ;  /* 0x00000008080678a5 */ /* 0x000fe2000f8e0206 */
[----:B-1----:R-:W-:Y:S01]  /*49a0*/  MOV R23, R7 ;  /* 0x0000000700177202 */ /* 0x002fe20000000f00 */
[----:B------:R1:W-:Y:S01]  /*49b0*/  STL.64 [R1+0x1d0], R16 ;  /* 0x0001d01001007387 */ /* 0x0003e20000100a00 */
[----:B------:R-:W-:-:S02]  /*49c0*/  CS2R R18, SRZ ;  /* 0x0000000000127805 */ /* 0x000fc4000001ff00 */
[----:B------:R-:W-:-:S04]  /*49d0*/  CS2R R98, SRZ ;  /* 0x0000000000627805 */ /* 0x000fc8000001ff00 */
[----:B------:R0:W4:Y:S01]  /*49e0*/  @!P4 LDG.E.64 R18, desc[UR10][R28.64] ;  /* 0x0000000a1c12c981 */ /* 0x000122000c1e1b00 */
[----:B-1----:R-:W-:Y:S02]  /*49f0*/  CS2R R16, SRZ ;  /* 0x0000000000107805 */ /* 0x002fe4000001ff00 */
[----:B0-----:R-:W-:-:S04]  /*4a00*/  LOP3.LUT R78, R79, 0xffff, RZ, 0xc0, !PT ;  /* 0x0000ffff4f4e7812 */ /* 0x001fc800078ec0ff */
[----:B------:R0:W4:Y:S01]  /*4a10*/  @!P3 LDG.E.64 R16, desc[UR10][R26.64] ;  /* 0x0000000a1a10b981 */ /* 0x000122000c1e1b00 */
[----:B------:R-:W-:Y:S01]  /*4a20*/  CS2R R28, SRZ ;  /* 0x00000000001c7805 */ /* 0x000fe2000001ff00 */
[----:B------:R-:W-:-:S05]  /*4a30*/  IMAD R78, R78, 0x53a, RZ ;  /* 0x0000053a4e4e7824 */ /* 0x000fca00078e02ff */
[----:B------:R1:W4:Y:S01]  /*4a40*/  @!P6 LDG.E.64 R28, desc[UR10][R114.64] ;  /* 0x0000000a721ce981 */ /* 0x000322000c1e1b00 */
[----:B0-----:R-:W-:Y:S02]  /*4a50*/  CS2R R26, SRZ ;  /* 0x00000000001a7805 */ /* 0x001fe4000001ff00 */
[----:B------:R-:W-:-:S04]  /*4a60*/  SHF.R.U32.HI R78, RZ, 0x10, R78 ;  /* 0x00000010ff4e7819 */ /* 0x000fc8000001164e */
[----:B------:R0:W4:Y:S01]  /*4a70*/  @!P6 LDG.E.64 R26, desc[UR10][R112.64] ;  /* 0x0000000a701ae981 */ /* 0x000122000c1e1b00 */
[----:B-1----:R-:W-:Y:S01]  /*4a80*/  HFMA2 R114, -RZ, RZ, 0, 0 ;  /* 0x00000000ff727431 */ /* 0x002fe200000001ff */
[----:B------:R-:W-:Y:S02]  /*4a90*/  PRMT R78, R78, 0x9910, RZ ;  /* 0x000099104e4e7816 */ /* 0x000fe400000000ff */
[----:B0-----:R-:W-:Y:S02]  /*4aa0*/  CS2R R112, SRZ ;  /* 0x0000000000707805 */ /* 0x001fe4000001ff00 */
[----:B------:R-:W-:Y:S01]  /*4ab0*/  CS2R R6, SRZ ;  /* 0x0000000000067805 */ /* 0x000fe2000001ff00 */
[----:B------:R-:W-:Y:S01]  /*4ac0*/  IMAD R78, R78, 0x31, RZ ;  /* 0x000000314e4e7824 */ /* 0x000fe200078e02ff */
[----:B------:R0:W-:Y:S04]  /*4ad0*/  STL.64 [R1+0xd0], R14 ;  /* 0x0000d00e01007387 */ /* 0x0001e80000100a00 */
[----:B------:R-:W-:-:S04]  /*4ae0*/  IADD3 R78, PT, PT, RZ, -R78, RZ ;  /* 0x8000004eff4e7210 */ /* 0x000fc80007ffe0ff */
[----:B------:R-:W-:Y:S02]  /*4af0*/  PRMT R78, R78, 0x7710, RZ ;  /* 0x000077104e4e7816 */ /* 0x000fe400000000ff */
[----:B0-----:R-:W-:Y:S02]  /*4b00*/  CS2R R14, SRZ ;  /* 0x00000000000e7805 */ /* 0x001fe4000001ff00 */
[----:B------:R-:W-:-:S04]  /*4b10*/  IADD3 R78, PT, PT, R78, R79, RZ ;  /* 0x0000004f4e4e7210 */ /* 0x000fc80007ffe0ff */
[----:B------:R0:W4:Y:S01]  /*4b20*/  @!P3 LDG.E.64 R14, desc[UR10][R24.64] ;  /* 0x0000000a180eb981 */ /* 0x000122000c1e1b00 */
[----:B------:R-:W-:Y:S02]  /*4b30*/  SHF.L.U32 R78, R78, 0x1, RZ ;  /* 0x000000014e4e7819 */ /* 0x000fe400000006ff */
[----:B0-----:R-:W-:-:S06]  /*4b40*/  CS2R R24, SRZ ;  /* 0x0000000000187805 */ /* 0x001fcc000001ff00 */
[----:B------:R0:W4:Y:S02]  /*4b50*/  @!P5 LDG.E.64 R24, desc[UR10][R80.64] ;  /* 0x0000000a5018d981 */ /* 0x000124000c1e1b00 */
[----:B0-----:R-:W-:Y:S02]  /*4b60*/  LOP3.LUT R81, R78, 0xffff, RZ, 0xc0, !PT ;  /* 0x0000ffff4e517812 */ /* 0x001fe400078ec0ff */
[----:B------:R-:W-:-:S05]  /*4b70*/  MOV R80, UR13 ;  /* 0x0000000d00507c02 */ /* 0x000fca0008000f00 */
[----:B------:R-:W-:Y:S01]  /*4b80*/  IMAD R80, R80, 0x62, R81 ;  /* 0x0000006250507824 */ /* 0x000fe200078e0251 */
[----:B--2---:R-:W-:Y:S01]  /*4b90*/  @!P1 MOV R100, R10 ;  /* 0x0000000a00649202 */ /* 0x004fe20000000f00 */
[----:B------:R0:W-:Y:S01]  /*4ba0*/  STL.64 [R1+0x1c8], R10 ;  /* 0x0001c80a01007387 */ /* 0x0001e20000100a00 */
[----:B------:R-:W-:Y:S02]  /*4bb0*/  @!P1 MOV R101, R11 ;  /* 0x0000000b00659202 */ /* 0x000fe40000000f00 */
[----:B0-----:R-:W-:-:S06]  /*4bc0*/  CS2R R10, SRZ ;  /* 0x00000000000a7805 */ /* 0x001fcc000001ff00 */
[----:B------:R0:W2:Y:S02]  /*4bd0*/  @!P2 LDG.E.64 R10, desc[UR10][R22.64] ;  /* 0x0000000a160aa981 */ /* 0x0000a4000c1e1b00 */
[----:B0-----:R-:W-:Y:S01]  /*4be0*/  HFMA2 R22, -RZ, RZ, 0, 0 ;  /* 0x00000000ff167431 */ /* 0x001fe200000001ff */
[----:B------:R-:W-:-:S06]  /*4bf0*/  MOV R23, RZ ;  /* 0x000000ff00177202 */ /* 0x000fcc0000000f00 */
[----:B------:R0:W2:Y:S02]  /*4c00*/  @!P5 LDG.E.64 R22, desc[UR10][R76.64] ;  /* 0x0000000a4c16d981 */ /* 0x0000a4000c1e1b00 */
[----:B0-----:R-:W-:Y:S01]  /*4c10*/  MOV R76, UR6 ;  /* 0x00000006004c7c02 */ /* 0x001fe20008000f00 */
[----:B------:R-:W0:Y:S01]  /*4c20*/  LDCU.U8 UR6, c[0x0][0x414] ;  /* 0x00008280ff0677ac */ /* 0x000e220008000000 */
[----:B---3--:R-:W-:Y:S02]  /*4c30*/  @!P1 MOV R98, R12 ;  /* 0x0000000c00629202 */ /* 0x008fe40000000f00 */
[----:B------:R-:W-:Y:S02]  /*4c40*/  @!P1 MOV R99, R13 ;  /* 0x0000000d00639202 */ /* 0x000fe40000000f00 */
[----:B------:R-:W-:Y:S01]  /*4c50*/  LOP3.LUT P1, RZ, R95, 0x8000000, RZ, 0xc0, !PT ;  /* 0x080000005fff7812 */ /* 0x000fe2000782c0ff */
[----:B------:R-:W-:Y:S01]  /*4c60*/  HFMA2 R95, -RZ, RZ, 0, 0 ;  /* 0x00000000ff5f7431 */ /* 0x000fe200000001ff */
[----:B------:R-:W-:-:S02]  /*4c70*/  @!P0 MOV R95, R2 ;  /* 0x00000002005f8202 */ /* 0x000fc40000000f00 */
[----:B------:R-:W-:Y:S02]  /*4c80*/  @!P0 MOV R112, R3 ;  /* 0x0000000300708202 */ /* 0x000fe40000000f00 */
[----:B------:R-:W-:Y:S02]  /*4c90*/  @!P0 MOV R113, R4 ;  /* 0x0000000400718202 */ /* 0x000fe40000000f00 */
[----:B------:R-:W-:Y:S02]  /*4ca0*/  @!P0 MOV R114, R5 ;  /* 0x0000000500728202 */ /* 0x000fe40000000f00 */
[----:B0-----:R-:W-:-:S03]  /*4cb0*/  ISETP.NE.AND P0, PT, RZ, UR6, PT ;  /* 0x00000006ff007c0c */ /* 0x001fc6000bf05270 */
[----:B------:R0:W3:Y:S10]  /*4cc0*/  @!P1 LDG.E.64 R6, desc[UR10][R120.64] ;  /* 0x0000000a78069981 */ /* 0x0000f4000c1e1b00 */
[----:B0-----:R-:W0:Y:S02]  /*4cd0*/  @P0 LDC.64 R120, c[0x0][0x3b0] ;  /* 0x0000ec00ff780b82 */ /* 0x001e240000000a00 */
[----:B0-----:R-:W-:Y:S01]  /*4ce0*/  @P0 IMAD.WIDE R78, R80, 0x2, R120 ;  /* 0x00000002504e0825 */ /* 0x001fe200078e0278 */
[----:B------:R-:W-:Y:S01]  /*4cf0*/  MOV R77, UR7 ;  /* 0x00000007004d7c02 */ /* 0x000fe20008000f00 */
[----:B------:R0:W-:Y:S04]  /*4d00*/  STL.64 [R1+0x1c0], R8 ;  /* 0x0001c00801007387 */ /* 0x0001e80000100a00 */
[----:B------:R-:W3:Y:S04]  /*4d10*/  @P0 LDG.E.U16 R115, desc[UR10][R78.64] ;  /* 0x0000000a4e730981 */ /* 0x000ee8000c1e1500 */
[----:B------:R-:W3:Y:S01]  /*4d20*/  LDG.E.64 R76, desc[UR10][R76.64] ;  /* 0x0000000a4c4c7981 */ /* 0x000ee2000c1e1b00 */
[----:B0-----:R-:W-:-:S03]  /*4d30*/  CS2R R8, SRZ ;  /* 0x0000000000087805 */ /* 0x001fc6000001ff00 */
[----:B------:R0:W-:Y:S04]  /*4d40*/  STL.64 [R1+0xc8], R12 ;  /* 0x0000c80c01007387 */ /* 0x0001e80000100a00 */
[----:B------:R1:W-:Y:S04]  /*4d50*/  STL.64 [R1+0xd8], R2 ;  /* 0x0000d80201007387 */ /* 0x0003e80000100a00 */
[----:B------:R1:W3:Y:S01]  /*4d60*/  @!P1 LDG.E.64 R8, desc[UR10][R122.64] ;  /* 0x0000000a7a089981 */ /* 0x0002e2000c1e1b00 */
[----:B0-----:R-:W-:-:S03]  /*4d70*/  CS2R R12, SRZ ;  /* 0x00000000000c7805 */ /* 0x001fc6000001ff00 */
[----:B------:R0:W-:Y:S04]  /*4d80*/  STL [R1+0x220], R81 ;  /* 0x0002205101007387 */ /* 0x0001e80000100800 */
[----:B----4-:R-:W-:Y:S01]  /*4d90*/  STL.64 [R1+0xf8], R18 ;  /* 0x0000f81201007387 */ /* 0x010fe20000100a00 */
[----:B-1----:R-:W0:Y:S03]  /*4da0*/  LDC.64 R122, c[0x0][0x3a8] ;  /* 0x0000ea00ff7a7b82 */ /* 0x002e260000000a00 */
[----:B------:R-:W4:Y:S01]  /*4db0*/  @!P2 LDG.E.64 R12, desc[UR10][R124.64] ;  /* 0x0000000a7c0ca981 */ /* 0x000f22000c1e1b00 */
[----:B------:R-:W-:-:S03]  /*4dc0*/  CS2R R2, SRZ ;  /* 0x0000000000027805 */ /* 0x000fc6000001ff00 */
[----:B------:R-:W4:Y:S04]  /*4dd0*/  @P0 LDG.E.U16 R78, desc[UR10][R78.64+0x2] ;  /* 0x0000020a4e4e0981 */ /* 0x000f28000c1e1500 */
[----:B------:R-:W-:Y:S04]  /*4de0*/  STL.64 [R1+0x108], R26 ;  /* 0x0001081a01007387 */ /* 0x000fe80000100a00 */
[----:B------:R1:W5:Y:S04]  /*4df0*/  LDL R125, [R1+0x26c] ;  /* 0x00026c00017d7983 */ /* 0x0003680000100800 */
[----:B------:R1:W5:Y:S04]  /*4e00*/  LDL R124, [R1+0x274] ;  /* 0x00027400017c7983 */ /* 0x0003680000100800 */
[----:B------:R1:W5:Y:S01]  /*4e10*/  LDL R120, [R1+0x238] ;  /* 0x0002380001787983 */ /* 0x0003620000100800 */
[----:B0-----:R-:W-:-:S03]  /*4e20*/  IMAD.WIDE R80, R80, 0x2, R122 ;  /* 0x0000000250507825 */ /* 0x001fc600078e027a */
[----:B------:R1:W5:Y:S04]  /*4e30*/  LDL R121, [R1+0x23c] ;  /* 0x00023c0001797983 */ /* 0x0003680000100800 */
[----:B------:R-:W4:Y:S04]  /*4e40*/  LDG.E.U16 R79, desc[UR10][R80.64] ;  /* 0x0000000a504f7981 */ /* 0x000f28000c1e1500 */
[----:B------:R-:W-:Y:S04]  /*4e50*/  STL.64 [R1+0xf0], R14 ;  /* 0x0000f00e01007387 */ /* 0x000fe80000100a00 */
[----:B------:R1:W5:Y:S04]  /*4e60*/  LDL R122, [R1+0x244] ;  /* 0x00024400017a7983 */ /* 0x0003680000100800 */
[----:B------:R-:W4:Y:S04]  /*4e70*/  LDG.E.U16 R80, desc[UR10][R80.64+0x2] ;  /* 0x0000020a50507981 */ /* 0x000f28000c1e1500 */
[----:B------:R1:W5:Y:S04]  /*4e80*/  LDL R123, [R1+0x298] ;  /* 0x00029800017b7983 */ /* 0x0003680000100800 */
[----:B------:R1:W5:Y:S04]  /*4e90*/  LDL R81, [R1+0x25c] ;  /* 0x00025c0001517983 */ /* 0x0003680000100800 */
[----:B--2---:R-:W-:Y:S04]  /*4ea0*/  STL.64 [R1+0xe8], R10 ;  /* 0x0000e80a01007387 */ /* 0x004fe80000100a00 */
[----:B------:R-:W-:Y:S01]  /*4eb0*/  STL.64 [R1+0x100], R22 ;  /* 0x0001001601007387 */ /* 0x000fe20000100a00 */
[----:B---3--:R-:W-:-:S03]  /*4ec0*/  @!P1 MOV R2, R6 ;  /* 0x0000000600029202 */ /* 0x008fc60000000f00 */
[----:B------:R0:W-:Y:S01]  /*4ed0*/  STL.64 [R1+0xe0], R6 ;  /* 0x0000e00601007387 */ /* 0x0001e20000100a00 */
[----:B------:R-:W-:Y:S02]  /*4ee0*/  @!P1 MOV R3, R7 ;  /* 0x0000000700039202 */ /* 0x000fe40000000f00 */
[----:B0-----:R-:W-:Y:S02]  /*4ef0*/  CS2R R6, SRZ ;  /* 0x0000000000067805 */ /* 0x001fe4000001ff00 */
[----:B------:R-:W-:Y:S02]  /*4f00*/  @!P2 MOV R6, R10 ;  /* 0x0000000a0006a202 */ /* 0x000fe40000000f00 */
[----:B------:R-:W-:Y:S02]  /*4f10*/  @!P2 MOV R7, R11 ;  /* 0x0000000b0007a202 */ /* 0x000fe40000000f00 */
[----:B------:R-:W-:Y:S02]  /*4f20*/  CS2R R10, SRZ ;  /* 0x00000000000a7805 */ /* 0x000fe4000001ff00 */
[----:B------:R-:W-:-:S02]  /*4f30*/  @!P3 MOV R10, R14 ;  /* 0x0000000e000ab202 */ /* 0x000fc40000000f00 */
[----:B------:R-:W-:Y:S02]  /*4f40*/  @!P3 MOV R11, R15 ;  /* 0x0000000f000bb202 */ /* 0x000fe40000000f00 */
[----:B------:R-:W-:Y:S02]  /*4f50*/  CS2R R14, SRZ ;  /* 0x00000000000e7805 */ /* 0x000fe4000001ff00 */
[----:B------:R-:W-:Y:S02]  /*4f60*/  @!P4 MOV R14, R18 ;  /* 0x00000012000ec202 */ /* 0x000fe40000000f00 */
[----:B------:R-:W-:Y:S02]  /*4f70*/  @!P4 MOV R15, R19 ;  /* 0x00000013000fc202 */ /* 0x000fe40000000f00 */
[----:B------:R-:W-:Y:S02]  /*4f80*/  CS2R R18, SRZ ;  /* 0x0000000000127805 */ /* 0x000fe4000001ff00 */
[----:B------:R-:W-:Y:S01]  /*4f90*/  @!P5 MOV R18, R22 ;  /* 0x000000160012d202 */ /* 0x000fe20000000f00 */
[----:B------:R-:W-:Y:S01]  /*4fa0*/  HFMA2 R22, -RZ, RZ, 0, 0 ;  /* 0x00000000ff167431 */ /* 0x000fe200000001ff */
[----:B------:R-:W-:Y:S01]  /*4fb0*/  @!P6 MOV R22, R26 ;  /* 0x0000001a0016e202 */ /* 0x000fe20000000f00 */
[----:B------:R-:W-:-:S02]  /*4fc0*/  HFMA2 R26, -RZ, RZ, 0, 0 ;  /* 0x00000000ff1a7431 */ /* 0x000fc400000001ff */
[----:B------:R-:W-:Y:S02]  /*4fd0*/  @P0 HADD2.F32 R26, -RZ, R115.H0_H0 ;  /* 0x20000073ff1a0230 */ /* 0x000fe40000004100 */
[----:B------:R1:W5:Y:S01]  /*4fe0*/  LDL R115, [R1+0x260] ;  /* 0x0002600001737983 */ /* 0x0003620000100800 */
[----:B------:R-:W-:-:S03]  /*4ff0*/  R2UR UR28, R76 ;  /* 0x000000004c1c72ca */ /* 0x000fc600000e0000 */
[----:B------:R0:W-:Y:S04]  /*5000*/  STL.64 [R1+0x1d8], R4 ;  /* 0x0001d80401007387 */ /* 0x0001e80000100a00 */
[----:B------:R-:W-:Y:S01]  /*5010*/  STL.64 [R1+0x1f0], R16 ;  /* 0x0001f01001007387 */ /* 0x000fe20000100a00 */
[----:B0-----:R-:W-:-:S03]  /*5020*/  CS2R R4, SRZ ;  /* 0x0000000000047805 */ /* 0x001fc6000001ff00 */
[----:B------:R0:W-:Y:S01]  /*5030*/  STL.64 [R1+0x1e0], R8 ;  /* 0x0001e00801007387 */ /* 0x0001e20000100a00 */
[----:B------:R-:W-:Y:S02]  /*5040*/  @!P1 MOV R4, R8 ;  /* 0x0000000800049202 */ /* 0x000fe40000000f00 */
[----:B------:R-:W-:Y:S02]  /*5050*/  @!P1 MOV R5, R9 ;  /* 0x0000000900059202 */ /* 0x000fe40000000f00 */
[----:B0-----:R-:W-:Y:S01]  /*5060*/  CS2R R8, SRZ ;  /* 0x0000000000087805 */ /* 0x001fe2000001ff00 */
[----:B----4-:R0:W-:Y:S01]  /*5070*/  STL.64 [R1+0x1e8], R12 ;  /* 0x0001e80c01007387 */ /* 0x0101e20000100a00 */
[----:B------:R-:W-:Y:S02]  /*5080*/  @!P2 MOV R8, R12 ;  /* 0x0000000c0008a202 */ /* 0x000fe40000000f00 */
[----:B------:R-:W-:Y:S02]  /*5090*/  @!P2 MOV R9, R13 ;  /* 0x0000000d0009a202 */ /* 0x000fe40000000f00 */
[----:B0-----:R-:W-:-:S02]  /*50a0*/  CS2R R12, SRZ ;  /* 0x00000000000c7805 */ /* 0x001fc4000001ff00 */
[----:B------:R-:W-:Y:S02]  /*50b0*/  @!P3 MOV R12, R16 ;  /* 0x00000010000cb202 */ /* 0x000fe40000000f00 */
[----:B------:R-:W-:-:S05]  /*50c0*/  MOV R16, UR28 ;  /* 0x0000001c00107c02 */ /* 0x000fca0008000f00 */
[----:B------:R-:W-:-:S05]  /*50d0*/  FFMA.FTZ R77, -R16, UR28, R77 ;  /* 0x0000001c104d7c23 */ /* 0x000fca000801014d */
[----:B------:R-:W-:-:S13]  /*50e0*/  FSETP.GTU.FTZ.AND P1, PT, R77, RZ, PT ;  /* 0x000000ff4d00720b */ /* 0x000fda0003f3c000 */
[----:B------:R-:W-:-:S05]  /*50f0*/  VOTEU.ANY UP0, P1 ;  /* 0x0000000000ff7886 */ /* 0x000fca0000800100 */
[----:B------:R-:W0:Y:S01]  /*5100*/  @UP0 LDCU UR5, c[0x0][0x3c0] ;  /* 0x00007800ff0507ac */ /* 0x000e220008000800 */
[----:B------:R-:W-:Y:S02]  /*5110*/  PLOP3.LUT P1, PT, PT, PT, UP0, 0x80, 0x8 ;  /* 0x000000000008781c */ /* 0x000fe40003f2f008 */
[----:B------:R-:W-:Y:S01]  /*5120*/  @!P5 MOV R19, R23 ;  /* 0x000000170013d202 */ /* 0x000fe20000000f00 */
[----:B------:R-:W-:Y:S01]  /*5130*/  HFMA2 R23, -RZ, RZ, 0, 0 ;  /* 0x00000000ff177431 */ /* 0x000fe200000001ff */
[----:B------:R-:W-:Y:S01]  /*5140*/  @!P6 MOV R23, R27 ;  /* 0x0000001b0017e202 */ /* 0x000fe20000000f00 */
[----:B------:R-:W-:Y:S08]  /*5150*/  STL.64 [R1+0x208], R28 ;  /* 0x0002081c01007387 */ /* 0x000ff00000100a00 */
[----:B0-----:R-:W-:-:S04]  /*5160*/  @P1 FADD.FTZ R77, R77, UR5 ;  /* 0x000000054d4d1e21 */ /* 0x001fc80008010000 */
[----:B------:R-:W0:Y:S01]  /*5170*/  @P1 MUFU.RSQ R27, R77 ;  /* 0x0000004d001b1308 */ /* 0x000e220000001400 */
[----:B------:R-:W-:Y:S01]  /*5180*/  UISETP.NE.AND UP1, UPT, UR6, URZ, UPT ;  /* 0x000000ff0600728c */ /* 0x000fe2000bf25270 */
[----:B------:R-:W-:Y:S02]  /*5190*/  @!P3 MOV R13, R17 ;  /* 0x00000011000db202 */ /* 0x000fe40000000f00 */
[----:B------:R-:W-:Y:S01]  /*51a0*/  CS2R R16, SRZ ;  /* 0x0000000000107805 */ /* 0x000fe2000001ff00 */
[----:B------:R2:W-:Y:S01]  /*51b0*/  STL.64 [R1+0x1f8], R20 ;  /* 0x0001f81401007387 */ /* 0x0005e20000100a00 */
[----:B------:R-:W-:Y:S02]  /*51c0*/  @!P4 MOV R16, R20 ;  /* 0x000000140010c202 */ /* 0x000fe40000000f00 */
[----:B------:R-:W-:Y:S01]  /*51d0*/  @!P4 MOV R17, R21 ;  /* 0x000000150011c202 */ /* 0x000fe20000000f00 */
[----:B------:R3:W-:Y:S01]  /*51e0*/  STL.64 [R1+0x200], R24 ;  /* 0x0002001801007387 */ /* 0x0007e20000100a00 */
[----:B0-----:R-:W-:-:S02]  /*51f0*/  @P1 R2UR UR5, R27 ;  /* 0x000000001b0512ca */ /* 0x001fc400000e0000 */
[----:B--2---:R-:W-:Y:S02]  /*5200*/  CS2R R20, SRZ ;  /* 0x0000000000147805 */ /* 0x004fe4000001ff00 */
[----:B------:R-:W-:Y:S02]  /*5210*/  @!P5 MOV R20, R24 ;  /* 0x000000180014d202 */ /* 0x000fe40000000f00 */
[----:B------:R-:W-:Y:S02]  /*5220*/  @!P5 MOV R21, R25 ;  /* 0x000000190015d202 */ /* 0x000fe40000000f00 */
[----:B---3--:R-:W-:Y:S02]  /*5230*/  CS2R R24, SRZ ;  /* 0x0000000000187805 */ /* 0x008fe4000001ff00 */
[----:B------:R-:W-:Y:S01]  /*5240*/  MOV R27, RZ ;  /* 0x000000ff001b7202 */ /* 0x000fe20000000f00 */
[----:B------:R-:W-:Y:S01]  /*5250*/  @P0 HADD2.F32 R27, -RZ, R78.H0_H0 ;  /* 0x2000004eff1b0230 */ /* 0x000fe20000004100 */
[----:B------:R-:W-:Y:S01]  /*5260*/  @!P6 MOV R24, R28 ;  /* 0x0000001c0018e202 */ /* 0x000fe20000000f00 */
[----:B------:R-:W-:Y:S01]  /*5270*/  HADD2.F32 R79, -RZ, R79.H0_H0 ;  /* 0x2000004fff4f7230 */ /* 0x000fe20000004100 */
[----:B------:R-:W-:Y:S01]  /*5280*/  @!P6 MOV R25, R29 ;  /* 0x0000001d0019e202 */ /* 0x000fe20000000f00 */
[----:B------:R-:W-:Y:S01]  /*5290*/  HADD2.F32 R80, -RZ, R80.H0_H0 ;  /* 0x20000050ff507230 */ /* 0x000fe20000004100 */
[----:B------:R-:W-:Y:S01]  /*52a0*/  UMOV UR16, 0x3f800000 ;  /* 0x3f80000000107882 */ /* 0x000fe20000000000 */
[----:B------:R-:W-:Y:S01]  /*52b0*/  @UP0 UMOV UR16, UR5 ;  /* 0x0000000500100c82 */ /* 0x000fe20008000000 */
[----:B-1----:R-:W-:Y:S05]  /*52c0*/  BRA.U UP1, `(.L_x_1680) ;  /* 0x0000001d01487547 */ /* 0x002fea000b800000 */
        /* <DEDUP_REMOVED lines=466> */
.L_x_1680:
        /* <DEDUP_REMOVED lines=1075> */
.L_x_1681:
        /* <DEDUP_REMOVED lines=89> */
.L_x_1683:
[----:B------:R-:W-:Y:S05]  /*b8b0*/  BSYNC.RECONVERGENT B0 ;  /* 0x0000000000007941 */ /* 0x000fea0003800200 */
.L_x_1682:
        /* <DEDUP_REMOVED lines=38> */
.L_x_1685:
[----:B------:R-:W-:Y:S05]  /*bb20*/  BSYNC.RECONVERGENT B0 ;  /* 0x0000000000007941 */ /* 0x000fea0003800200 */
.L_x_1684:
        /* <DEDUP_REMOVED lines=30> */
.L_x_1687:
[----:B------:R-:W-:Y:S05]  /*bd10*/  BSYNC.RECONVERGENT B0 ;  /* 0x0000000000007941 */ /* 0x000fea0003800200 */
.L_x_1686:
        /* <DEDUP_REMOVED lines=34> */
.L_x_1691:
[----:B------:R-:W2:Y:S04]  /*bf40*/  LDG.E.STRONG.GPU R0, desc[UR10][R8.64] ;  /* 0x0000000a08007981 */ /* 0x000ea8000c1ef900 */
[----:B--2---:R-:W-:Y:S04]  /*bf50*/  CCTL.IVALL ;  /* 0x00000000ff00798f */ /* 0x004fe80002000000 */
[----:B------:R0:W-:Y:S01]  /*bf60*/  STL [R1], R0 ;  /* 0x0000000001007387 */ /* 0x0001e20000100800 */
[----:B------:R-:W-:-:S13]  /*bf70*/  ISETP.NE.AND P0, PT, R0, UR5, PT ;  /* 0x0000000500007c0c */ /* 0x000fda000bf05270 */
[----:B0-----:R-:W-:Y:S05]  /*bf80*/  @P0 BRA `(.L_x_1691) ;  /* 0xfffffffc00ec0947 */ /* 0x001fea000383ffff */
.L_x_1690:
[----:B------:R-:W-:Y:S05]  /*bf90*/  BSYNC.RECONVERGENT B0 ;  /* 0x0000000000007941 */ /* 0x000fea0003800200 */
.L_x_1689:
        /* <DEDUP_REMOVED lines=15> */
.L_x_1693:
        /* <DEDUP_REMOVED lines=77> */
.L_x_1692:
        /* <DEDUP_REMOVED lines=52> */
.L_x_1694:
        /* <DEDUP_REMOVED lines=27> */
.L_x_1695:
        /* <DEDUP_REMOVED lines=12> */
.L_x_1696:
[----:B------:R-:W-:Y:S05]  /*cb10*/  BSYNC.RECONVERGENT B0 ;  /* 0x0000000000007941 */ /* 0x000fea0003800200 */
.L_x_1688:
        /* <DEDUP_REMOVED lines=17> */
.L_x_1702:
        /* <DEDUP_REMOVED lines=57> */
.L_x_1698:
[----:B------:R-:W-:Y:S05]  /*cfc0*/  BSYNC.RECONVERGENT B0 ;  /* 0x0000000000007941 */ /* 0x000fea0003800200 */
.L_x_1697:
        /* <DEDUP_REMOVED lines=19> */
.L_x_1699:
        /* <DEDUP_REMOVED lines=15> */
.L_x_1701:
[----:B------:R-:W-:Y:S05]  /*d1f0*/  BSYNC.RECONVERGENT B0 ;  /* 0x0000000000007941 */ /* 0x000fea0003800200 */
.L_x_1700:
        /* <DEDUP_REMOVED lines=10> */
.L_x_1679:
        /* <DEDUP_REMOVED lines=16> */
.L_x_1705:
[----:B------:R-:W-:Y:S05]  /*d3a0*/  BSYNC.RECONVERGENT B0 ;  /* 0x0000000000007941 */ /* 0x000fea0003800200 */
.L_x_1704:
        /* <DEDUP_REMOVED lines=11> */
.L_x_1707:
[----:B------:R-:W2:Y:S04]  /*d460*/  LDG.E.STRONG.GPU R5, desc[UR10][R2.64] ;  /* 0x0000000a02057981 */ /* 0x000ea8000c1ef900 */
[----:B--2---:R-:W-:Y:S01]  /*d470*/  CCTL.IVALL ;  /* 0x00000000ff00798f */ /* 0x004fe20002000000 */
[----:B------:R-:W-:Y:S05]  /*d480*/  YIELD ;  /* 0x0000000000007946 */ /* 0x000fea0003800000 */
[----:B------:R-:W-:-:S13]  /*d490*/  ISETP.NE.AND P0, PT, R5, R0, PT ;  /* 0x000000000500720c */ /* 0x000fda0003f05270 */
[----:B------:R-:W-:Y:S05]  /*d4a0*/  @P0 BRA `(.L_x_1707) ;  /* 0xfffffffc00ec0947 */ /* 0x000fea000383ffff */
.L_x_1706:
        /* <DEDUP_REMOVED lines=77> */
.L_x_1710:
        /* <DEDUP_REMOVED lines=31> */
.L_x_1709:
[----:B------:R-:W-:Y:S05]  /*db70*/  BSYNC.RECONVERGENT B0 ;  /* 0x0000000000007941 */ /* 0x000fea0003800200 */
.L_x_1708:
        /* <DEDUP_REMOVED lines=10> */
.L_x_1711:
        /* <DEDUP_REMOVED lines=87> */
.L_x_1712:
        /* <DEDUP_REMOVED lines=15> */
.L_x_4770:


//--------------------- .text._Z35group_norm_nhwc_bwd_one_pass_kernelI11Fp32IOFp16WLi512ELi98ELi392EEv26Group_norm_nhwc_bwd_params --------------------------
	.section	.text._Z35group_norm_nhwc_bwd_one_pass_kernelI11Fp32IOFp16WLi512ELi98ELi392EEv26Group_norm_nhwc_bwd_params,"ax",@progbits
	.align	128
        .global         _Z35group_norm_nhwc_bwd_one_pass_kernelI11Fp32IOFp16WLi512ELi98ELi392EEv26Group_norm_nhwc_bwd_params
        .type           _Z35group_norm_nhwc_bwd_one_pass_kernelI11Fp32IOFp16WLi512ELi98ELi392EEv26Group_norm_nhwc_bwd_params,@function
        .size           _Z35group_norm_nhwc_bwd_one_pass_kernelI11Fp32IOFp16WLi512ELi98ELi392EEv26Group_norm_nhwc_bwd_params,(.L_x_4771 - _Z35group_norm_nhwc_bwd_one_pass_kernelI11Fp32IOFp16WLi512ELi98ELi392EEv26Group_norm_nhwc_bwd_params)
        .other          _Z35group_norm_nhwc_bwd_one_pass_kernelI11Fp32IOFp16WLi512ELi98ELi392EEv26Group_norm_nhwc_bwd_params,@"STO_CUDA_ENTRY STV_DEFAULT"
_Z35group_norm_nhwc_bwd_one_pass_kernelI11Fp32IOFp16WLi512ELi98ELi392EEv26Group_norm_nhwc_bwd_params:
.text._Z35group_norm_nhwc_bwd_one_pass_kernelI11Fp32IOFp16WLi512ELi98ELi392EEv26Group_norm_nhwc_bwd_params:
        /* <DEDUP_REMOVED lines=28> */
.L_x_1737:
        /* <DEDUP_REMOVED lines=1196> */
[----:B------:R0:W-:Y:S01]  /*4c80*/  STL [R1+0xa0c], R22 ;  /* 0x000a0c1601007387 */ /* 0x0001e20000100800 */
[----:B--2---:R-:W-:-:S03]  /*4c90*/  @!P2 IADD3.X R27, PT, PT, R66, R65, RZ, P1, !PT ;  /* 0x00000041421ba210 */ /* 0x004fc60000ffe4ff */
[----:B------:R1:W-:Y:S01]  /*4ca0*/  STL [R1+0xa08], R23 ;  /* 0x000a081701007387 */ /* 0x0003e20000100800 */
[----:B------:R-:W-:Y:S02]  /*4cb0*/  LOP3.LUT R17, R17, 0xffffff7f, RZ, 0xc0, !PT ;  /* 0xffffff7f11117812 */ /* 0x000fe400078ec0ff */
[----:B0-----:R-:W-:Y:S02]  /*4cc0*/  @!P2 IADD3 R22, P1, PT, R0, R12, RZ ;  /* 0x0000000c0016a210 */ /* 0x001fe40007f3e0ff */
[----:B------:R-:W-:Y:S02]  /*4cd0*/  IADD3 R0, PT, PT, R57, 0x198, RZ ;  /* 0x0000019839007810 */ /* 0x000fe40007ffe0ff */
[----:B-1----:R-:W-:Y:S02]  /*4ce0*/  @!P2 IADD3.X R23, PT, PT, R66, R13, RZ, P1, !PT ;  /* 0x0000000d4217a210 */ /* 0x002fe40000ffe4ff */
        /* <DEDUP_REMOVED lines=156> */
[----:B-1----:R-:W-:Y:S01]  /*56b0*/  @!P2 IADD3 R2, P1, PT, R0, R64, RZ ;  /* 0x000000400002a210 */ /* 0x002fe20007f3e0ff */
[----:B------:R0:W-:Y:S03]  /*56c0*/  STL [R1+0xa4c], R14 ;  /* 0x000a4c0e01007387 */ /* 0x0001e60000100800 */
[----:B------:R-:W-:Y:S01]  /*56d0*/  @!P2 IADD3.X R3, PT, PT, R66, R65, RZ, P1, !PT ;  /* 0x000000414203a210 */ /* 0x000fe20000ffe4ff */
[----:B------:R1:W-:Y:S01]  /*56e0*/  STL [R1+0xa48], R15 ;  /* 0x000a480f01007387 */ /* 0x0003e20000100800 */
[----:B0-----:R-:W-:Y:S02]  /*56f0*/  @!P2 IADD3 R14, P1, PT, R0, R12, RZ ;  /* 0x0000000c000ea210 */ /* 0x001fe40007f3e0ff */
[----:B------:R-:W-:-:S02]  /*5700*/  IADD3 R0, PT, PT, R57, 0x1d0, RZ ;  /* 0x000001d039007810 */ /* 0x000fc40007ffe0ff */
[----:B-1----:R-:W-:Y:S02]  /*5710*/  @!P2 IADD3.X R15, PT, PT, R66, R13, RZ, P1, !PT ;  /* 0x0000000d420fa210 */ /* 0x002fe40000ffe4ff */
        /* <DEDUP_REMOVED lines=104> */
[----:B------:R-:W-:Y:S01]  /*5da0*/  STL.64 [R1+0x948], R44 ;  /* 0x0009482c01007387 */ /* 0x000fe20000100a00 */
[----:B------:R-:W-:Y:S02]  /*5db0*/  MOV R67, R65 ;  /* 0x0000004100437202 */ /* 0x000fe40000000f00 */
[----:B------:R-:W-:Y:S01]  /*5dc0*/  @!P5 IADD3.X R65, PT, PT, R0, R13, RZ, P6, !PT ;  /* 0x0000000d0041d210 */ /* 0x000fe200037fe4ff */
[----:B------:R-:W2:Y:S01]  /*5dd0*/  LDL.LU.64 R10, [R1+0xa70] ;  /* 0x000a7000010a7983 */ /* 0x000ea20000300a00 */
        /* <DEDUP_REMOVED lines=26> */
[----:B------:R-:W-:-:S04]  /*5f80*/  LOP3.LUT R16, R16, 0xfbffffff, RZ, 0xc0, !PT ;  /* 0xfbffffff10107812 */ /* 0x000fc800078ec0ff */
[----:B------:R-:W-:Y:S02]  /*5f90*/  @P1 LOP3.LUT R16, R16, 0x4000000, RZ, 0xfc, !PT ;  /* 0x0400000010101812 */ /* 0x000fe400078efcff */
[----:B-1----:R-:W-:Y:S02]  /*5fa0*/  @!P6 IADD3 R64, P1, PT, R56, R64, RZ ;  /* 0x000000403840e210 */ /* 0x002fe40007f3e0ff */
[----:B------:R-:W-:Y:S02]  /*5fb0*/  MOV R42, R4 ;  /* 0x00000004002a7202 */ /* 0x000fe40000000f00 */
[----:B------:R-:W-:Y:S01]  /*5fc0*/  @!P6 IADD3.X R65, PT, PT, R0, R65, RZ, P1, !PT ;  /* 0x000000410041e210 */ /* 0x000fe20000ffe4ff */
[----:B------:R1:W-:Y:S01]  /*5fd0*/  STL [R1+0x954], R64 ;  /* 0x0009544001007387 */ /* 0x0003e20000100800 */
[----:B------:R-:W-:Y:S02]  /*5fe0*/  MOV R57, R3 ;  /* 0x0000000300397202 */ /* 0x000fe40000000f00 */
[----:B-1----:R-:W-:-:S02]  /*5ff0*/  MOV R64, R42 ;  /* 0x0000002a00407202 */ /* 0x002fc40000000f00 */
[----:B0-----:R-:W-:Y:S02]  /*6000*/  @!P6 IADD3 R42, P1, PT, R56, R12, RZ ;  /* 0x0000000c382ae210 */ /* 0x001fe40007f3e0ff */
[----:B------:R-:W-:Y:S02]  /*6010*/  MOV R56, R2 ;  /* 0x0000000200387202 */ /* 0x000fe40000000f00 */
[----:B------:R-:W3:Y:S01]  /*6020*/  LDL.LU.64 R2, [R1+0xa58] ;  /* 0x000a580001027983 */ /* 0x000ee20000300a00 */
[----:B------:R-:W-:-:S03]  /*6030*/  MOV R43, R5 ;  /* 0x00000005002b7202 */ /* 0x000fc60000000f00 */
[----:B------:R-:W4:Y:S04]  /*6040*/  LDL.LU.64 R4, [R1+0xa60] ;  /* 0x000a600001047983 */ /* 0x000f280000300a00 */
[----:B------:R0:W-:Y:S02]  /*6050*/  STL [R1+0x950], R65 ;  /* 0x0009504101007387 */ /* 0x0001e40000100800 */
[----:B0-----:R-:W-:Y:S02]  /*6060*/  MOV R65, R43 ;  /* 0x0000002b00417202 */ /* 0x001fe40000000f00 */
[----:B------:R-:W-:Y:S02]  /*6070*/  @!P6 IADD3.X R43, PT, PT, R0, R13, RZ, P1, !PT ;  /* 0x0000000d002be210 */ /* 0x000fe40000ffe4ff */
[----:B------:R-:W-:Y:S01]  /*6080*/  CS2R R12, SRZ ;  /* 0x00000000000c7805 */ /* 0x000fe2000001ff00 */
[----:B------:R0:W-:Y:S04]  /*6090*/  STL [R1+0x95c], R42 ;  /* 0x00095c2a01007387 */ /* 0x0001e80000100800 */
[----:B------:R1:W-:Y:S01]  /*60a0*/  STL [R1+0x958], R43 ;  /* 0x0009582b01007387 */ /* 0x0003e20000100800 */
[----:B0-----:R-:W-:-:S02]  /*60b0*/  MOV R42, R6 ;  /* 0x00000006002a7202 */ /* 0x001fc40000000f00 */
[----:B-1----:R-:W-:Y:S02]  /*60c0*/  MOV R43, R7 ;  /* 0x00000007002b7202 */ /* 0x002fe40000000f00 */
[----:B------:R-:W2:Y:S01]  /*60d0*/  LDL.LU.64 R6, [R1+0xa50] ;  /* 0x000a500001067983 */ /* 0x000ea20000300a00 */
[----:B------:R-:W-:Y:S02]  /*60e0*/  MOV R44, R8 ;  /* 0x00000008002c7202 */ /* 0x000fe40000000f00 */
        /* <DEDUP_REMOVED lines=308> */
[----:B------:R-:W4:Y:S04]  /*7430*/  LDL.LU.64 R46, [R1+0x6d8] ;  /* 0x0006d800012e7983 */ /* 0x000f280000300a00 */
[----:B------:R4:W-:Y:S04]  /*7440*/  STL.64 [R1+0x258], R10 ;  /* 0x0002580a01007387 */ /* 0x0009e80000100a00 */
[----:B------:R-:W-:Y:S01]  /*7450*/  STL [R1+0x530], R0 ;  /* 0x0005300001007387 */ /* 0x000fe20000100800 */
[----:B----4-:R-:W-:-:S02]  /*7460*/  MOV R10, R46 ;  /* 0x0000002e000a7202 */ /* 0x010fc40000000f00 */
[----:B------:R-:W-:Y:S02]  /*7470*/  MOV R11, R47 ;  /* 0x0000002f000b7202 */ /* 0x000fe40000000f00 */
[----:B0-----:R-:W-:Y:S02]  /*7480*/  MOV R46, R52 ;  /* 0x00000034002e7202 */ /* 0x001fe40000000f00 */
[----:B------:R-:W-:Y:S02]  /*7490*/  MOV R47, R53 ;  /* 0x00000035002f7202 */ /* 0x000fe40000000f00 */
[----:B------:R-:W-:Y:S02]  /*74a0*/  MOV R52, R48 ;  /* 0x0000003000347202 */ /* 0x000fe40000000f00 */
[----:B------:R-:W-:Y:S02]  /*74b0*/  MOV R53, R49 ;  /* 0x0000003100357202 */ /* 0x000fe40000000f00 */
[----:B------:R-:W-:-:S02]  /*74c0*/  CS2R R48, SRZ ;  /* 0x0000000000307805 */ /* 0x000fc4000001ff00 */
[----:B--2---:R-:W-:Y:S02]  /*74d0*/  @!P0 MOV R48, R7 ;  /* 0x0000000700308202 */ /* 0x004fe40000000f00 */
[----:B---3--:R-:W-:-:S03]  /*74e0*/  @!P0 MOV R49, R8 ;  /* 0x0000000800318202 */ /* 0x008fc60000000f00 */
[----:B------:R0:W-:Y:S04]  /*74f0*/  STL [R1+0x7c8], R48 ;  /* 0x0007c83001007387 */ /* 0x0001e80000100800 */
[----:B------:R1:W-:Y:S04]  /*7500*/  STL [R1+0x55c], R49 ;  /* 0x00055c3101007387 */ /* 0x0003e80000100800 */
[----:B0-----:R-:W2:Y:S04]  /*7510*/  LDL.LU R48, [R1+0x9b4] ;  /* 0x0009b40001307983 */ /* 0x001ea80000300800 */
[----:B-1----:R-:W2:Y:S01]  /*7520*/  LDL.LU R49, [R1+0x9b0] ;  /* 0x0009b00001317983 */ /* 0x002ea20000300800 */
        /* <DEDUP_REMOVED lines=8> */
[----:B--2---:R-:W2:Y:S04]  /*75b0*/  @!P2 LDG.E.64 R2, desc[UR10][R48.64] ;  /* 0x0000000a3002a981 */ /* 0x004ea8000c1e1b00 */
[----:B------:R-:W3:Y:S04]  /*75c0*/  LDL.LU.64 R48, [R1+0x598] ;  /* 0x0005980001307983 */ /* 0x000ee80000300a00 */
        /* <DEDUP_REMOVED lines=15> */
[----:B------:R-:W-:Y:S01]  /*76c0*/  CS2R R10, SRZ ;  /* 0x00000000000a7805 */ /* 0x000fe2000001ff00 */
[----:B------:R0:W-:Y:S04]  /*76d0*/  STL.64 [R1+0x68], R4 ;  /* 0x0000680401007387 */ /* 0x0001e80000100a00 */
[----:B0-----:R-:W4:Y:S04]  /*76e0*/  LDL.LU.64 R4, [R1+0x838] ;  /* 0x0008380001047983 */ /* 0x001f280000300a00 */
[----:B---3--:R-:W3:Y:S04]  /*76f0*/  @!P2 LDG.E.64 R10, desc[UR10][R48.64] ;  /* 0x0000000a300aa981 */ /* 0x008ee8000c1e1b00 */
[----:B------:R-:W4:Y:S01]  /*7700*/  LDL.LU.64 R48, [R1+0x810] ;  /* 0x0008100001307983 */ /* 0x000f220000300a00 */
[----:B------:R-:W-:-:S03]  /*7710*/  LOP3.LUT P1, RZ, R16, 0x800, RZ, 0xc0, !PT ;  /* 0x0000080010ff7812 */ /* 0x000fc6000782c0ff */
[----:B------:R0:W-:Y:S02]  /*7720*/  STL.64 [R1+0x260], R12 ;  /* 0x0002600c01007387 */ /* 0x0001e40000100a00 */
[----:B0-----:R-:W-:Y:S02]  /*7730*/  CS2R R12, SRZ ;  /* 0x00000000000c7805 */ /* 0x001fe4000001ff00 */
[----:B--2---:R-:W-:-:S05]  /*7740*/  @!P2 MOV R13, R3 ;  /* 0x00000003000da202 */ /* 0x004fca0000000f00 */
[----:B------:R-:W-:Y:S04]  /*7750*/  STL [R1+0x7e8], R13 ;  /* 0x0007e80d01007387 */ /* 0x000fe80000100800 */
[----:B------:R0:W-:Y:S04]  /*7760*/  STL.64 [R1+0x70], R6 ;  /* 0x0000700601007387 */ /* 0x0001e80000100a00 */
[----:B0-----:R-:W2:Y:S01]  /*7770*/  LDL.LU.64 R6, [R1+0x830] ;  /* 0x0008300001067983 */ /* 0x001ea20000300a00 */
[----:B---3--:R-:W-:-:S05]  /*7780*/  @!P2 MOV R12, R10 ;  /* 0x0000000a000ca202 */ /* 0x008fca0000000f00 */
[----:B------:R0:W-:Y:S02]  /*7790*/  STL [R1+0x584], R12 ;  /* 0x0005840c01007387 */ /* 0x0001e40000100800 */
[----:B0-----:R-:W-:-:S06]  /*77a0*/  CS2R R12, SRZ ;  /* 0x00000000000c7805 */ /* 0x001fcc000001ff00 */
[----:B----4-:R0:W3:Y:S02]  /*77b0*/  @!P1 LDG.E.64 R12, desc[UR10][R4.64] ;  /* 0x0000000a040c9981 */ /* 0x0100e4000c1e1b00 */
[----:B0-----:R-:W-:-:S06]  /*77c0*/  CS2R R4, SRZ ;  /* 0x0000000000047805 */ /* 0x001fcc000001ff00 */
[----:B------:R0:W4:Y:S02]  /*77d0*/  @!P1 LDG.E.64 R4, desc[UR10][R48.64] ;  /* 0x0000000a30049981 */ /* 0x000124000c1e1b00 */
[----:B0-----:R-:W-:Y:S02]  /*77e0*/  MOV R48, R8 ;  /* 0x0000000800307202 */ /* 0x001fe40000000f00 */
[----:B------:R-:W-:Y:S02]  /*77f0*/  MOV R49, R9 ;  /* 0x0000000900317202 */ /* 0x000fe40000000f00 */
[----:B------:R-:W2:Y:S01]  /*7800*/  LDL.LU.64 R8, [R1+0x5e0] ;  /* 0x0005e00001087983 */ /* 0x000ea20000300a00 */
[----:B------:R-:W-:-:S03]  /*7810*/  LOP3.LUT P0, RZ, R16, 0x400, RZ, 0xc0, !PT ;  /* 0x0000040010ff7812 */ /* 0x000fc6000780c0ff */
[----:B------:R0:W-:Y:S02]  /*7820*/  STL.64 [R1+0x268], R14 ;  /* 0x0002680e01007387 */ /* 0x0001e40000100a00 */
        /* <DEDUP_REMOVED lines=35> */
[----:B------:R-:W-:Y:S02]  /*7a60*/  @!P0 MOV R9, R15 ;  /* 0x0000000f00098202 */ /* 0x000fe40000000f00 */
[----:B------:R-:W-:Y:S01]  /*7a70*/  LOP3.LUT P2, RZ, R16, 0x200, RZ, 0xc0, !PT ;  /* 0x0000020010ff7812 */ /* 0x000fe2000784c0ff */
[----:B------:R0:W-:Y:S04]  /*7a80*/  STL [R1+0x5d0], R8 ;  /* 0x0005d00801007387 */ /* 0x0001e80000100800 */
[----:B------:R1:W-:Y:S01]  /*7a90*/  STL [R1+0x830], R9 ;  /* 0x0008300901007387 */ /* 0x0003e20000100800 */
[----:B0-----:R-:W-:-:S02]  /*7aa0*/  MOV R8, R48 ;  /* 0x0000003000087202 */ /* 0x001fc40000000f00 */
[----:B------:R-:W-:Y:S02]  /*7ab0*/  MOV R48, R46 ;  /* 0x0000002e00307202 */ /* 0x000fe40000000f00 */
[----:B-1----:R-:W-:Y:S02]  /*7ac0*/  MOV R9, R49 ;  /* 0x0000003100097202 */ /* 0x002fe40000000f00 */
        /* <DEDUP_REMOVED lines=8> */
[----:B------:R0:W3:Y:S02]  /*7b50*/  @!P2 LDG.E.64 R18, desc[UR10][R2.64] ;  /* 0x0000000a0212a981 */ /* 0x0000e4000c1e1b00 */
[----:B0-----:R-:W-:-:S06]  /*7b60*/  CS2R R2, SRZ ;  /* 0x0000000000027805 */ /* 0x001fcc000001ff00 */
[----:B--2---:R0:W2:Y:S02]  /*7b70*/  @!P2 LDG.E.64 R2, desc[UR10][R6.64] ;  /* 0x0000000a0602a981 */ /* 0x0040a4000c1e1b00 */
[----:B0-----:R-:W-:Y:S02]  /*7b80*/  CS2R R6, SRZ ;  /* 0x0000000000067805 */ /* 0x001fe4000001ff00 */
[----:B------:R0:W-:Y:S04]  /*7b90*/  STL.64 [R1+0x80], R12 ;  /* 0x0000800c01007387 */ /* 0x0001e80000100a00 */
[----:B0-----:R-:W4:Y:S01]  /*7ba0*/  LDL.LU.64 R12, [R1+0x628] ;  /* 0x00062800010c7983 */ /* 0x001f220000300a00 */
        /* <DEDUP_REMOVED lines=11> */
[----:B------:R-:W-:-:S06]  /*7c60*/  CS2R R8, SRZ ;  /* 0x0000000000087805 */ /* 0x000fcc000001ff00 */
        /* <DEDUP_REMOVED lines=17> */
[----:B------:R-:W-:Y:S01]  /*7d80*/  CS2R R4, SRZ ;  /* 0x0000000000047805 */ /* 0x000fe2000001ff00 */
[----:B------:R0:W-:Y:S05]  /*7d90*/  STL [R1+0x5e0], R0 ;  /* 0x0005e00001007387 */ /* 0x0001ea0000100800 */
[----:B--2---:R-:W2:Y:S04]  /*7da0*/  @!P0 LDG.E.64 R4, desc[UR10][R6.64] ;  /* 0x0000000a06048981 */ /* 0x004ea8000c1e1b00 */
[----:B------:R-:W4:Y:S01]  /*7db0*/  LDL.LU.64 R6, [R1+0x9a0] ;  /* 0x0009a00001067983 */ /* 0x000f220000300a00 */
        /* <DEDUP_REMOVED lines=15> */
[----:B0-----:R-:W-:Y:S02]  /*7eb0*/  HFMA2 R0, -RZ, RZ, 0, 0 ;  /* 0x00000000ff007431 */ /* 0x001fe400000001ff */
[----:B------:R0:W-:Y:S04]  /*7ec0*/  STL.64 [R1+0x90], R18 ;  /* 0x0000901201007387 */ /* 0x0001e80000100a00 */
[----:B0-----:R-:W3:Y:S01]  /*7ed0*/  LDL.LU.64 R18, [R1+0x7f8] ;  /* 0x0007f80001127983 */ /* 0x001ee20000300a00 */
[----:B--2---:R-:W-:-:S03]  /*7ee0*/  @!P0 MOV R0, R5 ;  /* 0x0000000500008202 */ /* 0x004fc60000000f00 */
[----:B------:R-:W-:Y:S04]  /*7ef0*/  STL.64 [R1+0x998], R4 ;  /* 0x0009980401007387 */ /* 0x000fe80000100a00 */
[----:B----4-:R0:W-:Y:S02]  /*7f00*/  STL.64 [R1+0x288], R6 ;  /* 0x0002880601007387 */ /* 0x0101e40000100a00 */
[----:B0-----:R-:W-:Y:S02]  /*7f10*/  CS2R R6, SRZ ;  /* 0x0000000000067805 */ /* 0x001fe4000001ff00 */
[----:B------:R-:W-:Y:S02]  /*7f20*/  @!P0 MOV R6, R4 ;  /* 0x0000000400068202 */ /* 0x000fe40000000f00 */
[----:B------:R-:W2:Y:S01]  /*7f30*/  LDL.LU.64 R4, [R1+0x800] ;  /* 0x0008000001047983 */ /* 0x000ea20000300a00 */
[----:B------:R-:W-:-:S02]  /*7f40*/  LOP3.LUT P2, RZ, R16, 0x40, RZ, 0xc0, !PT ;  /* 0x0000004010ff7812 */ /* 0x000fc4000784c0ff */
[----:B------:R-:W-:Y:S01]  /*7f50*/  @!P0 MOV R7, R13 ;  /* 0x0000000d00078202 */ /* 0x000fe20000000f00 */
[----:B------:R0:W-:Y:S04]  /*7f60*/  STL [R1+0x62c], R6 ;  /* 0x00062c0601007387 */ /* 0x0001e80000100800 */
[----:B------:R1:W-:Y:S01]  /*7f70*/  STL [R1+0x80c], R7 ;  /* 0x00080c0701007387 */ /* 0x0003e20000100800 */
[----:B0-----:R-:W-:Y:S02]  /*7f80*/  MOV R6, R14 ;  /* 0x0000000e00067202 */ /* 0x001fe40000000f00 */
[----:B-1----:R-:W-:Y:S02]  /*7f90*/  MOV R7, R15 ;  /* 0x0000000f00077202 */ /* 0x002fe40000000f00 */
[----:B------:R-:W-:-:S06]  /*7fa0*/  CS2R R14, SRZ ;  /* 0x00000000000e7805 */ /* 0x000fcc000001ff00 */
[----:B--2---:R0:W2:Y:S02]  /*7fb0*/  @!P2 LDG.E.64 R14, desc[UR10][R4.64] ;  /* 0x0000000a040ea981 */ /* 0x0040a4000c1e1b00 */
[----:B0-----:R-:W-:Y:S02]  /*7fc0*/  MOV R4, R6 ;  /* 0x0000000600047202 */ /* 0x001fe40000000f00 */
[----:B------:R-:W-:Y:S02]  /*7fd0*/  MOV R5, R7 ;  /* 0x0000000700057202 */ /* 0x000fe40000000f00 */
[----:B------:R-:W-:-:S06]  /*7fe0*/  CS2R R6, SRZ ;  /* 0x0000000000067805 */ /* 0x000fcc000001ff00 */
[----:B---3--:R-:W3:Y:S04]  /*7ff0*/  @!P2 LDG.E.64 R6, desc[UR10][R18.64] ;  /* 0x0000000a1206a981 */ /* 0x008ee8000c1e1b00 */
[----:B------:R0:W-:Y:S04]  /*8000*/  STL.64 [R1+0x290], R2 ;  /* 0x0002900201007387 */ /* 0x0001e80000100a00 */
[----:B------:R1:W-:Y:S01]  /*8010*/  STL [R1+0x658], R0 ;  /* 0x0006580001007387 */ /* 0x0003e20000100800 */
[----:B0-----:R-:W-:Y:S01]  /*8020*/  CS2R R2, SRZ ;  /* 0x0000000000027805 */ /* 0x001fe2000001ff00 */
[----:B-1----:R-:W-:Y:S01]  /*8030*/  HFMA2 R0, -RZ, RZ, 0, 0 ;  /* 0x00000000ff007431 */ /* 0x002fe200000001ff */
[----:B--2---:R-:W-:-:S02]  /*8040*/  @!P2 MOV R0, R14 ;  /* 0x0000000e0000a202 */ /* 0x004fc40000000f00 */
[----:B------:R-:W-:-:S03]  /*8050*/  @!P2 MOV R3, R15 ;  /* 0x0000000f0003a202 */ /* 0x000fc60000000f00 */
[----:B------:R-:W-:Y:S04]  /*8060*/  STL [R1+0x7f8], R0 ;  /* 0x0007f80001007387 */ /* 0x000fe80000100800 */
[----:B------:R-:W-:Y:S01]  /*8070*/  STL [R1+0x7fc], R3 ;  /* 0x0007fc0301007387 */ /* 0x000fe20000100800 */
[----:B---3--:R-:W-:-:S05]  /*8080*/  @!P2 MOV R2, R6 ;  /* 0x000000060002a202 */ /* 0x008fca0000000f00 */
[----:B------:R0:W-:Y:S04]  /*8090*/  STL [R1+0x65c], R2 ;  /* 0x00065c0201007387 */ /* 0x0001e80000100800 */
[----:B------:R-:W2:Y:S04]  /*80a0*/  LDL.LU.64 R18, [R1+0x6a0] ;  /* 0x0006a00001127983 */ /* 0x000ea80000300a00 */
[----:B0-----:R-:W3:Y:S01]  /*80b0*/  LDL.LU.64 R2, [R1+0x7f0] ;  /* 0x0007f00001027983 */ /* 0x001ee20000300a00 */
[----:B------:R-:W-:-:S03]  /*80c0*/  LOP3.LUT P1, RZ, R16, 0x20, RZ, 0xc0, !PT ;  /* 0x0000002010ff7812 */ /* 0x000fc6000782c0ff */
[----:B------:R0:W-:Y:S02]  /*80d0*/  STL.64 [R1+0x98], R10 ;  /* 0x0000980a01007387 */ /* 0x0001e40000100a00 */
[----:B0-----:R-:W-:-:S08]  /*80e0*/  CS2R R10, SRZ ;  /* 0x00000000000a7805 */ /* 0x001fd0000001ff00 */
[----:B---3--:R0:W3:Y:S02]  /*80f0*/  @!P1 LDG.E.64 R10, desc[UR10][R2.64] ;  /* 0x0000000a020a9981 */ /* 0x0080e4000c1e1b00 */
[----:B0-----:R-:W-:-:S06]  /*8100*/  CS2R R2, SRZ ;  /* 0x0000000000027805 */ /* 0x001fcc000001ff00 */
[----:B--2---:R0:W2:Y:S04]  /*8110*/  @!P1 LDG.E.64 R2, desc[UR10][R18.64] ;  /* 0x0000000a12029981 */ /* 0x0040a8000c1e1b00 */
[----:B------:R1:W-:Y:S02]  /*8120*/  STL.64 [R1+0x298], R8 ;  /* 0x0002980801007387 */ /* 0x0003e40000100a00 */
[----:B-1----:R-:W-:Y:S02]  /*8130*/  CS2R R8, SRZ ;  /* 0x0000000000087805 */ /* 0x002fe4000001ff00 */
[----:B0-----:R-:W-:Y:S02]  /*8140*/  MOV R18, R4 ;  /* 0x0000000400127202 */ /* 0x001fe40000000f00 */
[----:B------:R-:W-:-:S02]  /*8150*/  MOV R19, R5 ;  /* 0x0000000500137202 */ /* 0x000fc40000000f00 */
[----:B------:R-:W4:Y:S01]  /*8160*/  LDL.LU.64 R4, [R1+0x6c0] ;  /* 0x0006c00001047983 */ /* 0x000f220000300a00 */
        /* <DEDUP_REMOVED lines=51> */
[----:B0-----:R-:W-:Y:S02]  /*84a0*/  CS2R R10, SRZ ;  /* 0x00000000000a7805 */ /* 0x001fe4000001ff00 */
[----:B------:R0:W-:Y:S04]  /*84b0*/  STL.64 [R1+0xb8], R12 ;  /* 0x0000b80c01007387 */ /* 0x0001e80000100a00 */
[----:B0-----:R-:W3:Y:S04]  /*84c0*/  LDL.LU.64 R12, [R1+0x7b8] ;  /* 0x0007b800010c7983 */ /* 0x001ee80000300a00 */
[----:B--2---:R0:W2:Y:S02]  /*84d0*/  @!P1 LDG.E.64 R10, desc[UR10][R6.64] ;  /* 0x0000000a060a9981 */ /* 0x0040a4000c1e1b00 */
[----:B0-----:R-:W-:-:S06]  /*84e0*/  CS2R R6, SRZ ;  /* 0x0000000000067805 */ /* 0x001fcc000001ff00 */
[----:B----4-:R-:W4:Y:S04]  /*84f0*/  @!P1 LDG.E.64 R6, desc[UR10][R8.64] ;  /* 0x0000000a08069981 */ /* 0x010f28000c1e1b00 */
[----:B------:R-:W3:Y:S04]  /*8500*/  LDL.LU.64 R8, [R1+0x7b0] ;  /* 0x0007b00001087983 */ /* 0x000ee80000300a00 */
[----:B------:R0:W-:Y:S01]  /*8510*/  STL.64 [R1+0x2b0], R2 ;  /* 0x0002b00201007387 */ /* 0x0001e20000100a00 */
[----:B------:R-:W-:Y:S02]  /*8520*/  LOP3.LUT P0, RZ, R16, 0x2, RZ, 0xc0, !PT ;  /* 0x0000000210ff7812 */ /* 0x000fe4000780c0ff */
[----:B0-----:R-:W-:-:S02]  /*8530*/  CS2R R2, SRZ ;  /* 0x0000000000027805 */ /* 0x001fc4000001ff00 */
[----:B--2---:R-:W-:-:S05]  /*8540*/  @!P1 MOV R3, R11 ;  /* 0x0000000b00039202 */ /* 0x004fca0000000f00 */
[----:B------:R0:W-:Y:S01]  /*8550*/  STL [R1+0x7c4], R3 ;  /* 0x0007c40301007387 */ /* 0x0001e20000100800 */
[----:B----4-:R-:W-:Y:S02]  /*8560*/  @!P1 MOV R2, R6 ;  /* 0x0000000600029202 */ /* 0x010fe40000000f00 */
[----:B0-----:R-:W-:-:S03]  /*8570*/  MOV R3, R19 ;  /* 0x0000001300037202 */ /* 0x001fc60000000f00 */
[----:B------:R0:W-:Y:S01]  /*8580*/  STL [R1+0x6f8], R2 ;  /* 0x0006f80201007387 */ /* 0x0001e20000100800 */
[----:B------:R-:W-:Y:S02]  /*8590*/  MOV R19, R21 ;  /* 0x0000001500137202 */ /* 0x000fe40000000f00 */
[----:B0-----:R-:W-:Y:S02]  /*85a0*/  MOV R2, R18 ;  /* 0x0000001200027202 */ /* 0x001fe40000000f00 */
[----:B------:R-:W-:Y:S02]  /*85b0*/  MOV R18, R20 ;  /* 0x0000001400127202 */ /* 0x000fe40000000f00 */
[----:B------:R-:W-:-:S06]  /*85c0*/  CS2R R20, SRZ ;  /* 0x0000000000147805 */ /* 0x000fcc000001ff00 */
[----:B---3--:R0:W2:Y:S02]  /*85d0*/  @!P0 LDG.E.64 R20, desc[UR10][R12.64] ;  /* 0x0000000a0c148981 */ /* 0x0080a4000c1e1b00 */
        /* <DEDUP_REMOVED lines=36> */
[----:B------:R-:W-:-:S06]  /*8820*/  CS2R R18, SRZ ;  /* 0x0000000000127805 */ /* 0x000fcc000001ff00 */
[----:B------:R0:W3:Y:S02]  /*8830*/  @!P2 LDG.E.64 R18, desc[UR10][R14.64] ;  /* 0x0000000a0e12a981 */ /* 0x0000e4000c1e1b00 */
[----:B0-----:R-:W-:-:S06]  /*8840*/  CS2R R14, SRZ ;  /* 0x00000000000e7805 */ /* 0x001fcc000001ff00 */
[----:B--2---:R-:W2:Y:S04]  /*8850*/  @!P2 LDG.E.64 R14, desc[UR10][R12.64] ;  /* 0x0000000a0c0ea981 */ /* 0x004ea8000c1e1b00 */
[----:B------:R0:W-:Y:S04]  /*8860*/  STL.64 [R1+0x2c0], R4 ;  /* 0x0002c00401007387 */ /* 0x0001e80000100a00 */
        /* <DEDUP_REMOVED lines=8> */
[----:B------:R-:W-:Y:S02]  /*88f0*/  LOP3.LUT P1, RZ, R17, 0x80000000, RZ, 0xc0, !PT ;  /* 0x8000000011ff7812 */ /* 0x000fe4000782c0ff */
[----:B------:R-:W-:Y:S02]  /*8900*/  MOV R12, R8 ;  /* 0x00000008000c7202 */ /* 0x000fe40000000f00 */
[----:B------:R-:W-:Y:S02]  /*8910*/  MOV R13, R9 ;  /* 0x00000009000d7202 */ /* 0x000fe40000000f00 */
[----:B------:R-:W-:-:S02]  /*8920*/  MOV R8, R2 ;  /* 0x0000000200087202 */ /* 0x000fc40000000f00 */
        /* <DEDUP_REMOVED lines=17> */
[----:B0-----:R-:W-:-:S08]  /*8a40*/  CS2R R6, SRZ ;  /* 0x0000000000067805 */ /* 0x001fd0000001ff00 */
[----:B----4-:R0:W3:Y:S02]  /*8a50*/  @!P0 LDG.E.64 R6, desc[UR10][R20.64] ;  /* 0x0000000a14068981 */ /* 0x0100e4000c1e1b00 */
[----:B0-----:R-:W-:Y:S02]  /*8a60*/  MOV R20, R4 ;  /* 0x0000000400147202 */ /* 0x001fe40000000f00 */
[----:B------:R-:W-:Y:S02]  /*8a70*/  MOV R21, R5 ;  /* 0x0000000500157202 */ /* 0x000fe40000000f00 */
[----:B------:R-:W-:Y:S02]  /*8a80*/  MOV R4, R8 ;  /* 0x0000000800047202 */ /* 0x000fe40000000f00 */
        /* <DEDUP_REMOVED lines=55> */
[----:B------:R1:W-:Y:S02]  /*8e00*/  STL.64 [R1+0x2e0], R10 ;  /* 0x0002e00a01007387 */ /* 0x0003e40000100a00 */
[----:B-1----:R-:W-:Y:S02]  /*8e10*/  CS2R R10, SRZ ;  /* 0x00000000000a7805 */ /* 0x002fe4000001ff00 */
[----:B0-----:R-:W-:Y:S02]  /*8e20*/  MOV R18, R8 ;  /* 0x0000000800127202 */ /* 0x001fe40000000f00 */
[----:B------:R-:W-:-:S02]  /*8e30*/  MOV R19, R9 ;  /* 0x0000000900137202 */ /* 0x000fc40000000f00 */
[----:B------:R-:W4:Y:S01]  /*8e40*/  LDL.LU.64 R8, [R1+0x440] ;  /* 0x0004400001087983 */ /* 0x000f220000300a00 */
        /* <DEDUP_REMOVED lines=145> */
[----:B----4-:R0:W-:Y:S02]  /*9760*/  STL.64 [R1+0x318], R14 ;  /* 0x0003180e01007387 */ /* 0x0101e40000100a00 */
[----:B0-----:R-:W-:-:S02]  /*9770*/  CS2R R14, SRZ ;  /* 0x00000000000e7805 */ /* 0x001fc4000001ff00 */
[----:B--2---:R-:W-:Y:S02]  /*9780*/  @!P0 MOV R15, R7 ;  /* 0x00000007000f8202 */ /* 0x004fe40000000f00 */
[----:B---3--:R-:W-:-:S03]  /*9790*/  @!P0 MOV R14, R12 ;  /* 0x0000000c000e8202 */ /* 0x008fc60000000f00 */
[----:B------:R0:W-:Y:S04]  /*97a0*/  STL [R1+0x70c], R15 ;  /* 0x00070c0f01007387 */ /* 0x0001e80000100800 */
[----:B------:R1:W-:Y:S01]  /*97b0*/  STL [R1+0x418], R14 ;  /* 0x0004180e01007387 */ /* 0x0003e20000100800 */
[----:B0-----:R-:W-:Y:S02]  /*97c0*/  MOV R15, R19 ;  /* 0x00000013000f7202 */ /* 0x001fe40000000f00 */
[----:B-1----:R-:W-:Y:S02]  /*97d0*/  MOV R14, R18 ;  /* 0x00000012000e7202 */ /* 0x002fe40000000f00 */
[----:B------:R-:W2:Y:S04]  /*97e0*/  LDL.LU.64 R18, [R1+0x6e0] ;  /* 0x0006e00001127983 */ /* 0x000ea80000300a00 */
[----:B------:R0:W3:Y:S04]  /*97f0*/  @!P2 LDG.E.64 R4, desc[UR10][R14.64] ;  /* 0x0000000a0e04a981 */ /* 0x0000e8000c1e1b00 */
[----:B------:R1:W-:Y:S01]  /*9800*/  STL.64 [R1+0x320], R10 ;  /* 0x0003200a01007387 */ /* 0x0003e20000100a00 */
[----:B0-----:R-:W-:Y:S01]  /*9810*/  CS2R R14, SRZ ;  /* 0x00000000000e7805 */ /* 0x001fe2000001ff00 */
[----:B-1----:R-:W-:-:S02]  /*9820*/  HFMA2 R10, -RZ, RZ, 0, 0 ;  /* 0x00000000ff0a7431 */ /* 0x002fc400000001ff */
[----:B------:R-:W-:Y:S04]  /*9830*/  STL [R1+0x424], R0 ;  /* 0x0004240001007387 */ /* 0x000fe80000100800 */
[----:B--2---:R0:W2:Y:S01]  /*9840*/  @!P2 LDG.E.64 R14, desc[UR10][R18.64] ;  /* 0x0000000a120ea981 */ /* 0x0040a2000c1e1b00 */
[----:B---3--:R-:W-:Y:S02]  /*9850*/  @!P2 MOV R10, R5 ;  /* 0x00000005000aa202 */ /* 0x008fe40000000f00 */
[----:B0-----:R-:W-:Y:S02]  /*9860*/  MOV R18, R20 ;  /* 0x0000001400127202 */ /* 0x001fe40000000f00 */
[----:B------:R-:W-:Y:S01]  /*9870*/  MOV R19, R21 ;  /* 0x0000001500137202 */ /* 0x000fe20000000f00 */
[----:B------:R0:W-:Y:S03]  /*9880*/  STL [R1+0x6e4], R10 ;  /* 0x0006e40a01007387 */ /* 0x0001e60000100800 */
[----:B------:R-:W-:-:S02]  /*9890*/  MOV R11, R19 ;  /* 0x00000013000b7202 */ /* 0x000fc40000000f00 */
[----:B0-----:R-:W-:Y:S02]  /*98a0*/  MOV R10, R18 ;  /* 0x00000012000a7202 */ /* 0x001fe40000000f00 */
[----:B------:R-:W3:Y:S01]  /*98b0*/  LDL.LU.64 R18, [R1+0x6d0] ;  /* 0x0006d00001127983 */ /* 0x000ee20000300a00 */
[----:B------:R-:W-:Y:S01]  /*98c0*/  HFMA2 R0, -RZ, RZ, 0, 0 ;  /* 0x00000000ff007431 */ /* 0x000fe200000001ff */
[----:B------:R-:W-:-:S05]  /*98d0*/  @!P1 MOV R0, R2 ;  /* 0x0000000200009202 */ /* 0x000fca0000000f00 */
[----:B------:R0:W-:Y:S02]  /*98e0*/  STL [R1+0x718], R0 ;  /* 0x0007180001007387 */ /* 0x0001e40000100800 */
[----:B0-----:R-:W-:Y:S01]  /*98f0*/  HFMA2 R0, -RZ, RZ, 0, 0 ;  /* 0x00000000ff007431 */ /* 0x001fe200000001ff */
[----:B------:R-:W-:Y:S02]  /*9900*/  @!P1 MOV R0, R9 ;  /* 0x0000000900009202 */ /* 0x000fe40000000f00 */
[----:B------:R-:W-:-:S03]  /*9910*/  LOP3.LUT P1, RZ, R17, 0x80000, RZ, 0xc0, !PT ;  /* 0x0008000011ff7812 */ /* 0x000fc6000782c0ff */
[----:B------:R0:W-:Y:S04]  /*9920*/  STL [R1+0x41c], R0 ;  /* 0x00041c0001007387 */ /* 0x0001e80000100800 */
[----:B------:R1:W-:Y:S01]  /*9930*/  STL.64 [R1+0x128], R2 ;  /* 0x0001280201007387 */ /* 0x0003e20000100a00 */
[----:B0-----:R-:W-:Y:S01]  /*9940*/  HFMA2 R0, -RZ, RZ, 0, 0 ;  /* 0x00000000ff007431 */ /* 0x001fe200000001ff */
[----:B------:R-:W-:Y:S02]  /*9950*/  @!P0 MOV R0, R6 ;  /* 0x0000000600008202 */ /* 0x000fe40000000f00 */
[----:B-1----:R-:W-:-:S03]  /*9960*/  CS2R R2, SRZ ;  /* 0x0000000000027805 */ /* 0x002fc6000001ff00 */
[----:B------:R0:W-:Y:S01]  /*9970*/  STL [R1+0x708], R0 ;  /* 0x0007080001007387 */ /* 0x0001e20000100800 */
[----:B------:R-:W-:-:S03]  /*9980*/  MOV R20, R48 ;  /* 0x0000003000147202 */ /* 0x000fc60000000f00 */
[----:B------:R1:W4:Y:S01]  /*9990*/  @!P1 LDG.E.64 R2, desc[UR10][R10.64] ;  /* 0x0000000a0a029981 */ /* 0x000322000c1e1b00 */
[----:B0-----:R-:W-:Y:S01]  /*99a0*/  HFMA2 R0, -RZ, RZ, 0, 0 ;  /* 0x00000000ff007431 */ /* 0x001fe200000001ff */
[----:B------:R-:W-:Y:S02]  /*99b0*/  @!P0 MOV R0, R13 ;  /* 0x0000000d00008202 */ /* 0x000fe40000000f00 */
[----:B-1----:R-:W-:-:S03]  /*99c0*/  CS2R R10, SRZ ;  /* 0x00000000000a7805 */ /* 0x002fc6000001ff00 */
[----:B------:R0:W-:Y:S01]  /*99d0*/  STL [R1+0x414], R0 ;  /* 0x0004140001007387 */ /* 0x0001e20000100800 */
[----:B------:R-:W-:Y:S02]  /*99e0*/  LOP3.LUT P0, RZ, R17, 0x40000, RZ, 0xc0, !PT ;  /* 0x0004000011ff7812 */ /* 0x000fe4000780c0ff */
[----:B------:R-:W-:Y:S02]  /*99f0*/  MOV R21, R49 ;  /* 0x0000003100157202 */ /* 0x000fe40000000f00 */
[----:B------:R-:W-:Y:S01]  /*9a00*/  MOV R48, R36 ;  /* 0x0000002400307202 */ /* 0x000fe20000000f00 */
[----:B0-----:R-:W-:Y:S01]  /*9a10*/  HFMA2 R0, -RZ, RZ, 0, 0 ;  /* 0x00000000ff007431 */ /* 0x001fe200000001ff */
[----:B------:R-:W-:Y:S02]  /*9a20*/  @!P2 MOV R0, R4 ;  /* 0x000000040000a202 */ /* 0x000fe40000000f00 */
[----:B------:R-:W-:Y:S02]  /*9a30*/  MOV R49, R37 ;  /* 0x0000002500317202 */ /* 0x000fe40000000f00 */
[----:B------:R-:W-:Y:S01]  /*9a40*/  MOV R36, R68 ;  /* 0x0000004400247202 */ /* 0x000fe20000000f00 */
[----:B------:R0:W-:Y:S01]  /*9a50*/  STL [R1+0x6e0], R0 ;  /* 0x0006e00001007387 */ /* 0x0001e20000100800 */
[----:B------:R-:W-:-:S02]  /*9a60*/  MOV R37, R69 ;  /* 0x0000004500257202 */ /* 0x000fc40000000f00 */
[----:B------:R-:W-:Y:S01]  /*9a70*/  CS2R R68, SRZ ;  /* 0x0000000000447805 */ /* 0x000fe2000001ff00 */
[----:B------:R1:W-:Y:S04]  /*9a80*/  STL.64 [R1+0x130], R6 ;  /* 0x0001300601007387 */ /* 0x0003e80000100a00 */
[----:B------:R1:W-:Y:S01]  /*9a90*/  STL.64 [R1+0x330], R12 ;  /* 0x0003300c01007387 */ /* 0x0003e20000100a00 */
[----:B0-----:R-:W-:Y:S02]  /*9aa0*/  MOV R0, RZ ;  /* 0x000000ff00007202 */ /* 0x001fe40000000f00 */
[----:B-1----:R-:W-:Y:S01]  /*9ab0*/  CS2R R6, SRZ ;  /* 0x0000000000067805 */ /* 0x002fe2000001ff00 */
[----:B------:R-:W4:Y:S01]  /*9ac0*/  LDL.LU.64 R12, [R1+0x6a8] ;  /* 0x0006a800010c7983 */ /* 0x000f220000300a00 */
[----:B--2---:R-:W-:-:S03]  /*9ad0*/  @!P2 MOV R0, R14 ;  /* 0x0000000e0000a202 */ /* 0x004fc60000000f00 */
[----:B------:R0:W-:Y:S01]  /*9ae0*/  STL.64 [R1+0x968], R14 ;  /* 0x0009680e01007387 */ /* 0x0001e20000100a00 */
[----:B------:R-:W-:-:S03]  /*9af0*/  @!P2 MOV R69, R15 ;  /* 0x0000000f0045a202 */ /* 0x000fc60000000f00 */
[----:B---3--:R1:W2:Y:S02]  /*9b00*/  @!P1 LDG.E.64 R10, desc[UR10][R18.64] ;  /* 0x0000000a120a9981 */ /* 0x0082a4000c1e1b00 */
[----:B-1----:R-:W-:Y:S02]  /*9b10*/  MOV R18, R20 ;  /* 0x0000001400127202 */ /* 0x002fe40000000f00 */
[----:B------:R-:W-:Y:S02]  /*9b20*/  MOV R19, R21 ;  /* 0x0000001500137202 */ /* 0x000fe40000000f00 */
[----:B0-----:R-:W-:Y:S02]  /*9b30*/  MOV R14, R18 ;  /* 0x00000012000e7202 */ /* 0x001fe40000000f00 */
[----:B------:R-:W-:Y:S02]  /*9b40*/  MOV R15, R19 ;  /* 0x00000013000f7202 */ /* 0x000fe40000000f00 */
[----:B------:R-:W-:Y:S01]  /*9b50*/  LOP3.LUT P2, RZ, R17, 0x20000, RZ, 0xc0, !PT ;  /* 0x0002000011ff7812 */ /* 0x000fe2000784c0ff */
[----:B------:R0:W-:Y:S04]  /*9b60*/  STL.64 [R1+0x138], R4 ;  /* 0x0001380401007387 */ /* 0x0001e80000100a00 */
[----:B------:R-:W3:Y:S04]  /*9b70*/  @!P0 LDG.E.64 R6, desc[UR10][R14.64] ;  /* 0x0000000a0e068981 */ /* 0x000ee8000c1e1b00 */
[----:B------:R-:W2:Y:S04]  /*9b80*/  LDL.LU.64 R18, [R1+0x6b0] ;  /* 0x0006b00001127983 */ /* 0x000ea80000300a00 */
[----:B------:R-:W3:Y:S01]  /*9b90*/  LDL.LU.64 R14, [R1+0x698] ;  /* 0x00069800010e7983 */ /* 0x000ee20000300a00 */
[----:B0-----:R-:W-:-:S06]  /*9ba0*/  CS2R R4, SRZ ;  /* 0x0000000000047805 */ /* 0x001fcc000001ff00 */
[----:B----4-:R0:W4:Y:S02]  /*9bb0*/  @!P2 LDG.E.64 R4, desc[UR10][R12.64] ;  /* 0x0000000a0c04a981 */ /* 0x010124000c1e1b00 */
[----:B0-----:R-:W-:-:S06]  /*9bc0*/  CS2R R12, SRZ ;  /* 0x00000000000c7805 */ /* 0x001fcc000001ff00 */
[----:B---3--:R-:W3:Y:S04]  /*9bd0*/  @!P2 LDG.E.64 R12, desc[UR10][R14.64] ;  /* 0x0000000a0e0ca981 */ /* 0x008ee8000c1e1b00 */
[----:B------:R-:W4:Y:S04]  /*9be0*/  LDL.LU.64 R14, [R1+0x968] ;  /* 0x00096800010e7983 */ /* 0x000f280000300a00 */
[----:B------:R0:W-:Y:S01]  /*9bf0*/  STL.64 [R1+0x328], R8 ;  /* 0x0003280801007387 */ /* 0x0001e20000100a00 */
[----:B------:R-:W-:Y:S02]  /*9c00*/  MOV R20, R48 ;  /* 0x0000003000147202 */ /* 0x000fe40000000f00 */
[----:B------:R-:W-:-:S02]  /*9c10*/  MOV R21, R49 ;  /* 0x0000003100157202 */ /* 0x000fc40000000f00 */
[----:B0-----:R-:W-:-:S06]  /*9c20*/  CS2R R8, SRZ ;  /* 0x0000000000087805 */ /* 0x001fcc000001ff00 */
[----:B--2---:R0:W2:Y:S02]  /*9c30*/  @!P0 LDG.E.64 R8, desc[UR10][R18.64] ;  /* 0x0000000a12088981 */ /* 0x0040a4000c1e1b00 */
[----:B0-----:R-:W-:Y:S02]  /*9c40*/  MOV R18, R20 ;  /* 0x0000001400127202 */ /* 0x001fe40000000f00 */
[----:B------:R-:W-:Y:S01]  /*9c50*/  MOV R19, R21 ;  /* 0x0000001500137202 */ /* 0x000fe20000000f00 */
[----:B----4-:R0:W-:Y:S02]  /*9c60*/  STL.64 [R1+0x338], R14 ;  /* 0x0003380e01007387 */ /* 0x0101e40000100a00 */
[----:B0-----:R-:W-:Y:S02]  /*9c70*/  MOV R14, R18 ;  /* 0x00000012000e7202 */ /* 0x001fe40000000f00 */
[----:B------:R-:W-:Y:S02]  /*9c80*/  MOV R15, R19 ;  /* 0x00000013000f7202 */ /* 0x000fe40000000f00 */
[----:B------:R-:W4:Y:S01]  /*9c90*/  LDL.LU.64 R18, [R1+0x680] ;  /* 0x0006800001127983 */ /* 0x000f220000300a00 */
[----:B------:R-:W-:-:S03]  /*9ca0*/  MOV R48, R32 ;  /* 0x0000002000307202 */ /* 0x000fc60000000f00 */
[----:B------:R0:W-:Y:S01]  /*9cb0*/  STL [R1+0x410], R0 ;  /* 0x0004100001007387 */ /* 0x0001e20000100800 */
[----:B------:R-:W-:Y:S02]  /*9cc0*/  MOV R49, R33 ;  /* 0x0000002100317202 */ /* 0x000fe40000000f00 */
        /* <DEDUP_REMOVED lines=8> */
[----:B------:R-:W-:Y:S02]  /*9d50*/  MOV R59, R67 ;  /* 0x00000043003b7202 */ /* 0x000fe40000000f00 */
[----:B------:R-:W-:Y:S02]  /*9d60*/  CS2R R66, SRZ ;  /* 0x0000000000427805 */ /* 0x000fe4000001ff00 */
        /* <DEDUP_REMOVED lines=8> */
[----:B0-----:R-:W-:Y:S02]  /*9df0*/  CS2R R14, SRZ ;  /* 0x00000000000e7805 */ /* 0x001fe4000001ff00 */
[----:B------:R0:W-:Y:S02]  /*9e00*/  STL [R1+0x6d4], R0 ;  /* 0x0006d40001007387 */ /* 0x0001e40000100800 */
[----:B0-----:R-:W-:Y:S01]  /*9e10*/  HFMA2 R0, -RZ, RZ, 0, 0 ;  /* 0x00000000ff007431 */ /* 0x001fe200000001ff */
[----:B------:R-:W-:-:S05]  /*9e20*/  @!P0 MOV R0, R6 ;  /* 0x0000000600008202 */ /* 0x000fca0000000f00 */
        /* <DEDUP_REMOVED lines=8> */
[----:B------:R-:W-:Y:S02]  /*9eb0*/  @!P2 MOV R0, R4 ;  /* 0x000000040000a202 */ /* 0x000fe40000000f00 */
[----:B------:R-:W-:Y:S02]  /*9ec0*/  MOV R29, R59 ;  /* 0x0000003b001d7202 */ /* 0x000fe40000000f00 */
[----:B------:R-:W-:Y:S01]  /*9ed0*/  CS2R R58, SRZ ;  /* 0x00000000003a7805 */ /* 0x000fe2000001ff00 */
[----:B------:R0:W-:Y:S01]  /*9ee0*/  STL [R1+0x6cc], R0 ;  /* 0x0006cc0001007387 */ /* 0x0001e20000100800 */
[----:B---3--:R-:W-:-:S03]  /*9ef0*/  @!P2 MOV R58, R12 ;  /* 0x0000000c003aa202 */ /* 0x008fc60000000f00 */
[----:B------:R1:W-:Y:S01]  /*9f00*/  STL.64 [R1+0x350], R12 ;  /* 0x0003500c01007387 */ /* 0x0003e20000100a00 */
[----:B0-----:R-:W-:Y:S02]  /*9f10*/  MOV R0, RZ ;  /* 0x000000ff00007202 */ /* 0x001fe40000000f00 */
[----:B------:R-:W-:Y:S02]  /*9f20*/  @!P2 MOV R0, R13 ;  /* 0x0000000d0000a202 */ /* 0x000fe40000000f00 */
[----:B-1----:R-:W3:Y:S04]  /*9f30*/  LDL.LU.64 R12, [R1+0x648] ;  /* 0x00064800010c7983 */ /* 0x002ee80000300a00 */
[----:B----4-:R-:W4:Y:S04]  /*9f40*/  @!P1 LDG.E.64 R14, desc[UR10][R18.64] ;  /* 0x0000000a120e9981 */ /* 0x010f28000c1e1b00 */
[----:B------:R-:W3:Y:S01]  /*9f50*/  LDL.LU.64 R18, [R1+0x668] ;  /* 0x0006680001127983 */ /* 0x000ee20000300a00 */
[----:B--2---:R-:W-:-:S02]  /*9f60*/  @!P0 MOV R66, R8 ;  /* 0x0000000800428202 */ /* 0x004fc40000000f00 */
[----:B------:R-:W-:Y:S02]  /*9f70*/  @!P0 MOV R59, R9 ;  /* 0x00000009003b8202 */ /* 0x000fe40000000f00 */
[----:B------:R-:W-:Y:S01]  /*9f80*/  LOP3.LUT P0, RZ, R17, 0x8000, RZ, 0xc0, !PT ;  /* 0x0000800011ff7812 */ /* 0x000fe2000780c0ff */
[----:B------:R0:W-:Y:S04]  /*9f90*/  STL.64 [R1+0x148], R6 ;  /* 0x0001480601007387 */ /* 0x0001e80000100a00 */
[----:B------:R1:W-:Y:S01]  /*9fa0*/  STL.64 [R1+0x340], R10 ;  /* 0x0003400a01007387 */ /* 0x0003e20000100a00 */
[----:B0-----:R-:W-:Y:S02]  /*9fb0*/  CS2R R6, SRZ ;  /* 0x0000000000067805 */ /* 0x001fe4000001ff00 */
[----:B-1----:R-:W-:-:S02]  /*9fc0*/  MOV R10, R30 ;  /* 0x0000001e000a7202 */ /* 0x002fc40000000f00 */
[----:B------:R-:W-:Y:S01]  /*9fd0*/  MOV R11, R31 ;  /* 0x0000001f000b7202 */ /* 0x000fe20000000f00 */
[----:B------:R0:W-:Y:S04]  /*9fe0*/  STL [R1+0x960], R16 ;  /* 0x0009601001007387 */ /* 0x0001e80000100800 */
[----:B------:R1:W2:Y:S01]  /*9ff0*/  @!P0 LDG.E.64 R6, desc[UR10][R10.64] ;  /* 0x0000000a0a068981 */ /* 0x0002a2000c1e1b00 */
[----:B0-----:R-:W-:Y:S01]  /*a000*/  HFMA2 R16, -RZ, RZ, 0, 0 ;  /* 0x00000000ff107431 */ /* 0x001fe200000001ff */
[----:B------:R-:W-:Y:S02]  /*a010*/  @!P2 MOV R16, R5 ;  /* 0x000000050010a202 */ /* 0x000fe40000000f00 */
[----:B------:R-:W-:Y:S02]  /*a020*/  LOP3.LUT P2, RZ, R17, 0x4000, RZ, 0xc0, !PT ;  /* 0x0000400011ff7812 */ /* 0x000fe4000784c0ff */
[----:B-1----:R-:W-:Y:S01]  /*a030*/  CS2R R10, SRZ ;  /* 0x00000000000a7805 */ /* 0x002fe2000001ff00 */
[----:B------:R0:W-:Y:S04]  /*a040*/  STL.64 [R1+0x150], R4 ;  /* 0x0001500401007387 */ /* 0x0001e80000100a00 */
[----:B------:R1:W-:Y:S01]  /*a050*/  STL [R1+0x6d8], R16 ;  /* 0x0006d81001007387 */ /* 0x0003e20000100800 */
[----:B0-----:R-:W-:Y:S01]  /*a060*/  CS2R R4, SRZ ;  /* 0x0000000000047805 */ /* 0x001fe2000001ff00 */
[----:B-1----:R-:W-:Y:S01]  /*a070*/  HFMA2 R16, -RZ, RZ, 0, 0 ;  /* 0x00000000ff107431 */ /* 0x002fe200000001ff */
[----:B------:R-:W-:-:S02]  /*a080*/  @!P1 MOV R16, R2 ;  /* 0x0000000200109202 */ /* 0x000fc40000000f00 */
[----:B------:R-:W-:-:S03]  /*a090*/  CS2R R30, SRZ ;  /* 0x00000000001e7805 */ /* 0x000fc6000001ff00 */
[----:B------:R0:W-:Y:S02]  /*a0a0*/  STL [R1+0x6dc], R16 ;  /* 0x0006dc1001007387 */ /* 0x0001e40000100800 */
[----:B0-----:R-:W-:Y:S01]  /*a0b0*/  HFMA2 R16, -RZ, RZ, 0, 0 ;  /* 0x00000000ff107431 */ /* 0x001fe200000001ff */
[----:B------:R-:W-:Y:S01]  /*a0c0*/  @!P1 MOV R16, R3 ;  /* 0x0000000300109202 */ /* 0x000fe20000000f00 */
[----:B------:R0:W-:Y:S02]  /*a0d0*/  STL.64 [R1+0x158], R2 ;  /* 0x0001580201007387 */ /* 0x0001e40000100a00 */
[----:B0-----:R-:W-:Y:S02]  /*a0e0*/  CS2R R2, SRZ ;  /* 0x0000000000027805 */ /* 0x001fe4000001ff00 */
[----:B---3--:R0:W3:Y:S01]  /*a0f0*/  @!P0 LDG.E.64 R10, desc[UR10][R18.64] ;  /* 0x0000000a120a8981 */ /* 0x0080e2000c1e1b00 */
[----:B----4-:R-:W-:Y:S02]  /*a100*/  @!P1 MOV R30, R14 ;  /* 0x0000000e001e9202 */ /* 0x010fe40000000f00 */
[----:B0-----:R-:W-:-:S02]  /*a110*/  MOV R18, R20 ;  /* 0x0000001400127202 */ /* 0x001fc40000000f00 */
[----:B------:R-:W-:-:S05]  /*a120*/  MOV R19, R21 ;  /* 0x0000001500137202 */ /* 0x000fca0000000f00 */
[----:B------:R-:W4:Y:S01]  /*a130*/  @!P2 LDG.E.64 R4, desc[UR10][R18.64] ;  /* 0x0000000a1204a981 */ /* 0x000f22000c1e1b00 */
[----:B------:R-:W-:Y:S02]  /*a140*/  @!P1 MOV R31, R15 ;  /* 0x0000000f001f9202 */ /* 0x000fe40000000f00 */
[----:B------:R-:W-:Y:S01]  /*a150*/  LOP3.LUT P1, RZ, R17, 0x2000, RZ, 0xc0, !PT ;  /* 0x0000200011ff7812 */ /* 0x000fe2000782c0ff */
[----:B------:R-:W4:-:S12]  /*a160*/  LDL.LU.64 R18, [R1+0x638] ;  /* 0x0006380001127983 */ /* 0x000f180000300a00 */
[----:B------:R0:W4:Y:S04]  /*a170*/  @!P1 LDG.E.64 R2, desc[UR10][R12.64] ;  /* 0x0000000a0c029981 */ /* 0x000128000c1e1b00 */
[----:B------:R1:W-:Y:S01]  /*a180*/  STL.64 [R1+0x348], R8 ;  /* 0x0003480801007387 */ /* 0x0003e20000100a00 */
[----:B------:R-:W-:Y:S02]  /*a190*/  MOV R20, R48 ;  /* 0x0000003000147202 */ /* 0x000fe40000000f00 */
[----:B------:R-:W-:Y:S02]  /*a1a0*/  MOV R21, R49 ;  /* 0x0000003100157202 */ /* 0x000fe40000000f00 */
[----:B------:R-:W-:Y:S02]  /*a1b0*/  MOV R48, R36 ;  /* 0x0000002400307202 */ /* 0x000fe40000000f00 */
[----:B------:R-:W-:Y:S01]  /*a1c0*/  MOV R49, R37 ;  /* 0x0000002500317202 */ /* 0x000fe20000000f00 */
[----:B-1----:R-:W-:Y:S01]  /*a1d0*/  HFMA2 R8, -RZ, RZ, 0, 0 ;  /* 0x00000000ff087431 */ /* 0x002fe200000001ff */
[----:B--2---:R-:W-:Y:S01]  /*a1e0*/  @!P0 MOV R8, R7 ;  /* 0x0000000700088202 */ /* 0x004fe20000000f00 */
[----:B------:R1:W-:Y:S01]  /*a1f0*/  STL [R1+0x6f4], R16 ;  /* 0x0006f41001007387 */ /* 0x0003e20000100800 */
[----:B------:R-:W-:-:S02]  /*a200*/  MOV R36, R32 ;  /* 0x0000002000247202 */ /* 0x000fc40000000f00 */
[----:B------:R-:W-:Y:S01]  /*a210*/  MOV R37, R33 ;  /* 0x0000002100257202 */ /* 0x000fe20000000f00 */
[----:B------:R2:W-:Y:S01]  /*a220*/  STL [R1+0x7ac], R8 ;  /* 0x0007ac0801007387 */ /* 0x0005e20000100800 */
[----:B------:R-:W-:Y:S02]  /*a230*/  CS2R R32, SRZ ;  /* 0x0000000000207805 */ /* 0x000fe4000001ff00 */
[----:B0-----:R-:W-:Y:S01]  /*a240*/  CS2R R12, SRZ ;  /* 0x00000000000c7805 */ /* 0x001fe2000001ff00 */
[----:B-1----:R-:W-:Y:S01]  /*a250*/  HFMA2 R16, -RZ, RZ, 0, 0 ;  /* 0x00000000ff107431 */ /* 0x002fe200000001ff */
[----:B------:R-:W-:Y:S02]  /*a260*/  @!P0 MOV R16, R6 ;  /* 0x0000000600108202 */ /* 0x000fe40000000f00 */
[----:B--2---:R-:W-:Y:S01]  /*a270*/  CS2R R8, SRZ ;  /* 0x0000000000087805 */ /* 0x004fe2000001ff00 */
[----:B------:R0:W-:Y:S05]  /*a280*/  STL.64 [R1+0x160], R6 ;  /* 0x0001600601007387 */ /* 0x0001ea0000100a00 */
[----:B------:R1:W2:Y:S01]  /*a290*/  @!P2 LDG.E.64 R8, desc[UR10][R36.64] ;  /* 0x0000000a2408a981 */ /* 0x0002a2000c1e1b00 */
[----:B0-----:R-:W-:-:S02]  /*a2a0*/  CS2R R6, SRZ ;  /* 0x0000000000067805 */ /* 0x001fc4000001ff00 */
[----:B-1----:R-:W-:Y:S02]  /*a2b0*/  MOV R36, R34 ;  /* 0x0000002200247202 */ /* 0x002fe40000000f00 */
[----:B------:R-:W-:Y:S01]  /*a2c0*/  MOV R37, R35 ;  /* 0x0000002300257202 */ /* 0x000fe20000000f00 */
[----:B------:R0:W-:Y:S04]  /*a2d0*/  STL.64 [R1+0x358], R14 ;  /* 0x0003580e01007387 */ /* 0x0001e80000100a00 */
[----:B------:R1:W-:Y:S01]  /*a2e0*/  STL [R1+0x7a8], R16 ;  /* 0x0007a81001007387 */ /* 0x0003e20000100800 */
[----:B0-----:R-:W-:Y:S02]  /*a2f0*/  HFMA2 R14, -RZ, RZ, 0, 0 ;  /* 0x00000000ff0e7431 */ /* 0x001fe400000001ff */
[----:B-1----:R-:W-:Y:S01]  /*a300*/  HFMA2 R16, -RZ, RZ, 0, 0 ;  /* 0x00000000ff107431 */ /* 0x002fe200000001ff */
[----:B---3--:R-:W-:-:S02]  /*a310*/  @!P0 MOV R32, R10 ;  /* 0x0000000a00208202 */ /* 0x008fc40000000f00 */
[----:B------:R-:W-:Y:S02]  /*a320*/  @!P0 MOV R33, R11 ;  /* 0x0000000b00218202 */ /* 0x000fe40000000f00 */
[----:B------:R-:W-:Y:S01]  /*a330*/  LOP3.LUT P0, RZ, R17, 0x1000, RZ, 0xc0, !PT ;  /* 0x0000100011ff7812 */ /* 0x000fe2000780c0ff */
[----:B----4-:R0:W3:Y:S02]  /*a340*/  @!P1 LDG.E.64 R12, desc[UR10][R18.64] ;  /* 0x0000000a120c9981 */ /* 0x0100e4000c1e1b00 */
[----:B0-----:R-:W-:Y:S02]  /*a350*/  MOV R18, R36 ;  /* 0x0000002400127202 */ /* 0x001fe40000000f00 */
[----:B------:R-:W-:-:S08]  /*a360*/  MOV R19, R37 ;  /* 0x0000002500137202 */ /* 0x000fd00000000f00 */
[----:B------:R-:W4:Y:S01]  /*a370*/  @!P0 LDG.E.64 R6, desc[UR10][R18.64] ;  /* 0x0000000a12068981 */ /* 0x000f22000c1e1b00 */
[----:B------:R-:W-:Y:S02]  /*a380*/  @!P1 MOV R14, R3 ;  /* 0x00000003000e9202 */ /* 0x000fe40000000f00 */
[----:B------:R-:W-:-:S03]  /*a390*/  @!P2 MOV R16, R4 ;  /* 0x000000040010a202 */ /* 0x000fc60000000f00 */
[----:B------:R0:W-:Y:S04]  /*a3a0*/  STL [R1+0x7dc], R14 ;  /* 0x0007dc0e01007387 */ /* 0x0001e80000100800 */
[----:B------:R1:W-:Y:S01]  /*a3b0*/  STL [R1+0x7b8], R16 ;  /* 0x0007b81001007387 */ /* 0x0003e20000100800 */
[----:B0-----:R-:W-:-:S03]  /*a3c0*/  CS2R R14, SRZ ;  /* 0x00000000000e7805 */ /* 0x001fc6000001ff00 */
[----:B------:R0:W-:Y:S01]  /*a3d0*/  STL.64 [R1+0x168], R4 ;  /* 0x0001680401007387 */ /* 0x0001e20000100a00 */
[----:B-1----:R-:W-:Y:S01]  /*a3e0*/  HFMA2 R16, -RZ, RZ, 0, 0 ;  /* 0x00000000ff107431 */ /* 0x002fe200000001ff */
[----:B------:R-:W-:Y:S02]  /*a3f0*/  @!P2 MOV R16, R5 ;  /* 0x000000050010a202 */ /* 0x000fe40000000f00 */
[----:B------:R1:W4:Y:S04]  /*a400*/  @!P0 LDG.E.64 R14, desc[UR10][R28.64] ;  /* 0x0000000a1c0e8981 */ /* 0x000328000c1e1b00 */
[----:B0-----:R-:W4:Y:S01]  /*a410*/  LDL.LU.64 R4, [R1+0x618] ;  /* 0x0006180001047983 */ /* 0x001f220000300a00 */
[----:B-1----:R-:W-:Y:S02]  /*a420*/  MOV R28, R24 ;  /* 0x00000018001c7202 */ /* 0x002fe40000000f00 */
[----:B------:R-:W-:-:S02]  /*a430*/  MOV R29, R25 ;  /* 0x00000019001d7202 */ /* 0x000fc40000000f00 */
[----:B------:R-:W-:Y:S02]  /*a440*/  MOV R24, R22 ;  /* 0x0000001600187202 */ /* 0x000fe40000000f00 */
[----:B------:R-:W-:Y:S02]  /*a450*/  MOV R25, R23 ;  /* 0x0000001700197202 */ /* 0x000fe40000000f00 */
[----:B------:R-:W-:Y:S02]  /*a460*/  MOV R22, R54 ;  /* 0x0000003600167202 */ /* 0x000fe40000000f00 */
[----:B------:R-:W-:Y:S02]  /*a470*/  MOV R23, R55 ;  /* 0x0000003700177202 */ /* 0x000fe40000000f00 */
[----:B------:R-:W-:Y:S02]  /*a480*/  MOV R54, R42 ;  /* 0x0000002a00367202 */ /* 0x000fe40000000f00 */
[----:B------:R-:W-:-:S02]  /*a490*/  MOV R55, R43 ;  /* 0x0000002b00377202 */ /* 0x000fc40000000f00 */
[----:B------:R-:W4:Y:S01]  /*a4a0*/  LDL.LU.64 R42, [R1+0x600] ;  /* 0x00060000012a7983 */ /* 0x000f220000300a00 */
[----:B------:R-:W-:Y:S01]  /*a4b0*/  HFMA2 R36, -RZ, RZ, 0, 0 ;  /* 0x00000000ff247431 */ /* 0x000fe200000001ff */
[----:B------:R-:W-:Y:S01]  /*a4c0*/  @!P1 MOV R36, R2 ;  /* 0x0000000200249202 */ /* 0x000fe20000000f00 */
[----:B------:R-:W-:-:S04]  /*a4d0*/  HFMA2 R18, -RZ, RZ, 0, 0 ;  /* 0x00000000ff127431 */ /* 0x000fc800000001ff */
[----:B------:R0:W-:Y:S01]  /*a4e0*/  STL [R1+0x7d8], R36 ;  /* 0x0007d82401007387 */ /* 0x0001e20000100800 */
[----:B------:R-:W-:Y:S02]  /*a4f0*/  CS2R R34, SRZ ;  /* 0x0000000000227805 */ /* 0x000fe4000001ff00 */
[----:B------:R-:W-:Y:S02]  /*a500*/  MOV R19, R21 ;  /* 0x0000001500137202 */ /* 0x000fe40000000f00 */
[----:B--2---:R-:W-:Y:S02]  /*a510*/  @!P2 MOV R34, R8 ;  /* 0x000000080022a202 */ /* 0x004fe40000000f00 */
[----:B0-----:R-:W-:Y:S02]  /*a520*/  CS2R R36, SRZ ;  /* 0x0000000000247805 */ /* 0x001fe4000001ff00 */
[----:B------:R-:W-:Y:S01]  /*a530*/  @!P2 MOV R35, R9 ;  /* 0x000000090023a202 */ /* 0x000fe20000000f00 */
[----:B------:R0:W-:Y:S01]  /*a540*/  STL.64 [R1+0x360], R10 ;  /* 0x0003600a01007387 */ /* 0x0001e20000100a00 */
[----:B------:R-:W-:-:S02]  /*a550*/  MOV R21, R49 ;  /* 0x0000003100157202 */ /* 0x000fc40000000f00 */
[----:B------:R-:W-:Y:S02]  /*a560*/  LOP3.LUT P2, RZ, R17, 0x800, RZ, 0xc0, !PT ;  /* 0x0000080011ff7812 */ /* 0x000fe4000784c0ff */
[----:B------:R-:W-:Y:S01]  /*a570*/  MOV R49, R47 ;  /* 0x0000002f00317202 */ /* 0x000fe20000000f00 */
[----:B------:R1:W-:Y:S01]  /*a580*/  STL.64 [R1+0x170], R2 ;  /* 0x0001700201007387 */ /* 0x0003e20000100a00 */
[----:B0-----:R-:W-:-:S03]  /*a590*/  HFMA2 R10, -RZ, RZ, 0, 0 ;  /* 0x00000000ff0a7431 */ /* 0x001fc600000001ff */
[----:B------:R0:W-:Y:S01]  /*a5a0*/  STL.64 [R1+0x368], R8 ;  /* 0x0003680801007387 */ /* 0x0001e20000100a00 */
[----:B-1----:R-:W-:Y:S02]  /*a5b0*/  CS2R R2, SRZ ;  /* 0x0000000000027805 */ /* 0x002fe4000001ff00 */
[----:B0-----:R-:W-:Y:S02]  /*a5c0*/  MOV R9, R49 ;  /* 0x0000003100097202 */ /* 0x001fe40000000f00 */
[----:B------:R-:W-:Y:S02]  /*a5d0*/  MOV R47, R39 ;  /* 0x00000027002f7202 */ /* 0x000fe40000000f00 */
[----:B---3--:R-:W-:Y:S02]  /*a5e0*/  @!P1 MOV R36, R12 ;  /* 0x0000000c00249202 */ /* 0x008fe40000000f00 */
[----:B------:R-:W-:Y:S02]  /*a5f0*/  @!P1 MOV R37, R13 ;  /* 0x0000000d00259202 */ /* 0x000fe40000000f00 */
[----:B------:R-:W-:-:S02]  /*a600*/  LOP3.LUT P1, RZ, R17, 0x400, RZ, 0xc0, !PT ;  /* 0x0000040011ff7812 */ /* 0x000fc4000782c0ff */
[----:B----4-:R-:W-:-:S05]  /*a610*/  @!P0 MOV R18, R6 ;  /* 0x0000000600128202 */ /* 0x010fca0000000f00 */
[----:B------:R0:W-:Y:S01]  /*a620*/  STL [R1+0x800], R18 ;  /* 0x0008001201007387 */ /* 0x0001e20000100800 */
[----:B------:R-:W-:Y:S02]  /*a630*/  @!P0 MOV R10, R7 ;  /* 0x00000007000a8202 */ /* 0x000fe40000000f00 */
[----:B0-----:R-:W-:Y:S02]  /*a640*/  MOV R18, R20 ;  /* 0x0000001400127202 */ /* 0x001fe40000000f00 */
[----:B------:R-:W-:Y:S02]  /*a650*/  MOV R20, R48 ;  /* 0x0000003000147202 */ /* 0x000fe40000000f00 */
[----:B------:R-:W-:Y:S01]  /*a660*/  MOV R48, R46 ;  /* 0x0000002e00307202 */ /* 0x000fe20000000f00 */
[----:B------:R0:W-:Y:S03]  /*a670*/  STL [R1+0x804], R10 ;  /* 0x0008040a01007387 */ /* 0x0001e60000100800 */
[----:B------:R-:W-:-:S05]  /*a680*/  MOV R8, R48 ;  /* 0x0000003000087202 */ /* 0x000fca0000000f00 */
[----:B------:R1:W2:Y:S01]  /*a690*/  @!P1 LDG.E.64 R2, desc[UR10][R8.64] ;  /* 0x0000000a08029981 */ /* 0x0002a2000c1e1b00 */
[----:B0-----:R-:W-:-:S06]  /*a6a0*/  CS2R R10, SRZ ;  /* 0x00000000000a7805 */ /* 0x001fcc000001ff00 */
[----:B------:R0:W3:Y:S01]  /*a6b0*/  @!P2 LDG.E.64 R10, desc[UR10][R4.64] ;  /* 0x0000000a040aa981 */ /* 0x0000e2000c1e1b00 */
[----:B-1----:R-:W-:-:S06]  /*a6c0*/  CS2R R8, SRZ ;  /* 0x0000000000087805 */ /* 0x002fcc000001ff00 */
[----:B------:R1:W4:Y:S01]  /*a6d0*/  @!P1 LDG.E.64 R8, desc[UR10][R18.64] ;  /* 0x0000000a12089981 */ /* 0x000322000c1e1b00 */
[----:B0-----:R-:W-:-:S06]  /*a6e0*/  CS2R R4, SRZ ;  /* 0x0000000000047805 */ /* 0x001fcc000001ff00 */
[----:B------:R0:W4:Y:S01]  /*a6f0*/  @!P2 LDG.E.64 R4, desc[UR10][R42.64] ;  /* 0x0000000a2a04a981 */ /* 0x000122000c1e1b00 */
[----:B------:R-:W-:Y:S02]  /*a700*/  MOV R46, R38 ;  /* 0x00000026002e7202 */ /* 0x000fe40000000f00 */
[----:B------:R-:W-:Y:S02]  /*a710*/  CS2R R38, SRZ ;  /* 0x0000000000267805 */ /* 0x000fe4000001ff00 */
[----:B------:R-:W-:Y:S01]  /*a720*/  @!P0 MOV R38, R14 ;  /* 0x0000000e00268202 */ /* 0x000fe20000000f00 */
[----:B------:R0:W-:Y:S01]  /*a730*/  STL.64 [R1+0x378], R14 ;  /* 0x0003780e01007387 */ /* 0x0001e20000100a00 */
[----:B------:R-:W-:Y:S02]  /*a740*/  @!P0 MOV R39, R15 ;  /* 0x0000000f00278202 */ /* 0x000fe40000000f00 */
[----:B-1----:R-:W-:Y:S02]  /*a750*/  MOV R18, R20 ;  /* 0x0000001400127202 */ /* 0x002fe40000000f00 */
[----:B------:R-:W-:Y:S01]  /*a760*/  MOV R49, R47 ;  /* 0x0000002f00317202 */ /* 0x000fe20000000f00 */
[----:B0-----:R-:W-:Y:S01]  /*a770*/  HFMA2 R43, -RZ, RZ, 0, 0 ;  /* 0x00000000ff2b7431 */ /* 0x001fe200000001ff */
[----:B------:R0:W-:Y:S01]  /*a780*/  STL.64 [R1+0x178], R6 ;  /* 0x0001780601007387 */ /* 0x0001e20000100a00 */
[----:B------:R-:W-:-:S03]  /*a790*/  MOV R19, R21 ;  /* 0x0000001500137202 */ /* 0x000fc60000000f00 */
[----:B------:R1:W-:Y:S04]  /*a7a0*/  STL.64 [R1+0x370], R12 ;  /* 0x0003700c01007387 */ /* 0x0003e80000100a00 */
[----:B------:R-:W4:Y:S01]  /*a7b0*/  LDL.LU.64 R14, [R1+0x5c8] ;  /* 0x0005c800010e7983 */ /* 0x000f220000300a00 */
[----:B------:R-:W-:Y:S01]  /*a7c0*/  LOP3.LUT P0, RZ, R17, 0x200, RZ, 0xc0, !PT ;  /* 0x0000020011ff7812 */ /* 0x000fe2000780c0ff */
[----:B------:R-:W-:Y:S01]  /*a7d0*/  HFMA2 R20, -RZ, RZ, 0, 0 ;  /* 0x00000000ff147431 */ /* 0x000fe200000001ff */
[----:B------:R-:W-:Y:S01]  /*a7e0*/  MOV R48, R46 ;  /* 0x0000002e00307202 */ /* 0x000fe20000000f00 */
[----:B------:R1:W-:Y:S01]  /*a7f0*/  STL [R1+0x7bc], R16 ;  /* 0x0007bc1001007387 */ /* 0x0003e20000100800 */
[----:B------:R-:W-:Y:S02]  /*a800*/  MOV R46, R40 ;  /* 0x00000028002e7202 */ /* 0x000fe40000000f00 */
[----:B------:R-:W-:-:S02]  /*a810*/  MOV R47, R41 ;  /* 0x00000029002f7202 */ /* 0x000fc40000000f00 */
[----:B0-----:R-:W-:Y:S01]  /*a820*/  CS2R R6, SRZ ;  /* 0x0000000000067805 */ /* 0x001fe2000001ff00 */
[----:B-1----:R-:W-:Y:S01]  /*a830*/  HFMA2 R12, -RZ, RZ, 0, 0 ;  /* 0x00000000ff0c7431 */ /* 0x002fe200000001ff */
[----:B------:R-:W4:Y:S01]  /*a840*/  LDL.LU R42, [R1+0x95c] ;  /* 0x00095c00012a7983 */ /* 0x000f220000300800 */
[----:B------:R-:W-:Y:S02]  /*a850*/  MOV R21, R47 ;  /* 0x0000002f00157202 */ /* 0x000fe40000000f00 */
[----:B------:R-:W-:Y:S01]  /*a860*/  CS2R R40, SRZ ;  /* 0x0000000000287805 */ /* 0x000fe2000001ff00 */
[----:B------:R0:W4:Y:S04]  /*a870*/  @!P0 LDG.E.64 R6, desc[UR10][R28.64] ;  /* 0x0000000a1c068981 */ /* 0x000128000c1e1b00 */
[----:B------:R-:W4:Y:S01]  /*a880*/  LDL.LU R16, [R1+0x960] ;  /* 0x0009600001107983 */ /* 0x000f220000300800 */
        /* <DEDUP_REMOVED lines=10> */
[----:B------:R-:W4:Y:S01]  /*a930*/  LDL.LU.64 R64, [R1+0x5b8] ;  /* 0x0005b80001407983 */ /* 0x000f220000300a00 */
[----:B--2---:R-:W-:-:S05]  /*a940*/  @!P1 MOV R20, R2 ;  /* 0x0000000200149202 */ /* 0x004fca0000000f00 */
[----:B------:R0:W-:Y:S01]  /*a950*/  STL [R1+0x834], R20 ;  /* 0x0008341401007387 */ /* 0x0001e20000100800 */
[----:B---3--:R-:W-:Y:S02]  /*a960*/  @!P2 MOV R43, R10 ;  /* 0x0000000a002ba202 */ /* 0x008fe40000000f00 */
[----:B------:R-:W-:Y:S02]  /*a970*/  @!P1 MOV R12, R3 ;  /* 0x00000003000c9202 */ /* 0x000fe40000000f00 */
[----:B0-----:R-:W-:Y:S02]  /*a980*/  MOV R20, R46 ;  /* 0x0000002e00147202 */ /* 0x001fe40000000f00 */
[----:B------:R-:W-:Y:S01]  /*a990*/  CS2R R46, SRZ ;  /* 0x00000000002e7805 */ /* 0x000fe2000001ff00 */
[----:B------:R0:W-:Y:S01]  /*a9a0*/  STL [R1+0x828], R43 ;  /* 0x0008282b01007387 */ /* 0x0001e20000100800 */
[----:B----4-:R-:W-:Y:S02]  /*a9b0*/  @!P1 MOV R46, R8 ;  /* 0x00000008002e9202 */ /* 0x010fe40000000f00 */
[----:B------:R-:W-:-:S02]  /*a9c0*/  @!P1 MOV R47, R9 ;  /* 0x00000009002f9202 */ /* 0x000fc40000000f00 */
[C---:B------:R-:W-:Y:S02]  /*a9d0*/  LOP3.LUT P1, RZ, R17.reuse, 0x80, RZ, 0xc0, !PT ;  /* 0x0000008011ff7812 */ /* 0x040fe4000782c0ff */
[----:B------:R-:W-:Y:S02]  /*a9e0*/  @!P2 MOV R40, R4 ;  /* 0x000000040028a202 */ /* 0x000fe40000000f00 */
[----:B------:R-:W-:Y:S01]  /*a9f0*/  @!P2 MOV R41, R5 ;  /* 0x000000050029a202 */ /* 0x000fe20000000f00 */
[----:B0-----:R-:W-:Y:S01]  /*aa00*/  HFMA2 R43, -RZ, RZ, 0, 0 ;  /* 0x00000000ff2b7431 */ /* 0x001fe200000001ff */
[----:B------:R-:W-:Y:S02]  /*aa10*/  @!P2 MOV R43, R11 ;  /* 0x0000000b002ba202 */ /* 0x000fe40000000f00 */
[----:B------:R-:W-:Y:S01]  /*aa20*/  LOP3.LUT P2, RZ, R17, 0x100, RZ, 0xc0, !PT ;  /* 0x0000010011ff7812 */ /* 0x000fe2000784c0ff */
[----:B------:R0:W-:Y:S04]  /*aa30*/  STL.64 [R1+0x188], R2 ;  /* 0x0001880201007387 */ /* 0x0001e80000100a00 */
[----:B------:R1:W-:Y:S04]  /*aa40*/  STL.64 [R1+0x380], R4 ;  /* 0x0003800401007387 */ /* 0x0003e80000100a00 */
[----:B------:R2:W-:Y:S01]  /*aa50*/  STL.64 [R1+0x180], R10 ;  /* 0x0001800a01007387 */ /* 0x0005e20000100a00 */
[----:B0-----:R-:W-:-:S02]  /*aa60*/  CS2R R2, SRZ ;  /* 0x0000000000027805 */ /* 0x001fc4000001ff00 */
[----:B-1----:R-:W-:Y:S02]  /*aa70*/  MOV R4, R26 ;  /* 0x0000001a00047202 */ /* 0x002fe40000000f00 */
[----:B------:R-:W-:Y:S02]  /*aa80*/  MOV R5, R27 ;  /* 0x0000001b00057202 */ /* 0x000fe40000000f00 */
[----:B--2---:R-:W-:Y:S01]  /*aa90*/  CS2R R10, SRZ ;  /* 0x00000000000a7805 */ /* 0x004fe2000001ff00 */
[----:B------:R0:W-:Y:S04]  /*aaa0*/  STL [R1+0x838], R12 ;  /* 0x0008380c01007387 */ /* 0x0001e80000100800 */
[----:B------:R-:W2:Y:S04]  /*aab0*/  @!P1 LDG.E.64 R2, desc[UR10][R4.64] ;  /* 0x0000000a04029981 */ /* 0x000ea8000c1e1b00 */
[----:B------:R1:W3:Y:S01]  /*aac0*/  @!P2 LDG.E.64 R10, desc[UR10][R14.64] ;  /* 0x0000000a0e0aa981 */ /* 0x0002e2000c1e1b00 */
[----:B0-----:R-:W-:-:S06]  /*aad0*/  CS2R R12, SRZ ;  /* 0x00000000000c7805 */ /* 0x001fcc000001ff00 */
[----:B------:R0:W4:Y:S01]  /*aae0*/  @!P0 LDG.E.64 R12, desc[UR10][R18.64] ;  /* 0x0000000a120c8981 */ /* 0x000122000c1e1b00 */
[----:B-1----:R-:W-:Y:S02]  /*aaf0*/  CS2R R14, SRZ ;  /* 0x00000000000e7805 */ /* 0x002fe4000001ff00 */
[----:B------:R-:W-:Y:S01]  /*ab00*/  CS2R R4, SRZ ;  /* 0x0000000000047805 */ /* 0x000fe2000001ff00 */
[----:B------:R-:W-:-:S05]  /*ab10*/  HFMA2 R26, -RZ, RZ, 0, 0 ;  /* 0x00000000ff1a7431 */ /* 0x000fca00000001ff */
[----:B------:R1:W2:Y:S01]  /*ab20*/  @!P1 LDG.E.64 R4, desc[UR10][R28.64] ;  /* 0x0000000a1c049981 */ /* 0x0002a2000c1e1b00 */
[----:B0-----:R-:W-:Y:S01]  /*ab30*/  HFMA2 R18, -RZ, RZ, 0, 0 ;  /* 0x00000000ff127431 */ /* 0x001fe200000001ff */
[----:B------:R-:W-:Y:S02]  /*ab40*/  @!P0 MOV R18, R6 ;  /* 0x0000000600128202 */ /* 0x000fe40000000f00 */
[----:B------:R0:W2:Y:S01]  /*ab50*/  @!P2 LDG.E.64 R14, desc[UR10][R64.64] ;  /* 0x0000000a400ea981 */ /* 0x0000a2000c1e1b00 */
[----:B-1----:R-:W-:Y:S01]  /*ab60*/  HFMA2 R28, -RZ, RZ, 0, 0 ;  /* 0x00000000ff1c7431 */ /* 0x002fe200000001ff */
[----:B------:R-:W-:Y:S02]  /*ab70*/  MOV R19, R21 ;  /* 0x0000001500137202 */ /* 0x000fe40000000f00 */
[----:B------:R1:W-:Y:S01]  /*ab80*/  STL [R1+0x83c], R18 ;  /* 0x00083c1201007387 */ /* 0x0003e20000100800 */
[----:B------:R-:W-:Y:S02]  /*ab90*/  MOV R21, R49 ;  /* 0x0000003100157202 */ /* 0x000fe40000000f00 */
[----:B------:R-:W-:-:S02]  /*aba0*/  MOV R27, R61 ;  /* 0x0000003d001b7202 */ /* 0x000fc40000000f00 */
[----:B---3--:R-:W-:Y:S01]  /*abb0*/  @!P2 MOV R26, R10 ;  /* 0x0000000a001aa202 */ /* 0x008fe20000000f00 */
[----:B----4-:R3:W-:Y:S01]  /*abc0*/  STL.64 [R1+0x390], R12 ;  /* 0x0003900c01007387 */ /* 0x0107e20000100a00 */
[----:B--2---:R-:W-:Y:S02]  /*abd0*/  @!P1 MOV R28, R2 ;  /* 0x00000002001c9202 */ /* 0x004fe40000000f00 */
[----:B-1----:R-:W-:Y:S01]  /*abe0*/  MOV R18, R20 ;  /* 0x0000001400127202 */ /* 0x002fe20000000f00 */
[----:B0-----:R-:W-:Y:S01]  /*abf0*/  HFMA2 R65, -RZ, RZ, 0, 0 ;  /* 0x00000000ff417431 */ /* 0x001fe200000001ff */
[----:B------:R-:W-:Y:S02]  /*ac00*/  MOV R20, R48 ;  /* 0x0000003000147202 */ /* 0x000fe40000000f00 */
[----:B------:R-:W-:Y:S01]  /*ac10*/  CS2R R48, SRZ ;  /* 0x0000000000307805 */ /* 0x000fe2000001ff00 */
[----:B------:R0:W-:Y:S01]  /*ac20*/  STL [R1+0x858], R28 ;  /* 0x0008581c01007387 */ /* 0x0001e20000100800 */
[----:B------:R-:W-:-:S02]  /*ac30*/  @!P0 MOV R48, R12 ;  /* 0x0000000c00308202 */ /* 0x000fc40000000f00 */
[----:B------:R-:W-:Y:S01]  /*ac40*/  @!P0 MOV R49, R13 ;  /* 0x0000000d00318202 */ /* 0x000fe20000000f00 */
[----:B------:R1:W-:Y:S04]  /*ac50*/  STL [R1+0x848], R26 ;  /* 0x0008481a01007387 */ /* 0x0003e80000100800 */
[----:B---3--:R-:W2:Y:S01]  /*ac60*/  LDL.LU.64 R12, [R1+0x588] ;  /* 0x00058800010c7983 */ /* 0x008ea20000300a00 */
[----:B0-----:R-:W-:Y:S01]  /*ac70*/  HFMA2 R28, -RZ, RZ, 0, 0 ;  /* 0x00000000ff1c7431 */ /* 0x001fe200000001ff */
[----:B------:R-:W-:Y:S02]  /*ac80*/  @!P1 MOV R28, R3 ;  /* 0x00000003001c9202 */ /* 0x000fe40000000f00 */
[----:B------:R-:W-:Y:S01]  /*ac90*/  STL.64 [R1+0x198], R10 ;  /* 0x0001980a01007387 */ /* 0x000fe20000100a00 */
[----:B-1----:R-:W-:-:S03]  /*aca0*/  MOV R26, R60 ;  /* 0x0000003c001a7202 */ /* 0x002fc60000000f00 */
[----:B------:R0:W-:Y:S01]  /*acb0*/  STL [R1+0x864], R28 ;  /* 0x0008641c01007387 */ /* 0x0001e20000100800 */
[----:B------:R-:W-:-:S03]  /*acc0*/  MOV R29, R27 ;  /* 0x0000001b001d7202 */ /* 0x000fc60000000f00 */
[----:B------:R1:W-:Y:S04]  /*acd0*/  STL.64 [R1+0x1a0], R2 ;  /* 0x0001a00201007387 */ /* 0x0003e80000100a00 */
[----:B------:R3:W-:Y:S01]  /*ace0*/  STL [R1+0x82c], R43 ;  /* 0x00082c2b01007387 */ /* 0x0007e20000100800 */
[----:B0-----:R-:W-:-:S03]  /*acf0*/  MOV R28, R26 ;  /* 0x0000001a001c7202 */ /* 0x001fc60000000f00 */
[----:B------:R-:W4:Y:S01]  /*ad00*/  LDL.LU.64 R26, [R1+0x578] ;  /* 0x00057800011a7983 */ /* 0x000f220000300a00 */
[----:B------:R-:W-:Y:S02]  /*ad10*/  MOV R60, R50 ;  /* 0x00000032003c7202 */ /* 0x000fe40000000f00 */
[----:B------:R-:W-:Y:S02]  /*ad20*/  MOV R61, R51 ;  /* 0x00000033003d7202 */ /* 0x000fe40000000f00 */
[----:B------:R-:W-:Y:S02]  /*ad30*/  CS2R R50, SRZ ;  /* 0x0000000000327805 */ /* 0x000fe4000001ff00 */
[----:B------:R-:W-:Y:S01]  /*ad40*/  @!P2 MOV R65, R11 ;  /* 0x0000000b0041a202 */ /* 0x000fe20000000f00 */
[----:B-1----:R-:W4:Y:S01]  /*ad50*/  LDL.LU.64 R2, [R1+0x570] ;  /* 0x0005700001027983 */ /* 0x002f220000300a00 */
[----:B------:R-:W-:Y:S02]  /*ad60*/  @!P2 MOV R50, R14 ;  /* 0x0000000e0032a202 */ /* 0x000fe40000000f00 */
[----:B------:R-:W-:Y:S01]  /*ad70*/  @!P2 MOV R51, R15 ;  /* 0x0000000f0033a202 */ /* 0x000fe20000000f00 */
[----:B------:R0:W-:Y:S01]  /*ad80*/  STL.64 [R1+0x190], R6 ;  /* 0x0001900601007387 */ /* 0x0001e20000100a00 */
[----:B------:R-:W-:-:S02]  /*ad90*/  LOP3.LUT P2, RZ, R17, 0x20, RZ, 0xc0, !PT ;  /* 0x0000002011ff7812 */ /* 0x000fc4000784c0ff */
[----:B------:R-:W-:Y:S01]  /*ada0*/  CS2R R10, SRZ ;  /* 0x00000000000a7805 */ /* 0x000fe2000001ff00 */
[----:B---3--:R-:W-:Y:S01]  /*adb0*/  HFMA2 R43, -RZ, RZ, 0, 0 ;  /* 0x00000000ff2b7431 */ /* 0x008fe200000001ff */
[----:B------:R-:W-:Y:S01]  /*adc0*/  @!P0 MOV R43, R7 ;  /* 0x00000007002b8202 */ /* 0x000fe20000000f00 */
[----:B------:R1:W-:Y:S01]  /*add0*/  STL.64 [R1+0x388], R8 ;  /* 0x0003880801007387 */ /* 0x0003e20000100a00 */
[----:B------:R-:W-:-:S03]  /*ade0*/  LOP3.LUT P0, RZ, R17, 0x40, RZ, 0xc0, !PT ;  /* 0x0000004011ff7812 */ /* 0x000fc6000780c0ff */
[----:B------:R-:W-:Y:S01]  /*adf0*/  STL.64 [R1+0x3a0], R4 ;  /* 0x0003a00401007387 */ /* 0x000fe20000100a00 */
[----:B0-----:R-:W-:-:S03]  /*ae00*/  CS2R R6, SRZ ;  /* 0x0000000000067805 */ /* 0x001fc6000001ff00 */
[----:B------:R-:W3:Y:S01]  /*ae10*/  LDL.LU R64, [R1+0x954] ;  /* 0x0009540001407983 */ /* 0x000ee20000300800 */
[----:B-1----:R-:W-:Y:S02]  /*ae20*/  MOV R8, R52 ;  /* 0x0000003400087202 */ /* 0x002fe40000000f00 */
[----:B------:R-:W-:-:S05]  /*ae30*/  MOV R9, R53 ;  /* 0x0000003500097202 */ /* 0x000fca0000000f00 */
[----:B------:R0:W3:Y:S02]  /*ae40*/  @!P0 LDG.E.64 R6, desc[UR10][R8.64] ;  /* 0x0000000a08068981 */ /* 0x0000e4000c1e1b00 */
[----:B0-----:R-:W-:-:S06]  /*ae50*/  CS2R R8, SRZ ;  /* 0x0000000000087805 */ /* 0x001fcc000001ff00 */
[----:B------:R-:W3:Y:S04]  /*ae60*/  @!P0 LDG.E.64 R8, desc[UR10][R18.64] ;  /* 0x0000000a12088981 */ /* 0x000ee8000c1e1b00 */
[----:B--2---:R0:W2:Y:S02]  /*ae70*/  @!P2 LDG.E.64 R10, desc[UR10][R12.64] ;  /* 0x0000000a0c0aa981 */ /* 0x0040a4000c1e1b00 */
[----:B0-----:R-:W-:-:S06]  /*ae80*/  CS2R R12, SRZ ;  /* 0x00000000000c7805 */ /* 0x001fcc000001ff00 */
[----:B----4-:R0:W4:Y:S01]  /*ae90*/  @!P2 LDG.E.64 R12, desc[UR10][R26.64] ;  /* 0x0000000a1a0ca981 */ /* 0x010122000c1e1b00 */
[----:B------:R-:W-:Y:S02]  /*aea0*/  CS2R R52, SRZ ;  /* 0x0000000000347805 */ /* 0x000fe4000001ff00 */
[----:B------:R-:W-:Y:S01]  /*aeb0*/  @!P1 MOV R52, R4 ;  /* 0x0000000400349202 */ /* 0x000fe20000000f00 */
[----:B------:R1:W-:Y:S01]  /*aec0*/  STL.64 [R1+0x398], R14 ;  /* 0x0003980e01007387 */ /* 0x0003e20000100a00 */
[----:B------:R-:W-:Y:S02]  /*aed0*/  @!P1 MOV R53, R5 ;  /* 0x0000000500359202 */ /* 0x000fe40000000f00 */
[----:B------:R-:W-:Y:S02]  /*aee0*/  LOP3.LUT P1, RZ, R17, 0x10, RZ, 0xc0, !PT ;  /* 0x0000001011ff7812 */ /* 0x000fe4000782c0ff */
[----:B-1----:R-:W-:Y:S02]  /*aef0*/  CS2R R14, SRZ ;  /* 0x00000000000e7805 */ /* 0x002fe4000001ff00 */
[----:B------:R-:W-:Y:S01]  /*af00*/  MOV R18, R20 ;  /* 0x0000001400127202 */ /* 0x000fe20000000f00 */
[----:B------:R-:W-:Y:S01]  /*af10*/  HFMA2 R20, -RZ, RZ, 0, 0 ;  /* 0x00000000ff147431 */ /* 0x000fe200000001ff */
[----:B------:R-:W-:-:S02]  /*af20*/  MOV R19, R21 ;  /* 0x0000001500137202 */ /* 0x000fc40000000f00 */
[----:B------:R-:W-:Y:S01]  /*af30*/  MOV R21, R23 ;  /* 0x0000001700157202 */ /* 0x000fe20000000f00 */
[----:B------:R1:W-:Y:S01]  /*af40*/  STL [R1+0x854], R65 ;  /* 0x0008544101007387 */ /* 0x0003e20000100800 */
[----:B------:R-:W-:Y:S02]  /*af50*/  MOV R23, R55 ;  /* 0x0000003700177202 */ /* 0x000fe40000000f00 */
[----:B---3--:R-:W-:Y:S01]  /*af60*/  @!P0 MOV R20, R6 ;  /* 0x0000000600148202 */ /* 0x008fe20000000f00 */
[----:B-1----:R-:W-:-:S04]  /*af70*/  HFMA2 R65, -RZ, RZ, 0, 0 ;  /* 0x00000000ff417431 */ /* 0x002fc800000001ff */
[----:B------:R1:W-:Y:S01]  /*af80*/  STL [R1+0x868], R20 ;  /* 0x0008681401007387 */ /* 0x0003e20000100800 */
[----:B------:R-:W-:Y:S02]  /*af90*/  @!P0 MOV R65, R7 ;  /* 0x0000000700418202 */ /* 0x000fe40000000f00 */
[----:B0-----:R-:W-:Y:S02]  /*afa0*/  MOV R26, R60 ;  /* 0x0000003c001a7202 */ /* 0x001fe40000000f00 */
[----:B-1----:R-:W-:Y:S02]  /*afb0*/  MOV R20, R22 ;  /* 0x0000001600147202 */ /* 0x002fe40000000f00 */
[----:B------:R-:W-:Y:S02]  /*afc0*/  MOV R22, R54 ;  /* 0x0000003600167202 */ /* 0x000fe40000000f00 */
[----:B------:R-:W-:Y:S02]  /*afd0*/  CS2R R54, SRZ ;  /* 0x0000000000367805 */ /* 0x000fe4000001ff00 */
[----:B------:R-:W-:-:S02]  /*afe0*/  @!P0 MOV R54, R8 ;  /* 0x0000000800368202 */ /* 0x000fc40000000f00 */
[----:B------:R-:W-:Y:S02]  /*aff0*/  @!P0 MOV R55, R9 ;  /* 0x0000000900378202 */ /* 0x000fe40000000f00 */
[----:B------:R-:W-:Y:S01]  /*b000*/  LOP3.LUT P0, RZ, R17, 0x8, RZ, 0xc0, !PT ;  /* 0x0000000811ff7812 */ /* 0x000fe2000780c0ff */
[----:B------:R-:W-:Y:S01]  /*b010*/  HFMA2 R60, -RZ, RZ, 0, 0 ;  /* 0x00000000ff3c7431 */ /* 0x000fe200000001ff */
[----:B------:R0:W-:Y:S01]  /*b020*/  STL.64 [R1+0x1a8], R6 ;  /* 0x0001a80601007387 */ /* 0x0001e20000100a00 */
[----:B------:R-:W-:Y:S02]  /*b030*/  MOV R27, R61 ;  /* 0x0000003d001b7202 */ /* 0x000fe40000000f00 */
[----:B------:R-:W-:Y:S02]  /*b040*/  MOV R61, R57 ;  /* 0x00000039003d7202 */ /* 0x000fe40000000f00 */
[----:B0-----:R-:W-:-:S06]  /*b050*/  CS2R R6, SRZ ;  /* 0x0000000000067805 */ /* 0x001fcc000001ff00 */
[----:B------:R-:W3:Y:S04]  /*b060*/  @!P0 LDG.E.64 R6, desc[UR10][R20.64] ;  /* 0x0000000a14068981 */ /* 0x000ee8000c1e1b00 */
[----:B--2---:R-:W-:Y:S01]  /*b070*/  STL.64 [R1+0x1b0], R10 ;  /* 0x0001b00a01007387 */ /* 0x004fe20000100a00 */
[----:B------:R-:W-:Y:S02]  /*b080*/  @!P2 MOV R15, R11 ;  /* 0x0000000b000fa202 */ /* 0x000fe40000000f00 */
[----:B----4-:R-:W-:-:S03]  /*b090*/  @!P2 MOV R14, R13 ;  /* 0x0000000d000ea202 */ /* 0x010fc60000000f00 */
[----:B------:R-:W-:Y:S04]  /*b0a0*/  STL [R1+0x888], R15 ;  /* 0x0008880f01007387 */ /* 0x000fe80000100800 */
[----:B------:R0:W-:Y:S01]  /*b0b0*/  STL [R1+0x578], R14 ;  /* 0x0005780e01007387 */ /* 0x0001e20000100800 */
[----:B------:R-:W-:Y:S02]  /*b0c0*/  @!P2 MOV R60, R10 ;  /* 0x0000000a003ca202 */ /* 0x000fe40000000f00 */
[----:B------:R-:W-:Y:S01]  /*b0d0*/  CS2R R4, SRZ ;  /* 0x0000000000047805 */ /* 0x000fe2000001ff00 */
[----:B------:R1:W-:Y:S04]  /*b0e0*/  STL.64 [R1+0x3a8], R8 ;  /* 0x0003a80801007387 */ /* 0x0003e80000100a00 */
[----:B------:R-:W-:Y:S01]  /*b0f0*/  STL.64 [R1+0x3b0], R12 ;  /* 0x0003b00c01007387 */ /* 0x000fe20000100a00 */
[----:B0-----:R-:W-:-:S03]  /*b100*/  CS2R R14, SRZ ;  /* 0x00000000000e7805 */ /* 0x001fc6000001ff00 */
[----:B------:R-:W2:Y:S04]  /*b110*/  LDL.LU.64 R20, [R1+0x4c8] ;  /* 0x0004c80001147983 */ /* 0x000ea80000300a00 */
[----:B------:R0:W4:Y:S02]  /*b120*/  @!P1 LDG.E.64 R14, desc[UR10][R2.64] ;  /* 0x0000000a020e9981 */ /* 0x000124000c1e1b00 */
[----:B0-----:R-:W-:-:S06]  /*b130*/  CS2R R2, SRZ ;  /* 0x0000000000027805 */ /* 0x001fcc000001ff00 */
[----:B------:R-:W2:Y:S04]  /*b140*/  @!P1 LDG.E.64 R2, desc[UR10][R44.64] ;  /* 0x0000000a2c029981 */ /* 0x000ea8000c1e1b00 */
[----:B------:R0:W-:Y:S01]  /*b150*/  STL [R1+0x87c], R60 ;  /* 0x00087c3c01007387 */ /* 0x0001e20000100800 */
[----:B------:R-:W-:Y:S02]  /*b160*/  CS2R R10, SRZ ;  /* 0x00000000000a7805 */ /* 0x000fe4000001ff00 */
[----:B-1----:R-:W-:Y:S01]  /*b170*/  CS2R R8, SRZ ;  /* 0x0000000000087805 */ /* 0x002fe2000001ff00 */
[----:B------:R1:W-:Y:S04]  /*b180*/  STL [R1+0x844], R43 ;  /* 0x0008442b01007387 */ /* 0x0003e80000100800 */
[----:B------:R1:W-:Y:S01]  /*b190*/  STL [R1+0x878], R65 ;  /* 0x0008784101007387 */ /* 0x0003e20000100800 */
[----:B0-----:R-:W-:-:S02]  /*b1a0*/  MOV R60, R56 ;  /* 0x00000038003c7202 */ /* 0x001fc40000000f00 */
[----:B------:R-:W-:Y:S01]  /*b1b0*/  CS2R R56, SRZ ;  /* 0x0000000000387805 */ /* 0x000fe2000001ff00 */
[----:B------:R-:W-:Y:S01]  /*b1c0*/  UIMAD.WIDE UR6, UR8, 0x8, UR6 ;  /* 0x00000008080678a5 */ /* 0x000fe2000f8e0206 */
[----:B------:R-:W-:Y:S01]  /*b1d0*/  @!P2 MOV R56, R12 ;  /* 0x0000000c0038a202 */ /* 0x000fe20000000f00 */
[----:B-1----:R-:W4:Y:S01]  /*b1e0*/  LDL.LU R43, [R1+0x958] ;  /* 0x00095800012b7983 */ /* 0x002f220000300800 */
[----:B------:R-:W-:-:S03]  /*b1f0*/  LOP3.LUT P2, RZ, R17, 0x4, RZ, 0xc0, !PT ;  /* 0x0000000411ff7812 */ /* 0x000fc6000784c0ff */
[----:B------:R-:W4:Y:S04]  /*b200*/  LDL.LU R65, [R1+0x950] ;  /* 0x0009500001417983 */ /* 0x000f280000300800 */
[----:B------:R-:W5:Y:S06]  /*b210*/  LDL.LU.64 R44, [R1+0x948] ;  /* 0x00094800012c7983 */ /* 0x000f6c0000300a00 */
[----:B------:R-:W4:Y:S01]  /*b220*/  @!P2 LDG.E.64 R10, desc[UR10][R26.64] ;  /* 0x0000000a1a0aa981 */ /* 0x000f22000c1e1b00 */
[----:B---3--:R-:W-:-:S02]  /*b230*/  @!P0 MOV R9, R6 ;  /* 0x0000000600098202 */ /* 0x008fc40000000f00 */
[----:B------:R-:W-:Y:S02]  /*b240*/  @!P0 MOV R8, R7 ;  /* 0x0000000700088202 */ /* 0x000fe40000000f00 */
[----:B------:R-:W-:Y:S01]  /*b250*/  CS2R R12, SRZ ;  /* 0x00000000000c7805 */ /* 0x000fe2000001ff00 */
[----:B------:R-:W3:Y:S04]  /*b260*/  LDL.LU.64 R26, [R1+0x4b8] ;  /* 0x0004b800011a7983 */ /* 0x000ee80000300a00 */
[----:B------:R-:W-:Y:S04]  /*b270*/  STL [R1+0x540], R9 ;  /* 0x0005400901007387 */ /* 0x000fe80000100800 */
[----:B------:R0:W-:Y:S02]  /*b280*/  STL [R1+0x544], R8 ;  /* 0x0005440801007387 */ /* 0x0001e40000100800 */
[----:B0-----:R-:W-:-:S06]  /*b290*/  CS2R R8, SRZ ;  /* 0x0000000000087805 */ /* 0x001fcc000001ff00 */
[----:B------:R-:W3:Y:S04]  /*b2a0*/  @!P2 LDG.E.64 R8, desc[UR10][R28.64] ;  /* 0x0000000a1c08a981 */ /* 0x000ee8000c1e1b00 */
[----:B------:R-:W3:Y:S01]  /*b2b0*/  LDL.LU.64 R28, [R1+0x4c0] ;  /* 0x0004c000011c7983 */ /* 0x000ee20000300a00 */
[----:B--2---:R-:W-:Y:S02]  /*b2c0*/  @!P1 MOV R5, R2 ;  /* 0x0000000200059202 */ /* 0x004fe40000000f00 */
[----:B------:R-:W-:-:S03]  /*b2d0*/  @!P1 MOV R4, R3 ;  /* 0x0000000300049202 */ /* 0x000fc60000000f00 */
[----:B------:R-:W-:Y:S04]  /*b2e0*/  STL [R1+0x560], R5 ;  /* 0x0005600501007387 */ /* 0x000fe80000100800 */
[----:B------:R0:W-:Y:S02]  /*b2f0*/  STL [R1+0x564], R4 ;  /* 0x0005640401007387 */ /* 0x0001e40000100800 */
[----:B0-----:R-:W-:-:S06]  /*b300*/  CS2R R4, SRZ ;  /* 0x0000000000047805 */ /* 0x001fcc000001ff00 */
[----:B------:R0:W2:Y:S01]  /*b310*/  @!P0 LDG.E.64 R4, desc[UR10][R18.64] ;  /* 0x0000000a12048981 */ /* 0x0000a2000c1e1b00 */
[----:B----4-:R-:W-:-:S05]  /*b320*/  @!P1 MOV R57, R14 ;  /* 0x0000000e00399202 */ /* 0x010fca0000000f00 */
[----:B------:R1:W-:Y:S02]  /*b330*/  STL [R1+0x890], R57 ;  /* 0x0008903901007387 */ /* 0x0003e40000100800 */
[----:B-1----:R-:W-:Y:S01]  /*b340*/  HFMA2 R57, -RZ, RZ, 0, 0 ;  /* 0x00000000ff397431 */ /* 0x002fe200000001ff */
[----:B------:R-:W-:Y:S02]  /*b350*/  @!P1 MOV R57, R15 ;  /* 0x0000000f00399202 */ /* 0x000fe40000000f00 */
[----:B------:R-:W-:Y:S01]  /*b360*/  LOP3.LUT P1, RZ, R17, 0x2, RZ, 0xc0, !PT ;  /* 0x0000000211ff7812 */ /* 0x000fe2000782c0ff */
[----:B------:R1:W-:Y:S02]  /*b370*/  STL.64 [R1+0x1b8], R14 ;  /* 0x0001b80e01007387 */ /* 0x0003e40000100a00 */
[----:B-1----:R-:W-:-:S10]  /*b380*/  CS2R R14, SRZ ;  /* 0x00000000000e7805 */ /* 0x002fd4000001ff00 */
[----:B------:R-:W4:Y:S01]  /*b390*/  @!P1 LDG.E.64 R14, desc[UR10][R22.64] ;  /* 0x0000000a160e9981 */ /* 0x000f22000c1e1b00 */
[----:B------:R-:W-:Y:S02]  /*b3a0*/  @!P2 MOV R13, R10 ;  /* 0x0000000a000da202 */ /* 0x000fe40000000f00 */
[----:B------:R-:W-:-:S03]  /*b3b0*/  @!P2 MOV R12, R11 ;  /* 0x0000000b000ca202 */ /* 0x000fc60000000f00 */
[----:B------:R-:W-:Y:S04]  /*b3c0*/  STL [R1+0x528], R13 ;  /* 0x0005280d01007387 */ /* 0x000fe80000100800 */
[----:B------:R1:W-:Y:S01]  /*b3d0*/  STL [R1+0x52c], R12 ;  /* 0x00052c0c01007387 */ /* 0x0003e20000100800 */
[----:B0-----:R-:W-:-:S03]  /*b3e0*/  HFMA2 R18, -RZ, RZ, 0, 0 ;  /* 0x00000000ff127431 */ /* 0x001fc600000001ff */
[----:B------:R-:W4:Y:S01]  /*b3f0*/  LDL.LU.64 R22, [R1+0x4a8] ;  /* 0x0004a80001167983 */ /* 0x000f220000300a00 */
[----:B-1----:R-:W-:-:S06]  /*b400*/  CS2R R12, SRZ ;  /* 0x00000000000c7805 */ /* 0x002fcc000001ff00 */
[----:B------:R-:W4:Y:S04]  /*b410*/  @!P1 LDG.E.64 R12, desc[UR10][R24.64] ;  /* 0x0000000a180c9981 */ /* 0x000f28000c1e1b00 */
[----:B------:R0:W-:Y:S04]  /*b420*/  STL.64 [R1+0x3b8], R2 ;  /* 0x0003b80201007387 */ /* 0x0001e80000100a00 */
[----:B------:R-:W4:Y:S01]  /*b430*/  LDL.LU.64 R24, [R1+0x498] ;  /* 0x0004980001187983 */ /* 0x000f220000300a00 */
[----:B0-----:R-:W-:-:S03]  /*b440*/  CS2R R2, SRZ ;  /* 0x0000000000027805 */ /* 0x001fc6000001ff00 */
[----:B---3--:R-:W-:Y:S01]  /*b450*/  STL.64 [R1+0x1c8], R8 ;  /* 0x0001c80801007387 */ /* 0x008fe20000100a00 */
[----:B--2---:R-:W-:-:S05]  /*b460*/  @!P0 MOV R18, R4 ;  /* 0x0000000400128202 */ /* 0x004fca0000000f00 */
[----:B------:R0:W-:Y:S02]  /*b470*/  STL [R1+0x8a0], R18 ;  /* 0x0008a01201007387 */ /* 0x0001e40000100800 */
[----:B0-----:R-:W-:Y:S01]  /*b480*/  HFMA2 R18, -RZ, RZ, 0, 0 ;  /* 0x00000000ff127431 */ /* 0x001fe200000001ff */
[----:B------:R-:W-:Y:S02]  /*b490*/  @!P0 MOV R18, R5 ;  /* 0x0000000500128202 */ /* 0x000fe40000000f00 */
[----:B------:R-:W-:Y:S01]  /*b4a0*/  LOP3.LUT P0, RZ, R17, 0x1, RZ, 0xc0, !PT ;  /* 0x0000000111ff7812 */ /* 0x000fe2000780c0ff */
[----:B------:R0:W-:Y:S02]  /*b4b0*/  STL.64 [R1+0x1c0], R4 ;  /* 0x0001c00401007387 */ /* 0x0001e40000100a00 */
[----:B0-----:R-:W-:-:S10]  /*b4c0*/  CS2R R4, SRZ ;  /* 0x0000000000047805 */ /* 0x001fd4000001ff00 */
[----:B------:R-:W2:Y:S01]  /*b4d0*/  @!P0 LDG.E.64 R4, desc[UR10][R62.64] ;  /* 0x0000000a3e048981 */ /* 0x000ea2000c1e1b00 */
[----:B----4-:R-:W-:-:S03]  /*b4e0*/  @!P1 MOV R3, R14 ;  /* 0x0000000e00039202 */ /* 0x010fc60000000f00 */
[----:B------:R0:W-:Y:S04]  /*b4f0*/  STL [R1+0x8b0], R18 ;  /* 0x0008b01201007387 */ /* 0x0001e80000100800 */
[----:B------:R-:W3:Y:S01]  /*b500*/  LDL.LU.64 R62, [R1+0x480] ;  /* 0x00048000013e7983 */ /* 0x000ee20000300a00 */
[----:B------:R-:W-:-:S03]  /*b510*/  @!P1 MOV R2, R15 ;  /* 0x0000000f00029202 */ /* 0x000fc60000000f00 */
[----:B0-----:R-:W4:Y:S04]  /*b520*/  LDL.LU.64 R18, [R1+0x4d8] ;  /* 0x0004d80001127983 */ /* 0x001f280000300a00 */
[----:B------:R-:W-:Y:S04]  /*b530*/  STL [R1+0x520], R3 ;  /* 0x0005200301007387 */ /* 0x000fe80000100800 */
[----:B------:R0:W-:Y:S02]  /*b540*/  STL [R1+0x538], R2 ;  /* 0x0005380201007387 */ /* 0x0001e40000100800 */
[----:B0-----:R-:W-:-:S06]  /*b550*/  CS2R R2, SRZ ;  /* 0x0000000000027805 */ /* 0x001fcc000001ff00 */
[----:B------:R-:W2:Y:S04]  /*b560*/  @!P0 LDG.E.64 R2, desc[UR10][R60.64] ;  /* 0x0000000a3c028981 */ /* 0x000ea8000c1e1b00 */
[----:B------:R-:W2:Y:S01]  /*b570*/  LDL.LU.64 R60, [R1+0x488] ;  /* 0x00048800013c7983 */ /* 0x000ea20000300a00 */
[----:B------:R-:W-:Y:S01]  /*b580*/  HFMA2 R17, -RZ, RZ, 0, 0 ;  /* 0x00000000ff117431 */ /* 0x000fe200000001ff */
[----:B------:R-:W-:-:S05]  /*b590*/  @!P2 MOV R17, R8 ;  /* 0x000000080011a202 */ /* 0x000fca0000000f00 */
[----:B------:R0:W-:Y:S02]  /*b5a0*/  STL [R1+0x8b4], R17 ;  /* 0x0008b41101007387 */ /* 0x0001e40000100800 */
[----:B0-----:R-:W-:Y:S01]  /*b5b0*/  HFMA2 R17, -RZ, RZ, 0, 0 ;  /* 0x00000000ff117431 */ /* 0x001fe200000001ff */
[----:B------:R-:W-:Y:S02]  /*b5c0*/  @!P2 MOV R17, R9 ;  /* 0x000000090011a202 */ /* 0x000fe40000000f00 */
[----:B------:R-:W2:Y:S04]  /*b5d0*/  LDL.LU.64 R8, [R1+0x4f0] ;  /* 0x0004f00001087983 */ /* 0x000ea80000300a00 */
[----:B------:R0:W-:Y:S02]  /*b5e0*/  STL [R1+0x8c8], R17 ;  /* 0x0008c81101007387 */ /* 0x0001e40000100800 */
[----:B0-----:R-:W-:Y:S01]  /*b5f0*/  HFMA2 R17, -RZ, RZ, 0, 0 ;  /* 0x00000000ff117431 */ /* 0x001fe200000001ff */
[----:B------:R-:W-:-:S05]  /*b600*/  @!P1 MOV R17, R12 ;  /* 0x0000000c00119202 */ /* 0x000fca0000000f00 */
[----:B------:R0:W-:Y:S01]  /*b610*/  STL [R1+0x8d4], R17 ;  /* 0x0008d41101007387 */ /* 0x0001e20000100800 */
[C---:B------:R-:W-:Y:S01]  /*b620*/  LOP3.LUT P2, RZ, R16.reuse, 0x8000000, RZ, 0xc0, !PT ;  /* 0x0800000010ff7812 */ /* 0x040fe2000784c0ff */
[----:B0-----:R-:W-:Y:S01]  /*b630*/  HFMA2 R17, -RZ, RZ, 0, 0 ;  /* 0x00000000ff117431 */ /* 0x001fe200000001ff */
[----:B------:R-:W-:Y:S02]  /*b640*/  @!P1 MOV R17, R13 ;  /* 0x0000000d00119202 */ /* 0x000fe40000000f00 */
[----:B------:R-:W-:-:S03]  /*b650*/  LOP3.LUT P1, RZ, R16, 0x4000000, RZ, 0xc0, !PT ;  /* 0x0400000010ff7812 */ /* 0x000fc6000782c0ff */
[----:B------:R0:W-:Y:S04]  /*b660*/  STL [R1+0x8e4], R17 ;  /* 0x0008e41101007387 */ /* 0x0001e80000100800 */
[----:B0-----:R-:W2:Y:S04]  /*b670*/  LDL.LU.64 R16, [R1+0x4e0] ;  /* 0x0004e00001107983 */ /* 0x001ea80000300a00 */
[----:B------:R0:W-:Y:S02]  /*b680*/  STL.64 [R1+0x1d0], R12 ;  /* 0x0001d00c01007387 */ /* 0x0001e40000100a00 */
[----:B0-----:R-:W-:-:S06]  /*b690*/  CS2R R12, SRZ ;  /* 0x00000000000c7805 */ /* 0x001fcc000001ff00 */
[----:B------:R0:W2:Y:S02]  /*b6a0*/  @!P2 LDG.E.64 R12, desc[UR10][R20.64] ;  /* 0x0000000a140ca981 */ /* 0x0000a4000c1e1b00 */
[----:B0-----:R-:W-:-:S06]  /*b6b0*/  CS2R R20, SRZ ;  /* 0x0000000000147805 */ /* 0x001fcc000001ff00 */
[----:B------:R0:W2:Y:S04]  /*b6c0*/  @!P4 LDG.E.64 R20, desc[UR10][R22.64] ;  /* 0x0000000a1614c981 */ /* 0x0000a8000c1e1b00 */
[----:B------:R1:W-:Y:S01]  /*b6d0*/  STL.64 [R1+0x3c8], R10 ;  /* 0x0003c80a01007387 */ /* 0x0003e20000100a00 */
[----:B0-----:R-:W-:Y:S02]  /*b6e0*/  CS2R R22, SRZ ;  /* 0x0000000000167805 */ /* 0x001fe4000001ff00 */
[----:B-1----:R-:W-:Y:S01]  /*b6f0*/  CS2R R10, SRZ ;  /* 0x00000000000a7805 */ /* 0x002fe2000001ff00 */
[----:B------:R0:W-:Y:S02]  /*b700*/  STL.64 [R1+0x3d0], R14 ;  /* 0x0003d00e01007387 */ /* 0x0001e40000100a00 */
[----:B0-----:R-:W-:-:S06]  /*b710*/  CS2R R14, SRZ ;  /* 0x00000000000e7805 */ /* 0x001fcc000001ff00 */
[----:B------:R0:W2:Y:S02]  /*b720*/  @!P3 LDG.E.64 R14, desc[UR10][R28.64] ;  /* 0x0000000a1c0eb981 */ /* 0x0000a4000c1e1b00 */
[----:B0-----:R-:W-:-:S06]  /*b730*/  CS2R R28, SRZ ;  /* 0x00000000001c7805 */ /* 0x001fcc000001ff00 */
[----:B------:R0:W2:Y:S02]  /*b740*/  @!P6 LDG.E.64 R28, desc[UR10][R42.64] ;  /* 0x0000000a2a1ce981 */ /* 0x0000a4000c1e1b00 */
[----:B0-----:R-:W-:Y:S02]  /*b750*/  HFMA2 R42, -RZ, RZ, 0, 0 ;  /* 0x00000000ff2a7431 */ /* 0x001fe400000001ff */
[----:B------:R0:W-:Y:S04]  /*b760*/  STL [R1+0x89c], R57 ;  /* 0x00089c3901007387 */ /* 0x0001e80000100800 */
[----:B------:R1:W-:Y:S01]  /*b770*/  STL.64 [R1+0x3c0], R6 ;  /* 0x0003c00601007387 */ /* 0x0003e20000100a00 */
[----:B0-----:R-:W-:Y:S01]  /*b780*/  HFMA2 R57, -RZ, RZ, 0, 0 ;  /* 0x00000000ff397431 */ /* 0x001fe200000001ff */
[----:B-1----:R-:W-:-:S02]  /*b790*/  CS2R R6, SRZ ;  /* 0x0000000000067805 */ /* 0x002fc4000001ff00 */
[----:B---3--:R0:W3:Y:S04]  /*b7a0*/  @!P5 LDG.E.64 R22, desc[UR10][R62.64] ;  /* 0x0000000a3e16d981 */ /* 0x0080e8000c1e1b00 */
[----:B----4-:R1:W4:Y:S01]  /*b7b0*/  @!P2 LDG.E.64 R10, desc[UR10][R18.64] ;  /* 0x0000000a120aa981 */ /* 0x010322000c1e1b00 */
[----:B0-----:R-:W0:Y:S01]  /*b7c0*/  S2R R63, SR_TID.X ;  /* 0x00000000003f7919 */ /* 0x001e220000002100 */
[----:B-1----:R-:W-:-:S06]  /*b7d0*/  CS2R R18, SRZ ;  /* 0x0000000000127805 */ /* 0x002fcc000001ff00 */
[----:B------:R1:W3:Y:S02]  /*b7e0*/  @!P4 LDG.E.64 R18, desc[UR10][R24.64] ;  /* 0x0000000a1812c981 */ /* 0x0002e4000c1e1b00 */
[----:B-1----:R-:W-:-:S06]  /*b7f0*/  CS2R R24, SRZ ;  /* 0x0000000000187805 */ /* 0x002fcc000001ff00 */
[----:B--2---:R1:W2:Y:S02]  /*b800*/  @!P5 LDG.E.64 R24, desc[UR10][R60.64] ;  /* 0x0000000a3c18d981 */ /* 0x0042a4000c1e1b00 */
[----:B-1----:R-:W-:Y:S01]  /*b810*/  MOV R60, UR6 ;  /* 0x00000006003c7c02 */ /* 0x002fe20008000f00 */
[----:B------:R-:W1:Y:S01]  /*b820*/  LDCU.U8 UR6, c[0x0][0x414] ;  /* 0x00008280ff0677ac */ /* 0x000e620008000000 */
[----:B------:R-:W-:Y:S02]  /*b830*/  @!P0 MOV R42, R2 ;  /* 0x00000002002a8202 */ /* 0x000fe40000000f00 */
[----:B0-----:R-:W-:-:S03]  /*b840*/  LOP3.LUT R62, R63, 0xffff, RZ, 0xc0, !PT ;  /* 0x0000ffff3f3e7812 */ /* 0x001fc600078ec0ff */
[----:B------:R0:W-:Y:S01]  /*b850*/  STL [R1+0x4a8], R42 ;  /* 0x0004a82a01007387 */ /* 0x0001e20000100800 */
[----:B------:R-:W-:Y:S01]  /*b860*/  @!P0 MOV R57, R3 ;  /* 0x0000000300398202 */ /* 0x000fe20000000f00 */
[----:B------:R-:W-:Y:S02]  /*b870*/  IMAD R62, R62, 0x53a, RZ ;  /* 0x0000053a3e3e7824 */ /* 0x000fe400078e02ff */
[----:B------:R1:W4:Y:S01]  /*b880*/  @!P1 LDG.E.64 R6, desc[UR10][R8.64] ;  /* 0x0000000a08069981 */ /* 0x000322000c1e1b00 */
[----:B0-----:R-:W-:Y:S02]  /*b890*/  CS2R R42, SRZ ;  /* 0x00000000002a7805 */ /* 0x001fe4000001ff00 */
[----:B------:R-:W-:Y:S02]  /*b8a0*/  @!P0 MOV R43, R4 ;  /* 0x00000004002b8202 */ /* 0x000fe40000000f00 */
[----:B------:R-:W-:Y:S02]  /*b8b0*/  @!P0 MOV R42, R5 ;  /* 0x00000005002a8202 */ /* 0x000fe40000000f00 */
[----:B-1----:R-:W-:-:S02]  /*b8c0*/  ISETP.NE.AND P0, PT, RZ, UR6, PT ;  /* 0x00000006ff007c0c */ /* 0x002fc4000bf05270 */
[----:B------:R-:W-:-:S04]  /*b8d0*/  SHF.R.U32.HI R62, RZ, 0x10, R62 ;  /* 0x00000010ff3e7819 */ /* 0x000fc8000001163e */
[----:B------:R-:W-:Y:S02]  /*b8e0*/  PRMT R62, R62, 0x9910, RZ ;  /* 0x000099103e3e7816 */ /* 0x000fe400000000ff */
[----:B------:R-:W-:Y:S01]  /*b8f0*/  CS2R R8, SRZ ;  /* 0x0000000000087805 */ /* 0x000fe2000001ff00 */
[----:B------:R-:W-:Y:S02]  /*b900*/  STL [R1+0x484], R43 ;  /* 0x0004842b01007387 */ /* 0x000fe40000100800 */
[----:B------:R-:W-:Y:S02]  /*b910*/  IMAD R62, R62, 0x31, RZ ;  /* 0x000000313e3e7824 */ /* 0x000fe400078e02ff */
[----:B------:R0:W-:Y:S03]  /*b920*/  STL [R1+0x488], R42 ;  /* 0x0004882a01007387 */ /* 0x0001e60000100800 */
[----:B------:R-:W-:Y:S01]  /*b930*/  IADD3 R62, PT, PT, RZ, -R62, RZ ;  /* 0x8000003eff3e7210 */ /* 0x000fe20007ffe0ff */
[----:B0-----:R-:W0:Y:S03]  /*b940*/  @P0 LDC.64 R42, c[0x0][0x3b0] ;  /* 0x0000ec00ff2a0b82 */ /* 0x001e260000000a00 */
[----:B------:R-:W-:Y:S01]  /*b950*/  PRMT R62, R62, 0x7710, RZ ;  /* 0x000077103e3e7816 */ /* 0x000fe200000000ff */
[----:B------:R1:W3:Y:S03]  /*b960*/  @!P1 LDG.E.64 R8, desc[UR10][R16.64] ;  /* 0x0000000a10089981 */ /* 0x0002e6000c1e1b00 */
[----:B------:R-:W-:Y:S01]  /*b970*/  IADD3 R62, PT, PT, R62, R63, RZ ;  /* 0x0000003f3e3e7210 */ /* 0x000fe20007ffe0ff */
[----:B-1----:R-:W-:Y:S01]  /*b980*/  HFMA2 R16, -RZ, RZ, 0, 0 ;  /* 0x00000000ff107431 */ /* 0x002fe200000001ff */
[----:B------:R-:W-:-:S02]  /*b990*/  MOV R17, RZ ;  /* 0x000000ff00117202 */ /* 0x000fc40000000f00 */
[----:B------:R-:W-:-:S04]  /*b9a0*/  SHF.L.U32 R62, R62, 0x1, RZ ;  /* 0x000000013e3e7819 */ /* 0x000fc800000006ff */
[----:B------:R1:W2:Y:S04]  /*b9b0*/  @!P3 LDG.E.64 R16, desc[UR10][R26.64] ;  /* 0x0000000a1a10b981 */ /* 0x0002a8000c1e1b00 */
[----:B------:R1:W-:Y:S02]  /*b9c0*/  STL [R1+0x8bc], R57 ;  /* 0x0008bc3901007387 */ /* 0x0003e40000100800 */
[----:B-1----:R-:W-:Y:S02]  /*b9d0*/  CS2R R26, SRZ ;  /* 0x00000000001a7805 */ /* 0x002fe4000001ff00 */
[----:B------:R-:W-:-:S04]  /*b9e0*/  LOP3.LUT R57, R62, 0xffff, RZ, 0xc0, !PT ;  /* 0x0000ffff3e397812 */ /* 0x000fc800078ec0ff */
[----:B------:R1:W2:Y:S01]  /*b9f0*/  @!P6 LDG.E.64 R26, desc[UR10][R64.64] ;  /* 0x0000000a401ae981 */ /* 0x0002a2000c1e1b00 */
[----:B0-----:R-:W-:Y:S02]  /*ba00*/  MOV R62, R42 ;  /* 0x0000002a003e7202 */ /* 0x001fe40000000f00 */
[----:B------:R-:W-:Y:S01]  /*ba10*/  MOV R63, R43 ;  /* 0x0000002b003f7202 */ /* 0x000fe20000000f00 */
[----:B------:R0:W-:Y:S01]  /*ba20*/  STL [R1+0x930], R57 ;  /* 0x0009303901007387 */ /* 0x0001e20000100800 */
[----:B------:R-:W-:Y:S01]  /*ba30*/  MOV R61, UR7 ;  /* 0x00000007003d7c02 */ /* 0x000fe20008000f00 */
[----:B------:R-:W0:Y:S01]  /*ba40*/  LDC.64 R42, c[0x0][0x3a8] ;  /* 0x0000ea00ff2a7b82 */ /* 0x000e220000000a00 */
[----:B-1----:R-:W-:-:S04]  /*ba50*/  MOV R64, UR13 ;  /* 0x0000000d00407c02 */ /* 0x002fc80008000f00 */
[----:B------:R-:W2:Y:S01]  /*ba60*/  LDG.E.64 R60, desc[UR10][R60.64] ;  /* 0x0000000a3c3c7981 */ /* 0x000ea2000c1e1b00 */
[----:B------:R-:W-:-:S04]  /*ba70*/  IMAD R64, R64, 0x62, R57 ;  /* 0x0000006240407824 */ /* 0x000fc800078e0239 */
[----:B------:R-:W-:-:S05]  /*ba80*/  @P0 IMAD.WIDE R62, R64, 0x2, R62 ;  /* 0x00000002403e0825 */ /* 0x000fca00078e023e */
[----:B0-----:R-:W3:Y:S01]  /*ba90*/  @P0 LDG.E.U16 R57, desc[UR10][R62.64] ;  /* 0x0000000a3e390981 */ /* 0x001ee2000c1e1500 */
[----:B------:R-:W-:-:S03]  /*baa0*/  IMAD.WIDE R64, R64, 0x2, R42 ;  /* 0x0000000240407825 */ /* 0x000fc600078e022a */
[----:B------:R-:W5:Y:S04]  /*bab0*/  LDL.LU.64 R42, [R1+0x940] ;  /* 0x00094000012a7983 */ /* 0x000f680000300a00 */
[----:B------:R-:W2:Y:S04]  /*bac0*/  @P0 LDG.E.U16 R62, desc[UR10][R62.64+0x2] ;  /* 0x0000020a3e3e0981 */ /* 0x000ea8000c1e1500 */
[----:B------:R-:W2:Y:S04]  /*bad0*/  LDG.E.U16 R63, desc[UR10][R64.64] ;  /* 0x0000000a403f7981 */ /* 0x000ea8000c1e1500 */
[----:B------:R3:W2:Y:S04]  /*bae0*/  LDG.E.U16 R64, desc[UR10][R64.64+0x2] ;  /* 0x0000020a40407981 */ /* 0x0006a8000c1e1500 */
[----:B------:R0:W-:Y:S02]  /*baf0*/  STL.64 [R1+0x1d8], R2 ;  /* 0x0001d80201007387 */ /* 0x0001e40000100a00 */
[----:B0-----:R-:W-:-:S02]  /*bb00*/  HFMA2 R2, -RZ, RZ, 0, 0 ;  /* 0x00000000ff027431 */ /* 0x001fc400000001ff */
[----:B------:R-:W-:Y:S01]  /*bb10*/  STL.64 [R1+0x3d8], R4 ;  /* 0x0003d80401007387 */ /* 0x000fe20000100a00 */
[----:B----4-:R-:W-:Y:S02]  /*bb20*/  @!P1 MOV R2, R6 ;  /* 0x0000000600029202 */ /* 0x010fe40000000f00 */
[----:B---3--:R-:W-:Y:S02]  /*bb30*/  MOV R65, R57 ;  /* 0x0000003900417202 */ /* 0x008fe40000000f00 */
[----:B------:R0:W5:Y:S04]  /*bb40*/  LDL.LU R57, [R1+0x938] ;  /* 0x0009380001397983 */ /* 0x0001680000300800 */
        /* <DEDUP_REMOVED lines=27> */
[----:B------:R1:W-:Y:S01]  /*bd00*/  STL [R1+0x53c], R2 ;  /* 0x00053c0201007387 */ /* 0x0003e20000100800 */
[----:B------:R-:W-:Y:S02]  /*bd10*/  R2UR UR28, R60 ;  /* 0x000000003c1c72ca */ /* 0x000fe400000e0000 */
[----:B------:R-:W-:Y:S01]  /*bd20*/  MOV R3, R65 ;  /* 0x0000004100037202 */ /* 0x000fe20000000f00 */
[----:B------:R-:W-:Y:S01]  /*bd30*/  HFMA2 R4, -RZ, RZ, 0, 0 ;  /* 0x00000000ff047431 */ /* 0x000fe200000001ff */
[----:B------:R-:W-:Y:S01]  /*bd40*/  STL.64 [R1+0x1e0], R6 ;  /* 0x0001e00601007387 */ /* 0x000fe20000100a00 */
[----:B-1----:R-:W-:Y:S01]  /*bd50*/  HFMA2 R2, -RZ, RZ, 0, 0 ;  /* 0x00000000ff027431 */ /* 0x002fe200000001ff */
[----:B------:R-:W-:Y:S02]  /*bd60*/  @!P3 MOV R2, R17 ;  /* 0x000000110002b202 */ /* 0x000fe40000000f00 */
[----:B------:R0:W5:Y:S04]  /*bd70*/  LDL R60, [R1+0x560] ;  /* 0x00056000013c7983 */ /* 0x0001680000100800 */
[----:B------:R1:W-:Y:S02]  /*bd80*/  STL [R1+0x550], R2 ;  /* 0x0005500201007387 */ /* 0x0003e40000100800 */
[----:B-1----:R-:W-:Y:S01]  /*bd90*/  HFMA2 R2, -RZ, RZ, 0, 0 ;  /* 0x00000000ff027431 */ /* 0x002fe200000001ff */
[----:B------:R-:W-:-:S05]  /*bda0*/  @!P4 MOV R2, R18 ;  /* 0x000000120002c202 */ /* 0x000fca0000000f00 */
[----:B------:R1:W-:Y:S01]  /*bdb0*/  STL [R1+0x8fc], R2 ;  /* 0x0008fc0201007387 */ /* 0x0003e20000100800 */
[----:B------:R-:W-:Y:S01]  /*bdc0*/  MOV R5, R3 ;  /* 0x0000000300057202 */ /* 0x000fe20000000f00 */
[----:B------:R-:W-:Y:S02]  /*bdd0*/  HFMA2 R3, -RZ, RZ, 0, 0 ;  /* 0x00000000ff037431 */ /* 0x000fe400000001ff */
[----:B-1----:R-:W-:Y:S01]  /*bde0*/  HFMA2 R2, -RZ, RZ, 0, 0 ;  /* 0x00000000ff027431 */ /* 0x002fe200000001ff */
[----:B------:R-:W-:Y:S02]  /*bdf0*/  @!P4 MOV R2, R19 ;  /* 0x000000130002c202 */ /* 0x000fe40000000f00 */
[----:B------:R-:W-:-:S03]  /*be00*/  @!P4 MOV R3, R21 ;  /* 0x000000150003c202 */ /* 0x000fc60000000f00 */
[----:B------:R1:W-:Y:S01]  /*be10*/  STL [R1+0x908], R2 ;  /* 0x0009080201007387 */ /* 0x0003e20000100800 */
[----:B------:R-:W-:Y:S01]  /*be20*/  HFMA2 R65, -RZ, RZ, 0, 0 ;  /* 0x00000000ff417431 */ /* 0x000fe200000001ff */
[----:B-1----:R-:W-:Y:S02]  /*be30*/  MOV R2, UR28 ;  /* 0x0000001c00027c02 */ /* 0x002fe40008000f00 */
[----:B------:R1:W-:Y:S03]  /*be40*/  STL [R1+0x574], R3 ;  /* 0x0005740301007387 */ /* 0x0003e60000100800 */
[----:B------:R-:W-:Y:S01]  /*be50*/  FFMA.FTZ R2, -R2, UR28, R61 ;  /* 0x0000001c02027c23 */ /* 0x000fe2000801013d */
[----:B------:R-:W-:Y:S02]  /*be60*/  @!P1 MOV R65, R8 ;  /* 0x0000000800419202 */ /* 0x000fe40000000f00 */
[----:B------:R-:W-:Y:S01]  /*be70*/  @!P4 MOV R4, R20 ;  /* 0x000000140004c202 */ /* 0x000fe20000000f00 */
[----:B------:R-:W-:Y:S01]  /*be80*/  STL.64 [R1+0x1f8], R18 ;  /* 0x0001f81201007387 */ /* 0x000fe20000100a00 */
[----:B-1----:R-:W-:Y:S01]  /*be90*/  HFMA2 R3, -RZ, RZ, 0, 0 ;  /* 0x00000000ff037431 */ /* 0x002fe200000001ff */
[----:B------:R-:W-:-:S02]  /*bea0*/  @!P5 MOV R3, R22 ;  /* 0x000000160003d202 */ /* 0x000fc40000000f00 */
[----:B------:R-:W-:Y:S01]  /*beb0*/  STL.64 [R1+0x3f8], R20 ;  /* 0x0003f81401007387 */ /* 0x000fe20000100a00 */
[----:B------:R-:W-:-:S03]  /*bec0*/  FSETP.GTU.FTZ.AND P1, PT, R2, RZ, PT ;  /* 0x000000ff0200720b */ /* 0x000fc60003f3c000 */
[----:B------:R1:W-:Y:S01]  /*bed0*/  STL [R1+0x90c], R3 ;  /* 0x00090c0301007387 */ /* 0x0003e20000100800 */
[----:B------:R-:W-:-:S03]  /*bee0*/  HADD2.F32 R6, -RZ, R64.H0_H0 ;  /* 0x20000040ff067230 */ /* 0x000fc60000004100 */
[----:B------:R2:W-:Y:S04]  /*bef0*/  STL [R1+0x570], R4 ;  /* 0x0005700401007387 */ /* 0x0005e80000100800 */
[----:B------:R-:W-:Y:S01]  /*bf00*/  STL.64 [R1+0x200], R22 ;  /* 0x0002001601007387 */ /* 0x000fe20000100a00 */
[----:B-1----:R-:W-:Y:S01]  /*bf10*/  HFMA2 R3, -RZ, RZ, 0, 0 ;  /* 0x00000000ff037431 */ /* 0x002fe200000001ff */
[----:B------:R-:W-:Y:S01]  /*bf20*/  @!P5 MOV R3, R23 ;  /* 0x000000170003d202 */ /* 0x000fe20000000f00 */
[----:B------:R-:W-:Y:S01]  /*bf30*/  VOTEU.ANY UP0, P1 ;  /* 0x0000000000ff7886 */ /* 0x000fe20000800100 */
[----:B------:R-:W-:Y:S04]  /*bf40*/  STL.64 [R1+0x400], R24 ;  /* 0x0004001801007387 */ /* 0x000fe80000100a00 */
[----:B------:R1:W-:Y:S01]  /*bf50*/  STL [R1+0x910], R3 ;  /* 0x0009100301007387 */ /* 0x0003e20000100800 */
[----:B------:R-:W3:Y:S01]  /*bf60*/  @UP0 LDCU UR5, c[0x0][0x3c0] ;  /* 0x00007800ff0507ac */ /* 0x000ee20008000800 */
[----:B--2---:R-:W-:-:S02]  /*bf70*/  HFMA2 R4, -RZ, RZ, 0, 0 ;  /* 0x00000000ff047431 */ /* 0x004fc400000001ff */
[----:B------:R-:W-:Y:S04]  /*bf80*/  STL.64 [R1+0x208], R26 ;  /* 0x0002081a01007387 */ /* 0x000fe80000100a00 */
[----:B------:R-:W-:Y:S01]  /*bf90*/  STL.64 [R1+0x408], R28 ;  /* 0x0004081c01007387 */ /* 0x000fe20000100a00 */
[----:B-1----:R-:W-:Y:S01]  /*bfa0*/  HFMA2 R3, -RZ, RZ, 0, 0 ;  /* 0x00000000ff037431 */ /* 0x002fe200000001ff */
[----:B------:R-:W-:Y:S02]  /*bfb0*/  @!P5 MOV R3, R24 ;  /* 0x000000180003d202 */ /* 0x000fe40000000f00 */
[----:B------:R0:W5:Y:S04]  /*bfc0*/  LDL R18, [R1+0x7d8] ;  /* 0x0007d80001127983 */ /* 0x0001680000100800 */
[----:B------:R1:W-:Y:S01]  /*bfd0*/  STL [R1+0x588], R3 ;  /* 0x0005880301007387 */ /* 0x0003e20000100800 */
[----:B------:R-:W-:-:S02]  /*bfe0*/  PLOP3.LUT P1, PT, PT, PT, UP0, 0x80, 0x8 ;  /* 0x000000000008781c */ /* 0x000fc40003f2f008 */
[----:B------:R-:W-:Y:S01]  /*bff0*/  @!P6 MOV R4, R28 ;  /* 0x0000001c0004e202 */ /* 0x000fe20000000f00 */
[----:B------:R0:W5:Y:S04]  /*c000*/  LDL R19, [R1+0x7dc] ;  /* 0x0007dc0001137983 */ /* 0x0001680000100800 */
[----:B------:R0:W5:Y:S01]  /*c010*/  LDL R20, [R1+0x800] ;  /* 0x0008000001147983 */ /* 0x0001620000100800 */
[----:B-1----:R-:W-:Y:S01]  /*c020*/  HFMA2 R3, -RZ, RZ, 0, 0 ;  /* 0x00000000ff037431 */ /* 0x002fe200000001ff */
[----:B------:R-:W-:Y:S02]  /*c030*/  @!P5 MOV R3, R25 ;  /* 0x000000190003d202 */ /* 0x000fe40000000f00 */
[----:B------:R0:W5:Y:S04]  /*c040*/  LDL R21, [R1+0x804] ;  /* 0x0008040001157983 */ /* 0x0001680000100800 */
[----:B------:R1:W-:Y:S01]  /*c050*/  STL [R1+0x590], R3 ;  /* 0x0005900301007387 */ /* 0x0003e20000100800 */
[----:B---3--:R-:W-:-:S03]  /*c060*/  @P1 FADD.FTZ R2, R2, UR5 ;  /* 0x0000000502021e21 */ /* 0x008fc60008010000 */
[----:B------:R0:W5:Y:S04]  /*c070*/  LDL R22, [R1+0x828] ;  /* 0x0008280001167983 */ /* 0x0001680000100800 */
[----:B------:R0:W5:Y:S01]  /*c080*/  LDL R23, [R1+0x82c] ;  /* 0x00082c0001177983 */ /* 0x0001620000100800 */
[----:B-1----:R-:W-:Y:S01]  /*c090*/  HFMA2 R3, -RZ, RZ, 0, 0 ;  /* 0x00000000ff037431 */ /* 0x002fe200000001ff */
[----:B------:R-:W-:Y:S02]  /*c0a0*/  @!P6 MOV R3, R26 ;  /* 0x0000001a0003e202 */ /* 0x000fe40000000f00 */
[----:B------:R0:W5:Y:S04]  /*c0b0*/  LDL R24, [R1+0x834] ;  /* 0x0008340001187983 */ /* 0x0001680000100800 */
[----:B------:R1:W-:Y:S04]  /*c0c0*/  STL [R1+0x914], R3 ;  /* 0x0009140301007387 */ /* 0x0003e80000100800 */
[----:B------:R0:W5:Y:S04]  /*c0d0*/  LDL R25, [R1+0x838] ;  /* 0x0008380001197983 */ /* 0x0001680000100800 */
[----:B------:R0:W5:Y:S01]  /*c0e0*/  LDL R26, [R1+0x83c] ;  /* 0x00083c00011a7983 */ /* 0x0001620000100800 */
[----:B-1----:R-:W-:Y:S01]  /*c0f0*/  HFMA2 R3, -RZ, RZ, 0, 0 ;  /* 0x00000000ff037431 */ /* 0x002fe200000001ff */
[----:B------:R-:W-:-:S02]  /*c100*/  @!P6 MOV R3, R27 ;  /* 0x0000001b0003e202 */ /* 0x000fc40000000f00 */
[----:B------:R0:W5:Y:S04]  /*c110*/  LDL R28, [R1+0x848] ;  /* 0x00084800011c7983 */ /* 0x0001680000100800 */
[----:B------:R1:W-:Y:S04]  /*c120*/  STL [R1+0x91c], R3 ;  /* 0x00091c0301007387 */ /* 0x0003e80000100800 */
[----:B------:R0:W5:Y:S04]  /*c130*/  LDL R27, [R1+0x844] ;  /* 0x00084400011b7983 */ /* 0x0001680000100800 */
[----:B------:R0:W5:Y:S01]  /*c140*/  LDL R61, [R1+0x87c] ;  /* 0x00087c00013d7983 */ /* 0x0001620000100800 */
[----:B-1----:R1:W2:Y:S03]  /*c150*/  @P1 MUFU.RSQ R3, R2 ;  /* 0x0000000200031308 */ /* 0x0022a60000001400 */
[----:B------:R0:W5:Y:S01]  /*c160*/  LDL R64, [R1+0x5d4] ;  /* 0x0005d40001407983 */ /* 0x0001620000100800 */
[----:B-1----:R-:W-:Y:S01]  /*c170*/  HFMA2 R2, -RZ, RZ, 0, 0 ;  /* 0x00000000ff027431 */ /* 0x002fe200000001ff */
[----:B------:R-:W-:-:S02]  /*c180*/  @!P6 MOV R2, R29 ;  /* 0x0000001d0002e202 */ /* 0x000fc40000000f00 */
[----:B------:R0:W5:Y:S04]  /*c190*/  LDL R29, [R1+0x854] ;  /* 0x00085400011d7983 */ /* 0x0001680000100800 */
[----:B------:R1:W-:Y:S01]  /*c1a0*/  STL [R1+0x5ac], R2 ;  /* 0x0005ac0201007387 */ /* 0x0003e20000100800 */
[----:B--2---:R-:W-:Y:S02]  /*c1b0*/  @P1 R2UR UR5, R3 ;  /* 0x00000000030512ca */ /* 0x004fe400000e0000 */
[----:B------:R-:W-:Y:S01]  /*c1c0*/  MOV R3, RZ ;  /* 0x000000ff00037202 */ /* 0x000fe20000000f00 */
[----:B------:R-:W-:Y:S02]  /*c1d0*/  @P0 HADD2.F32 R3, -RZ, R62.H0_H0 ;  /* 0x2000003eff030230 */ /* 0x000fe40000004100 */
[----:B------:R0:W5:Y:S01]  /*c1e0*/  LDL R62, [R1+0x914] ;  /* 0x00091400013e7983 */ /* 0x0001620000100800 */
[----:B-1----:R-:W-:-:S02]  /*c1f0*/  HFMA2 R2, -RZ, RZ, 0, 0 ;  /* 0x00000000ff027431 */ /* 0x002fc400000001ff */
[----:B------:R-:W-:Y:S02]  /*c200*/  @P0 HADD2.F32 R2, -RZ, R5.H0_H0 ;  /* 0x20000005ff020230 */ /* 0x000fe40000004100 */
[----:B------:R-:W-:Y:S02]  /*c210*/  HADD2.F32 R5, -RZ, R63.H0_H0 ;  /* 0x2000003fff057230 */ /* 0x000fe40000004100 */
        /* <DEDUP_REMOVED lines=1137> */
.L_x_1714:
        /* <DEDUP_REMOVED lines=2686> */
.L_x_1715:
        /* <DEDUP_REMOVED lines=88> */
.L_x_1717:
[----:B------:R-:W-:Y:S05]  /*1b690*/  BSYNC.RECONVERGENT B0 ;  /* 0x0000000000007941 */ /* 0x000fea0003800200 */
.L_x_1716:
        /* <DEDUP_REMOVED lines=38> */
.L_x_1719:
[----:B------:R-:W-:Y:S05]  /*1b900*/  BSYNC.RECONVERGENT B0 ;  /* 0x0000000000007941 */ /* 0x000fea0003800200 */
.L_x_1718:
        /* <DEDUP_REMOVED lines=30> */
.L_x_1721:
[----:B------:R-:W-:Y:S05]  /*1baf0*/  BSYNC.RECONVERGENT B0 ;  /* 0x0000000000007941 */ /* 0x000fea0003800200 */
.L_x_1720:
        /* <DEDUP_REMOVED lines=34> */
.L_x_1725:
[----:B------:R-:W2:Y:S04]  /*1bd20*/  LDG.E.STRONG.GPU R0, desc[UR10][R12.64] ;  /* 0x0000000a0c007981 */ /* 0x000ea8000c1ef900 */
[----:B--2---:R-:W-:Y:S04]  /*1bd30*/  CCTL.IVALL ;  /* 0x00000000ff00798f */ /* 0x004fe80002000000 */
[----:B------:R0:W-:Y:S01]  /*1bd40*/  STL [R1], R0 ;  /* 0x0000000001007387 */ /* 0x0001e20000100800 */
[----:B------:R-:W-:-:S13]  /*1bd50*/  ISETP.NE.AND P0, PT, R0, UR5, PT ;  /* 0x0000000500007c0c */ /* 0x000fda000bf05270 */
[----:B0-----:R-:W-:Y:S05]  /*1bd60*/  @P0 BRA `(.L_x_1725) ;  /* 0xfffffffc00ec0947 */ /* 0x001fea000383ffff */
.L_x_1724:
[----:B------:R-:W-:Y:S05]  /*1bd70*/  BSYNC.RECONVERGENT B0 ;  /* 0x0000000000007941 */ /* 0x000fea0003800200 */
.L_x_1723:
        /* <DEDUP_REMOVED lines=15> */
.L_x_1727:
        /* <DEDUP_REMOVED lines=77> */
.L_x_1726:
        /* <DEDUP_REMOVED lines=52> */
.L_x_1728:
        /* <DEDUP_REMOVED lines=27> */
.L_x_1729:
        /* <DEDUP_REMOVED lines=12> */
.L_x_1730:
[----:B------:R-:W-:Y:S05]  /*1c8f0*/  BSYNC.RECONVERGENT B0 ;  /* 0x0000000000007941 */ /* 0x000fea0003800200 */
.L_x_1722:
        /* <DEDUP_REMOVED lines=17> */
.L_x_1736:
        /* <DEDUP_REMOVED lines=57> */
.L_x_1732:
[----:B------:R-:W-:Y:S05]  /*1cda0*/  BSYNC.RECONVERGENT B0 ;  /* 0x0000000000007941 */ /* 0x000fea0003800200 */
.L_x_1731:
        /* <DEDUP_REMOVED lines=19> */
.L_x_1733:
        /* <DEDUP_REMOVED lines=15> */
.L_x_1735:
[----:B------:R-:W-:Y:S05]  /*1cfd0*/  BSYNC.RECONVERGENT B0 ;  /* 0x0000000000007941 */ /* 0x000fea0003800200 */
.L_x_1734:
        /* <DEDUP_REMOVED lines=10> */
.L_x_1713:
        /* <DEDUP_REMOVED lines=16> */
.L_x_1739:
[----:B------:R-:W-:Y:S05]  /*1d180*/  BSYNC.RECONVERGENT B0 ;  /* 0x0000000000007941 */ /* 0x000fea0003800200 */
.L_x_1738:
        /* <DEDUP_REMOVED lines=11> */
.L_x_1741:
[----:B------:R-:W2:Y:S04]  /*1d240*/  LDG.E.STRONG.GPU R5, desc[UR10][R2.64] ;  /* 0x0000000a02057981 */ /* 0x000ea8000c1ef900 */
[----:B--2---:R-:W-:Y:S01]  /*1d250*/  CCTL.IVALL ;  /* 0x00000000ff00798f */ /* 0x004fe20002000000 */
[----:B------:R-:W-:Y:S05]  /*1d260*/  YIELD ;  /* 0x0000000000007946 */ /* 0x000fea0003800000 */
[----:B------:R-:W-:-:S13]  /*1d270*/  ISETP.NE.AND P0, PT, R5, R0, PT ;  /* 0x000000000500720c */ /* 0x000fda0003f05270 */
[----:B------:R-:W-:Y:S05]  /*1d280*/  @P0 BRA `(.L_x_1741) ;  /* 0xfffffffc00ec0947 */ /* 0x000fea000383ffff */
.L_x_1740:
        /* <DEDUP_REMOVED lines=76> */
.L_x_1744:
        /* <DEDUP_REMOVED lines=31> */
.L_x_1743:
[----:B------:R-:W-:Y:S05]  /*1d940*/  BSYNC.RECONVERGENT B0 ;  /* 0x0000000000007941 */ /* 0x000fea0003800200 */
.L_x_1742:
        /* <DEDUP_REMOVED lines=10> */
.L_x_1745:
        /* <DEDUP_REMOVED lines=87> */
.L_x_1746:
        /* <DEDUP_REMOVED lines=10> */
.L_x_4771:


//--------------------- .text._Z35group_norm_nhwc_fwd_one_pass_kernelI11Bf16IOFp32WLi64ELi98ELi392EEv26Group_norm_nhwc_fwd_params --------------------------
	.section	.text._Z35group_norm_nhwc_fwd_one_pass_kernelI11Bf16IOFp32WLi64ELi98ELi392EEv26Group_norm_nhwc_fwd_params,"ax",@progbits
	.align	128
        .global         _Z35group_norm_nhwc_fwd_one_pass_kernelI11Bf16IOFp32WLi64ELi98ELi392EEv26Group_norm_nhwc_fwd_params
        .type           _Z35group_norm_nhwc_fwd_one_pass_kernelI11Bf16IOFp32WLi64ELi98ELi392EEv26Group_norm_nhwc_fwd_params,@function
        .size           _Z35group_norm_nhwc_fwd_one_pass_kernelI11Bf16IOFp32WLi64ELi98ELi392EEv26Group_norm_nhwc_fwd_params,(.L_x_4772 - _Z35group_norm_nhwc_fwd_one_pass_kernelI11Bf16IOFp32WLi64ELi98ELi392EEv26Group_norm_nhwc_fwd_params)
        .other          _Z35group_norm_nhwc_fwd_one_pass_kernelI11Bf16IOFp32WLi64ELi98ELi392EEv26Group_norm_nhwc_fwd_params,@"STO_CUDA_ENTRY STV_DEFAULT"
_Z35group_norm_nhwc_fwd_one_pass_kernelI11Bf16IOFp32WLi64ELi98ELi392EEv26Group_norm_nhwc_fwd_params:
.text._Z35group_norm_nhwc_fwd_one_pass_kernelI11Bf16IOFp32WLi64ELi98ELi392EEv26Group_norm_nhwc_fwd_params:
[----:B------:R-:W-:Y:S01]  /*0000*/  LDC R1, c[0x0][0x37c] ;  /* 0x0000df00ff017b82 */ /* 0x000fe20000000800 */
[----:B------:R-:W0:Y:S01]  /*0010*/  S2R R0, SR_CTAID.Y ;  /* 0x0000000000007919 */ /* 0x000e220000002600 */
[----:B------:R-:W1:Y:S01]  /*0020*/  LDCU UR4, c[0x0][0x3f8] ;  /* 0x00007f00ff0477ac */ /* 0x000e620008000800 */
[----:B------:R-:W1:Y:S02]  /*0030*/  LDCU UR5, c[0x0][0x3c8] ;  /* 0x00007900ff0577ac */ /* 0x000e640008000800 */
[----:B-1----:R-:W-:-:S06]  /*0040*/  UIMAD UR4, UR4, UR5, URZ ;  /* 0x00000005040472a4 */ /* 0x002fcc000f8e02ff */
[----:B0-----:R-:W-:-:S13]  /*0050*/  ISETP.GE.AND P0, PT, R0, UR4, PT ;  /* 0x0000000400007c0c */ /* 0x001fda000bf06270 */
[----:B------:R-:W-:Y:S05]  /*0060*/  @P0 EXIT ;  /* 0x000000000000094d */ /* 0x000fea0003800000 */
[----:B------:R-:W0:Y:S01]  /*0070*/  S2R R2, SR_TID.X ;  /* 0x0000000000027919 */ /* 0x000e220000002100 */
[----:B------:R-:W1:Y:S01]  /*0080*/  LDCU UR4, c[0x0][0x404] ;  /* 0x00008080ff0477ac */ /* 0x000e620008000800 */
[----:B------:R-:W2:Y:S01]  /*0090*/  LDC R5, c[0x0][0x374] ;  /* 0x0000dd00ff057b82 */ /* 0x000ea20000000800 */
[----:B------:R-:W-:Y:S01]  /*00a0*/  HFMA2 R6, -RZ, RZ, 0, 0 ;  /* 0x00000000ff067431 */ /* 0x000fe200000001ff */
[----:B------:R-:W3:Y:S01]  /*00b0*/  S2R R3, SR_CTAID.X ;  /* 0x0000000000037919 */ /* 0x000ee20000002500 */
[----:B------:R-:W4:Y:S01]  /*00c0*/  LDCU.64 UR6, c[0x0][0x388] ;  /* 0x00007100ff0677ac */ /* 0x000f220008000a00 */
[----:B------:R-:W-:Y:S02]  /*00d0*/  MOV R8, R0 ;  /* 0x0000000000087202 */ /* 0x000fe40000000f00 */
[----:B----4-:R-:W-:Y:S02]  /*00e0*/  ISETP.NE.U32.AND P1, PT, RZ, UR6, PT ;  /* 0x00000006ff007c0c */ /* 0x010fe4000bf25070 */
[----:B0-----:R-:W-:-:S02]  /*00f0*/  LOP3.LUT R4, R2, 0xffff, RZ, 0xc0, !PT ;  /* 0x0000ffff02047812 */ /* 0x001fc400078ec0ff */
[----:B---3--:R-:W-:-:S03]  /*0100*/  LOP3.LUT P0, RZ, R2, R3, RZ, 0xfc, !PT ;  /* 0x0000000302ff7212 */ /* 0x008fc6000780fcff */
[----:B------:R-:W-:Y:S01]  /*0110*/  IMAD R4, R4, 0x53a, RZ ;  /* 0x0000053a04047824 */ /* 0x000fe200078e02ff */
[----:B------:R-:W-:Y:S01]  /*0120*/  ISETP.NE.AND.EX P0, PT, RZ, UR7, !P0, P1 ;  /* 0x00000007ff007c0c */ /* 0x000fe2000c705310 */
[----:B------:R-:W0:Y:S03]  /*0130*/  LDCU.64 UR6, c[0x0][0x358] ;  /* 0x00006b00ff0677ac */ /* 0x000e260008000a00 */
[----:B------:R-:W-:Y:S02]  /*0140*/  SHF.R.U32.HI R54, RZ, 0x10, R4 ;  /* 0x00000010ff367819 */ /* 0x000fe40000011604 */
[----:B------:R-:W3:Y:S02]  /*0150*/  S2R R4, SR_LANEID ;  /* 0x0000000000047919 */ /* 0x000ee40000000000 */
[----:B------:R-:W-:Y:S01]  /*0160*/  PRMT R9, R54, 0x9910, RZ ;  /* 0x0000991036097816 */ /* 0x000fe200000000ff */
[----:B-1----:R-:W-:-:S04]  /*0170*/  IMAD R7, R3, UR4, R54 ;  /* 0x0000000403077c24 */ /* 0x002fc8000f8e0236 */
[----:B------:R-:W-:Y:S01]  /*0180*/  IMAD R9, R9, 0x31, RZ ;  /* 0x0000003109097824 */ /* 0x000fe200078e02ff */
[C---:B------:R-:W-:Y:S02]  /*0190*/  IADD3 R52, PT, PT, R7.reuse, 0x8, RZ ;  /* 0x0000000807347810 */ /* 0x040fe40007ffe0ff */
[C---:B------:R-:W-:Y:S02]  /*01a0*/  IADD3 R50, PT, PT, R7.reuse, 0x10, RZ ;  /* 0x0000001007327810 */ /* 0x040fe40007ffe0ff */
[----:B------:R-:W-:Y:S02]  /*01b0*/  IADD3 R9, PT, PT, RZ, -R9, RZ ;  /* 0x80000009ff097210 */ /* 0x000fe40007ffe0ff */
[----:B------:R-:W-:Y:S02]  /*01c0*/  IADD3 R48, PT, PT, R7, 0x18, RZ ;  /* 0x0000001807307810 */ /* 0x000fe40007ffe0ff */
[----:B------:R-:W-:Y:S02]  /*01d0*/  PRMT R15, R9, 0x7710, RZ ;  /* 0x00007710090f7816 */ /* 0x000fe400000000ff */
[----:B------:R-:W-:-:S02]  /*01e0*/  IADD3 R46, PT, PT, R7, 0x28, RZ ;  /* 0x00000028072e7810 */ /* 0x000fc40007ffe0ff */
[C---:B------:R-:W-:Y:S02]  /*01f0*/  IADD3 R44, PT, PT, R7.reuse, 0x30, RZ ;  /* 0x00000030072c7810 */ /* 0x040fe40007ffe0ff */
[----:B------:R-:W-:Y:S02]  /*0200*/  IADD3 R7, PT, PT, R7, 0x38, RZ ;  /* 0x0000003807077810 */ /* 0x000fe40007ffe0ff */
[----:B------:R-:W-:Y:S02]  /*0210*/  IADD3 R10, PT, PT, R15, R2, RZ ;  /* 0x000000020f0a7210 */ /* 0x000fe40007ffe0ff */
[----:B------:R-:W-:Y:S02]  /*0220*/  SHF.R.S32.HI R9, RZ, 0x1f, R52 ;  /* 0x0000001fff097819 */ /* 0x000fe40000011434 */
[----:B------:R-:W-:Y:S02]  /*0230*/  SHF.R.S32.HI R11, RZ, 0x1f, R50 ;  /* 0x0000001fff0b7819 */ /* 0x000fe40000011432 */
[----:B------:R-:W-:-:S02]  /*0240*/  SHF.R.S32.HI R13, RZ, 0x1f, R48 ;  /* 0x0000001fff0d7819 */ /* 0x000fc40000011430 */
[----:B------:R-:W-:Y:S02]  /*0250*/  SHF.R.S32.HI R15, RZ, 0x1f, R46 ;  /* 0x0000001fff0f7819 */ /* 0x000fe4000001142e */
[----:B------:R-:W-:Y:S02]  /*0260*/  SHF.R.S32.HI R33, RZ, 0x1f, R44 ;  /* 0x0000001fff217819 */ /* 0x000fe4000001142c */
[----:B------:R-:W-:Y:S02]  /*0270*/  SHF.R.S32.HI R35, RZ, 0x1f, R7 ;  /* 0x0000001fff237819 */ /* 0x000fe40000011407 */
[----:B0-23--:R-:W-:-:S07]  /*0280*/  SHF.L.U32 R10, R10, 0x1, RZ ;  /* 0x000000010a0a7819 */ /* 0x00dfce00000006ff */
.L_x_1788:
[----:B0-234-:R-:W0:Y:S01]  /*0290*/  LDC R23, c[0x0][0x3f8] ;  /* 0x0000fe00ff177b82 */ /* 0x01de220000000800 */
[----:B------:R-:W1:Y:S01]  /*02a0*/  LDCU UR8, c[0x0][0x404] ;  /* 0x00008080ff0877ac */ /* 0x000e620008000800 */
[----:B------:R-:W-:Y:S01]  /*02b0*/  LOP3.LUT R56, R10, 0xffff, RZ, 0xc0, !PT ;  /* 0x0000ffff0a387812 */ /* 0x000fe200078ec0ff */
[----:B------:R-:W2:Y:S01]  /*02c0*/  LDCU.64 UR4, c[0x0][0x3e8] ;  /* 0x00007d00ff0477ac */ /* 0x000ea20008000a00 */
[----:B-1----:R-:W-:Y:S01]  /*02d0*/  IMAD R29, R3, UR8, R54 ;  /* 0x00000008031d7c24 */ /* 0x002fe2000f8e0236 */
[----:B------:R-:W1:Y:S01]  /*02e0*/  LDCU.64 UR8, c[0x0][0x3f0] ;  /* 0x00007e00ff0877ac */ /* 0x000e620008000a00 */
[----:B--2---:R-:W-:Y:S02]  /*02f0*/  ISETP.GE.U32.AND P5, PT, R52, UR4, PT ;  /* 0x0000000434007c0c */ /* 0x004fe4000bfa6070 */
[----:B0----5:R-:W-:Y:S02]  /*0300*/  IABS R19, R23 ;  /* 0x0000001700137213 */ /* 0x021fe40000000000 */
[----:B------:R-:W-:-:S02]  /*0310*/  ISETP.GE.U32.AND P4, PT, R29, UR4, PT ;  /* 0x000000041d007c0c */ /* 0x000fc4000bf86070 */
[----:B------:R-:W0:Y:S01]  /*0320*/  I2F.RP R12, R19 ;  /* 0x00000013000c7306 */ /* 0x000e220000209400 */
[----:B------:R-:W-:Y:S02]  /*0330*/  IADD3 R31, PT, PT, R29, 0x20, RZ ;  /* 0x000000201d1f7810 */ /* 0x000fe40007ffe0ff */
[----:B------:R-:W-:Y:S02]  /*0340*/  ISETP.GE.AND.EX P5, PT, R9, UR5, PT, P5 ;  /* 0x0000000509007c0c */ /* 0x000fe4000bfa6350 */
[----:B------:R-:W-:-:S03]  /*0350*/  SHF.R.S32.HI R37, RZ, 0x1f, R31 ;  /* 0x0000001fff257819 */ /* 0x000fc6000001141f */
[----:B0-----:R-:W0:Y:S02]  /*0360*/  MUFU.RCP R12, R12 ;  /* 0x0000000c000c7308 */ /* 0x001e240000001000 */
[----:B0-----:R-:W-:-:S06]  /*0370*/  IADD3 R16, PT, PT, R12, 0xffffffe, RZ ;  /* 0x0ffffffe0c107810 */ /* 0x001fcc0007ffe0ff */
[----:B------:R0:W2:Y:S02]  /*0380*/  F2I.FTZ.U32.TRUNC.NTZ R17, R16 ;  /* 0x0000001000117305 */ /* 0x0000a4000021f000 */
[----:B0-----:R-:W-:Y:S02]  /*0390*/  MOV R16, RZ ;  /* 0x000000ff00107202 */ /* 0x001fe40000000f00 */
[----:B--2---:R-:W-:-:S05]  /*03a0*/  IADD3 R14, PT, PT, RZ, -R17, RZ ;  /* 0x80000011ff0e7210 */ /* 0x004fca0007ffe0ff */
[----:B------:R-:W-:Y:S01]  /*03b0*/  IMAD R21, R14, R19, RZ ;  /* 0x000000130e157224 */ /* 0x000fe200078e02ff */
[----:B------:R-:W-:-:S03]  /*03c0*/  IABS R14, R8 ;  /* 0x00000008000e7213 */ /* 0x000fc60000000000 */
[----:B------:R-:W-:Y:S01]  /*03d0*/  IMAD.HI.U32 R17, R17, R21, R16 ;  /* 0x0000001511117227 */ /* 0x000fe200078e0010 */
[----:B------:R-:W-:-:S04]  /*03e0*/  SHF.R.S32.HI R21, RZ, 0x1f, R29 ;  /* 0x0000001fff157819 */ /* 0x000fc8000001141d */
[----:B------:R-:W-:Y:S01]  /*03f0*/  ISETP.GE.AND.EX P4, PT, R21, UR5, PT, P4 ;  /* 0x0000000515007c0c */ /* 0x000fe2000bf86340 */
[----:B------:R-:W-:-:S05]  /*0400*/  IMAD.HI.U32 R17, R17, R14, RZ ;  /* 0x0000000e11117227 */ /* 0x000fca00078e00ff */
[----:B------:R-:W-:-:S05]  /*0410*/  IADD3 R12, PT, PT, -R17, RZ, RZ ;  /* 0x000000ff110c7210 */ /* 0x000fca0007ffe1ff */
[C---:B------:R-:W-:Y:S02]  /*0420*/  IMAD R12, R19.reuse, R12, R14 ;  /* 0x0000000c130c7224 */ /* 0x040fe400078e020e */
[----:B------:R-:W0:Y:S03]  /*0430*/  @!P4 LDC.64 R24, c[0x0][0x390] ;  /* 0x0000e400ff18cb82 */ /* 0x000e260000000a00 */
[----:B------:R-:W-:-:S13]  /*0440*/  ISETP.GT.U32.AND P2, PT, R19, R12, PT ;  /* 0x0000000c1300720c */ /* 0x000fda0003f44070 */
[-C--:B------:R-:W-:Y:S02]  /*0450*/  @!P2 IADD3 R12, PT, PT, R12, -R19.reuse, RZ ;  /* 0x800000130c0ca210 */ /* 0x080fe40007ffe0ff */
[----:B------:R-:W-:Y:S02]  /*0460*/  @!P2 IADD3 R17, PT, PT, R17, 0x1, RZ ;  /* 0x000000011111a810 */ /* 0x000fe40007ffe0ff */
[----:B------:R-:W-:Y:S02]  /*0470*/  ISETP.GE.U32.AND P1, PT, R12, R19, PT ;  /* 0x000000130c00720c */ /* 0x000fe40003f26070 */
[----:B------:R-:W-:Y:S02]  /*0480*/  LOP3.LUT R12, R8, R23, RZ, 0x3c, !PT ;  /* 0x00000017080c7212 */ /* 0x000fe400078e3cff */
[----:B------:R-:W-:Y:S02]  /*0490*/  ISETP.NE.AND P2, PT, R23, RZ, PT ;  /* 0x000000ff1700720c */ /* 0x000fe40003f45270 */
[----:B------:R-:W-:-:S07]  /*04a0*/  ISETP.GE.AND P3, PT, R12, RZ, PT ;  /* 0x000000ff0c00720c */ /* 0x000fce0003f66270 */
[----:B------:R-:W-:-:S04]  /*04b0*/  @P1 IADD3 R17, PT, PT, R17, 0x1, RZ ;  /* 0x0000000111111810 */ /* 0x000fc80007ffe0ff */
[----:B------:R-:W-:Y:S02]  /*04c0*/  MOV R19, R17 ;  /* 0x0000001100137202 */ /* 0x000fe40000000f00 */
[----:B------:R-:W2:Y:S02]  /*04d0*/  @!P4 LDC.64 R16, c[0x0][0x3e0] ;  /* 0x0000f800ff10cb82 */ /* 0x000ea40000000a00 */
[----:B------:R-:W-:Y:S02]  /*04e0*/  @!P3 IADD3 R19, PT, PT, -R19, RZ, RZ ;  /* 0x000000ff1313b210 */ /* 0x000fe40007ffe1ff */
[----:B------:R-:W-:Y:S02]  /*04f0*/  @!P2 LOP3.LUT R19, RZ, R23, RZ, 0x33, !PT ;  /* 0x00000017ff13a212 */ /* 0x000fe400078e33ff */
[----:B------:R-:W-:Y:S02]  /*0500*/  ISETP.GE.U32.AND P2, PT, R31, UR4, PT ;  /* 0x000000041f007c0c */ /* 0x000fe4000bf46070 */
[----:B------:R-:W-:-:S02]  /*0510*/  IADD3 R53, PT, PT, -R19, RZ, RZ ;  /* 0x000000ff13357210 */ /* 0x000fc40007ffe1ff */
[----:B------:R-:W-:Y:S02]  /*0520*/  ISETP.GE.AND.EX P2, PT, R37, UR5, PT, P2 ;  /* 0x0000000525007c0c */ /* 0x000fe4000bf46320 */
[----:B------:R-:W-:Y:S01]  /*0530*/  SHF.R.S32.HI R12, RZ, 0x1f, R19 ;  /* 0x0000001fff0c7819 */ /* 0x000fe20000011413 */
[----:B------:R-:W-:Y:S02]  /*0540*/  IMAD R53, R23, R53, R8 ;  /* 0x0000003517357224 */ /* 0x000fe400078e0208 */
[----:B------:R-:W3:Y:S02]  /*0550*/  @!P5 LDC.64 R22, c[0x0][0x3e0] ;  /* 0x0000f800ff16db82 */ /* 0x000ee40000000a00 */
[----:B------:R-:W-:Y:S02]  /*0560*/  IMAD R53, R53, 0x62, RZ ;  /* 0x0000006235357824 */ /* 0x000fe400078e02ff */
[----:B-1----:R-:W-:-:S03]  /*0570*/  IMAD R12, R12, UR8, RZ ;  /* 0x000000080c0c7c24 */ /* 0x002fc6000f8e02ff */
[----:B------:R-:W-:Y:S01]  /*0580*/  IADD3 R56, P1, PT, R53, R56, RZ ;  /* 0x0000003835387210 */ /* 0x000fe20007f3e0ff */
[----:B------:R-:W1:Y:S01]  /*0590*/  @!P2 LDC.64 R26, c[0x0][0x3e0] ;  /* 0x0000f800ff1aab82 */ /* 0x000e620000000a00 */
[----:B------:R-:W-:Y:S02]  /*05a0*/  IMAD R59, R19, UR9, R12 ;  /* 0x00000009133b7c24 */ /* 0x000fe4000f8e020c */
[----:B------:R-:W-:Y:S01]  /*05b0*/  LEA.HI.X.SX32 R57, R53, RZ, 0x1, P1 ;  /* 0x000000ff35397211 */ /* 0x000fe200008f0eff */
[----:B--2---:R-:W-:Y:S01]  /*05c0*/  @!P4 IMAD R12, R21, R16, RZ ;  /* 0x00000010150cc224 */ /* 0x004fe200078e02ff */
[----:B------:R-:W-:Y:S01]  /*05d0*/  ISETP.GE.U32.AND P1, PT, R50, UR4, PT ;  /* 0x0000000432007c0c */ /* 0x000fe2000bf26070 */
[----:B------:R-:W-:-:S03]  /*05e0*/  IMAD.WIDE.U32 R56, R19, UR8, R56 ;  /* 0x0000000813387c25 */ /* 0x000fc6000f8e0038 */
[----:B------:R-:W-:Y:S01]  /*05f0*/  ISETP.GE.AND.EX P1, PT, R11, UR5, PT, P1 ;  /* 0x000000050b007c0c */ /* 0x000fe2000bf26310 */
[----:B------:R-:W2:Y:S01]  /*0600*/  @!P2 LDC.64 R20, c[0x0][0x390] ;  /* 0x0000e400ff14ab82 */ /* 0x000ea20000000a00 */
[----:B------:R-:W-:Y:S01]  /*0610*/  @!P4 IMAD R39, R29, R17, R12 ;  /* 0x000000111d27c224 */ /* 0x000fe200078e020c */
[----:B------:R-:W-:Y:S02]  /*0620*/  IADD3 R59, PT, PT, R57, R59, RZ ;  /* 0x0000003b393b7210 */ /* 0x000fe40007ffe0ff */
[----:B------:R-:W-:-:S04]  /*0630*/  @!P4 MOV R58, R56 ;  /* 0x00000038003ac202 */ /* 0x000fc80000000f00 */
[----:B------:R-:W4:Y:S01]  /*0640*/  @!P5 LDC.64 R18, c[0x0][0x390] ;  /* 0x0000e400ff12db82 */ /* 0x000f220000000a00 */
[----:B------:R-:W-:-:S04]  /*0650*/  @!P4 IMAD.WIDE.U32 R28, R29, R16, R58 ;  /* 0x000000101d1cc225 */ /* 0x000fc800078e003a */
[----:B-1----:R-:W-:Y:S01]  /*0660*/  @!P2 IMAD R14, R37, R26, RZ ;  /* 0x0000001a250ea224 */ /* 0x002fe200078e02ff */
[----:B------:R-:W-:Y:S02]  /*0670*/  @!P4 IADD3 R12, PT, PT, R29, R39, RZ ;  /* 0x000000271d0cc210 */ /* 0x000fe40007ffe0ff */
[----:B------:R-:W1:Y:S01]  /*0680*/  @!P1 LDC.64 R16, c[0x0][0x3e0] ;  /* 0x0000f800ff109b82 */ /* 0x000e620000000a00 */
[C---:B0-----:R-:W-:Y:S01]  /*0690*/  @!P4 LEA R24, P3, R28.reuse, R24, 0x1 ;  /* 0x000000181c18c211 */ /* 0x041fe200078608ff */
[----:B------:R-:W-:Y:S01]  /*06a0*/  @!P2 IMAD R39, R31, R27, R14 ;  /* 0x0000001b1f27a224 */ /* 0x000fe200078e020e */
[----:B------:R-:W-:Y:S02]  /*06b0*/  @!P2 MOV R29, R59 ;  /* 0x0000003b001da202 */ /* 0x000fe40000000f00 */
[----:B------:R-:W-:Y:S01]  /*06c0*/  @!P4 LEA.HI.X R25, R28, R25, R12, 0x1, P3 ;  /* 0x000000191c19c211 */ /* 0x000fe200018f0c0c */
[----:B---3--:R-:W-:Y:S01]  /*06d0*/  @!P5 IMAD R12, R9, R22, RZ ;  /* 0x00000016090cd224 */ /* 0x008fe200078e02ff */
[----:B------:R-:W-:-:S02]  /*06e0*/  ISETP.GE.U32.AND P3, PT, R48, UR4, PT ;  /* 0x0000000430007c0c */ /* 0x000fc4000bf66070 */
[----:B------:R-:W-:Y:S01]  /*06f0*/  @!P2 MOV R28, R56 ;  /* 0x00000038001ca202 */ /* 0x000fe20000000f00 */
[----:B------:R-:W-:Y:S01]  /*0700*/  @!P5 IMAD R37, R52, R23, R12 ;  /* 0x000000173425d224 */ /* 0x000fe200078e020c */
[----:B------:R-:W-:Y:S02]  /*0710*/  ISETP.GE.AND.EX P3, PT, R13, UR5, PT, P3 ;  /* 0x000000050d007c0c */ /* 0x000fe4000bf66330 */
[----:B------:R-:W-:Y:S01]  /*0720*/  MOV R12, RZ ;  /* 0x000000ff000c7202 */ /* 0x000fe20000000f00 */
[----:B------:R-:W-:Y:S01]  /*0730*/  @!P2 IMAD.WIDE.U32 R26, R31, R26, R28 ;  /* 0x0000001a1f1aa225 */ /* 0x000fe200078e001c */
[----:B------:R-:W-:Y:S01]  /*0740*/  @!P5 MOV R28, R56 ;  /* 0x00000038001cd202 */ /* 0x000fe20000000f00 */
[----:B------:R-:W0:Y:S01]  /*0750*/  @!P1 LDC.64 R30, c[0x0][0x390] ;  /* 0x0000e400ff1e9b82 */ /* 0x000e220000000a00 */
[----:B------:R-:W-:Y:S02]  /*0760*/  @!P5 MOV R29, R59 ;  /* 0x0000003b001dd202 */ /* 0x000fe40000000f00 */
[----:B------:R-:W-:Y:S01]  /*0770*/  @!P2 IADD3 R14, PT, PT, R27, R39, RZ ;  /* 0x000000271b0ea210 */ /* 0x000fe20007ffe0ff */
[----:B------:R3:W5:Y:S01]  /*0780*/  @!P4 LDG.E R12, desc[UR6][R24.64] ;  /* 0x00000006180cc981 */ /* 0x000762000c1e1900 */
[----:B--2---:R-:W-:Y:S01]  /*0790*/  @!P2 LEA R20, P6, R26, R20, 0x1 ;  /* 0x000000141a14a211 */ /* 0x004fe200078c08ff */
[----:B------:R-:W-:-:S02]  /*07a0*/  @!P5 IMAD.WIDE.U32 R22, R52, R22, R28 ;  /* 0x000000163416d225 */ /* 0x000fc400078e001c */
[----:B------:R-:W2:Y:S01]  /*07b0*/  @!P3 LDC.64 R28, c[0x0][0x3e0] ;  /* 0x0000f800ff1cbb82 */ /* 0x000ea20000000a00 */
[----:B------:R-:W-:Y:S02]  /*07c0*/  @!P2 LEA.HI.X R21, R26, R21, R14, 0x1, P6 ;  /* 0x000000151a15a211 */ /* 0x000fe400030f0c0e */
[----:B------:R-:W-:Y:S01]  /*07d0*/  @!P5 IADD3 R14, PT, PT, R23, R37, RZ ;  /* 0x00000025170ed210 */ /* 0x000fe20007ffe0ff */
[----:B-1----:R-:W-:Y:S01]  /*07e0*/  @!P1 IMAD R23, R11, R16, RZ ;  /* 0x000000100b179224 */ /* 0x002fe200078e02ff */
[----:B----4-:R-:W-:Y:S02]  /*07f0*/  @!P5 LEA R18, P6, R22, R18, 0x1 ;  /* 0x000000121612d211 */ /* 0x010fe400078c08ff */
[----:B------:R-:W-:Y:S01]  /*0800*/  ISETP.GE.U32.AND P4, PT, R46, UR4, PT ;  /* 0x000000042e007c0c */ /* 0x000fe2000bf86070 */
[----:B------:R-:W-:Y:S01]  /*0810*/  @!P1 IMAD R27, R50, R17, R23 ;  /* 0x00000011321b9224 */ /* 0x000fe200078e0217 */
[----:B------:R-:W-:Y:S01]  /*0820*/  @!P5 LEA.HI.X R19, R22, R19, R14, 0x1, P6 ;  /* 0x000000131613d211 */ /* 0x000fe200030f0c0e */
[----:B---3--:R-:W1:Y:S01]  /*0830*/  @!P3 LDC.64 R24, c[0x0][0x390] ;  /* 0x0000e400ff18bb82 */ /* 0x008e620000000a00 */
[----:B------:R-:W-:-:S02]  /*0840*/  MOV R14, RZ ;  /* 0x000000ff000e7202 */ /* 0x000fc40000000f00 */
[----:B------:R-:W-:Y:S02]  /*0850*/  ISETP.GE.AND.EX P4, PT, R15, UR5, PT, P4 ;  /* 0x000000050f007c0c */ /* 0x000fe4000bf86340 */
[----:B------:R-:W-:Y:S02]  /*0860*/  @!P1 MOV R22, R56 ;  /* 0x0000003800169202 */ /* 0x000fe40000000f00 */
[----:B------:R-:W-:Y:S01]  /*0870*/  @!P1 MOV R23, R59 ;  /* 0x0000003b00179202 */ /* 0x000fe20000000f00 */
[----:B------:R3:W4:Y:S01]  /*0880*/  @!P5 LDG.E R14, desc[UR6][R18.64] ;  /* 0x00000006120ed981 */ /* 0x000722000c1e1900 */
[----:B------:R-:W-:Y:S01]  /*0890*/  ISETP.GE.U32.AND P5, PT, R44, UR4, PT ;  /* 0x000000042c007c0c */ /* 0x000fe2000bfa6070 */
[----:B------:R-:W-:-:S03]  /*08a0*/  @!P1 IMAD.WIDE.U32 R16, R50, R16, R22 ;  /* 0x0000001032109225 */ /* 0x000fc600078e0016 */
[----:B------:R-:W-:-:S03]  /*08b0*/  ISETP.GE.AND.EX P5, PT, R33, UR5, PT, P5 ;  /* 0x0000000521007c0c */ /* 0x000fc6000bfa6350 */
[----:B------:R-:W1:Y:S01]  /*08c0*/  @!P4 LDC.64 R22, c[0x0][0x3e0] ;  /* 0x0000f800ff16cb82 */ /* 0x000e620000000a00 */
[----:B------:R-:W-:Y:S02]  /*08d0*/  @!P1 IADD3 R17, PT, PT, R17, R27, RZ ;  /* 0x0000001b11119210 */ /* 0x000fe40007ffe0ff */
[----:B0-----:R-:W-:-:S04]  /*08e0*/  @!P1 LEA R30, P6, R16, R30, 0x1 ;  /* 0x0000001e101e9211 */ /* 0x001fc800078c08ff */
[----:B------:R-:W-:Y:S01]  /*08f0*/  @!P1 LEA.HI.X R31, R16, R31, R17, 0x1, P6 ;  /* 0x0000001f101f9211 */ /* 0x000fe200030f0c11 */
[----:B--2---:R-:W-:Y:S01]  /*0900*/  @!P3 IMAD R16, R13, R28, RZ ;  /* 0x0000001c0d10b224 */ /* 0x004fe200078e02ff */
[----:B------:R-:W-:Y:S01]  /*0910*/  ISETP.GE.U32.AND P6, PT, R7, UR4, PT ;  /* 0x0000000407007c0c */ /* 0x000fe2000bfc6070 */
[----:B---3--:R-:W0:Y:S01]  /*0920*/  @!P5 LDC.64 R18, c[0x0][0x3e0] ;  /* 0x0000f800ff12db82 */ /* 0x008e220000000a00 */
[----:B------:R-:W-:Y:S02]  /*0930*/  @!P3 MOV R26, R56 ;  /* 0x00000038001ab202 */ /* 0x000fe40000000f00 */
[----:B------:R-:W-:Y:S02]  /*0940*/  @!P3 MOV R27, R59 ;  /* 0x0000003b001bb202 */ /* 0x000fe40000000f00 */
[----:B------:R-:W-:Y:S01]  /*0950*/  ISETP.GE.AND.EX P6, PT, R35, UR5, PT, P6 ;  /* 0x0000000523007c0c */ /* 0x000fe2000bfc6360 */
[C---:B------:R-:W-:Y:S01]  /*0960*/  @!P3 IMAD R37, R48.reuse, R29, R16 ;  /* 0x0000001d3025b224 */ /* 0x040fe200078e0210 */
[----:B------:R-:W-:Y:S01]  /*0970*/  MOV R32, RZ ;  /* 0x000000ff00207202 */ /* 0x000fe20000000f00 */
[----:B------:R-:W2:Y:S01]  /*0980*/  @!P4 LDC.64 R16, c[0x0][0x390] ;  /* 0x0000e400ff10cb82 */ /* 0x000ea20000000a00 */
[----:B------:R-:W-:-:S04]  /*0990*/  @!P3 IMAD.WIDE.U32 R28, R48, R28, R26 ;  /* 0x0000001c301cb225 */ /* 0x000fc800078e001a */
[----:B------:R3:W4:Y:S01]  /*09a0*/  @!P1 LDG.E R32, desc[UR6][R30.64] ;  /* 0x000000061e209981 */ /* 0x000722000c1e1900 */
[----:B------:R-:W-:Y:S02]  /*09b0*/  @!P3 IADD3 R29, PT, PT, R29, R37, RZ ;  /* 0x000000251d1db210 */ /* 0x000fe40007ffe0ff */
[C---:B-1----:R-:W-:Y:S02]  /*09c0*/  @!P3 LEA R24, P1, R28.reuse, R24, 0x1 ;  /* 0x000000181c18b211 */ /* 0x042fe400078208ff */
[----:B------:R-:W1:Y:S02]  /*09d0*/  @!P6 LDC.64 R26, c[0x0][0x3e0] ;  /* 0x0000f800ff1aeb82 */ /* 0x000e640000000a00 */
[----:B------:R-:W-:Y:S01]  /*09e0*/  @!P3 LEA.HI.X R25, R28, R25, R29, 0x1, P1 ;  /* 0x000000191c19b211 */ /* 0x000fe200008f0c1d */
[----:B------:R-:W-:Y:S01]  /*09f0*/  @!P4 IMAD R34, R15, R22, RZ ;  /* 0x000000160f22c224 */ /* 0x000fe200078e02ff */
[----:B---3--:R-:W-:-:S04]  /*0a00*/  @!P4 MOV R30, R56 ;  /* 0x00000038001ec202 */ /* 0x008fc80000000f00 */
[----:B------:R-:W3:Y:S01]  /*0a10*/  @!P5 LDC.64 R28, c[0x0][0x390] ;  /* 0x0000e400ff1cdb82 */ /* 0x000ee20000000a00 */
[----:B------:R-:W-:Y:S01]  /*0a20*/  @!P4 MOV R31, R59 ;  /* 0x0000003b001fc202 */ /* 0x000fe20000000f00 */
[C---:B------:R-:W-:Y:S01]  /*0a30*/  @!P4 IMAD R37, R46.reuse, R23, R34 ;  /* 0x000000172e25c224 */ /* 0x040fe200078e0222 */
[----:B------:R-:W-:Y:S01]  /*0a40*/  MOV R45, RZ ;  /* 0x000000ff002d7202 */ /* 0x000fe20000000f00 */
[----:B------:R-:W-:-:S04]  /*0a50*/  @!P4 IMAD.WIDE.U32 R22, R46, R22, R30 ;  /* 0x000000162e16c225 */ /* 0x000fc800078e001e */
[----:B------:R-:W3:Y:S01]  /*0a60*/  @!P6 LDC.64 R30, c[0x0][0x390] ;  /* 0x0000e400ff1eeb82 */ /* 0x000ee20000000a00 */
[----:B------:R-:W-:Y:S01]  /*0a70*/  MOV R43, RZ ;  /* 0x000000ff002b7202 */ /* 0x000fe20000000f00 */
[----:B------:R2:W4:Y:S01]  /*0a80*/  @!P2 LDG.E R45, desc[UR6][R20.64] ;  /* 0x00000006142da981 */ /* 0x000522000c1e1900 */
[----:B------:R-:W-:Y:S01]  /*0a90*/  @!P4 IADD3 R23, PT, PT, R23, R37, RZ ;  /* 0x000000251717c210 */ /* 0x000fe20007ffe0ff */
[----:B0-----:R-:W-:Y:S01]  /*0aa0*/  @!P5 IMAD R34, R33, R18, RZ ;  /* 0x000000122122d224 */ /* 0x001fe200078e02ff */
[C---:B--2---:R-:W-:Y:S02]  /*0ab0*/  @!P4 LEA R16, P1, R22.reuse, R16, 0x1 ;  /* 0x000000101610c211 */ /* 0x044fe400078208ff */
[----:B------:R-:W-:Y:S01]  /*0ac0*/  MOV R47, RZ ;  /* 0x000000ff002f7202 */ /* 0x000fe20000000f00 */
[----:B------:R-:W2:Y:S01]  /*0ad0*/  @!P3 LDG.E R43, desc[UR6][R24.64] ;  /* 0x00000006182bb981 */ /* 0x000ea2000c1e1900 */
[----:B------:R-:W-:Y:S02]  /*0ae0*/  @!P4 LEA.HI.X R17, R22, R17, R23, 0x1, P1 ;  /* 0x000000111611c211 */ /* 0x000fe400008f0c17 */
[----:B------:R-:W-:-:S02]  /*0af0*/  @!P5 MOV R20, R56 ;  /* 0x000000380014d202 */ /* 0x000fc40000000f00 */
[----:B------:R-:W-:Y:S01]  /*0b00*/  @!P5 MOV R21, R59 ;  /* 0x0000003b0015d202 */ /* 0x000fe20000000f00 */
[C---:B------:R-:W-:Y:S01]  /*0b10*/  @!P5 IMAD R23, R44.reuse, R19, R34 ;  /* 0x000000132c17d224 */ /* 0x040fe200078e0222 */
[----:B------:R0:W2:Y:S01]  /*0b20*/  @!P4 LDG.E R47, desc[UR6][R16.64] ;  /* 0x00000006102fc981 */ /* 0x0000a2000c1e1900 */
[----:B------:R-:W-:-:S04]  /*0b30*/  @!P5 IMAD.WIDE.U32 R18, R44, R18, R20 ;  /* 0x000000122c12d225 */ /* 0x000fc800078e0014 */
[----:B-1----:R-:W-:Y:S01]  /*0b40*/  @!P6 IMAD R22, R35, R26, RZ ;  /* 0x0000001a2316e224 */ /* 0x002fe200078e02ff */
[----:B------:R-:W-:Y:S02]  /*0b50*/  @!P5 IADD3 R19, PT, PT, R19, R23, RZ ;  /* 0x000000171313d210 */ /* 0x000fe40007ffe0ff */
[----:B0-----:R-:W-:Y:S02]  /*0b60*/  @!P6 MOV R16, R56 ;  /* 0x000000380010e202 */ /* 0x001fe40000000f00 */
[----:B------:R-:W-:Y:S02]  /*0b70*/  @!P6 MOV R17, R59 ;  /* 0x0000003b0011e202 */ /* 0x000fe40000000f00 */
[C---:B---3--:R-:W-:Y:S01]  /*0b80*/  @!P5 LEA R28, P1, R18.reuse, R28, 0x1 ;  /* 0x0000001c121cd211 */ /* 0x048fe200078208ff */
[C---:B------:R-:W-:Y:S01]  /*0b90*/  @!P6 IMAD R25, R7.reuse, R27, R22 ;  /* 0x0000001b0719e224 */ /* 0x040fe200078e0216 */
[----:B------:R-:W-:Y:S01]  /*0ba0*/  MOV R49, RZ ;  /* 0x000000ff00317202 */ /* 0x000fe20000000f00 */
[----:B------:R-:W-:Y:S01]  /*0bb0*/  @!P6 IMAD.WIDE.U32 R26, R7, R26, R16 ;  /* 0x0000001a071ae225 */ /* 0x000fe200078e0010 */
[----:B------:R-:W-:-:S04]  /*0bc0*/  @!P5 LEA.HI.X R29, R18, R29, R19, 0x1, P1 ;  /* 0x0000001d121dd211 */ /* 0x000fc800008f0c13 */
[----:B------:R-:W-:Y:S01]  /*0bd0*/  @!P6 IADD3 R18, PT, PT, R27, R25, RZ ;  /* 0x000000191b12e210 */ /* 0x000fe20007ffe0ff */
[----:B------:R-:W3:Y:S01]  /*0be0*/  @!P5 LDG.E R49, desc[UR6][R28.64] ;  /* 0x000000061c31d981 */ /* 0x000ee2000c1e1900 */
[C---:B------:R-:W-:Y:S02]  /*0bf0*/  @!P6 LEA R30, P1, R26.reuse, R30, 0x1 ;  /* 0x0000001e1a1ee211 */ /* 0x040fe400078208ff */
[----:B------:R-:W-:Y:S02]  /*0c00*/  MOV R51, RZ ;  /* 0x000000ff00337202 */ /* 0x000fe40000000f00 */
[----:B------:R-:W-:-:S05]  /*0c10*/  @!P6 LEA.HI.X R31, R26, R31, R18, 0x1, P1 ;  /* 0x0000001f1a1fe211 */ /* 0x000fca00008f0c12 */
[----:B------:R-:W3:Y:S01]  /*0c20*/  @!P6 LDG.E R51, desc[UR6][R30.64] ;  /* 0x000000061e33e981 */ /* 0x000ee2000c1e1900 */
[----:B------:R-:W-:Y:S02]  /*0c30*/  ISETP.NE.AND P3, PT, R4, RZ, PT ;  /* 0x000000ff0400720c */ /* 0x000fe40003f65270 */
[C---:B-----5:R-:W-:Y:S02]  /*0c40*/  PRMT R37, R12.reuse, 0x7632, R37 ;  /* 0x000076320c257816 */ /* 0x060fe40000000025 */
[----:B------:R-:W-:Y:S02]  /*0c50*/  SHF.L.U32 R12, R12, 0x10, RZ ;  /* 0x000000100c0c7819 */ /* 0x000fe400000006ff */
[----:B------:R-:W-:-:S05]  /*0c60*/  SHF.L.U32 R37, R37, 0x10, RZ ;  /* 0x0000001025257819 */ /* 0x000fca00000006ff */
[----:B------:R-:W-:Y:S01]  /*0c70*/  FMUL.FTZ R17, R37, R37 ;  /* 0x0000002525117220 */ /* 0x000fe20000410000 */
[----:B------:R-:W-:-:S03]  /*0c80*/  FADD.FTZ R16, R12, R37 ;  /* 0x000000250c107221 */ /* 0x000fc60000010000 */
[----:B------:R-:W-:Y:S01]  /*0c90*/  FFMA.FTZ R17, R12, R12, R17 ;  /* 0x0000000c0c117223 */ /* 0x000fe20000010011 */
[C---:B----4-:R-:W-:Y:S02]  /*0ca0*/  PRMT R39, R14.reuse, 0x7632, R39 ;  /* 0x000076320e277816 */ /* 0x050fe40000000027 */
[----:B------:R-:W-:Y:S02]  /*0cb0*/  SHF.L.U32 R14, R14, 0x10, RZ ;  /* 0x000000100e0e7819 */ /* 0x000fe400000006ff */
[----:B------:R-:W-:Y:S01]  /*0cc0*/  SHF.L.U32 R39, R39, 0x10, RZ ;  /* 0x0000001027277819 */ /* 0x000fe200000006ff */
[----:B------:R-:W-:-:S04]  /*0cd0*/  FADD.FTZ R16, RZ, R16 ;  /* 0x00000010ff107221 */ /* 0x000fc80000010000 */
[----:B------:R-:W-:Y:S01]  /*0ce0*/  FMUL.FTZ R21, R39, R39 ;  /* 0x0000002727157220 */ /* 0x000fe20000410000 */
[C---:B------:R-:W-:Y:S01]  /*0cf0*/  FADD.FTZ R19, R14.reuse, R39 ;  /* 0x000000270e137221 */ /* 0x040fe20000010000 */
[----:B------:R-:W-:Y:S02]  /*0d00*/  FADD.FTZ R17, RZ, R17 ;  /* 0x00000011ff117221 */ /* 0x000fe40000010000 */
[----:B------:R-:W-:Y:S01]  /*0d10*/  FFMA.FTZ R18, R14, R14, R21 ;  /* 0x0000000e0e127223 */ /* 0x000fe20000010015 */
[----:B------:R-:W-:-:S03]  /*0d20*/  FADD.FTZ R16, R16, R19 ;  /* 0x0000001310107221 */ /* 0x000fc60000010000 */
[----:B------:R-:W-:Y:S01]  /*0d30*/  FADD.FTZ R17, R17, R18 ;  /* 0x0000001211117221 */ /* 0x000fe20000010000 */
[C---:B------:R-:W-:Y:S02]  /*0d40*/  PRMT R41, R32.reuse, 0x7632, R41 ;  /* 0x0000763220297816 */ /* 0x040fe40000000029 */
[----:B------:R-:W-:Y:S02]  /*0d50*/  SHF.L.U32 R32, R32, 0x10, RZ ;  /* 0x0000001020207819 */ /* 0x000fe400000006ff */
[----:B------:R-:W-:-:S05]  /*0d60*/  SHF.L.U32 R41, R41, 0x10, RZ ;  /* 0x0000001029297819 */ /* 0x000fca00000006ff */
[----:B------:R-:W-:Y:S01]  /*0d70*/  FMUL.FTZ R21, R41, R41 ;  /* 0x0000002929157220 */ /* 0x000fe20000410000 */
[----:B------:R-:W-:-:S03]  /*0d80*/  FADD.FTZ R19, R32, R41 ;  /* 0x0000002920137221 */ /* 0x000fc60000010000 */
[----:B------:R-:W-:Y:S01]  /*0d90*/  FFMA.FTZ R18, R32, R32, R21 ;  /* 0x0000002020127223 */ /* 0x000fe20000010015 */
[----:B------:R-:W-:-:S03]  /*0da0*/  FADD.FTZ R16, R16, R19 ;  /* 0x0000001310107221 */ /* 0x000fc60000010000 */
[----:B------:R-:W-:Y:S01]  /*0db0*/  FADD.FTZ R17, R17, R18 ;  /* 0x0000001211117221 */ /* 0x000fe20000010000 */
[----:B------:R-:W-:Y:S02]  /*0dc0*/  PRMT R36, R45, 0x7632, R36 ;  /* 0x000076322d247816 */ /* 0x000fe40000000024 */
[C---:B--2---:R-:W-:Y:S02]  /*0dd0*/  PRMT R34, R43.reuse, 0x7632, R34 ;  /* 0x000076322b227816 */ /* 0x044fe40000000022 */
[----:B------:R-:W-:Y:S02]  /*0de0*/  SHF.L.U32 R43, R43, 0x10, RZ ;  /* 0x000000102b2b7819 */ /* 0x000fe400000006ff */
[----:B------:R-:W-:Y:S02]  /*0df0*/  SHF.L.U32 R34, R34, 0x10, RZ ;  /* 0x0000001022227819 */ /* 0x000fe400000006ff */
[----:B------:R-:W-:Y:S02]  /*0e00*/  SHF.L.U32 R36, R36, 0x10, RZ ;  /* 0x0000001024247819 */ /* 0x000fe400000006ff */
[----:B------:R-:W-:Y:S01]  /*0e10*/  SHF.L.U32 R45, R45, 0x10, RZ ;  /* 0x000000102d2d7819 */ /* 0x000fe200000006ff */
[----:B------:R-:W-:Y:S01]  /*0e20*/  FADD.FTZ R19, R43, R34 ;  /* 0x000000222b137221 */ /* 0x000fe20000010000 */
[C---:B------:R-:W-:Y:S01]  /*0e30*/  PRMT R38, R47.reuse, 0x7632, R38 ;  /* 0x000076322f267816 */ /* 0x040fe20000000026 */
[----:B------:R-:W-:Y:S01]  /*0e40*/  FMUL.FTZ R18, R34, R34 ;  /* 0x0000002222127220 */ /* 0x000fe20000410000 */
[----:B------:R-:W-:Y:S01]  /*0e50*/  SHF.L.U32 R47, R47, 0x10, RZ ;  /* 0x000000102f2f7819 */ /* 0x000fe200000006ff */
[----:B------:R-:W-:Y:S01]  /*0e60*/  FADD.FTZ R16, R16, R19 ;  /* 0x0000001310107221 */ /* 0x000fe20000010000 */
[----:B------:R-:W-:Y:S01]  /*0e70*/  SHF.L.U32 R38, R38, 0x10, RZ ;  /* 0x0000001026267819 */ /* 0x000fe200000006ff */
[----:B------:R-:W-:Y:S01]  /*0e80*/  FADD.FTZ R19, R45, R36 ;  /* 0x000000242d137221 */ /* 0x000fe20000010000 */
[----:B------:R-:W-:Y:S01]  /*0e90*/  FFMA.FTZ R18, R43, R43, R18 ;  /* 0x0000002b2b127223 */ /* 0x000fe20000010012 */
[----:B------:R-:W-:-:S02]  /*0ea0*/  FMUL.FTZ R20, R36, R36 ;  /* 0x0000002424147220 */ /* 0x000fc40000410000 */
[----:B------:R-:W-:Y:S01]  /*0eb0*/  FADD.FTZ R16, R16, R19 ;  /* 0x0000001310107221 */ /* 0x000fe20000010000 */
[----:B------:R-:W-:Y:S01]  /*0ec0*/  FADD.FTZ R17, R17, R18 ;  /* 0x0000001211117221 */ /* 0x000fe20000010000 */
[----:B------:R-:W-:Y:S01]  /*0ed0*/  FADD.FTZ R19, R47, R38 ;  /* 0x000000262f137221 */ /* 0x000fe20000010000 */
[----:B------:R-:W-:Y:S01]  /*0ee0*/  FFMA.FTZ R20, R45, R45, R20 ;  /* 0x0000002d2d147223 */ /* 0x000fe20000010014 */
[----:B------:R-:W-:Y:S01]  /*0ef0*/  FMUL.FTZ R18, R38, R38 ;  /* 0x0000002626127220 */ /* 0x000fe20000410000 */
[----:B---3--:R-:W-:-:S04]  /*0f00*/  PRMT R40, R49, 0x7632, R40 ;  /* 0x0000763231287816 */ /* 0x008fc80000000028 */
[----:B------:R-:W-:Y:S01]  /*0f10*/  SHF.L.U32 R40, R40, 0x10, RZ ;  /* 0x0000001028287819 */ /* 0x000fe200000006ff */
[----:B------:R-:W-:Y:S01]  /*0f20*/  FADD.FTZ R19, R16, R19 ;  /* 0x0000001310137221 */ /* 0x000fe20000010000 */
[----:B------:R-:W-:Y:S01]  /*0f30*/  SHF.L.U32 R49, R49, 0x10, RZ ;  /* 0x0000001031317819 */ /* 0x000fe200000006ff */
[----:B------:R-:W-:Y:S01]  /*0f40*/  FADD.FTZ R17, R17, R20 ;  /* 0x0000001411117221 */ /* 0x000fe20000010000 */
[----:B------:R-:W-:Y:S01]  /*0f50*/  FFMA.FTZ R18, R47, R47, R18 ;  /* 0x0000002f2f127223 */ /* 0x000fe20000010012 */
[----:B------:R-:W-:Y:S01]  /*0f60*/  FMUL.FTZ R16, R40, R40 ;  /* 0x0000002828107220 */ /* 0x000fe20000410000 */
[----:B------:R-:W-:Y:S02]  /*0f70*/  PRMT R42, R51, 0x7632, R42 ;  /* 0x00007632332a7816 */ /* 0x000fe4000000002a */
[----:B------:R-:W-:Y:S01]  /*0f80*/  FADD.FTZ R17, R17, R18 ;  /* 0x0000001211117221 */ /* 0x000fe20000010000 */
[C---:B------:R-:W-:Y:S01]  /*0f90*/  FFMA.FTZ R20, R49.reuse, R49, R16 ;  /* 0x0000003131147223 */ /* 0x040fe20000010010 */
[----:B------:R-:W-:Y:S01]  /*0fa0*/  SHF.L.U32 R42, R42, 0x10, RZ ;  /* 0x000000102a2a7819 */ /* 0x000fe200000006ff */
[----:B------:R-:W-:Y:S01]  /*0fb0*/  FADD.FTZ R18, R49, R40 ;  /* 0x0000002831127221 */ /* 0x000fe20000010000 */
[----:B------:R-:W-:-:S02]  /*0fc0*/  SHF.L.U32 R51, R51, 0x10, RZ ;  /* 0x0000001033337819 */ /* 0x000fc400000006ff */
[----:B------:R-:W-:Y:S01]  /*0fd0*/  LOP3.LUT R16, R2, 0x3e0, RZ, 0xc0, !PT ;  /* 0x000003e002107812 */ /* 0x000fe200078ec0ff */
[----:B------:R-:W-:Y:S01]  /*0fe0*/  FADD.FTZ R20, R17, R20 ;  /* 0x0000001411147221 */ /* 0x000fe20000010000 */
[----:B------:R-:W-:Y:S01]  /*0ff0*/  FADD.FTZ R18, R19, R18 ;  /* 0x0000001213127221 */ /* 0x000fe20000010000 */
[----:B------:R-:W-:Y:S01]  /*1000*/  FMUL.FTZ R22, R42, R42 ;  /* 0x0000002a2a167220 */ /* 0x000fe20000410000 */
[C---:B------:R-:W-:Y:S01]  /*1010*/  ISETP.GT.U32.AND P1, PT, R16.reuse, 0x168, PT ;  /* 0x000001681000780c */ /* 0x040fe20003f24070 */
[C---:B------:R-:W-:Y:S01]  /*1020*/  FADD.FTZ R17, R51.reuse, R42 ;  /* 0x0000002a33117221 */ /* 0x040fe20000010000 */
[----:B------:R-:W-:Y:S01]  /*1030*/  IADD3 R16, PT, PT, -R16, 0x187, RZ ;  /* 0x0000018710107810 */ /* 0x000fe20007ffe1ff */
[----:B------:R-:W-:Y:S02]  /*1040*/  FFMA.FTZ R19, R51, R51, R22 ;  /* 0x0000003333137223 */ /* 0x000fe40000010016 */
[----:B------:R-:W-:Y:S01]  /*1050*/  FADD.FTZ R18, R18, R17 ;  /* 0x0000001112127221 */ /* 0x000fe20000010000 */
[----:B------:R-:W-:Y:S01]  /*1060*/  SEL R17, R16, 0x1f, P1 ;  /* 0x0000001f10117807 */ /* 0x000fe20000800000 */
[----:B------:R-:W-:-:S04]  /*1070*/  FADD.FTZ R21, R20, R19 ;  /* 0x0000001314157221 */ /* 0x000fc80000010000 */
[----:B------:R-:W0:Y:S04]  /*1080*/  SHFL.DOWN PT, R19, R18, 0x1, R17 ;  /* 0x0820000012137989 */ /* 0x000e2800000e0011 */
[----:B------:R-:W1:Y:S01]  /*1090*/  SHFL.DOWN PT, R16, R21, 0x1, R17 ;  /* 0x0820000015107989 */ /* 0x000e6200000e0011 */
[----:B------:R-:W-:-:S13]  /*10a0*/  ISETP.GE.AND P1, PT, R4, R17, PT ;  /* 0x000000110400720c */ /* 0x000fda0003f26270 */
        /* <DEDUP_REMOVED lines=9> */
[----:B------:R-:W0:Y:S04]  /*1140*/  SHFL.DOWN PT, R19, R18, 0x4, R17 ;  /* 0x0880000012137989 */ /* 0x000e2800000e0011 */
[----:B------:R-:W1:Y:S01]  /*1150*/  SHFL.DOWN PT, R20, R21, 0x4, R17 ;  /* 0x0880000015147989 */ /* 0x000e6200000e0011 */
[----:B------:R-:W-:Y:S02]  /*1160*/  ISETP.GT.AND P1, PT, R16, R17, PT ;  /* 0x000000111000720c */ /* 0x000fe40003f24270 */
[----:B------:R-:W-:-:S11]  /*1170*/  IADD3 R16, PT, PT, R4, 0x8, RZ ;  /* 0x0000000804107810 */ /* 0x000fd60007ffe0ff */
[----:B0-----:R-:W-:Y:S01]  /*1180*/  @!P1 FADD.FTZ R18, R18, R19 ;  /* 0x0000001312129221 */ /* 0x001fe20000010000 */
[----:B-1----:R-:W-:-:S04]  /*1190*/  @!P1 FADD.FTZ R21, R21, R20 ;  /* 0x0000001415159221 */ /* 0x002fc80000010000 */
[----:B------:R-:W0:Y:S04]  /*11a0*/  SHFL.DOWN PT, R19, R18, 0x8, R17 ;  /* 0x0900000012137989 */ /* 0x000e2800000e0011 */
[----:B------:R-:W1:Y:S01]  /*11b0*/  SHFL.DOWN PT, R20, R21, 0x8, R17 ;  /* 0x0900000015147989 */ /* 0x000e6200000e0011 */
[----:B------:R-:W-:Y:S01]  /*11c0*/  ISETP.GT.AND P1, PT, R16, R17, PT ;  /* 0x000000111000720c */ /* 0x000fe20003f24270 */
[----:B------:R-:W2:Y:S01]  /*11d0*/  @!P3 S2R R23, SR_CgaCtaId ;  /* 0x000000000017b919 */ /* 0x000ea20000008800 */
[----:B------:R-:W-:-:S11]  /*11e0*/  IADD3 R16, PT, PT, R4, 0x10, RZ ;  /* 0x0000001004107810 */ /* 0x000fd60007ffe0ff */
[----:B0-----:R-:W-:Y:S01]  /*11f0*/  @!P1 FADD.FTZ R18, R18, R19 ;  /* 0x0000001312129221 */ /* 0x001fe20000010000 */
[----:B-1----:R-:W-:-:S04]  /*1200*/  @!P1 FADD.FTZ R21, R21, R20 ;  /* 0x0000001415159221 */ /* 0x002fc80000010000 */
[----:B------:R-:W0:Y:S04]  /*1210*/  SHFL.DOWN PT, R19, R18, 0x10, R17 ;  /* 0x0a00000012137989 */ /* 0x000e2800000e0011 */
[----:B------:R-:W1:Y:S01]  /*1220*/  SHFL.DOWN PT, R20, R21, 0x10, R17 ;  /* 0x0a00000015147989 */ /* 0x000e6200000e0011 */
[----:B------:R-:W-:Y:S02]  /*1230*/  ISETP.GT.AND P1, PT, R16, R17, PT ;  /* 0x000000111000720c */ /* 0x000fe40003f24270 */
[----:B------:R-:W-:Y:S02]  /*1240*/  @!P3 MOV R22, 0x400 ;  /* 0x000004000016b802 */ /* 0x000fe40000000f00 */
[----:B------:R-:W-:Y:S02]  /*1250*/  @!P3 SHF.R.U32.HI R16, RZ, 0x2, R2 ;  /* 0x00000002ff10b819 */ /* 0x000fe40000011602 */
[----:B------:R-:W-:-:S02]  /*1260*/  ISETP.NE.AND P2, PT, R2, RZ, PT ;  /* 0x000000ff0200720c */ /* 0x000fc40003f45270 */
[----:B--2---:R-:W-:Y:S02]  /*1270*/  @!P3 LEA R23, R23, R22, 0x18 ;  /* 0x000000161717b211 */ /* 0x004fe400078ec0ff */
[----:B------:R-:W-:-:S04]  /*1280*/  @!P3 LOP3.LUT R16, R16, 0xf8, RZ, 0xc0, !PT ;  /* 0x000000f81010b812 */ /* 0x000fc800078ec0ff */
[----:B------:R-:W-:Y:S01]  /*1290*/  @!P3 IADD3 R16, PT, PT, R16, R23, RZ ;  /* 0x000000171010b210 */ /* 0x000fe20007ffe0ff */
[----:B0-----:R-:W-:Y:S01]  /*12a0*/  @!P1 FADD.FTZ R18, R18, R19 ;  /* 0x0000001312129221 */ /* 0x001fe20000010000 */
[----:B-1----:R-:W-:-:S04]  /*12b0*/  @!P1 FADD.FTZ R21, R21, R20 ;  /* 0x0000001415159221 */ /* 0x002fc80000010000 */
[----:B------:R-:W-:Y:S01]  /*12c0*/  MOV R20, R18 ;  /* 0x0000001200147202 */ /* 0x000fe20000000f00 */
[----:B------:R-:W-:Y:S04]  /*12d0*/  BSSY.RECONVERGENT B0, `(.L_x_1747) ;  /* 0x0000026000007945 */ /* 0x000fe80003800200 */
[----:B------:R0:W-:Y:S01]  /*12e0*/  @!P3 STS.64 [R16+0x10], R20 ;  /* 0x000010141000b388 */ /* 0x0001e20000000a00 */
[----:B------:R-:W-:Y:S06]  /*12f0*/  BAR.SYNC.DEFER_BLOCKING 0x0 ;  /* 0x0000000000007b1d */ /* 0x000fec0000010000 */
[----:B------:R-:W-:Y:S05]  /*1300*/  @P2 BRA `(.L_x_1748) ;  /* 0x0000000000882947 */ /* 0x000fea0003800000 */
[----:B------:R-:W1:Y:S01]  /*1310*/  S2UR UR5, SR_CgaCtaId ;  /* 0x00000000000579c3 */ /* 0x000e620000008800 */
[----:B------:R-:W-:Y:S02]  /*1320*/  UMOV UR4, 0x400 ;  /* 0x0000040000047882 */ /* 0x000fe40000000000 */
[----:B-1----:R-:W-:-:S09]  /*1330*/  ULEA UR4, UR5, UR4, 0x18 ;  /* 0x0000000405047291 */ /* 0x002fd2000f8ec0ff */
[----:B------:R-:W1:Y:S04]  /*1340*/  LDS.64 R22, [UR4+0x18] ;  /* 0x00001804ff167984 */ /* 0x000e680008000a00 */
[----:B------:R-:W2:Y:S04]  /*1350*/  LDS.128 R24, [UR4+0x20] ;  /* 0x00002004ff187984 */ /* 0x000ea80008000c00 */
[----:B0-----:R-:W0:Y:S01]  /*1360*/  LDS.128 R16, [UR4+0x30] ;  /* 0x00003004ff107984 */ /* 0x001e220008000c00 */
[----:B-1----:R-:W-:Y:S01]  /*1370*/  FADD.FTZ R29, R20, R22 ;  /* 0x00000016141d7221 */ /* 0x002fe20000010000 */
[----:B------:R-:W-:-:S02]  /*1380*/  FADD.FTZ R28, R21, R23 ;  /* 0x00000017151c7221 */ /* 0x000fc40000010000 */
        /* <DEDUP_REMOVED lines=8> */
[----:B------:R-:W0:Y:S01]  /*1410*/  LDS.128 R28, [UR4+0x60] ;  /* 0x00006004ff1c7984 */ /* 0x000e220008000c00 */
[----:B------:R-:W-:Y:S01]  /*1420*/  FADD.FTZ R55, R55, R18 ;  /* 0x0000001237377221 */ /* 0x000fe20000010000 */
[----:B------:R-:W-:Y:S02]  /*1430*/  FADD.FTZ R60, R60, R19 ;  /* 0x000000133c3c7221 */ /* 0x000fe40000010000 */
[----:B------:R-:W3:Y:S01]  /*1440*/  LDS.64 R16, [UR4+0x70] ;  /* 0x00007004ff107984 */ /* 0x000ee20008000a00 */
        /* <DEDUP_REMOVED lines=9> */
[----:B------:R-:W-:-:S03]  /*14e0*/  FADD.FTZ R60, R60, R29 ;  /* 0x0000001d3c3c7221 */ /* 0x000fc60000010000 */
[----:B------:R-:W-:Y:S01]  /*14f0*/  FADD.FTZ R55, R55, R30 ;  /* 0x0000001e37377221 */ /* 0x000fe20000010000 */
[----:B------:R-:W-:-:S03]  /*1500*/  FADD.FTZ R60, R60, R31 ;  /* 0x0000001f3c3c7221 */ /* 0x000fc60000010000 */
[----:B---3--:R-:W-:Y:S01]  /*1510*/  FADD.FTZ R20, R55, R16 ;  /* 0x0000001037147221 */ /* 0x008fe20000010000 */
[----:B------:R-:W-:-:S07]  /*1520*/  FADD.FTZ R21, R60, R17 ;  /* 0x000000113c157221 */ /* 0x000fce0000010000 */
.L_x_1748:
[----:B------:R-:W-:Y:S05]  /*1530*/  BSYNC.RECONVERGENT B0 ;  /* 0x0000000000007941 */ /* 0x000fea0003800200 */
.L_x_1747:
[----:B------:R-:W1:Y:S02]  /*1540*/  LDC R25, c[0x0][0x370] ;  /* 0x0000dc00ff197b82 */ /* 0x000e640000000800 */
[----:B-1----:R-:W-:-:S13]  /*1550*/  ISETP.GE.U32.AND P1, PT, R25, 0x2, PT ;  /* 0x000000021900780c */ /* 0x002fda0003f26070 */
[----:B------:R-:W-:Y:S05]  /*1560*/  @!P1 BRA `(.L_x_1749) ;  /* 0x0000000800a09947 */ /* 0x000fea0003800000 */
[----:B------:R-:W1:Y:S01]  /*1570*/  LDC.64 R66, c[0x0][0x3b8] ;  /* 0x0000ee00ff427b82 */ /* 0x000e620000000a00 */
[----:B------:R-:W-:Y:S02]  /*1580*/  LOP3.LUT R18, R6, 0x1, RZ, 0xc0, !PT ;  /* 0x0000000106127812 */ /* 0x000fe400078ec0ff */
[----:B------:R-:W-:-:S03]  /*1590*/  ISETP.GE.U32.AND P3, PT, R25, 0x8, PT ;  /* 0x000000081900780c */ /* 0x000fc60003f66070 */
[----:B0-----:R-:W-:-:S04]  /*15a0*/  IMAD R16, R18, R5, RZ ;  /* 0x0000000512107224 */ /* 0x001fc800078e02ff */
[----:B------:R-:W-:-:S05]  /*15b0*/  IMAD R16, R16, R25, RZ ;  /* 0x0000001910107224 */ /* 0x000fca00078e02ff */
[----:B------:R-:W-:-:S05]  /*15c0*/  SHF.L.U32 R17, R16, 0x1, RZ ;  /* 0x0000000110117819 */ /* 0x000fca00000006ff */
[----:B-1----:R-:W-:Y:S01]  /*15d0*/  IMAD.WIDE R66, R17, 0x4, R66 ;  /* 0x0000000411427825 */ /* 0x002fe200078e0242 */
[----:B------:R-:W-:Y:S06]  /*15e0*/  @P2 BRA `(.L_x_1750) ;  /* 0x0000000000502947 */ /* 0x000fec0003800000 */
[----:B------:R-:W0:Y:S01]  /*15f0*/  LDC.64 R16, c[0x0][0x3b0] ;  /* 0x0000ec00ff107b82 */ /* 0x000e220000000a00 */
[----:B------:R-:W-:Y:S01]  /*1600*/  LOP3.LUT P1, R22, R6, 0x2, RZ, 0xc0, !PT ;  /* 0x0000000206167812 */ /* 0x000fe2000782c0ff */
[-CC-:B------:R-:W-:Y:S02]  /*1610*/  IMAD R19, R18, R5.reuse, R0.reuse ;  /* 0x0000000512137224 */ /* 0x180fe400078e0200 */
[----:B------:R-:W-:Y:S01]  /*1620*/  IMAD R23, R3, R5, R0 ;  /* 0x0000000503177224 */ /* 0x000fe200078e0200 */
[----:B------:R-:W-:-:S04]  /*1630*/  SEL R25, R25, RZ, !P1 ;  /* 0x000000ff19197207 */ /* 0x000fc80004800000 */
[----:B------:R-:W-:Y:S01]  /*1640*/  ISETP.NE.AND P1, PT, R25, -0x1, PT ;  /* 0xffffffff1900780c */ /* 0x000fe20003f25270 */
[----:B0-----:R-:W-:-:S04]  /*1650*/  IMAD.WIDE.U32 R16, R19, 0x4, R16 ;  /* 0x0000000413107825 */ /* 0x001fc800078e0010 */
        /* <DEDUP_REMOVED lines=8> */
.L_x_1751:
[----:B0-----:R-:W2:Y:S04]  /*16e0*/  LDG.E.STRONG.GPU R18, desc[UR6][R16.64] ;  /* 0x0000000610127981 */ /* 0x001ea8000c1ef900 */
[----:B--2---:R-:W-:Y:S01]  /*16f0*/  CCTL.IVALL ;  /* 0x00000000ff00798f */ /* 0x004fe20002000000 */
[----:B------:R-:W-:Y:S05]  /*1700*/  YIELD ;  /* 0x0000000000007946 */ /* 0x000fea0003800000 */
[----:B------:R-:W-:-:S13]  /*1710*/  ISETP.NE.AND P1, PT, R18, R25, PT ;  /* 0x000000191200720c */ /* 0x000fda0003f25270 */
[----:B------:R-:W-:Y:S05]  /*1720*/  @P1 BRA `(.L_x_1751) ;  /* 0xfffffffc00ec1947 */ /* 0x000fea000383ffff */
.L_x_1750:
[----:B------:R-:W-:Y:S05]  /*1730*/  WARPSYNC.ALL ;  /* 0x0000000000007948 */ /* 0x000fea0003800000 */
[----:B------:R-:W-:Y:S01]  /*1740*/  BAR.SYNC.DEFER_BLOCKING 0x0 ;  /* 0x0000000000007b1d */ /* 0x000fe20000010000 */
[----:B------:R-:W-:-:S05]  /*1750*/  HFMA2 R26, -RZ, RZ, 0, 0 ;  /* 0x00000000ff1a7431 */ /* 0x000fca00000001ff */
[----:B------:R-:W-:Y:S05]  /*1760*/  @!P3 BRA `(.L_x_1752) ;  /* 0x000000040020b947 */ /* 0x000fea0003800000 */
[C-C-:B------:R-:W-:Y:S01]  /*1770*/  IMAD R22, R5.reuse, 0x5, R0.reuse ;  /* 0x0000000505167824 */ /* 0x140fe200078e0200 */
[CC--:B------:R-:W-:Y:S01]  /*1780*/  LEA R24, R5.reuse, R0.reuse, 0x2 ;  /* 0x0000000005187211 */ /* 0x0c0fe200078e10ff */
[C-C-:B------:R-:W-:Y:S01]  /*1790*/  IMAD R26, R5.reuse, 0x3, R0.reuse ;  /* 0x00000003051a7824 */ /* 0x140fe200078e0200 */
[CC--:B------:R-:W-:Y:S01]  /*17a0*/  LEA R60, R5.reuse, R0.reuse, 0x1 ;  /* 0x00000000053c7211 */ /* 0x0c0fe200078e08ff */
[C-C-:B------:R-:W-:Y:S01]  /*17b0*/  IMAD R28, R5.reuse, 0x7, R0.reuse ;  /* 0x00000007051c7824 */ /* 0x140fe200078e0200 */
[----:B------:R-:W-:Y:S01]  /*17c0*/  IADD3 R62, PT, PT, R0, R5, RZ ;  /* 0x00000005003e7210 */ /* 0x000fe20007ffe0ff */
[----:B------:R-:W-:Y:S01]  /*17d0*/  IMAD R30, R5, 0x6, R0 ;  /* 0x00000006051e7824 */ /* 0x000fe200078e0200 */
[----:B0-----:R-:W-:Y:S01]  /*17e0*/  IADD3 R23, PT, PT, -R3, RZ, RZ ;  /* 0x000000ff03177210 */ /* 0x001fe20007ffe1ff */
[----:B------:R-:W-:Y:S01]  /*17f0*/  UMOV UR4, URZ ;  /* 0x000000ff00047c82 */ /* 0x000fe20008000000 */
[----:B------:R-:W-:-:S07]  /*1800*/  MOV R64, R0 ;  /* 0x0000000000407202 */ /* 0x000fce0000000f00 */
.L_x_1753:
[----:B------:R-:W-:Y:S01]  /*1810*/  ISETP.EQ.OR P1, PT, R23, RZ, P2 ;  /* 0x000000ff1700720c */ /* 0x000fe20001722670 */
[----:B------:R-:W-:-:S06]  /*1820*/  UIADD3 UR5, UPT, UPT, UR4, 0x1, URZ ;  /* 0x0000000104057890 */ /* 0x000fcc000fffe0ff */
[----:B------:R-:W-:-:S06]  /*1830*/  ISETP.EQ.OR P3, PT, R3, UR5, P2 ;  /* 0x0000000503007c0c */ /* 0x000fcc0009762670 */
[----:B------:R-:W-:-:S05]  /*1840*/  @!P1 IMAD.WIDE.U32 R68, R64, 0x8, R66 ;  /* 0x0000000840449825 */ /* 0x000fca00078e0042 */
[----:B------:R-:W2:Y:S02]  /*1850*/  @!P1 LDG.E.64 R18, desc[UR6][R68.64] ;  /* 0x0000000644129981 */ /* 0x000ea4000c1e1b00 */
[----:B------:R-:W-:-:S06]  /*1860*/  @!P3 IMAD.WIDE.U32 R16, R62, 0x8, R66 ;  /* 0x000000083e10b825 */ /* 0x000fcc00078e0042 */
[----:B------:R-:W3:Y:S01]  /*1870*/  @!P3 LDG.E.64 R16, desc[UR6][R16.64] ;  /* 0x000000061010b981 */ /* 0x000ee2000c1e1b00 */
[----:B------:R-:W-:-:S06]  /*1880*/  UIADD3 UR5, UPT, UPT, UR4, 0x2, URZ ;  /* 0x0000000204057890 */ /* 0x000fcc000fffe0ff */
[----:B------:R-:W-:Y:S01]  /*1890*/  ISETP.EQ.OR P4, PT, R3, UR5, P2 ;  /* 0x0000000503007c0c */ /* 0x000fe20009782670 */
[----:B------:R-:W-:Y:S01]  /*18a0*/  UIADD3 UR5, UPT, UPT, UR4, 0x3, URZ ;  /* 0x0000000304057890 */ /* 0x000fe2000fffe0ff */
[----:B--2---:R-:W-:Y:S01]  /*18b0*/  @!P1 FADD.FTZ R20, R20, R18 ;  /* 0x0000001214149221 */ /* 0x004fe20000010000 */
[----:B------:R-:W-:-:S10]  /*18c0*/  @!P1 FADD.FTZ R21, R21, R19 ;  /* 0x0000001315159221 */ /* 0x000fd40000010000 */
[----:B------:R-:W-:Y:S01]  /*18d0*/  @!P4 IMAD.WIDE.U32 R18, R60, 0x8, R66 ;  /* 0x000000083c12c825 */ /* 0x000fe200078e0042 */
[----:B------:R-:W-:-:S05]  /*18e0*/  ISETP.EQ.OR P1, PT, R3, UR5, P2 ;  /* 0x0000000503007c0c */ /* 0x000fca0009722670 */
[----:B------:R-:W2:Y:S01]  /*18f0*/  @!P4 LDG.E.64 R18, desc[UR6][R18.64] ;  /* 0x000000061212c981 */ /* 0x000ea2000c1e1b00 */
[----:B---3--:R-:W-:Y:S01]  /*1900*/  @!P3 FADD.FTZ R20, R20, R16 ;  /* 0x000000101414b221 */ /* 0x008fe20000010000 */
[----:B------:R-:W-:-:S06]  /*1910*/  @!P3 FADD.FTZ R21, R21, R17 ;  /* 0x000000111515b221 */ /* 0x000fcc0000010000 */
        /* <DEDUP_REMOVED lines=40> */
[----:B------:R-:W-:Y:S01]  /*1ba0*/  ISETP.NE.AND P1, PT, R18, UR4, PT ;  /* 0x0000000412007c0c */ /* 0x000fe2000bf25270 */
[----:B---3--:R-:W-:Y:S01]  /*1bb0*/  @!P3 FADD.FTZ R20, R20, R16 ;  /* 0x000000101414b221 */ /* 0x008fe20000010000 */
[----:B------:R-:W-:-:S11]  /*1bc0*/  @!P3 FADD.FTZ R21, R21, R17 ;  /* 0x000000111515b221 */ /* 0x000fd60000010000 */
[----:B------:R-:W-:Y:S05]  /*1bd0*/  @P1 BRA `(.L_x_1753) ;  /* 0xfffffffc000c1947 */ /* 0x000fea000383ffff */
[----:B------:R-:W-:-:S07]  /*1be0*/  MOV R26, R18 ;  /* 0x00000012001a7202 */ /* 0x000fce0000000f00 */
.L_x_1752:
[----:B------:R-:W1:Y:S02]  /*1bf0*/  LDC R27, c[0x0][0x370] ;  /* 0x0000dc00ff1b7b82 */ /* 0x000e640000000800 */
[----:B-1----:R-:W-:-:S13]  /*1c00*/  LOP3.LUT P1, RZ, R27, 0x7, RZ, 0xc0, !PT ;  /* 0x000000071bff7812 */ /* 0x002fda000782c0ff */
[----:B------:R-:W-:Y:S05]  /*1c10*/  @!P1 BRA `(.L_x_1749) ;  /* 0x0000000000f49947 */ /* 0x000fea0003800000 */
[C---:B0-----:R-:W-:Y:S02]  /*1c20*/  LOP3.LUT R16, R27.reuse, 0x7, RZ, 0xc0, !PT ;  /* 0x000000071b107812 */ /* 0x041fe400078ec0ff */
[----:B------:R-:W-:Y:S02]  /*1c30*/  LOP3.LUT P1, R28, R27, 0x3, RZ, 0xc0, !PT ;  /* 0x000000031b1c7812 */ /* 0x000fe4000782c0ff */
[----:B------:R-:W-:-:S04]  /*1c40*/  IADD3 R16, PT, PT, R16, -0x1, RZ ;  /* 0xffffffff10107810 */ /* 0x000fc80007ffe0ff */
[----:B------:R-:W-:-:S13]  /*1c50*/  ISETP.GE.U32.AND P3, PT, R16, 0x3, PT ;  /* 0x000000031000780c */ /* 0x000fda0003f66070 */
[----:B------:R-:W-:Y:S05]  /*1c60*/  @!P3 BRA `(.L_x_1754) ;  /* 0x000000000070b947 */ /* 0x000fea0003800000 */
[C---:B------:R-:W-:Y:S02]  /*1c70*/  IADD3 R16, PT, PT, R26.reuse, 0x1, RZ ;  /* 0x000000011a107810 */ /* 0x040fe40007ffe0ff */
[CC--:B------:R-:W-:Y:S02]  /*1c80*/  ISETP.EQ.OR P3, PT, R26.reuse, R3.reuse, P2 ;  /* 0x000000031a00720c */ /* 0x0c0fe40001762670 */
[----:B------:R-:W-:Y:S02]  /*1c90*/  IADD3 R18, PT, PT, R26, 0x2, RZ ;  /* 0x000000021a127810 */ /* 0x000fe40007ffe0ff */
[-C--:B------:R-:W-:Y:S02]  /*1ca0*/  ISETP.EQ.OR P4, PT, R16, R3.reuse, P2 ;  /* 0x000000031000720c */ /* 0x080fe40001782670 */
[----:B------:R-:W-:Y:S02]  /*1cb0*/  ISETP.EQ.OR P5, PT, R18, R3, P2 ;  /* 0x000000031200720c */ /* 0x000fe400017a2670 */
[----:B------:R-:W-:-:S04]  /*1cc0*/  IADD3 R24, PT, PT, R26, 0x3, RZ ;  /* 0x000000031a187810 */ /* 0x000fc80007ffe0ff */
[----:B------:R-:W-:Y:S01]  /*1cd0*/  ISETP.EQ.OR P6, PT, R24, R3, P2 ;  /* 0x000000031800720c */ /* 0x000fe200017c2670 */
[----:B------:R-:W-:-:S04]  /*1ce0*/  @!P3 IMAD R17, R26, R5, R0 ;  /* 0x000000051a11b224 */ /* 0x000fc800078e0200 */
[----:B------:R-:W-:Y:S02]  /*1cf0*/  @!P4 IMAD R19, R16, R5, R0 ;  /* 0x000000051013c224 */ /* 0x000fe400078e0200 */
[----:B------:R-:W-:-:S04]  /*1d00*/  @!P3 IMAD.WIDE.U32 R16, R17, 0x8, R66 ;  /* 0x000000081110b825 */ /* 0x000fc800078e0042 */
[-C--:B------:R-:W-:Y:S02]  /*1d10*/  @!P5 IMAD R23, R18, R5.reuse, R0 ;  /* 0x000000051217d224 */ /* 0x080fe400078e0200 */
[--C-:B------:R-:W-:Y:S01]  /*1d20*/  @!P4 IMAD.WIDE.U32 R18, R19, 0x8, R66.reuse ;  /* 0x000000081312c825 */ /* 0x100fe200078e0042 */
[----:B------:R-:W2:Y:S03]  /*1d30*/  @!P3 LDG.E.64 R16, desc[UR6][R16.64] ;  /* 0x000000061010b981 */ /* 0x000ea6000c1e1b00 */
[----:B------:R-:W-:Y:S02]  /*1d40*/  @!P5 IMAD.WIDE.U32 R22, R23, 0x8, R66 ;  /* 0x000000081716d825 */ /* 0x000fe400078e0042 */
[----:B------:R-:W3:Y:S02]  /*1d50*/  @!P4 LDG.E.64 R18, desc[UR6][R18.64] ;  /* 0x000000061212c981 */ /* 0x000ee4000c1e1b00 */
[----:B------:R-:W-:-:S02]  /*1d60*/  @!P6 IMAD R25, R24, R5, R0 ;  /* 0x000000051819e224 */ /* 0x000fc400078e0200 */
[----:B------:R-:W4:Y:S02]  /*1d70*/  @!P5 LDG.E.64 R22, desc[UR6][R22.64] ;  /* 0x000000061616d981 */ /* 0x000f24000c1e1b00 */
[----:B------:R-:W-:-:S06]  /*1d80*/  @!P6 IMAD.WIDE.U32 R24, R25, 0x8, R66 ;  /* 0x000000081918e825 */ /* 0x000fcc00078e0042 */
        /* <DEDUP_REMOVED lines=10> */
.L_x_1754:
        /* <DEDUP_REMOVED lines=11> */
[----:B------:R-:W2:Y:S04]  /*1ee0*/  @!P3 LDG.E.64 R16, desc[UR6][R16.64] ;  /* 0x000000061010b981 */ /* 0x000ea8000c1e1b00 */
[----:B------:R-:W3:Y:S01]  /*1ef0*/  @!P1 LDG.E.64 R18, desc[UR6][R18.64] ;  /* 0x0000000612129981 */ /* 0x000ee2000c1e1b00 */
[----:B------:R-:W-:Y:S01]  /*1f00*/  IADD3 R26, PT, PT, R26, 0x2, RZ ;  /* 0x000000021a1a7810 */ /* 0x000fe20007ffe0ff */
[----:B--2---:R-:W-:Y:S01]  /*1f10*/  @!P3 FADD.FTZ R20, R20, R16 ;  /* 0x000000101414b221 */ /* 0x004fe20000010000 */
[----:B------:R-:W-:-:S03]  /*1f20*/  @!P3 FADD.FTZ R21, R21, R17 ;  /* 0x000000111515b221 */ /* 0x000fc60000010000 */
[----:B---3--:R-:W-:Y:S01]  /*1f30*/  @!P1 FADD.FTZ R20, R20, R18 ;  /* 0x0000001214149221 */ /* 0x008fe20000010000 */
[----:B------:R-:W-:-:S07]  /*1f40*/  @!P1 FADD.FTZ R21, R21, R19 ;  /* 0x0000001315159221 */ /* 0x000fce0000010000 */
.L_x_1755:
[----:B------:R-:W-:Y:S01]  /*1f50*/  ISETP.EQ.OR P1, PT, R26, R3, P2 ;  /* 0x000000031a00720c */ /* 0x000fe20001722670 */
[----:B------:R-:W-:Y:S03]  /*1f60*/  BSSY.RECONVERGENT B0, `(.L_x_1749) ;  /* 0x0000008000007945 */ /* 0x000fe60003800200 */
[----:B------:R-:W-:-:S13]  /*1f70*/  ISETP.NE.U32.OR P1, PT, R27, 0x1, P1 ;  /* 0x000000011b00780c */ /* 0x000fda0000f25470 */
[----:B------:R-:W-:Y:S05]  /*1f80*/  @P1 BRA `(.L_x_1756) ;  /* 0x0000000000141947 */ /* 0x000fea0003800000 */
[----:B------:R-:W-:-:S04]  /*1f90*/  IMAD R17, R5, R26, R0 ;  /* 0x0000001a05117224 */ /* 0x000fc800078e0200 */
[----:B------:R-:W-:-:S06]  /*1fa0*/  IMAD.WIDE.U32 R16, R17, 0x8, R66 ;  /* 0x0000000811107825 */ /* 0x000fcc00078e0042 */
[----:B------:R-:W2:Y:S02]  /*1fb0*/  LDG.E.64 R16, desc[UR6][R16.64] ;  /* 0x0000000610107981 */ /* 0x000ea4000c1e1b00 */
[----:B--2---:R-:W-:Y:S01]  /*1fc0*/  FADD.FTZ R20, R20, R16 ;  /* 0x0000001014147221 */ /* 0x004fe20000010000 */
[----:B------:R-:W-:-:S07]  /*1fd0*/  FADD.FTZ R21, R21, R17 ;  /* 0x0000001115157221 */ /* 0x000fce0000010000 */
.L_x_1756:
[----:B------:R-:W-:Y:S05]  /*1fe0*/  BSYNC.RECONVERGENT B0 ;  /* 0x0000000000007941 */ /* 0x000fea0003800200 */
.L_x_1749:
[----:B------:R-:W1:Y:S01]  /*1ff0*/  S2UR UR5, SR_CgaCtaId ;  /* 0x00000000000579c3 */ /* 0x000e620000008800 */
[----:B------:R-:W2:Y:S01]  /*2000*/  LDCU UR8, c[0x0][0x414] ;  /* 0x00008280ff0877ac */ /* 0x000ea20008000800 */
[----:B------:R-:W-:Y:S01]  /*2010*/  LOP3.LUT R22, R10, 0xffff, RZ, 0xc0, !PT ;  /* 0x0000ffff0a167812 */ /* 0x000fe200078ec0ff */
[----:B------:R-:W-:-:S03]  /*2020*/  UMOV UR4, 0x400 ;  /* 0x0000040000047882 */ /* 0x000fc60000000000 */
[----:B------:R-:W-:Y:S02]  /*2030*/  IADD3 R53, PT, PT, R53, R22, RZ ;  /* 0x0000001635357210 */ /* 0x000fe40007ffe0ff */
[----:B------:R-:W3:Y:S08]  /*2040*/  @P0 LDC.64 R26, c[0x0][0x388] ;  /* 0x0000e200ff1a0b82 */ /* 0x000ef00000000a00 */
[----:B0-----:R-:W0:Y:S01]  /*2050*/  LDC.64 R18, c[0x0][0x398] ;  /* 0x0000e600ff127b82 */ /* 0x001e220000000a00 */
[----:B--2---:R-:W-:Y:S01]  /*2060*/  @P0 FMUL.FTZ R24, R20, UR8 ;  /* 0x0000000814180c20 */ /* 0x004fe20008410000 */
[----:B------:R-:W-:Y:S01]  /*2070*/  @P0 FMUL.FTZ R25, R21, UR8 ;  /* 0x0000000815190c20 */ /* 0x000fe20008410000 */
[----:B-1----:R-:W-:-:S05]  /*2080*/  ULEA UR4, UR5, UR4, 0x18 ;  /* 0x0000000405047291 */ /* 0x002fca000f8ec0ff */
[----:B------:R-:W1:Y:S01]  /*2090*/  LDC.64 R16, c[0x0][0x3a0] ;  /* 0x0000e800ff107b82 */ /* 0x000e620000000a00 */
[----:B------:R-:W2:Y:S01]  /*20a0*/  LDCU UR5, c[0x0][0x404] ;  /* 0x00008080ff0577ac */ /* 0x000ea20008000800 */
[----:B---3--:R-:W-:Y:S02]  /*20b0*/  @P0 IMAD.WIDE R26, R8, 0x8, R26 ;  /* 0x00000008081a0825 */ /* 0x008fe400078e021a */
[----:B------:R-:W-:Y:S04]  /*20c0*/  @!P2 STS.64 [UR4+0x80], R20 ;  /* 0x00008014ff00a988 */ /* 0x000fe80008000a04 */
[----:B------:R3:W-:Y:S01]  /*20d0*/  @P0 STG.E.64 desc[UR6][R26.64], R24 ;  /* 0x000000181a000986 */ /* 0x0007e2000c101b06 */
[C---:B0-----:R-:W-:Y:S01]  /*20e0*/  IMAD.WIDE R28, R53.reuse, 0x4, R18 ;  /* 0x00000004351c7825 */ /* 0x041fe200078e0212 */
[----:B------:R-:W-:Y:S03]  /*20f0*/  BAR.SYNC.DEFER_BLOCKING 0x0 ;  /* 0x0000000000007b1d */ /* 0x000fe60000010000 */
[----:B-1----:R-:W-:-:S06]  /*2100*/  IMAD.WIDE R18, R53, 0x4, R16 ;  /* 0x0000000435127825 */ /* 0x002fcc00078e0210 */
[----:B------:R-:W5:Y:S04]  /*2110*/  LDG.E.64 R18, desc[UR6][R18.64] ;  /* 0x0000000612127981 */ /* 0x000f68000c1e1b00 */
[----:B------:R-:W0:Y:S01]  /*2120*/  LDS.64 R22, [UR4+0x80] ;  /* 0x00008004ff167984 */ /* 0x000e220008000a00 */
[----:B------:R-:W1:Y:S01]  /*2130*/  LDCU.U8 UR4, c[0x0][0x3fc] ;  /* 0x00007f80ff0477ac */ /* 0x000e620008000000 */
[----:B---3--:R-:W-:Y:S02]  /*2140*/  HFMA2 R24, -RZ, RZ, 1.875, 0 ;  /* 0x3f800000ff187431 */ /* 0x008fe400000001ff */
[----:B--2---:R-:W-:Y:S01]  /*2150*/  IMAD R27, R3, UR5, R54 ;  /* 0x00000005031b7c24 */ /* 0x004fe2000f8e0236 */
[----:B------:R-:W-:Y:S01]  /*2160*/  BSSY.RECONVERGENT B0, `(.L_x_1757) ;  /* 0x00001cb000007945 */ /* 0x000fe20003800200 */
[----:B------:R2:W5:Y:S01]  /*2170*/  LDG.E.64 R16, desc[UR6][R28.64] ;  /* 0x000000061c107981 */ /* 0x000562000c1e1b00 */
[----:B0-----:R-:W-:-:S04]  /*2180*/  FMUL.FTZ R30, R22, UR8 ;  /* 0x00000008161e7c20 */ /* 0x001fc80008410000 */
[----:B------:R-:W-:-:S04]  /*2190*/  FMUL.FTZ R22, R30, R30 ;  /* 0x0000001e1e167220 */ /* 0x000fc80000410000 */
[----:B------:R-:W-:-:S05]  /*21a0*/  FFMA.FTZ R22, R23, UR8, -R22 ;  /* 0x0000000817167c23 */ /* 0x000fca0008010816 */
[----:B------:R-:W-:-:S13]  /*21b0*/  FSETP.GTU.FTZ.AND P1, PT, R22, RZ, PT ;  /* 0x000000ff1600720b */ /* 0x000fda0003f3c000 */
[----:B------:R-:W0:Y:S01]  /*21c0*/  @P1 LDC R23, c[0x0][0x3a8] ;  /* 0x0000ea00ff171b82 */ /* 0x000e220000000800 */
[----:B-1----:R-:W-:Y:S01]  /*21d0*/  UISETP.NE.AND UP0, UPT, UR4, URZ, UPT ;  /* 0x000000ff0400728c */ /* 0x002fe2000bf05270 */
[----:B------:R-:W-:Y:S02]  /*21e0*/  IADD3 R25, PT, PT, R27, 0x20, RZ ;  /* 0x000000201b197810 */ /* 0x000fe40007ffe0ff */
[----:B--2---:R-:W-:Y:S02]  /*21f0*/  SHF.R.S32.HI R29, RZ, 0x1f, R27 ;  /* 0x0000001fff1d7819 */ /* 0x004fe4000001141b */
[----:B------:R-:W-:Y:S01]  /*2200*/  SHF.R.S32.HI R26, RZ, 0x1f, R25 ;  /* 0x0000001fff1a7819 */ /* 0x000fe20000011419 */
[----:B0-----:R-:W-:-:S04]  /*2210*/  @P1 FADD.FTZ R22, R22, R23 ;  /* 0x0000001716161221 */ /* 0x001fc80000010000 */
[----:B------:R0:W1:Y:S01]  /*2220*/  @P1 MUFU.RSQ R24, R22 ;  /* 0x0000001600181308 */ /* 0x0000620000001400 */
[----:B------:R-:W-:Y:S05]  /*2230*/  BRA.U UP0, `(.L_x_1758) ;  /* 0x0000000900dc7547 */ /* 0x000fea000b800000 */
[----:B------:R-:W2:Y:S01]  /*2240*/  LDCU.64 UR8, c[0x0][0x3e8] ;  /* 0x00007d00ff0877ac */ /* 0x000ea20008000a00 */
[----:B------:R-:W-:Y:S01]  /*2250*/  BSSY.RECONVERGENT B1, `(.L_x_1759) ;  /* 0x000001a000017945 */ /* 0x000fe20003800200 */
[----:B--2---:R-:W-:Y:S02]  /*2260*/  ISETP.GE.U32.AND P2, PT, R27, UR8, PT ;  /* 0x000000081b007c0c */ /* 0x004fe4000bf46070 */
[----:B------:R-:W-:Y:S02]  /*2270*/  ISETP.GE.U32.AND P3, PT, R52, UR8, PT ;  /* 0x0000000834007c0c */ /* 0x000fe4000bf66070 */
[----:B------:R-:W-:Y:S02]  /*2280*/  ISETP.GE.AND.EX P2, PT, R29, UR9, PT, P2 ;  /* 0x000000091d007c0c */ /* 0x000fe4000bf46320 */
[----:B------:R-:W-:Y:S02]  /*2290*/  ISETP.GE.U32.AND P5, PT, R50, UR8, PT ;  /* 0x0000000832007c0c */ /* 0x000fe4000bfa6070 */
[----:B------:R-:W-:-:S02]  /*22a0*/  ISETP.GE.U32.AND P1, PT, R48, UR8, PT ;  /* 0x0000000830007c0c */ /* 0x000fc4000bf26070 */
[----:B------:R-:W-:-:S07]  /*22b0*/  ISETP.GE.AND.EX P3, PT, R9, UR9, PT, P3 ;  /* 0x0000000909007c0c */ /* 0x000fce000bf66330 */
[----:B------:R-:W-:Y:S06]  /*22c0*/  @P2 BRA `(.L_x_1760) ;  /* 0x0000000000482947 */ /* 0x000fec0003800000 */
[----:B------:R-:W0:Y:S01]  /*22d0*/  LDCU.64 UR10, c[0x0][0x3e0] ;  /* 0x00007c00ff0a77ac */ /* 0x000e220008000a00 */
[----:B------:R-:W-:Y:S01]  /*22e0*/  MOV R20, R56 ;  /* 0x0000003800147202 */ /* 0x000fe20000000f00 */
[--C-:B------:R-:W-:Y:S01]  /*22f0*/  FADD.FTZ R23, R12, -R30.reuse ;  /* 0x8000001e0c177221 */ /* 0x100fe20000010000 */
[----:B------:R-:W-:Y:S01]  /*2300*/  MOV R21, R59 ;  /* 0x0000003b00157202 */ /* 0x000fe20000000f00 */
[----:B------:R-:W2:Y:S01]  /*2310*/  LDCU.64 UR4, c[0x0][0x380] ;  /* 0x00007000ff0477ac */ /* 0x000ea20008000a00 */
[----:B------:R-:W-:Y:S01]  /*2320*/  FADD.FTZ R37, R37, -R30 ;  /* 0x8000001e25257221 */ /* 0x000fe20000010000 */
[----:B-1----:R-:W-:-:S03]  /*2330*/  FMUL.FTZ R23, R23, R24 ;  /* 0x0000001817177220 */ /* 0x002fc60000410000 */
[----:B------:R-:W-:-:S04]  /*2340*/  FMUL.FTZ R12, R37, R24 ;  /* 0x00000018250c7220 */ /* 0x000fc80000410000 */
[----:B-----5:R-:W-:Y:S01]  /*2350*/  FFMA.FTZ R12, R17, R12, R19 ;  /* 0x0000000c110c7223 */ /* 0x020fe20000010013 */
[----:B0-----:R-:W-:Y:S02]  /*2360*/  IMAD R22, R29, UR10, RZ ;  /* 0x0000000a1d167c24 */ /* 0x001fe4000f8e02ff */
[----:B------:R-:W-:-:S04]  /*2370*/  IMAD.WIDE.U32 R20, R27, UR10, R20 ;  /* 0x0000000a1b147c25 */ /* 0x000fc8000f8e0014 */
[----:B------:R-:W-:Y:S02]  /*2380*/  IMAD R29, R27, UR11, R22 ;  /* 0x0000000b1b1d7c24 */ /* 0x000fe4000f8e0216 */
[----:B------:R-:W-:Y:S01]  /*2390*/  FFMA.FTZ R27, R16, R23, R18 ;  /* 0x00000017101b7223 */ /* 0x000fe20000010012 */
[----:B--2---:R-:W-:Y:S02]  /*23a0*/  LEA R22, P2, R20, UR4, 0x1 ;  /* 0x0000000414167c11 */ /* 0x004fe4000f8408ff */
[----:B------:R-:W-:Y:S02]  /*23b0*/  IADD3 R29, PT, PT, R21, R29, RZ ;  /* 0x0000001d151d7210 */ /* 0x000fe40007ffe0ff */
[----:B------:R-:W-:Y:S02]  /*23c0*/  F2FP.BF16.F32.PACK_AB R21, R12, R27 ;  /* 0x0000001b0c15723e */ /* 0x000fe400000010ff */
[----:B------:R-:W-:-:S05]  /*23d0*/  LEA.HI.X R23, R20, UR5, R29, 0x1, P2 ;  /* 0x0000000514177c11 */ /* 0x000fca00090f0c1d */
[----:B------:R2:W-:Y:S02]  /*23e0*/  STG.E desc[UR6][R22.64], R21 ;  /* 0x0000001516007986 */ /* 0x0005e4000c101906 */
.L_x_1760:
[----:B------:R-:W-:Y:S05]  /*23f0*/  BSYNC.RECONVERGENT B1 ;  /* 0x0000000000017941 */ /* 0x000fea0003800200 */
.L_x_1759:
[----:B------:R-:W-:Y:S04]  /*2400*/  BSSY.RECONVERGENT B1, `(.L_x_1761) ;  /* 0x0000014000017945 */ /* 0x000fe80003800200 */
[----:B------:R-:W-:Y:S05]  /*2410*/  @P3 BRA `(.L_x_1762) ;  /* 0x0000000000483947 */ /* 0x000fea0003800000 */
[----:B------:R-:W3:Y:S01]  /*2420*/  LDCU.64 UR4, c[0x0][0x3e0] ;  /* 0x00007c00ff0477ac */ /* 0x000ee20008000a00 */
[----:B------:R-:W-:Y:S01]  /*2430*/  MOV R20, R56 ;  /* 0x0000003800147202 */ /* 0x000fe20000000f00 */
[--C-:B--2---:R-:W-:Y:S01]  /*2440*/  FADD.FTZ R23, R14, -R30.reuse ;  /* 0x8000001e0e177221 */ /* 0x104fe20000010000 */
[----:B------:R-:W-:Y:S01]  /*2450*/  MOV R21, R59 ;  /* 0x0000003b00157202 */ /* 0x000fe20000000f00 */
[----:B------:R-:W0:Y:S01]  /*2460*/  LDCU.64 UR10, c[0x0][0x380] ;  /* 0x00007000ff0a77ac */ /* 0x000e220008000a00 */
[----:B------:R-:W-:Y:S01]  /*2470*/  FADD.FTZ R39, R39, -R30 ;  /* 0x8000001e27277221 */ /* 0x000fe20000010000 */
[----:B-1----:R-:W-:-:S03]  /*2480*/  FMUL.FTZ R23, R23, R24 ;  /* 0x0000001817177220 */ /* 0x002fc60000410000 */
[----:B------:R-:W-:Y:S01]  /*2490*/  FMUL.FTZ R12, R39, R24 ;  /* 0x00000018270c7220 */ /* 0x000fe20000410000 */
[----:B-----5:R-:W-:Y:S01]  /*24a0*/  FFMA.FTZ R14, R16, R23, R18 ;  /* 0x00000017100e7223 */ /* 0x020fe20000010012 */
[----:B---3--:R-:W-:Y:S02]  /*24b0*/  IMAD R27, R9, UR4, RZ ;  /* 0x00000004091b7c24 */ /* 0x008fe4000f8e02ff */
[----:B------:R-:W-:-:S04]  /*24c0*/  IMAD.WIDE.U32 R20, R52, UR4, R20 ;  /* 0x0000000434147c25 */ /* 0x000fc8000f8e0014 */
[----:B------:R-:W-:Y:S02]  /*24d0*/  IMAD R29, R52, UR5, R27 ;  /* 0x00000005341d7c24 */ /* 0x000fe4000f8e021b */
[----:B------:R-:W-:Y:S01]  /*24e0*/  FFMA.FTZ R27, R17, R12, R19 ;  /* 0x0000000c111b7223 */ /* 0x000fe20000010013 */
[C---:B0-----:R-:W-:Y:S02]  /*24f0*/  LEA R22, P2, R20.reuse, UR10, 0x1 ;  /* 0x0000000a14167c11 */ /* 0x041fe4000f8408ff */
[----:B------:R-:W-:Y:S02]  /*2500*/  IADD3 R29, PT, PT, R21, R29, RZ ;  /* 0x0000001d151d7210 */ /* 0x000fe40007ffe0ff */
[----:B------:R-:W-:Y:S02]  /*2510*/  F2FP.BF16.F32.PACK_AB R21, R27, R14 ;  /* 0x0000000e1b15723e */ /* 0x000fe400000010ff */
[----:B------:R-:W-:-:S05]  /*2520*/  LEA.HI.X R23, R20, UR11, R29, 0x1, P2 ;  /* 0x0000000b14177c11 */ /* 0x000fca00090f0c1d */
[----:B------:R3:W-:Y:S02]  /*2530*/  STG.E desc[UR6][R22.64], R21 ;  /* 0x0000001516007986 */ /* 0x0007e4000c101906 */
.L_x_1762:
[----:B------:R-:W-:Y:S05]  /*2540*/  BSYNC.RECONVERGENT B1 ;  /* 0x0000000000017941 */ /* 0x000fea0003800200 */
.L_x_1761:
[----:B------:R-:W-:Y:S01]  /*2550*/  ISETP.GE.AND.EX P5, PT, R11, UR9, PT, P5 ;  /* 0x000000090b007c0c */ /* 0x000fe2000bfa6350 */
[----:B------:R-:W-:Y:S01]  /*2560*/  BSSY.RECONVERGENT B1, `(.L_x_1763) ;  /* 0x000001d000017945 */ /* 0x000fe20003800200 */
[----:B------:R-:W-:Y:S02]  /*2570*/  ISETP.GE.U32.AND P6, PT, R25, UR8, PT ;  /* 0x0000000819007c0c */ /* 0x000fe4000bfc6070 */
[----:B------:R-:W-:Y:S02]  /*2580*/  ISETP.GE.U32.AND P2, PT, R46, UR8, PT ;  /* 0x000000082e007c0c */ /* 0x000fe4000bf46070 */
[----:B------:R-:W-:Y:S02]  /*2590*/  ISETP.GE.U32.AND P3, PT, R44, UR8, PT ;  /* 0x000000082c007c0c */ /* 0x000fe4000bf66070 */
[----:B------:R-:W-:Y:S02]  /*25a0*/  ISETP.GE.U32.AND P4, PT, R7, UR8, PT ;  /* 0x0000000807007c0c */ /* 0x000fe4000bf86070 */
[----:B------:R-:W-:-:S02]  /*25b0*/  ISETP.GE.AND.EX P1, PT, R13, UR9, PT, P1 ;  /* 0x000000090d007c0c */ /* 0x000fc4000bf26310 */
[----:B------:R-:W-:Y:S02]  /*25c0*/  ISETP.GE.AND.EX P6, PT, R26, UR9, PT, P6 ;  /* 0x000000091a007c0c */ /* 0x000fe4000bfc6360 */
[----:B------:R-:W-:Y:S02]  /*25d0*/  ISETP.GE.AND.EX P2, PT, R15, UR9, PT, P2 ;  /* 0x000000090f007c0c */ /* 0x000fe4000bf46320 */
[----:B------:R-:W-:Y:S02]  /*25e0*/  ISETP.GE.AND.EX P3, PT, R33, UR9, PT, P3 ;  /* 0x0000000921007c0c */ /* 0x000fe4000bf66330 */
[----:B------:R-:W-:Y:S01]  /*25f0*/  ISETP.GE.AND.EX P4, PT, R35, UR9, PT, P4 ;  /* 0x0000000923007c0c */ /* 0x000fe2000bf86340 */
[----:B------:R-:W-:-:S12]  /*2600*/  @P5 BRA `(.L_x_1764) ;  /* 0x0000000000485947 */ /* 0x000fd80003800000 */
[----:B------:R-:W4:Y:S01]  /*2610*/  LDCU.64 UR4, c[0x0][0x3e0] ;  /* 0x00007c00ff0477ac */ /* 0x000f220008000a00 */
[----:B------:R-:W-:Y:S01]  /*2620*/  MOV R20, R56 ;  /* 0x0000003800147202 */ /* 0x000fe20000000f00 */
[--C-:B--23--:R-:W-:Y:S01]  /*2630*/  FADD.FTZ R23, R32, -R30.reuse ;  /* 0x8000001e20177221 */ /* 0x10cfe20000010000 */
[----:B------:R-:W-:Y:S01]  /*2640*/  MOV R21, R59 ;  /* 0x0000003b00157202 */ /* 0x000fe20000000f00 */
[----:B------:R-:W0:Y:S01]  /*2650*/  LDCU.64 UR10, c[0x0][0x380] ;  /* 0x00007000ff0a77ac */ /* 0x000e220008000a00 */
[----:B------:R-:W-:Y:S01]  /*2660*/  FADD.FTZ R41, R41, -R30 ;  /* 0x8000001e29297221 */ /* 0x000fe20000010000 */
[----:B-1----:R-:W-:-:S03]  /*2670*/  FMUL.FTZ R23, R23, R24 ;  /* 0x0000001817177220 */ /* 0x002fc60000410000 */
[----:B------:R-:W-:Y:S01]  /*2680*/  FMUL.FTZ R12, R41, R24 ;  /* 0x00000018290c7220 */ /* 0x000fe20000410000 */
[----:B-----5:R-:W-:Y:S01]  /*2690*/  FFMA.FTZ R14, R16, R23, R18 ;  /* 0x00000017100e7223 */ /* 0x020fe20000010012 */
[----:B----4-:R-:W-:Y:S02]  /*26a0*/  IMAD R27, R11, UR4, RZ ;  /* 0x000000040b1b7c24 */ /* 0x010fe4000f8e02ff */
        /* <DEDUP_REMOVED lines=8> */
.L_x_1764:
[----:B------:R-:W-:Y:S05]  /*2730*/  BSYNC.RECONVERGENT B1 ;  /* 0x0000000000017941 */ /* 0x000fea0003800200 */
.L_x_1763:
[----:B------:R-:W-:Y:S04]  /*2740*/  BSSY.RECONVERGENT B1, `(.L_x_1765) ;  /* 0x0000014000017945 */ /* 0x000fe80003800200 */
[----:B------:R-:W-:Y:S05]  /*2750*/  @P1 BRA `(.L_x_1766) ;  /* 0x0000000000481947 */ /* 0x000fea0003800000 */
[----:B------:R-:W0:Y:S01]  /*2760*/  LDCU.64 UR4, c[0x0][0x3e0] ;  /* 0x00007c00ff0477ac */ /* 0x000e220008000a00 */
[----:B------:R-:W-:Y:S01]  /*2770*/  MOV R20, R56 ;  /* 0x0000003800147202 */ /* 0x000fe20000000f00 */
[--C-:B------:R-:W-:Y:S01]  /*2780*/  FADD.FTZ R43, R43, -R30.reuse ;  /* 0x8000001e2b2b7221 */ /* 0x100fe20000010000 */
[----:B--234-:R-:W-:Y:S01]  /*2790*/  MOV R21, R59 ;  /* 0x0000003b00157202 */ /* 0x01cfe20000000f00 */
[----:B------:R-:W2:Y:S01]  /*27a0*/  LDCU.64 UR10, c[0x0][0x380] ;  /* 0x00007000ff0a77ac */ /* 0x000ea20008000a00 */
[----:B------:R-:W-:Y:S01]  /*27b0*/  FADD.FTZ R23, R34, -R30 ;  /* 0x8000001e22177221 */ /* 0x000fe20000010000 */
[----:B-1----:R-:W-:-:S03]  /*27c0*/  FMUL.FTZ R43, R43, R24 ;  /* 0x000000182b2b7220 */ /* 0x002fc60000410000 */
[----:B------:R-:W-:Y:S01]  /*27d0*/  FMUL.FTZ R12, R23, R24 ;  /* 0x00000018170c7220 */ /* 0x000fe20000410000 */
[----:B-----5:R-:W-:-:S03]  /*27e0*/  FFMA.FTZ R43, R16, R43, R18 ;  /* 0x0000002b102b7223 */ /* 0x020fc60000010012 */
[----:B------:R-:W-:Y:S01]  /*27f0*/  FFMA.FTZ R12, R17, R12, R19 ;  /* 0x0000000c110c7223 */ /* 0x000fe20000010013 */
[----:B0-----:R-:W-:Y:S02]  /*2800*/  IMAD R27, R13, UR4, RZ ;  /* 0x000000040d1b7c24 */ /* 0x001fe4000f8e02ff */
[----:B------:R-:W-:-:S04]  /*2810*/  IMAD.WIDE.U32 R20, R48, UR4, R20 ;  /* 0x0000000430147c25 */ /* 0x000fc8000f8e0014 */
[----:B------:R-:W-:Y:S01]  /*2820*/  IMAD R27, R48, UR5, R27 ;  /* 0x00000005301b7c24 */ /* 0x000fe2000f8e021b */
[----:B--2---:R-:W-:-:S04]  /*2830*/  LEA R22, P1, R20, UR10, 0x1 ;  /* 0x0000000a14167c11 */ /* 0x004fc8000f8208ff */
[----:B------:R-:W-:Y:S02]  /*2840*/  IADD3 R27, PT, PT, R21, R27, RZ ;  /* 0x0000001b151b7210 */ /* 0x000fe40007ffe0ff */
[----:B------:R-:W-:Y:S02]  /*2850*/  F2FP.BF16.F32.PACK_AB R21, R12, R43 ;  /* 0x0000002b0c15723e */ /* 0x000fe400000010ff */
[----:B------:R-:W-:-:S05]  /*2860*/  LEA.HI.X R23, R20, UR11, R27, 0x1, P1 ;  /* 0x0000000b14177c11 */ /* 0x000fca00088f0c1b */
[----:B------:R0:W-:Y:S02]  /*2870*/  STG.E desc[UR6][R22.64], R21 ;  /* 0x0000001516007986 */ /* 0x0001e4000c101906 */
.L_x_1766:
[----:B------:R-:W-:Y:S05]  /*2880*/  BSYNC.RECONVERGENT B1 ;  /* 0x0000000000017941 */ /* 0x000fea0003800200 */
.L_x_1765:
[----:B------:R-:W-:Y:S04]  /*2890*/  BSSY.RECONVERGENT B1, `(.L_x_1767) ;  /* 0x0000014000017945 */ /* 0x000fe80003800200 */
[----:B------:R-:W-:Y:S05]  /*28a0*/  @P6 BRA `(.L_x_1768) ;  /* 0x0000000000486947 */ /* 0x000fea0003800000 */
[----:B------:R-:W1:Y:S01]  /*28b0*/  LDCU.64 UR4, c[0x0][0x3e0] ;  /* 0x00007c00ff0477ac */ /* 0x000e620008000a00 */
[----:B------:R-:W-:Y:S01]  /*28c0*/  MOV R20, R56 ;  /* 0x0000003800147202 */ /* 0x000fe20000000f00 */
[--C-:B------:R-:W-:Y:S01]  /*28d0*/  FADD.FTZ R45, R45, -R30.reuse ;  /* 0x8000001e2d2d7221 */ /* 0x100fe20000010000 */
[----:B0-234-:R-:W-:Y:S01]  /*28e0*/  MOV R21, R59 ;  /* 0x0000003b00157202 */ /* 0x01dfe20000000f00 */
[----:B------:R-:W0:Y:S01]  /*28f0*/  LDCU.64 UR10, c[0x0][0x380] ;  /* 0x00007000ff0a77ac */ /* 0x000e220008000a00 */
[----:B------:R-:W-:Y:S01]  /*2900*/  FADD.FTZ R23, R36, -R30 ;  /* 0x8000001e24177221 */ /* 0x000fe20000010000 */
[----:B-1----:R-:W-:-:S03]  /*2910*/  FMUL.FTZ R45, R45, R24 ;  /* 0x000000182d2d7220 */ /* 0x002fc60000410000 */
[----:B------:R-:W-:Y:S01]  /*2920*/  FMUL.FTZ R12, R23, R24 ;  /* 0x00000018170c7220 */ /* 0x000fe20000410000 */
[----:B-----5:R-:W-:-:S03]  /*2930*/  FFMA.FTZ R45, R16, R45, R18 ;  /* 0x0000002d102d7223 */ /* 0x020fc60000010012 */
[----:B------:R-:W-:Y:S01]  /*2940*/  FFMA.FTZ R12, R17, R12, R19 ;  /* 0x0000000c110c7223 */ /* 0x000fe20000010013 */
[----:B------:R-:W-:Y:S02]  /*2950*/  IMAD R26, R26, UR4, RZ ;  /* 0x000000041a1a7c24 */ /* 0x000fe4000f8e02ff */
[----:B------:R-:W-:-:S04]  /*2960*/  IMAD.WIDE.U32 R20, R25, UR4, R20 ;  /* 0x0000000419147c25 */ /* 0x000fc8000f8e0014 */
[----:B------:R-:W-:Y:S01]  /*2970*/  IMAD R25, R25, UR5, R26 ;  /* 0x0000000519197c24 */ /* 0x000fe2000f8e021a */
[----:B0-----:R-:W-:-:S04]  /*2980*/  LEA R22, P1, R20, UR10, 0x1 ;  /* 0x0000000a14167c11 */ /* 0x001fc8000f8208ff */
[----:B------:R-:W-:Y:S02]  /*2990*/  IADD3 R25, PT, PT, R21, R25, RZ ;  /* 0x0000001915197210 */ /* 0x000fe40007ffe0ff */
[----:B------:R-:W-:Y:S02]  /*29a0*/  F2FP.BF16.F32.PACK_AB R21, R12, R45 ;  /* 0x0000002d0c15723e */ /* 0x000fe400000010ff */
[----:B------:R-:W-:-:S05]  /*29b0*/  LEA.HI.X R23, R20, UR11, R25, 0x1, P1 ;  /* 0x0000000b14177c11 */ /* 0x000fca00088f0c19 */
[----:B------:R0:W-:Y:S02]  /*29c0*/  STG.E desc[UR6][R22.64], R21 ;  /* 0x0000001516007986 */ /* 0x0001e4000c101906 */
.L_x_1768:
[----:B------:R-:W-:Y:S05]  /*29d0*/  BSYNC.RECONVERGENT B1 ;  /* 0x0000000000017941 */ /* 0x000fea0003800200 */
.L_x_1767:
        /* <DEDUP_REMOVED lines=20> */
.L_x_1770:
[----:B------:R-:W-:Y:S05]  /*2b20*/  BSYNC.RECONVERGENT B1 ;  /* 0x0000000000017941 */ /* 0x000fea0003800200 */
.L_x_1769:
        /* <DEDUP_REMOVED lines=20> */
.L_x_1772:
[----:B------:R-:W-:Y:S05]  /*2c70*/  BSYNC.RECONVERGENT B1 ;  /* 0x0000000000017941 */ /* 0x000fea0003800200 */
.L_x_1771:
[----:B------:R-:W-:Y:S05]  /*2c80*/  @P4 BRA `(.L_x_1773) ;  /* 0x0000001000604947 */ /* 0x000fea0003800000 */
[----:B------:R-:W1:Y:S01]  /*2c90*/  LDCU.64 UR4, c[0x0][0x3e0] ;  /* 0x00007c00ff0477ac */ /* 0x000e620008000a00 */
[--C-:B------:R-:W-:Y:S01]  /*2ca0*/  FADD.FTZ R51, R51, -R30.reuse ;  /* 0x8000001e33337221 */ /* 0x100fe20000010000 */
[----:B0-234-:R-:W-:Y:S01]  /*2cb0*/  FADD.FTZ R21, R42, -R30 ;  /* 0x8000001e2a157221 */ /* 0x01dfe20000010000 */
[----:B------:R-:W-:Y:S01]  /*2cc0*/  MOV R57, R59 ;  /* 0x0000003b00397202 */ /* 0x000fe20000000f00 */
[----:B------:R-:W0:Y:S01]  /*2cd0*/  LDCU.64 UR8, c[0x0][0x380] ;  /* 0x00007000ff0877ac */ /* 0x000e220008000a00 */
[-C--:B-1----:R-:W-:Y:S01]  /*2ce0*/  FMUL.FTZ R51, R51, R24.reuse ;  /* 0x0000001833337220 */ /* 0x082fe20000410000 */
[----:B------:R-:W-:-:S03]  /*2cf0*/  FMUL.FTZ R24, R21, R24 ;  /* 0x0000001815187220 */ /* 0x000fc60000410000 */
[----:B-----5:R-:W-:Y:S01]  /*2d00*/  FFMA.FTZ R51, R16, R51, R18 ;  /* 0x0000003310337223 */ /* 0x020fe20000010012 */
[----:B------:R-:W-:-:S05]  /*2d10*/  FFMA.FTZ R24, R17, R24, R19 ;  /* 0x0000001811187223 */ /* 0x000fca0000010013 */
[----:B------:R-:W-:Y:S01]  /*2d20*/  F2FP.BF16.F32.PACK_AB R19, R24, R51 ;  /* 0x000000331813723e */ /* 0x000fe200000010ff */
[----:B------:R-:W-:Y:S02]  /*2d30*/  IMAD R12, R35, UR4, RZ ;  /* 0x00000004230c7c24 */ /* 0x000fe4000f8e02ff */
[----:B------:R-:W-:-:S04]  /*2d40*/  IMAD.WIDE.U32 R56, R7, UR4, R56 ;  /* 0x0000000407387c25 */ /* 0x000fc8000f8e0038 */
[----:B------:R-:W-:Y:S01]  /*2d50*/  IMAD R21, R7, UR5, R12 ;  /* 0x0000000507157c24 */ /* 0x000fe2000f8e020c */
[----:B0-----:R-:W-:-:S04]  /*2d60*/  LEA R16, P1, R56, UR8, 0x1 ;  /* 0x0000000838107c11 */ /* 0x001fc8000f8208ff */
[----:B------:R-:W-:-:S04]  /*2d70*/  IADD3 R21, PT, PT, R57, R21, RZ ;  /* 0x0000001539157210 */ /* 0x000fc80007ffe0ff */
[----:B------:R-:W-:-:S05]  /*2d80*/  LEA.HI.X R17, R56, UR9, R21, 0x1, P1 ;  /* 0x0000000938117c11 */ /* 0x000fca00088f0c15 */
[----:B------:R0:W-:Y:S01]  /*2d90*/  STG.E desc[UR6][R16.64], R19 ;  /* 0x0000001310007986 */ /* 0x0001e2000c101906 */
[----:B------:R-:W-:Y:S05]  /*2da0*/  BRA `(.L_x_1773) ;  /* 0x0000001000187947 */ /* 0x000fea0003800000 */
.L_x_1758:
        /* <DEDUP_REMOVED lines=9> */
[--C-:B------:R-:W-:Y:S01]  /*2e40*/  FADD.FTZ R21, R12, -R30.reuse ;  /* 0x8000001e0c157221 */ /* 0x100fe20000010000 */
[----:B------:R-:W-:Y:S01]  /*2e50*/  FADD.FTZ R37, R37, -R30 ;  /* 0x8000001e25257221 */ /* 0x000fe20000010000 */
[----:B------:R-:W2:Y:S01]  /*2e60*/  LDCU.64 UR8, c[0x0][0x3e0] ;  /* 0x00007c00ff0877ac */ /* 0x000ea20008000a00 */
[----:B0-----:R-:W-:Y:S01]  /*2e70*/  MOV R22, R56 ;  /* 0x0000003800167202 */ /* 0x001fe20000000f00 */
[-C--:B-1----:R-:W-:Y:S01]  /*2e80*/  FMUL.FTZ R21, R21, R24.reuse ;  /* 0x0000001815157220 */ /* 0x082fe20000410000 */
[----:B------:R-:W-:Y:S01]  /*2e90*/  FMUL.FTZ R20, R37, R24 ;  /* 0x0000001825147220 */ /* 0x000fe20000410000 */
[----:B------:R-:W0:Y:S01]  /*2ea0*/  LDCU.64 UR10, c[0x0][0x380] ;  /* 0x00007000ff0a77ac */ /* 0x000e220008000a00 */
[----:B------:R-:W-:Y:S01]  /*2eb0*/  MOV R23, R59 ;  /* 0x0000003b00177202 */ /* 0x000fe20000000f00 */
[----:B-----5:R-:W-:Y:S01]  /*2ec0*/  FFMA.FTZ R31, R16, R21, R18 ;  /* 0x00000015101f7223 */ /* 0x020fe20000010012 */
[----:B------:R-:W-:-:S03]  /*2ed0*/  FFMA.FTZ R37, R17, R20, R19 ;  /* 0x0000001411257223 */ /* 0x000fc60000010013 */
[----:B------:R-:W-:Y:S01]  /*2ee0*/  FMUL.FTZ R12, R31, -1.4426950216293334961 ;  /* 0xbfb8aa3b1f0c7820 */ /* 0x000fe20000410000 */
[----:B------:R-:W-:-:S05]  /*2ef0*/  FMUL.FTZ R21, R37, -1.4426950216293334961 ;  /* 0xbfb8aa3b25157820 */ /* 0x000fca0000410000 */
[----:B------:R-:W1:Y:S01]  /*2f00*/  MUFU.EX2 R12, R12 ;  /* 0x0000000c000c7308 */ /* 0x000e620000000800 */
[----:B--2---:R-:W-:-:S03]  /*2f10*/  IMAD R60, R29, UR8, RZ ;  /* 0x000000081d3c7c24 */ /* 0x004fc6000f8e02ff */
[----:B------:R-:W2:Y:S01]  /*2f20*/  MUFU.EX2 R21, R21 ;  /* 0x0000001500157308 */ /* 0x000ea20000000800 */
[----:B------:R-:W-:-:S04]  /*2f30*/  IMAD.WIDE.U32 R22, R27, UR8, R22 ;  /* 0x000000081b167c25 */ /* 0x000fc8000f8e0016 */
[----:B------:R-:W-:Y:S02]  /*2f40*/  IMAD R29, R27, UR9, R60 ;  /* 0x000000091b1d7c24 */ /* 0x000fe4000f8e023c */
[----:B-1----:R-:W-:-:S03]  /*2f50*/  FADD.FTZ R20, R12, 1 ;  /* 0x3f8000000c147421 */ /* 0x002fc60000010000 */
[----:B------:R-:W-:Y:S01]  /*2f60*/  IADD3 R29, PT, PT, R23, R29, RZ ;  /* 0x0000001d171d7210 */ /* 0x000fe20007ffe0ff */
[----:B--2---:R-:W-:Y:S02]  /*2f70*/  FADD.FTZ R28, R21, 1 ;  /* 0x3f800000151c7421 */ /* 0x004fe40000010000 */
[----:B------:R-:W1:Y:S08]  /*2f80*/  MUFU.RCP R20, R20 ;  /* 0x0000001400147308 */ /* 0x000e700000001000 */
[----:B------:R-:W2:Y:S01]  /*2f90*/  MUFU.RCP R28, R28 ;  /* 0x0000001c001c7308 */ /* 0x000ea20000001000 */
[----:B-1----:R-:W-:Y:S01]  /*2fa0*/  FMUL.FTZ R12, R31, R20 ;  /* 0x000000141f0c7220 */ /* 0x002fe20000410000 */
[----:B0-----:R-:W-:-:S04]  /*2fb0*/  LEA R20, P2, R22, UR10, 0x1 ;  /* 0x0000000a16147c11 */ /* 0x001fc8000f8408ff */
[----:B------:R-:W-:Y:S01]  /*2fc0*/  LEA.HI.X R21, R22, UR11, R29, 0x1, P2 ;  /* 0x0000000b16157c11 */ /* 0x000fe200090f0c1d */
[----:B--2---:R-:W-:-:S05]  /*2fd0*/  FMUL.FTZ R27, R37, R28 ;  /* 0x0000001c251b7220 */ /* 0x004fca0000410000 */
[----:B------:R-:W-:-:S05]  /*2fe0*/  F2FP.BF16.F32.PACK_AB R27, R27, R12 ;  /* 0x0000000c1b1b723e */ /* 0x000fca00000010ff */
[----:B------:R2:W-:Y:S02]  /*2ff0*/  STG.E desc[UR6][R20.64], R27 ;  /* 0x0000001b14007986 */ /* 0x0005e4000c101906 */
.L_x_1775:
[----:B------:R-:W-:Y:S05]  /*3000*/  BSYNC.RECONVERGENT B1 ;  /* 0x0000000000017941 */ /* 0x000fea0003800200 */
.L_x_1774:
[----:B------:R-:W-:Y:S04]  /*3010*/  BSSY.RECONVERGENT B1, `(.L_x_1776) ;  /* 0x000001e000017945 */ /* 0x000fe80003800200 */
[----:B------:R-:W-:Y:S05]  /*3020*/  @P3 BRA `(.L_x_1777) ;  /* 0x0000000000703947 */ /* 0x000fea0003800000 */
[--C-:B--2---:R-:W-:Y:S01]  /*3030*/  FADD.FTZ R21, R14, -R30.reuse ;  /* 0x8000001e0e157221 */ /* 0x104fe20000010000 */
        /* <DEDUP_REMOVED lines=18> */
[----:B--2---:R-:W-:Y:S01]  /*3160*/  FADD.FTZ R27, R20, 1 ;  /* 0x3f800000141b7421 */ /* 0x004fe20000010000 */
[C---:B0-----:R-:W-:Y:S01]  /*3170*/  LEA R20, P2, R22.reuse, UR10, 0x1 ;  /* 0x0000000a16147c11 */ /* 0x041fe2000f8408ff */
[----:B------:R-:W0:Y:S08]  /*3180*/  MUFU.RCP R14, R14 ;  /* 0x0000000e000e7308 */ /* 0x000e300000001000 */
[----:B------:R-:W1:Y:S01]  /*3190*/  MUFU.RCP R27, R27 ;  /* 0x0000001b001b7308 */ /* 0x000e620000001000 */
[----:B0-----:R-:W-:Y:S01]  /*31a0*/  FMUL.FTZ R12, R21, R14 ;  /* 0x0000000e150c7220 */ /* 0x001fe20000410000 */
[----:B------:R-:W-:Y:S01]  /*31b0*/  LEA.HI.X R21, R22, UR11, R31, 0x1, P2 ;  /* 0x0000000b16157c11 */ /* 0x000fe200090f0c1f */
[----:B-1----:R-:W-:-:S05]  /*31c0*/  FMUL.FTZ R29, R28, R27 ;  /* 0x0000001b1c1d7220 */ /* 0x002fca0000410000 */
[----:B------:R-:W-:-:S05]  /*31d0*/  F2FP.BF16.F32.PACK_AB R29, R29, R12 ;  /* 0x0000000c1d1d723e */ /* 0x000fca00000010ff */
[----:B------:R3:W-:Y:S02]  /*31e0*/  STG.E desc[UR6][R20.64], R29 ;  /* 0x0000001d14007986 */ /* 0x0007e4000c101906 */
.L_x_1777:
[----:B------:R-:W-:Y:S05]  /*31f0*/  BSYNC.RECONVERGENT B1 ;  /* 0x0000000000017941 */ /* 0x000fea0003800200 */
.L_x_1776:
        /* <DEDUP_REMOVED lines=12> */
[--C-:B--23--:R-:W-:Y:S01]  /*32c0*/  FADD.FTZ R21, R32, -R30.reuse ;  /* 0x8000001e20157221 */ /* 0x10cfe20000010000 */
        /* <DEDUP_REMOVED lines=27> */
.L_x_1779:
[----:B------:R-:W-:Y:S05]  /*3480*/  BSYNC.RECONVERGENT B1 ;  /* 0x0000000000017941 */ /* 0x000fea0003800200 */
.L_x_1778:
[----:B------:R-:W-:Y:S04]  /*3490*/  BSSY.RECONVERGENT B1, `(.L_x_1780) ;  /* 0x000001e000017945 */ /* 0x000fe80003800200 */
[----:B------:R-:W-:Y:S05]  /*34a0*/  @P1 BRA `(.L_x_1781) ;  /* 0x0000000000701947 */ /* 0x000fea0003800000 */
[--C-:B------:R-:W-:Y:S01]  /*34b0*/  FADD.FTZ R43, R43, -R30.reuse ;  /* 0x8000001e2b2b7221 */ /* 0x100fe20000010000 */
[----:B--234-:R-:W-:Y:S01]  /*34c0*/  FADD.FTZ R21, R34, -R30 ;  /* 0x8000001e22157221 */ /* 0x01cfe20000010000 */
        /* <DEDUP_REMOVED lines=19> */
[----:B------:R-:W0:Y:S03]  /*3600*/  MUFU.RCP R14, R14 ;  /* 0x0000000e000e7308 */ /* 0x000e260000001000 */
[----:B------:R-:W-:-:S05]  /*3610*/  LEA.HI.X R21, R22, UR11, R21, 0x1, P1 ;  /* 0x0000000b16157c11 */ /* 0x000fca00088f0c15 */
[----:B------:R-:W1:Y:S01]  /*3620*/  MUFU.RCP R27, R27 ;  /* 0x0000001b001b7308 */ /* 0x000e620000001000 */
[----:B0-----:R-:W-:Y:S01]  /*3630*/  FMUL.FTZ R12, R43, R14 ;  /* 0x0000000e2b0c7220 */ /* 0x001fe20000410000 */
[----:B-1----:R-:W-:-:S05]  /*3640*/  FMUL.FTZ R29, R28, R27 ;  /* 0x0000001b1c1d7220 */ /* 0x002fca0000410000 */
[----:B------:R-:W-:-:S05]  /*3650*/  F2FP.BF16.F32.PACK_AB R29, R29, R12 ;  /* 0x0000000c1d1d723e */ /* 0x000fca00000010ff */
[----:B------:R0:W-:Y:S02]  /*3660*/  STG.E desc[UR6][R20.64], R29 ;  /* 0x0000001d14007986 */ /* 0x0001e4000c101906 */
.L_x_1781:
[----:B------:R-:W-:Y:S05]  /*3670*/  BSYNC.RECONVERGENT B1 ;  /* 0x0000000000017941 */ /* 0x000fea0003800200 */
.L_x_1780:
[----:B------:R-:W-:Y:S04]  /*3680*/  BSSY.RECONVERGENT B1, `(.L_x_1782) ;  /* 0x000001e000017945 */ /* 0x000fe80003800200 */
[----:B------:R-:W-:Y:S05]  /*3690*/  @P6 BRA `(.L_x_1783) ;  /* 0x0000000000706947 */ /* 0x000fea0003800000 */
[--C-:B------:R-:W-:Y:S01]  /*36a0*/  FADD.FTZ R45, R45, -R30.reuse ;  /* 0x8000001e2d2d7221 */ /* 0x100fe20000010000 */
[----:B0-234-:R-:W-:Y:S01]  /*36b0*/  FADD.FTZ R21, R36, -R30 ;  /* 0x8000001e24157221 */ /* 0x01dfe20000010000 */
[----:B------:R-:W0:Y:S01]  /*36c0*/  LDCU.64 UR8, c[0x0][0x3e0] ;  /* 0x00007c00ff0877ac */ /* 0x000e220008000a00 */
[----:B------:R-:W-:Y:S01]  /*36d0*/  MOV R20, R56 ;  /* 0x0000003800147202 */ /* 0x000fe20000000f00 */
[-C--:B-1----:R-:W-:Y:S01]  /*36e0*/  FMUL.FTZ R45, R45, R24.reuse ;  /* 0x000000182d2d7220 */ /* 0x082fe20000410000 */
[----:B------:R-:W-:Y:S01]  /*36f0*/  FMUL.FTZ R14, R21, R24 ;  /* 0x00000018150e7220 */ /* 0x000fe20000410000 */
[----:B------:R-:W1:Y:S01]  /*3700*/  LDCU.64 UR10, c[0x0][0x380] ;  /* 0x00007000ff0a77ac */ /* 0x000e620008000a00 */
[----:B------:R-:W-:Y:S01]  /*3710*/  MOV R21, R59 ;  /* 0x0000003b00157202 */ /* 0x000fe20000000f00 */
[----:B-----5:R-:W-:Y:S01]  /*3720*/  FFMA.FTZ R45, R16, R45, R18 ;  /* 0x0000002d102d7223 */ /* 0x020fe20000010012 */
[----:B------:R-:W-:-:S03]  /*3730*/  FFMA.FTZ R28, R17, R14, R19 ;  /* 0x0000000e111c7223 */ /* 0x000fc60000010013 */
[----:B------:R-:W-:Y:S01]  /*3740*/  FMUL.FTZ R12, R45, -1.4426950216293334961 ;  /* 0xbfb8aa3b2d0c7820 */ /* 0x000fe20000410000 */
[----:B------:R-:W-:-:S05]  /*3750*/  FMUL.FTZ R22, R28, -1.4426950216293334961 ;  /* 0xbfb8aa3b1c167820 */ /* 0x000fca0000410000 */
[----:B------:R-:W2:Y:S01]  /*3760*/  MUFU.EX2 R12, R12 ;  /* 0x0000000c000c7308 */ /* 0x000ea20000000800 */
[----:B0-----:R-:W-:-:S03]  /*3770*/  IMAD R26, R26, UR8, RZ ;  /* 0x000000081a1a7c24 */ /* 0x001fc6000f8e02ff */
[----:B------:R-:W0:Y:S01]  /*3780*/  MUFU.EX2 R22, R22 ;  /* 0x0000001600167308 */ /* 0x000e220000000800 */
[----:B------:R-:W-:-:S04]  /*3790*/  IMAD.WIDE.U32 R20, R25, UR8, R20 ;  /* 0x0000000819147c25 */ /* 0x000fc8000f8e0014 */
[----:B------:R-:W-:Y:S02]  /*37a0*/  IMAD R23, R25, UR9, R26 ;  /* 0x0000000919177c24 */ /* 0x000fe4000f8e021a */
[----:B--2---:R-:W-:-:S03]  /*37b0*/  FADD.FTZ R14, R12, 1 ;  /* 0x3f8000000c0e7421 */ /* 0x004fc60000010000 */
[----:B------:R-:W-:Y:S01]  /*37c0*/  IADD3 R23, PT, PT, R21, R23, RZ ;  /* 0x0000001715177210 */ /* 0x000fe20007ffe0ff */
[----:B0-----:R-:W-:Y:S01]  /*37d0*/  FADD.FTZ R27, R22, 1 ;  /* 0x3f800000161b7421 */ /* 0x001fe20000010000 */
[C---:B-1----:R-:W-:Y:S01]  /*37e0*/  LEA R22, P1, R20.reuse, UR10, 0x1 ;  /* 0x0000000a14167c11 */ /* 0x042fe2000f8208ff */
[----:B------:R-:W0:Y:S03]  /*37f0*/  MUFU.RCP R14, R14 ;  /* 0x0000000e000e7308 */ /* 0x000e260000001000 */
[----:B------:R-:W-:-:S05]  /*3800*/  LEA.HI.X R23, R20, UR11, R23, 0x1, P1 ;  /* 0x0000000b14177c11 */ /* 0x000fca00088f0c17 */
[----:B------:R-:W1:Y:S01]  /*3810*/  MUFU.RCP R27, R27 ;  /* 0x0000001b001b7308 */ /* 0x000e620000001000 */
[----:B0-----:R-:W-:Y:S01]  /*3820*/  FMUL.FTZ R12, R45, R14 ;  /* 0x0000000e2d0c7220 */ /* 0x001fe20000410000 */
[----:B-1----:R-:W-:-:S05]  /*3830*/  FMUL.FTZ R25, R28, R27 ;  /* 0x0000001b1c197220 */ /* 0x002fca0000410000 */
[----:B------:R-:W-:-:S05]  /*3840*/  F2FP.BF16.F32.PACK_AB R25, R25, R12 ;  /* 0x0000000c1919723e */ /* 0x000fca00000010ff */
[----:B------:R0:W-:Y:S02]  /*3850*/  STG.E desc[UR6][R22.64], R25 ;  /* 0x0000001916007986 */ /* 0x0001e4000c101906 */
.L_x_1783:
[----:B------:R-:W-:Y:S05]  /*3860*/  BSYNC.RECONVERGENT B1 ;  /* 0x0000000000017941 */ /* 0x000fea0003800200 */
.L_x_1782:
        /* <DEDUP_REMOVED lines=30> */
.L_x_1785:
[----:B------:R-:W-:Y:S05]  /*3a50*/  BSYNC.RECONVERGENT B1 ;  /* 0x0000000000017941 */ /* 0x000fea0003800200 */
.L_x_1784:
        /* <DEDUP_REMOVED lines=30> */
.L_x_1787:
[----:B------:R-:W-:Y:S05]  /*3c40*/  BSYNC.RECONVERGENT B1 ;  /* 0x0000000000017941 */ /* 0x000fea0003800200 */
.L_x_1786:
[----:B------:R-:W-:Y:S05]  /*3c50*/  @P4 BRA `(.L_x_1773) ;  /* 0x00000000006c4947 */ /* 0x000fea0003800000 */
[--C-:B------:R-:W-:Y:S01]  /*3c60*/  FADD.FTZ R51, R51, -R30.reuse ;  /* 0x8000001e33337221 */ /* 0x100fe20000010000 */
[----:B0-234-:R-:W-:Y:S01]  /*3c70*/  FADD.FTZ R21, R42, -R30 ;  /* 0x8000001e2a157221 */ /* 0x01dfe20000010000 */
[----:B------:R-:W0:Y:S01]  /*3c80*/  LDCU.64 UR4, c[0x0][0x3e0] ;  /* 0x00007c00ff0477ac */ /* 0x000e220008000a00 */
[----:B------:R-:W-:Y:S01]  /*3c90*/  MOV R57, R59 ;  /* 0x0000003b00397202 */ /* 0x000fe20000000f00 */
[-C--:B-1----:R-:W-:Y:S01]  /*3ca0*/  FMUL.FTZ R51, R51, R24.reuse ;  /* 0x0000001833337220 */ /* 0x082fe20000410000 */
[----:B------:R-:W-:Y:S01]  /*3cb0*/  FMUL.FTZ R24, R21, R24 ;  /* 0x0000001815187220 */ /* 0x000fe20000410000 */
[----:B------:R-:W1:Y:S02]  /*3cc0*/  LDCU.64 UR8, c[0x0][0x380] ;  /* 0x00007000ff0877ac */ /* 0x000e640008000a00 */
        /* <DEDUP_REMOVED lines=20> */
.L_x_1773:
[----:B------:R-:W-:Y:S05]  /*3e10*/  BSYNC.RECONVERGENT B0 ;  /* 0x0000000000007941 */ /* 0x000fea0003800200 */
.L_x_1757:
[----:B------:R-:W1:Y:S01]  /*3e20*/  LDCU UR4, c[0x0][0x3f8] ;  /* 0x00007f00ff0477ac */ /* 0x000e620008000800 */
[----:B------:R-:W-:Y:S02]  /*3e30*/  IADD3 R8, PT, PT, R5, R8, RZ ;  /* 0x0000000805087210 */ /* 0x000fe40007ffe0ff */
[----:B------:R-:W-:Y:S01]  /*3e40*/  IADD3 R6, PT, PT, R6, 0x1, RZ ;  /* 0x0000000106067810 */ /* 0x000fe20007ffe0ff */
[----:B------:R-:W1:Y:S02]  /*3e50*/  LDCU UR5, c[0x0][0x3c8] ;  /* 0x00007900ff0577ac */ /* 0x000e640008000800 */
[----:B-1----:R-:W-:-:S06]  /*3e60*/  UIMAD UR4, UR4, UR5, URZ ;  /* 0x00000005040472a4 */ /* 0x002fcc000f8e02ff */
[----:B------:R-:W-:-:S13]  /*3e70*/  ISETP.GE.AND P1, PT, R8, UR4, PT ;  /* 0x0000000408007c0c */ /* 0x000fda000bf26270 */
[----:B------:R-:W-:Y:S05]  /*3e80*/  @!P1 BRA `(.L_x_1788) ;  /* 0xffffffc400009947 */ /* 0x000fea000383ffff */
[----:B------:R-:W-:Y:S05]  /*3e90*/  EXIT ;  /* 0x000000000000794d */ /* 0x000fea0003800000 */
.L_x_1789:
        /* <DEDUP_REMOVED lines=14> */
.L_x_4772:


//--------------------- .text._Z35group_norm_nhwc_fwd_one_pass_kernelI11Bf16IOFp32WLi128ELi98ELi392EEv26Group_norm_nhwc_fwd_params --------------------------
	.section	.text._Z35group_norm_nhwc_fwd_one_pass_kernelI11Bf16IOFp32WLi128ELi98ELi392EEv26Group_norm_nhwc_fwd_params,"ax",@progbits
	.align	128
        .global         _Z35group_norm_nhwc_fwd_one_pass_kernelI11Bf16IOFp32WLi128ELi98ELi392EEv26Group_norm_nhwc_fwd_params
        .type           _Z35group_norm_nhwc_fwd_one_pass_kernelI11Bf16IOFp32WLi128ELi98ELi392EEv26Group_norm_nhwc_fwd_params,@function
        .size           _Z35group_norm_nhwc_fwd_one_pass_kernelI11Bf16IOFp32WLi128ELi98ELi392EEv26Group_norm_nhwc_fwd_params,(.L_x_4773 - _Z35group_norm_nhwc_fwd_one_pass_kernelI11Bf16IOFp32WLi128ELi98ELi392EEv26Group_norm_nhwc_fwd_params)
        .other          _Z35group_norm_nhwc_fwd_one_pass_kernelI11Bf16IOFp32WLi128ELi98ELi392EEv26Group_norm_nhwc_fwd_params,@"STO_CUDA_ENTRY STV_DEFAULT"
_Z35group_norm_nhwc_fwd_one_pass_kernelI11Bf16IOFp32WLi128ELi98ELi392EEv26Group_norm_nhwc_fwd_params:
.text._Z35group_norm_nhwc_fwd_one_pass_kernelI11Bf16IOFp32WLi128ELi98ELi392EEv26Group_norm_nhwc_fwd_params:
        /* <DEDUP_REMOVED lines=10> */
[----:B------:R-:W-:Y:S01]  /*00a0*/  MOV R8, R0 ;  /* 0x0000000000087202 */ /* 0x000fe20000000f00 */
[----:B------:R-:W3:Y:S01]  /*00b0*/  S2R R3, SR_CTAID.X ;  /* 0x0000000000037919 */ /* 0x000ee20000002500 */
[----:B------:R-:W4:Y:S05]  /*00c0*/  LDCU.64 UR6, c[0x0][0x388] ;  /* 0x00007100ff0677ac */ /* 0x000f2a0008000a00 */
[----:B------:R-:W2:Y:S01]  /*00d0*/  LDC R7, c[0x0][0x370] ;  /* 0x0000dc00ff077b82 */ /* 0x000ea20000000800 */
[----:B----4-:R-:W-:-:S02]  /*00e0*/  ISETP.NE.U32.AND P1, PT, RZ, UR6, PT ;  /* 0x00000006ff007c0c */ /* 0x010fc4000bf25070 */
[C---:B0-----:R-:W-:Y:S02]  /*00f0*/  LOP3.LUT R4, R2.reuse, 0xffff, RZ, 0xc0, !PT ;  /* 0x0000ffff02047812 */ /* 0x041fe400078ec0ff */
[----:B---3--:R-:W-:-:S03]  /*0100*/  LOP3.LUT P0, RZ, R2, R3, RZ, 0xfc, !PT ;  /* 0x0000000302ff7212 */ /* 0x008fc6000780fcff */
[----:B------:R-:W-:Y:S01]  /*0110*/  IMAD R4, R4, 0x53a, RZ ;  /* 0x0000053a04047824 */ /* 0x000fe200078e02ff */
[----:B------:R-:W-:Y:S01]  /*0120*/  ISETP.NE.AND.EX P0, PT, RZ, UR7, !P0, P1 ;  /* 0x00000007ff007c0c */ /* 0x000fe2000c705310 */
[----:B------:R-:W0:Y:S03]  /*0130*/  LDCU.64 UR6, c[0x0][0x358] ;  /* 0x00006b00ff0677ac */ /* 0x000e260008000a00 */
[----:B------:R-:W-:Y:S02]  /*0140*/  SHF.R.U32.HI R6, RZ, 0x10, R4 ;  /* 0x00000010ff067819 */ /* 0x000fe40000011604 */
[----:B------:R-:W3:Y:S02]  /*0150*/  S2R R4, SR_LANEID ;  /* 0x0000000000047919 */ /* 0x000ee40000000000 */
[----:B------:R-:W-:Y:S01]  /*0160*/  PRMT R14, R6, 0x9910, RZ ;  /* 0x00009910060e7816 */ /* 0x000fe200000000ff */
[----:B-1----:R-:W-:-:S02]  /*0170*/  IMAD R96, R3, UR4, R6 ;  /* 0x0000000403607c24 */ /* 0x002fc4000f8e0206 */
[----:B------:R-:W-:Y:S02]  /*0180*/  HFMA2 R6, -RZ, RZ, 0, 0 ;  /* 0x00000000ff067431 */ /* 0x000fe400000001ff */
[----:B------:R-:W-:Y:S01]  /*0190*/  IMAD R14, R14, 0x31, RZ ;  /* 0x000000310e0e7824 */ /* 0x000fe200078e02ff */
[C---:B------:R-:W-:Y:S02]  /*01a0*/  IADD3 R94, PT, PT, R96.reuse, 0x8, RZ ;  /* 0x00000008605e7810 */ /* 0x040fe40007ffe0ff */
[C---:B------:R-:W-:Y:S02]  /*01b0*/  IADD3 R92, PT, PT, R96.reuse, 0x10, RZ ;  /* 0x00000010605c7810 */ /* 0x040fe40007ffe0ff */
[----:B------:R-:W-:Y:S02]  /*01c0*/  IADD3 R14, PT, PT, RZ, -R14, RZ ;  /* 0x8000000eff0e7210 */ /* 0x000fe40007ffe0ff */
[----:B------:R-:W-:Y:S02]  /*01d0*/  IADD3 R90, PT, PT, R96, 0x18, RZ ;  /* 0x00000018605a7810 */ /* 0x000fe40007ffe0ff */
[----:B------:R-:W-:-:S02]  /*01e0*/  PRMT R37, R14, 0x7710, RZ ;  /* 0x000077100e257816 */ /* 0x000fc400000000ff */
[C---:B------:R-:W-:Y:S02]  /*01f0*/  IADD3 R88, PT, PT, R96.reuse, 0x20, RZ ;  /* 0x0000002060587810 */ /* 0x040fe40007ffe0ff */
[C---:B------:R-:W-:Y:S02]  /*0200*/  IADD3 R82, PT, PT, R96.reuse, 0x28, RZ ;  /* 0x0000002860527810 */ /* 0x040fe40007ffe0ff */
[C---:B------:R-:W-:Y:S02]  /*0210*/  IADD3 R80, PT, PT, R96.reuse, 0x30, RZ ;  /* 0x0000003060507810 */ /* 0x040fe40007ffe0ff */
[C---:B------:R-:W-:Y:S02]  /*0220*/  IADD3 R78, PT, PT, R96.reuse, 0x38, RZ ;  /* 0x00000038604e7810 */ /* 0x040fe40007ffe0ff */
        /* <DEDUP_REMOVED lines=8> */
[----:B------:R-:W-:Y:S02]  /*02b0*/  IADD3 R14, PT, PT, R37, R2, RZ ;  /* 0x00000002250e7210 */ /* 0x000fe40007ffe0ff */
[----:B------:R-:W-:Y:S02]  /*02c0*/  SHF.R.S32.HI R9, RZ, 0x1f, R96 ;  /* 0x0000001fff097819 */ /* 0x000fe40000011460 */
        /* <DEDUP_REMOVED lines=15> */
[----:B0-23--:R-:W-:-:S07]  /*03c0*/  SHF.L.U32 R14, R14, 0x1, RZ ;  /* 0x000000010e0e7819 */ /* 0x00dfce00000006ff */
.L_x_1863:
[----:B0-----:R-:W0:Y:S01]  /*03d0*/  LDC R49, c[0x0][0x3f8] ;  /* 0x0000fe00ff317b82 */ /* 0x001e220000000800 */
[----:B------:R-:W1:Y:S01]  /*03e0*/  LDCU.64 UR4, c[0x0][0x3e8] ;  /* 0x00007d00ff0477ac */ /* 0x000e620008000a00 */
[----:B------:R-:W-:Y:S01]  /*03f0*/  LOP3.LUT R101, R14, 0xffff, RZ, 0xc0, !PT ;  /* 0x0000ffff0e657812 */ /* 0x000fe200078ec0ff */
[----:B--2---:R-:W2:Y:S01]  /*0400*/  LDCU.64 UR8, c[0x0][0x3f0] ;  /* 0x00007e00ff0877ac */ /* 0x004ea20008000a00 */
[----:B-1----:R-:W-:Y:S02]  /*0410*/  ISETP.GE.U32.AND P5, PT, R96, UR4, PT ;  /* 0x0000000460007c0c */ /* 0x002fe4000bfa6070 */
[----:B------:R-:W-:Y:S02]  /*0420*/  ISETP.GE.U32.AND P4, PT, R88, UR4, PT ;  /* 0x0000000458007c0c */ /* 0x000fe4000bf86070 */
[----:B------:R-:W-:Y:S02]  /*0430*/  ISETP.GE.AND.EX P5, PT, R9, UR5, PT, P5 ;  /* 0x0000000509007c0c */ /* 0x000fe4000bfa6350 */
[----:B0----5:R-:W-:-:S02]  /*0440*/  IABS R43, R49 ;  /* 0x00000031002b7213 */ /* 0x021fc40000000000 */
[----:B------:R-:W-:Y:S02]  /*0450*/  ISETP.GE.AND.EX P4, PT, R19, UR5, PT, P4 ;  /* 0x0000000513007c0c */ /* 0x000fe4000bf86340 */
[----:B------:R-:W0:Y:S07]  /*0460*/  I2F.RP R16, R43 ;  /* 0x0000002b00107306 */ /* 0x000e2e0000209400 */
[----:B---34-:R-:W1:Y:S01]  /*0470*/  @!P5 LDC.64 R46, c[0x0][0x3e0] ;  /* 0x0000f800ff2edb82 */ /* 0x018e620000000a00 */
[----:B0-----:R-:W0:Y:S07]  /*0480*/  MUFU.RCP R16, R16 ;  /* 0x0000001000107308 */ /* 0x001e2e0000001000 */
[----:B------:R-:W3:Y:S01]  /*0490*/  @!P5 LDC.64 R52, c[0x0][0x390] ;  /* 0x0000e400ff34db82 */ /* 0x000ee20000000a00 */
[----:B0-----:R-:W-:-:S04]  /*04a0*/  IADD3 R40, PT, PT, R16, 0xffffffe, RZ ;  /* 0x0ffffffe10287810 */ /* 0x001fc80007ffe0ff */
[----:B------:R0:W4:Y:S02]  /*04b0*/  F2I.FTZ.U32.TRUNC.NTZ R41, R40 ;  /* 0x0000002800297305 */ /* 0x000124000021f000 */
[----:B0-----:R-:W-:Y:S02]  /*04c0*/  MOV R40, RZ ;  /* 0x000000ff00287202 */ /* 0x001fe40000000f00 */
[----:B----4-:R-:W-:-:S05]  /*04d0*/  IADD3 R18, PT, PT, RZ, -R41, RZ ;  /* 0x80000029ff127210 */ /* 0x010fca0007ffe0ff */
[----:B------:R-:W-:Y:S01]  /*04e0*/  IMAD R45, R18, R43, RZ ;  /* 0x0000002b122d7224 */ /* 0x000fe200078e02ff */
[----:B------:R-:W-:-:S03]  /*04f0*/  IABS R18, R8 ;  /* 0x0000000800127213 */ /* 0x000fc60000000000 */
[----:B------:R-:W-:-:S06]  /*0500*/  IMAD.HI.U32 R41, R41, R45, R40 ;  /* 0x0000002d29297227 */ /* 0x000fcc00078e0028 */
[----:B------:R-:W-:-:S05]  /*0510*/  IMAD.HI.U32 R41, R41, R18, RZ ;  /* 0x0000001229297227 */ /* 0x000fca00078e00ff */
[----:B------:R-:W-:-:S05]  /*0520*/  IADD3 R16, PT, PT, -R41, RZ, RZ ;  /* 0x000000ff29107210 */ /* 0x000fca0007ffe1ff */
[----:B------:R-:W-:-:S05]  /*0530*/  IMAD R16, R43, R16, R18 ;  /* 0x000000102b107224 */ /* 0x000fca00078e0212 */
[----:B------:R-:W-:-:S13]  /*0540*/  ISETP.GT.U32.AND P2, PT, R43, R16, PT ;  /* 0x000000102b00720c */ /* 0x000fda0003f44070 */
[-C--:B------:R-:W-:Y:S02]  /*0550*/  @!P2 IADD3 R16, PT, PT, R16, -R43.reuse, RZ ;  /* 0x8000002b1010a210 */ /* 0x080fe40007ffe0ff */
[----:B------:R-:W-:Y:S02]  /*0560*/  @!P2 IADD3 R41, PT, PT, R41, 0x1, RZ ;  /* 0x000000012929a810 */ /* 0x000fe40007ffe0ff */
[----:B------:R-:W-:Y:S02]  /*0570*/  ISETP.GE.U32.AND P1, PT, R16, R43, PT ;  /* 0x0000002b1000720c */ /* 0x000fe40003f26070 */
[----:B------:R-:W-:Y:S02]  /*0580*/  LOP3.LUT R16, R8, R49, RZ, 0x3c, !PT ;  /* 0x0000003108107212 */ /* 0x000fe400078e3cff */
[----:B------:R-:W-:Y:S02]  /*0590*/  ISETP.NE.AND P2, PT, R49, RZ, PT ;  /* 0x000000ff3100720c */ /* 0x000fe40003f45270 */
[----:B------:R-:W-:-:S07]  /*05a0*/  ISETP.GE.AND P3, PT, R16, RZ, PT ;  /* 0x000000ff1000720c */ /* 0x000fce0003f66270 */
[----:B------:R-:W-:Y:S02]  /*05b0*/  @P1 IADD3 R41, PT, PT, R41, 0x1, RZ ;  /* 0x0000000129291810 */ /* 0x000fe40007ffe0ff */
[----:B------:R-:W-:-:S04]  /*05c0*/  ISETP.GE.U32.AND P1, PT, R92, UR4, PT ;  /* 0x000000045c007c0c */ /* 0x000fc8000bf26070 */
[----:B------:R-:W-:Y:S02]  /*05d0*/  @!P3 IADD3 R41, PT, PT, -R41, RZ, RZ ;  /* 0x000000ff2929b210 */ /* 0x000fe40007ffe1ff */
[----:B------:R-:W-:Y:S02]  /*05e0*/  @!P2 LOP3.LUT R41, RZ, R49, RZ, 0x33, !PT ;  /* 0x00000031ff29a212 */ /* 0x000fe400078e33ff */
[----:B------:R-:W-:Y:S02]  /*05f0*/  ISETP.GE.U32.AND P3, PT, R94, UR4, PT ;  /* 0x000000045e007c0c */ /* 0x000fe4000bf66070 */
[----:B------:R-:W-:Y:S02]  /*0600*/  IADD3 R43, PT, PT, -R41, RZ, RZ ;  /* 0x000000ff292b7210 */ /* 0x000fe40007ffe1ff */
[----:B------:R-:W-:Y:S02]  /*0610*/  ISETP.GE.AND.EX P3, PT, R13, UR5, PT, P3 ;  /* 0x000000050d007c0c */ /* 0x000fe4000bf66330 */
[----:B------:R-:W-:Y:S01]  /*0620*/  ISETP.GE.AND.EX P1, PT, R15, UR5, PT, P1 ;  /* 0x000000050f007c0c */ /* 0x000fe2000bf26310 */
[----:B------:R-:W-:Y:S01]  /*0630*/  IMAD R98, R49, R43, R8 ;  /* 0x0000002b31627224 */ /* 0x000fe200078e0208 */
[----:B------:R-:W-:-:S03]  /*0640*/  SHF.R.S32.HI R16, RZ, 0x1f, R41 ;  /* 0x0000001fff107819 */ /* 0x000fc60000011429 */
[----:B------:R-:W-:Y:S02]  /*0650*/  IMAD R98, R98, 0x62, RZ ;  /* 0x0000006262627824 */ /* 0x000fe400078e02ff */
[----:B--2---:R-:W-:-:S03]  /*0660*/  IMAD R16, R16, UR8, RZ ;  /* 0x0000000810107c24 */ /* 0x004fc6000f8e02ff */
[C---:B------:R-:W-:Y:S01]  /*0670*/  IADD3 R100, P2, PT, R98.reuse, R101, RZ ;  /* 0x0000006562647210 */ /* 0x040fe20007f5e0ff */
[----:B------:R-:W0:Y:S01]  /*0680*/  @!P3 LDC.64 R44, c[0x0][0x3e0] ;  /* 0x0000f800ff2cbb82 */ /* 0x000e220000000a00 */
[----:B------:R-:W-:Y:S02]  /*0690*/  IMAD R103, R41, UR9, R16 ;  /* 0x0000000929677c24 */ /* 0x000fe4000f8e0210 */
[----:B------:R-:W-:Y:S01]  /*06a0*/  LEA.HI.X.SX32 R101, R98, RZ, 0x1, P2 ;  /* 0x000000ff62657211 */ /* 0x000fe200010f0eff */
[----:B-1----:R-:W-:Y:S01]  /*06b0*/  @!P5 IMAD R16, R9, R46, RZ ;  /* 0x0000002e0910d224 */ /* 0x002fe200078e02ff */
[----:B------:R-:W-:Y:S01]  /*06c0*/  ISETP.GE.U32.AND P2, PT, R90, UR4, PT ;  /* 0x000000045a007c0c */ /* 0x000fe2000bf46070 */
[----:B------:R-:W-:-:S03]  /*06d0*/  IMAD.WIDE.U32 R100, R41, UR8, R100 ;  /* 0x0000000829647c25 */ /* 0x000fc6000f8e0064 */
[----:B------:R-:W-:Y:S01]  /*06e0*/  ISETP.GE.AND.EX P2, PT, R17, UR5, PT, P2 ;  /* 0x0000000511007c0c */ /* 0x000fe2000bf46320 */
[----:B------:R-:W1:Y:S01]  /*06f0*/  @!P1 LDC.64 R48, c[0x0][0x3e0] ;  /* 0x0000f800ff309b82 */ /* 0x000e620000000a00 */
[C---:B------:R-:W-:Y:S01]  /*0700*/  @!P5 IMAD R47, R96.reuse, R47, R16 ;  /* 0x0000002f602fd224 */ /* 0x040fe200078e0210 */
[----:B------:R-:W-:Y:S02]  /*0710*/  IADD3 R103, PT, PT, R101, R103, RZ ;  /* 0x0000006765677210 */ /* 0x000fe40007ffe0ff */
[-C--:B------:R-:W-:Y:S02]  /*0720*/  @!P5 MOV R102, R100.reuse ;  /* 0x000000640066d202 */ /* 0x080fe40000000f00 */
[----:B------:R-:W-:Y:S02]  /*0730*/  @!P3 MOV R54, R100 ;  /* 0x000000640036b202 */ /* 0x000fe40000000f00 */
[----:B------:R-:W2:Y:S01]  /*0740*/  @!P3 LDC.64 R50, c[0x0][0x390] ;  /* 0x0000e400ff32bb82 */ /* 0x000ea20000000a00 */
[----:B------:R-:W-:Y:S01]  /*0750*/  @!P3 MOV R55, R103 ;  /* 0x000000670037b202 */ /* 0x000fe20000000f00 */
[----:B------:R-:W-:-:S04]  /*0760*/  @!P5 IMAD.WIDE.U32 R42, R96, R46, R102 ;  /* 0x0000002e602ad225 */ /* 0x000fc800078e0066 */
[----:B0-----:R-:W-:Y:S01]  /*0770*/  @!P3 IMAD R18, R13, R44, RZ ;  /* 0x0000002c0d12b224 */ /* 0x001fe200078e02ff */
[----:B------:R-:W-:Y:S01]  /*0780*/  @!P5 IADD3 R16, PT, PT, R43, R47, RZ ;  /* 0x0000002f2b10d210 */ /* 0x000fe20007ffe0ff */
[----:B------:R-:W0:Y:S01]  /*0790*/  @!P2 LDC.64 R40, c[0x0][0x3e0] ;  /* 0x0000f800ff28ab82 */ /* 0x000e220000000a00 */
[----:B---3--:R-:W-:Y:S01]  /*07a0*/  @!P5 LEA R52, P6, R42, R52, 0x1 ;  /* 0x000000342a34d211 */ /* 0x008fe200078c08ff */
[C---:B------:R-:W-:Y:S02]  /*07b0*/  @!P3 IMAD R47, R94.reuse, R45, R18 ;  /* 0x0000002d5e2fb224 */ /* 0x040fe400078e0212 */
[----:B------:R-:W-:Y:S01]  /*07c0*/  @!P3 IMAD.WIDE.U32 R54, R94, R44, R54 ;  /* 0x0000002c5e36b225 */ /* 0x000fe200078e0036 */
[----:B------:R-:W-:Y:S02]  /*07d0*/  @!P5 LEA.HI.X R53, R42, R53, R16, 0x1, P6 ;  /* 0x000000352a35d211 */ /* 0x000fe400030f0c10 */
[----:B------:R-:W-:Y:S01]  /*07e0*/  MOV R16, RZ ;  /* 0x000000ff00107202 */ /* 0x000fe20000000f00 */
[----:B------:R-:W3:Y:S01]  /*07f0*/  @!P1 LDC.64 R42, c[0x0][0x390] ;  /* 0x0000e400ff2a9b82 */ /* 0x000ee20000000a00 */
[----:B------:R-:W-:Y:S01]  /*0800*/  @!P3 IADD3 R18, PT, PT, R55, R47, RZ ;  /* 0x0000002f3712b210 */ /* 0x000fe20007ffe0ff */
[----:B-1----:R-:W-:-:S03]  /*0810*/  @!P1 IMAD R20, R15, R48, RZ ;  /* 0x000000300f149224 */ /* 0x002fc600078e02ff */
[----:B------:R1:W4:Y:S01]  /*0820*/  @!P5 LDG.E R16, desc[UR6][R52.64] ;  /* 0x000000063410d981 */ /* 0x000322000c1e1900 */
[----:B------:R-:W-:Y:S01]  /*0830*/  ISETP.GE.U32.AND P5, PT, R82, UR4, PT ;  /* 0x0000000452007c0c */ /* 0x000fe2000bfa6070 */
[----:B------:R-:W-:Y:S01]  /*0840*/  @!P1 IMAD R49, R92, R49, R20 ;  /* 0x000000315c319224 */ /* 0x000fe200078e0214 */
[----:B------:R-:W5:Y:S01]  /*0850*/  @!P4 LDC.64 R46, c[0x0][0x3e0] ;  /* 0x0000f800ff2ecb82 */ /* 0x000f620000000a00 */
[C---:B--2---:R-:W-:Y:S02]  /*0860*/  @!P3 LEA R50, P6, R54.reuse, R50, 0x1 ;  /* 0x000000323632b211 */ /* 0x044fe400078c08ff */
[----:B------:R-:W-:Y:S02]  /*0870*/  ISETP.GE.AND.EX P5, PT, R21, UR5, PT, P5 ;  /* 0x0000000515007c0c */ /* 0x000fe4000bfa6350 */
[----:B------:R-:W-:Y:S02]  /*0880*/  @!P3 LEA.HI.X R51, R54, R51, R18, 0x1, P6 ;  /* 0x000000333633b211 */ /* 0x000fe400030f0c12 */
[----:B-1----:R-:W-:Y:S01]  /*0890*/  @!P1 MOV R52, R100 ;  /* 0x0000006400349202 */ /* 0x002fe20000000f00 */
[----:B------:R-:W1:Y:S01]  /*08a0*/  @!P2 LDC.64 R44, c[0x0][0x390] ;  /* 0x0000e400ff2cab82 */ /* 0x000e620000000a00 */
[----:B------:R-:W-:Y:S01]  /*08b0*/  @!P1 MOV R53, R103 ;  /* 0x0000006700359202 */ /* 0x000fe20000000f00 */
[----:B0-----:R-:W-:Y:S01]  /*08c0*/  @!P2 IMAD R20, R17, R40, RZ ;  /* 0x000000281114a224 */ /* 0x001fe200078e02ff */
[----:B------:R-:W-:Y:S01]  /*08d0*/  MOV R18, RZ ;  /* 0x000000ff00127202 */ /* 0x000fe20000000f00 */
[----:B------:R-:W-:Y:S01]  /*08e0*/  @!P1 IMAD.WIDE.U32 R52, R92, R48, R52 ;  /* 0x000000305c349225 */ /* 0x000fe200078e0034 */
[----:B------:R-:W-:-:S04]  /*08f0*/  @!P2 MOV R54, R100 ;  /* 0x000000640036a202 */ /* 0x000fc80000000f00 */
[----:B------:R0:W2:Y:S01]  /*0900*/  @!P3 LDG.E R18, desc[UR6][R50.64] ;  /* 0x000000063212b981 */ /* 0x0000a2000c1e1900 */
[----:B------:R-:W-:Y:S01]  /*0910*/  @!P2 IMAD R57, R90, R41, R20 ;  /* 0x000000295a39a224 */ /* 0x000fe200078e0214 */
[----:B------:R-:W-:Y:S02]  /*0920*/  @!P1 IADD3 R20, PT, PT, R53, R49, RZ ;  /* 0x0000003135149210 */ /* 0x000fe40007ffe0ff */
[----:B------:R-:W1:Y:S01]  /*0930*/  @!P4 LDC.64 R48, c[0x0][0x390] ;  /* 0x0000e400ff30cb82 */ /* 0x000e620000000a00 */
[----:B------:R-:W-:Y:S02]  /*0940*/  @!P2 MOV R55, R103 ;  /* 0x000000670037a202 */ /* 0x000fe40000000f00 */
[----:B------:R-:W-:Y:S01]  /*0950*/  ISETP.GE.U32.AND P3, PT, R80, UR4, PT ;  /* 0x0000000450007c0c */ /* 0x000fe2000bf66070 */
[----:B-----5:R-:W-:Y:S01]  /*0960*/  @!P4 IMAD R24, R19, R46, RZ ;  /* 0x0000002e1318c224 */ /* 0x020fe200078e02ff */
[----:B---3--:R-:W-:Y:S01]  /*0970*/  @!P1 LEA R42, P6, R52, R42, 0x1 ;  /* 0x0000002a342a9211 */ /* 0x008fe200078c08ff */
[----:B------:R-:W-:Y:S01]  /*0980*/  @!P2 IMAD.WIDE.U32 R54, R90, R40, R54 ;  /* 0x000000285a36a225 */ /* 0x000fe200078e0036 */
[----:B------:R-:W-:Y:S01]  /*0990*/  ISETP.GE.AND.EX P3, PT, R23, UR5, PT, P3 ;  /* 0x0000000517007c0c */ /* 0x000fe2000bf66330 */
[----:B------:R-:W3:Y:S01]  /*09a0*/  @!P5 LDC.64 R40, c[0x0][0x3e0] ;  /* 0x0000f800ff28db82 */ /* 0x000ee20000000a00 */
[----:B------:R-:W-:-:S02]  /*09b0*/  @!P1 LEA.HI.X R43, R52, R43, R20, 0x1, P6 ;  /* 0x0000002b342b9211 */ /* 0x000fc400030f0c14 */
[----:B------:R-:W-:Y:S02]  /*09c0*/  MOV R20, RZ ;  /* 0x000000ff00147202 */ /* 0x000fe40000000f00 */
[----:B0-----:R-:W-:Y:S02]  /*09d0*/  @!P4 MOV R50, R100 ;  /* 0x000000640032c202 */ /* 0x001fe40000000f00 */
[----:B------:R-:W-:Y:S02]  /*09e0*/  @!P4 MOV R51, R103 ;  /* 0x000000670033c202 */ /* 0x000fe40000000f00 */
[----:B------:R-:W-:Y:S02]  /*09f0*/  @!P2 IADD3 R22, PT, PT, R55, R57, RZ ;  /* 0x000000393716a210 */ /* 0x000fe40007ffe0ff */
[----:B-1----:R-:W-:Y:S01]  /*0a00*/  @!P2 LEA R52, P6, R54, R44, 0x1 ;  /* 0x0000002c3634a211 */ /* 0x002fe200078c08ff */
[C---:B------:R-:W-:Y:S01]  /*0a10*/  @!P4 IMAD R55, R88.reuse, R47, R24 ;  /* 0x0000002f5837c224 */ /* 0x040fe200078e0218 */
[----:B------:R-:W-:Y:S01]  /*0a20*/  MOV R69, RZ ;  /* 0x000000ff00457202 */ /* 0x000fe20000000f00 */
[----:B------:R-:W-:Y:S01]  /*0a30*/  @!P4 IMAD.WIDE.U32 R50, R88, R46, R50 ;  /* 0x0000002e5832c225 */ /* 0x000fe200078e0032 */
[----:B------:R0:W5:Y:S01]  /*0a40*/  @!P1 LDG.E R20, desc[UR6][R42.64] ;  /* 0x000000062a149981 */ /* 0x000162000c1e1900 */
[----:B------:R-:W-:Y:S01]  /*0a50*/  @!P2 LEA.HI.X R53, R54, R45, R22, 0x1, P6 ;  /* 0x0000002d3635a211 */ /* 0x000fe200030f0c16 */
[----:B------:R-:W1:Y:S01]  /*0a60*/  @!P5 LDC.64 R46, c[0x0][0x390] ;  /* 0x0000e400ff2edb82 */ /* 0x000e620000000a00 */
[----:B------:R-:W-:-:S02]  /*0a70*/  ISETP.GE.U32.AND P1, PT, R78, UR4, PT ;  /* 0x000000044e007c0c */ /* 0x000fc4000bf26070 */
[----:B------:R-:W-:Y:S01]  /*0a80*/  ISETP.GE.U32.AND P6, PT, R76, UR4, PT ;  /* 0x000000044c007c0c */ /* 0x000fe2000bfc6070 */
[----:B------:R1:W5:Y:S01]  /*0a90*/  @!P2 LDG.E R69, desc[UR6][R52.64] ;  /* 0x000000063445a981 */ /* 0x000362000c1e1900 */
[----:B------:R-:W-:-:S03]  /*0aa0*/  ISETP.GE.AND.EX P1, PT, R25, UR5, PT, P1 ;  /* 0x0000000519007c0c */ /* 0x000fc6000bf26310 */
[----:B------:R-:W1:Y:S01]  /*0ab0*/  @!P3 LDC.64 R44, c[0x0][0x3e0] ;  /* 0x0000f800ff2cbb82 */ /* 0x000e620000000a00 */
[----:B------:R-:W-:Y:S02]  /*0ac0*/  ISETP.GE.AND.EX P2, PT, R27, UR5, PT, P6 ;  /* 0x000000051b007c0c */ /* 0x000fe4000bf46360 */
[----:B------:R-:W-:Y:S02]  /*0ad0*/  @!P4 IADD3 R22, PT, PT, R51, R55, RZ ;  /* 0x000000373316c210 */ /* 0x000fe40007ffe0ff */
[----:B------:R-:W-:-:S04]  /*0ae0*/  @!P4 LEA R54, P6, R50, R48, 0x1 ;  /* 0x000000303236c211 */ /* 0x000fc800078c08ff */
[----:B------:R-:W-:Y:S01]  /*0af0*/  @!P4 LEA.HI.X R55, R50, R49, R22, 0x1, P6 ;  /* 0x000000313237c211 */ /* 0x000fe200030f0c16 */
[----:B---3--:R-:W-:Y:S01]  /*0b00*/  @!P5 IMAD R24, R21, R40, RZ ;  /* 0x000000281518d224 */ /* 0x008fe200078e02ff */
[----:B------:R-:W3:Y:S01]  /*0b10*/  @!P3 LDC.64 R50, c[0x0][0x390] ;  /* 0x0000e400ff32bb82 */ /* 0x000ee20000000a00 */
[----:B------:R-:W-:Y:S02]  /*0b20*/  @!P5 MOV R48, R100 ;  /* 0x000000640030d202 */ /* 0x000fe40000000f00 */
[----:B------:R-:W-:Y:S02]  /*0b30*/  @!P5 MOV R49, R103 ;  /* 0x000000670031d202 */ /* 0x000fe40000000f00 */
[----:B------:R-:W-:Y:S01]  /*0b40*/  MOV R71, RZ ;  /* 0x000000ff00477202 */ /* 0x000fe20000000f00 */
[C---:B------:R-:W-:Y:S02]  /*0b50*/  @!P5 IMAD R57, R82.reuse, R41, R24 ;  /* 0x000000295239d224 */ /* 0x040fe400078e0218 */
[----:B0-----:R-:W0:Y:S01]  /*0b60*/  @!P1 LDC.64 R42, c[0x0][0x3e0] ;  /* 0x0000f800ff2a9b82 */ /* 0x001e220000000a00 */
[----:B------:R-:W-:-:S02]  /*0b70*/  @!P5 IMAD.WIDE.U32 R48, R82, R40, R48 ;  /* 0x000000285230d225 */ /* 0x000fc400078e0030 */
[----:B------:R3:W5:Y:S01]  /*0b80*/  @!P4 LDG.E R71, desc[UR6][R54.64] ;  /* 0x000000063647c981 */ /* 0x000762000c1e1900 */
[----:B------:R-:W-:Y:S02]  /*0b90*/  ISETP.GE.U32.AND P4, PT, R74, UR4, PT ;  /* 0x000000044a007c0c */ /* 0x000fe4000bf86070 */
[----:B------:R-:W-:Y:S02]  /*0ba0*/  @!P5 IADD3 R22, PT, PT, R49, R57, RZ ;  /* 0x000000393116d210 */ /* 0x000fe40007ffe0ff */
[----:B------:R-:W0:Y:S01]  /*0bb0*/  @!P2 LDC.64 R40, c[0x0][0x3e0] ;  /* 0x0000f800ff28ab82 */ /* 0x000e220000000a00 */
[----:B-1----:R-:W-:Y:S01]  /*0bc0*/  @!P5 LEA R52, P6, R48, R46, 0x1 ;  /* 0x0000002e3034d211 */ /* 0x002fe200078c08ff */
[----:B------:R-:W-:Y:S01]  /*0bd0*/  @!P3 IMAD R24, R23, R44, RZ ;  /* 0x0000002c1718b224 */ /* 0x000fe200078e02ff */
[----:B------:R-:W-:Y:S02]  /*0be0*/  @!P3 MOV R56, R100 ;  /* 0x000000640038b202 */ /* 0x000fe40000000f00 */
[----:B------:R-:W-:-:S02]  /*0bf0*/  @!P3 MOV R57, R103 ;  /* 0x000000670039b202 */ /* 0x000fc40000000f00 */
[----:B------:R-:W-:Y:S02]  /*0c00*/  ISETP.GE.AND.EX P4, PT, R29, UR5, PT, P4 ;  /* 0x000000051d007c0c */ /* 0x000fe4000bf86340 */
[----:B------:R-:W-:Y:S02]  /*0c10*/  MOV R73, RZ ;  /* 0x000000ff00497202 */ /* 0x000fe40000000f00 */
[----:B------:R-:W-:Y:S01]  /*0c20*/  @!P5 LEA.HI.X R53, R48, R47, R22, 0x1, P6 ;  /* 0x0000002f3035d211 */ /* 0x000fe200030f0c16 */
[C---:B------:R-:W-:Y:S01]  /*0c30*/  @!P3 IMAD R47, R80.reuse, R45, R24 ;  /* 0x0000002d502fb224 */ /* 0x040fe200078e0218 */
[----:B------:R-:W1:Y:S01]  /*0c40*/  @!P1 LDC.64 R48, c[0x0][0x390] ;  /* 0x0000e400ff309b82 */ /* 0x000e620000000a00 */
[----:B------:R-:W-:Y:S02]  /*0c50*/  @!P3 IMAD.WIDE.U32 R56, R80, R44, R56 ;  /* 0x0000002c5038b225 */ /* 0x000fe400078e0038 */
[----:B------:R0:W5:Y:S01]  /*0c60*/  @!P5 LDG.E R73, desc[UR6][R52.64] ;  /* 0x000000063449d981 */ /* 0x000162000c1e1900 */
[----:B------:R-:W-:-:S02]  /*0c70*/  ISETP.GE.U32.AND P5, PT, R72, UR4, PT ;  /* 0x0000000448007c0c */ /* 0x000fc4000bfa6070 */
[----:B------:R-:W-:Y:S02]  /*0c80*/  @!P3 IADD3 R22, PT, PT, R57, R47, RZ ;  /* 0x0000002f3916b210 */ /* 0x000fe40007ffe0ff */
[C---:B---3--:R-:W-:Y:S01]  /*0c90*/  @!P3 LEA R54, P6, R56.reuse, R50, 0x1 ;  /* 0x000000323836b211 */ /* 0x048fe200078c08ff */
[----:B------:R-:W3:Y:S01]  /*0ca0*/  @!P2 LDC.64 R44, c[0x0][0x390] ;  /* 0x0000e400ff2cab82 */ /* 0x000ee20000000a00 */
[----:B------:R-:W-:Y:S02]  /*0cb0*/  ISETP.GE.AND.EX P5, PT, R31, UR5, PT, P5 ;  /* 0x000000051f007c0c */ /* 0x000fe4000bfa6350 */
[----:B------:R-:W-:Y:S01]  /*0cc0*/  @!P3 LEA.HI.X R55, R56, R51, R22, 0x1, P6 ;  /* 0x000000333837b211 */ /* 0x000fe200030f0c16 */
[----:B0-----:R-:W-:Y:S01]  /*0cd0*/  @!P1 IMAD R24, R25, R42, RZ ;  /* 0x0000002a19189224 */ /* 0x001fe200078e02ff */
[-C--:B------:R-:W-:Y:S02]  /*0ce0*/  @!P1 MOV R50, R100.reuse ;  /* 0x0000006400329202 */ /* 0x080fe40000000f00 */
[----:B------:R-:W-:Y:S01]  /*0cf0*/  @!P1 MOV R51, R103 ;  /* 0x0000006700339202 */ /* 0x000fe20000000f00 */
[----:B------:R-:W0:Y:S01]  /*0d00*/  @!P4 LDC.64 R46, c[0x0][0x3e0] ;  /* 0x0000f800ff2ecb82 */ /* 0x000e220000000a00 */
[----:B------:R-:W-:Y:S01]  /*0d10*/  @!P2 MOV R52, R100 ;  /* 0x000000640034a202 */ /* 0x000fe20000000f00 */
[C---:B------:R-:W-:Y:S01]  /*0d20*/  @!P1 IMAD R43, R78.reuse, R43, R24 ;  /* 0x0000002b4e2b9224 */ /* 0x040fe200078e0218 */
[----:B------:R-:W-:Y:S01]  /*0d30*/  @!P2 MOV R53, R103 ;  /* 0x000000670035a202 */ /* 0x000fe20000000f00 */
[----:B------:R-:W-:Y:S01]  /*0d40*/  @!P2 IMAD R22, R27, R40, RZ ;  /* 0x000000281b16a224 */ /* 0x000fe200078e02ff */
[----:B------:R-:W-:Y:S01]  /*0d50*/  MOV R75, RZ ;  /* 0x000000ff004b7202 */ /* 0x000fe20000000f00 */
[----:B------:R-:W-:-:S04]  /*0d60*/  @!P1 IMAD.WIDE.U32 R50, R78, R42, R50 ;  /* 0x0000002a4e329225 */ /* 0x000fc800078e0032 */
[C---:B------:R-:W-:Y:S01]  /*0d70*/  @!P2 IMAD R59, R76.reuse, R41, R22 ;  /* 0x000000294c3ba224 */ /* 0x040fe200078e0216 */
[----:B------:R-:W-:Y:S01]  /*0d80*/  @!P1 IADD3 R22, PT, PT, R51, R43, RZ ;  /* 0x0000002b33169210 */ /* 0x000fe20007ffe0ff */
[----:B------:R-:W-:Y:S01]  /*0d90*/  @!P2 IMAD.WIDE.U32 R52, R76, R40, R52 ;  /* 0x000000284c34a225 */ /* 0x000fe200078e0034 */
[----:B------:R1:W5:Y:S01]  /*0da0*/  @!P3 LDG.E R75, desc[UR6][R54.64] ;  /* 0x00000006364bb981 */ /* 0x000362000c1e1900 */
[----:B------:R-:W0:Y:S01]  /*0db0*/  @!P5 LDC.64 R40, c[0x0][0x3e0] ;  /* 0x0000f800ff28db82 */ /* 0x000e220000000a00 */
[----:B------:R-:W-:Y:S02]  /*0dc0*/  ISETP.GE.U32.AND P3, PT, R70, UR4, PT ;  /* 0x0000000446007c0c */ /* 0x000fe4000bf66070 */
[----:B-1----:R-:W-:-:S05]  /*0dd0*/  @!P1 LEA R56, P6, R50, R48, 0x1 ;  /* 0x0000003032389211 */ /* 0x002fca00078c08ff */
[----:B------:R-:W1:Y:S01]  /*0de0*/  @!P4 LDC.64 R42, c[0x0][0x390] ;  /* 0x0000e400ff2acb82 */ /* 0x000e620000000a00 */
[----:B------:R-:W-:Y:S02]  /*0df0*/  MOV R77, RZ ;  /* 0x000000ff004d7202 */ /* 0x000fe40000000f00 */
[----:B------:R-:W-:Y:S02]  /*0e00*/  ISETP.GE.AND.EX P3, PT, R33, UR5, PT, P3 ;  /* 0x0000000521007c0c */ /* 0x000fe4000bf66330 */
[----:B------:R-:W-:Y:S02]  /*0e10*/  @!P1 LEA.HI.X R57, R50, R49, R22, 0x1, P6 ;  /* 0x0000003132399211 */ /* 0x000fe400030f0c16 */
[----:B------:R-:W-:Y:S01]  /*0e20*/  @!P2 IADD3 R22, PT, PT, R53, R59, RZ ;  /* 0x0000003b3516a210 */ /* 0x000fe20007ffe0ff */
[----:B------:R-:W1:Y:S01]  /*0e30*/  @!P5 LDC.64 R54, c[0x0][0x390] ;  /* 0x0000e400ff36db82 */ /* 0x000e620000000a00 */
[----:B---3--:R-:W-:Y:S01]  /*0e40*/  @!P2 LEA R44, P6, R52, R44, 0x1 ;  /* 0x0000002c342ca211 */ /* 0x008fe200078c08ff */
[----:B------:R3:W5:Y:S01]  /*0e50*/  @!P1 LDG.E R77, desc[UR6][R56.64] ;  /* 0x00000006384d9981 */ /* 0x000762000c1e1900 */
[----:B0-----:R-:W-:Y:S01]  /*0e60*/  @!P4 IMAD R24, R29, R46, RZ ;  /* 0x0000002e1d18c224 */ /* 0x001fe200078e02ff */
[----:B------:R-:W-:-:S02]  /*0e70*/  @!P4 MOV R48, R100 ;  /* 0x000000640030c202 */ /* 0x000fc40000000f00 */
[----:B------:R-:W-:Y:S02]  /*0e80*/  @!P4 MOV R49, R103 ;  /* 0x000000670031c202 */ /* 0x000fe40000000f00 */
[----:B------:R-:W-:Y:S02]  /*0e90*/  ISETP.GE.U32.AND P1, PT, R68, UR4, PT ;  /* 0x0000000444007c0c */ /* 0x000fe4000bf26070 */
[----:B------:R-:W-:Y:S02]  /*0ea0*/  MOV R79, RZ ;  /* 0x000000ff004f7202 */ /* 0x000fe40000000f00 */
[----:B------:R-:W-:Y:S01]  /*0eb0*/  @!P2 LEA.HI.X R45, R52, R45, R22, 0x1, P6 ;  /* 0x0000002d342da211 */ /* 0x000fe200030f0c16 */
[----:B------:R-:W-:Y:S01]  /*0ec0*/  @!P4 IMAD R51, R74, R47, R24 ;  /* 0x0000002f4a33c224 */ /* 0x000fe200078e0218 */
[----:B------:R-:W-:Y:S01]  /*0ed0*/  ISETP.GE.U32.AND P6, PT, R10, UR4, PT ;  /* 0x000000040a007c0c */ /* 0x000fe2000bfc6070 */
[----:B------:R-:W-:Y:S01]  /*0ee0*/  @!P4 IMAD.WIDE.U32 R46, R74, R46, R48 ;  /* 0x0000002e4a2ec225 */ /* 0x000fe200078e0030 */
[----:B------:R-:W-:Y:S01]  /*0ef0*/  ISETP.GE.AND.EX P1, PT, R35, UR5, PT, P1 ;  /* 0x0000000523007c0c */ /* 0x000fe2000bf26310 */
[----:B------:R-:W0:Y:S01]  /*0f00*/  @!P3 LDC.64 R48, c[0x0][0x3e0] ;  /* 0x0000f800ff30bb82 */ /* 0x000e220000000a00 */
[----:B------:R3:W5:Y:S01]  /*0f10*/  @!P2 LDG.E R79, desc[UR6][R44.64] ;  /* 0x000000062c4fa981 */ /* 0x000762000c1e1900 */
[----:B------:R-:W-:Y:S01]  /*0f20*/  ISETP.GE.AND.EX P2, PT, R37, UR5, PT, P6 ;  /* 0x0000000525007c0c */ /* 0x000fe2000bf46360 */
[----:B------:R-:W-:Y:S01]  /*0f30*/  @!P5 IMAD R24, R31, R40, RZ ;  /* 0x000000281f18d224 */ /* 0x000fe200078e02ff */
[----:B------:R-:W-:-:S02]  /*0f40*/  @!P4 IADD3 R22, PT, PT, R47, R51, RZ ;  /* 0x000000332f16c210 */ /* 0x000fc40007ffe0ff */
[----:B-1----:R-:W-:Y:S01]  /*0f50*/  @!P4 LEA R42, P6, R46, R42, 0x1 ;  /* 0x0000002a2e2ac211 */ /* 0x002fe200078c08ff */
[----:B---3--:R-:W-:Y:S01]  /*0f60*/  @!P5 IMAD R57, R72, R41, R24 ;  /* 0x000000294839d224 */ /* 0x008fe200078e0218 */
[----:B------:R-:W-:Y:S01]  /*0f70*/  MOV R81, RZ ;  /* 0x000000ff00517202 */ /* 0x000fe20000000f00 */
[----:B------:R-:W1:Y:S01]  /*0f80*/  @!P3 LDC.64 R50, c[0x0][0x390] ;  /* 0x0000e400ff32bb82 */ /* 0x000e620000000a00 */
[----:B------:R-:W-:Y:S02]  /*0f90*/  @!P5 MOV R44, R100 ;  /* 0x00000064002cd202 */ /* 0x000fe40000000f00 */
[----:B------:R-:W-:Y:S02]  /*0fa0*/  @!P5 MOV R45, R103 ;  /* 0x00000067002dd202 */ /* 0x000fe40000000f00 */
[----:B------:R-:W-:-:S03]  /*0fb0*/  @!P4 LEA.HI.X R43, R46, R43, R22, 0x1, P6 ;  /* 0x0000002b2e2bc211 */ /* 0x000fc600030f0c16 */
[----:B------:R-:W3:Y:S01]  /*0fc0*/  @!P1 LDC.64 R52, c[0x0][0x3e0] ;  /* 0x0000f800ff349b82 */ /* 0x000ee20000000a00 */
[----:B------:R-:W-:Y:S01]  /*0fd0*/  @!P5 IMAD.WIDE.U32 R40, R72, R40, R44 ;  /* 0x000000284828d225 */ /* 0x000fe200078e002c */
[----:B------:R0:W5:Y:S01]  /*0fe0*/  @!P4 LDG.E R81, desc[UR6][R42.64] ;  /* 0x000000062a51c981 */ /* 0x000162000c1e1900 */
[----:B------:R-:W-:-:S03]  /*0ff0*/  ISETP.GE.U32.AND P4, PT, R11, UR4, PT ;  /* 0x000000040b007c0c */ /* 0x000fc6000bf86070 */
[----:B------:R-:W-:Y:S02]  /*1000*/  @!P5 IADD3 R22, PT, PT, R41, R57, RZ ;  /* 0x000000392916d210 */ /* 0x000fe40007ffe0ff */
[----:B------:R-:W4:Y:S01]  /*1010*/  @!P2 LDC.64 R46, c[0x0][0x3e0] ;  /* 0x0000f800ff2eab82 */ /* 0x000f220000000a00 */
[C---:B------:R-:W-:Y:S02]  /*1020*/  @!P5 LEA R54, P6, R40.reuse, R54, 0x1 ;  /* 0x000000362836d211 */ /* 0x040fe400078c08ff */
[----:B------:R-:W-:Y:S02]  /*1030*/  ISETP.GE.AND.EX P4, PT, R39, UR5, PT, P4 ;  /* 0x0000000527007c0c */ /* 0x000fe4000bf86340 */
[----:B------:R-:W-:-:S03]  /*1040*/  @!P5 LEA.HI.X R55, R40, R55, R22, 0x1, P6 ;  /* 0x000000372837d211 */ /* 0x000fc600030f0c16 */
[----:B------:R-:W4:Y:S01]  /*1050*/  @!P1 LDC.64 R40, c[0x0][0x390] ;  /* 0x0000e400ff289b82 */ /* 0x000f220000000a00 */
[----:B------:R-:W-:Y:S01]  /*1060*/  ISETP.GE.U32.AND P6, PT, R12, UR4, PT ;  /* 0x000000040c007c0c */ /* 0x000fe2000bfc6070 */
[----:B0-----:R-:W-:Y:S01]  /*1070*/  @!P3 IMAD R24, R33, R48, RZ ;  /* 0x000000302118b224 */ /* 0x001fe200078e02ff */
[----:B------:R-:W-:Y:S02]  /*1080*/  @!P3 MOV R42, R100 ;  /* 0x00000064002ab202 */ /* 0x000fe40000000f00 */
[----:B------:R-:W-:Y:S02]  /*1090*/  @!P3 MOV R43, R103 ;  /* 0x00000067002bb202 */ /* 0x000fe40000000f00 */
[----:B------:R-:W-:Y:S01]  /*10a0*/  ISETP.GE.AND.EX P6, PT, R61, UR5, PT, P6 ;  /* 0x000000053d007c0c */ /* 0x000fe2000bfc6360 */
[C---:B------:R-:W-:Y:S01]  /*10b0*/  @!P3 IMAD R57, R70.reuse, R49, R24 ;  /* 0x000000314639b224 */ /* 0x040fe200078e0218 */
[----:B------:R-:W-:Y:S01]  /*10c0*/  MOV R83, RZ ;  /* 0x000000ff00537202 */ /* 0x000fe20000000f00 */
[----:B------:R-:W-:Y:S01]  /*10d0*/  @!P3 IMAD.WIDE.U32 R48, R70, R48, R42 ;  /* 0x000000304630b225 */ /* 0x000fe200078e002a */
[----:B------:R-:W0:Y:S04]  /*10e0*/  @!P4 LDC.64 R44, c[0x0][0x3e0] ;  /* 0x0000f800ff2ccb82 */ /* 0x000e280000000a00 */
[----:B------:R1:W5:Y:S01]  /*10f0*/  @!P5 LDG.E R83, desc[UR6][R54.64] ;  /* 0x000000063653d981 */ /* 0x000362000c1e1900 */
[----:B------:R-:W-:Y:S01]  /*1100*/  @!P3 IADD3 R22, PT, PT, R49, R57, RZ ;  /* 0x000000393116b210 */ /* 0x000fe20007ffe0ff */
[----:B---3--:R-:W-:Y:S01]  /*1110*/  @!P1 IMAD R24, R35, R52, RZ ;  /* 0x0000003423189224 */ /* 0x008fe200078e02ff */
[----:B-1----:R-:W-:Y:S01]  /*1120*/  @!P3 LEA R50, P5, R48, R50, 0x1 ;  /* 0x000000323032b211 */ /* 0x002fe200078a08ff */
[----:B------:R-:W1:Y:S01]  /*1130*/  @!P2 LDC.64 R42, c[0x0][0x390] ;  /* 0x0000e400ff2aab82 */ /* 0x000e620000000a00 */
[----:B------:R-:W-:-:S02]  /*1140*/  @!P1 MOV R54, R100 ;  /* 0x0000006400369202 */ /* 0x000fc40000000f00 */
[----:B------:R-:W-:Y:S01]  /*1150*/  @!P1 MOV R55, R103 ;  /* 0x0000006700379202 */ /* 0x000fe20000000f00 */
[----:B------:R-:W-:Y:S01]  /*1160*/  @!P1 IMAD R59, R68, R53, R24 ;  /* 0x00000035443b9224 */ /* 0x000fe200078e0218 */
[----:B------:R-:W-:Y:S01]  /*1170*/  @!P3 LEA.HI.X R51, R48, R51, R22, 0x1, P5 ;  /* 0x000000333033b211 */ /* 0x000fe200028f0c16 */
[----:B----4-:R-:W-:Y:S02]  /*1180*/  @!P2 IMAD R22, R37, R46, RZ ;  /* 0x0000002e2516a224 */ /* 0x010fe400078e02ff */
[----:B------:R-:W3:Y:S01]  /*1190*/  @!P6 LDC.64 R48, c[0x0][0x3e0] ;  /* 0x0000f800ff30eb82 */ /* 0x000ee20000000a00 */
[----:B------:R-:W-:-:S04]  /*11a0*/  @!P1 IMAD.WIDE.U32 R54, R68, R52, R54 ;  /* 0x0000003444369225 */ /* 0x000fc800078e0036 */
[----:B------:R-:W-:Y:S01]  /*11b0*/  @!P2 IMAD R63, R10, R47, R22 ;  /* 0x0000002f0a3fa224 */ /* 0x000fe200078e0216 */
[----:B------:R-:W-:Y:S02]  /*11c0*/  @!P1 IADD3 R22, PT, PT, R55, R59, RZ ;  /* 0x0000003b37169210 */ /* 0x000fe40007ffe0ff */
[----:B------:R-:W4:Y:S01]  /*11d0*/  @!P4 LDC.64 R52, c[0x0][0x390] ;  /* 0x0000e400ff34cb82 */ /* 0x000f220000000a00 */
[C---:B------:R-:W-:Y:S02]  /*11e0*/  @!P1 LEA R40, P5, R54.reuse, R40, 0x1 ;  /* 0x0000002836289211 */ /* 0x040fe400078a08ff */
[----:B------:R-:W-:Y:S02]  /*11f0*/  @!P2 MOV R56, R100 ;  /* 0x000000640038a202 */ /* 0x000fe40000000f00 */
[----:B------:R-:W-:Y:S02]  /*1200*/  @!P2 MOV R57, R103 ;  /* 0x000000670039a202 */ /* 0x000fe40000000f00 */
[----:B------:R-:W-:-:S02]  /*1210*/  @!P1 LEA.HI.X R41, R54, R41, R22, 0x1, P5 ;  /* 0x0000002936299211 */ /* 0x000fc400028f0c16 */
[----:B------:R-:W2:Y:S01]  /*1220*/  @!P6 LDC.64 R54, c[0x0][0x390] ;  /* 0x0000e400ff36eb82 */ /* 0x000ea20000000a00 */
[----:B------:R-:W-:Y:S02]  /*1230*/  MOV R91, RZ ;  /* 0x000000ff005b7202 */ /* 0x000fe40000000f00 */
[----:B------:R-:W-:Y:S01]  /*1240*/  MOV R89, RZ ;  /* 0x000000ff00597202 */ /* 0x000fe20000000f00 */
[----:B------:R-:W-:-:S03]  /*1250*/  @!P2 IMAD.WIDE.U32 R46, R10, R46, R56 ;  /* 0x0000002e0a2ea225 */ /* 0x000fc600078e0038 */
[----:B------:R1:W5:Y:S01]  /*1260*/  @!P1 LDG.E R91, desc[UR6][R40.64] ;  /* 0x00000006285b9981 */ /* 0x000362000c1e1900 */
[----:B0-----:R-:W-:Y:S01]  /*1270*/  @!P4 IMAD R24, R39, R44, RZ ;  /* 0x0000002c2718c224 */ /* 0x001fe200078e02ff */
[----:B------:R-:W-:Y:S02]  /*1280*/  @!P2 IADD3 R22, PT, PT, R47, R63, RZ ;  /* 0x0000003f2f16a210 */ /* 0x000fe40007ffe0ff */
[----:B------:R-:W5:Y:S01]  /*1290*/  @!P3 LDG.E R89, desc[UR6][R50.64] ;  /* 0x000000063259b981 */ /* 0x000f62000c1e1900 */
[C---:B-1----:R-:W-:Y:S01]  /*12a0*/  @!P2 LEA R42, P3, R46.reuse, R42, 0x1 ;  /* 0x0000002a2e2aa211 */ /* 0x042fe200078608ff */
[----:B------:R-:W-:Y:S01]  /*12b0*/  @!P4 IMAD R47, R11, R45, R24 ;  /* 0x0000002d0b2fc224 */ /* 0x000fe200078e0218 */
[----:B------:R-:W-:Y:S02]  /*12c0*/  @!P4 MOV R40, R100 ;  /* 0x000000640028c202 */ /* 0x000fe40000000f00 */
[----:B------:R-:W-:Y:S02]  /*12d0*/  @!P4 MOV R41, R103 ;  /* 0x000000670029c202 */ /* 0x000fe40000000f00 */
[----:B------:R-:W-:Y:S01]  /*12e0*/  @!P2 LEA.HI.X R43, R46, R43, R22, 0x1, P3 ;  /* 0x0000002b2e2ba211 */ /* 0x000fe200018f0c16 */
[----:B---3--:R-:W-:Y:S01]  /*12f0*/  @!P6 IMAD R22, R61, R48, RZ ;  /* 0x000000303d16e224 */ /* 0x008fe200078e02ff */
[----:B------:R-:W-:Y:S01]  /*1300*/  MOV R93, RZ ;  /* 0x000000ff005d7202 */ /* 0x000fe20000000f00 */
[----:B------:R-:W-:Y:S01]  /*1310*/  @!P4 IMAD.WIDE.U32 R44, R11, R44, R40 ;  /* 0x0000002c0b2cc225 */ /* 0x000fe200078e0028 */
[----:B------:R-:W-:-:S02]  /*1320*/  @!P6 MOV R40, R100 ;  /* 0x000000640028e202 */ /* 0x000fc40000000f00 */
[----:B------:R-:W-:Y:S01]  /*1330*/  @!P6 MOV R41, R103 ;  /* 0x000000670029e202 */ /* 0x000fe20000000f00 */
[----:B------:R-:W-:Y:S01]  /*1340*/  @!P6 IMAD R49, R12, R49, R22 ;  /* 0x000000310c31e224 */ /* 0x000fe200078e0216 */
[----:B------:R0:W3:Y:S01]  /*1350*/  @!P2 LDG.E R93, desc[UR6][R42.64] ;  /* 0x000000062a5da981 */ /* 0x0000e2000c1e1900 */
[----:B------:R-:W-:Y:S02]  /*1360*/  @!P4 IADD3 R22, PT, PT, R45, R47, RZ ;  /* 0x0000002f2d16c210 */ /* 0x000fe40007ffe0ff */
[----:B----4-:R-:W-:Y:S01]  /*1370*/  @!P4 LEA R52, P1, R44, R52, 0x1 ;  /* 0x000000342c34c211 */ /* 0x010fe200078208ff */
[----:B------:R-:W-:Y:S01]  /*1380*/  @!P6 IMAD.WIDE.U32 R40, R12, R48, R40 ;  /* 0x000000300c28e225 */ /* 0x000fe200078e0028 */
[----:B------:R-:W-:Y:S02]  /*1390*/  MOV R64, RZ ;  /* 0x000000ff00407202 */ /* 0x000fe40000000f00 */
[----:B------:R-:W-:Y:S02]  /*13a0*/  @!P4 LEA.HI.X R53, R44, R53, R22, 0x1, P1 ;  /* 0x000000352c35c211 */ /* 0x000fe400008f0c16 */
[----:B------:R-:W-:-:S02]  /*13b0*/  @!P6 IADD3 R22, PT, PT, R41, R49, RZ ;  /* 0x000000312916e210 */ /* 0x000fc40007ffe0ff */
[C---:B--2---:R-:W-:Y:S01]  /*13c0*/  @!P6 LEA R54, P1, R40.reuse, R54, 0x1 ;  /* 0x000000362836e211 */ /* 0x044fe200078208ff */
[----:B------:R-:W2:Y:S01]  /*13d0*/  @!P4 LDG.E R64, desc[UR6][R52.64] ;  /* 0x000000063440c981 */ /* 0x000ea2000c1e1900 */
[----:B------:R-:W-:Y:S02]  /*13e0*/  MOV R97, RZ ;  /* 0x000000ff00617202 */ /* 0x000fe40000000f00 */
[----:B------:R-:W-:-:S05]  /*13f0*/  @!P6 LEA.HI.X R55, R40, R55, R22, 0x1, P1 ;  /* 0x000000372837e211 */ /* 0x000fca00008f0c16 */
[----:B------:R-:W4:Y:S01]  /*1400*/  @!P6 LDG.E R97, desc[UR6][R54.64] ;  /* 0x000000063661e981 */ /* 0x000f22000c1e1900 */
[----:B------:R-:W-:-:S04]  /*1410*/  PRMT R63, R16, 0x7632, R63 ;  /* 0x00007632103f7816 */ /* 0x000fc8000000003f */
[----:B------:R-:W-:Y:S02]  /*1420*/  SHF.L.U32 R63, R63, 0x10, RZ ;  /* 0x000000103f3f7819 */ /* 0x000fe400000006ff */
[----:B------:R-:W-:-:S03]  /*1430*/  SHF.L.U32 R16, R16, 0x10, RZ ;  /* 0x0000001010107819 */ /* 0x000fc600000006ff */
[----:B------:R-:W-:Y:S02]  /*1440*/  FMUL.FTZ R41, R63, R63 ;  /* 0x0000003f3f297220 */ /* 0x000fe40000410000 */
[----:B------:R-:W-:Y:S01]  /*1450*/  FADD.FTZ R22, R16, R63 ;  /* 0x0000003f10167221 */ /* 0x000fe20000010000 */
[----:B------:R-:W-:-:S04]  /*1460*/  PRMT R65, R18, 0x7632, R65 ;  /* 0x0000763212417816 */ /* 0x000fc80000000041 */
[----:B------:R-:W-:Y:S02]  /*1470*/  SHF.L.U32 R65, R65, 0x10, RZ ;  /* 0x0000001041417819 */ /* 0x000fe400000006ff */
[----:B------:R-:W-:Y:S01]  /*1480*/  SHF.L.U32 R18, R18, 0x10, RZ ;  /* 0x0000001012127819 */ /* 0x000fe200000006ff */
[----:B------:R-:W-:Y:S02]  /*1490*/  FFMA.FTZ R41, R16, R16, R41 ;  /* 0x0000001010297223 */ /* 0x000fe40000010029 */
[----:B------:R-:W-:Y:S01]  /*14a0*/  FMUL.FTZ R45, R65, R65 ;  /* 0x00000041412d7220 */ /* 0x000fe20000410000 */
[----:B------:R-:W-:Y:S01]  /*14b0*/  FADD.FTZ R24, RZ, R22 ;  /* 0x00000016ff187221 */ /* 0x000fe20000010000 */
[C---:B0-----:R-:W-:Y:S01]  /*14c0*/  FADD.FTZ R43, R18.reuse, R65 ;  /* 0x00000041122b7221 */ /* 0x041fe20000010000 */
[----:B------:R-:W-:Y:S01]  /*14d0*/  FADD.FTZ R41, RZ, R41 ;  /* 0x00000029ff297221 */ /* 0x000fe20000010000 */
[----:B------:R-:W-:Y:S01]  /*14e0*/  FFMA.FTZ R26, R18, R18, R45 ;  /* 0x00000012121a7223 */ /* 0x000fe2000001002d */
[----:B-----5:R-:W-:-:S04]  /*14f0*/  PRMT R67, R20, 0x7632, R67 ;  /* 0x0000763214437816 */ /* 0x020fc80000000043 */
[----:B------:R-:W-:Y:S02]  /*1500*/  SHF.L.U32 R67, R67, 0x10, RZ ;  /* 0x0000001043437819 */ /* 0x000fe400000006ff */
[----:B------:R-:W-:Y:S02]  /*1510*/  SHF.L.U32 R20, R20, 0x10, RZ ;  /* 0x0000001014147819 */ /* 0x000fe400000006ff */
[----:B------:R-:W-:Y:S01]  /*1520*/  PRMT R22, R69, 0x7632, R22 ;  /* 0x0000763245167816 */ /* 0x000fe20000000016 */
[----:B------:R-:W-:Y:S01]  /*1530*/  FMUL.FTZ R45, R67, R67 ;  /* 0x00000043432d7220 */ /* 0x000fe20000410000 */
[----:B------:R-:W-:Y:S01]  /*1540*/  FADD.FTZ R43, R24, R43 ;  /* 0x0000002b182b7221 */ /* 0x000fe20000010000 */
[----:B------:R-:W-:Y:S01]  /*1550*/  FADD.FTZ R26, R41, R26 ;  /* 0x0000001a291a7221 */ /* 0x000fe20000010000 */
[----:B------:R-:W-:Y:S01]  /*1560*/  SHF.L.U32 R22, R22, 0x10, RZ ;  /* 0x0000001016167819 */ /* 0x000fe200000006ff */
[C---:B------:R-:W-:Y:S01]  /*1570*/  FFMA.FTZ R45, R20.reuse, R20, R45 ;  /* 0x00000014142d7223 */ /* 0x040fe2000001002d */
[----:B------:R-:W-:Y:S01]  /*1580*/  SHF.L.U32 R69, R69, 0x10, RZ ;  /* 0x0000001045457819 */ /* 0x000fe200000006ff */
[----:B------:R-:W-:-:S02]  /*1590*/  FADD.FTZ R28, R20, R67 ;  /* 0x00000043141c7221 */ /* 0x000fc40000010000 */
[----:B------:R-:W-:Y:S01]  /*15a0*/  FADD.FTZ R45, R26, R45 ;  /* 0x0000002d1a2d7221 */ /* 0x000fe20000010000 */
[----:B------:R-:W-:Y:S01]  /*15b0*/  FMUL.FTZ R26, R22, R22 ;  /* 0x00000016161a7220 */ /* 0x000fe20000410000 */
[----:B------:R-:W-:Y:S01]  /*15c0*/  FADD.FTZ R28, R43, R28 ;  /* 0x0000001c2b1c7221 */ /* 0x000fe20000010000 */
[C---:B------:R-:W-:Y:S02]  /*15d0*/  FADD.FTZ R41, R69.reuse, R22 ;  /* 0x0000001645297221 */ /* 0x040fe40000010000 */
[----:B------:R-:W-:Y:S02]  /*15e0*/  FFMA.FTZ R30, R69, R69, R26 ;  /* 0x00000045451e7223 */ /* 0x000fe4000001001a */
[----:B------:R-:W-:Y:S01]  /*15f0*/  FADD.FTZ R41, R28, R41 ;  /* 0x000000291c297221 */ /* 0x000fe20000010000 */
[----:B------:R-:W-:-:S04]  /*1600*/  PRMT R24, R71, 0x7632, R24 ;  /* 0x0000763247187816 */ /* 0x000fc80000000018 */
[----:B------:R-:W-:Y:S02]  /*1610*/  SHF.L.U32 R24, R24, 0x10, RZ ;  /* 0x0000001018187819 */ /* 0x000fe400000006ff */
[----:B------:R-:W-:-:S03]  /*1620*/  SHF.L.U32 R71, R71, 0x10, RZ ;  /* 0x0000001047477819 */ /* 0x000fc600000006ff */
[----:B------:R-:W-:Y:S01]  /*1630*/  FMUL.FTZ R28, R24, R24 ;  /* 0x00000018181c7220 */ /* 0x000fe20000410000 */
[----:B------:R-:W-:Y:S01]  /*1640*/  FADD.FTZ R30, R45, R30 ;  /* 0x0000001e2d1e7221 */ /* 0x000fe20000010000 */
[C---:B------:R-:W-:Y:S02]  /*1650*/  FADD.FTZ R32, R71.reuse, R24 ;  /* 0x0000001847207221 */ /* 0x040fe40000010000 */
[----:B------:R-:W-:Y:S01]  /*1660*/  FFMA.FTZ R43, R71, R71, R28 ;  /* 0x00000047472b7223 */ /* 0x000fe2000001001c */
[C---:B------:R-:W-:Y:S02]  /*1670*/  PRMT R26, R73.reuse, 0x7632, R26 ;  /* 0x00007632491a7816 */ /* 0x040fe4000000001a */
[----:B------:R-:W-:Y:S02]  /*1680*/  SHF.L.U32 R73, R73, 0x10, RZ ;  /* 0x0000001049497819 */ /* 0x000fe400000006ff */
[----:B------:R-:W-:Y:S01]  /*1690*/  SHF.L.U32 R26, R26, 0x10, RZ ;  /* 0x000000101a1a7819 */ /* 0x000fe200000006ff */
[----:B------:R-:W-:Y:S01]  /*16a0*/  FADD.FTZ R32, R41, R32 ;  /* 0x0000002029207221 */ /* 0x000fe20000010000 */
[----:B------:R-:W-:-:S03]  /*16b0*/  FADD.FTZ R43, R30, R43 ;  /* 0x0000002b1e2b7221 */ /* 0x000fc60000010000 */
[----:B------:R-:W-:Y:S01]  /*16c0*/  FMUL.FTZ R30, R26, R26 ;  /* 0x0000001a1a1e7220 */ /* 0x000fe20000410000 */
[----:B------:R-:W-:-:S03]  /*16d0*/  FADD.FTZ R41, R73, R26 ;  /* 0x0000001a49297221 */ /* 0x000fc60000010000 */
[----:B------:R-:W-:Y:S01]  /*16e0*/  FFMA.FTZ R34, R73, R73, R30 ;  /* 0x0000004949227223 */ /* 0x000fe2000001001e */
        /* <DEDUP_REMOVED lines=14> */
[----:B------:R-:W-:Y:S01]  /*17d0*/  FADD.FTZ R41, R77, R30 ;  /* 0x0000001e4d297221 */ /* 0x000fe20000010000 */
[----:B------:R-:W-:-:S04]  /*17e0*/  PRMT R32, R79, 0x7632, R32 ;  /* 0x000076324f207816 */ /* 0x000fc80000000020 */
[----:B------:R-:W-:Y:S01]  /*17f0*/  SHF.L.U32 R32, R32, 0x10, RZ ;  /* 0x0000001020207819 */ /* 0x000fe200000006ff */
[----:B------:R-:W-:Y:S01]  /*1800*/  FFMA.FTZ R38, R77, R77, R34 ;  /* 0x0000004d4d267223 */ /* 0x000fe20000010022 */
[----:B------:R-:W-:Y:S01]  /*1810*/  SHF.L.U32 R79, R79, 0x10, RZ ;  /* 0x000000104f4f7819 */ /* 0x000fe200000006ff */
[----:B------:R-:W-:Y:S02]  /*1820*/  FADD.FTZ R41, R36, R41 ;  /* 0x0000002924297221 */ /* 0x000fe40000010000 */
[----:B------:R-:W-:Y:S01]  /*1830*/  FMUL.FTZ R36, R32, R32 ;  /* 0x0000002020247220 */ /* 0x000fe20000410000 */
[----:B------:R-:W-:-:S03]  /*1840*/  FADD.FTZ R38, R43, R38 ;  /* 0x000000262b267221 */ /* 0x000fc60000010000 */
[----:B------:R-:W-:Y:S01]  /*1850*/  FFMA.FTZ R43, R79, R79, R36 ;  /* 0x0000004f4f2b7223 */ /* 0x000fe20000010024 */
[----:B------:R-:W-:-:S04]  /*1860*/  PRMT R34, R81, 0x7632, R34 ;  /* 0x0000763251227816 */ /* 0x000fc80000000022 */
[----:B------:R-:W-:Y:S01]  /*1870*/  SHF.L.U32 R34, R34, 0x10, RZ ;  /* 0x0000001022227819 */ /* 0x000fe200000006ff */
[----:B------:R-:W-:Y:S01]  /*1880*/  FADD.FTZ R43, R38, R43 ;  /* 0x0000002b262b7221 */ /* 0x000fe20000010000 */
[----:B------:R-:W-:-:S03]  /*1890*/  SHF.L.U32 R81, R81, 0x10, RZ ;  /* 0x0000001051517819 */ /* 0x000fc600000006ff */
[----:B------:R-:W-:Y:S01]  /*18a0*/  FMUL.FTZ R38, R34, R34 ;  /* 0x0000002222267220 */ /* 0x000fe20000410000 */
[----:B------:R-:W-:-:S03]  /*18b0*/  FADD.FTZ R40, R79, R32 ;  /* 0x000000204f287221 */ /* 0x000fc60000010000 */
[----:B------:R-:W-:Y:S01]  /*18c0*/  FFMA.FTZ R42, R81, R81, R38 ;  /* 0x00000051512a7223 */ /* 0x000fe20000010026 */
[----:B------:R-:W-:Y:S01]  /*18d0*/  FADD.FTZ R40, R41, R40 ;  /* 0x0000002829287221 */ /* 0x000fe20000010000 */
[----:B------:R-:W-:Y:S01]  /*18e0*/  FADD.FTZ R41, R81, R34 ;  /* 0x0000002251297221 */ /* 0x000fe20000010000 */
[----:B------:R-:W-:-:S04]  /*18f0*/  PRMT R36, R83, 0x7632, R36 ;  /* 0x0000763253247816 */ /* 0x000fc80000000024 */
[----:B------:R-:W-:Y:S02]  /*1900*/  SHF.L.U32 R36, R36, 0x10, RZ ;  /* 0x0000001024247819 */ /* 0x000fe400000006ff */
[----:B------:R-:W-:-:S03]  /*1910*/  SHF.L.U32 R83, R83, 0x10, RZ ;  /* 0x0000001053537819 */ /* 0x000fc600000006ff */
[----:B------:R-:W-:Y:S01]  /*1920*/  FMUL.FTZ R44, R36, R36 ;  /* 0x00000024242c7220 */ /* 0x000fe20000410000 */
[----:B------:R-:W-:-:S03]  /*1930*/  FADD.FTZ R42, R43, R42 ;  /* 0x0000002a2b2a7221 */ /* 0x000fc60000010000 */
[C---:B------:R-:W-:Y:S01]  /*1940*/  FFMA.FTZ R43, R83.reuse, R83, R44 ;  /* 0x00000053532b7223 */ /* 0x040fe2000001002c */
[----:B------:R-:W-:Y:S01]  /*1950*/  FADD.FTZ R40, R40, R41 ;  /* 0x0000002928287221 */ /* 0x000fe20000010000 */
[----:B------:R-:W-:Y:S02]  /*1960*/  FADD.FTZ R41, R83, R36 ;  /* 0x0000002453297221 */ /* 0x000fe40000010000 */
[----:B------:R-:W-:Y:S02]  /*1970*/  FADD.FTZ R42, R42, R43 ;  /* 0x0000002b2a2a7221 */ /* 0x000fe40000010000 */
[----:B------:R-:W-:Y:S01]  /*1980*/  FADD.FTZ R40, R40, R41 ;  /* 0x0000002928287221 */ /* 0x000fe20000010000 */
[----:B------:R-:W-:Y:S02]  /*1990*/  PRMT R38, R89, 0x7632, R38 ;  /* 0x0000763259267816 */ /* 0x000fe40000000026 */
[----:B------:R-:W-:Y:S02]  /*19a0*/  PRMT R60, R91, 0x7632, R60 ;  /* 0x000076325b3c7816 */ /* 0x000fe4000000003c */
[----:B------:R-:W-:-:S02]  /*19b0*/  SHF.L.U32 R38, R38, 0x10, RZ ;  /* 0x0000001026267819 */ /* 0x000fc400000006ff */
[----:B------:R-:W-:Y:S02]  /*19c0*/  SHF.L.U32 R89, R89, 0x10, RZ ;  /* 0x0000001059597819 */ /* 0x000fe400000006ff */
[----:B------:R-:W-:Y:S01]  /*19d0*/  SHF.L.U32 R60, R60, 0x10, RZ ;  /* 0x000000103c3c7819 */ /* 0x000fe200000006ff */
[----:B------:R-:W-:Y:S01]  /*19e0*/  FMUL.FTZ R44, R38, R38 ;  /* 0x00000026262c7220 */ /* 0x000fe20000410000 */
[----:B------:R-:W-:-:S03]  /*19f0*/  SHF.L.U32 R91, R91, 0x10, RZ ;  /* 0x000000105b5b7819 */ /* 0x000fc600000006ff */
[----:B------:R-:W-:Y:S01]  /*1a00*/  FFMA.FTZ R43, R89, R89, R44 ;  /* 0x00000059592b7223 */ /* 0x000fe2000001002c */
[----:B------:R-:W-:Y:S01]  /*1a10*/  FMUL.FTZ R44, R60, R60 ;  /* 0x0000003c3c2c7220 */ /* 0x000fe20000410000 */
[----:B---3--:R-:W-:Y:S01]  /*1a20*/  PRMT R62, R93, 0x7632, R62 ;  /* 0x000076325d3e7816 */ /* 0x008fe2000000003e */
[----:B------:R-:W-:-:S03]  /*1a30*/  FADD.FTZ R41, R89, R38 ;  /* 0x0000002659297221 */ /* 0x000fc60000010000 */
[----:B------:R-:W-:Y:S01]  /*1a40*/  SHF.L.U32 R62, R62, 0x10, RZ ;  /* 0x000000103e3e7819 */ /* 0x000fe200000006ff */
[----:B------:R-:W-:Y:S01]  /*1a50*/  FADD.FTZ R42, R42, R43 ;  /* 0x0000002b2a2a7221 */ /* 0x000fe20000010000 */
[----:B------:R-:W-:Y:S01]  /*1a60*/  FFMA.FTZ R43, R91, R91, R44 ;  /* 0x0000005b5b2b7223 */ /* 0x000fe2000001002c */
[----:B------:R-:W-:Y:S02]  /*1a70*/  SHF.L.U32 R93, R93, 0x10, RZ ;  /* 0x000000105d5d7819 */ /* 0x000fe400000006ff */
[----:B------:R-:W-:Y:S01]  /*1a80*/  FMUL.FTZ R44, R62, R62 ;  /* 0x0000003e3e2c7220 */ /* 0x000fe20000410000 */
[----:B------:R-:W-:Y:S01]  /*1a90*/  FADD.FTZ R40, R40, R41 ;  /* 0x0000002928287221 */ /* 0x000fe20000010000 */
[----:B--2---:R-:W-:Y:S01]  /*1aa0*/  PRMT R95, R64, 0x7632, R95 ;  /* 0x00007632405f7816 */ /* 0x004fe2000000005f */
[----:B------:R-:W-:Y:S01]  /*1ab0*/  FADD.FTZ R41, R91, R60 ;  /* 0x0000003c5b297221 */ /* 0x000fe20000010000 */
[----:B------:R-:W-:Y:S01]  /*1ac0*/  FADD.FTZ R42, R42, R43 ;  /* 0x0000002b2a2a7221 */ /* 0x000fe20000010000 */
[----:B------:R-:W-:Y:S01]  /*1ad0*/  FFMA.FTZ R43, R93, R93, R44 ;  /* 0x0000005d5d2b7223 */ /* 0x000fe2000001002c */
[----:B------:R-:W-:Y:S01]  /*1ae0*/  SHF.L.U32 R95, R95, 0x10, RZ ;  /* 0x000000105f5f7819 */ /* 0x000fe200000006ff */
[----:B------:R-:W-:Y:S01]  /*1af0*/  FADD.FTZ R40, R40, R41 ;  /* 0x0000002928287221 */ /* 0x000fe20000010000 */
[----:B------:R-:W-:-:S02]  /*1b00*/  SHF.L.U32 R64, R64, 0x10, RZ ;  /* 0x0000001040407819 */ /* 0x000fc400000006ff */
[----:B----4-:R-:W-:Y:S01]  /*1b10*/  PRMT R66, R97, 0x7632, R66 ;  /* 0x0000763261427816 */ /* 0x010fe20000000042 */
[----:B------:R-:W-:Y:S01]  /*1b20*/  FADD.FTZ R41, R93, R62 ;  /* 0x0000003e5d297221 */ /* 0x000fe20000010000 */
[----:B------:R-:W-:Y:S01]  /*1b30*/  FADD.FTZ R42, R42, R43 ;  /* 0x0000002b2a2a7221 */ /* 0x000fe20000010000 */
[----:B------:R-:W-:Y:S01]  /*1b40*/  FMUL.FTZ R43, R95, R95 ;  /* 0x0000005f5f2b7220 */ /* 0x000fe20000410000 */
[----:B------:R-:W-:Y:S01]  /*1b50*/  SHF.L.U32 R66, R66, 0x10, RZ ;  /* 0x0000001042427819 */ /* 0x000fe200000006ff */
[----:B------:R-:W-:Y:S01]  /*1b60*/  FADD.FTZ R41, R40, R41 ;  /* 0x0000002928297221 */ /* 0x000fe20000010000 */
[C---:B------:R-:W-:Y:S01]  /*1b70*/  FADD.FTZ R44, R64.reuse, R95 ;  /* 0x0000005f402c7221 */ /* 0x040fe20000010000 */
[----:B------:R-:W-:Y:S01]  /*1b80*/  SHF.L.U32 R97, R97, 0x10, RZ ;  /* 0x0000001061617819 */ /* 0x000fe200000006ff */
[----:B------:R-:W-:Y:S01]  /*1b90*/  FFMA.FTZ R43, R64, R64, R43 ;  /* 0x00000040402b7223 */ /* 0x000fe2000001002b */
[----:B------:R-:W-:Y:S01]  /*1ba0*/  LOP3.LUT R40, R2, 0x3e0, RZ, 0xc0, !PT ;  /* 0x000003e002287812 */ /* 0x000fe200078ec0ff */
[----:B------:R-:W-:Y:S01]  /*1bb0*/  FMUL.FTZ R46, R66, R66 ;  /* 0x00000042422e7220 */ /* 0x000fe20000410000 */
[----:B------:R-:W-:Y:S01]  /*1bc0*/  FADD.FTZ R41, R41, R44 ;  /* 0x0000002c29297221 */ /* 0x000fe20000010000 */
[C---:B------:R-:W-:Y:S01]  /*1bd0*/  FADD.FTZ R44, R97.reuse, R66 ;  /* 0x00000042612c7221 */ /* 0x040fe20000010000 */
[----:B------:R-:W-:Y:S01]  /*1be0*/  ISETP.GT.U32.AND P1, PT, R40, 0x168, PT ;  /* 0x000001682800780c */ /* 0x000fe20003f24070 */
[----:B------:R-:W-:Y:S01]  /*1bf0*/  FADD.FTZ R42, R42, R43 ;  /* 0x0000002b2a2a7221 */ /* 0x000fe20000010000 */
[----:B------:R-:W-:Y:S01]  /*1c00*/  IADD3 R40, PT, PT, -R40, 0x187, RZ ;  /* 0x0000018728287810 */ /* 0x000fe20007ffe1ff */
[----:B------:R-:W-:Y:S01]  /*1c10*/  FFMA.FTZ R43, R97, R97, R46 ;  /* 0x00000061612b7223 */ /* 0x000fe2000001002e */
[----:B------:R-:W-:-:S02]  /*1c20*/  FADD.FTZ R84, R41, R44 ;  /* 0x0000002c29547221 */ /* 0x000fc40000010000 */
[----:B------:R-:W-:Y:S01]  /*1c30*/  SEL R41, R40, 0x1f, P1 ;  /* 0x0000001f28297807 */ /* 0x000fe20000800000 */
[----:B------:R-:W-:-:S05]  /*1c40*/  FADD.FTZ R42, R42, R43 ;  /* 0x0000002b2a2a7221 */ /* 0x000fca0000010000 */
[----:B------:R-:W0:Y:S04]  /*1c50*/  SHFL.DOWN PT, R45, R42, 0x1, R41 ;  /* 0x082000002a2d7989 */ /* 0x000e2800000e0029 */
[----:B------:R-:W1:Y:S01]  /*1c60*/  SHFL.DOWN PT, R43, R84, 0x1, R41 ;  /* 0x08200000542b7989 */ /* 0x000e6200000e0029 */
[C---:B------:R-:W-:Y:S02]  /*1c70*/  ISETP.GE.AND P1, PT, R4.reuse, R41, PT ;  /* 0x000000290400720c */ /* 0x040fe40003f26270 */
        /* <DEDUP_REMOVED lines=12> */
[C---:B------:R-:W-:Y:S02]  /*1d40*/  IADD3 R40, PT, PT, R4.reuse, 0x8, RZ ;  /* 0x0000000804287810 */ /* 0x040fe40007ffe0ff */
[----:B------:R-:W-:-:S09]  /*1d50*/  ISETP.NE.AND P2, PT, R4, RZ, PT ;  /* 0x000000ff0400720c */ /* 0x000fd20003f45270 */
        /* <DEDUP_REMOVED lines=14> */
[----:B--2---:R-:W-:-:S02]  /*1e40*/  @!P2 LEA R47, R47, R44, 0x18 ;  /* 0x0000002c2f2fa211 */ /* 0x004fc400078ec0ff */
[----:B------:R-:W-:-:S04]  /*1e50*/  @!P2 LOP3.LUT R40, R40, 0xf8, RZ, 0xc0, !PT ;  /* 0x000000f82828a812 */ /* 0x000fc800078ec0ff */
[----:B------:R-:W-:Y:S01]  /*1e60*/  @!P2 IADD3 R40, PT, PT, R40, R47, RZ ;  /* 0x0000002f2828a210 */ /* 0x000fe20007ffe0ff */
[----:B0-----:R-:W-:Y:S01]  /*1e70*/  @!P1 FADD.FTZ R42, R42, R45 ;  /* 0x0000002d2a2a9221 */ /* 0x001fe20000010000 */
[----:B-1----:R-:W-:-:S04]  /*1e80*/  @!P1 FADD.FTZ R84, R84, R43 ;  /* 0x0000002b54549221 */ /* 0x002fc80000010000 */
[----:B------:R-:W-:-:S05]  /*1e90*/  MOV R85, R42 ;  /* 0x0000002a00557202 */ /* 0x000fca0000000f00 */
[----:B------:R0:W-:Y:S01]  /*1ea0*/  @!P2 STS.64 [R40+0x10], R84 ;  /* 0x000010542800a388 */ /* 0x0001e20000000a00 */
[----:B------:R-:W-:Y:S01]  /*1eb0*/  BAR.SYNC.DEFER_BLOCKING 0x0 ;  /* 0x0000000000007b1d */ /* 0x000fe20000010000 */
[----:B------:R-:W-:Y:S02]  /*1ec0*/  ISETP.NE.AND P2, PT, R2, RZ, PT ;  /* 0x000000ff0200720c */ /* 0x000fe40003f45270 */
[----:B------:R-:W-:-:S03]  /*1ed0*/  ISETP.GE.U32.AND P1, PT, R7, 0x2, PT ;  /* 0x000000020700780c */ /* 0x000fc60003f26070 */
[----:B------:R-:W-:Y:S08]  /*1ee0*/  BSSY.RECONVERGENT B0, `(.L_x_1790) ;  /* 0x0000024000007945 */ /* 0x000ff00003800200 */
[----:B0-----:R-:W-:Y:S05]  /*1ef0*/  @P2 BRA `(.L_x_1791) ;  /* 0x0000000000882947 */ /* 0x001fea0003800000 */
[----:B------:R-:W0:Y:S01]  /*1f00*/  S2UR UR5, SR_CgaCtaId ;  /* 0x00000000000579c3 */ /* 0x000e220000008800 */
[----:B------:R-:W-:Y:S02]  /*1f10*/  UMOV UR4, 0x400 ;  /* 0x0000040000047882 */ /* 0x000fe40000000000 */
[----:B0-----:R-:W-:-:S09]  /*1f20*/  ULEA UR4, UR5, UR4, 0x18 ;  /* 0x0000000405047291 */ /* 0x001fd2000f8ec0ff */
[----:B------:R-:W0:Y:S04]  /*1f30*/  LDS.64 R86, [UR4+0x18] ;  /* 0x00001804ff567984 */ /* 0x000e280008000a00 */
[----:B------:R-:W1:Y:S04]  /*1f40*/  LDS.128 R40, [UR4+0x20] ;  /* 0x00002004ff287984 */ /* 0x000e680008000c00 */
[----:B------:R-:W2:Y:S04]  /*1f50*/  LDS.128 R44, [UR4+0x30] ;  /* 0x00003004ff2c7984 */ /* 0x000ea80008000c00 */
[----:B------:R-:W3:Y:S04]  /*1f60*/  LDS.128 R48, [UR4+0x40] ;  /* 0x00004004ff307984 */ /* 0x000ee80008000c00 */
[----:B------:R-:W4:Y:S04]  /*1f70*/  LDS.128 R52, [UR4+0x50] ;  /* 0x00005004ff347984 */ /* 0x000f280008000c00 */
[----:B------:R-:W5:Y:S01]  /*1f80*/  LDS.128 R56, [UR4+0x60] ;  /* 0x00006004ff387984 */ /* 0x000f620008000c00 */
        /* <DEDUP_REMOVED lines=24> */
[----:B------:R-:W-:-:S07]  /*2110*/  FADD.FTZ R85, R86, R85 ;  /* 0x0000005556557221 */ /* 0x000fce0000010000 */
.L_x_1791:
[----:B------:R-:W-:Y:S05]  /*2120*/  BSYNC.RECONVERGENT B0 ;  /* 0x0000000000007941 */ /* 0x000fea0003800200 */
.L_x_1790:
[----:B------:R-:W-:Y:S05]  /*2130*/  @!P1 BRA `(.L_x_1792) ;  /* 0x00000008009c9947 */ /* 0x000fea0003800000 */
[----:B------:R-:W0:Y:S01]  /*2140*/  LDC.64 R50, c[0x0][0x3b8] ;  /* 0x0000ee00ff327b82 */ /* 0x000e220000000a00 */
[----:B------:R-:W-:Y:S02]  /*2150*/  LOP3.LUT R40, R6, 0x1, RZ, 0xc0, !PT ;  /* 0x0000000106287812 */ /* 0x000fe400078ec0ff */
[----:B------:R-:W-:-:S03]  /*2160*/  ISETP.GE.U32.AND P3, PT, R7, 0x8, PT ;  /* 0x000000080700780c */ /* 0x000fc60003f66070 */
[----:B------:R-:W-:-:S04]  /*2170*/  IMAD R42, R40, R5, RZ ;  /* 0x00000005282a7224 */ /* 0x000fc800078e02ff */
[----:B------:R-:W-:-:S05]  /*2180*/  IMAD R40, R42, R7, RZ ;  /* 0x000000072a287224 */ /* 0x000fca00078e02ff */
[----:B------:R-:W-:-:S05]  /*2190*/  SHF.L.U32 R41, R40, 0x1, RZ ;  /* 0x0000000128297819 */ /* 0x000fca00000006ff */
[----:B0-----:R-:W-:Y:S01]  /*21a0*/  IMAD.WIDE R50, R41, 0x4, R50 ;  /* 0x0000000429327825 */ /* 0x001fe200078e0232 */
[----:B------:R-:W-:Y:S06]  /*21b0*/  @P2 BRA `(.L_x_1793) ;  /* 0x0000000000542947 */ /* 0x000fec0003800000 */
[----:B------:R-:W0:Y:S01]  /*21c0*/  LDC.64 R40, c[0x0][0x3b0] ;  /* 0x0000ec00ff287b82 */ /* 0x000e220000000a00 */
[----:B------:R-:W-:Y:S01]  /*21d0*/  LOP3.LUT P1, R44, R6, 0x2, RZ, 0xc0, !PT ;  /* 0x00000002062c7812 */ /* 0x000fe2000782c0ff */
[----:B------:R-:W-:Y:S01]  /*21e0*/  IMAD R43, R3, R5, R0 ;  /* 0x00000005032b7224 */ /* 0x000fe200078e0200 */
[----:B------:R-:W-:Y:S02]  /*21f0*/  IADD3 R45, PT, PT, R42, R0, RZ ;  /* 0x000000002a2d7210 */ /* 0x000fe40007ffe0ff */
[----:B------:R-:W-:Y:S01]  /*2200*/  SEL R47, R7, RZ, !P1 ;  /* 0x000000ff072f7207 */ /* 0x000fe20004800000 */
[----:B------:R-:W-:-:S03]  /*2210*/  IMAD.WIDE.U32 R42, R43, 0x8, R50 ;  /* 0x000000082b2a7825 */ /* 0x000fc600078e0032 */
[----:B------:R-:W-:Y:S02]  /*2220*/  ISETP.NE.AND P1, PT, R47, -0x1, PT ;  /* 0xffffffff2f00780c */ /* 0x000fe40003f25270 */
[----:B------:R1:W-:Y:S01]  /*2230*/  STG.E.64 desc[UR6][R42.64], R84 ;  /* 0x000000542a007986 */ /* 0x0003e2000c101b06 */
[----:B0-----:R-:W-:-:S04]  /*2240*/  LEA R40, P4, R45, R40, 0x2 ;  /* 0x000000282d287211 */ /* 0x001fc800078810ff */
[----:B------:R-:W-:Y:S02]  /*2250*/  LEA.HI.X R41, R45, R41, RZ, 0x2, P4 ;  /* 0x000000292d297211 */ /* 0x000fe400020f14ff */
[----:B------:R-:W-:Y:S01]  /*2260*/  IADD3 R45, PT, PT, -R44, 0x1, RZ ;  /* 0x000000012c2d7810 */ /* 0x000fe20007ffe1ff */
[----:B------:R-:W-:Y:S06]  /*2270*/  MEMBAR.ALL.GPU ;  /* 0x0000000000007992 */ /* 0x000fec000000a000 */
[----:B------:R-:W-:-:S00]  /*2280*/  ERRBAR ;  /* 0x00000000000079ab */ /* 0x000fc00000000000 */
[----:B------:R-:W-:Y:S06]  /*2290*/  CGAERRBAR ;  /* 0x00000000000075ab */ /* 0x000fec0000000000 */
[----:B------:R1:W-:Y:S01]  /*22a0*/  REDG.E.ADD.S32.STRONG.GPU desc[UR6][R40.64], R45 ;  /* 0x0000002d2800798e */ /* 0x0003e2000c12e306 */
[----:B------:R-:W-:Y:S05]  /*22b0*/  @!P1 BRA `(.L_x_1793) ;  /* 0x0000000000149947 */ /* 0x000fea0003800000 */
.L_x_1794:
[----:B-1----:R-:W2:Y:S04]  /*22c0*/  LDG.E.STRONG.GPU R42, desc[UR6][R40.64] ;  /* 0x00000006282a7981 */ /* 0x002ea8000c1ef900 */
[----:B--2---:R-:W-:Y:S01]  /*22d0*/  CCTL.IVALL ;  /* 0x00000000ff00798f */ /* 0x004fe20002000000 */
[----:B------:R-:W-:Y:S05]  /*22e0*/  YIELD ;  /* 0x0000000000007946 */ /* 0x000fea0003800000 */
[----:B------:R-:W-:-:S13]  /*22f0*/  ISETP.NE.AND P1, PT, R42, R47, PT ;  /* 0x0000002f2a00720c */ /* 0x000fda0003f25270 */
[----:B------:R-:W-:Y:S05]  /*2300*/  @P1 BRA `(.L_x_1794) ;  /* 0xfffffffc00ec1947 */ /* 0x000fea000383ffff */
.L_x_1793:
        /* <DEDUP_REMOVED lines=11> */
[----:B------:R-:W-:Y:S01]  /*23c0*/  IADD3 R87, PT, PT, -R3, RZ, RZ ;  /* 0x000000ff03577210 */ /* 0x000fe20007ffe1ff */
[----:B------:R-:W-:Y:S01]  /*23d0*/  UMOV UR4, URZ ;  /* 0x000000ff00047c82 */ /* 0x000fe20008000000 */
[----:B------:R-:W-:Y:S02]  /*23e0*/  MOV R59, R0 ;  /* 0x00000000003b7202 */ /* 0x000fe40000000f00 */
[----:B------:R-:W-:-:S07]  /*23f0*/  LOP3.LUT R86, R7, 0x7ffffff8, RZ, 0xc0, !PT ;  /* 0x7ffffff807567812 */ /* 0x000fce00078ec0ff */
.L_x_1796:
[----:B------:R-:W-:Y:S01]  /*2400*/  UIADD3 UR5, UPT, UPT, UR4, 0x1, URZ ;  /* 0x0000000104057890 */ /* 0x000fe2000fffe0ff */
[----:B------:R-:W-:Y:S01]  /*2410*/  ISETP.EQ.OR P3, PT, R87, RZ, P2 ;  /* 0x000000ff5700720c */ /* 0x000fe20001762670 */
[----:B------:R-:W-:-:S04]  /*2420*/  UIADD3 UR8, UPT, UPT, UR4, 0x2, URZ ;  /* 0x0000000204087890 */ /* 0x000fc8000fffe0ff */
[C---:B------:R-:W-:Y:S02]  /*2430*/  ISETP.EQ.OR P6, PT, R3.reuse, UR5, P2 ;  /* 0x0000000503007c0c */ /* 0x040fe400097c2670 */
[----:B------:R-:W-:-:S06]  /*2440*/  ISETP.EQ.OR P5, PT, R3, UR8, P2 ;  /* 0x0000000803007c0c */ /* 0x000fcc00097a2670 */
[----:B-1----:R-:W-:-:S05]  /*2450*/  @!P3 IMAD.WIDE.U32 R40, R59, 0x8, R50 ;  /* 0x000000083b28b825 */ /* 0x002fca00078e0032 */
[--C-:B------:R-:W-:Y:S01]  /*2460*/  @!P6 IMAD.WIDE.U32 R42, R58, 0x8, R50.reuse ;  /* 0x000000083a2ae825 */ /* 0x100fe200078e0032 */
[----:B------:R-:W2:Y:S03]  /*2470*/  @!P3 LDG.E.64 R40, desc[UR6][R40.64] ;  /* 0x000000062828b981 */ /* 0x000ea6000c1e1b00 */
[----:B------:R-:W-:Y:S02]  /*2480*/  @!P5 IMAD.WIDE.U32 R44, R57, 0x8, R50 ;  /* 0x00000008392cd825 */ /* 0x000fe400078e0032 */
[----:B------:R-:W3:Y:S04]  /*2490*/  @!P6 LDG.E.64 R42, desc[UR6][R42.64] ;  /* 0x000000062a2ae981 */ /* 0x000ee8000c1e1b00 */
[----:B------:R-:W4:Y:S01]  /*24a0*/  @!P5 LDG.E.64 R44, desc[UR6][R44.64] ;  /* 0x000000062c2cd981 */ /* 0x000f22000c1e1b00 */
[----:B------:R-:W-:-:S02]  /*24b0*/  UIADD3 UR5, UPT, UPT, UR4, 0x3, URZ ;  /* 0x0000000304057890 */ /* 0x000fc4000fffe0ff */
[----:B------:R-:W-:-:S04]  /*24c0*/  UIADD3 UR8, UPT, UPT, UR4, 0x4, URZ ;  /* 0x0000000404087890 */ /* 0x000fc8000fffe0ff */
[C---:B------:R-:W-:Y:S01]  /*24d0*/  ISETP.EQ.OR P1, PT, R3.reuse, UR5, P2 ;  /* 0x0000000503007c0c */ /* 0x040fe20009722670 */
[----:B------:R-:W-:Y:S01]  /*24e0*/  UIADD3 UR5, UPT, UPT, UR4, 0x5, URZ ;  /* 0x0000000504057890 */ /* 0x000fe2000fffe0ff */
[----:B------:R-:W-:Y:S01]  /*24f0*/  ISETP.EQ.OR P4, PT, R3, UR8, P2 ;  /* 0x0000000803007c0c */ /* 0x000fe20009782670 */
[----:B------:R-:W-:Y:S01]  /*2500*/  UIADD3 UR8, UPT, UPT, UR4, 0x6, URZ ;  /* 0x0000000604087890 */ /* 0x000fe2000fffe0ff */
[----:B--2---:R-:W-:Y:S01]  /*2510*/  @!P3 FADD.FTZ R84, R84, R40 ;  /* 0x000000285454b221 */ /* 0x004fe20000010000 */
[----:B------:R-:W-:Y:S02]  /*2520*/  @!P3 FADD.FTZ R85, R85, R41 ;  /* 0x000000295555b221 */ /* 0x000fe40000010000 */
[----:B------:R-:W-:Y:S01]  /*2530*/  ISETP.EQ.OR P3, PT, R3, UR5, P2 ;  /* 0x0000000503007c0c */ /* 0x000fe20009762670 */
[----:B------:R-:W-:-:S05]  /*2540*/  UIADD3 UR5, UPT, UPT, UR4, 0x7, URZ ;  /* 0x0000000704057890 */ /* 0x000fca000fffe0ff */
[----:B------:R-:W-:-:S04]  /*2550*/  @!P1 IMAD.WIDE.U32 R40, R54, 0x8, R50 ;  /* 0x0000000836289825 */ /* 0x000fc800078e0032 */
[----:B---3--:R-:W-:Y:S01]  /*2560*/  @!P6 FADD.FTZ R84, R84, R42 ;  /* 0x0000002a5454e221 */ /* 0x008fe20000010000 */
[----:B------:R-:W-:Y:S01]  /*2570*/  @!P6 FADD.FTZ R85, R85, R43 ;  /* 0x0000002b5555e221 */ /* 0x000fe20000010000 */
[----:B------:R-:W-:Y:S01]  /*2580*/  ISETP.EQ.OR P6, PT, R3, UR8, P2 ;  /* 0x0000000803007c0c */ /* 0x000fe200097c2670 */
[----:B------:R-:W-:-:S04]  /*2590*/  @!P4 IMAD.WIDE.U32 R42, R53, 0x8, R50 ;  /* 0x00000008352ac825 */ /* 0x000fc800078e0032 */
[----:B----4-:R-:W-:Y:S01]  /*25a0*/  @!P5 FADD.FTZ R84, R84, R44 ;  /* 0x0000002c5454d221 */ /* 0x010fe20000010000 */
[----:B------:R-:W-:Y:S01]  /*25b0*/  @!P5 FADD.FTZ R85, R85, R45 ;  /* 0x0000002d5555d221 */ /* 0x000fe20000010000 */
[----:B------:R-:W-:Y:S01]  /*25c0*/  ISETP.EQ.OR P5, PT, R3, UR5, P2 ;  /* 0x0000000503007c0c */ /* 0x000fe200097a2670 */
[----:B------:R-:W2:Y:S01]  /*25d0*/  @!P1 LDG.E.64 R40, desc[UR6][R40.64] ;  /* 0x0000000628289981 */ /* 0x000ea2000c1e1b00 */
[----:B------:R-:W-:-:S03]  /*25e0*/  @!P3 IMAD.WIDE.U32 R44, R52, 0x8, R50 ;  /* 0x00000008342cb825 */ /* 0x000fc600078e0032 */
[----:B------:R-:W3:Y:S01]  /*25f0*/  @!P4 LDG.E.64 R42, desc[UR6][R42.64] ;  /* 0x000000062a2ac981 */ /* 0x000ee2000c1e1b00 */
[----:B------:R-:W-:-:S03]  /*2600*/  @!P6 IMAD.WIDE.U32 R46, R56, 0x8, R50 ;  /* 0x00000008382ee825 */ /* 0x000fc600078e0032 */
[----:B------:R-:W4:Y:S04]  /*2610*/  @!P3 LDG.E.64 R44, desc[UR6][R44.64] ;  /* 0x000000062c2cb981 */ /* 0x000f28000c1e1b00 */
[----:B------:R-:W-:Y:S01]  /*2620*/  @!P5 IMAD.WIDE.U32 R48, R55, 0x8, R50 ;  /* 0x000000083730d825 */ /* 0x000fe200078e0032 */
[----:B------:R-:W5:Y:S05]  /*2630*/  @!P6 LDG.E.64 R46, desc[UR6][R46.64] ;  /* 0x000000062e2ee981 */ /* 0x000f6a000c1e1b00 */
[----:B------:R-:W5:Y:S01]  /*2640*/  @!P5 LDG.E.64 R48, desc[UR6][R48.64] ;  /* 0x000000063030d981 */ /* 0x000f62000c1e1b00 */
[----:B------:R-:W-:Y:S01]  /*2650*/  UIADD3 UR4, UPT, UPT, UR4, 0x8, URZ ;  /* 0x0000000804047890 */ /* 0x000fe2000fffe0ff */
[----:B------:R-:W-:-:S02]  /*2660*/  IADD3 R87, PT, PT, R87, 0x8, RZ ;  /* 0x0000000857577810 */ /* 0x000fc40007ffe0ff */
[C---:B------:R-:W-:Y:S02]  /*2670*/  LEA R59, R5.reuse, R59, 0x3 ;  /* 0x0000003b053b7211 */ /* 0x040fe400078e18ff */
[C---:B------:R-:W-:Y:S02]  /*2680*/  LEA R58, R5.reuse, R58, 0x3 ;  /* 0x0000003a053a7211 */ /* 0x040fe400078e18ff */
[C---:B------:R-:W-:Y:S02]  /*2690*/  LEA R57, R5.reuse, R57, 0x3 ;  /* 0x0000003905397211 */ /* 0x040fe400078e18ff */
[C---:B------:R-:W-:Y:S02]  /*26a0*/  LEA R54, R5.reuse, R54, 0x3 ;  /* 0x0000003605367211 */ /* 0x040fe400078e18ff */
[C---:B------:R-:W-:Y:S02]  /*26b0*/  LEA R53, R5.reuse, R53, 0x3 ;  /* 0x0000003505357211 */ /* 0x040fe400078e18ff */
[----:B------:R-:W-:-:S02]  /*26c0*/  LEA R52, R5, R52, 0x3 ;  /* 0x0000003405347211 */ /* 0x000fc400078e18ff */
[C---:B------:R-:W-:Y:S02]  /*26d0*/  LEA R56, R5.reuse, R56, 0x3 ;  /* 0x0000003805387211 */ /* 0x040fe400078e18ff */
[----:B------:R-:W-:Y:S01]  /*26e0*/  LEA R55, R5, R55, 0x3 ;  /* 0x0000003705377211 */ /* 0x000fe200078e18ff */
        /* <DEDUP_REMOVED lines=13> */
.L_x_1795:
[----:B------:R-:W-:-:S13]  /*27c0*/  LOP3.LUT P1, RZ, R7, 0x7, RZ, 0xc0, !PT ;  /* 0x0000000707ff7812 */ /* 0x000fda000782c0ff */
[----:B------:R-:W-:Y:S05]  /*27d0*/  @!P1 BRA `(.L_x_1792) ;  /* 0x0000000000f49947 */ /* 0x000fea0003800000 */
[C---:B-1----:R-:W-:Y:S02]  /*27e0*/  LOP3.LUT R40, R7.reuse, 0x7, RZ, 0xc0, !PT ;  /* 0x0000000707287812 */ /* 0x042fe400078ec0ff */
        /* <DEDUP_REMOVED lines=8> */
[----:B------:R-:W-:Y:S02]  /*2870*/  IADD3 R44, PT, PT, R48, 0x3, RZ ;  /* 0x00000003302c7810 */ /* 0x000fe40007ffe0ff */
        /* <DEDUP_REMOVED lines=23> */
.L_x_1797:
        /* <DEDUP_REMOVED lines=18> */
.L_x_1798:
        /* <DEDUP_REMOVED lines=9> */
.L_x_1799:
[----:B------:R-:W-:Y:S05]  /*2ba0*/  BSYNC.RECONVERGENT B0 ;  /* 0x0000000000007941 */ /* 0x000fea0003800200 */
.L_x_1792:
[----:B------:R-:W0:Y:S01]  /*2bb0*/  S2UR UR5, SR_CgaCtaId ;  /* 0x00000000000579c3 */ /* 0x000e220000008800 */
[----:B------:R-:W2:Y:S01]  /*2bc0*/  LDCU UR8, c[0x0][0x414] ;  /* 0x00008280ff0877ac */ /* 0x000ea20008000800 */
[----:B-1----:R-:W-:Y:S01]  /*2bd0*/  LOP3.LUT R45, R14, 0xffff, RZ, 0xc0, !PT ;  /* 0x0000ffff0e2d7812 */ /* 0x002fe200078ec0ff */
[----:B------:R-:W-:-:S03]  /*2be0*/  UMOV UR4, 0x400 ;  /* 0x0000040000047882 */ /* 0x000fc60000000000 */
[----:B------:R-:W-:Y:S02]  /*2bf0*/  IADD3 R45, PT, PT, R98, R45, RZ ;  /* 0x0000002d622d7210 */ /* 0x000fe40007ffe0ff */
[----:B------:R-:W1:Y:S08]  /*2c00*/  @P0 LDC.64 R48, c[0x0][0x388] ;  /* 0x0000e200ff300b82 */ /* 0x000e700000000a00 */
[----:B------:R-:W3:Y:S01]  /*2c10*/  LDC.64 R42, c[0x0][0x398] ;  /* 0x0000e600ff2a7b82 */ /* 0x000ee20000000a00 */
[----:B--2---:R-:W-:Y:S01]  /*2c20*/  @P0 FMUL.FTZ R46, R84, UR8 ;  /* 0x00000008542e0c20 */ /* 0x004fe20008410000 */
[----:B------:R-:W-:Y:S01]  /*2c30*/  @P0 FMUL.FTZ R47, R85, UR8 ;  /* 0x00000008552f0c20 */ /* 0x000fe20008410000 */
[----:B0-----:R-:W-:-:S05]  /*2c40*/  ULEA UR4, UR5, UR4, 0x18 ;  /* 0x0000000405047291 */ /* 0x001fca000f8ec0ff */
[----:B------:R-:W0:Y:S01]  /*2c50*/  LDC.64 R40, c[0x0][0x3a0] ;  /* 0x0000e800ff287b82 */ /* 0x000e220000000a00 */
[----:B-1----:R-:W-:-:S03]  /*2c60*/  @P0 IMAD.WIDE R48, R8, 0x8, R48 ;  /* 0x0000000808300825 */ /* 0x002fc600078e0230 */
[----:B------:R-:W-:Y:S04]  /*2c70*/  @!P2 STS.64 [UR4+0x80], R84 ;  /* 0x00008054ff00a988 */ /* 0x000fe80008000a04 */
[----:B------:R1:W-:Y:S01]  /*2c80*/  @P0 STG.E.64 desc[UR6][R48.64], R46 ;  /* 0x0000002e30000986 */ /* 0x0003e2000c101b06 */
[----:B---3--:R-:W-:-:S04]  /*2c90*/  IMAD.WIDE R50, R45, 0x4, R42 ;  /* 0x000000042d327825 */ /* 0x008fc800078e022a */
[----:B0-----:R-:W-:Y:S01]  /*2ca0*/  IMAD.WIDE R42, R45, 0x4, R40 ;  /* 0x000000042d2a7825 */ /* 0x001fe200078e0228 */
[----:B------:R-:W-:Y:S06]  /*2cb0*/  BAR.SYNC.DEFER_BLOCKING 0x0 ;  /* 0x0000000000007b1d */ /* 0x000fec0000010000 */
[----:B------:R0:W5:Y:S04]  /*2cc0*/  LDG.E.64 R40, desc[UR6][R50.64] ;  /* 0x0000000632287981 */ /* 0x000168000c1e1b00 */
[----:B------:R-:W5:Y:S01]  /*2cd0*/  LDG.E.64 R42, desc[UR6][R42.64] ;  /* 0x000000062a2a7981 */ /* 0x000f62000c1e1b00 */
[----:B-1----:R-:W-:Y:S01]  /*2ce0*/  HFMA2 R48, -RZ, RZ, 1.875, 0 ;  /* 0x3f800000ff307431 */ /* 0x002fe200000001ff */
[----:B------:R-:W-:Y:S02]  /*2cf0*/  BSSY.RECONVERGENT B0, `(.L_x_1800) ;  /* 0x0000389000007945 */ /* 0x000fe40003800200 */
[----:B------:R-:W1:Y:S01]  /*2d00*/  LDS.64 R44, [UR4+0x80] ;  /* 0x00008004ff2c7984 */ /* 0x000e620008000a00 */
[----:B------:R-:W2:Y:S02]  /*2d10*/  LDCU.U8 UR4, c[0x0][0x3fc] ;  /* 0x00007f80ff0477ac */ /* 0x000ea40008000000 */
[----:B--2---:R-:W-:Y:S01]  /*2d20*/  UISETP.NE.AND UP0, UPT, UR4, URZ, UPT ;  /* 0x000000ff0400728c */ /* 0x004fe2000bf05270 */
[----:B-1----:R-:W-:-:S04]  /*2d30*/  FMUL.FTZ R52, R44, UR8 ;  /* 0x000000082c347c20 */ /* 0x002fc80008410000 */
[----:B------:R-:W-:-:S04]  /*2d40*/  FMUL.FTZ R44, R52, R52 ;  /* 0x00000034342c7220 */ /* 0x000fc80000410000 */
[----:B------:R-:W-:-:S05]  /*2d50*/  FFMA.FTZ R44, R45, UR8, -R44 ;  /* 0x000000082d2c7c23 */ /* 0x000fca000801082c */
[----:B------:R-:W-:-:S13]  /*2d60*/  FSETP.GTU.FTZ.AND P1, PT, R44, RZ, PT ;  /* 0x000000ff2c00720b */ /* 0x000fda0003f3c000 */
[----:B------:R-:W1:Y:S02]  /*2d70*/  @P1 LDC R45, c[0x0][0x3a8] ;  /* 0x0000ea00ff2d1b82 */ /* 0x000e640000000800 */
[----:B-1----:R-:W-:-:S04]  /*2d80*/  @P1 FADD.FTZ R44, R44, R45 ;  /* 0x0000002d2c2c1221 */ /* 0x002fc80000010000 */
        /* <DEDUP_REMOVED lines=11> */
[----:B------:R-:W2:Y:S01]  /*2e40*/  LDCU.64 UR10, c[0x0][0x3e0] ;  /* 0x00007c00ff0a77ac */ /* 0x000ea20008000a00 */
[----:B0-----:R-:W-:Y:S01]  /*2e50*/  MOV R44, R100 ;  /* 0x00000064002c7202 */ /* 0x001fe20000000f00 */
[--C-:B------:R-:W-:Y:S01]  /*2e60*/  FADD.FTZ R47, R16, -R52.reuse ;  /* 0x80000034102f7221 */ /* 0x100fe20000010000 */
[----:B------:R-:W-:Y:S01]  /*2e70*/  MOV R45, R103 ;  /* 0x00000067002d7202 */ /* 0x000fe20000000f00 */
[----:B------:R-:W0:Y:S01]  /*2e80*/  LDCU.64 UR4, c[0x0][0x380] ;  /* 0x00007000ff0477ac */ /* 0x000e220008000a00 */
[----:B------:R-:W-:Y:S01]  /*2e90*/  FADD.FTZ R63, R63, -R52 ;  /* 0x800000343f3f7221 */ /* 0x000fe20000010000 */
[----:B-1----:R-:W-:-:S03]  /*2ea0*/  FMUL.FTZ R47, R47, R48 ;  /* 0x000000302f2f7220 */ /* 0x002fc60000410000 */
[----:B------:R-:W-:-:S04]  /*2eb0*/  FMUL.FTZ R16, R63, R48 ;  /* 0x000000303f107220 */ /* 0x000fc80000410000 */
[----:B-----5:R-:W-:Y:S01]  /*2ec0*/  FFMA.FTZ R16, R41, R16, R43 ;  /* 0x0000001029107223 */ /* 0x020fe2000001002b */
[----:B--2---:R-:W-:Y:S02]  /*2ed0*/  IMAD R49, R9, UR10, RZ ;  /* 0x0000000a09317c24 */ /* 0x004fe4000f8e02ff */
[----:B------:R-:W-:-:S04]  /*2ee0*/  IMAD.WIDE.U32 R44, R96, UR10, R44 ;  /* 0x0000000a602c7c25 */ /* 0x000fc8000f8e002c */
[----:B------:R-:W-:Y:S02]  /*2ef0*/  IMAD R51, R96, UR11, R49 ;  /* 0x0000000b60337c24 */ /* 0x000fe4000f8e0231 */
[----:B------:R-:W-:Y:S01]  /*2f00*/  FFMA.FTZ R49, R40, R47, R42 ;  /* 0x0000002f28317223 */ /* 0x000fe2000001002a */
[----:B0-----:R-:W-:Y:S02]  /*2f10*/  LEA R46, P1, R44, UR4, 0x1 ;  /* 0x000000042c2e7c11 */ /* 0x001fe4000f8208ff */
[----:B------:R-:W-:Y:S02]  /*2f20*/  IADD3 R51, PT, PT, R45, R51, RZ ;  /* 0x000000332d337210 */ /* 0x000fe40007ffe0ff */
[----:B------:R-:W-:Y:S02]  /*2f30*/  F2FP.BF16.F32.PACK_AB R45, R16, R49 ;  /* 0x00000031102d723e */ /* 0x000fe400000010ff */
[----:B------:R-:W-:-:S05]  /*2f40*/  LEA.HI.X R47, R44, UR5, R51, 0x1, P1 ;  /* 0x000000052c2f7c11 */ /* 0x000fca00088f0c33 */
[----:B------:R2:W-:Y:S02]  /*2f50*/  STG.E desc[UR6][R46.64], R45 ;  /* 0x0000002d2e007986 */ /* 0x0005e4000c101906 */
.L_x_1803:
[----:B------:R-:W-:Y:S05]  /*2f60*/  BSYNC.RECONVERGENT B1 ;  /* 0x0000000000017941 */ /* 0x000fea0003800200 */
.L_x_1802:
[----:B------:R-:W-:Y:S04]  /*2f70*/  BSSY.RECONVERGENT B1, `(.L_x_1804) ;  /* 0x0000014000017945 */ /* 0x000fe80003800200 */
[----:B------:R-:W-:Y:S05]  /*2f80*/  @P2 BRA `(.L_x_1805) ;  /* 0x0000000000482947 */ /* 0x000fea0003800000 */
[----:B------:R-:W3:Y:S01]  /*2f90*/  LDCU.64 UR4, c[0x0][0x3e0] ;  /* 0x00007c00ff0477ac */ /* 0x000ee20008000a00 */
[----:B0-----:R-:W-:Y:S01]  /*2fa0*/  MOV R44, R100 ;  /* 0x00000064002c7202 */ /* 0x001fe20000000f00 */
        /* <DEDUP_REMOVED lines=16> */
.L_x_1805:
[----:B------:R-:W-:Y:S05]  /*30b0*/  BSYNC.RECONVERGENT B1 ;  /* 0x0000000000017941 */ /* 0x000fea0003800200 */
.L_x_1804:
        /* <DEDUP_REMOVED lines=8> */
[----:B------:R-:W-:Y:S01]  /*3140*/  ISETP.GE.AND.EX P2, PT, R21, UR9, PT, P2 ;  /* 0x0000000915007c0c */ /* 0x000fe2000bf46320 */
[----:B------:R-:W-:-:S12]  /*3150*/  @P5 BRA `(.L_x_1807) ;  /* 0x0000000000485947 */ /* 0x000fd80003800000 */
[----:B------:R-:W4:Y:S01]  /*3160*/  LDCU.64 UR4, c[0x0][0x3e0] ;  /* 0x00007c00ff0477ac */ /* 0x000f220008000a00 */
[----:B0-----:R-:W-:Y:S01]  /*3170*/  MOV R44, R100 ;  /* 0x00000064002c7202 */ /* 0x001fe20000000f00 */
        /* <DEDUP_REMOVED lines=16> */
.L_x_1807:
[----:B------:R-:W-:Y:S05]  /*3280*/  BSYNC.RECONVERGENT B1 ;  /* 0x0000000000017941 */ /* 0x000fea0003800200 */
.L_x_1806:
[----:B------:R-:W-:Y:S04]  /*3290*/  BSSY.RECONVERGENT B1, `(.L_x_1808) ;  /* 0x0000014000017945 */ /* 0x000fe80003800200 */
[----:B------:R-:W-:Y:S05]  /*32a0*/  @P6 BRA `(.L_x_1809) ;  /* 0x0000000000486947 */ /* 0x000fea0003800000 */
[----:B------:R-:W1:Y:S01]  /*32b0*/  LDCU.64 UR4, c[0x0][0x3e0] ;  /* 0x00007c00ff0477ac */ /* 0x000e620008000a00 */
[----:B0-----:R-:W-:Y:S01]  /*32c0*/  MOV R44, R100 ;  /* 0x00000064002c7202 */ /* 0x001fe20000000f00 */
[--C-:B------:R-:W-:Y:S01]  /*32d0*/  FADD.FTZ R69, R69, -R52.reuse ;  /* 0x8000003445457221 */ /* 0x100fe20000010000 */
[----:B--234-:R-:W-:Y:S01]  /*32e0*/  MOV R45, R103 ;  /* 0x00000067002d7202 */ /* 0x01cfe20000000f00 */
        /* <DEDUP_REMOVED lines=14> */
.L_x_1809:
[----:B------:R-:W-:Y:S05]  /*33d0*/  BSYNC.RECONVERGENT B1 ;  /* 0x0000000000017941 */ /* 0x000fea0003800200 */
.L_x_1808:
        /* <DEDUP_REMOVED lines=20> */
.L_x_1811:
[----:B------:R-:W-:Y:S05]  /*3520*/  BSYNC.RECONVERGENT B1 ;  /* 0x0000000000017941 */ /* 0x000fea0003800200 */
.L_x_1810:
        /* <DEDUP_REMOVED lines=20> */
.L_x_1813:
[----:B------:R-:W-:Y:S05]  /*3670*/  BSYNC.RECONVERGENT B1 ;  /* 0x0000000000017941 */ /* 0x000fea0003800200 */
.L_x_1812:
        /* <DEDUP_REMOVED lines=28> */
.L_x_1815:
[----:B------:R-:W-:Y:S05]  /*3840*/  BSYNC.RECONVERGENT B1 ;  /* 0x0000000000017941 */ /* 0x000fea0003800200 */
.L_x_1814:
        /* <DEDUP_REMOVED lines=20> */
.L_x_1817:
[----:B------:R-:W-:Y:S05]  /*3990*/  BSYNC.RECONVERGENT B1 ;  /* 0x0000000000017941 */ /* 0x000fea0003800200 */
.L_x_1816:
        /* <DEDUP_REMOVED lines=20> */
.L_x_1819:
[----:B------:R-:W-:Y:S05]  /*3ae0*/  BSYNC.RECONVERGENT B1 ;  /* 0x0000000000017941 */ /* 0x000fea0003800200 */
.L_x_1818:
        /* <DEDUP_REMOVED lines=20> */
.L_x_1821:
[----:B------:R-:W-:Y:S05]  /*3c30*/  BSYNC.RECONVERGENT B1 ;  /* 0x0000000000017941 */ /* 0x000fea0003800200 */
.L_x_1820:
        /* <DEDUP_REMOVED lines=30> */
.L_x_1823:
[----:B------:R-:W-:Y:S05]  /*3e20*/  BSYNC.RECONVERGENT B1 ;  /* 0x0000000000017941 */ /* 0x000fea0003800200 */
.L_x_1822:
        /* <DEDUP_REMOVED lines=20> */
.L_x_1825:
[----:B------:R-:W-:Y:S05]  /*3f70*/  BSYNC.RECONVERGENT B1 ;  /* 0x0000000000017941 */ /* 0x000fea0003800200 */
.L_x_1824:
[----:B------:R-:W-:Y:S04]  /*3f80*/  BSSY.RECONVERGENT B1, `(.L_x_1826) ;  /* 0x0000014000017945 */ /* 0x000fe80003800200 */
[----:B------:R-:W-:Y:S05]  /*3f90*/  @P1 BRA `(.L_x_1827) ;  /* 0x0000000000481947 */ /* 0x000fea0003800000 */
[----:B------:R-:W1:Y:S01]  /*3fa0*/  LDCU.64 UR4, c[0x0][0x3e0] ;  /* 0x00007c00ff0477ac */ /* 0x000e620008000a00 */
[--C-:B0-234-:R-:W-:Y:S01]  /*3fb0*/  FADD.FTZ R47, R60, -R52.reuse ;  /* 0x800000343c2f7221 */ /* 0x11dfe20000010000 */
[----:B------:R-:W-:Y:S01]  /*3fc0*/  MOV R44, R100 ;  /* 0x00000064002c7202 */ /* 0x000fe20000000f00 */
[----:B------:R-:W-:Y:S01]  /*3fd0*/  FADD.FTZ R91, R91, -R52 ;  /* 0x800000345b5b7221 */ /* 0x000fe20000010000 */
[----:B------:R-:W0:Y:S01]  /*3fe0*/  LDCU.64 UR10, c[0x0][0x380] ;  /* 0x00007000ff0a77ac */ /* 0x000e220008000a00 */
[----:B------:R-:W-:Y:S01]  /*3ff0*/  MOV R45, R103 ;  /* 0x00000067002d7202 */ /* 0x000fe20000000f00 */
[-C--:B-1----:R-:W-:Y:S01]  /*4000*/  FMUL.FTZ R16, R47, R48.reuse ;  /* 0x000000302f107220 */ /* 0x082fe20000410000 */
[----:B------:R-:W-:-:S03]  /*4010*/  FMUL.FTZ R91, R91, R48 ;  /* 0x000000305b5b7220 */ /* 0x000fc60000410000 */
[----:B-----5:R-:W-:Y:S01]  /*4020*/  FFMA.FTZ R16, R41, R16, R43 ;  /* 0x0000001029107223 */ /* 0x020fe2000001002b */
        /* <DEDUP_REMOVED lines=9> */
.L_x_1827:
[----:B------:R-:W-:Y:S05]  /*40c0*/  BSYNC.RECONVERGENT B1 ;  /* 0x0000000000017941 */ /* 0x000fea0003800200 */
.L_x_1826:
        /* <DEDUP_REMOVED lines=20> */
.L_x_1829:
[----:B------:R-:W-:Y:S05]  /*4210*/  BSYNC.RECONVERGENT B1 ;  /* 0x0000000000017941 */ /* 0x000fea0003800200 */
.L_x_1828:
        /* <DEDUP_REMOVED lines=20> */
.L_x_1831:
[----:B------:R-:W-:Y:S05]  /*4360*/  BSYNC.RECONVERGENT B1 ;  /* 0x0000000000017941 */ /* 0x000fea0003800200 */
.L_x_1830:
[----:B------:R-:W-:Y:S05]  /*4370*/  @P4 BRA `(.L_x_1832) ;  /* 0x0000002000804947 */ /* 0x000fea0003800000 */
[----:B------:R-:W1:Y:S01]  /*4380*/  LDCU.64 UR4, c[0x0][0x3e0] ;  /* 0x00007c00ff0477ac */ /* 0x000e620008000a00 */
[--C-:B------:R-:W-:Y:S01]  /*4390*/  FADD.FTZ R97, R97, -R52.reuse ;  /* 0x8000003461617221 */ /* 0x100fe20000010000 */
[----:B------:R-:W-:Y:S01]  /*43a0*/  MOV R101, R103 ;  /* 0x0000006700657202 */ /* 0x000fe20000000f00 */
[----:B0-234-:R-:W-:Y:S01]  /*43b0*/  FADD.FTZ R45, R66, -R52 ;  /* 0x80000034422d7221 */ /* 0x01dfe20000010000 */
[----:B------:R-:W0:Y:S01]  /*43c0*/  LDCU.64 UR8, c[0x0][0x380] ;  /* 0x00007000ff0877ac */ /* 0x000e220008000a00 */
[-C--:B-1----:R-:W-:Y:S02]  /*43d0*/  FMUL.FTZ R97, R97, R48.reuse ;  /* 0x0000003061617220 */ /* 0x082fe40000410000 */
[----:B------:R-:W-:Y:S02]  /*43e0*/  FMUL.FTZ R48, R45, R48 ;  /* 0x000000302d307220 */ /* 0x000fe40000410000 */
[----:B-----5:R-:W-:Y:S02]  /*43f0*/  FFMA.FTZ R97, R40, R97, R42 ;  /* 0x0000006128617223 */ /* 0x020fe4000001002a */
        /* <DEDUP_REMOVED lines=10> */
.L_x_1801:
        /* <DEDUP_REMOVED lines=12> */
[----:B------:R-:W-:Y:S01]  /*4560*/  MOV R46, R100 ;  /* 0x00000064002e7202 */ /* 0x000fe20000000f00 */
[-C--:B-1----:R-:W-:Y:S01]  /*4570*/  FMUL.FTZ R45, R45, R48.reuse ;  /* 0x000000302d2d7220 */ /* 0x082fe20000410000 */
[----:B0-----:R-:W-:Y:S01]  /*4580*/  FMUL.FTZ R44, R63, R48 ;  /* 0x000000303f2c7220 */ /* 0x001fe20000410000 */
        /* <DEDUP_REMOVED lines=22> */
.L_x_1834:
[----:B------:R-:W-:Y:S05]  /*46f0*/  BSYNC.RECONVERGENT B1 ;  /* 0x0000000000017941 */ /* 0x000fea0003800200 */
.L_x_1833:
[----:B------:R-:W-:Y:S04]  /*4700*/  BSSY.RECONVERGENT B1, `(.L_x_1835) ;  /* 0x000001e000017945 */ /* 0x000fe80003800200 */
[----:B------:R-:W-:Y:S05]  /*4710*/  @P2 BRA `(.L_x_1836) ;  /* 0x0000000000702947 */ /* 0x000fea0003800000 */
[--C-:B--2---:R-:W-:Y:S01]  /*4720*/  FADD.FTZ R45, R18, -R52.reuse ;  /* 0x80000034122d7221 */ /* 0x104fe20000010000 */
[----:B------:R-:W-:Y:S01]  /*4730*/  FADD.FTZ R65, R65, -R52 ;  /* 0x8000003441417221 */ /* 0x000fe20000010000 */
[----:B------:R-:W2:Y:S01]  /*4740*/  LDCU.64 UR8, c[0x0][0x3e0] ;  /* 0x00007c00ff0877ac */ /* 0x000ea20008000a00 */
[----:B------:R-:W-:Y:S01]  /*4750*/  MOV R46, R100 ;  /* 0x00000064002e7202 */ /* 0x000fe20000000f00 */
[-C--:B-1----:R-:W-:Y:S01]  /*4760*/  FMUL.FTZ R45, R45, R48.reuse ;  /* 0x000000302d2d7220 */ /* 0x082fe20000410000 */
[----:B------:R-:W-:Y:S01]  /*4770*/  FMUL.FTZ R18, R65, R48 ;  /* 0x0000003041127220 */ /* 0x000fe20000410000 */
[----:B------:R-:W1:Y:S01]  /*4780*/  LDCU.64 UR10, c[0x0][0x380] ;  /* 0x00007000ff0a77ac */ /* 0x000e620008000a00 */
[----:B------:R-:W-:Y:S01]  /*4790*/  MOV R47, R103 ;  /* 0x00000067002f7202 */ /* 0x000fe20000000f00 */
[----:B-----5:R-:W-:Y:S01]  /*47a0*/  FFMA.FTZ R45, R40, R45, R42 ;  /* 0x0000002d282d7223 */ /* 0x020fe2000001002a */
[----:B0-----:R-:W-:-:S03]  /*47b0*/  FFMA.FTZ R50, R41, R18, R43 ;  /* 0x0000001229327223 */ /* 0x001fc6000001002b */
[----:B------:R-:W-:Y:S01]  /*47c0*/  FMUL.FTZ R16, R45, -1.4426950216293334961 ;  /* 0xbfb8aa3b2d107820 */ /* 0x000fe20000410000 */
[----:B------:R-:W-:-:S05]  /*47d0*/  FMUL.FTZ R44, R50, -1.4426950216293334961 ;  /* 0xbfb8aa3b322c7820 */ /* 0x000fca0000410000 */
[----:B------:R-:W0:Y:S01]  /*47e0*/  MUFU.EX2 R16, R16 ;  /* 0x0000001000107308 */ /* 0x000e220000000800 */
[----:B--2---:R-:W-:-:S03]  /*47f0*/  IMAD R51, R13, UR8, RZ ;  /* 0x000000080d337c24 */ /* 0x004fc6000f8e02ff */
[----:B------:R-:W2:Y:S01]  /*4800*/  MUFU.EX2 R44, R44 ;  /* 0x0000002c002c7308 */ /* 0x000ea20000000800 */
[----:B------:R-:W-:-:S04]  /*4810*/  IMAD.WIDE.U32 R46, R94, UR8, R46 ;  /* 0x000000085e2e7c25 */ /* 0x000fc8000f8e002e */
[----:B------:R-:W-:Y:S02]  /*4820*/  IMAD R53, R94, UR9, R51 ;  /* 0x000000095e357c24 */ /* 0x000fe4000f8e0233 */
[----:B0-----:R-:W-:-:S03]  /*4830*/  FADD.FTZ R18, R16, 1 ;  /* 0x3f80000010127421 */ /* 0x001fc60000010000 */
[----:B------:R-:W-:Y:S01]  /*4840*/  IADD3 R53, PT, PT, R47, R53, RZ ;  /* 0x000000352f357210 */ /* 0x000fe20007ffe0ff */
[----:B--2---:R-:W-:Y:S01]  /*4850*/  FADD.FTZ R49, R44, 1 ;  /* 0x3f8000002c317421 */ /* 0x004fe20000010000 */
[C---:B-1----:R-:W-:Y:S01]  /*4860*/  LEA R44, P1, R46.reuse, UR10, 0x1 ;  /* 0x0000000a2e2c7c11 */ /* 0x042fe2000f8208ff */
[----:B------:R-:W0:Y:S08]  /*4870*/  MUFU.RCP R18, R18 ;  /* 0x0000001200127308 */ /* 0x000e300000001000 */
[----:B------:R-:W1:Y:S01]  /*4880*/  MUFU.RCP R49, R49 ;  /* 0x0000003100317308 */ /* 0x000e620000001000 */
[----:B0-----:R-:W-:Y:S01]  /*4890*/  FMUL.FTZ R16, R45, R18 ;  /* 0x000000122d107220 */ /* 0x001fe20000410000 */
[----:B------:R-:W-:Y:S01]  /*48a0*/  LEA.HI.X R45, R46, UR11, R53, 0x1, P1 ;  /* 0x0000000b2e2d7c11 */ /* 0x000fe200088f0c35 */
[----:B-1----:R-:W-:-:S05]  /*48b0*/  FMUL.FTZ R51, R50, R49 ;  /* 0x0000003132337220 */ /* 0x002fca0000410000 */
[----:B------:R-:W-:-:S05]  /*48c0*/  F2FP.BF16.F32.PACK_AB R51, R51, R16 ;  /* 0x000000103333723e */ /* 0x000fca00000010ff */
[----:B------:R3:W-:Y:S02]  /*48d0*/  STG.E desc[UR6][R44.64], R51 ;  /* 0x000000332c007986 */ /* 0x0007e4000c101906 */
.L_x_1836:
[----:B------:R-:W-:Y:S05]  /*48e0*/  BSYNC.RECONVERGENT B1 ;  /* 0x0000000000017941 */ /* 0x000fea0003800200 */
.L_x_1835:
        /* <DEDUP_REMOVED lines=10> */
[--C-:B--23--:R-:W-:Y:S01]  /*4990*/  FADD.FTZ R45, R20, -R52.reuse ;  /* 0x80000034142d7221 */ /* 0x10cfe20000010000 */
        /* <DEDUP_REMOVED lines=18> */
[----:B--2---:R-:W-:Y:S02]  /*4ac0*/  FADD.FTZ R49, R20, 1 ;  /* 0x3f80000014317421 */ /* 0x004fe40000010000 */
[----:B------:R-:W0:Y:S08]  /*4ad0*/  MUFU.RCP R18, R18 ;  /* 0x0000001200127308 */ /* 0x000e300000001000 */
[----:B------:R-:W2:Y:S01]  /*4ae0*/  MUFU.RCP R49, R49 ;  /* 0x0000003100317308 */ /* 0x000ea20000001000 */
[----:B0-----:R-:W-:Y:S01]  /*4af0*/  FMUL.FTZ R16, R45, R18 ;  /* 0x000000122d107220 */ /* 0x001fe20000410000 */
[----:B--2---:R-:W-:Y:S01]  /*4b00*/  FMUL.FTZ R51, R44, R49 ;  /* 0x000000312c337220 */ /* 0x004fe20000410000 */
[----:B-1----:R-:W-:-:S04]  /*4b10*/  LEA R44, P5, R46, UR10, 0x1 ;  /* 0x0000000a2e2c7c11 */ /* 0x002fc8000f8a08ff */
[----:B------:R-:W-:Y:S02]  /*4b20*/  LEA.HI.X R45, R46, UR11, R53, 0x1, P5 ;  /* 0x0000000b2e2d7c11 */ /* 0x000fe4000a8f0c35 */
[----:B------:R-:W-:-:S05]  /*4b30*/  F2FP.BF16.F32.PACK_AB R51, R51, R16 ;  /* 0x000000103333723e */ /* 0x000fca00000010ff */
[----:B------:R4:W-:Y:S02]  /*4b40*/  STG.E desc[UR6][R44.64], R51 ;  /* 0x000000332c007986 */ /* 0x0009e4000c101906 */
.L_x_1838:
[----:B------:R-:W-:Y:S05]  /*4b50*/  BSYNC.RECONVERGENT B1 ;  /* 0x0000000000017941 */ /* 0x000fea0003800200 */
.L_x_1837:
[----:B------:R-:W-:Y:S04]  /*4b60*/  BSSY.RECONVERGENT B1, `(.L_x_1839) ;  /* 0x000001e000017945 */ /* 0x000fe80003800200 */
[----:B------:R-:W-:Y:S05]  /*4b70*/  @P6 BRA `(.L_x_1840) ;  /* 0x0000000000706947 */ /* 0x000fea0003800000 */
[--C-:B------:R-:W-:Y:S01]  /*4b80*/  FADD.FTZ R69, R69, -R52.reuse ;  /* 0x8000003445457221 */ /* 0x100fe20000010000 */
[----:B--234-:R-:W-:Y:S01]  /*4b90*/  FADD.FTZ R45, R22, -R52 ;  /* 0x80000034162d7221 */ /* 0x01cfe20000010000 */
[----:B------:R-:W2:Y:S01]  /*4ba0*/  LDCU.64 UR8, c[0x0][0x3e0] ;  /* 0x00007c00ff0877ac */ /* 0x000ea20008000a00 */
[----:B------:R-:W-:Y:S01]  /*4bb0*/  MOV R46, R100 ;  /* 0x00000064002e7202 */ /* 0x000fe20000000f00 */
        /* <DEDUP_REMOVED lines=12> */
[----:B------:R-:W-:Y:S01]  /*4c80*/  IMAD R45, R90, UR9, R45 ;  /* 0x000000095a2d7c24 */ /* 0x000fe2000f8e022d */
[----:B0-----:R-:W-:Y:S01]  /*4c90*/  LEA R44, P5, R46, UR10, 0x1 ;  /* 0x0000000a2e2c7c11 */ /* 0x001fe2000f8a08ff */
[----:B-1----:R-:W-:-:S03]  /*4ca0*/  FADD.FTZ R18, R16, 1 ;  /* 0x3f80000010127421 */ /* 0x002fc60000010000 */
[----:B------:R-:W-:Y:S01]  /*4cb0*/  IADD3 R45, PT, PT, R47, R45, RZ ;  /* 0x0000002d2f2d7210 */ /* 0x000fe20007ffe0ff */
[----:B--2---:R-:W-:-:S03]  /*4cc0*/  FADD.FTZ R22, R20, 1 ;  /* 0x3f80000014167421 */ /* 0x004fc60000010000 */
[----:B------:R-:W-:Y:S01]  /*4cd0*/  LEA.HI.X R45, R46, UR11, R45, 0x1, P5 ;  /* 0x0000000b2e2d7c11 */ /* 0x000fe2000a8f0c2d */
[----:B------:R-:W0:Y:S08]  /*4ce0*/  MUFU.RCP R18, R18 ;  /* 0x0000001200127308 */ /* 0x000e300000001000 */
[----:B------:R-:W1:Y:S01]  /*4cf0*/  MUFU.RCP R22, R22 ;  /* 0x0000001600167308 */ /* 0x000e620000001000 */
[----:B0-----:R-:W-:Y:S01]  /*4d00*/  FMUL.FTZ R16, R69, R18 ;  /* 0x0000001245107220 */ /* 0x001fe20000410000 */
[----:B-1----:R-:W-:-:S05]  /*4d10*/  FMUL.FTZ R49, R49, R22 ;  /* 0x0000001631317220 */ /* 0x002fca0000410000 */
[----:B------:R-:W-:-:S05]  /*4d20*/  F2FP.BF16.F32.PACK_AB R49, R49, R16 ;  /* 0x000000103131723e */ /* 0x000fca00000010ff */
[----:B------:R0:W-:Y:S02]  /*4d30*/  STG.E desc[UR6][R44.64], R49 ;  /* 0x000000312c007986 */ /* 0x0001e4000c101906 */
.L_x_1840:
[----:B------:R-:W-:Y:S05]  /*4d40*/  BSYNC.RECONVERGENT B1 ;  /* 0x0000000000017941 */ /* 0x000fea0003800200 */
.L_x_1839:
        /* <DEDUP_REMOVED lines=18> */
[----:B------:R-:W-:Y:S01]  /*4e70*/  IMAD R45, R88, UR9, R45 ;  /* 0x00000009582d7c24 */ /* 0x000fe2000f8e022d */
[----:B-1----:R-:W-:Y:S01]  /*4e80*/  LEA R44, P1, R46, UR10, 0x1 ;  /* 0x0000000a2e2c7c11 */ /* 0x002fe2000f8208ff */
[----:B--2---:R-:W-:-:S03]  /*4e90*/  FADD.FTZ R18, R16, 1 ;  /* 0x3f80000010127421 */ /* 0x004fc60000010000 */
[----:B------:R-:W-:Y:S01]  /*4ea0*/  IADD3 R45, PT, PT, R47, R45, RZ ;  /* 0x0000002d2f2d7210 */ /* 0x000fe20007ffe0ff */
[----:B0-----:R-:W-:-:S03]  /*4eb0*/  FADD.FTZ R22, R20, 1 ;  /* 0x3f80000014167421 */ /* 0x001fc60000010000 */
[----:B------:R-:W-:Y:S01]  /*4ec0*/  LEA.HI.X R45, R46, UR11, R45, 0x1, P1 ;  /* 0x0000000b2e2d7c11 */ /* 0x000fe200088f0c2d */
[----:B------:R-:W0:Y:S08]  /*4ed0*/  MUFU.RCP R18, R18 ;  /* 0x0000001200127308 */ /* 0x000e300000001000 */
[----:B------:R-:W1:Y:S01]  /*4ee0*/  MUFU.RCP R22, R22 ;  /* 0x0000001600167308 */ /* 0x000e620000001000 */
[----:B0-----:R-:W-:Y:S01]  /*4ef0*/  FMUL.FTZ R16, R71, R18 ;  /* 0x0000001247107220 */ /* 0x001fe20000410000 */
[----:B-1----:R-:W-:-:S05]  /*4f00*/  FMUL.FTZ R49, R49, R22 ;  /* 0x0000001631317220 */ /* 0x002fca0000410000 */
[----:B------:R-:W-:-:S05]  /*4f10*/  F2FP.BF16.F32.PACK_AB R49, R49, R16 ;  /* 0x000000103131723e */ /* 0x000fca00000010ff */
[----:B------:R0:W-:Y:S02]  /*4f20*/  STG.E desc[UR6][R44.64], R49 ;  /* 0x000000312c007986 */ /* 0x0001e4000c101906 */
.L_x_1842:
[----:B------:R-:W-:Y:S05]  /*4f30*/  BSYNC.RECONVERGENT B1 ;  /* 0x0000000000017941 */ /* 0x000fea0003800200 */
.L_x_1841:
        /* <DEDUP_REMOVED lines=30> */
.L_x_1844:
[----:B------:R-:W-:Y:S05]  /*5120*/  BSYNC.RECONVERGENT B1 ;  /* 0x0000000000017941 */ /* 0x000fea0003800200 */
.L_x_1843:
        /* <DEDUP_REMOVED lines=38> */
.L_x_1846:
[----:B------:R-:W-:Y:S05]  /*5390*/  BSYNC.RECONVERGENT B1 ;  /* 0x0000000000017941 */ /* 0x000fea0003800200 */
.L_x_1845:
        /* <DEDUP_REMOVED lines=30> */
.L_x_1848:
[----:B------:R-:W-:Y:S05]  /*5580*/  BSYNC.RECONVERGENT B1 ;  /* 0x0000000000017941 */ /* 0x000fea0003800200 */
.L_x_1847:
        /* <DEDUP_REMOVED lines=30> */
.L_x_1850:
[----:B------:R-:W-:Y:S05]  /*5770*/  BSYNC.RECONVERGENT B1 ;  /* 0x0000000000017941 */ /* 0x000fea0003800200 */
.L_x_1849:
        /* <DEDUP_REMOVED lines=30> */
.L_x_1852:
[----:B------:R-:W-:Y:S05]  /*5960*/  BSYNC.RECONVERGENT B1 ;  /* 0x0000000000017941 */ /* 0x000fea0003800200 */
.L_x_1851:
        /* <DEDUP_REMOVED lines=40> */
.L_x_1854:
[----:B------:R-:W-:Y:S05]  /*5bf0*/  BSYNC.RECONVERGENT B1 ;  /* 0x0000000000017941 */ /* 0x000fea0003800200 */
.L_x_1853:
        /* <DEDUP_REMOVED lines=30> */
.L_x_1856:
[----:B------:R-:W-:Y:S05]  /*5de0*/  BSYNC.RECONVERGENT B1 ;  /* 0x0000000000017941 */ /* 0x000fea0003800200 */
.L_x_1855:
        /* <DEDUP_REMOVED lines=30> */
.L_x_1858:
[----:B------:R-:W-:Y:S05]  /*5fd0*/  BSYNC.RECONVERGENT B1 ;  /* 0x0000000000017941 */ /* 0x000fea0003800200 */
.L_x_1857:
        /* <DEDUP_REMOVED lines=30> */
.L_x_1860:
[----:B------:R-:W-:Y:S05]  /*61c0*/  BSYNC.RECONVERGENT B1 ;  /* 0x0000000000017941 */ /* 0x000fea0003800200 */
.L_x_1859:
[----:B------:R-:W-:Y:S04]  /*61d0*/  BSSY.RECONVERGENT B1, `(.L_x_1861) ;  /* 0x000001e000017945 */ /* 0x000fe80003800200 */
[----:B------:R-:W-:Y:S05]  /*61e0*/  @P3 BRA `(.L_x_1862) ;  /* 0x0000000000703947 */ /* 0x000fea0003800000 */
[--C-:B0-234-:R-:W-:Y:S01]  /*61f0*/  FADD.FTZ R45, R64, -R52.reuse ;  /* 0x80000034402d7221 */ /* 0x11dfe20000010000 */
[----:B------:R-:W-:Y:S01]  /*6200*/  FADD.FTZ R95, R95, -R52 ;  /* 0x800000345f5f7221 */ /* 0x000fe20000010000 */
[----:B------:R-:W0:Y:S01]  /*6210*/  LDCU.64 UR8, c[0x0][0x3e0] ;  /* 0x00007c00ff0877ac */ /* 0x000e220008000a00 */
[----:B------:R-:W-:Y:S01]  /*6220*/  MOV R44, R100 ;  /* 0x00000064002c7202 */ /* 0x000fe20000000f00 */
[-C--:B-1----:R-:W-:Y:S01]  /*6230*/  FMUL.FTZ R45, R45, R48.reuse ;  /* 0x000000302d2d7220 */ /* 0x082fe20000410000 */
[----:B------:R-:W-:Y:S01]  /*6240*/  FMUL.FTZ R18, R95, R48 ;  /* 0x000000305f127220 */ /* 0x000fe20000410000 */
[----:B------:R-:W1:Y:S02]  /*6250*/  LDCU.64 UR10, c[0x0][0x380] ;  /* 0x00007000ff0a77ac */ /* 0x000e640008000a00 */
[----:B-----5:R-:W-:Y:S01]  /*6260*/  FFMA.FTZ R47, R40, R45, R42 ;  /* 0x0000002d282f7223 */ /* 0x020fe2000001002a */
[----:B------:R-:W-:Y:S01]  /*6270*/  FFMA.FTZ R49, R41, R18, R43 ;  /* 0x0000001229317223 */ /* 0x000fe2000001002b */
[----:B------:R-:W-:-:S02]  /*6280*/  MOV R45, R103 ;  /* 0x00000067002d7202 */ /* 0x000fc40000000f00 */
        /* <DEDUP_REMOVED lines=10> */
[----:B0-----:R-:W-:Y:S02]  /*6330*/  FADD.FTZ R22, R20, 1 ;  /* 0x3f80000014167421 */ /* 0x001fe40000010000 */
[----:B------:R-:W0:Y:S08]  /*6340*/  MUFU.RCP R18, R18 ;  /* 0x0000001200127308 */ /* 0x000e300000001000 */
[----:B------:R-:W1:Y:S01]  /*6350*/  MUFU.RCP R22, R22 ;  /* 0x0000001600167308 */ /* 0x000e620000001000 */
[----:B0-----:R-:W-:Y:S01]  /*6360*/  FMUL.FTZ R16, R47, R18 ;  /* 0x000000122f107220 */ /* 0x001fe20000410000 */
[----:B------:R-:W-:Y:S01]  /*6370*/  LEA.HI.X R47, R44, UR11, R51, 0x1, P1 ;  /* 0x0000000b2c2f7c11 */ /* 0x000fe200088f0c33 */
[----:B-1----:R-:W-:-:S05]  /*6380*/  FMUL.FTZ R49, R49, R22 ;  /* 0x0000001631317220 */ /* 0x002fca0000410000 */
[----:B------:R-:W-:-:S05]  /*6390*/  F2FP.BF16.F32.PACK_AB R49, R49, R16 ;  /* 0x000000103131723e */ /* 0x000fca00000010ff */
[----:B------:R0:W-:Y:S02]  /*63a0*/  STG.E desc[UR6][R46.64], R49 ;  /* 0x000000312e007986 */ /* 0x0001e4000c101906 */
.L_x_1862:
[----:B------:R-:W-:Y:S05]  /*63b0*/  BSYNC.RECONVERGENT B1 ;  /* 0x0000000000017941 */ /* 0x000fea0003800200 */
.L_x_1861:
        /* <DEDUP_REMOVED lines=28> */
.L_x_1832:
[----:B------:R-:W-:Y:S05]  /*6580*/  BSYNC.RECONVERGENT B0 ;  /* 0x0000000000007941 */ /* 0x000fea0003800200 */
.L_x_1800:
        /* <DEDUP_REMOVED lines=8> */
.L_x_1864:
        /* <DEDUP_REMOVED lines=15> */
.L_x_4773:


//--------------------- .text._Z35group_norm_nhwc_fwd_one_pass_kernelI11Bf16IOFp32WLi256ELi98ELi392EEv26Group_norm_nhwc_fwd_params --------------------------
	.section	.text._Z35group_norm_nhwc_fwd_one_pass_kernelI11Bf16IOFp32WLi256ELi98ELi392EEv26Group_norm_nhwc_fwd_params,"ax",@progbits
	.align	128
        .global         _Z35group_norm_nhwc_fwd_one_pass_kernelI11Bf16IOFp32WLi256ELi98ELi392EEv26Group_norm_nhwc_fwd_params
        .type           _Z35group_norm_nhwc_fwd_one_pass_kernelI11Bf16IOFp32WLi256ELi98ELi392EEv26Group_norm_nhwc_fwd_params,@function
        .size           _Z35group_norm_nhwc_fwd_one_pass_kernelI11Bf16IOFp32WLi256ELi98ELi392EEv26Group_norm_nhwc_fwd_params,(.L_x_4774 - _Z35group_norm_nhwc_fwd_one_pass_kernelI11Bf16IOFp32WLi256ELi98ELi392EEv26Group_norm_nhwc_fwd_params)
        .other          _Z35group_norm_nhwc_fwd_one_pass_kernelI11Bf16IOFp32WLi256ELi98ELi392EEv26Group_norm_nhwc_fwd_params,@"STO_CUDA_ENTRY STV_DEFAULT"
_Z35group_norm_nhwc_fwd_one_pass_kernelI11Bf16IOFp32WLi256ELi98ELi392EEv26Group_norm_nhwc_fwd_params:
.text._Z35group_norm_nhwc_fwd_one_pass_kernelI11Bf16IOFp32WLi256ELi98ELi392EEv26Group_norm_nhwc_fwd_params:
        /* <DEDUP_REMOVED lines=12> */
[----:B------:R-:W4:Y:S01]  /*00c0*/  LDCU.64 UR6, c[0x0][0x388] ;  /* 0x00007100ff0677ac */ /* 0x000f220008000a00 */
[----:B------:R-:W1:Y:S01]  /*00d0*/  S2R R96, SR_LANEID ;  /* 0x0000000000607919 */ /* 0x000e620000000000 */
[----:B------:R-:W0:Y:S01]  /*00e0*/  LDCU.64 UR8, c[0x0][0x358] ;  /* 0x00006b00ff0877ac */ /* 0x000e220008000a00 */
[----:B----4-:R-:W-:Y:S02]  /*00f0*/  ISETP.NE.U32.AND P1, PT, RZ, UR6, PT ;  /* 0x00000006ff007c0c */ /* 0x010fe4000bf25070 */
[----:B0-----:R-:W-:-:S02]  /*0100*/  LOP3.LUT R0, R99, 0xffff, RZ, 0xc0, !PT ;  /* 0x0000ffff63007812 */ /* 0x001fc400078ec0ff */
[----:B---3--:R-:W-:-:S03]  /*0110*/  LOP3.LUT P0, RZ, R99, R98, RZ, 0xfc, !PT ;  /* 0x0000006263ff7212 */ /* 0x008fc6000780fcff */
[----:B------:R-:W-:Y:S01]  /*0120*/  IMAD R0, R0, 0x53a, RZ ;  /* 0x0000053a00007824 */ /* 0x000fe200078e02ff */
[----:B------:R-:W-:-:S04]  /*0130*/  ISETP.NE.AND.EX P0, PT, RZ, UR7, !P0, P1 ;  /* 0x00000007ff007c0c */ /* 0x000fc8000c705310 */
[----:B------:R-:W-:-:S04]  /*0140*/  SHF.R.U32.HI R119, RZ, 0x10, R0 ;  /* 0x00000010ff777819 */ /* 0x000fc80000011600 */
[----:B------:R-:W-:Y:S01]  /*0150*/  PRMT R0, R119, 0x9910, RZ ;  /* 0x0000991077007816 */ /* 0x000fe200000000ff */
[----:B-1----:R-:W-:Y:S01]  /*0160*/  IMAD R103, R98, UR4, R119 ;  /* 0x0000000462677c24 */ /* 0x002fe2000f8e0277 */
[----:B------:R-:W-:-:S03]  /*0170*/  UMOV UR4, URZ ;  /* 0x000000ff00047c82 */ /* 0x000fc60008000000 */
[----:B------:R-:W-:Y:S01]  /*0180*/  IMAD R0, R0, 0x31, RZ ;  /* 0x0000003100007824 */ /* 0x000fe200078e02ff */
[C---:B------:R-:W-:Y:S02]  /*0190*/  IADD3 R118, PT, PT, R103.reuse, 0x8, RZ ;  /* 0x0000000867767810 */ /* 0x040fe40007ffe0ff */
[C---:B------:R-:W-:Y:S02]  /*01a0*/  IADD3 R117, PT, PT, R103.reuse, 0x10, RZ ;  /* 0x0000001067757810 */ /* 0x040fe40007ffe0ff */
[----:B------:R-:W-:Y:S02]  /*01b0*/  IADD3 R0, PT, PT, RZ, -R0, RZ ;  /* 0x80000000ff007210 */ /* 0x000fe40007ffe0ff */
[C---:B------:R-:W-:Y:S02]  /*01c0*/  IADD3 R116, PT, PT, R103.reuse, 0x20, RZ ;  /* 0x0000002067747810 */ /* 0x040fe40007ffe0ff */
[----:B------:R-:W-:Y:S02]  /*01d0*/  PRMT R102, R0, 0x7710, RZ ;  /* 0x0000771000667816 */ /* 0x000fe400000000ff */
        /* <DEDUP_REMOVED lines=29> */
[----:B--2---:R-:W-:-:S07]  /*03b0*/  SHF.L.U32 R102, R102, 0x1, RZ ;  /* 0x0000000166667819 */ /* 0x004fce00000006ff */
.L_x_2002:
[----:B0-----:R-:W0:Y:S01]  /*03c0*/  LDC R6, c[0x0][0x3f8] ;  /* 0x0000fe00ff067b82 */ /* 0x001e220000000800 */
[----:B------:R-:W1:Y:S01]  /*03d0*/  LDCU UR5, c[0x0][0x404] ;  /* 0x00008080ff0577ac */ /* 0x000e620008000800 */
[----:B------:R-:W-:Y:S01]  /*03e0*/  LOP3.LUT R123, R102, 0xffff, RZ, 0xc0, !PT ;  /* 0x0000ffff667b7812 */ /* 0x000fe200078ec0ff */
[----:B------:R-:W-:Y:S01]  /*03f0*/  HFMA2 R80, -RZ, RZ, 0, 0 ;  /* 0x00000000ff507431 */ /* 0x000fe200000001ff */
[----:B--2---:R-:W2:Y:S01]  /*0400*/  LDCU.64 UR6, c[0x0][0x3e8] ;  /* 0x00007d00ff0677ac */ /* 0x004ea20008000a00 */
[----:B---3--:R-:W3:Y:S01]  /*0410*/  LDCU.64 UR10, c[0x0][0x3f0] ;  /* 0x00007e00ff0a77ac */ /* 0x008ee20008000a00 */
[----:B0---4-:R-:W-:-:S04]  /*0420*/  IABS R5, R6 ;  /* 0x0000000600057213 */ /* 0x011fc80000000000 */
[----:B------:R-:W0:Y:S08]  /*0430*/  I2F.RP R0, R5 ;  /* 0x0000000500007306 */ /* 0x000e300000209400 */
[----:B0-----:R-:W0:Y:S02]  /*0440*/  MUFU.RCP R0, R0 ;  /* 0x0000000000007308 */ /* 0x001e240000001000 */
[----:B0-----:R-:W-:-:S06]  /*0450*/  IADD3 R2, PT, PT, R0, 0xffffffe, RZ ;  /* 0x0ffffffe00027810 */ /* 0x001fcc0007ffe0ff */
[----:B------:R0:W4:Y:S02]  /*0460*/  F2I.FTZ.U32.TRUNC.NTZ R3, R2 ;  /* 0x0000000200037305 */ /* 0x000124000021f000 */
[----:B0-----:R-:W-:Y:S01]  /*0470*/  HFMA2 R2, -RZ, RZ, 0, 0 ;  /* 0x00000000ff027431 */ /* 0x001fe200000001ff */
[----:B----4-:R-:W-:-:S05]  /*0480*/  IADD3 R4, PT, PT, RZ, -R3, RZ ;  /* 0x80000003ff047210 */ /* 0x010fca0007ffe0ff */
[----:B------:R-:W-:Y:S01]  /*0490*/  IMAD R7, R4, R5, RZ ;  /* 0x0000000504077224 */ /* 0x000fe200078e02ff */
[----:B------:R-:W-:-:S03]  /*04a0*/  IABS R4, R101 ;  /* 0x0000006500047213 */ /* 0x000fc60000000000 */
[----:B------:R-:W-:Y:S01]  /*04b0*/  IMAD.HI.U32 R3, R3, R7, R2 ;  /* 0x0000000703037227 */ /* 0x000fe200078e0002 */
[----:B------:R-:W-:-:S04]  /*04c0*/  LOP3.LUT R2, R101, R6, RZ, 0x3c, !PT ;  /* 0x0000000665027212 */ /* 0x000fc800078e3cff */
[----:B------:R-:W-:Y:S01]  /*04d0*/  ISETP.GE.AND P3, PT, R2, RZ, PT ;  /* 0x000000ff0200720c */ /* 0x000fe20003f66270 */
[----:B------:R-:W-:-:S05]  /*04e0*/  IMAD.HI.U32 R3, R3, R4, RZ ;  /* 0x0000000403037227 */ /* 0x000fca00078e00ff */
[----:B------:R-:W-:-:S05]  /*04f0*/  IADD3 R0, PT, PT, -R3, RZ, RZ ;  /* 0x000000ff03007210 */ /* 0x000fca0007ffe1ff */
[----:B------:R-:W-:-:S05]  /*0500*/  IMAD R0, R5, R0, R4 ;  /* 0x0000000005007224 */ /* 0x000fca00078e0204 */
[----:B------:R-:W-:-:S13]  /*0510*/  ISETP.GT.U32.AND P2, PT, R5, R0, PT ;  /* 0x000000000500720c */ /* 0x000fda0003f44070 */
[-C--:B------:R-:W-:Y:S02]  /*0520*/  @!P2 IADD3 R0, PT, PT, R0, -R5.reuse, RZ ;  /* 0x800000050000a210 */ /* 0x080fe40007ffe0ff */
[----:B------:R-:W-:Y:S02]  /*0530*/  @!P2 IADD3 R3, PT, PT, R3, 0x1, RZ ;  /* 0x000000010303a810 */ /* 0x000fe40007ffe0ff */
[----:B------:R-:W-:Y:S01]  /*0540*/  ISETP.GE.U32.AND P1, PT, R0, R5, PT ;  /* 0x000000050000720c */ /* 0x000fe20003f26070 */
[----:B-1----:R-:W-:Y:S01]  /*0550*/  IMAD R0, R98, UR5, R119 ;  /* 0x0000000562007c24 */ /* 0x002fe2000f8e0277 */
[----:B------:R-:W-:-:S04]  /*0560*/  ISETP.NE.AND P2, PT, R6, RZ, PT ;  /* 0x000000ff0600720c */ /* 0x000fc80003f45270 */
[C---:B--2---:R-:W-:Y:S02]  /*0570*/  ISETP.GE.U32.AND P5, PT, R0.reuse, UR6, PT ;  /* 0x0000000600007c0c */ /* 0x044fe4000bfa6070 */
[----:B------:R-:W-:Y:S02]  /*0580*/  SHF.R.S32.HI R9, RZ, 0x1f, R0 ;  /* 0x0000001fff097819 */ /* 0x000fe40000011400 */
[----:B------:R-:W-:Y:S02]  /*0590*/  IADD3 R15, PT, PT, R0, 0x18, RZ ;  /* 0x00000018000f7810 */ /* 0x000fe40007ffe0ff */
[----:B------:R-:W-:Y:S02]  /*05a0*/  ISETP.GE.AND.EX P5, PT, R9, UR7, PT, P5 ;  /* 0x0000000709007c0c */ /* 0x000fe4000bfa6350 */
[----:B------:R-:W-:Y:S02]  /*05b0*/  @P1 IADD3 R3, PT, PT, R3, 0x1, RZ ;  /* 0x0000000103031810 */ /* 0x000fe40007ffe0ff */
[----:B------:R-:W-:-:S02]  /*05c0*/  ISETP.GE.U32.AND P1, PT, R15, UR6, PT ;  /* 0x000000060f007c0c */ /* 0x000fc4000bf26070 */
[----:B------:R-:W-:Y:S02]  /*05d0*/  MOV R7, R3 ;  /* 0x0000000300077202 */ /* 0x000fe40000000f00 */
[----:B------:R-:W-:Y:S02]  /*05e0*/  SHF.R.S32.HI R17, RZ, 0x1f, R15 ;  /* 0x0000001fff117819 */ /* 0x000fe4000001140f */
[----:B------:R-:W-:Y:S02]  /*05f0*/  @!P3 IADD3 R7, PT, PT, -R7, RZ, RZ ;  /* 0x000000ff0707b210 */ /* 0x000fe40007ffe1ff */
[----:B------:R-:W-:Y:S01]  /*0600*/  @!P2 LOP3.LUT R7, RZ, R6, RZ, 0x33, !PT ;  /* 0x00000006ff07a212 */ /* 0x000fe200078e33ff */
[----:B------:R-:W0:Y:S01]  /*0610*/  @!P5 LDC.64 R2, c[0x0][0x3e0] ;  /* 0x0000f800ff02db82 */ /* 0x000e220000000a00 */
[----:B------:R-:W-:Y:S02]  /*0620*/  IADD3 R19, PT, PT, R0, 0x30, RZ ;  /* 0x0000003000137810 */ /* 0x000fe40007ffe0ff */
[----:B------:R-:W-:-:S02]  /*0630*/  IADD3 R120, PT, PT, -R7, RZ, RZ ;  /* 0x000000ff07787210 */ /* 0x000fc40007ffe1ff */
[----:B------:R-:W-:Y:S02]  /*0640*/  ISETP.GE.AND.EX P1, PT, R17, UR7, PT, P1 ;  /* 0x0000000711007c0c */ /* 0x000fe4000bf26310 */
[----:B------:R-:W-:Y:S01]  /*0650*/  ISETP.GE.U32.AND P4, PT, R19, UR6, PT ;  /* 0x0000000613007c0c */ /* 0x000fe2000bf86070 */
[----:B------:R-:W-:Y:S01]  /*0660*/  IMAD R120, R6, R120, R101 ;  /* 0x0000007806787224 */ /* 0x000fe200078e0265 */
[----:B------:R-:W-:Y:S01]  /*0670*/  SHF.R.S32.HI R25, RZ, 0x1f, R19 ;  /* 0x0000001fff197819 */ /* 0x000fe20000011413 */
[----:B------:R-:W1:Y:S01]  /*0680*/  @!P5 LDC.64 R12, c[0x0][0x390] ;  /* 0x0000e400ff0cdb82 */ /* 0x000e620000000a00 */
[----:B------:R-:W-:Y:S01]  /*0690*/  SHF.R.S32.HI R4, RZ, 0x1f, R7 ;  /* 0x0000001fff047819 */ /* 0x000fe20000011407 */
[----:B------:R-:W-:Y:S01]  /*06a0*/  IMAD R120, R120, 0x62, RZ ;  /* 0x0000006278787824 */ /* 0x000fe200078e02ff */
[----:B------:R-:W-:Y:S02]  /*06b0*/  ISETP.GE.AND.EX P4, PT, R25, UR7, PT, P4 ;  /* 0x0000000719007c0c */ /* 0x000fe4000bf86340 */
[----:B------:R-:W-:Y:S01]  /*06c0*/  IADD3 R21, PT, PT, R0, 0x38, RZ ;  /* 0x0000003800157810 */ /* 0x000fe20007ffe0ff */
[----:B---3--:R-:W-:Y:S01]  /*06d0*/  IMAD R6, R4, UR10, RZ ;  /* 0x0000000a04067c24 */ /* 0x008fe2000f8e02ff */
[C---:B------:R-:W-:Y:S01]  /*06e0*/  IADD3 R122, P2, PT, R120.reuse, R123, RZ ;  /* 0x0000007b787a7210 */ /* 0x040fe20007f5e0ff */
[----:B------:R-:W2:Y:S01]  /*06f0*/  @!P1 LDC.64 R4, c[0x0][0x3e0] ;  /* 0x0000f800ff049b82 */ /* 0x000ea20000000a00 */
[----:B------:R-:W-:Y:S01]  /*0700*/  SHF.R.S32.HI R27, RZ, 0x1f, R21 ;  /* 0x0000001fff1b7819 */ /* 0x000fe20000011415 */
[----:B------:R-:W-:Y:S01]  /*0710*/  IMAD R125, R7, UR11, R6 ;  /* 0x0000000b077d7c24 */ /* 0x000fe2000f8e0206 */
[----:B------:R-:W-:-:S02]  /*0720*/  LEA.HI.X.SX32 R123, R120, RZ, 0x1, P2 ;  /* 0x000000ff787b7211 */ /* 0x000fc400010f0eff */
[----:B------:R-:W-:Y:S01]  /*0730*/  ISETP.GE.U32.AND P2, PT, R21, UR6, PT ;  /* 0x0000000615007c0c */ /* 0x000fe2000bf46070 */
[----:B0-----:R-:W-:Y:S01]  /*0740*/  @!P5 IMAD R9, R9, R2, RZ ;  /* 0x000000020909d224 */ /* 0x001fe200078e02ff */
[C---:B------:R-:W-:Y:S01]  /*0750*/  IADD3 R23, PT, PT, R0.reuse, 0x60, RZ ;  /* 0x0000006000177810 */ /* 0x040fe20007ffe0ff */
[----:B------:R-:W-:Y:S01]  /*0760*/  IMAD.WIDE.U32 R122, R7, UR10, R122 ;  /* 0x0000000a077a7c25 */ /* 0x000fe2000f8e007a */
[----:B------:R-:W0:Y:S01]  /*0770*/  @!P4 LDC.64 R10, c[0x0][0x3e0] ;  /* 0x0000f800ff0acb82 */ /* 0x000e220000000a00 */
[----:B------:R-:W-:Y:S02]  /*0780*/  ISETP.GE.AND.EX P2, PT, R27, UR7, PT, P2 ;  /* 0x000000071b007c0c */ /* 0x000fe4000bf46320 */
[----:B------:R-:W-:Y:S01]  /*0790*/  @!P5 IMAD R7, R0, R3, R9 ;  /* 0x000000030007d224 */ /* 0x000fe200078e0209 */
[----:B------:R-:W-:Y:S02]  /*07a0*/  IADD3 R125, PT, PT, R123, R125, RZ ;  /* 0x0000007d7b7d7210 */ /* 0x000fe40007ffe0ff */
[----:B------:R-:W-:-:S02]  /*07b0*/  @!P5 MOV R124, R122 ;  /* 0x0000007a007cd202 */ /* 0x000fc40000000f00 */
[----:B------:R-:W3:Y:S01]  /*07c0*/  @!P1 LDC.64 R8, c[0x0][0x390] ;  /* 0x0000e400ff089b82 */ /* 0x000ee20000000a00 */
[----:B-----5:R-:W-:Y:S02]  /*07d0*/  SHF.R.S32.HI R29, RZ, 0x1f, R23 ;  /* 0x0000001fff1d7819 */ /* 0x020fe40000011417 */
[----:B------:R-:W-:Y:S01]  /*07e0*/  @!P5 IMAD.WIDE.U32 R2, R0, R2, R124 ;  /* 0x000000020002d225 */ /* 0x000fe200078e007c */
[----:B------:R-:W-:-:S03]  /*07f0*/  @!P1 MOV R16, R122 ;  /* 0x0000007a00109202 */ /* 0x000fc60000000f00 */
[----:B--2---:R-:W-:Y:S01]  /*0800*/  @!P1 IMAD R14, R17, R4, RZ ;  /* 0x00000004110e9224 */ /* 0x004fe200078e02ff */
[----:B------:R-:W-:Y:S02]  /*0810*/  @!P5 IADD3 R3, PT, PT, R3, R7, RZ ;  /* 0x000000070303d210 */ /* 0x000fe40007ffe0ff */
[C---:B-1----:R-:W-:Y:S01]  /*0820*/  @!P5 LEA R12, P3, R2.reuse, R12, 0x1 ;  /* 0x0000000c020cd211 */ /* 0x042fe200078608ff */
[----:B------:R-:W1:Y:S01]  /*0830*/  @!P4 LDC.64 R6, c[0x0][0x390] ;  /* 0x0000e400ff06cb82 */ /* 0x000e620000000a00 */
[----:B------:R-:W-:Y:S01]  /*0840*/  @!P1 MOV R17, R125 ;  /* 0x0000007d00119202 */ /* 0x000fe20000000f00 */
[----:B------:R-:W-:Y:S01]  /*0850*/  @!P1 IMAD R5, R15, R5, R14 ;  /* 0x000000050f059224 */ /* 0x000fe200078e020e */
[----:B------:R-:W-:Y:S02]  /*0860*/  @!P5 LEA.HI.X R13, R2, R13, R3, 0x1, P3 ;  /* 0x0000000d020dd211 */ /* 0x000fe400018f0c03 */
[----:B------:R-:W-:Y:S01]  /*0870*/  ISETP.GE.U32.AND P3, PT, R23, UR6, PT ;  /* 0x0000000617007c0c */ /* 0x000fe2000bf66070 */
[----:B------:R-:W-:-:S02]  /*0880*/  @!P1 IMAD.WIDE.U32 R16, R15, R4, R16 ;  /* 0x000000040f109225 */ /* 0x000fc400078e0010 */
[----:B------:R-:W2:Y:S01]  /*0890*/  @!P2 LDC.64 R2, c[0x0][0x3e0] ;  /* 0x0000f800ff02ab82 */ /* 0x000ea20000000a00 */
[----:B------:R-:W-:Y:S01]  /*08a0*/  ISETP.GE.AND.EX P3, PT, R29, UR7, PT, P3 ;  /* 0x000000071d007c0c */ /* 0x000fe2000bf66330 */
[----:B0-----:R-:W-:Y:S01]  /*08b0*/  @!P4 IMAD R4, R25, R10, RZ ;  /* 0x0000000a1904c224 */ /* 0x001fe200078e02ff */
[----:B------:R-:W-:Y:S01]  /*08c0*/  IADD3 R25, PT, PT, R0, 0x68, RZ ;  /* 0x0000006800197810 */ /* 0x000fe20007ffe0ff */
[----:B------:R0:W4:Y:S01]  /*08d0*/  @!P5 LDG.E R80, desc[UR8][R12.64] ;  /* 0x000000080c50d981 */ /* 0x000122000c1e1900 */
[----:B------:R-:W-:Y:S01]  /*08e0*/  @!P1 IADD3 R15, PT, PT, R17, R5, RZ ;  /* 0x00000005110f9210 */ /* 0x000fe20007ffe0ff */
[----:B------:R-:W-:Y:S01]  /*08f0*/  @!P4 IMAD R33, R19, R11, R4 ;  /* 0x0000000b1321c224 */ /* 0x000fe200078e0204 */
[----:B------:R-:W-:Y:S01]  /*0900*/  ISETP.GE.U32.AND P5, PT, R25, UR6, PT ;  /* 0x0000000619007c0c */ /* 0x000fe2000bfa6070 */
[----:B------:R-:W-:Y:S01]  /*0910*/  HFMA2 R22, -RZ, RZ, 0, 0 ;  /* 0x00000000ff167431 */ /* 0x000fe200000001ff */
[----:B------:R-:W-:Y:S02]  /*0920*/  SHF.R.S32.HI R31, RZ, 0x1f, R25 ;  /* 0x0000001fff1f7819 */ /* 0x000fe40000011419 */
[----:B---3--:R-:W-:-:S02]  /*0930*/  @!P1 LEA R14, P6, R16, R8, 0x1 ;  /* 0x00000008100e9211 */ /* 0x008fc400078c08ff */
[----:B------:R-:W-:Y:S01]  /*0940*/  ISETP.GE.AND.EX P5, PT, R31, UR7, PT, P5 ;  /* 0x000000071f007c0c */ /* 0x000fe2000bfa6350 */
[----:B------:R-:W3:Y:S01]  /*0950*/  @!P3 LDC.64 R4, c[0x0][0x3e0] ;  /* 0x0000f800ff04bb82 */ /* 0x000ee20000000a00 */
[----:B0-----:R-:W-:Y:S02]  /*0960*/  @!P4 MOV R12, R122 ;  /* 0x0000007a000cc202 */ /* 0x001fe40000000f00 */
[----:B------:R-:W-:Y:S02]  /*0970*/  @!P4 MOV R13, R125 ;  /* 0x0000007d000dc202 */ /* 0x000fe40000000f00 */
[----:B------:R-:W-:Y:S01]  /*0980*/  @!P1 LEA.HI.X R15, R16, R9, R15, 0x1, P6 ;  /* 0x00000009100f9211 */ /* 0x000fe200030f0c0f */
[----:B------:R-:W-:Y:S02]  /*0990*/  @!P4 IMAD.WIDE.U32 R10, R19, R10, R12 ;  /* 0x0000000a130ac225 */ /* 0x000fe400078e000c */
[----:B------:R-:W0:Y:S01]  /*09a0*/  @!P2 LDC.64 R8, c[0x0][0x390] ;  /* 0x0000e400ff08ab82 */ /* 0x000e220000000a00 */
[----:B------:R-:W-:Y:S01]  /*09b0*/  @!P2 MOV R18, R122 ;  /* 0x0000007a0012a202 */ /* 0x000fe20000000f00 */
[----:B------:R5:W4:Y:S01]  /*09c0*/  @!P1 LDG.E R22, desc[UR8][R14.64] ;  /* 0x000000080e169981 */ /* 0x000b22000c1e1900 */
[----:B------:R-:W-:-:S02]  /*09d0*/  @!P4 IADD3 R11, PT, PT, R11, R33, RZ ;  /* 0x000000210b0bc210 */ /* 0x000fc40007ffe0ff */
[C---:B-1----:R-:W-:Y:S01]  /*09e0*/  @!P4 LEA R12, P6, R10.reuse, R6, 0x1 ;  /* 0x000000060a0cc211 */ /* 0x042fe200078c08ff */
[-C--:B--2---:R-:W-:Y:S01]  /*09f0*/  @!P2 IMAD R6, R27, R2.reuse, RZ ;  /* 0x000000021b06a224 */ /* 0x084fe200078e02ff */
[----:B------:R-:W-:Y:S02]  /*0a00*/  @!P2 MOV R19, R125 ;  /* 0x0000007d0013a202 */ /* 0x000fe40000000f00 */
[----:B------:R-:W-:Y:S01]  /*0a10*/  @!P4 LEA.HI.X R13, R10, R7, R11, 0x1, P6 ;  /* 0x000000070a0dc211 */ /* 0x000fe200030f0c0b */
[C---:B------:R-:W-:Y:S01]  /*0a20*/  @!P2 IMAD R37, R21.reuse, R3, R6 ;  /* 0x000000031525a224 */ /* 0x040fe200078e0206 */
[----:B------:R-:W1:Y:S01]  /*0a30*/  @!P3 LDC.64 R10, c[0x0][0x390] ;  /* 0x0000e400ff0abb82 */ /* 0x000e620000000a00 */
[----:B------:R-:W-:Y:S01]  /*0a40*/  IADD3 R17, PT, PT, R0, 0x70, RZ ;  /* 0x0000007000117810 */ /* 0x000fe20007ffe0ff */
[----:B------:R-:W-:-:S06]  /*0a50*/  @!P2 IMAD.WIDE.U32 R18, R21, R2, R18 ;  /* 0x000000021512a225 */ /* 0x000fcc00078e0012 */
[----:B------:R-:W2:Y:S01]  /*0a60*/  @!P5 LDC.64 R6, c[0x0][0x3e0] ;  /* 0x0000f800ff06db82 */ /* 0x000ea20000000a00 */
[----:B---3--:R-:W-:Y:S01]  /*0a70*/  @!P3 IMAD R2, R29, R4, RZ ;  /* 0x000000041d02b224 */ /* 0x008fe200078e02ff */
[----:B------:R-:W-:Y:S02]  /*0a80*/  ISETP.GE.U32.AND P1, PT, R17, UR6, PT ;  /* 0x0000000611007c0c */ /* 0x000fe4000bf26070 */
[----:B------:R-:W-:Y:S01]  /*0a90*/  SHF.R.S32.HI R33, RZ, 0x1f, R17 ;  /* 0x0000001fff217819 */ /* 0x000fe20000011411 */
[----:B------:R-:W-:Y:S01]  /*0aa0*/  HFMA2 R16, -RZ, RZ, 0, 0 ;  /* 0x00000000ff107431 */ /* 0x000fe200000001ff */
[----:B------:R-:W-:Y:S01]  /*0ab0*/  IADD3 R27, PT, PT, R0, 0x78, RZ ;  /* 0x00000078001b7810 */ /* 0x000fe20007ffe0ff */
[----:B-----5:R-:W-:Y:S01]  /*0ac0*/  @!P3 IMAD R15, R23, R5, R2 ;  /* 0x00000005170fb224 */ /* 0x020fe200078e0202 */
[----:B------:R-:W-:Y:S01]  /*0ad0*/  ISETP.GE.AND.EX P1, PT, R33, UR7, PT, P1 ;  /* 0x0000000721007c0c */ /* 0x000fe2000bf26310 */
[----:B------:R-:W3:Y:S01]  /*0ae0*/  @!P5 LDC.64 R2, c[0x0][0x390] ;  /* 0x0000e400ff02db82 */ /* 0x000ee20000000a00 */
[----:B------:R-:W-:Y:S01]  /*0af0*/  ISETP.GE.U32.AND P6, PT, R27, UR6, PT ;  /* 0x000000061b007c0c */ /* 0x000fe2000bfc6070 */
[----:B------:R1:W5:Y:S01]  /*0b00*/  @!P4 LDG.E R16, desc[UR8][R12.64] ;  /* 0x000000080c10c981 */ /* 0x000362000c1e1900 */
[----:B------:R-:W-:-:S02]  /*0b10*/  SHF.R.S32.HI R35, RZ, 0x1f, R27 ;  /* 0x0000001fff237819 */ /* 0x000fc4000001141b */
[----:B------:R-:W-:Y:S02]  /*0b20*/  @!P3 MOV R20, R122 ;  /* 0x0000007a0014b202 */ /* 0x000fe40000000f00 */
[----:B------:R-:W-:Y:S02]  /*0b30*/  @!P3 MOV R21, R125 ;  /* 0x0000007d0015b202 */ /* 0x000fe40000000f00 */
[----:B------:R-:W-:Y:S02]  /*0b40*/  ISETP.GE.AND.EX P4, PT, R35, UR7, PT, P6 ;  /* 0x0000000723007c0c */ /* 0x000fe4000bf86360 */
[----:B------:R-:W-:Y:S01]  /*0b50*/  @!P2 IADD3 R5, PT, PT, R19, R37, RZ ;  /* 0x000000251305a210 */ /* 0x000fe20007ffe0ff */
[----:B------:R-:W-:Y:S01]  /*0b60*/  @!P3 IMAD.WIDE.U32 R20, R23, R4, R20 ;  /* 0x000000041714b225 */ /* 0x000fe200078e0014 */
[----:B0-----:R-:W-:-:S04]  /*0b70*/  @!P2 LEA R8, P6, R18, R8, 0x1 ;  /* 0x000000081208a211 */ /* 0x001fc800078c08ff */
[----:B------:R-:W-:Y:S02]  /*0b80*/  @!P2 LEA.HI.X R9, R18, R9, R5, 0x1, P6 ;  /* 0x000000091209a211 */ /* 0x000fe400030f0c05 */
[C---:B-1----:R-:W-:Y:S01]  /*0b90*/  @!P3 LEA R12, P6, R20.reuse, R10, 0x1 ;  /* 0x0000000a140cb211 */ /* 0x042fe200078c08ff */
[----:B--2---:R-:W-:Y:S01]  /*0ba0*/  @!P5 IMAD R10, R31, R6, RZ ;  /* 0x000000061f0ad224 */ /* 0x004fe200078e02ff */
[----:B------:R-:W0:Y:S01]  /*0bb0*/  @!P1 LDC.64 R4, c[0x0][0x3e0] ;  /* 0x0000f800ff049b82 */ /* 0x000e220000000a00 */
[----:B------:R-:W-:Y:S02]  /*0bc0*/  @!P3 IADD3 R13, PT, PT, R21, R15, RZ ;  /* 0x0000000f150db210 */ /* 0x000fe40007ffe0ff */
[----:B------:R-:W-:Y:S02]  /*0bd0*/  @!P5 MOV R18, R122 ;  /* 0x0000007a0012d202 */ /* 0x000fe40000000f00 */
[----:B------:R-:W-:Y:S01]  /*0be0*/  @!P5 MOV R19, R125 ;  /* 0x0000007d0013d202 */ /* 0x000fe20000000f00 */
[----:B------:R-:W-:Y:S01]  /*0bf0*/  HFMA2 R14, -RZ, RZ, 0, 0 ;  /* 0x00000000ff0e7431 */ /* 0x000fe200000001ff */
[----:B------:R-:W-:Y:S01]  /*0c00*/  @!P3 LEA.HI.X R13, R20, R11, R13, 0x1, P6 ;  /* 0x0000000b140db211 */ /* 0x000fe200030f0c0d */
[----:B------:R-:W-:-:S02]  /*0c10*/  @!P5 IMAD R7, R25, R7, R10 ;  /* 0x000000071907d224 */ /* 0x000fc400078e020a */
[----:B------:R-:W1:Y:S01]  /*0c20*/  @!P4 LDC.64 R10, c[0x0][0x3e0] ;  /* 0x0000f800ff0acb82 */ /* 0x000e620000000a00 */
[----:B------:R-:W-:Y:S01]  /*0c30*/  @!P5 IMAD.WIDE.U32 R18, R25, R6, R18 ;  /* 0x000000061912d225 */ /* 0x000fe200078e0012 */
[----:B------:R2:W5:Y:S01]  /*0c40*/  @!P2 LDG.E R14, desc[UR8][R8.64] ;  /* 0x00000008080ea981 */ /* 0x000562000c1e1900 */
[----:B------:R-:W-:Y:S02]  /*0c50*/  IADD3 R15, PT, PT, R0, 0x80, RZ ;  /* 0x00000080000f7810 */ /* 0x000fe40007ffe0ff */
[C---:B---3--:R-:W-:Y:S02]  /*0c60*/  @!P5 LEA R2, P6, R18.reuse, R2, 0x1 ;  /* 0x000000021202d211 */ /* 0x048fe400078c08ff */
[----:B------:R-:W-:Y:S02]  /*0c70*/  ISETP.GE.U32.AND P2, PT, R15, UR6, PT ;  /* 0x000000060f007c0c */ /* 0x000fe4000bf46070 */
[----:B--2---:R-:W-:Y:S02]  /*0c80*/  @!P5 IADD3 R8, PT, PT, R19, R7, RZ ;  /* 0x000000071308d210 */ /* 0x004fe40007ffe0ff */
[----:B------:R-:W2:Y:S01]  /*0c90*/  @!P1 LDC.64 R6, c[0x0][0x390] ;  /* 0x0000e400ff069b82 */ /* 0x000ea20000000a00 */
[----:B------:R-:W-:Y:S01]  /*0ca0*/  SHF.R.S32.HI R31, RZ, 0x1f, R15 ;  /* 0x0000001fff1f7819 */ /* 0x000fe2000001140f */
[----:B------:R-:W-:Y:S01]  /*0cb0*/  HFMA2 R23, -RZ, RZ, 0, 0 ;  /* 0x00000000ff177431 */ /* 0x000fe200000001ff */
[----:B------:R-:W-:-:S02]  /*0cc0*/  @!P5 LEA.HI.X R3, R18, R3, R8, 0x1, P6 ;  /* 0x000000031203d211 */ /* 0x000fc400030f0c08 */
[----:B------:R-:W-:-:S03]  /*0cd0*/  ISETP.GE.AND.EX P2, PT, R31, UR7, PT, P2 ;  /* 0x000000071f007c0c */ /* 0x000fc6000bf46320 */
[----:B------:R-:W3:Y:S01]  /*0ce0*/  @!P4 LDC.64 R8, c[0x0][0x390] ;  /* 0x0000e400ff08cb82 */ /* 0x000ee20000000a00 */
[----:B------:R-:W-:Y:S01]  /*0cf0*/  IADD3 R29, PT, PT, R0, 0x88, RZ ;  /* 0x00000088001d7810 */ /* 0x000fe20007ffe0ff */
[----:B------:R0:W5:Y:S01]  /*0d00*/  @!P3 LDG.E R23, desc[UR8][R12.64] ;  /* 0x000000080c17b981 */ /* 0x000162000c1e1900 */
[----:B------:R-:W-:Y:S01]  /*0d10*/  MOV R25, RZ ;  /* 0x000000ff00197202 */ /* 0x000fe20000000f00 */
[----:B0-----:R-:W-:Y:S01]  /*0d20*/  @!P1 IMAD R18, R33, R4, RZ ;  /* 0x0000000421129224 */ /* 0x001fe200078e02ff */
[----:B------:R-:W-:Y:S02]  /*0d30*/  ISETP.GE.U32.AND P3, PT, R29, UR6, PT ;  /* 0x000000061d007c0c */ /* 0x000fe4000bf66070 */
[----:B------:R-:W-:Y:S02]  /*0d40*/  SHF.R.S32.HI R37, RZ, 0x1f, R29 ;  /* 0x0000001fff257819 */ /* 0x000fe4000001141d */
[----:B------:R-:W-:Y:S01]  /*0d50*/  @!P1 MOV R12, R122 ;  /* 0x0000007a000c9202 */ /* 0x000fe20000000f00 */
[----:B------:R0:W5:Y:S01]  /*0d60*/  @!P5 LDG.E R25, desc[UR8][R2.64] ;  /* 0x000000080219d981 */ /* 0x000162000c1e1900 */
[----:B------:R-:W-:Y:S01]  /*0d70*/  @!P1 MOV R13, R125 ;  /* 0x0000007d000d9202 */ /* 0x000fe20000000f00 */
[----:B------:R-:W-:Y:S01]  /*0d80*/  @!P1 IMAD R19, R17, R5, R18 ;  /* 0x0000000511139224 */ /* 0x000fe200078e0212 */
[----:B------:R-:W-:Y:S01]  /*0d90*/  ISETP.GE.AND.EX P3, PT, R37, UR7, PT, P3 ;  /* 0x0000000725007c0c */ /* 0x000fe2000bf66330 */
[----:B-1----:R-:W-:-:S02]  /*0da0*/  @!P4 IMAD R18, R35, R10, RZ ;  /* 0x0000000a2312c224 */ /* 0x002fc400078e02ff */
[----:B------:R-:W-:Y:S01]  /*0db0*/  @!P1 IMAD.WIDE.U32 R12, R17, R4, R12 ;  /* 0x00000004110c9225 */ /* 0x000fe200078e000c */
[----:B------:R-:W-:Y:S01]  /*0dc0*/  IADD3 R17, PT, PT, R0, 0x90, RZ ;  /* 0x0000009000117810 */ /* 0x000fe20007ffe0ff */
[----:B------:R-:W1:Y:S01]  /*0dd0*/  @!P2 LDC.64 R4, c[0x0][0x3e0] ;  /* 0x0000f800ff04ab82 */ /* 0x000e620000000a00 */
[----:B0-----:R-:W-:Y:S02]  /*0de0*/  @!P4 MOV R2, R122 ;  /* 0x0000007a0002c202 */ /* 0x001fe40000000f00 */
[----:B------:R-:W-:Y:S01]  /*0df0*/  @!P4 MOV R3, R125 ;  /* 0x0000007d0003c202 */ /* 0x000fe20000000f00 */
[----:B------:R-:W-:Y:S01]  /*0e00*/  @!P4 IMAD R21, R27, R11, R18 ;  /* 0x0000000b1b15c224 */ /* 0x000fe200078e0212 */
[----:B------:R-:W-:Y:S02]  /*0e10*/  ISETP.GE.U32.AND P5, PT, R17, UR6, PT ;  /* 0x0000000611007c0c */ /* 0x000fe4000bfa6070 */
[----:B------:R-:W-:Y:S01]  /*0e20*/  SHF.R.S32.HI R33, RZ, 0x1f, R17 ;  /* 0x0000001fff217819 */ /* 0x000fe20000011411 */
[----:B------:R-:W-:Y:S01]  /*0e30*/  @!P4 IMAD.WIDE.U32 R10, R27, R10, R2 ;  /* 0x0000000a1b0ac225 */ /* 0x000fe200078e0002 */
[----:B------:R-:W-:Y:S01]  /*0e40*/  @!P1 IADD3 R13, PT, PT, R13, R19, RZ ;  /* 0x000000130d0d9210 */ /* 0x000fe20007ffe0ff */
[----:B------:R-:W0:Y:S01]  /*0e50*/  @!P3 LDC.64 R2, c[0x0][0x3e0] ;  /* 0x0000f800ff02bb82 */ /* 0x000e220000000a00 */
[----:B--2---:R-:W-:-:S02]  /*0e60*/  @!P1 LEA R18, P6, R12, R6, 0x1 ;  /* 0x000000060c129211 */ /* 0x004fc400078c08ff */
[----:B------:R-:W-:Y:S02]  /*0e70*/  ISETP.GE.AND.EX P5, PT, R33, UR7, PT, P5 ;  /* 0x0000000721007c0c */ /* 0x000fe4000bfa6350 */
[----:B------:R-:W-:Y:S02]  /*0e80*/  @!P1 LEA.HI.X R19, R12, R7, R13, 0x1, P6 ;  /* 0x000000070c139211 */ /* 0x000fe400030f0c0d */
[----:B------:R-:W-:Y:S01]  /*0e90*/  @!P4 IADD3 R6, PT, PT, R11, R21, RZ ;  /* 0x000000150b06c210 */ /* 0x000fe20007ffe0ff */
[----:B------:R-:W2:Y:S01]  /*0ea0*/  @!P3 LDC.64 R12, c[0x0][0x390] ;  /* 0x0000e400ff0cbb82 */ /* 0x000ea20000000a00 */
[----:B---3--:R-:W-:-:S04]  /*0eb0*/  @!P4 LEA R20, P6, R10, R8, 0x1 ;  /* 0x000000080a14c211 */ /* 0x008fc800078c08ff */
[----:B------:R-:W-:-:S03]  /*0ec0*/  @!P4 LEA.HI.X R21, R10, R9, R6, 0x1, P6 ;  /* 0x000000090a15c211 */ /* 0x000fc600030f0c06 */
[----:B------:R-:W3:Y:S01]  /*0ed0*/  @!P2 LDC.64 R6, c[0x0][0x390] ;  /* 0x0000e400ff06ab82 */ /* 0x000ee20000000a00 */
[----:B-1----:R-:W-:Y:S01]  /*0ee0*/  @!P2 IMAD R8, R31, R4, RZ ;  /* 0x000000041f08a224 */ /* 0x002fe200078e02ff */
[----:B------:R-:W-:-:S06]  /*0ef0*/  MOV R41, RZ ;  /* 0x000000ff00297202 */ /* 0x000fcc0000000f00 */
[----:B------:R-:W1:Y:S01]  /*0f00*/  @!P5 LDC.64 R10, c[0x0][0x3e0] ;  /* 0x0000f800ff0adb82 */ /* 0x000e620000000a00 */
[----:B------:R-:W-:Y:S01]  /*0f10*/  @!P2 IMAD R39, R15, R5, R8 ;  /* 0x000000050f27a224 */ /* 0x000fe200078e0208 */
[----:B------:R-:W-:Y:S01]  /*0f20*/  IADD3 R31, PT, PT, R0, 0x98, RZ ;  /* 0x00000098001f7810 */ /* 0x000fe20007ffe0ff */
[----:B------:R-:W5:Y:S01]  /*0f30*/  @!P4 LDG.E R41, desc[UR8][R20.64] ;  /* 0x000000081429c981 */ /* 0x000f62000c1e1900 */
[----:B------:R-:W-:Y:S02]  /*0f40*/  @!P2 MOV R8, R122 ;  /* 0x0000007a0008a202 */ /* 0x000fe40000000f00 */
[----:B------:R-:W-:Y:S02]  /*0f50*/  @!P2 MOV R9, R125 ;  /* 0x0000007d0009a202 */ /* 0x000fe40000000f00 */
[----:B------:R-:W-:Y:S02]  /*0f60*/  ISETP.GE.U32.AND P4, PT, R31, UR6, PT ;  /* 0x000000061f007c0c */ /* 0x000fe4000bf86070 */
[----:B------:R-:W-:Y:S01]  /*0f70*/  SHF.R.S32.HI R35, RZ, 0x1f, R31 ;  /* 0x0000001fff237819 */ /* 0x000fe2000001141f */
[----:B------:R-:W-:-:S04]  /*0f80*/  @!P2 IMAD.WIDE.U32 R8, R15, R4, R8 ;  /* 0x000000040f08a225 */ /* 0x000fc800078e0008 */
[----:B------:R-:W-:Y:S01]  /*0f90*/  HFMA2 R27, -RZ, RZ, 0, 0 ;  /* 0x00000000ff1b7431 */ /* 0x000fe200000001ff */
[----:B------:R-:W-:Y:S01]  /*0fa0*/  @!P3 MOV R4, R122 ;  /* 0x0000007a0004b202 */ /* 0x000fe20000000f00 */
[----:B0-----:R-:W-:Y:S01]  /*0fb0*/  @!P3 IMAD R24, R37, R2, RZ ;  /* 0x000000022518b224 */ /* 0x001fe200078e02ff */
[----:B------:R-:W-:Y:S02]  /*0fc0*/  @!P3 MOV R5, R125 ;  /* 0x0000007d0005b202 */ /* 0x000fe40000000f00 */
[----:B------:R-:W-:Y:S02]  /*0fd0*/  ISETP.GE.AND.EX P4, PT, R35, UR7, PT, P4 ;  /* 0x0000000723007c0c */ /* 0x000fe4000bf86340 */
[----:B------:R-:W-:Y:S02]  /*0fe0*/  @!P2 IADD3 R9, PT, PT, R9, R39, RZ ;  /* 0x000000270909a210 */ /* 0x000fe40007ffe0ff */
[----:B---3--:R-:W-:Y:S01]  /*0ff0*/  @!P2 LEA R6, P6, R8, R6, 0x1 ;  /* 0x000000060806a211 */ /* 0x008fe200078c08ff */
[C---:B------:R-:W-:Y:S01]  /*1000*/  @!P3 IMAD R37, R29.reuse, R3, R24 ;  /* 0x000000031d25b224 */ /* 0x040fe200078e0218 */
[----:B------:R-:W-:Y:S01]  /*1010*/  IADD3 R15, PT, PT, R0, 0xa8, RZ ;  /* 0x000000a8000f7810 */ /* 0x000fe20007ffe0ff */
[----:B------:R-:W-:Y:S01]  /*1020*/  @!P3 IMAD.WIDE.U32 R2, R29, R2, R4 ;  /* 0x000000021d02b225 */ /* 0x000fe200078e0004 */
[----:B------:R0:W3:Y:S01]  /*1030*/  @!P1 LDG.E R27, desc[UR8][R18.64] ;  /* 0x00000008121b9981 */ /* 0x0000e2000c1e1900 */
[----:B------:R-:W0:Y:S01]  /*1040*/  @!P5 LDC.64 R4, c[0x0][0x390] ;  /* 0x0000e400ff04db82 */ /* 0x000e220000000a00 */
[----:B------:R-:W-:Y:S01]  /*1050*/  @!P2 LEA.HI.X R7, R8, R7, R9, 0x1, P6 ;  /* 0x000000070807a211 */ /* 0x000fe200030f0c09 */
[----:B-1----:R-:W-:Y:S01]  /*1060*/  @!P5 IMAD R8, R33, R10, RZ ;  /* 0x0000000a2108d224 */ /* 0x002fe200078e02ff */
[----:B------:R-:W-:-:S02]  /*1070*/  ISETP.GE.U32.AND P1, PT, R15, UR6, PT ;  /* 0x000000060f007c0c */ /* 0x000fc4000bf26070 */
[----:B------:R-:W-:Y:S01]  /*1080*/  SHF.R.S32.HI R29, RZ, 0x1f, R15 ;  /* 0x0000001fff1d7819 */ /* 0x000fe2000001140f */
[----:B------:R-:W-:Y:S02]  /*1090*/  @!P5 IMAD R11, R17, R11, R8 ;  /* 0x0000000b110bd224 */ /* 0x000fe400078e0208 */
[----:B------:R-:W1:Y:S01]  /*10a0*/  @!P4 LDC.64 R8, c[0x0][0x3e0] ;  /* 0x0000f800ff08cb82 */ /* 0x000e620000000a00 */
[----:B------:R-:W-:Y:S02]  /*10b0*/  ISETP.GE.AND.EX P1, PT, R29, UR7, PT, P1 ;  /* 0x000000071d007c0c */ /* 0x000fe4000bf26310 */
[----:B------:R-:W-:Y:S02]  /*10c0*/  @!P3 IADD3 R3, PT, PT, R3, R37, RZ ;  /* 0x000000250303b210 */ /* 0x000fe40007ffe0ff */
[----:B--2---:R-:W-:Y:S02]  /*10d0*/  @!P3 LEA R12, P6, R2, R12, 0x1 ;  /* 0x0000000c020cb211 */ /* 0x004fe400078c08ff */
[----:B0-----:R-:W-:-:S02]  /*10e0*/  @!P5 MOV R18, R122 ;  /* 0x0000007a0012d202 */ /* 0x001fc40000000f00 */
[----:B------:R-:W-:Y:S01]  /*10f0*/  @!P5 MOV R19, R125 ;  /* 0x0000007d0013d202 */ /* 0x000fe20000000f00 */
[----:B------:R-:W-:Y:S01]  /*1100*/  HFMA2 R43, -RZ, RZ, 0, 0 ;  /* 0x00000000ff2b7431 */ /* 0x000fe200000001ff */
[----:B------:R-:W-:Y:S01]  /*1110*/  @!P3 LEA.HI.X R13, R2, R13, R3, 0x1, P6 ;  /* 0x0000000d020db211 */ /* 0x000fe200030f0c03 */
[----:B------:R-:W-:Y:S02]  /*1120*/  HFMA2 R45, -RZ, RZ, 0, 0 ;  /* 0x00000000ff2d7431 */ /* 0x000fe400000001ff */
[----:B------:R-:W-:Y:S01]  /*1130*/  @!P5 IMAD.WIDE.U32 R18, R17, R10, R18 ;  /* 0x0000000a1112d225 */ /* 0x000fe200078e0012 */
[----:B------:R-:W0:Y:S01]  /*1140*/  @!P1 LDC.64 R2, c[0x0][0x3e0] ;  /* 0x0000f800ff029b82 */ /* 0x000e220000000a00 */
[----:B------:R-:W-:Y:S01]  /*1150*/  IADD3 R17, PT, PT, R0, 0xb8, RZ ;  /* 0x000000b800117810 */ /* 0x000fe20007ffe0ff */
[----:B------:R-:W2:Y:S02]  /*1160*/  @!P2 LDG.E R43, desc[UR8][R6.64] ;  /* 0x00000008062ba981 */ /* 0x000ea4000c1e1900 */
[----:B------:R-:W-:-:S02]  /*1170*/  @!P5 IADD3 R19, PT, PT, R19, R11, RZ ;  /* 0x0000000b1313d210 */ /* 0x000fc40007ffe0ff */
[----:B------:R1:W2:Y:S01]  /*1180*/  @!P3 LDG.E R45, desc[UR8][R12.64] ;  /* 0x000000080c2db981 */ /* 0x0002a2000c1e1900 */
[----:B------:R-:W-:Y:S01]  /*1190*/  ISETP.GE.U32.AND P2, PT, R17, UR6, PT ;  /* 0x0000000611007c0c */ /* 0x000fe2000bf46070 */
[----:B------:R-:W4:Y:S01]  /*11a0*/  @!P4 LDC.64 R10, c[0x0][0x390] ;  /* 0x0000e400ff0acb82 */ /* 0x000f220000000a00 */
[----:B------:R-:W-:Y:S02]  /*11b0*/  SHF.R.S32.HI R33, RZ, 0x1f, R17 ;  /* 0x0000001fff217819 */ /* 0x000fe40000011411 */
[C---:B------:R-:W-:Y:S02]  /*11c0*/  @!P5 LEA R20, P3, R18.reuse, R4, 0x1 ;  /* 0x000000041214d211 */ /* 0x040fe400078608ff */
[----:B------:R-:W-:Y:S02]  /*11d0*/  ISETP.GE.AND.EX P2, PT, R33, UR7, PT, P2 ;  /* 0x0000000721007c0c */ /* 0x000fe4000bf46320 */
[----:B------:R-:W-:Y:S02]  /*11e0*/  @!P5 LEA.HI.X R21, R18, R5, R19, 0x1, P3 ;  /* 0x000000051215d211 */ /* 0x000fe400018f0c13 */
[----:B------:R-:W-:Y:S01]  /*11f0*/  SHF.R.S32.HI R37, RZ, 0x1f, R118 ;  /* 0x0000001fff257819 */ /* 0x000fe20000011476 */
[----:B-1----:R-:W-:Y:S01]  /*1200*/  @!P4 IMAD R4, R35, R8, RZ ;  /* 0x000000082304c224 */ /* 0x002fe200078e02ff */
[----:B------:R-:W-:Y:S01]  /*1210*/  ISETP.GE.U32.AND P3, PT, R118, UR6, PT ;  /* 0x0000000676007c0c */ /* 0x000fe2000bf66070 */
[----:B------:R-:W1:Y:S03]  /*1220*/  @!P1 LDC.64 R18, c[0x0][0x390] ;  /* 0x0000e400ff129b82 */ /* 0x000e660000000a00 */
[----:B------:R-:W-:Y:S01]  /*1230*/  ISETP.GE.AND.EX P3, PT, R37, UR7, PT, P3 ;  /* 0x0000000725007c0c */ /* 0x000fe2000bf66330 */
[----:B------:R-:W-:Y:S01]  /*1240*/  @!P4 IMAD R13, R31, R9, R4 ;  /* 0x000000091f0dc224 */ /* 0x000fe200078e0204 */
[----:B------:R-:W-:-:S02]  /*1250*/  @!P4 MOV R4, R122 ;  /* 0x0000007a0004c202 */ /* 0x000fc40000000f00 */
[----:B------:R-:W-:Y:S01]  /*1260*/  @!P4 MOV R5, R125 ;  /* 0x0000007d0005c202 */ /* 0x000fe20000000f00 */
[----:B------:R-:W1:Y:S01]  /*1270*/  @!P2 LDC.64 R6, c[0x0][0x3e0] ;  /* 0x0000f800ff06ab82 */ /* 0x000e620000000a00 */
[----:B0-----:R-:W-:Y:S02]  /*1280*/  @!P1 IMAD R12, R29, R2, RZ ;  /* 0x000000021d0c9224 */ /* 0x001fe400078e02ff */
[----:B------:R-:W-:Y:S01]  /*1290*/  @!P4 IMAD.WIDE.U32 R8, R31, R8, R4 ;  /* 0x000000081f08c225 */ /* 0x000fe200078e0004 */
[----:B------:R-:W-:Y:S02]  /*12a0*/  MOV R47, RZ ;  /* 0x000000ff002f7202 */ /* 0x000fe40000000f00 */
[----:B------:R-:W-:Y:S01]  /*12b0*/  ISETP.GE.U32.AND P6, PT, R117, UR6, PT ;  /* 0x0000000675007c0c */ /* 0x000fe2000bfc6070 */
[----:B------:R-:W-:Y:S01]  /*12c0*/  @!P1 IMAD R29, R15, R3, R12 ;  /* 0x000000030f1d9224 */ /* 0x000fe200078e020c */
[----:B------:R-:W0:Y:S01]  /*12d0*/  @!P3 LDC.64 R4, c[0x0][0x3e0] ;  /* 0x0000f800ff04bb82 */ /* 0x000e220000000a00 */
[----:B------:R-:W-:Y:S01]  /*12e0*/  @!P4 IADD3 R9, PT, PT, R9, R13, RZ ;  /* 0x0000000d0909c210 */ /* 0x000fe20007ffe0ff */
[----:B------:R1:W2:Y:S01]  /*12f0*/  @!P5 LDG.E R47, desc[UR8][R20.64] ;  /* 0x00000008142fd981 */ /* 0x0002a2000c1e1900 */
[----:B------:R-:W-:-:S02]  /*1300*/  @!P1 MOV R12, R122 ;  /* 0x0000007a000c9202 */ /* 0x000fc40000000f00 */
[----:B------:R-:W-:Y:S02]  /*1310*/  @!P1 MOV R13, R125 ;  /* 0x0000007d000d9202 */ /* 0x000fe40000000f00 */
[----:B------:R-:W-:Y:S02]  /*1320*/  ISETP.GE.AND.EX P6, PT, R95, UR7, PT, P6 ;  /* 0x000000075f007c0c */ /* 0x000fe4000bfc6360 */
[----:B----4-:R-:W-:Y:S01]  /*1330*/  @!P4 LEA R10, P5, R8, R10, 0x1 ;  /* 0x0000000a080ac211 */ /* 0x010fe200078a08ff */
[----:B------:R-:W-:-:S04]  /*1340*/  @!P1 IMAD.WIDE.U32 R2, R15, R2, R12 ;  /* 0x000000020f029225 */ /* 0x000fc800078e000c */
[----:B------:R-:W-:Y:S01]  /*1350*/  HFMA2 R49, -RZ, RZ, 0, 0 ;  /* 0x00000000ff317431 */ /* 0x000fe200000001ff */
[----:B------:R-:W4:Y:S01]  /*1360*/  @!P2 LDC.64 R12, c[0x0][0x390] ;  /* 0x0000e400ff0cab82 */ /* 0x000f220000000a00 */
[----:B------:R-:W-:Y:S02]  /*1370*/  @!P4 LEA.HI.X R11, R8, R11, R9, 0x1, P5 ;  /* 0x0000000b080bc211 */ /* 0x000fe400028f0c09 */
[----:B------:R-:W-:Y:S02]  /*1380*/  @!P1 IADD3 R3, PT, PT, R3, R29, RZ ;  /* 0x0000001d03039210 */ /* 0x000fe40007ffe0ff */
[C---:B-1----:R-:W-:Y:S01]  /*1390*/  @!P1 LEA R18, P5, R2.reuse, R18, 0x1 ;  /* 0x0000001202129211 */ /* 0x042fe200078a08ff */
[----:B------:R1:W2:Y:S02]  /*13a0*/  @!P4 LDG.E R49, desc[UR8][R10.64] ;  /* 0x000000080a31c981 */ /* 0x0002a4000c1e1900 */
[----:B------:R-:W4:Y:S01]  /*13b0*/  @!P3 LDC.64 R8, c[0x0][0x390] ;  /* 0x0000e400ff08bb82 */ /* 0x000f220000000a00 */
[----:B------:R-:W-:Y:S01]  /*13c0*/  @!P1 LEA.HI.X R19, R2, R19, R3, 0x1, P5 ;  /* 0x0000001302139211 */ /* 0x000fe200028f0c03 */
[----:B------:R-:W-:Y:S01]  /*13d0*/  @!P2 IMAD R20, R33, R6, RZ ;  /* 0x000000062114a224 */ /* 0x000fe200078e02ff */
[----:B------:R-:W-:-:S05]  /*13e0*/  ISETP.GE.U32.AND P5, PT, R116, UR6, PT ;  /* 0x0000000674007c0c */ /* 0x000fca000bfa6070 */
[----:B------:R-:W4:Y:S01]  /*13f0*/  @!P6 LDC.64 R2, c[0x0][0x3e0] ;  /* 0x0000f800ff02eb82 */ /* 0x000f220000000a00 */
[----:B-1----:R-:W-:Y:S02]  /*1400*/  @!P2 MOV R10, R122 ;  /* 0x0000007a000aa202 */ /* 0x002fe40000000f00 */
[----:B------:R-:W-:Y:S01]  /*1410*/  @!P2 MOV R11, R125 ;  /* 0x0000007d000ba202 */ /* 0x000fe20000000f00 */
[----:B------:R-:W-:Y:S01]  /*1420*/  @!P2 IMAD R21, R17, R7, R20 ;  /* 0x000000071115a224 */ /* 0x000fe200078e0214 */
[----:B------:R-:W-:Y:S01]  /*1430*/  ISETP.GE.AND.EX P5, PT, R94, UR7, PT, P5 ;  /* 0x000000075e007c0c */ /* 0x000fe2000bfa6350 */
[----:B0-----:R-:W-:Y:S02]  /*1440*/  @!P3 IMAD R15, R37, R4, RZ ;  /* 0x00000004250fb224 */ /* 0x001fe400078e02ff */
[----:B------:R-:W-:Y:S01]  /*1450*/  @!P2 IMAD.WIDE.U32 R6, R17, R6, R10 ;  /* 0x000000061106a225 */ /* 0x000fe200078e000a */
[----:B------:R-:W-:Y:S02]  /*1460*/  @!P3 MOV R10, R122 ;  /* 0x0000007a000ab202 */ /* 0x000fe40000000f00 */
[----:B------:R-:W-:Y:S01]  /*1470*/  @!P3 MOV R11, R125 ;  /* 0x0000007d000bb202 */ /* 0x000fe20000000f00 */
[C---:B------:R-:W-:Y:S01]  /*1480*/  @!P3 IMAD R15, R118.reuse, R5, R15 ;  /* 0x00000005760fb224 */ /* 0x040fe200078e020f */
[----:B------:R-:W-:Y:S01]  /*1490*/  MOV R53, RZ ;  /* 0x000000ff00357202 */ /* 0x000fe20000000f00 */
[----:B------:R-:W-:-:S03]  /*14a0*/  @!P3 IMAD.WIDE.U32 R4, R118, R4, R10 ;  /* 0x000000047604b225 */ /* 0x000fc600078e000a */
[----:B------:R-:W0:Y:S02]  /*14b0*/  @!P6 LDC.64 R10, c[0x0][0x390] ;  /* 0x0000e400ff0aeb82 */ /* 0x000e240000000a00 */
[----:B------:R1:W2:Y:S01]  /*14c0*/  @!P1 LDG.E R53, desc[UR8][R18.64] ;  /* 0x0000000812359981 */ /* 0x0002a2000c1e1900 */
[----:B------:R-:W-:Y:S02]  /*14d0*/  ISETP.GE.U32.AND P4, PT, R115, UR6, PT ;  /* 0x0000000673007c0c */ /* 0x000fe4000bf86070 */
[----:B------:R-:W-:Y:S02]  /*14e0*/  @!P2 IADD3 R7, PT, PT, R7, R21, RZ ;  /* 0x000000150707a210 */ /* 0x000fe40007ffe0ff */
[C---:B----4-:R-:W-:Y:S02]  /*14f0*/  @!P2 LEA R12, P1, R6.reuse, R12, 0x1 ;  /* 0x0000000c060ca211 */ /* 0x050fe400078208ff */
[----:B------:R-:W-:Y:S01]  /*1500*/  ISETP.GE.AND.EX P4, PT, R93, UR7, PT, P4 ;  /* 0x000000075d007c0c */ /* 0x000fe2000bf86340 */
[----:B-1----:R-:W1:Y:S01]  /*1510*/  @!P5 LDC.64 R18, c[0x0][0x3e0] ;  /* 0x0000f800ff12db82 */ /* 0x002e620000000a00 */
[----:B------:R-:W-:-:S02]  /*1520*/  @!P2 LEA.HI.X R13, R6, R13, R7, 0x1, P1 ;  /* 0x0000000d060da211 */ /* 0x000fc400008f0c07 */
[----:B------:R-:W-:Y:S02]  /*1530*/  @!P3 IADD3 R5, PT, PT, R5, R15, RZ ;  /* 0x0000000f0505b210 */ /* 0x000fe40007ffe0ff */
[----:B------:R-:W-:Y:S01]  /*1540*/  @!P3 LEA R8, P1, R4, R8, 0x1 ;  /* 0x000000080408b211 */ /* 0x000fe200078208ff */
[----:B------:R-:W-:-:S03]  /*1550*/  @!P6 IMAD R6, R95, R2, RZ ;  /* 0x000000025f06e224 */ /* 0x000fc600078e02ff */
[----:B------:R-:W-:Y:S02]  /*1560*/  @!P3 LEA.HI.X R9, R4, R9, R5, 0x1, P1 ;  /* 0x000000090409b211 */ /* 0x000fe400008f0c05 */
[----:B------:R-:W-:Y:S02]  /*1570*/  @!P6 MOV R4, R122 ;  /* 0x0000007a0004e202 */ /* 0x000fe40000000f00 */
[----:B------:R-:W-:Y:S01]  /*1580*/  @!P6 MOV R5, R125 ;  /* 0x0000007d0005e202 */ /* 0x000fe20000000f00 */
[C---:B------:R-:W-:Y:S02]  /*1590*/  @!P6 IMAD R15, R117.reuse, R3, R6 ;  /* 0x00000003750fe224 */ /* 0x040fe400078e0206 */
[----:B------:R-:W-:Y:S01]  /*15a0*/  HFMA2 R78, -RZ, RZ, 0, 0 ;  /* 0x00000000ff4e7431 */ /* 0x000fe200000001ff */
[----:B------:R-:W4:Y:S01]  /*15b0*/  @!P5 LDC.64 R6, c[0x0][0x390] ;  /* 0x0000e400ff06db82 */ /* 0x000f220000000a00 */
[----:B------:R-:W-:Y:S01]  /*15c0*/  ISETP.GE.U32.AND P1, PT, R114, UR6, PT ;  /* 0x0000000672007c0c */ /* 0x000fe2000bf26070 */
[----:B------:R-:W-:-:S03]  /*15d0*/  @!P6 IMAD.WIDE.U32 R2, R117, R2, R4 ;  /* 0x000000027502e225 */ /* 0x000fc600078e0004 */
[----:B------:R-:W-:Y:S01]  /*15e0*/  ISETP.GE.AND.EX P1, PT, R92, UR7, PT, P1 ;  /* 0x000000075c007c0c */ /* 0x000fe2000bf26310 */
[----:B------:R1:W5:Y:S02]  /*15f0*/  @!P3 LDG.E R78, desc[UR8][R8.64] ;  /* 0x00000008084eb981 */ /* 0x000364000c1e1900 */
[----:B------:R-:W4:Y:S01]  /*1600*/  @!P4 LDC.64 R4, c[0x0][0x3e0] ;  /* 0x0000f800ff04cb82 */ /* 0x000f220000000a00 */
[----:B------:R-:W-:Y:S02]  /*1610*/  @!P6 IADD3 R3, PT, PT, R3, R15, RZ ;  /* 0x0000000f0303e210 */ /* 0x000fe40007ffe0ff */
[----:B0-----:R-:W-:Y:S01]  /*1620*/  @!P6 LEA R10, P3, R2, R10, 0x1 ;  /* 0x0000000a020ae211 */ /* 0x001fe200078608ff */
[----:B-1----:R-:W-:-:S03]  /*1630*/  @!P5 IMAD R15, R94, R18, RZ ;  /* 0x000000125e0fd224 */ /* 0x002fc600078e02ff */
[----:B------:R-:W-:Y:S02]  /*1640*/  @!P6 LEA.HI.X R11, R2, R11, R3, 0x1, P3 ;  /* 0x0000000b020be211 */ /* 0x000fe400018f0c03 */
[----:B------:R-:W-:Y:S01]  /*1650*/  @!P5 MOV R2, R122 ;  /* 0x0000007a0002d202 */ /* 0x000fe20000000f00 */
[----:B------:R-:W-:Y:S01]  /*1660*/  HFMA2 R24, -RZ, RZ, 0, 0 ;  /* 0x00000000ff187431 */ /* 0x000fe200000001ff */
[----:B------:R-:W-:Y:S01]  /*1670*/  @!P5 MOV R3, R125 ;  /* 0x0000007d0003d202 */ /* 0x000fe20000000f00 */
[C---:B------:R-:W-:Y:S01]  /*1680*/  @!P5 IMAD R15, R116.reuse, R19, R15 ;  /* 0x00000013740fd224 */ /* 0x040fe200078e020f */
[----:B------:R-:W-:Y:S01]  /*1690*/  ISETP.GE.U32.AND P3, PT, R113, UR6, PT ;  /* 0x0000000671007c0c */ /* 0x000fe2000bf66070 */
[----:B------:R-:W0:Y:S01]  /*16a0*/  @!P1 LDC.64 R8, c[0x0][0x3e0] ;  /* 0x0000f800ff089b82 */ /* 0x000e220000000a00 */
[----:B------:R-:W-:Y:S02]  /*16b0*/  @!P5 IMAD.WIDE.U32 R18, R116, R18, R2 ;  /* 0x000000127412d225 */ /* 0x000fe400078e0002 */
[----:B------:R-:W-:Y:S01]  /*16c0*/  ISETP.GE.AND.EX P3, PT, R91, UR7, PT, P3 ;  /* 0x000000075b007c0c */ /* 0x000fe2000bf66330 */
[----:B------:R4:W3:Y:S04]  /*16d0*/  @!P6 LDG.E R24, desc[UR8][R10.64] ;  /* 0x000000080a18e981 */ /* 0x0008e8000c1e1900 */
[----:B------:R-:W1:Y:S01]  /*16e0*/  @!P4 LDC.64 R2, c[0x0][0x390] ;  /* 0x0000e400ff02cb82 */ /* 0x000e620000000a00 */
[----:B------:R-:W-:-:S02]  /*16f0*/  @!P5 IADD3 R15, PT, PT, R19, R15, RZ ;  /* 0x0000000f130fd210 */ /* 0x000fc40007ffe0ff */
[C---:B----4-:R-:W-:Y:S01]  /*1700*/  @!P5 LEA R10, P6, R18.reuse, R6, 0x1 ;  /* 0x00000006120ad211 */ /* 0x050fe200078c08ff */
[----:B------:R-:W-:Y:S01]  /*1710*/  @!P4 IMAD R6, R93, R4, RZ ;  /* 0x000000045d06c224 */ /* 0x000fe200078e02ff */
[----:B------:R-:W-:Y:S02]  /*1720*/  @!P4 MOV R19, R125 ;  /* 0x0000007d0013c202 */ /* 0x000fe40000000f00 */
[----:B------:R-:W-:Y:S02]  /*1730*/  @!P5 LEA.HI.X R11, R18, R7, R15, 0x1, P6 ;  /* 0x00000007120bd211 */ /* 0x000fe400030f0c0f */
[----:B------:R-:W-:Y:S01]  /*1740*/  @!P4 MOV R18, R122 ;  /* 0x0000007a0012c202 */ /* 0x000fe20000000f00 */
[C---:B------:R-:W-:Y:S01]  /*1750*/  @!P4 IMAD R15, R115.reuse, R5, R6 ;  /* 0x00000005730fc224 */ /* 0x040fe200078e0206 */
[----:B------:R-:W-:Y:S01]  /*1760*/  MOV R20, RZ ;  /* 0x000000ff00147202 */ /* 0x000fe20000000f00 */
[----:B------:R-:W4:Y:S02]  /*1770*/  @!P1 LDC.64 R6, c[0x0][0x390] ;  /* 0x0000e400ff069b82 */ /* 0x000f240000000a00 */
[----:B------:R-:W-:Y:S01]  /*1780*/  @!P4 IMAD.WIDE.U32 R18, R115, R4, R18 ;  /* 0x000000047312c225 */ /* 0x000fe200078e0012 */
[----:B------:R-:W-:-:S02]  /*1790*/  ISETP.GE.U32.AND P6, PT, R112, UR6, PT ;  /* 0x0000000670007c0c */ /* 0x000fc4000bfc6070 */
[----:B------:R0:W2:Y:S03]  /*17a0*/  @!P5 LDG.E R20, desc[UR8][R10.64] ;  /* 0x000000080a14d981 */ /* 0x0000a6000c1e1900 */
[----:B------:R-:W4:Y:S01]  /*17b0*/  @!P3 LDC.64 R4, c[0x0][0x3e0] ;  /* 0x0000f800ff04bb82 */ /* 0x000f220000000a00 */
[----:B------:R-:W-:Y:S02]  /*17c0*/  ISETP.GE.AND.EX P5, PT, R90, UR7, PT, P6 ;  /* 0x000000075a007c0c */ /* 0x000fe4000bfa6360 */
[----:B------:R-:W-:Y:S02]  /*17d0*/  @!P4 IADD3 R15, PT, PT, R19, R15, RZ ;  /* 0x0000000f130fc210 */ /* 0x000fe40007ffe0ff */
[----:B-1----:R-:W-:Y:S01]  /*17e0*/  @!P4 LEA R28, P6, R18, R2, 0x1 ;  /* 0x00000002121cc211 */ /* 0x002fe200078c08ff */
[----:B0-----:R-:W-:-:S03]  /*17f0*/  @!P1 IMAD R2, R92, R8, RZ ;  /* 0x000000085c029224 */ /* 0x001fc600078e02ff */
[----:B------:R-:W-:Y:S01]  /*1800*/  @!P4 LEA.HI.X R29, R18, R3, R15, 0x1, P6 ;  /* 0x00000003121dc211 */ /* 0x000fe200030f0c0f */
[C---:B------:R-:W-:Y:S01]  /*1810*/  @!P1 IMAD R15, R114.reuse, R9, R2 ;  /* 0x00000009720f9224 */ /* 0x040fe200078e0202 */
[----:B------:R-:W-:Y:S02]  /*1820*/  @!P1 MOV R2, R122 ;  /* 0x0000007a00029202 */ /* 0x000fe40000000f00 */
[----:B------:R-:W-:Y:S02]  /*1830*/  @!P1 MOV R3, R125 ;  /* 0x0000007d00039202 */ /* 0x000fe40000000f00 */
[----:B------:R-:W-:Y:S02]  /*1840*/  CS2R R18, SRZ ;  /* 0x0000000000127805 */ /* 0x000fe4000001ff00 */
[----:B------:R-:W-:Y:S01]  /*1850*/  ISETP.GE.U32.AND P6, PT, R111, UR6, PT ;  /* 0x000000066f007c0c */ /* 0x000fe2000bfc6070 */
[----:B------:R-:W0:Y:S01]  /*1860*/  @!P5 LDC.64 R10, c[0x0][0x3e0] ;  /* 0x0000f800ff0adb82 */ /* 0x000e220000000a00 */
[----:B------:R-:W-:-:S02]  /*1870*/  @!P1 IMAD.WIDE.U32 R8, R114, R8, R2 ;  /* 0x0000000872089225 */ /* 0x000fc400078e0002 */
[----:B------:R-:W-:Y:S01]  /*1880*/  ISETP.GE.AND.EX P6, PT, R89, UR7, PT, P6 ;  /* 0x0000000759007c0c */ /* 0x000fe2000bfc6360 */
[----:B------:R4:W2:Y:S04]  /*1890*/  @!P4 LDG.E R18, desc[UR8][R28.64] ;  /* 0x000000081c12c981 */ /* 0x0008a8000c1e1900 */
[----:B------:R-:W1:Y:S01]  /*18a0*/  @!P3 LDC.64 R2, c[0x0][0x390] ;  /* 0x0000e400ff02bb82 */ /* 0x000e620000000a00 */
[----:B------:R-:W-:Y:S02]  /*18b0*/  @!P1 IADD3 R9, PT, PT, R9, R15, RZ ;  /* 0x0000000f09099210 */ /* 0x000fe40007ffe0ff */
[----:B----4-:R-:W-:Y:S01]  /*18c0*/  @!P1 LEA R28, P4, R8, R6, 0x1 ;  /* 0x00000006081c9211 */ /* 0x010fe200078808ff */
[----:B------:R-:W-:Y:S01]  /*18d0*/  @!P3 IMAD R6, R91, R4, RZ ;  /* 0x000000045b06b224 */ /* 0x000fe200078e02ff */
[----:B------:R-:W-:-:S02]  /*18e0*/  IADD3 R33, PT, PT, R0, 0xd0, RZ ;  /* 0x000000d000217810 */ /* 0x000fc40007ffe0ff */
[----:B------:R-:W-:Y:S01]  /*18f0*/  @!P1 LEA.HI.X R29, R8, R7, R9, 0x1, P4 ;  /* 0x00000007081d9211 */ /* 0x000fe200020f0c09 */
[----:B------:R-:W-:Y:S01]  /*1900*/  @!P3 IMAD R17, R113, R5, R6 ;  /* 0x000000057111b224 */ /* 0x000fe200078e0206 */
[----:B------:R-:W-:Y:S01]  /*1910*/  @!P3 MOV R6, R122 ;  /* 0x0000007a0006b202 */ /* 0x000fe20000000f00 */
[----:B------:R-:W-:Y:S01]  /*1920*/  HFMA2 R15, -RZ, RZ, 0, 0 ;  /* 0x00000000ff0f7431 */ /* 0x000fe200000001ff */
[----:B------:R-:W-:Y:S01]  /*1930*/  @!P3 MOV R7, R125 ;  /* 0x0000007d0007b202 */ /* 0x000fe20000000f00 */
[----:B------:R-:W4:Y:S01]  /*1940*/  @!P6 LDC.64 R8, c[0x0][0x3e0] ;  /* 0x0000f800ff08eb82 */ /* 0x000f220000000a00 */
[----:B------:R-:W-:Y:S02]  /*1950*/  ISETP.GE.U32.AND P4, PT, R33, UR6, PT ;  /* 0x0000000621007c0c */ /* 0x000fe4000bf86070 */
[----:B------:R-:W-:Y:S01]  /*1960*/  SHF.R.S32.HI R21, RZ, 0x1f, R33 ;  /* 0x0000001fff157819 */ /* 0x000fe20000011421 */
[----:B------:R-:W-:Y:S01]  /*1970*/  @!P3 IMAD.WIDE.U32 R4, R113, R4, R6 ;  /* 0x000000047104b225 */ /* 0x000fe200078e0006 */
[----:B------:R1:W2:Y:S03]  /*1980*/  @!P1 LDG.E R15, desc[UR8][R28.64] ;  /* 0x000000081c0f9981 */ /* 0x0002a6000c1e1900 */
[----:B------:R-:W4:Y:S01]  /*1990*/  @!P5 LDC.64 R6, c[0x0][0x390] ;  /* 0x0000e400ff06db82 */ /* 0x000f220000000a00 */
[----:B------:R-:W-:-:S02]  /*19a0*/  ISETP.GE.AND.EX P4, PT, R21, UR7, PT, P4 ;  /* 0x0000000715007c0c */ /* 0x000fc4000bf86340 */
[----:B------:R-:W-:Y:S02]  /*19b0*/  @!P3 IADD3 R5, PT, PT, R5, R17, RZ ;  /* 0x000000110505b210 */ /* 0x000fe40007ffe0ff */
[----:B-1----:R-:W-:Y:S01]  /*19c0*/  @!P3 LEA R28, P1, R4, R2, 0x1 ;  /* 0x00000002041cb211 */ /* 0x002fe200078208ff */
[----:B0-----:R-:W-:Y:S01]  /*19d0*/  @!P5 IMAD R17, R90, R10, RZ ;  /* 0x0000000a5a11d224 */ /* 0x001fe200078e02ff */
[----:B------:R-:W-:Y:S02]  /*19e0*/  @!P5 MOV R30, R122 ;  /* 0x0000007a001ed202 */ /* 0x000fe40000000f00 */
[----:B------:R-:W-:Y:S02]  /*19f0*/  @!P3 LEA.HI.X R29, R4, R3, R5, 0x1, P1 ;  /* 0x00000003041db211 */ /* 0x000fe400008f0c05 */
[----:B------:R-:W0:Y:S01]  /*1a00*/  @!P6 LDC.64 R4, c[0x0][0x390] ;  /* 0x0000e400ff04eb82 */ /* 0x000e220000000a00 */
[----:B------:R-:W-:Y:S01]  /*1a10*/  @!P5 MOV R31, R125 ;  /* 0x0000007d001fd202 */ /* 0x000fe20000000f00 */
[----:B------:R-:W-:Y:S01]  /*1a20*/  @!P5 IMAD R11, R112, R11, R17 ;  /* 0x0000000b700bd224 */ /* 0x000fe200078e0211 */
[----:B------:R-:W-:Y:S01]  /*1a30*/  IADD3 R35, PT, PT, R0, 0xd8, RZ ;  /* 0x000000d800237810 */ /* 0x000fe20007ffe0ff */
[----:B------:R-:W-:-:S04]  /*1a40*/  HFMA2 R17, -RZ, RZ, 0, 0 ;  /* 0x00000000ff117431 */ /* 0x000fc800000001ff */
[----:B------:R-:W1:Y:S01]  /*1a50*/  @!P4 LDC.64 R2, c[0x0][0x3e0] ;  /* 0x0000f800ff02cb82 */ /* 0x000e620000000a00 */
[----:B------:R-:W-:Y:S01]  /*1a60*/  @!P5 IMAD.WIDE.U32 R30, R112, R10, R30 ;  /* 0x0000000a701ed225 */ /* 0x000fe200078e001e */
[----:B------:R-:W-:Y:S01]  /*1a70*/  ISETP.GE.U32.AND P1, PT, R35, UR6, PT ;  /* 0x0000000623007c0c */ /* 0x000fe2000bf26070 */
[----:B------:R4:W2:Y:S01]  /*1a80*/  @!P3 LDG.E R17, desc[UR8][R28.64] ;  /* 0x000000081c11b981 */ /* 0x0008a2000c1e1900 */
[----:B------:R-:W-:Y:S02]  /*1a90*/  SHF.R.S32.HI R37, RZ, 0x1f, R35 ;  /* 0x0000001fff257819 */ /* 0x000fe40000011423 */
[----:B----4-:R-:W-:Y:S02]  /*1aa0*/  @!P5 LEA R10, P3, R30, R6, 0x1 ;  /* 0x000000061e0ad211 */ /* 0x010fe400078608ff */
[----:B------:R-:W-:Y:S01]  /*1ab0*/  ISETP.GE.AND.EX P1, PT, R37, UR7, PT, P1 ;  /* 0x0000000725007c0c */ /* 0x000fe2000bf26310 */
[----:B------:R-:W-:Y:S01]  /*1ac0*/  @!P6 IMAD R6, R89, R8, RZ ;  /* 0x000000085906e224 */ /* 0x000fe200078e02ff */
[----:B------:R-:W-:-:S02]  /*1ad0*/  @!P5 IADD3 R0, PT, PT, R31, R11, RZ ;  /* 0x0000000b1f00d210 */ /* 0x000fc40007ffe0ff */
[----:B------:R-:W-:Y:S02]  /*1ae0*/  @!P6 MOV R28, R122 ;  /* 0x0000007a001ce202 */ /* 0x000fe40000000f00 */
[----:B------:R-:W-:Y:S01]  /*1af0*/  @!P6 MOV R29, R125 ;  /* 0x0000007d001de202 */ /* 0x000fe20000000f00 */
[C---:B------:R-:W-:Y:S01]  /*1b00*/  @!P6 IMAD R31, R111.reuse, R9, R6 ;  /* 0x000000096f1fe224 */ /* 0x040fe200078e0206 */
[----:B------:R-:W-:Y:S02]  /*1b10*/  @!P5 LEA.HI.X R11, R30, R7, R0, 0x1, P3 ;  /* 0x000000071e0bd211 */ /* 0x000fe400018f0c00 */
[----:B------:R-:W4:Y:S01]  /*1b20*/  @!P4 LDC.64 R6, c[0x0][0x390] ;  /* 0x0000e400ff06cb82 */ /* 0x000f220000000a00 */
[----:B------:R-:W-:-:S04]  /*1b30*/  @!P6 IMAD.WIDE.U32 R28, R111, R8, R28 ;  /* 0x000000086f1ce225 */ /* 0x000fc800078e001c */
[----:B------:R-:W-:Y:S01]  /*1b40*/  HFMA2 R57, -RZ, RZ, 0, 0 ;  /* 0x00000000ff397431 */ /* 0x000fe200000001ff */
[----:B------:R-:W2:Y:S01]  /*1b50*/  @!P5 LDG.E R19, desc[UR8][R10.64] ;  /* 0x000000080a13d981 */ /* 0x000ea2000c1e1900 */
[----:B------:R-:W-:Y:S01]  /*1b60*/  @!P6 IADD3 R0, PT, PT, R29, R31, RZ ;  /* 0x0000001f1d00e210 */ /* 0x000fe20007ffe0ff */
[----:B------:R-:W4:Y:S01]  /*1b70*/  @!P1 LDC.64 R8, c[0x0][0x3e0] ;  /* 0x0000f800ff089b82 */ /* 0x000f220000000a00 */
[C---:B0-----:R-:W-:Y:S01]  /*1b80*/  @!P6 LEA R4, P3, R28.reuse, R4, 0x1 ;  /* 0x000000041c04e211 */ /* 0x041fe200078608ff */
[----:B-1----:R-:W-:Y:S02]  /*1b90*/  @!P4 IMAD R26, R21, R2, RZ ;  /* 0x00000002151ac224 */ /* 0x002fe400078e02ff */
[----:B------:R-:W-:Y:S01]  /*1ba0*/  HFMA2 R21, -RZ, RZ, 0, 0 ;  /* 0x00000000ff157431 */ /* 0x000fe200000001ff */
[----:B------:R-:W2:Y:S01]  /*1bb0*/  @!P2 LDG.E R57, desc[UR8][R12.64] ;  /* 0x000000080c39a981 */ /* 0x000ea2000c1e1900 */
[----:B------:R-:W-:Y:S02]  /*1bc0*/  @!P6 LEA.HI.X R5, R28, R5, R0, 0x1, P3 ;  /* 0x000000051c05e211 */ /* 0x000fe400018f0c00 */
[----:B------:R-:W-:-:S02]  /*1bd0*/  ISETP.GE.U32.AND P3, PT, R110, UR6, PT ;  /* 0x000000066e007c0c */ /* 0x000fc4000bf66070 */
[----:B------:R-:W-:Y:S01]  /*1be0*/  @!P4 MOV R28, R122 ;  /* 0x0000007a001cc202 */ /* 0x000fe20000000f00 */
[----:B------:R0:W2:Y:S01]  /*1bf0*/  @!P6 LDG.E R21, desc[UR8][R4.64] ;  /* 0x000000080415e981 */ /* 0x0000a2000c1e1900 */
[----:B------:R-:W-:Y:S02]  /*1c00*/  @!P4 MOV R29, R125 ;  /* 0x0000007d001dc202 */ /* 0x000fe40000000f00 */
[----:B------:R-:W-:Y:S01]  /*1c10*/  ISETP.GE.AND.EX P3, PT, R88, UR7, PT, P3 ;  /* 0x0000000758007c0c */ /* 0x000fe2000bf66330 */
[----:B------:R-:W-:Y:S01]  /*1c20*/  @!P4 IMAD R3, R33, R3, R26 ;  /* 0x000000032103c224 */ /* 0x000fe200078e021a */
[----:B------:R-:W-:Y:S01]  /*1c30*/  ISETP.GE.U32.AND P5, PT, R109, UR6, PT ;  /* 0x000000066d007c0c */ /* 0x000fe2000bfa6070 */
[----:B------:R-:W-:Y:S01]  /*1c40*/  @!P4 IMAD.WIDE.U32 R28, R33, R2, R28 ;  /* 0x00000002211cc225 */ /* 0x000fe200078e001c */
[----:B0-----:R-:W0:Y:S02]  /*1c50*/  @!P1 LDC.64 R4, c[0x0][0x390] ;  /* 0x0000e400ff049b82 */ /* 0x001e240000000a00 */
[----:B------:R-:W-:-:S02]  /*1c60*/  ISETP.GE.AND.EX P5, PT, R87, UR7, PT, P5 ;  /* 0x0000000757007c0c */ /* 0x000fc4000bfa6350 */
[----:B------:R-:W-:Y:S02]  /*1c70*/  @!P4 IADD3 R0, PT, PT, R29, R3, RZ ;  /* 0x000000031d00c210 */ /* 0x000fe40007ffe0ff */
[C---:B----4-:R-:W-:Y:S01]  /*1c80*/  @!P4 LEA R10, P2, R28.reuse, R6, 0x1 ;  /* 0x000000061c0ac211 */ /* 0x050fe200078408ff */
[----:B------:R-:W-:Y:S01]  /*1c90*/  @!P1 IMAD R6, R37, R8, RZ ;  /* 0x0000000825069224 */ /* 0x000fe200078e02ff */
[----:B------:R-:W-:Y:S01]  /*1ca0*/  @!P1 MOV R12, R122 ;  /* 0x0000007a000c9202 */ /* 0x000fe20000000f00 */
[----:B------:R-:W1:Y:S01]  /*1cb0*/  @!P3 LDC.64 R2, c[0x0][0x3e0] ;  /* 0x0000f800ff02bb82 */ /* 0x000e620000000a00 */
[----:B------:R-:W-:Y:S02]  /*1cc0*/  @!P4 LEA.HI.X R11, R28, R7, R0, 0x1, P2 ;  /* 0x000000071c0bc211 */ /* 0x000fe400010f0c00 */
[----:B------:R-:W-:Y:S02]  /*1cd0*/  ISETP.GE.U32.AND P2, PT, R108, UR6, PT ;  /* 0x000000066c007c0c */ /* 0x000fe4000bf46070 */
[----:B------:R-:W-:Y:S01]  /*1ce0*/  @!P1 MOV R13, R125 ;  /* 0x0000007d000d9202 */ /* 0x000fe20000000f00 */
[C---:B------:R-:W-:Y:S01]  /*1cf0*/  @!P1 IMAD R29, R35.reuse, R9, R6 ;  /* 0x00000009231d9224 */ /* 0x040fe200078e0206 */
[----:B------:R-:W-:Y:S01]  /*1d00*/  MOV R63, RZ ;  /* 0x000000ff003f7202 */ /* 0x000fe20000000f00 */
[----:B------:R-:W4:Y:S01]  /*1d10*/  @!P5 LDC.64 R6, c[0x0][0x3e0] ;  /* 0x0000f800ff06db82 */ /* 0x000f220000000a00 */
[----:B------:R-:W-:Y:S01]  /*1d20*/  ISETP.GE.AND.EX P2, PT, R86, UR7, PT, P2 ;  /* 0x0000000756007c0c */ /* 0x000fe2000bf46320 */
[----:B------:R-:W-:-:S03]  /*1d30*/  @!P1 IMAD.WIDE.U32 R8, R35, R8, R12 ;  /* 0x0000000823089225 */ /* 0x000fc600078e000c */
[----:B------:R0:W2:Y:S02]  /*1d40*/  @!P4 LDG.E R63, desc[UR8][R10.64] ;  /* 0x000000080a3fc981 */ /* 0x0000a4000c1e1900 */
[----:B------:R-:W-:Y:S02]  /*1d50*/  @!P1 IADD3 R0, PT, PT, R9, R29, RZ ;  /* 0x0000001d09009210 */ /* 0x000fe40007ffe0ff */
[C---:B0-----:R-:W-:Y:S01]  /*1d60*/  @!P1 LEA R28, P4, R8.reuse, R4, 0x1 ;  /* 0x00000004081c9211 */ /* 0x041fe200078808ff */
[----:B------:R-:W0:Y:S03]  /*1d70*/  @!P3 LDC.64 R10, c[0x0][0x390] ;  /* 0x0000e400ff0abb82 */ /* 0x000e260000000a00 */
[----:B------:R-:W-:-:S05]  /*1d80*/  @!P1 LEA.HI.X R29, R8, R5, R0, 0x1, P4 ;  /* 0x00000005081d9211 */ /* 0x000fca00020f0c00 */
[----:B------:R-:W5:Y:S08]  /*1d90*/  @!P5 LDC.64 R4, c[0x0][0x390] ;  /* 0x0000e400ff04db82 */ /* 0x000f700000000a00 */
[----:B------:R-:W3:Y:S01]  /*1da0*/  @!P2 LDC.64 R8, c[0x0][0x3e0] ;  /* 0x0000f800ff08ab82 */ /* 0x000ee20000000a00 */
[----:B-1----:R-:W-:Y:S01]  /*1db0*/  @!P3 IMAD R0, R88, R2, RZ ;  /* 0x000000025800b224 */ /* 0x002fe200078e02ff */
[----:B------:R-:W-:-:S02]  /*1dc0*/  @!P3 MOV R32, R122 ;  /* 0x0000007a0020b202 */ /* 0x000fc40000000f00 */
[----:B------:R-:W-:Y:S02]  /*1dd0*/  @!P3 MOV R33, R125 ;  /* 0x0000007d0021b202 */ /* 0x000fe40000000f00 */
[----:B------:R-:W-:Y:S01]  /*1de0*/  ISETP.GE.U32.AND P4, PT, R107, UR6, PT ;  /* 0x000000066b007c0c */ /* 0x000fe2000bf86070 */
[C---:B------:R-:W-:Y:S01]  /*1df0*/  @!P3 IMAD R3, R110.reuse, R3, R0 ;  /* 0x000000036e03b224 */ /* 0x040fe200078e0200 */
[----:B------:R-:W-:Y:S01]  /*1e00*/  @!P5 MOV R12, R122 ;  /* 0x0000007a000cd202 */ /* 0x000fe20000000f00 */
[----:B----4-:R-:W-:Y:S01]  /*1e10*/  @!P5 IMAD R0, R87, R6, RZ ;  /* 0x000000065700d224 */ /* 0x010fe200078e02ff */
[----:B------:R-:W-:Y:S01]  /*1e20*/  ISETP.GE.AND.EX P4, PT, R85, UR7, PT, P4 ;  /* 0x0000000755007c0c */ /* 0x000fe2000bf86340 */
[----:B------:R-:W-:Y:S01]  /*1e30*/  @!P3 IMAD.WIDE.U32 R32, R110, R2, R32 ;  /* 0x000000026e20b225 */ /* 0x000fe200078e0020 */
[----:B------:R-:W-:-:S03]  /*1e40*/  @!P5 MOV R13, R125 ;  /* 0x0000007d000dd202 */ /* 0x000fc60000000f00 */
[----:B------:R-:W-:Y:S01]  /*1e50*/  @!P5 IMAD R35, R109, R7, R0 ;  /* 0x000000076d23d224 */ /* 0x000fe200078e0200 */
[----:B------:R-:W-:Y:S01]  /*1e60*/  @!P3 IADD3 R0, PT, PT, R33, R3, RZ ;  /* 0x000000032100b210 */ /* 0x000fe20007ffe0ff */
[----:B------:R-:W-:Y:S01]  /*1e70*/  @!P5 IMAD.WIDE.U32 R12, R109, R6, R12 ;  /* 0x000000066d0cd225 */ /* 0x000fe200078e000c */
[C---:B0-----:R-:W-:Y:S01]  /*1e80*/  @!P3 LEA R30, P6, R32.reuse, R10, 0x1 ;  /* 0x0000000a201eb211 */ /* 0x041fe200078c08ff */
[----:B------:R-:W0:Y:S03]  /*1e90*/  @!P2 LDC.64 R6, c[0x0][0x390] ;  /* 0x0000e400ff06ab82 */ /* 0x000e260000000a00 */
[----:B------:R-:W-:Y:S02]  /*1ea0*/  @!P3 LEA.HI.X R31, R32, R11, R0, 0x1, P6 ;  /* 0x0000000b201fb211 */ /* 0x000fe400030f0c00 */
[----:B-----5:R-:W-:Y:S01]  /*1eb0*/  @!P5 LEA R10, P6, R12, R4, 0x1 ;  /* 0x000000040c0ad211 */ /* 0x020fe200078c08ff */
[----:B---3--:R-:W-:Y:S01]  /*1ec0*/  @!P2 IMAD R4, R86, R8, RZ ;  /* 0x000000085604a224 */ /* 0x008fe200078e02ff */
[----:B------:R-:W-:Y:S01]  /*1ed0*/  @!P5 IADD3 R0, PT, PT, R13, R35, RZ ;  /* 0x000000230d00d210 */ /* 0x000fe20007ffe0ff */
[----:B------:R-:W1:Y:S02]  /*1ee0*/  @!P4 LDC.64 R2, c[0x0][0x3e0] ;  /* 0x0000f800ff02cb82 */ /* 0x000e640000000a00 */
[----:B------:R-:W-:Y:S01]  /*1ef0*/  @!P2 IMAD R13, R108, R9, R4 ;  /* 0x000000096c0da224 */ /* 0x000fe200078e0204 */
[----:B------:R-:W-:-:S02]  /*1f00*/  @!P5 LEA.HI.X R11, R12, R5, R0, 0x1, P6 ;  /* 0x000000050c0bd211 */ /* 0x000fc400030f0c00 */
[----:B------:R-:W-:Y:S02]  /*1f10*/  @!P2 MOV R4, R122 ;  /* 0x0000007a0004a202 */ /* 0x000fe40000000f00 */
[----:B------:R-:W-:Y:S01]  /*1f20*/  @!P2 MOV R5, R125 ;  /* 0x0000007d0005a202 */ /* 0x000fe20000000f00 */
[----:B------:R-:W-:Y:S02]  /*1f30*/  HFMA2 R51, -RZ, RZ, 0, 0 ;  /* 0x00000000ff337431 */ /* 0x000fe400000001ff */
[----:B------:R-:W-:-:S03]  /*1f40*/  @!P2 IMAD.WIDE.U32 R8, R108, R8, R4 ;  /* 0x000000086c08a225 */ /* 0x000fc600078e0004 */
[----:B------:R-:W3:Y:S01]  /*1f50*/  @!P4 LDC.64 R4, c[0x0][0x390] ;  /* 0x0000e400ff04cb82 */ /* 0x000ee20000000a00 */
[----:B------:R-:W4:Y:S01]  /*1f60*/  @!P3 LDG.E R51, desc[UR8][R30.64] ;  /* 0x000000081e33b981 */ /* 0x000f22000c1e1900 */
[----:B------:R-:W-:Y:S01]  /*1f70*/  ISETP.GE.U32.AND P3, PT, R106, UR6, PT ;  /* 0x000000066a007c0c */ /* 0x000fe2000bf66070 */
[----:B------:R-:W-:Y:S01]  /*1f80*/  HFMA2 R55, -RZ, RZ, 0, 0 ;  /* 0x00000000ff377431 */ /* 0x000fe200000001ff */
[----:B------:R-:W-:Y:S02]  /*1f90*/  ISETP.GE.U32.AND P6, PT, R105, UR6, PT ;  /* 0x0000000669007c0c */ /* 0x000fe4000bfc6070 */
[----:B------:R-:W-:-:S03]  /*1fa0*/  ISETP.GE.AND.EX P3, PT, R84, UR7, PT, P3 ;  /* 0x0000000754007c0c */ /* 0x000fc6000bf66330 */
[----:B------:R5:W4:Y:S01]  /*1fb0*/  @!P5 LDG.E R55, desc[UR8][R10.64] ;  /* 0x000000080a37d981 */ /* 0x000b22000c1e1900 */
[----:B------:R-:W-:Y:S01]  /*1fc0*/  ISETP.GE.AND.EX P5, PT, R83, UR7, PT, P6 ;  /* 0x0000000753007c0c */ /* 0x000fe2000bfa6360 */
[----:B-1----:R-:W-:Y:S01]  /*1fd0*/  @!P4 IMAD R12, R85, R2, RZ ;  /* 0x00000002550cc224 */ /* 0x002fe200078e02ff */
[----:B------:R-:W-:Y:S02]  /*1fe0*/  @!P2 IADD3 R0, PT, PT, R9, R13, RZ ;  /* 0x0000000d0900a210 */ /* 0x000fe40007ffe0ff */
[C---:B0-----:R-:W-:Y:S02]  /*1ff0*/  @!P2 LEA R6, P6, R8.reuse, R6, 0x1 ;  /* 0x000000060806a211 */ /* 0x041fe400078c08ff */
[----:B------:R-:W-:Y:S02]  /*2000*/  MOV R59, RZ ;  /* 0x000000ff003b7202 */ /* 0x000fe40000000f00 */
[----:B-----5:R-:W-:Y:S02]  /*2010*/  @!P4 MOV R10, R122 ;  /* 0x0000007a000ac202 */ /* 0x020fe40000000f00 */
[----:B------:R-:W-:Y:S01]  /*2020*/  @!P4 MOV R11, R125 ;  /* 0x0000007d000bc202 */ /* 0x000fe20000000f00 */
[----:B------:R-:W-:Y:S01]  /*2030*/  @!P4 IMAD R13, R107, R3, R12 ;  /* 0x000000036b0dc224 */ /* 0x000fe200078e020c */
[----:B------:R-:W-:-:S02]  /*2040*/  @!P2 LEA.HI.X R7, R8, R7, R0, 0x1, P6 ;  /* 0x000000070807a211 */ /* 0x000fc400030f0c00 */
[----:B------:R-:W0:Y:S01]  /*2050*/  @!P3 LDC.64 R8, c[0x0][0x3e0] ;  /* 0x0000f800ff08bb82 */ /* 0x000e220000000a00 */
[----:B------:R-:W-:Y:S02]  /*2060*/  @!P4 IMAD.WIDE.U32 R10, R107, R2, R10 ;  /* 0x000000026b0ac225 */ /* 0x000fe400078e000a */
[----:B------:R3:W5:Y:S01]  /*2070*/  @!P2 LDG.E R59, desc[UR8][R6.64] ;  /* 0x00000008063ba981 */ /* 0x000762000c1e1900 */
[----:B------:R-:W-:Y:S02]  /*2080*/  ISETP.GE.U32.AND P2, PT, R104, UR6, PT ;  /* 0x0000000668007c0c */ /* 0x000fe4000bf46070 */
[----:B------:R-:W-:Y:S02]  /*2090*/  @!P4 IADD3 R0, PT, PT, R11, R13, RZ ;  /* 0x0000000d0b00c210 */ /* 0x000fe40007ffe0ff */
[----:B------:R-:W1:Y:S01]  /*20a0*/  @!P5 LDC.64 R2, c[0x0][0x3e0] ;  /* 0x0000f800ff02db82 */ /* 0x000e620000000a00 */
[----:B------:R-:W-:Y:S02]  /*20b0*/  ISETP.GE.AND.EX P2, PT, R82, UR7, PT, P2 ;  /* 0x0000000752007c0c */ /* 0x000fe4000bf46320 */
[----:B---3--:R-:W-:-:S05]  /*20c0*/  @!P4 LEA R6, P6, R10, R4, 0x1 ;  /* 0x000000040a06c211 */ /* 0x008fca00078c08ff */
[----:B------:R-:W3:Y:S01]  /*20d0*/  @!P3 LDC.64 R12, c[0x0][0x390] ;  /* 0x0000e400ff0cbb82 */ /* 0x000ee20000000a00 */
[----:B------:R-:W-:Y:S02]  /*20e0*/  @!P4 LEA.HI.X R7, R10, R5, R0, 0x1, P6 ;  /* 0x000000050a07c211 */ /* 0x000fe400030f0c00 */
[----:B------:R-:W-:-:S04]  /*20f0*/  ISETP.GE.U32.AND P6, PT, R103, UR6, PT ;  /* 0x0000000667007c0c */ /* 0x000fc8000bfc6070 */
[----:B------:R-:W-:Y:S01]  /*2100*/  ISETP.GE.AND.EX P6, PT, R81, UR7, PT, P6 ;  /* 0x0000000751007c0c */ /* 0x000fe2000bfc6360 */
[----:B------:R-:W-:Y:S01]  /*2110*/  HFMA2 R61, -RZ, RZ, 0, 0 ;  /* 0x00000000ff3d7431 */ /* 0x000fe200000001ff */
[----:B------:R-:W3:Y:S01]  /*2120*/  @!P5 LDC.64 R10, c[0x0][0x390] ;  /* 0x0000e400ff0adb82 */ /* 0x000ee20000000a00 */
[----:B0-----:R-:W-:Y:S01]  /*2130*/  @!P3 IMAD R0, R84, R8, RZ ;  /* 0x000000085400b224 */ /* 0x001fe200078e02ff */
[----:B------:R-:W-:Y:S02]  /*2140*/  @!P3 MOV R30, R122 ;  /* 0x0000007a001eb202 */ /* 0x000fe40000000f00 */
[----:B------:R-:W-:Y:S01]  /*2150*/  @!P3 MOV R31, R125 ;  /* 0x0000007d001fb202 */ /* 0x000fe20000000f00 */
[----:B------:R0:W5:Y:S03]  /*2160*/  @!P4 LDG.E R61, desc[UR8][R6.64] ;  /* 0x00000008063dc981 */ /* 0x000166000c1e1900 */
[----:B------:R-:W3:Y:S01]  /*2170*/  @!P2 LDC.64 R4, c[0x0][0x3e0] ;  /* 0x0000f800ff04ab82 */ /* 0x000ee20000000a00 */
[----:B------:R-:W-:Y:S01]  /*2180*/  MOV R65, RZ ;  /* 0x000000ff00417202 */ /* 0x000fe20000000f00 */
[----:B------:R-:W-:-:S02]  /*2190*/  @!P3 IMAD R33, R106, R9, R0 ;  /* 0x000000096a21b224 */ /* 0x000fc400078e0200 */
[----:B-1----:R-:W-:Y:S02]  /*21a0*/  @!P5 IMAD R0, R83, R2, RZ ;  /* 0x000000025300d224 */ /* 0x002fe400078e02ff */
[----:B------:R-:W-:Y:S01]  /*21b0*/  @!P3 IMAD.WIDE.U32 R30, R106, R8, R30 ;  /* 0x000000086a1eb225 */ /* 0x000fe200078e001e */
[----:B------:R1:W5:Y:S01]  /*21c0*/  @!P1 LDG.E R65, desc[UR8][R28.64] ;  /* 0x000000081c419981 */ /* 0x000362000c1e1900 */
[----:B0-----:R-:W0:Y:S02]  /*21d0*/  @!P6 LDC.64 R6, c[0x0][0x3e0] ;  /* 0x0000f800ff06eb82 */ /* 0x001e240000000a00 */
[----:B------:R-:W-:Y:S01]  /*21e0*/  @!P5 IMAD R35, R105, R3, R0 ;  /* 0x000000036923d224 */ /* 0x000fe200078e0200 */
[----:B------:R-:W-:-:S05]  /*21f0*/  @!P3 IADD3 R0, PT, PT, R31, R33, RZ ;  /* 0x000000211f00b210 */ /* 0x000fca0007ffe0ff */
[----:B------:R-:W0:Y:S01]  /*2200*/  @!P2 LDC.64 R8, c[0x0][0x390] ;  /* 0x0000e400ff08ab82 */ /* 0x000e220000000a00 */
[----:B-1----:R-:W-:Y:S02]  /*2210*/  @!P5 MOV R28, R122 ;  /* 0x0000007a001cd202 */ /* 0x002fe40000000f00 */
[----:B------:R-:W-:Y:S02]  /*2220*/  @!P5 MOV R29, R125 ;  /* 0x0000007d001dd202 */ /* 0x000fe40000000f00 */
[C---:B---3--:R-:W-:Y:S01]  /*2230*/  @!P3 LEA R12, P1, R30.reuse, R12, 0x1 ;  /* 0x0000000c1e0cb211 */ /* 0x048fe200078208ff */
[----:B------:R-:W-:Y:S02]  /*2240*/  HFMA2 R67, -RZ, RZ, 0, 0 ;  /* 0x00000000ff437431 */ /* 0x000fe400000001ff */
[----:B------:R-:W-:Y:S01]  /*2250*/  @!P5 IMAD.WIDE.U32 R28, R105, R2, R28 ;  /* 0x00000002691cd225 */ /* 0x000fe200078e001c */
[----:B------:R-:W-:Y:S01]  /*2260*/  @!P3 LEA.HI.X R13, R30, R13, R0, 0x1, P1 ;  /* 0x0000000d1e0db211 */ /* 0x000fe200008f0c00 */
[----:B------:R-:W1:Y:S02]  /*2270*/  @!P6 LDC.64 R2, c[0x0][0x390] ;  /* 0x0000e400ff02eb82 */ /* 0x000e640000000a00 */
[----:B------:R-:W-:Y:S01]  /*2280*/  @!P2 IMAD R26, R82, R4, RZ ;  /* 0x00000004521aa224 */ /* 0x000fe200078e02ff */
[----:B------:R-:W-:Y:S01]  /*2290*/  @!P5 IADD3 R0, PT, PT, R29, R35, RZ ;  /* 0x000000231d00d210 */ /* 0x000fe20007ffe0ff */
[----:B------:R3:W5:Y:S01]  /*22a0*/  @!P3 LDG.E R67, desc[UR8][R12.64] ;  /* 0x000000080c43b981 */ /* 0x000762000c1e1900 */
[----:B------:R-:W-:-:S02]  /*22b0*/  @!P5 LEA R10, P1, R28, R10, 0x1 ;  /* 0x0000000a1c0ad211 */ /* 0x000fc400078208ff */
[----:B------:R-:W-:Y:S01]  /*22c0*/  MOV R73, RZ ;  /* 0x000000ff00497202 */ /* 0x000fe20000000f00 */
[----:B------:R-:W-:Y:S01]  /*22d0*/  @!P2 IMAD R29, R104, R5, R26 ;  /* 0x00000005681da224 */ /* 0x000fe200078e021a */
[----:B------:R-:W-:Y:S02]  /*22e0*/  @!P5 LEA.HI.X R11, R28, R11, R0, 0x1, P1 ;  /* 0x0000000b1c0bd211 */ /* 0x000fe400008f0c00 */
[----:B---3--:R-:W-:Y:S02]  /*22f0*/  @!P2 MOV R12, R122 ;  /* 0x0000007a000ca202 */ /* 0x008fe40000000f00 */
[----:B------:R-:W-:Y:S01]  /*2300*/  @!P2 MOV R13, R125 ;  /* 0x0000007d000da202 */ /* 0x000fe20000000f00 */
[----:B0-----:R-:W-:Y:S01]  /*2310*/  @!P6 IMAD R0, R81, R6, RZ ;  /* 0x000000065100e224 */ /* 0x001fe200078e02ff */
[----:B------:R0:W3:Y:S01]  /*2320*/  @!P5 LDG.E R73, desc[UR8][R10.64] ;  /* 0x000000080a49d981 */ /* 0x0000e2000c1e1900 */
[----:B------:R-:W-:-:S04]  /*2330*/  @!P2 IMAD.WIDE.U32 R4, R104, R4, R12 ;  /* 0x000000046804a225 */ /* 0x000fc800078e000c */
[----:B------:R-:W-:Y:S01]  /*2340*/  @!P6 IMAD R7, R103, R7, R0 ;  /* 0x000000076707e224 */ /* 0x000fe200078e0200 */
[----:B------:R-:W-:Y:S02]  /*2350*/  @!P2 IADD3 R0, PT, PT, R5, R29, RZ ;  /* 0x0000001d0500a210 */ /* 0x000fe40007ffe0ff */
[----:B0-----:R-:W-:Y:S02]  /*2360*/  @!P6 MOV R10, R122 ;  /* 0x0000007a000ae202 */ /* 0x001fe40000000f00 */
[----:B------:R-:W-:Y:S02]  /*2370*/  @!P6 MOV R11, R125 ;  /* 0x0000007d000be202 */ /* 0x000fe40000000f00 */
[C---:B------:R-:W-:Y:S01]  /*2380*/  @!P2 LEA R8, P1, R4.reuse, R8, 0x1 ;  /* 0x000000080408a211 */ /* 0x040fe200078208ff */
[----:B------:R-:W-:Y:S02]  /*2390*/  HFMA2 R75, -RZ, RZ, 0, 0 ;  /* 0x00000000ff4b7431 */ /* 0x000fe400000001ff */
[----:B------:R-:W-:Y:S01]  /*23a0*/  @!P6 IMAD.WIDE.U32 R10, R103, R6, R10 ;  /* 0x00000006670ae225 */ /* 0x000fe200078e000a */
[----:B------:R-:W-:-:S04]  /*23b0*/  @!P2 LEA.HI.X R9, R4, R9, R0, 0x1, P1 ;  /* 0x000000090409a211 */ /* 0x000fc800008f0c00 */
[----:B------:R-:W-:Y:S01]  /*23c0*/  @!P6 IADD3 R0, PT, PT, R11, R7, RZ ;  /* 0x000000070b00e210 */ /* 0x000fe20007ffe0ff */
[----:B------:R-:W3:Y:S01]  /*23d0*/  @!P2 LDG.E R75, desc[UR8][R8.64] ;  /* 0x00000008084ba981 */ /* 0x000ee2000c1e1900 */
[C---:B-1----:R-:W-:Y:S02]  /*23e0*/  @!P6 LEA R2, P1, R10.reuse, R2, 0x1 ;  /* 0x000000020a02e211 */ /* 0x042fe400078208ff */
[----:B------:R-:W-:Y:S02]  /*23f0*/  MOV R77, RZ ;  /* 0x000000ff004d7202 */ /* 0x000fe40000000f00 */
[----:B------:R-:W-:-:S05]  /*2400*/  @!P6 LEA.HI.X R3, R10, R3, R0, 0x1, P1 ;  /* 0x000000030a03e211 */ /* 0x000fca00008f0c00 */
[----:B------:R0:W3:Y:S01]  /*2410*/  @!P6 LDG.E R77, desc[UR8][R2.64] ;  /* 0x00000008024de981 */ /* 0x0000e2000c1e1900 */
[C---:B------:R-:W-:Y:S02]  /*2420*/  PRMT R79, R80.reuse, 0x7632, R79 ;  /* 0x00007632504f7816 */ /* 0x040fe4000000004f */
[----:B------:R-:W-:Y:S02]  /*2430*/  SHF.L.U32 R80, R80, 0x10, RZ ;  /* 0x0000001050507819 */ /* 0x000fe400000006ff */
[----:B------:R-:W-:Y:S02]  /*2440*/  SHF.L.U32 R79, R79, 0x10, RZ ;  /* 0x000000104f4f7819 */ /* 0x000fe400000006ff */
[----:B------:R-:W-:Y:S02]  /*2450*/  PRMT R0, R78, 0x7632, R0 ;  /* 0x000076324e007816 */ /* 0x000fe40000000000 */
[----:B------:R-:W-:Y:S01]  /*2460*/  PRMT R4, R24, 0x7632, R4 ;  /* 0x0000763218047816 */ /* 0x000fe20000000004 */
[----:B0-----:R-:W-:Y:S01]  /*2470*/  FADD.FTZ R3, R80, R79 ;  /* 0x0000004f50037221 */ /* 0x001fe20000010000 */
[----:B------:R-:W-:-:S02]  /*2480*/  SHF.L.U32 R0, R0, 0x10, RZ ;  /* 0x0000001000007819 */ /* 0x000fc400000006ff */
[----:B------:R-:W-:Y:S01]  /*2490*/  SHF.L.U32 R78, R78, 0x10, RZ ;  /* 0x000000104e4e7819 */ /* 0x000fe200000006ff */
[----:B------:R-:W-:Y:S01]  /*24a0*/  FMUL.FTZ R7, R79, R79 ;  /* 0x0000004f4f077220 */ /* 0x000fe20000410000 */
[----:B------:R-:W-:Y:S01]  /*24b0*/  SHF.L.U32 R2, R4, 0x10, RZ ;  /* 0x0000001004027819 */ /* 0x000fe200000006ff */
[----:B------:R-:W-:Y:S01]  /*24c0*/  FADD.FTZ R4, RZ, R3 ;  /* 0x00000003ff047221 */ /* 0x000fe20000010000 */
[----:B------:R-:W-:Y:S01]  /*24d0*/  SHF.L.U32 R3, R24, 0x10, RZ ;  /* 0x0000001018037819 */ /* 0x000fe200000006ff */
[----:B------:R-:W-:Y:S01]  /*24e0*/  FADD.FTZ R9, R78, R0 ;  /* 0x000000004e097221 */ /* 0x000fe20000010000 */
[----:B------:R-:W-:Y:S01]  /*24f0*/  PRMT R5, R22, 0x7632, R5 ;  /* 0x0000763216057816 */ /* 0x000fe20000000005 */
[----:B------:R-:W-:Y:S01]  /*2500*/  FMUL.FTZ R11, R0, R0 ;  /* 0x00000000000b7220 */ /* 0x000fe20000410000 */
[----:B------:R-:W-:Y:S01]  /*2510*/  FFMA.FTZ R7, R80, R80, R7 ;  /* 0x0000005050077223 */ /* 0x000fe20000010007 */
[----:B------:R-:W-:Y:S01]  /*2520*/  FADD.FTZ R9, R4, R9 ;  /* 0x0000000904097221 */ /* 0x000fe20000010000 */
[----:B------:R-:W-:Y:S01]  /*2530*/  FMUL.FTZ R10, R2, R2 ;  /* 0x00000002020a7220 */ /* 0x000fe20000410000 */
[----:B------:R-:W-:Y:S01]  /*2540*/  FFMA.FTZ R6, R78, R78, R11 ;  /* 0x0000004e4e067223 */ /* 0x000fe2000001000b */
[----:B------:R-:W-:Y:S01]  /*2550*/  FADD.FTZ R7, RZ, R7 ;  /* 0x00000007ff077221 */ /* 0x000fe20000010000 */
[----:B------:R-:W-:Y:S01]  /*2560*/  SHF.L.U32 R4, R5, 0x10, RZ ;  /* 0x0000001005047819 */ /* 0x000fe200000006ff */
[C---:B------:R-:W-:Y:S01]  /*2570*/  FADD.FTZ R8, R3.reuse, R2 ;  /* 0x0000000203087221 */ /* 0x040fe20000010000 */
[----:B------:R-:W-:Y:S01]  /*2580*/  FFMA.FTZ R10, R3, R3, R10 ;  /* 0x00000003030a7223 */ /* 0x000fe2000001000a */
[----:B------:R-:W-:Y:S01]  /*2590*/  FADD.FTZ R7, R7, R6 ;  /* 0x0000000607077221 */ /* 0x000fe20000010000 */
[----:B------:R-:W-:Y:S01]  /*25a0*/  SHF.L.U32 R5, R22, 0x10, RZ ;  /* 0x0000001016057819 */ /* 0x000fe200000006ff */
[----:B------:R-:W-:Y:S01]  /*25b0*/  FADD.FTZ R9, R9, R8 ;  /* 0x0000000809097221 */ /* 0x000fe20000010000 */
[----:B--2---:R-:W-:Y:S01]  /*25c0*/  PRMT R6, R20, 0x7632, R6 ;  /* 0x0000763214067816 */ /* 0x004fe20000000006 */
[----:B------:R-:W-:Y:S01]  /*25d0*/  FMUL.FTZ R8, R4, R4 ;  /* 0x0000000404087220 */ /* 0x000fe20000410000 */
[----:B------:R-:W-:Y:S01]  /*25e0*/  FADD.FTZ R10, R7, R10 ;  /* 0x0000000a070a7221 */ /* 0x000fe20000010000 */
[----:B------:R-:W-:Y:S01]  /*25f0*/  SHF.L.U32 R7, R20, 0x10, RZ ;  /* 0x0000001014077819 */ /* 0x000fe200000006ff */
[C---:B------:R-:W-:Y:S01]  /*2600*/  FADD.FTZ R12, R5.reuse, R4 ;  /* 0x00000004050c7221 */ /* 0x040fe20000010000 */
[----:B------:R-:W-:Y:S01]  /*2610*/  SHF.L.U32 R6, R6, 0x10, RZ ;  /* 0x0000001006067819 */ /* 0x000fe200000006ff */
[--C-:B------:R-:W-:Y:S01]  /*2620*/  FFMA.FTZ R11, R5, R5, R8.reuse ;  /* 0x00000005050b7223 */ /* 0x100fe20000010008 */
[----:B------:R-:W-:Y:S01]  /*2630*/  PRMT R8, R18, 0x7632, R8 ;  /* 0x0000763212087816 */ /* 0x000fe20000000008 */
[----:B------:R-:W-:-:S02]  /*2640*/  FADD.FTZ R12, R9, R12 ;  /* 0x0000000c090c7221 */ /* 0x000fc40000010000 */
[----:B------:R-:W-:Y:S01]  /*2650*/  FMUL.FTZ R20, R6, R6 ;  /* 0x0000000606147220 */ /* 0x000fe20000410000 */
[----:B------:R-:W-:Y:S01]  /*2660*/  SHF.L.U32 R8, R8, 0x10, RZ ;  /* 0x0000001008087819 */ /* 0x000fe200000006ff */
[C---:B------:R-:W-:Y:S01]  /*2670*/  FADD.FTZ R13, R7.reuse, R6 ;  /* 0x00000006070d7221 */ /* 0x040fe20000010000 */
[----:B------:R-:W-:Y:S01]  /*2680*/  FADD.FTZ R11, R10, R11 ;  /* 0x0000000b0a0b7221 */ /* 0x000fe20000010000 */
[----:B------:R-:W-:Y:S01]  /*2690*/  FFMA.FTZ R20, R7, R7, R20 ;  /* 0x0000000707147223 */ /* 0x000fe20000010014 */
[----:B------:R-:W-:Y:S01]  /*26a0*/  SHF.L.U32 R9, R18, 0x10, RZ ;  /* 0x0000001012097819 */ /* 0x000fe200000006ff */
[----:B------:R-:W-:Y:S01]  /*26b0*/  FADD.FTZ R13, R12, R13 ;  /* 0x0000000d0c0d7221 */ /* 0x000fe20000010000 */
[----:B------:R-:W-:Y:S01]  /*26c0*/  PRMT R10, R16, 0x7632, R10 ;  /* 0x00007632100a7816 */ /* 0x000fe2000000000a */
[----:B------:R-:W-:Y:S01]  /*26d0*/  FMUL.FTZ R12, R8, R8 ;  /* 0x00000008080c7220 */ /* 0x000fe20000410000 */
[----:B------:R-:W-:Y:S01]  /*26e0*/  FADD.FTZ R20, R11, R20 ;  /* 0x000000140b147221 */ /* 0x000fe20000010000 */
[C---:B------:R-:W-:Y:S01]  /*26f0*/  FADD.FTZ R18, R9.reuse, R8 ;  /* 0x0000000809127221 */ /* 0x040fe20000010000 */
[----:B------:R-:W-:Y:S01]  /*2700*/  SHF.L.U32 R10, R10, 0x10, RZ ;  /* 0x000000100a0a7819 */ /* 0x000fe200000006ff */
[----:B------:R-:W-:Y:S01]  /*2710*/  FFMA.FTZ R29, R9, R9, R12 ;  /* 0x00000009091d7223 */ /* 0x000fe2000001000c */
[----:B------:R-:W-:-:S02]  /*2720*/  SHF.L.U32 R11, R16, 0x10, RZ ;  /* 0x00000010100b7819 */ /* 0x000fc400000006ff */
[----:B------:R-:W-:Y:S01]  /*2730*/  PRMT R12, R14, 0x7632, R12 ;  /* 0x000076320e0c7816 */ /* 0x000fe2000000000c */
[----:B------:R-:W-:Y:S01]  /*2740*/  FADD.FTZ R18, R13, R18 ;  /* 0x000000120d127221 */ /* 0x000fe20000010000 */
[----:B------:R-:W-:Y:S01]  /*2750*/  FADD.FTZ R20, R20, R29 ;  /* 0x0000001d14147221 */ /* 0x000fe20000010000 */
[----:B------:R-:W-:Y:S01]  /*2760*/  FMUL.FTZ R16, R10, R10 ;  /* 0x0000000a0a107220 */ /* 0x000fe20000410000 */
[----:B------:R-:W-:Y:S01]  /*2770*/  SHF.L.U32 R12, R12, 0x10, RZ ;  /* 0x000000100c0c7819 */ /* 0x000fe200000006ff */
[----:B------:R-:W-:Y:S01]  /*2780*/  FADD.FTZ R29, R11, R10 ;  /* 0x0000000a0b1d7221 */ /* 0x000fe20000010000 */
[----:B------:R-:W-:Y:S02]  /*2790*/  SHF.L.U32 R13, R14, 0x10, RZ ;  /* 0x000000100e0d7819 */ /* 0x000fe400000006ff */
[----:B------:R-:W-:Y:S01]  /*27a0*/  PRMT R14, R15, 0x7632, R14 ;  /* 0x000076320f0e7816 */ /* 0x000fe2000000000e */
[----:B------:R-:W-:Y:S01]  /*27b0*/  FFMA.FTZ R31, R11, R11, R16 ;  /* 0x0000000b0b1f7223 */ /* 0x000fe20000010010 */
[----:B------:R-:W-:Y:S01]  /*27c0*/  FADD.FTZ R18, R18, R29 ;  /* 0x0000001d12127221 */ /* 0x000fe20000010000 */
[----:B------:R-:W-:Y:S01]  /*27d0*/  FMUL.FTZ R16, R12, R12 ;  /* 0x0000000c0c107220 */ /* 0x000fe20000410000 */
[----:B------:R-:W-:Y:S01]  /*27e0*/  SHF.L.U32 R14, R14, 0x10, RZ ;  /* 0x000000100e0e7819 */ /* 0x000fe200000006ff */
[----:B------:R-:W-:Y:S01]  /*27f0*/  FADD.FTZ R29, R13, R12 ;  /* 0x0000000c0d1d7221 */ /* 0x000fe20000010000 */
[----:B------:R-:W-:Y:S01]  /*2800*/  FADD.FTZ R20, R20, R31 ;  /* 0x0000001f14147221 */ /* 0x000fe20000010000 */
[----:B------:R-:W-:Y:S01]  /*2810*/  SHF.L.U32 R15, R15, 0x10, RZ ;  /* 0x000000100f0f7819 */ /* 0x000fe200000006ff */
[--C-:B------:R-:W-:Y:S01]  /*2820*/  FFMA.FTZ R31, R13, R13, R16.reuse ;  /* 0x0000000d0d1f7223 */ /* 0x100fe20000010010 */
        /* <DEDUP_REMOVED lines=14> */
[----:B------:R-:W-:Y:S01]  /*2910*/  SHF.L.U32 R19, R19, 0x10, RZ ;  /* 0x0000001013137819 */ /* 0x000fe200000006ff */
[--C-:B------:R-:W-:Y:S01]  /*2920*/  FFMA.FTZ R24, R17, R17, R20.reuse ;  /* 0x0000001111187223 */ /* 0x100fe20000010014 */
[----:B------:R-:W-:Y:S01]  /*2930*/  PRMT R20, R21, 0x7632, R20 ;  /* 0x0000763215147816 */ /* 0x000fe20000000014 */
[----:B------:R-:W-:Y:S01]  /*2940*/  FADD.FTZ R29, R22, R29 ;  /* 0x0000001d161d7221 */ /* 0x000fe20000010000 */
[----:B------:R-:W-:Y:S01]  /*2950*/  FMUL.FTZ R22, R18, R18 ;  /* 0x0000001212167220 */ /* 0x000fe20000410000 */
[----:B------:R-:W-:Y:S01]  /*2960*/  FADD.FTZ R24, R31, R24 ;  /* 0x000000181f187221 */ /* 0x000fe20000010000 */
[----:B------:R-:W-:Y:S01]  /*2970*/  SHF.L.U32 R20, R20, 0x10, RZ ;  /* 0x0000001014147819 */ /* 0x000fe200000006ff */
[C---:B------:R-:W-:Y:S01]  /*2980*/  FADD.FTZ R26, R19.reuse, R18 ;  /* 0x00000012131a7221 */ /* 0x040fe20000010000 */
        /* <DEDUP_REMOVED lines=14> */
[----:B------:R-:W-:-:S02]  /*2a70*/  SHF.L.U32 R24, R24, 0x10, RZ ;  /* 0x0000001018187819 */ /* 0x000fc400000006ff */
[--C-:B------:R-:W-:Y:S01]  /*2a80*/  FFMA.FTZ R31, R23, R23, R26.reuse ;  /* 0x00000017171f7223 */ /* 0x100fe2000001001a */
[----:B------:R-:W-:Y:S02]  /*2a90*/  PRMT R26, R27, 0x7632, R26 ;  /* 0x000076321b1a7816 */ /* 0x000fe4000000001a */
[----:B------:R-:W-:Y:S01]  /*2aa0*/  SHF.L.U32 R25, R25, 0x10, RZ ;  /* 0x0000001019197819 */ /* 0x000fe200000006ff */
[----:B------:R-:W-:Y:S01]  /*2ab0*/  FMUL.FTZ R32, R24, R24 ;  /* 0x0000001818207220 */ /* 0x000fe20000410000 */
[----:B------:R-:W-:Y:S02]  /*2ac0*/  SHF.L.U32 R26, R26, 0x10, RZ ;  /* 0x000000101a1a7819 */ /* 0x000fe400000006ff */
[----:B------:R-:W-:Y:S01]  /*2ad0*/  PRMT R40, R41, 0x7632, R40 ;  /* 0x0000763229287816 */ /* 0x000fe20000000028 */
[----:B------:R-:W-:Y:S01]  /*2ae0*/  FADD.FTZ R30, R23, R22 ;  /* 0x00000016171e7221 */ /* 0x000fe20000010000 */
[----:B------:R-:W-:Y:S01]  /*2af0*/  FADD.FTZ R28, R28, R31 ;  /* 0x0000001f1c1c7221 */ /* 0x000fe20000010000 */
[----:B------:R-:W-:Y:S01]  /*2b00*/  SHF.L.U32 R27, R27, 0x10, RZ ;  /* 0x000000101b1b7819 */ /* 0x000fe200000006ff */
[----:B------:R-:W-:Y:S01]  /*2b10*/  FFMA.FTZ R31, R25, R25, R32 ;  /* 0x00000019191f7223 */ /* 0x000fe20000010020 */
[----:B------:R-:W-:Y:S01]  /*2b20*/  FMUL.FTZ R32, R26, R26 ;  /* 0x0000001a1a207220 */ /* 0x000fe20000410000 */
[----:B------:R-:W-:Y:S01]  /*2b30*/  SHF.L.U32 R40, R40, 0x10, RZ ;  /* 0x0000001028287819 */ /* 0x000fe200000006ff */
[----:B------:R-:W-:Y:S01]  /*2b40*/  FADD.FTZ R29, R29, R30 ;  /* 0x0000001e1d1d7221 */ /* 0x000fe20000010000 */
[----:B------:R-:W-:Y:S01]  /*2b50*/  PRMT R42, R43, 0x7632, R42 ;  /* 0x000076322b2a7816 */ /* 0x000fe2000000002a */
[----:B------:R-:W-:Y:S01]  /*2b60*/  FADD.FTZ R30, R25, R24 ;  /* 0x00000018191e7221 */ /* 0x000fe20000010000 */
[----:B------:R-:W-:Y:S01]  /*2b70*/  FADD.FTZ R28, R28, R31 ;  /* 0x0000001f1c1c7221 */ /* 0x000fe20000010000 */
[----:B------:R-:W-:Y:S01]  /*2b80*/  FFMA.FTZ R31, R27, R27, R32 ;  /* 0x0000001b1b1f7223 */ /* 0x000fe20000010020 */
[----:B------:R-:W-:Y:S01]  /*2b90*/  SHF.L.U32 R41, R41, 0x10, RZ ;  /* 0x0000001029297819 */ /* 0x000fe200000006ff */
[----:B------:R-:W-:Y:S01]  /*2ba0*/  FMUL.FTZ R32, R40, R40 ;  /* 0x0000002828207220 */ /* 0x000fe20000410000 */
[----:B------:R-:W-:Y:S01]  /*2bb0*/  SHF.L.U32 R42, R42, 0x10, RZ ;  /* 0x000000102a2a7819 */ /* 0x000fe200000006ff */
[----:B------:R-:W-:Y:S01]  /*2bc0*/  FADD.FTZ R29, R29, R30 ;  /* 0x0000001e1d1d7221 */ /* 0x000fe20000010000 */
        /* <DEDUP_REMOVED lines=24> */
[----:B------:R-:W-:Y:S01]  /*2d50*/  FADD.FTZ R30, R45, R44 ;  /* 0x0000002c2d1e7221 */ /* 0x000fe20000010000 */
[----:B------:R-:W-:Y:S01]  /*2d60*/  FADD.FTZ R28, R28, R31 ;  /* 0x0000001f1c1c7221 */ /* 0x000fe20000010000 */
[----:B------:R-:W-:Y:S01]  /*2d70*/  FFMA.FTZ R31, R47, R47, R32 ;  /* 0x0000002f2f1f7223 */ /* 0x000fe20000010020 */
[----:B----4-:R-:W-:Y:S01]  /*2d80*/  PRMT R50, R51, 0x7632, R50 ;  /* 0x0000763233327816 */ /* 0x010fe20000000032 */
[----:B------:R-:W-:Y:S01]  /*2d90*/  FMUL.FTZ R32, R48, R48 ;  /* 0x0000003030207220 */ /* 0x000fe20000410000 */
[----:B------:R-:W-:-:S02]  /*2da0*/  SHF.L.U32 R49, R49, 0x10, RZ ;  /* 0x0000001031317819 */ /* 0x000fc400000006ff */
        /* <DEDUP_REMOVED lines=26> */
[----:B-----5:R-:W-:Y:S01]  /*2f50*/  PRMT R58, R59, 0x7632, R58 ;  /* 0x000076323b3a7816 */ /* 0x020fe2000000003a */
[----:B------:R-:W-:Y:S01]  /*2f60*/  FADD.FTZ R30, R53, R52 ;  /* 0x00000034351e7221 */ /* 0x000fe20000010000 */
[----:B------:R-:W-:Y:S01]  /*2f70*/  FADD.FTZ R28, R28, R31 ;  /* 0x0000001f1c1c7221 */ /* 0x000fe20000010000 */
[----:B------:R-:W-:Y:S01]  /*2f80*/  FFMA.FTZ R31, R55, R55, R32 ;  /* 0x00000037371f7223 */ /* 0x000fe20000010020 */
[----:B------:R-:W-:Y:S01]  /*2f90*/  SHF.L.U32 R57, R57, 0x10, RZ ;  /* 0x0000001039397819 */ /* 0x000fe200000006ff */
[----:B------:R-:W-:Y:S01]  /*2fa0*/  FMUL.FTZ R32, R56, R56 ;  /* 0x0000003838207220 */ /* 0x000fe20000410000 */
[----:B------:R-:W-:Y:S01]  /*2fb0*/  SHF.L.U32 R58, R58, 0x10, RZ ;  /* 0x000000103a3a7819 */ /* 0x000fe200000006ff */
[----:B------:R-:W-:Y:S01]  /*2fc0*/  FADD.FTZ R29, R29, R30 ;  /* 0x0000001e1d1d7221 */ /* 0x000fe20000010000 */
[----:B------:R-:W-:Y:S01]  /*2fd0*/  FADD.FTZ R30, R55, R54 ;  /* 0x00000036371e7221 */ /* 0x000fe20000010000 */
[----:B------:R-:W-:Y:S01]  /*2fe0*/  FADD.FTZ R28, R28, R31 ;  /* 0x0000001f1c1c7221 */ /* 0x000fe20000010000 */
[----:B------:R-:W-:Y:S01]  /*2ff0*/  SHF.L.U32 R59, R59, 0x10, RZ ;  /* 0x000000103b3b7819 */ /* 0x000fe200000006ff */
[----:B------:R-:W-:Y:S01]  /*3000*/  FFMA.FTZ R31, R57, R57, R32 ;  /* 0x00000039391f7223 */ /* 0x000fe20000010020 */
[----:B------:R-:W-:Y:S01]  /*3010*/  FMUL.FTZ R32, R58, R58 ;  /* 0x0000003a3a207220 */ /* 0x000fe20000410000 */
[----:B------:R-:W-:Y:S01]  /*3020*/  PRMT R62, R63, 0x7632, R62 ;  /* 0x000076323f3e7816 */ /* 0x000fe2000000003e */
[----:B------:R-:W-:Y:S01]  /*3030*/  FADD.FTZ R29, R29, R30 ;  /* 0x0000001e1d1d7221 */ /* 0x000fe20000010000 */
[----:B------:R-:W-:Y:S01]  /*3040*/  FADD.FTZ R30, R57, R56 ;  /* 0x00000038391e7221 */ /* 0x000fe20000010000 */
[----:B------:R-:W-:Y:S01]  /*3050*/  FADD.FTZ R28, R28, R31 ;  /* 0x0000001f1c1c7221 */ /* 0x000fe20000010000 */
[----:B------:R-:W-:-:S04]  /*3060*/  PRMT R60, R61, 0x7632, R60 ;  /* 0x000076323d3c7816 */ /* 0x000fc8000000003c */
[----:B------:R-:W-:Y:S01]  /*3070*/  SHF.L.U32 R60, R60, 0x10, RZ ;  /* 0x000000103c3c7819 */ /* 0x000fe200000006ff */
[----:B------:R-:W-:Y:S01]  /*3080*/  FFMA.FTZ R31, R59, R59, R32 ;  /* 0x0000003b3b1f7223 */ /* 0x000fe20000010020 */
[----:B------:R-:W-:Y:S02]  /*3090*/  SHF.L.U32 R61, R61, 0x10, RZ ;  /* 0x000000103d3d7819 */ /* 0x000fe400000006ff */
[----:B------:R-:W-:Y:S01]  /*30a0*/  SHF.L.U32 R62, R62, 0x10, RZ ;  /* 0x000000103e3e7819 */ /* 0x000fe200000006ff */
[----:B------:R-:W-:Y:S01]  /*30b0*/  FMUL.FTZ R32, R60, R60 ;  /* 0x0000003c3c207220 */ /* 0x000fe20000410000 */
[----:B------:R-:W-:Y:S01]  /*30c0*/  PRMT R64, R65, 0x7632, R64 ;  /* 0x0000763241407816 */ /* 0x000fe20000000040 */
[----:B------:R-:W-:Y:S01]  /*30d0*/  FADD.FTZ R29, R29, R30 ;  /* 0x0000001e1d1d7221 */ /* 0x000fe20000010000 */
        /* <DEDUP_REMOVED lines=10> */
[----:B------:R-:W-:Y:S01]  /*3180*/  SHF.L.U32 R65, R65, 0x10, RZ ;  /* 0x0000001041417819 */ /* 0x000fe200000006ff */
[----:B------:R-:W-:Y:S01]  /*3190*/  FMUL.FTZ R32, R64, R64 ;  /* 0x0000004040207220 */ /* 0x000fe20000410000 */
[----:B------:R-:W-:Y:S01]  /*31a0*/  FADD.FTZ R29, R29, R30 ;  /* 0x0000001e1d1d7221 */ /* 0x000fe20000010000 */
[----:B------:R-:W-:Y:S01]  /*31b0*/  FADD.FTZ R30, R63, R62 ;  /* 0x0000003e3f1e7221 */ /* 0x000fe20000010000 */
[----:B------:R-:W-:Y:S01]  /*31c0*/  FADD.FTZ R28, R28, R31 ;  /* 0x0000001f1c1c7221 */ /* 0x000fe20000010000 */
[----:B------:R-:W-:-:S04]  /*31d0*/  PRMT R66, R67, 0x7632, R66 ;  /* 0x0000763243427816 */ /* 0x000fc80000000042 */
[----:B------:R-:W-:Y:S01]  /*31e0*/  SHF.L.U32 R66, R66, 0x10, RZ ;  /* 0x0000001042427819 */ /* 0x000fe200000006ff */
[----:B------:R-:W-:Y:S01]  /*31f0*/  FFMA.FTZ R31, R65, R65, R32 ;  /* 0x00000041411f7223 */ /* 0x000fe20000010020 */
[----:B------:R-:W-:Y:S01]  /*3200*/  SHF.L.U32 R67, R67, 0x10, RZ ;  /* 0x0000001043437819 */ /* 0x000fe200000006ff */
[----:B------:R-:W-:Y:S02]  /*3210*/  FADD.FTZ R29, R29, R30 ;  /* 0x0000001e1d1d7221 */ /* 0x000fe40000010000 */
        /* <DEDUP_REMOVED lines=9> */
[----:B------:R-:W-:Y:S01]  /*32b0*/  FADD.FTZ R30, R67, R66 ;  /* 0x00000042431e7221 */ /* 0x000fe20000010000 */
[----:B------:R-:W-:Y:S01]  /*32c0*/  FADD.FTZ R28, R28, R31 ;  /* 0x0000001f1c1c7221 */ /* 0x000fe20000010000 */
[----:B------:R-:W-:Y:S01]  /*32d0*/  FFMA.FTZ R31, R73, R73, R32 ;  /* 0x00000049491f7223 */ /* 0x000fe20000010020 */
[----:B------:R-:W-:-:S04]  /*32e0*/  PRMT R74, R75, 0x7632, R74 ;  /* 0x000076324b4a7816 */ /* 0x000fc8000000004a */
[----:B------:R-:W-:Y:S02]  /*32f0*/  SHF.L.U32 R74, R74, 0x10, RZ ;  /* 0x000000104a4a7819 */ /* 0x000fe400000006ff */
[----:B------:R-:W-:Y:S01]  /*3300*/  SHF.L.U32 R75, R75, 0x10, RZ ;  /* 0x000000104b4b7819 */ /* 0x000fe200000006ff */
[----:B------:R-:W-:Y:S02]  /*3310*/  FADD.FTZ R29, R29, R30 ;  /* 0x0000001e1d1d7221 */ /* 0x000fe40000010000 */
[----:B------:R-:W-:Y:S01]  /*3320*/  FMUL.FTZ R32, R74, R74 ;  /* 0x0000004a4a207220 */ /* 0x000fe20000410000 */
[----:B------:R-:W-:Y:S01]  /*3330*/  PRMT R76, R77, 0x7632, R76 ;  /* 0x000076324d4c7816 */ /* 0x000fe2000000004c */
[----:B------:R-:W-:Y:S01]  /*3340*/  FADD.FTZ R30, R73, R72 ;  /* 0x00000048491e7221 */ /* 0x000fe20000010000 */
[----:B------:R-:W-:Y:S01]  /*3350*/  FADD.FTZ R31, R28, R31 ;  /* 0x0000001f1c1f7221 */ /* 0x000fe20000010000 */
[----:B------:R-:W-:Y:S01]  /*3360*/  FFMA.FTZ R32, R75, R75, R32 ;  /* 0x0000004b4b207223 */ /* 0x000fe20000010020 */
[----:B------:R-:W-:Y:S01]  /*3370*/  SHF.L.U32 R76, R76, 0x10, RZ ;  /* 0x000000104c4c7819 */ /* 0x000fe200000006ff */
[----:B------:R-:W-:Y:S01]  /*3380*/  FADD.FTZ R29, R29, R30 ;  /* 0x0000001e1d1d7221 */ /* 0x000fe20000010000 */
[----:B------:R-:W-:Y:S01]  /*3390*/  FADD.FTZ R30, R75, R74 ;  /* 0x0000004a4b1e7221 */ /* 0x000fe20000010000 */
[----:B------:R-:W-:Y:S01]  /*33a0*/  SHF.L.U32 R77, R77, 0x10, RZ ;  /* 0x000000104d4d7819 */ /* 0x000fe200000006ff */
[----:B------:R-:W-:Y:S01]  /*33b0*/  FADD.FTZ R31, R31, R32 ;  /* 0x000000201f1f7221 */ /* 0x000fe20000010000 */
[----:B------:R-:W-:Y:S01]  /*33c0*/  LOP3.LUT R28, R99, 0x3e0, RZ, 0xc0, !PT ;  /* 0x000003e0631c7812 */ /* 0x000fe200078ec0ff */
[----:B------:R-:W-:Y:S01]  /*33d0*/  FMUL.FTZ R32, R76, R76 ;  /* 0x0000004c4c207220 */ /* 0x000fe20000410000 */
[----:B------:R-:W-:Y:S01]  /*33e0*/  FADD.FTZ R30, R29, R30 ;  /* 0x0000001e1d1e7221 */ /* 0x000fe20000010000 */
[C---:B------:R-:W-:Y:S01]  /*33f0*/  FADD.FTZ R33, R77.reuse, R76 ;  /* 0x0000004c4d217221 */ /* 0x040fe20000010000 */
[C---:B------:R-:W-:Y:S01]  /*3400*/  ISETP.GT.U32.AND P1, PT, R28.reuse, 0x168, PT ;  /* 0x000001681c00780c */ /* 0x040fe20003f24070 */
[----:B------:R-:W-:Y:S01]  /*3410*/  FFMA.FTZ R32, R77, R77, R32 ;  /* 0x0000004d4d207223 */ /* 0x000fe20000010020 */
[----:B------:R-:W-:Y:S01]  /*3420*/  IADD3 R29, PT, PT, -R28, 0x187, RZ ;  /* 0x000001871c1d7810 */ /* 0x000fe20007ffe1ff */
[----:B------:R-:W-:-:S02]  /*3430*/  FADD.FTZ R68, R30, R33 ;  /* 0x000000211e447221 */ /* 0x000fc40000010000 */
[----:B------:R-:W-:Y:S01]  /*3440*/  FADD.FTZ R69, R31, R32 ;  /* 0x000000201f457221 */ /* 0x000fe20000010000 */
[----:B------:R-:W-:-:S05]  /*3450*/  SEL R29, R29, 0x1f, P1 ;  /* 0x0000001f1d1d7807 */ /* 0x000fca0000800000 */
[----:B------:R-:W0:Y:S04]  /*3460*/  SHFL.DOWN PT, R31, R68, 0x1, R29 ;  /* 0x08200000441f7989 */ /* 0x000e2800000e001d */
[----:B------:R-:W1:Y:S01]  /*3470*/  SHFL.DOWN PT, R28, R69, 0x1, R29 ;  /* 0x08200000451c7989 */ /* 0x000e6200000e001d */
[----:B------:R-:W-:-:S13]  /*3480*/  ISETP.GE.AND P1, PT, R96, R29, PT ;  /* 0x0000001d6000720c */ /* 0x000fda0003f26270 */
[----:B0-----:R-:W-:Y:S01]  /*3490*/  @!P1 FADD.FTZ R68, R68, R31 ;  /* 0x0000001f44449221 */ /* 0x001fe20000010000 */
[----:B-1----:R-:W-:-:S04]  /*34a0*/  @!P1 FADD.FTZ R69, R69, R28 ;  /* 0x0000001c45459221 */ /* 0x002fc80000010000 */
[----:B------:R-:W0:Y:S04]  /*34b0*/  SHFL.DOWN PT, R31, R68, 0x2, R29 ;  /* 0x08400000441f7989 */ /* 0x000e2800000e001d */
[----:B------:R-:W1:Y:S01]  /*34c0*/  SHFL.DOWN PT, R30, R69, 0x2, R29 ;  /* 0x08400000451e7989 */ /* 0x000e6200000e001d */
[----:B------:R-:W-:-:S04]  /*34d0*/  IADD3 R28, PT, PT, R96, 0x2, RZ ;  /* 0x00000002601c7810 */ /* 0x000fc80007ffe0ff */
[----:B------:R-:W-:Y:S02]  /*34e0*/  ISETP.GT.AND P1, PT, R28, R29, PT ;  /* 0x0000001d1c00720c */ /* 0x000fe40003f24270 */
[----:B------:R-:W-:-:S11]  /*34f0*/  IADD3 R28, PT, PT, R96, 0x4, RZ ;  /* 0x00000004601c7810 */ /* 0x000fd60007ffe0ff */
[----:B0-----:R-:W-:Y:S01]  /*3500*/  @!P1 FADD.FTZ R68, R68, R31 ;  /* 0x0000001f44449221 */ /* 0x001fe20000010000 */
[----:B-1----:R-:W-:-:S04]  /*3510*/  @!P1 FADD.FTZ R69, R69, R30 ;  /* 0x0000001e45459221 */ /* 0x002fc80000010000 */
[----:B------:R-:W0:Y:S04]  /*3520*/  SHFL.DOWN PT, R31, R68, 0x4, R29 ;  /* 0x08800000441f7989 */ /* 0x000e2800000e001d */
[----:B------:R-:W1:Y:S01]  /*3530*/  SHFL.DOWN PT, R30, R69, 0x4, R29 ;  /* 0x08800000451e7989 */ /* 0x000e6200000e001d */
[----:B------:R-:W-:Y:S02]  /*3540*/  ISETP.GT.AND P1, PT, R28, R29, PT ;  /* 0x0000001d1c00720c */ /* 0x000fe40003f24270 */
[C---:B------:R-:W-:Y:S02]  /*3550*/  ISETP.NE.AND P3, PT, R96.reuse, RZ, PT ;  /* 0x000000ff6000720c */ /* 0x040fe40003f65270 */
[----:B------:R-:W-:-:S09]  /*3560*/  IADD3 R28, PT, PT, R96, 0x8, RZ ;  /* 0x00000008601c7810 */ /* 0x000fd20007ffe0ff */
        /* <DEDUP_REMOVED lines=19> */
[----:B-1----:R-:W-:Y:S01]  /*36a0*/  @!P1 FADD.FTZ R69, R69, R30 ;  /* 0x0000001e45459221 */ /* 0x002fe20000010000 */
        /* <DEDUP_REMOVED lines=10> */
[----:B0-----:R-:W0:Y:S01]  /*3750*/  LDS.128 R28, [UR5+0x40] ;  /* 0x00004005ff1c7984 */ /* 0x001e220008000c00 */
[----:B-1----:R-:W-:Y:S01]  /*3760*/  FADD.FTZ R121, R68, R70 ;  /* 0x0000004644797221 */ /* 0x002fe20000010000 */
[----:B------:R-:W-:-:S03]  /*3770*/  FADD.FTZ R68, R69, R71 ;  /* 0x0000004745447221 */ /* 0x000fc60000010000 */
        /* <DEDUP_REMOVED lines=25> */
.L_x_1866:
[----:B------:R-:W-:Y:S05]  /*3910*/  BSYNC.RECONVERGENT B0 ;  /* 0x0000000000007941 */ /* 0x000fea0003800200 */
.L_x_1865:
[----:B------:R-:W1:Y:S02]  /*3920*/  LDCU UR5, c[0x0][0x370] ;  /* 0x00006e00ff0577ac */ /* 0x000e640008000800 */
[----:B-1----:R-:W-:-:S09]  /*3930*/  UISETP.GE.U32.AND UP0, UPT, UR5, 0x2, UPT ;  /* 0x000000020500788c */ /* 0x002fd2000bf06070 */
[----:B------:R-:W-:Y:S05]  /*3940*/  BRA.U !UP0, `(.L_x_1867) ;  /* 0x0000000908c07547 */ /* 0x000fea000b800000 */
[----:B------:R-:W1:Y:S01]  /*3950*/  LDC R29, c[0x0][0x370] ;  /* 0x0000dc00ff1d7b82 */ /* 0x000e620000000800 */
[----:B------:R-:W-:-:S06]  /*3960*/  ULOP3.LUT UR6, UR4, 0x1, URZ, 0xc0, !UPT ;  /* 0x0000000104067892 */ /* 0x000fcc000f8ec0ff */
[----:B0-----:R-:W-:Y:S01]  /*3970*/  IMAD R28, R97, UR6, RZ ;  /* 0x00000006611c7c24 */ /* 0x001fe2000f8e02ff */
[----:B------:R-:W0:Y:S03]  /*3980*/  LDC.64 R70, c[0x0][0x3b8] ;  /* 0x0000ee00ff467b82 */ /* 0x000e260000000a00 */
[----:B-1----:R-:W-:-:S05]  /*3990*/  IMAD R28, R28, R29, RZ ;  /* 0x0000001d1c1c7224 */ /* 0x002fca00078e02ff */
[----:B------:R-:W-:-:S05]  /*39a0*/  SHF.L.U32 R29, R28, 0x1, RZ ;  /* 0x000000011c1d7819 */ /* 0x000fca00000006ff */
[----:B0-----:R-:W-:Y:S01]  /*39b0*/  IMAD.WIDE R70, R29, 0x4, R70 ;  /* 0x000000041d467825 */ /* 0x001fe200078e0246 */
[----:B------:R-:W-:Y:S06]  /*39c0*/  @P2 BRA `(.L_x_1868) ;  /* 0x00000000005c2947 */ /* 0x000fec0003800000 */
[----:B------:R-:W0:Y:S01]  /*39d0*/  LDC.64 R28, c[0x0][0x3b0] ;  /* 0x0000ec00ff1c7b82 */ /* 0x000e220000000a00 */
[----:B------:R-:W-:Y:S01]  /*39e0*/  ULOP3.LUT UP0, UR5, UR4, 0x2, URZ, 0xc0, !UPT ;  /* 0x0000000204057892 */ /* 0x000fe2000f80c0ff */
[--C-:B------:R-:W-:Y:S02]  /*39f0*/  IMAD R31, R97, UR6, R100.reuse ;  /* 0x00000006611f7c24 */ /* 0x100fe4000f8e0264 */
[----:B------:R-:W-:Y:S01]  /*3a00*/  IMAD R33, R98, R97, R100 ;  /* 0x0000006162217224 */ /* 0x000fe200078e0264 */
[----:B------:R-:W-:-:S03]  /*3a10*/  UIADD3 UR5, UPT, UPT, -UR5, 0x1, URZ ;  /* 0x0000000105057890 */ /* 0x000fc6000fffe1ff */
[----:B------:R-:W1:Y:S01]  /*3a20*/  LDC R32, c[0x0][0x370] ;  /* 0x0000dc00ff207b82 */ /* 0x000e620000000800 */
[----:B------:R-:W-:Y:S02]  /*3a30*/  PLOP3.LUT P1, PT, PT, PT, UP0, 0x80, 0x8 ;  /* 0x000000000008781c */ /* 0x000fe40003f2f008 */
[----:B------:R-:W-:Y:S01]  /*3a40*/  MOV R35, UR5 ;  /* 0x0000000500237c02 */ /* 0x000fe20008000f00 */
[----:B0-----:R-:W-:-:S04]  /*3a50*/  IMAD.WIDE.U32 R28, R31, 0x4, R28 ;  /* 0x000000041f1c7825 */ /* 0x001fc800078e001c */
[----:B------:R-:W-:Y:S01]  /*3a60*/  IMAD.WIDE.U32 R30, R33, 0x8, R70 ;  /* 0x00000008211e7825 */ /* 0x000fe200078e0046 */
[----:B-1----:R-:W-:-:S04]  /*3a70*/  SEL R33, R32, RZ, !P1 ;  /* 0x000000ff20217207 */ /* 0x002fc80004800000 */
[----:B------:R0:W-:Y:S01]  /*3a80*/  STG.E.64 desc[UR8][R30.64], R68 ;  /* 0x000000441e007986 */ /* 0x0001e2000c101b08 */
[----:B------:R-:W-:Y:S01]  /*3a90*/  ISETP.NE.AND P1, PT, R33, -0x1, PT ;  /* 0xffffffff2100780c */ /* 0x000fe20003f25270 */
[----:B------:R-:W-:Y:S06]  /*3aa0*/  MEMBAR.ALL.GPU ;  /* 0x0000000000007992 */ /* 0x000fec000000a000 */
[----:B------:R-:W-:-:S00]  /*3ab0*/  ERRBAR ;  /* 0x00000000000079ab */ /* 0x000fc00000000000 */
[----:B------:R-:W-:Y:S06]  /*3ac0*/  CGAERRBAR ;  /* 0x00000000000075ab */ /* 0x000fec0000000000 */
[----:B------:R0:W-:Y:S01]  /*3ad0*/  REDG.E.ADD.S32.STRONG.GPU desc[UR8][R28.64], R35 ;  /* 0x000000231c00798e */ /* 0x0001e2000c12e308 */
[----:B------:R-:W-:Y:S05]  /*3ae0*/  @!P1 BRA `(.L_x_1868) ;  /* 0x0000000000149947 */ /* 0x000fea0003800000 */
.L_x_1869:
[----:B0-----:R-:W2:Y:S04]  /*3af0*/  LDG.E.STRONG.GPU R30, desc[UR8][R28.64] ;  /* 0x000000081c1e7981 */ /* 0x001ea8000c1ef900 */
[----:B--2---:R-:W-:Y:S01]  /*3b00*/  CCTL.IVALL ;  /* 0x00000000ff00798f */ /* 0x004fe20002000000 */
[----:B------:R-:W-:Y:S05]  /*3b10*/  YIELD ;  /* 0x0000000000007946 */ /* 0x000fea0003800000 */
[----:B------:R-:W-:-:S13]  /*3b20*/  ISETP.NE.AND P1, PT, R30, R33, PT ;  /* 0x000000211e00720c */ /* 0x000fda0003f25270 */
[----:B------:R-:W-:Y:S05]  /*3b30*/  @P1 BRA `(.L_x_1869) ;  /* 0xfffffffc00ec1947 */ /* 0x000fea000383ffff */
.L_x_1868:
[----:B0-----:R-:W0:Y:S01]  /*3b40*/  LDC R28, c[0x0][0x370] ;  /* 0x0000dc00ff1c7b82 */ /* 0x001e220000000800 */
[----:B------:R-:W-:Y:S05]  /*3b50*/  WARPSYNC.ALL ;  /* 0x0000000000007948 */ /* 0x000fea0003800000 */
[----:B0-----:R-:W-:Y:S02]  /*3b60*/  ISETP.GE.U32.AND P1, PT, R28, 0x8, PT ;  /* 0x000000081c00780c */ /* 0x001fe40003f26070 */
[----:B------:R-:W-:Y:S01]  /*3b70*/  BAR.SYNC.DEFER_BLOCKING 0x0 ;  /* 0x0000000000007b1d */ /* 0x000fe20000010000 */
[----:B------:R-:W-:-:S10]  /*3b80*/  HFMA2 R36, -RZ, RZ, 0, 0 ;  /* 0x00000000ff247431 */ /* 0x000fd400000001ff */
        /* <DEDUP_REMOVED lines=10> */
[----:B------:R-:W-:-:S07]  /*3c30*/  MOV R30, R100 ;  /* 0x00000064001e7202 */ /* 0x000fce0000000f00 */
.L_x_1871:
[----:B------:R-:W-:-:S13]  /*3c40*/  ISETP.EQ.OR P1, PT, R31, RZ, P2 ;  /* 0x000000ff1f00720c */ /* 0x000fda0001722670 */
[----:B------:R-:W-:-:S06]  /*3c50*/  @!P1 IMAD.WIDE.U32 R28, R30, 0x8, R70 ;  /* 0x000000081e1c9825 */ /* 0x000fcc00078e0046 */
[----:B------:R-:W2:Y:S01]  /*3c60*/  @!P1 LDG.E.64 R28, desc[UR8][R28.64] ;  /* 0x000000081c1c9981 */ /* 0x000ea2000c1e1b00 */
[----:B------:R-:W-:-:S06]  /*3c70*/  UIADD3 UR6, UPT, UPT, UR5, 0x1, URZ ;  /* 0x0000000105067890 */ /* 0x000fcc000fffe0ff */
[----:B------:R-:W-:Y:S01]  /*3c80*/  ISETP.EQ.OR P3, PT, R98, UR6, P2 ;  /* 0x0000000662007c0c */ /* 0x000fe20009762670 */
[----:B------:R-:W-:Y:S01]  /*3c90*/  UIADD3 UR6, UPT, UPT, UR5, 0x2, URZ ;  /* 0x0000000205067890 */ /* 0x000fe2000fffe0ff */
[----:B--2---:R-:W-:Y:S01]  /*3ca0*/  @!P1 FADD.FTZ R68, R68, R28 ;  /* 0x0000001c44449221 */ /* 0x004fe20000010000 */
[----:B------:R-:W-:-:S10]  /*3cb0*/  @!P1 FADD.FTZ R69, R69, R29 ;  /* 0x0000001d45459221 */ /* 0x000fd40000010000 */
[----:B------:R-:W-:-:S06]  /*3cc0*/  @!P3 IMAD.WIDE.U32 R28, R32, 0x8, R70 ;  /* 0x00000008201cb825 */ /* 0x000fcc00078e0046 */
[----:B------:R-:W2:Y:S01]  /*3cd0*/  @!P3 LDG.E.64 R28, desc[UR8][R28.64] ;  /* 0x000000081c1cb981 */ /* 0x000ea2000c1e1b00 */
        /* <DEDUP_REMOVED lines=31> */
[----:B------:R-:W0:Y:S01]  /*3ed0*/  LDC R39, c[0x0][0x370] ;  /* 0x0000dc00ff277b82 */ /* 0x000e220000000800 */
[----:B------:R-:W-:Y:S01]  /*3ee0*/  UIADD3 UR5, UPT, UPT, UR5, 0x8, URZ ;  /* 0x0000000805057890 */ /* 0x000fe2000fffe0ff */
[----:B--2---:R-:W-:Y:S01]  /*3ef0*/  @!P1 FADD.FTZ R68, R68, R28 ;  /* 0x0000001c44449221 */ /* 0x004fe20000010000 */
[----:B------:R-:W-:-:S09]  /*3f00*/  @!P1 FADD.FTZ R69, R69, R29 ;  /* 0x0000001d45459221 */ /* 0x000fd20000010000 */
[----:B------:R-:W-:-:S06]  /*3f10*/  @!P3 IMAD.WIDE.U32 R28, R35, 0x8, R70 ;  /* 0x00000008231cb825 */ /* 0x000fcc00078e0046 */
[----:B------:R-:W2:Y:S01]  /*3f20*/  @!P3 LDG.E.64 R28, desc[UR8][R28.64] ;  /* 0x000000081c1cb981 */ /* 0x000ea2000c1e1b00 */
[----:B0-----:R-:W-:Y:S02]  /*3f30*/  LOP3.LUT R39, R39, 0x7ffffff8, RZ, 0xc0, !PT ;  /* 0x7ffffff827277812 */ /* 0x001fe400078ec0ff */
[----:B------:R-:W-:Y:S02]  /*3f40*/  IADD3 R31, PT, PT, R31, 0x8, RZ ;  /* 0x000000081f1f7810 */ /* 0x000fe40007ffe0ff */
[----:B------:R-:W-:Y:S02]  /*3f50*/  ISETP.NE.AND P1, PT, R39, UR5, PT ;  /* 0x0000000527007c0c */ /* 0x000fe4000bf25270 */
[C---:B------:R-:W-:Y:S02]  /*3f60*/  LEA R30, R97.reuse, R30, 0x3 ;  /* 0x0000001e611e7211 */ /* 0x040fe400078e18ff */
[C---:B------:R-:W-:Y:S02]  /*3f70*/  LEA R32, R97.reuse, R32, 0x3 ;  /* 0x0000002061207211 */ /* 0x040fe400078e18ff */
[----:B------:R-:W-:-:S02]  /*3f80*/  LEA R33, R97, R33, 0x3 ;  /* 0x0000002161217211 */ /* 0x000fc400078e18ff */
[C---:B------:R-:W-:Y:S02]  /*3f90*/  LEA R36, R97.reuse, R36, 0x3 ;  /* 0x0000002461247211 */ /* 0x040fe400078e18ff */
[C---:B------:R-:W-:Y:S02]  /*3fa0*/  LEA R37, R97.reuse, R37, 0x3 ;  /* 0x0000002561257211 */ /* 0x040fe400078e18ff */
[C---:B------:R-:W-:Y:S02]  /*3fb0*/  LEA R38, R97.reuse, R38, 0x3 ;  /* 0x0000002661267211 */ /* 0x040fe400078e18ff */
[C---:B------:R-:W-:Y:S02]  /*3fc0*/  LEA R34, R97.reuse, R34, 0x3 ;  /* 0x0000002261227211 */ /* 0x040fe400078e18ff */
[----:B------:R-:W-:Y:S01]  /*3fd0*/  LEA R35, R97, R35, 0x3 ;  /* 0x0000002361237211 */ /* 0x000fe200078e18ff */
[----:B--2---:R-:W-:Y:S01]  /*3fe0*/  @!P3 FADD.FTZ R68, R68, R28 ;  /* 0x0000001c4444b221 */ /* 0x004fe20000010000 */
[----:B------:R-:W-:Y:S01]  /*3ff0*/  @!P3 FADD.FTZ R69, R69, R29 ;  /* 0x0000001d4545b221 */ /* 0x000fe20000010000 */
[----:B------:R-:W-:Y:S06]  /*4000*/  @P1 BRA `(.L_x_1871) ;  /* 0xfffffffc000c1947 */ /* 0x000fec000383ffff */
[----:B------:R-:W-:-:S07]  /*4010*/  MOV R36, R39 ;  /* 0x0000002700247202 */ /* 0x000fce0000000f00 */
.L_x_1870:
[----:B------:R-:W0:Y:S02]  /*4020*/  LDCU UR5, c[0x0][0x370] ;  /* 0x00006e00ff0577ac */ /* 0x000e240008000800 */
[----:B0-----:R-:W-:-:S09]  /*4030*/  ULOP3.LUT UP0, URZ, UR5, 0x7, URZ, 0xc0, !UPT ;  /* 0x0000000705ff7892 */ /* 0x001fd2000f80c0ff */
[----:B------:R-:W-:Y:S05]  /*4040*/  BRA.U !UP0, `(.L_x_1867) ;  /* 0x0000000508007547 */ /* 0x000fea000b800000 */
[----:B------:R-:W0:Y:S01]  /*4050*/  LDCU UR5, c[0x0][0x370] ;  /* 0x00006e00ff0577ac */ /* 0x000e220008000800 */
[----:B------:R-:W1:Y:S01]  /*4060*/  LDCU UR6, c[0x0][0x370] ;  /* 0x00006e00ff0677ac */ /* 0x000e620008000800 */
[----:B0-----:R-:W-:-:S04]  /*4070*/  ULOP3.LUT UR5, UR5, 0x7, URZ, 0xc0, !UPT ;  /* 0x0000000705057892 */ /* 0x001fc8000f8ec0ff */
[----:B------:R-:W-:Y:S02]  /*4080*/  UIADD3 UR5, UPT, UPT, UR5, -0x1, URZ ;  /* 0xffffffff05057890 */ /* 0x000fe4000fffe0ff */
[----:B-1----:R-:W-:Y:S02]  /*4090*/  ULOP3.LUT UP1, UR6, UR6, 0x3, URZ, 0xc0, !UPT ;  /* 0x0000000306067892 */ /* 0x002fe4000f82c0ff */
[----:B------:R-:W-:-:S09]  /*40a0*/  UISETP.GE.U32.AND UP0, UPT, UR5, 0x3, UPT ;  /* 0x000000030500788c */ /* 0x000fd2000bf06070 */
[----:B------:R-:W-:Y:S05]  /*40b0*/  BRA.U !UP0, `(.L_x_1872) ;  /* 0x0000000108707547 */ /* 0x000fea000b800000 */
[CC--:B------:R-:W-:Y:S02]  /*40c0*/  ISETP.EQ.OR P1, PT, R36.reuse, R98.reuse, P2 ;  /* 0x000000622400720c */ /* 0x0c0fe40001722670 */
[C---:B------:R-:W-:Y:S02]  /*40d0*/  IADD3 R31, PT, PT, R36.reuse, 0x1, RZ ;  /* 0x00000001241f7810 */ /* 0x040fe40007ffe0ff */
[C---:B------:R-:W-:Y:S02]  /*40e0*/  IADD3 R33, PT, PT, R36.reuse, 0x2, RZ ;  /* 0x0000000224217810 */ /* 0x040fe40007ffe0ff */
[-C--:B------:R-:W-:Y:S02]  /*40f0*/  ISETP.EQ.OR P3, PT, R31, R98.reuse, P2 ;  /* 0x000000621f00720c */ /* 0x080fe40001762670 */
[----:B------:R-:W-:Y:S02]  /*4100*/  ISETP.EQ.OR P4, PT, R33, R98, P2 ;  /* 0x000000622100720c */ /* 0x000fe40001782670 */
[----:B------:R-:W-:-:S03]  /*4110*/  IADD3 R35, PT, PT, R36, 0x3, RZ ;  /* 0x0000000324237810 */ /* 0x000fc60007ffe0ff */
[----:B------:R-:W-:Y:S01]  /*4120*/  @!P1 IMAD R29, R36, R97, R100 ;  /* 0x00000061241d9224 */ /* 0x000fe200078e0264 */
[----:B------:R-:W-:-:S03]  /*4130*/  ISETP.EQ.OR P5, PT, R35, R98, P2 ;  /* 0x000000622300720c */ /* 0x000fc600017a2670 */
[----:B------:R-:W-:-:S04]  /*4140*/  @!P1 IMAD.WIDE.U32 R28, R29, 0x8, R70 ;  /* 0x000000081d1c9825 */ /* 0x000fc800078e0046 */
[-CC-:B------:R-:W-:Y:S02]  /*4150*/  @!P3 IMAD R31, R31, R97.reuse, R100.reuse ;  /* 0x000000611f1fb224 */ /* 0x180fe400078e0264 */
[----:B------:R-:W-:Y:S01]  /*4160*/  @!P4 IMAD R33, R33, R97, R100 ;  /* 0x000000612121c224 */ /* 0x000fe200078e0264 */
[----:B------:R-:W2:Y:S01]  /*4170*/  @!P1 LDG.E.64 R28, desc[UR8][R28.64] ;  /* 0x000000081c1c9981 */ /* 0x000ea2000c1e1b00 */
[----:B------:R-:W-:-:S04]  /*4180*/  @!P3 IMAD.WIDE.U32 R30, R31, 0x8, R70 ;  /* 0x000000081f1eb825 */ /* 0x000fc800078e0046 */
[----:B------:R-:W-:Y:S02]  /*4190*/  @!P4 IMAD.WIDE.U32 R32, R33, 0x8, R70 ;  /* 0x000000082120c825 */ /* 0x000fe400078e0046 */
[----:B------:R-:W3:Y:S02]  /*41a0*/  @!P3 LDG.E.64 R30, desc[UR8][R30.64] ;  /* 0x000000081e1eb981 */ /* 0x000ee4000c1e1b00 */
[----:B------:R-:W-:Y:S02]  /*41b0*/  @!P5 IMAD R35, R35, R97, R100 ;  /* 0x000000612323d224 */ /* 0x000fe400078e0264 */
        /* <DEDUP_REMOVED lines=12> */
.L_x_1872:
[----:B------:R-:W-:Y:S05]  /*4280*/  BRA.U !UP1, `(.L_x_1867) ;  /* 0x0000000109707547 */ /* 0x000fea000b800000 */
[----:B------:R-:W0:Y:S01]  /*4290*/  LDC R32, c[0x0][0x370] ;  /* 0x0000dc00ff207b82 */ /* 0x000e220000000800 */
[----:B------:R-:W-:Y:S01]  /*42a0*/  UISETP.NE.AND UP0, UPT, UR6, 0x1, UPT ;  /* 0x000000010600788c */ /* 0x000fe2000bf05270 */
[----:B0-----:R-:W-:-:S08]  /*42b0*/  LOP3.LUT R32, R32, 0x1, RZ, 0xc0, !PT ;  /* 0x0000000120207812 */ /* 0x001fd000078ec0ff */
[----:B------:R-:W-:Y:S05]  /*42c0*/  BRA.U !UP0, `(.L_x_1873) ;  /* 0x0000000108387547 */ /* 0x000fea000b800000 */
[C---:B------:R-:W-:Y:S02]  /*42d0*/  ISETP.EQ.OR P3, PT, R36.reuse, R98, P2 ;  /* 0x000000622400720c */ /* 0x040fe40001762670 */
[----:B------:R-:W-:-:S04]  /*42e0*/  IADD3 R31, PT, PT, R36, 0x1, RZ ;  /* 0x00000001241f7810 */ /* 0x000fc80007ffe0ff */
[----:B------:R-:W-:-:S07]  /*42f0*/  ISETP.EQ.OR P1, PT, R31, R98, P2 ;  /* 0x000000621f00720c */ /* 0x000fce0001722670 */
[----:B------:R-:W-:-:S04]  /*4300*/  @!P3 IMAD R29, R36, R97, R100 ;  /* 0x00000061241db224 */ /* 0x000fc800078e0264 */
[----:B------:R-:W-:-:S04]  /*4310*/  @!P3 IMAD.WIDE.U32 R28, R29, 0x8, R70 ;  /* 0x000000081d1cb825 */ /* 0x000fc800078e0046 */
[----:B------:R-:W-:Y:S02]  /*4320*/  @!P1 IMAD R31, R31, R97, R100 ;  /* 0x000000611f1f9224 */ /* 0x000fe400078e0264 */
[----:B------:R-:W2:Y:S02]  /*4330*/  @!P3 LDG.E.64 R28, desc[UR8][R28.64] ;  /* 0x000000081c1cb981 */ /* 0x000ea4000c1e1b00 */
[----:B------:R-:W-:-:S06]  /*4340*/  @!P1 IMAD.WIDE.U32 R30, R31, 0x8, R70 ;  /* 0x000000081f1e9825 */ /* 0x000fcc00078e0046 */
[----:B------:R-:W3:Y:S01]  /*4350*/  @!P1 LDG.E.64 R30, desc[UR8][R30.64] ;  /* 0x000000081e1e9981 */ /* 0x000ee2000c1e1b00 */
[----:B------:R-:W-:Y:S01]  /*4360*/  IADD3 R36, PT, PT, R36, 0x2, RZ ;  /* 0x0000000224247810 */ /* 0x000fe20007ffe0ff */
[----:B--2---:R-:W-:Y:S01]  /*4370*/  @!P3 FADD.FTZ R68, R68, R28 ;  /* 0x0000001c4444b221 */ /* 0x004fe20000010000 */
[----:B------:R-:W-:-:S03]  /*4380*/  @!P3 FADD.FTZ R69, R69, R29 ;  /* 0x0000001d4545b221 */ /* 0x000fc60000010000 */
[----:B---3--:R-:W-:Y:S01]  /*4390*/  @!P1 FADD.FTZ R68, R68, R30 ;  /* 0x0000001e44449221 */ /* 0x008fe20000010000 */
[----:B------:R-:W-:-:S07]  /*43a0*/  @!P1 FADD.FTZ R69, R69, R31 ;  /* 0x0000001f45459221 */ /* 0x000fce0000010000 */
.L_x_1873:
        /* <DEDUP_REMOVED lines=9> */
.L_x_1874:
[----:B------:R-:W-:Y:S05]  /*4440*/  BSYNC.RECONVERGENT B0 ;  /* 0x0000000000007941 */ /* 0x000fea0003800200 */
.L_x_1867:
[----:B------:R-:W1:Y:S01]  /*4450*/  S2UR UR6, SR_CgaCtaId ;  /* 0x00000000000679c3 */ /* 0x000e620000008800 */
[----:B------:R-:W2:Y:S01]  /*4460*/  LDCU UR7, c[0x0][0x414] ;  /* 0x00008280ff0777ac */ /* 0x000ea20008000800 */
[----:B------:R-:W-:Y:S01]  /*4470*/  LOP3.LUT R37, R102, 0xffff, RZ, 0xc0, !PT ;  /* 0x0000ffff66257812 */ /* 0x000fe200078ec0ff */
[----:B------:R-:W-:-:S03]  /*4480*/  UMOV UR5, 0x400 ;  /* 0x0000040000057882 */ /* 0x000fc60000000000 */
[----:B------:R-:W-:Y:S01]  /*4490*/  IADD3 R37, PT, PT, R120, R37, RZ ;  /* 0x0000002578257210 */ /* 0x000fe20007ffe0ff */
[----:B------:R-:W3:Y:S01]  /*44a0*/  LDCU UR10, c[0x0][0x404] ;  /* 0x00008080ff0a77ac */ /* 0x000ee20008000800 */
[----:B------:R-:W4:Y:S08]  /*44b0*/  @P0 LDC.64 R32, c[0x0][0x388] ;  /* 0x0000e200ff200b82 */ /* 0x000f300000000a00 */
[----:B------:R-:W2:Y:S01]  /*44c0*/  LDC.64 R30, c[0x0][0x398] ;  /* 0x0000e600ff1e7b82 */ /* 0x000ea20000000a00 */
[----:B-1----:R-:W-:-:S07]  /*44d0*/  ULEA UR5, UR6, UR5, 0x18 ;  /* 0x0000000506057291 */ /* 0x002fce000f8ec0ff */
[----:B0-----:R-:W0:Y:S01]  /*44e0*/  LDC.64 R28, c[0x0][0x3a0] ;  /* 0x0000e800ff1c7b82 */ /* 0x001e220000000a00 */
[----:B----4-:R-:W-:Y:S01]  /*44f0*/  @P0 IMAD.WIDE R32, R101, 0x8, R32 ;  /* 0x0000000865200825 */ /* 0x010fe200078e0220 */
[----:B------:R1:W-:Y:S03]  /*4500*/  @!P2 STS.64 [UR5+0x80], R68 ;  /* 0x00008044ff00a988 */ /* 0x0003e60008000a05 */
[----:B--2---:R-:W-:-:S04]  /*4510*/  IMAD.WIDE R34, R37, 0x4, R30 ;  /* 0x0000000425227825 */ /* 0x004fc800078e021e */
[----:B-1----:R-:W-:Y:S01]  /*4520*/  @P0 FMUL.FTZ R68, R68, UR7 ;  /* 0x0000000744440c20 */ /* 0x002fe20008410000 */
[----:B------:R-:W-:-:S05]  /*4530*/  @P0 FMUL.FTZ R69, R69, UR7 ;  /* 0x0000000745450c20 */ /* 0x000fca0008410000 */
[----:B------:R-:W-:Y:S01]  /*4540*/  @P0 STG.E.64 desc[UR8][R32.64], R68 ;  /* 0x0000004420000986 */ /* 0x000fe2000c101b08 */
[----:B0-----:R-:W-:Y:S01]  /*4550*/  IMAD.WIDE R30, R37, 0x4, R28 ;  /* 0x00000004251e7825 */ /* 0x001fe200078e021c */
[----:B------:R-:W-:Y:S06]  /*4560*/  BAR.SYNC.DEFER_BLOCKING 0x0 ;  /* 0x0000000000007b1d */ /* 0x000fec0000010000 */
[----:B------:R0:W5:Y:S04]  /*4570*/  LDG.E.64 R28, desc[UR8][R34.64] ;  /* 0x00000008221c7981 */ /* 0x000168000c1e1b00 */
[----:B------:R-:W5:Y:S01]  /*4580*/  LDG.E.64 R30, desc[UR8][R30.64] ;  /* 0x000000081e1e7981 */ /* 0x000f62000c1e1b00 */
[----:B------:R-:W-:Y:S03]  /*4590*/  BSSY.RECONVERGENT B0, `(.L_x_1875) ;  /* 0x000074f000007945 */ /* 0x000fe60003800200 */
[----:B------:R-:W1:Y:S02]  /*45a0*/  LDS.64 R32, [UR5+0x80] ;  /* 0x00008005ff207984 */ /* 0x000e640008000a00 */
[----:B-1----:R-:W-:-:S05]  /*45b0*/  FMUL.FTZ R36, R32, UR7 ;  /* 0x0000000720247c20 */ /* 0x002fca0008410000 */
[----:B------:R-:W-:-:S13]  /*45c0*/  R2UR UR5, R36 ;  /* 0x00000000240572ca */ /* 0x000fda00000e0000 */
[----:B------:R-:W-:-:S05]  /*45d0*/  MOV R36, UR5 ;  /* 0x0000000500247c02 */ /* 0x000fca0008000f00 */
[----:B------:R-:W-:-:S04]  /*45e0*/  FMUL.FTZ R36, R36, UR5 ;  /* 0x0000000524247c20 */ /* 0x000fc80008410000 */
[----:B------:R-:W-:-:S05]  /*45f0*/  FFMA.FTZ R36, R33, UR7, -R36 ;  /* 0x0000000721247c23 */ /* 0x000fca0008010824 */
[----:B------:R-:W-:-:S13]  /*4600*/  FSETP.GTU.FTZ.AND P1, PT, R36, RZ, PT ;  /* 0x000000ff2400720b */ /* 0x000fda0003f3c000 */
[----:B------:R-:W-:Y:S01]  /*4610*/  VOTEU.ANY UP0, P1 ;  /* 0x0000000000ff7886 */ /* 0x000fe20000800100 */
[----:B------:R-:W-:-:S04]  /*4620*/  PLOP3.LUT P1, PT, PT, PT, UP0, 0x80, 0x8 ;  /* 0x000000000008781c */ /* 0x000fc80003f2f008 */
[----:B------:R-:W1:Y:S09]  /*4630*/  @UP0 LDCU UR6, c[0x0][0x3a8] ;  /* 0x00007500ff0607ac */ /* 0x000e720008000800 */
[----:B-1----:R-:W-:Y:S01]  /*4640*/  @P1 FADD.FTZ R32, R36, UR6 ;  /* 0x0000000624201e21 */ /* 0x002fe20008010000 */
[----:B------:R-:W1:Y:S01]  /*4650*/  LDCU.U8 UR6, c[0x0][0x3fc] ;  /* 0x00007f80ff0677ac */ /* 0x000e620008000000 */
[----:B---3--:R-:W-:-:S04]  /*4660*/  IMAD R36, R98, UR10, R119 ;  /* 0x0000000a62247c24 */ /* 0x008fc8000f8e0277 */
[----:B------:R-:W2:Y:S01]  /*4670*/  @P1 MUFU.RSQ R32, R32 ;  /* 0x0000002000201308 */ /* 0x000ea20000001400 */
[----:B------:R-:W-:-:S04]  /*4680*/  IADD3 R37, PT, PT, R36, 0xa8, RZ ;  /* 0x000000a824257810 */ /* 0x000fc80007ffe0ff */
[----:B------:R-:W-:Y:S01]  /*4690*/  SHF.R.S32.HI R38, RZ, 0x1f, R37 ;  /* 0x0000001fff267819 */ /* 0x000fe20000011425 */
[----:B-1----:R-:W-:-:S03]  /*46a0*/  UISETP.NE.AND UP1, UPT, UR6, URZ, UPT ;  /* 0x000000ff0600728c */ /* 0x002fc6000bf25270 */
[----:B------:R-:W-:Y:S01]  /*46b0*/  UMOV UR6, 0x3f800000 ;  /* 0x3f80000000067882 */ /* 0x000fe20000000000 */
[----:B--2---:R-:W-:-:S13]  /*46c0*/  @P1 R2UR UR7, R32 ;  /* 0x00000000200712ca */ /* 0x004fda00000e0000 */
[----:B------:R-:W-:Y:S01]  /*46d0*/  @UP0 UMOV UR6, UR7 ;  /* 0x0000000700060c82 */ /* 0x000fe20008000000 */
[----:B0-----:R-:W-:Y:S05]  /*46e0*/  BRA.U UP1, `(.L_x_1876) ;  /* 0x0000002d01f47547 */ /* 0x001fea000b800000 */
[----:B------:R-:W0:Y:S01]  /*46f0*/  LDCU.64 UR10, c[0x0][0x3e8] ;  /* 0x00007d00ff0a77ac */ /* 0x000e220008000a00 */
[----:B------:R-:W-:Y:S01]  /*4700*/  SHF.R.S32.HI R32, RZ, 0x1f, R36 ;  /* 0x0000001fff207819 */ /* 0x000fe20000011424 */
[----:B------:R-:W-:Y:S01]  /*4710*/  BSSY.RECONVERGENT B1, `(.L_x_1877) ;  /* 0x000001f000017945 */ /* 0x000fe20003800200 */
[C---:B------:R-:W-:Y:S02]  /*4720*/  IADD3 R39, PT, PT, R36.reuse, 0x18, RZ ;  /* 0x0000001824277810 */ /* 0x040fe40007ffe0ff */
[----:B------:R-:W-:Y:S02]  /*4730*/  SHF.R.S32.HI R69, RZ, 0x1f, R118 ;  /* 0x0000001fff457819 */ /* 0x000fe40000011476 */
[----:B------:R-:W-:Y:S02]  /*4740*/  SHF.R.S32.HI R68, RZ, 0x1f, R39 ;  /* 0x0000001fff447819 */ /* 0x000fe40000011427 */
[----:B0-----:R-:W-:Y:S02]  /*4750*/  ISETP.GE.U32.AND P2, PT, R36, UR10, PT ;  /* 0x0000000a24007c0c */ /* 0x001fe4000bf46070 */
[----:B------:R-:W-:-:S02]  /*4760*/  ISETP.GE.U32.AND P3, PT, R118, UR10, PT ;  /* 0x0000000a76007c0c */ /* 0x000fc4000bf66070 */
[----:B------:R-:W-:Y:S02]  /*4770*/  ISETP.GE.AND.EX P2, PT, R32, UR11, PT, P2 ;  /* 0x0000000b20007c0c */ /* 0x000fe4000bf46320 */
[----:B------:R-:W-:Y:S02]  /*4780*/  ISETP.GE.U32.AND P4, PT, R117, UR10, PT ;  /* 0x0000000a75007c0c */ /* 0x000fe4000bf86070 */
[----:B------:R-:W-:Y:S02]  /*4790*/  ISETP.GE.U32.AND P1, PT, R39, UR10, PT ;  /* 0x0000000a27007c0c */ /* 0x000fe4000bf26070 */
[----:B------:R-:W-:Y:S02]  /*47a0*/  ISETP.GE.AND.EX P3, PT, R69, UR11, PT, P3 ;  /* 0x0000000b45007c0c */ /* 0x000fe4000bf66330 */
[----:B------:R-:W-:Y:S02]  /*47b0*/  ISETP.GE.AND.EX P4, PT, R95, UR11, PT, P4 ;  /* 0x0000000b5f007c0c */ /* 0x000fe4000bf86340 */
[----:B------:R-:W-:-:S03]  /*47c0*/  ISETP.GE.AND.EX P1, PT, R68, UR11, PT, P1 ;  /* 0x0000000b44007c0c */ /* 0x000fc6000bf26310 */
[----:B------:R-:W-:Y:S10]  /*47d0*/  @P2 BRA `(.L_x_1878) ;  /* 0x0000000000482947 */ /* 0x000ff40003800000 */
[----:B------:R-:W0:Y:S01]  /*47e0*/  LDCU.64 UR14, c[0x0][0x3e0] ;  /* 0x00007c00ff0e77ac */ /* 0x000e220008000a00 */
[----:B------:R-:W-:Y:S01]  /*47f0*/  MOV R33, R125 ;  /* 0x0000007d00217202 */ /* 0x000fe20000000f00 */
[----:B------:R-:W-:Y:S01]  /*4800*/  FADD.FTZ R80, R80, -UR5 ;  /* 0x8000000550507e21 */ /* 0x000fe20008010000 */
[----:B------:R-:W-:Y:S01]  /*4810*/  FADD.FTZ R79, R79, -UR5 ;  /* 0x800000054f4f7e21 */ /* 0x000fe20008010000 */
[----:B------:R-:W1:Y:S01]  /*4820*/  LDCU.64 UR12, c[0x0][0x380] ;  /* 0x00007000ff0c77ac */ /* 0x000e620008000a00 */
[----:B0-----:R-:W-:Y:S01]  /*4830*/  IMAD R35, R32, UR14, RZ ;  /* 0x0000000e20237c24 */ /* 0x001fe2000f8e02ff */
[----:B------:R-:W-:-:S03]  /*4840*/  MOV R32, R122 ;  /* 0x0000007a00207202 */ /* 0x000fc60000000f00 */
[C---:B------:R-:W-:Y:S02]  /*4850*/  IMAD R35, R36.reuse, UR15, R35 ;  /* 0x0000000f24237c24 */ /* 0x040fe4000f8e0223 */
[----:B------:R-:W-:-:S05]  /*4860*/  IMAD.WIDE.U32 R32, R36, UR14, R32 ;  /* 0x0000000e24207c25 */ /* 0x000fca000f8e0020 */
[----:B------:R-:W-:Y:S01]  /*4870*/  IADD3 R35, PT, PT, R33, R35, RZ ;  /* 0x0000002321237210 */ /* 0x000fe20007ffe0ff */
[----:B------:R-:W-:Y:S01]  /*4880*/  FMUL.FTZ R33, R80, UR6 ;  /* 0x0000000650217c20 */ /* 0x000fe20008410000 */
[----:B-1----:R-:W-:-:S03]  /*4890*/  LEA R34, P2, R32, UR12, 0x1 ;  /* 0x0000000c20227c11 */ /* 0x002fc6000f8408ff */
[----:B-----5:R-:W-:Y:S01]  /*48a0*/  FFMA.FTZ R33, R28, R33, R30 ;  /* 0x000000211c217223 */ /* 0x020fe2000001001e */
[----:B------:R-:W-:Y:S01]  /*48b0*/  LEA.HI.X R35, R32, UR13, R35, 0x1, P2 ;  /* 0x0000000d20237c11 */ /* 0x000fe200090f0c23 */
[----:B------:R-:W-:-:S04]  /*48c0*/  FMUL.FTZ R32, R79, UR6 ;  /* 0x000000064f207c20 */ /* 0x000fc80008410000 */
[----:B------:R-:W-:-:S05]  /*48d0*/  FFMA.FTZ R32, R29, R32, R31 ;  /* 0x000000201d207223 */ /* 0x000fca000001001f */
[----:B------:R-:W-:-:S05]  /*48e0*/  F2FP.BF16.F32.PACK_AB R33, R32, R33 ;  /* 0x000000212021723e */ /* 0x000fca00000010ff */
[----:B------:R0:W-:Y:S02]  /*48f0*/  STG.E desc[UR8][R34.64], R33 ;  /* 0x0000002122007986 */ /* 0x0001e4000c101908 */
.L_x_1878:
[----:B------:R-:W-:Y:S05]  /*4900*/  BSYNC.RECONVERGENT B1 ;  /* 0x0000000000017941 */ /* 0x000fea0003800200 */
.L_x_1877:
[----:B------:R-:W-:Y:S04]  /*4910*/  BSSY.RECONVERGENT B1, `(.L_x_1879) ;  /* 0x0000014000017945 */ /* 0x000fe80003800200 */
[----:B------:R-:W-:Y:S05]  /*4920*/  @P3 BRA `(.L_x_1880) ;  /* 0x0000000000483947 */ /* 0x000fea0003800000 */
[----:B------:R-:W1:Y:S01]  /*4930*/  LDCU.64 UR12, c[0x0][0x3e0] ;  /* 0x00007c00ff0c77ac */ /* 0x000e620008000a00 */
[----:B------:R-:W-:Y:S01]  /*4940*/  MOV R32, R122 ;  /* 0x0000007a00207202 */ /* 0x000fe20000000f00 */
[----:B------:R-:W-:Y:S01]  /*4950*/  FADD.FTZ R78, R78, -UR5 ;  /* 0x800000054e4e7e21 */ /* 0x000fe20008010000 */
[----:B0-----:R-:W-:Y:S01]  /*4960*/  MOV R33, R125 ;  /* 0x0000007d00217202 */ /* 0x001fe20000000f00 */
[----:B------:R-:W0:Y:S01]  /*4970*/  LDCU.64 UR14, c[0x0][0x380] ;  /* 0x00007000ff0e77ac */ /* 0x000e220008000a00 */
[----:B------:R-:W-:-:S04]  /*4980*/  FADD.FTZ R0, R0, -UR5 ;  /* 0x8000000500007e21 */ /* 0x000fc80008010000 */
[----:B------:R-:W-:-:S04]  /*4990*/  FMUL.FTZ R0, R0, UR6 ;  /* 0x0000000600007c20 */ /* 0x000fc80008410000 */
[----:B-----5:R-:W-:Y:S01]  /*49a0*/  FFMA.FTZ R0, R29, R0, R31 ;  /* 0x000000001d007223 */ /* 0x020fe2000001001f */
[----:B-1----:R-:W-:Y:S02]  /*49b0*/  IMAD R69, R69, UR12, RZ ;  /* 0x0000000c45457c24 */ /* 0x002fe4000f8e02ff */
[----:B------:R-:W-:-:S04]  /*49c0*/  IMAD.WIDE.U32 R32, R118, UR12, R32 ;  /* 0x0000000c76207c25 */ /* 0x000fc8000f8e0020 */
[----:B------:R-:W-:Y:S01]  /*49d0*/  IMAD R69, R118, UR13, R69 ;  /* 0x0000000d76457c24 */ /* 0x000fe2000f8e0245 */
[----:B0-----:R-:W-:-:S04]  /*49e0*/  LEA R34, P2, R32, UR14, 0x1 ;  /* 0x0000000e20227c11 */ /* 0x001fc8000f8408ff */
[----:B------:R-:W-:Y:S01]  /*49f0*/  IADD3 R69, PT, PT, R33, R69, RZ ;  /* 0x0000004521457210 */ /* 0x000fe20007ffe0ff */
[----:B------:R-:W-:-:S03]  /*4a00*/  FMUL.FTZ R33, R78, UR6 ;  /* 0x000000064e217c20 */ /* 0x000fc60008410000 */
[----:B------:R-:W-:Y:S01]  /*4a10*/  LEA.HI.X R35, R32, UR15, R69, 0x1, P2 ;  /* 0x0000000f20237c11 */ /* 0x000fe200090f0c45 */
[----:B------:R-:W-:-:S05]  /*4a20*/  FFMA.FTZ R33, R28, R33, R30 ;  /* 0x000000211c217223 */ /* 0x000fca000001001e */
[----:B------:R-:W-:-:S05]  /*4a30*/  F2FP.BF16.F32.PACK_AB R33, R0, R33 ;  /* 0x000000210021723e */ /* 0x000fca00000010ff */
[----:B------:R1:W-:Y:S02]  /*4a40*/  STG.E desc[UR8][R34.64], R33 ;  /* 0x0000002122007986 */ /* 0x0003e4000c101908 */
.L_x_1880:
[----:B------:R-:W-:Y:S05]  /*4a50*/  BSYNC.RECONVERGENT B1 ;  /* 0x0000000000017941 */ /* 0x000fea0003800200 */
.L_x_1879:
[----:B------:R-:W-:Y:S01]  /*4a60*/  BSSY.RECONVERGENT B1, `(.L_x_1881) ;  /* 0x0000016000017945 */ /* 0x000fe20003800200 */
[C---:B------:R-:W-:Y:S02]  /*4a70*/  IADD3 R0, PT, PT, R36.reuse, 0x30, RZ ;  /* 0x0000003024007810 */ /* 0x040fe40007ffe0ff */
[----:B------:R-:W-:Y:S01]  /*4a80*/  IADD3 R69, PT, PT, R36, 0x38, RZ ;  /* 0x0000003824457810 */ /* 0x000fe20007ffe0ff */
[----:B------:R-:W-:Y:S06]  /*4a90*/  @P4 BRA `(.L_x_1882) ;  /* 0x0000000000484947 */ /* 0x000fec0003800000 */
[----:B------:R-:W2:Y:S01]  /*4aa0*/  LDCU.64 UR12, c[0x0][0x3e0] ;  /* 0x00007c00ff0c77ac */ /* 0x000ea20008000a00 */
[----:B------:R-:W-:Y:S01]  /*4ab0*/  MOV R32, R122 ;  /* 0x0000007a00207202 */ /* 0x000fe20000000f00 */
[----:B------:R-:W-:Y:S01]  /*4ac0*/  FADD.FTZ R3, R3, -UR5 ;  /* 0x8000000503037e21 */ /* 0x000fe20008010000 */
[----:B01----:R-:W-:Y:S01]  /*4ad0*/  MOV R33, R125 ;  /* 0x0000007d00217202 */ /* 0x003fe20000000f00 */
[----:B------:R-:W0:Y:S01]  /*4ae0*/  LDCU.64 UR14, c[0x0][0x380] ;  /* 0x00007000ff0e77ac */ /* 0x000e220008000a00 */
[----:B------:R-:W-:Y:S01]  /*4af0*/  FADD.FTZ R2, R2, -UR5 ;  /* 0x8000000502027e21 */ /* 0x000fe20008010000 */
[----:B------:R-:W-:-:S03]  /*4b00*/  FMUL.FTZ R3, R3, UR6 ;  /* 0x0000000603037c20 */ /* 0x000fc60008410000 */
[----:B------:R-:W-:Y:S01]  /*4b10*/  FMUL.FTZ R2, R2, UR6 ;  /* 0x0000000602027c20 */ /* 0x000fe20008410000 */
[----:B-----5:R-:W-:-:S03]  /*4b20*/  FFMA.FTZ R3, R28, R3, R30 ;  /* 0x000000031c037223 */ /* 0x020fc6000001001e */
[----:B------:R-:W-:Y:S01]  /*4b30*/  FFMA.FTZ R2, R29, R2, R31 ;  /* 0x000000021d027223 */ /* 0x000fe2000001001f */
[----:B--2---:R-:W-:-:S04]  /*4b40*/  IMAD R34, R95, UR12, RZ ;  /* 0x0000000c5f227c24 */ /* 0x004fc8000f8e02ff */
[----:B------:R-:W-:Y:S01]  /*4b50*/  F2FP.BF16.F32.PACK_AB R3, R2, R3 ;  /* 0x000000030203723e */ /* 0x000fe200000010ff */
[----:B------:R-:W-:-:S04]  /*4b60*/  IMAD.WIDE.U32 R32, R117, UR12, R32 ;  /* 0x0000000c75207c25 */ /* 0x000fc8000f8e0020 */
[----:B------:R-:W-:Y:S01]  /*4b70*/  IMAD R35, R117, UR13, R34 ;  /* 0x0000000d75237c24 */ /* 0x000fe2000f8e0222 */
[----:B0-----:R-:W-:-:S04]  /*4b80*/  LEA R34, P2, R32, UR14, 0x1 ;  /* 0x0000000e20227c11 */ /* 0x001fc8000f8408ff */
[----:B------:R-:W-:-:S04]  /*4b90*/  IADD3 R35, PT, PT, R33, R35, RZ ;  /* 0x0000002321237210 */ /* 0x000fc80007ffe0ff */
[----:B------:R-:W-:-:S05]  /*4ba0*/  LEA.HI.X R35, R32, UR15, R35, 0x1, P2 ;  /* 0x0000000f20237c11 */ /* 0x000fca00090f0c23 */
[----:B------:R2:W-:Y:S02]  /*4bb0*/  STG.E desc[UR8][R34.64], R3 ;  /* 0x0000000322007986 */ /* 0x0005e4000c101908 */
.L_x_1882:
[----:B------:R-:W-:Y:S05]  /*4bc0*/  BSYNC.RECONVERGENT B1 ;  /* 0x0000000000017941 */ /* 0x000fea0003800200 */
.L_x_1881:
[----:B------:R-:W-:Y:S04]  /*4bd0*/  BSSY.RECONVERGENT B1, `(.L_x_1883) ;  /* 0x0000014000017945 */ /* 0x000fe80003800200 */
[----:B------:R-:W-:Y:S05]  /*4be0*/  @P1 BRA `(.L_x_1884) ;  /* 0x0000000000481947 */ /* 0x000fea0003800000 */
[----:B------:R-:W3:Y:S01]  /*4bf0*/  LDCU.64 UR12, c[0x0][0x3e0] ;  /* 0x00007c00ff0c77ac */ /* 0x000ee20008000a00 */
[----:B------:R-:W-:Y:S01]  /*4c00*/  MOV R2, R122 ;  /* 0x0000007a00027202 */ /* 0x000fe20000000f00 */
[----:B------:R-:W-:Y:S01]  /*4c10*/  FADD.FTZ R5, R5, -UR5 ;  /* 0x8000000505057e21 */ /* 0x000fe20008010000 */
[----:B--2---:R-:W-:Y:S01]  /*4c20*/  MOV R3, R125 ;  /* 0x0000007d00037202 */ /* 0x004fe20000000f00 */
[----:B------:R-:W2:Y:S01]  /*4c30*/  LDCU.64 UR14, c[0x0][0x380] ;  /* 0x00007000ff0e77ac */ /* 0x000ea20008000a00 */
[----:B------:R-:W-:Y:S01]  /*4c40*/  FADD.FTZ R4, R4, -UR5 ;  /* 0x8000000504047e21 */ /* 0x000fe20008010000 */
[----:B------:R-:W-:-:S03]  /*4c50*/  FMUL.FTZ R5, R5, UR6 ;  /* 0x0000000605057c20 */ /* 0x000fc60008410000 */
[----:B------:R-:W-:Y:S01]  /*4c60*/  FMUL.FTZ R4, R4, UR6 ;  /* 0x0000000604047c20 */ /* 0x000fe20008410000 */
[----:B-----5:R-:W-:-:S03]  /*4c70*/  FFMA.FTZ R32, R28, R5, R30 ;  /* 0x000000051c207223 */ /* 0x020fc6000001001e */
[----:B01----:R-:W-:Y:S01]  /*4c80*/  FFMA.FTZ R33, R29, R4, R31 ;  /* 0x000000041d217223 */ /* 0x003fe2000001001f */
[----:B---3--:R-:W-:Y:S02]  /*4c90*/  IMAD R68, R68, UR12, RZ ;  /* 0x0000000c44447c24 */ /* 0x008fe4000f8e02ff */
[----:B------:R-:W-:-:S04]  /*4ca0*/  IMAD.WIDE.U32 R2, R39, UR12, R2 ;  /* 0x0000000c27027c25 */ /* 0x000fc8000f8e0002 */
[----:B------:R-:W-:Y:S01]  /*4cb0*/  IMAD R39, R39, UR13, R68 ;  /* 0x0000000d27277c24 */ /* 0x000fe2000f8e0244 */
[----:B--2---:R-:W-:-:S04]  /*4cc0*/  LEA R4, P1, R2, UR14, 0x1 ;  /* 0x0000000e02047c11 */ /* 0x004fc8000f8208ff */
[----:B------:R-:W-:Y:S02]  /*4cd0*/  IADD3 R39, PT, PT, R3, R39, RZ ;  /* 0x0000002703277210 */ /* 0x000fe40007ffe0ff */
[----:B------:R-:W-:Y:S02]  /*4ce0*/  F2FP.BF16.F32.PACK_AB R3, R33, R32 ;  /* 0x000000202103723e */ /* 0x000fe400000010ff */
[----:B------:R-:W-:-:S05]  /*4cf0*/  LEA.HI.X R5, R2, UR15, R39, 0x1, P1 ;  /* 0x0000000f02057c11 */ /* 0x000fca00088f0c27 */
[----:B------:R3:W-:Y:S02]  /*4d00*/  STG.E desc[UR8][R4.64], R3 ;  /* 0x0000000304007986 */ /* 0x0007e4000c101908 */
.L_x_1884:
[----:B------:R-:W-:Y:S05]  /*4d10*/  BSYNC.RECONVERGENT B1 ;  /* 0x0000000000017941 */ /* 0x000fea0003800200 */
.L_x_1883:
[----:B------:R-:W-:Y:S01]  /*4d20*/  ISETP.GE.U32.AND P5, PT, R116, UR10, PT ;  /* 0x0000000a74007c0c */ /* 0x000fe2000bfa6070 */
[----:B------:R-:W-:Y:S01]  /*4d30*/  BSSY.RECONVERGENT B1, `(.L_x_1885) ;  /* 0x0000023000017945 */ /* 0x000fe20003800200 */
[----:B------:R-:W-:Y:S02]  /*4d40*/  ISETP.GE.U32.AND P2, PT, R115, UR10, PT ;  /* 0x0000000a73007c0c */ /* 0x000fe4000bf46070 */
[----:B------:R-:W-:Y:S02]  /*4d50*/  ISETP.GE.AND.EX P5, PT, R94, UR11, PT, P5 ;  /* 0x0000000b5e007c0c */ /* 0x000fe4000bfa6350 */
[----:B------:R-:W-:Y:S02]  /*4d60*/  ISETP.GE.U32.AND P1, PT, R0, UR10, PT ;  /* 0x0000000a00007c0c */ /* 0x000fe4000bf26070 */
[----:B------:R-:W-:Y:S02]  /*4d70*/  ISETP.GE.U32.AND P6, PT, R69, UR10, PT ;  /* 0x0000000a45007c0c */ /* 0x000fe4000bfc6070 */
[----:B------:R-:W-:-:S02]  /*4d80*/  ISETP.GE.U32.AND P3, PT, R114, UR10, PT ;  /* 0x0000000a72007c0c */ /* 0x000fc4000bf66070 */
[----:B------:R-:W-:Y:S02]  /*4d90*/  ISETP.GE.U32.AND P4, PT, R113, UR10, PT ;  /* 0x0000000a71007c0c */ /* 0x000fe4000bf86070 */
[----:B012---:R-:W-:Y:S02]  /*4da0*/  SHF.R.S32.HI R35, RZ, 0x1f, R0 ;  /* 0x0000001fff237819 */ /* 0x007fe40000011400 */
[----:B------:R-:W-:Y:S02]  /*4db0*/  SHF.R.S32.HI R32, RZ, 0x1f, R69 ;  /* 0x0000001fff207819 */ /* 0x000fe40000011445 */
[----:B------:R-:W-:Y:S02]  /*4dc0*/  ISETP.GE.AND.EX P2, PT, R93, UR11, PT, P2 ;  /* 0x0000000b5d007c0c */ /* 0x000fe4000bf46320 */
[----:B------:R-:W-:Y:S02]  /*4dd0*/  ISETP.GE.AND.EX P1, PT, R35, UR11, PT, P1 ;  /* 0x0000000b23007c0c */ /* 0x000fe4000bf26310 */
[----:B------:R-:W-:-:S02]  /*4de0*/  ISETP.GE.AND.EX P6, PT, R32, UR11, PT, P6 ;  /* 0x0000000b20007c0c */ /* 0x000fc4000bfc6360 */
[----:B------:R-:W-:Y:S02]  /*4df0*/  ISETP.GE.AND.EX P3, PT, R92, UR11, PT, P3 ;  /* 0x0000000b5c007c0c */ /* 0x000fe4000bf66330 */
[----:B------:R-:W-:Y:S02]  /*4e00*/  ISETP.GE.AND.EX P4, PT, R91, UR11, PT, P4 ;  /* 0x0000000b5b007c0c */ /* 0x000fe4000bf86340 */
[C---:B------:R-:W-:Y:S02]  /*4e10*/  IADD3 R33, PT, PT, R36.reuse, 0x60, RZ ;  /* 0x0000006024217810 */ /* 0x040fe40007ffe0ff */
[----:B------:R-:W-:Y:S01]  /*4e20*/  IADD3 R34, PT, PT, R36, 0x68, RZ ;  /* 0x0000006824227810 */ /* 0x000fe20007ffe0ff */
[----:B------:R-:W-:Y:S08]  /*4e30*/  @P5 BRA `(.L_x_1886) ;  /* 0x0000000000485947 */ /* 0x000ff00003800000 */
[----:B------:R-:W0:Y:S01]  /*4e40*/  LDCU.64 UR12, c[0x0][0x3e0] ;  /* 0x00007c00ff0c77ac */ /* 0x000e220008000a00 */
[----:B------:R-:W-:Y:S01]  /*4e50*/  MOV R2, R122 ;  /* 0x0000007a00027202 */ /* 0x000fe20000000f00 */
[----:B------:R-:W-:Y:S01]  /*4e60*/  FADD.FTZ R7, R7, -UR5 ;  /* 0x8000000507077e21 */ /* 0x000fe20008010000 */
[----:B---3--:R-:W-:Y:S01]  /*4e70*/  MOV R3, R125 ;  /* 0x0000007d00037202 */ /* 0x008fe20000000f00 */
[----:B------:R-:W1:Y:S01]  /*4e80*/  LDCU.64 UR14, c[0x0][0x380] ;  /* 0x00007000ff0e77ac */ /* 0x000e620008000a00 */
[----:B------:R-:W-:Y:S01]  /*4e90*/  FADD.FTZ R6, R6, -UR5 ;  /* 0x8000000506067e21 */ /* 0x000fe20008010000 */
[----:B------:R-:W-:-:S03]  /*4ea0*/  FMUL.FTZ R7, R7, UR6 ;  /* 0x0000000607077c20 */ /* 0x000fc60008410000 */
[----:B------:R-:W-:Y:S01]  /*4eb0*/  FMUL.FTZ R6, R6, UR6 ;  /* 0x0000000606067c20 */ /* 0x000fe20008410000 */
[----:B-----5:R-:W-:-:S03]  /*4ec0*/  FFMA.FTZ R7, R28, R7, R30 ;  /* 0x000000071c077223 */ /* 0x020fc6000001001e */
[----:B------:R-:W-:Y:S01]  /*4ed0*/  FFMA.FTZ R6, R29, R6, R31 ;  /* 0x000000061d067223 */ /* 0x000fe2000001001f */
        /* <DEDUP_REMOVED lines=8> */
.L_x_1886:
[----:B------:R-:W-:Y:S05]  /*4f60*/  BSYNC.RECONVERGENT B1 ;  /* 0x0000000000017941 */ /* 0x000fea0003800200 */
.L_x_1885:
[----:B------:R-:W-:Y:S04]  /*4f70*/  BSSY.RECONVERGENT B1, `(.L_x_1887) ;  /* 0x0000014000017945 */ /* 0x000fe80003800200 */
[----:B------:R-:W-:Y:S05]  /*4f80*/  @P2 BRA `(.L_x_1888) ;  /* 0x0000000000482947 */ /* 0x000fea0003800000 */
[----:B------:R-:W1:Y:S01]  /*4f90*/  LDCU.64 UR12, c[0x0][0x3e0] ;  /* 0x00007c00ff0c77ac */ /* 0x000e620008000a00 */
[----:B------:R-:W-:Y:S01]  /*4fa0*/  MOV R2, R122 ;  /* 0x0000007a00027202 */ /* 0x000fe20000000f00 */
[----:B------:R-:W-:Y:S01]  /*4fb0*/  FADD.FTZ R9, R9, -UR5 ;  /* 0x8000000509097e21 */ /* 0x000fe20008010000 */
[----:B0--3--:R-:W-:Y:S01]  /*4fc0*/  MOV R3, R125 ;  /* 0x0000007d00037202 */ /* 0x009fe20000000f00 */
[----:B------:R-:W0:Y:S01]  /*4fd0*/  LDCU.64 UR14, c[0x0][0x380] ;  /* 0x00007000ff0e77ac */ /* 0x000e220008000a00 */
[----:B------:R-:W-:Y:S01]  /*4fe0*/  FADD.FTZ R8, R8, -UR5 ;  /* 0x8000000508087e21 */ /* 0x000fe20008010000 */
[----:B------:R-:W-:-:S03]  /*4ff0*/  FMUL.FTZ R9, R9, UR6 ;  /* 0x0000000609097c20 */ /* 0x000fc60008410000 */
[----:B------:R-:W-:Y:S01]  /*5000*/  FMUL.FTZ R8, R8, UR6 ;  /* 0x0000000608087c20 */ /* 0x000fe20008410000 */
[----:B-----5:R-:W-:-:S03]  /*5010*/  FFMA.FTZ R9, R28, R9, R30 ;  /* 0x000000091c097223 */ /* 0x020fc6000001001e */
[----:B------:R-:W-:Y:S01]  /*5020*/  FFMA.FTZ R8, R29, R8, R31 ;  /* 0x000000081d087223 */ /* 0x000fe2000001001f */
[----:B-1----:R-:W-:Y:S02]  /*5030*/  IMAD R4, R93, UR12, RZ ;  /* 0x0000000c5d047c24 */ /* 0x002fe4000f8e02ff */
[----:B------:R-:W-:-:S04]  /*5040*/  IMAD.WIDE.U32 R2, R115, UR12, R2 ;  /* 0x0000000c73027c25 */ /* 0x000fc8000f8e0002 */
[----:B------:R-:W-:Y:S01]  /*5050*/  IMAD R5, R115, UR13, R4 ;  /* 0x0000000d73057c24 */ /* 0x000fe2000f8e0204 */
[----:B0-----:R-:W-:-:S04]  /*5060*/  LEA R4, P2, R2, UR14, 0x1 ;  /* 0x0000000e02047c11 */ /* 0x001fc8000f8408ff */
[----:B------:R-:W-:Y:S02]  /*5070*/  IADD3 R5, PT, PT, R3, R5, RZ ;  /* 0x0000000503057210 */ /* 0x000fe40007ffe0ff */
[----:B------:R-:W-:Y:S02]  /*5080*/  F2FP.BF16.F32.PACK_AB R3, R8, R9 ;  /* 0x000000090803723e */ /* 0x000fe400000010ff */
[----:B------:R-:W-:-:S05]  /*5090*/  LEA.HI.X R5, R2, UR15, R5, 0x1, P2 ;  /* 0x0000000f02057c11 */ /* 0x000fca00090f0c05 */
[----:B------:R1:W-:Y:S02]  /*50a0*/  STG.E desc[UR8][R4.64], R3 ;  /* 0x0000000304007986 */ /* 0x0003e4000c101908 */
.L_x_1888:
[----:B------:R-:W-:Y:S05]  /*50b0*/  BSYNC.RECONVERGENT B1 ;  /* 0x0000000000017941 */ /* 0x000fea0003800200 */
.L_x_1887:
[----:B------:R-:W-:Y:S04]  /*50c0*/  BSSY.RECONVERGENT B1, `(.L_x_1889) ;  /* 0x0000014000017945 */ /* 0x000fe80003800200 */
[----:B------:R-:W-:Y:S05]  /*50d0*/  @P1 BRA `(.L_x_1890) ;  /* 0x0000000000481947 */ /* 0x000fea0003800000 */
[----:B------:R-:W2:Y:S01]  /*50e0*/  LDCU.64 UR12, c[0x0][0x3e0] ;  /* 0x00007c00ff0c77ac */ /* 0x000ea20008000a00 */
[----:B------:R-:W-:Y:S01]  /*50f0*/  MOV R2, R122 ;  /* 0x0000007a00027202 */ /* 0x000fe20000000f00 */
[----:B------:R-:W-:Y:S01]  /*5100*/  FADD.FTZ R11, R11, -UR5 ;  /* 0x800000050b0b7e21 */ /* 0x000fe20008010000 */
[----:B01-3--:R-:W-:Y:S01]  /*5110*/  MOV R3, R125 ;  /* 0x0000007d00037202 */ /* 0x00bfe20000000f00 */
[----:B------:R-:W0:Y:S01]  /*5120*/  LDCU.64 UR14, c[0x0][0x380] ;  /* 0x00007000ff0e77ac */ /* 0x000e220008000a00 */
[----:B------:R-:W-:Y:S01]  /*5130*/  FADD.FTZ R10, R10, -UR5 ;  /* 0x800000050a0a7e21 */ /* 0x000fe20008010000 */
[----:B------:R-:W-:-:S03]  /*5140*/  FMUL.FTZ R11, R11, UR6 ;  /* 0x000000060b0b7c20 */ /* 0x000fc60008410000 */
[----:B------:R-:W-:Y:S01]  /*5150*/  FMUL.FTZ R10, R10, UR6 ;  /* 0x000000060a0a7c20 */ /* 0x000fe20008410000 */
[----:B-----5:R-:W-:-:S03]  /*5160*/  FFMA.FTZ R11, R28, R11, R30 ;  /* 0x0000000b1c0b7223 */ /* 0x020fc6000001001e */
[----:B------:R-:W-:Y:S01]  /*5170*/  FFMA.FTZ R10, R29, R10, R31 ;  /* 0x0000000a1d0a7223 */ /* 0x000fe2000001001f */
[----:B--2---:R-:W-:Y:S02]  /*5180*/  IMAD R35, R35, UR12, RZ ;  /* 0x0000000c23237c24 */ /* 0x004fe4000f8e02ff */
[----:B------:R-:W-:-:S04]  /*5190*/  IMAD.WIDE.U32 R2, R0, UR12, R2 ;  /* 0x0000000c00027c25 */ /* 0x000fc8000f8e0002 */
[----:B------:R-:W-:Y:S01]  /*51a0*/  IMAD R35, R0, UR13, R35 ;  /* 0x0000000d00237c24 */ /* 0x000fe2000f8e0223 */
[----:B0-----:R-:W-:-:S04]  /*51b0*/  LEA R4, P1, R2, UR14, 0x1 ;  /* 0x0000000e02047c11 */ /* 0x001fc8000f8208ff */
[----:B------:R-:W-:Y:S02]  /*51c0*/  IADD3 R35, PT, PT, R3, R35, RZ ;  /* 0x0000002303237210 */ /* 0x000fe40007ffe0ff */
[----:B------:R-:W-:Y:S02]  /*51d0*/  F2FP.BF16.F32.PACK_AB R3, R10, R11 ;  /* 0x0000000b0a03723e */ /* 0x000fe400000010ff */
[----:B------:R-:W-:-:S05]  /*51e0*/  LEA.HI.X R5, R2, UR15, R35, 0x1, P1 ;  /* 0x0000000f02057c11 */ /* 0x000fca00088f0c23 */
[----:B------:R2:W-:Y:S02]  /*51f0*/  STG.E desc[UR8][R4.64], R3 ;  /* 0x0000000304007986 */ /* 0x0005e4000c101908 */
.L_x_1890:
[----:B------:R-:W-:Y:S05]  /*5200*/  BSYNC.RECONVERGENT B1 ;  /* 0x0000000000017941 */ /* 0x000fea0003800200 */
.L_x_1889:
[----:B------:R-:W-:Y:S04]  /*5210*/  BSSY.RECONVERGENT B1, `(.L_x_1891) ;  /* 0x0000014000017945 */ /* 0x000fe80003800200 */
[----:B------:R-:W-:Y:S05]  /*5220*/  @P6 BRA `(.L_x_1892) ;  /* 0x0000000000486947 */ /* 0x000fea0003800000 */
[----:B------:R-:W4:Y:S01]  /*5230*/  LDCU.64 UR12, c[0x0][0x3e0] ;  /* 0x00007c00ff0c77ac */ /* 0x000f220008000a00 */
[----:B------:R-:W-:Y:S01]  /*5240*/  MOV R2, R122 ;  /* 0x0000007a00027202 */ /* 0x000fe20000000f00 */
[----:B------:R-:W-:Y:S01]  /*5250*/  FADD.FTZ R13, R13, -UR5 ;  /* 0x800000050d0d7e21 */ /* 0x000fe20008010000 */
[----:B0123--:R-:W-:Y:S01]  /*5260*/  MOV R3, R125 ;  /* 0x0000007d00037202 */ /* 0x00ffe20000000f00 */
[----:B------:R-:W0:Y:S01]  /*5270*/  LDCU.64 UR14, c[0x0][0x380] ;  /* 0x00007000ff0e77ac */ /* 0x000e220008000a00 */
[----:B------:R-:W-:Y:S01]  /*5280*/  FADD.FTZ R12, R12, -UR5 ;  /* 0x800000050c0c7e21 */ /* 0x000fe20008010000 */
[----:B------:R-:W-:-:S03]  /*5290*/  FMUL.FTZ R13, R13, UR6 ;  /* 0x000000060d0d7c20 */ /* 0x000fc60008410000 */
[----:B------:R-:W-:Y:S01]  /*52a0*/  FMUL.FTZ R12, R12, UR6 ;  /* 0x000000060c0c7c20 */ /* 0x000fe20008410000 */
[----:B-----5:R-:W-:-:S03]  /*52b0*/  FFMA.FTZ R13, R28, R13, R30 ;  /* 0x0000000d1c0d7223 */ /* 0x020fc6000001001e */
[----:B------:R-:W-:Y:S01]  /*52c0*/  FFMA.FTZ R12, R29, R12, R31 ;  /* 0x0000000c1d0c7223 */ /* 0x000fe2000001001f */
[----:B----4-:R-:W-:Y:S02]  /*52d0*/  IMAD R32, R32, UR12, RZ ;  /* 0x0000000c20207c24 */ /* 0x010fe4000f8e02ff */
[----:B------:R-:W-:-:S04]  /*52e0*/  IMAD.WIDE.U32 R2, R69, UR12, R2 ;  /* 0x0000000c45027c25 */ /* 0x000fc8000f8e0002 */
[----:B------:R-:W-:Y:S01]  /*52f0*/  IMAD R69, R69, UR13, R32 ;  /* 0x0000000d45457c24 */ /* 0x000fe2000f8e0220 */
[----:B0-----:R-:W-:-:S04]  /*5300*/  LEA R4, P1, R2, UR14, 0x1 ;  /* 0x0000000e02047c11 */ /* 0x001fc8000f8208ff */
[----:B------:R-:W-:Y:S02]  /*5310*/  IADD3 R69, PT, PT, R3, R69, RZ ;  /* 0x0000004503457210 */ /* 0x000fe40007ffe0ff */
[----:B------:R-:W-:Y:S02]  /*5320*/  F2FP.BF16.F32.PACK_AB R3, R12, R13 ;  /* 0x0000000d0c03723e */ /* 0x000fe400000010ff */
[----:B------:R-:W-:-:S05]  /*5330*/  LEA.HI.X R5, R2, UR15, R69, 0x1, P1 ;  /* 0x0000000f02057c11 */ /* 0x000fca00088f0c45 */
[----:B------:R4:W-:Y:S02]  /*5340*/  STG.E desc[UR8][R4.64], R3 ;  /* 0x0000000304007986 */ /* 0x0009e4000c101908 */
.L_x_1892:
[----:B------:R-:W-:Y:S05]  /*5350*/  BSYNC.RECONVERGENT B1 ;  /* 0x0000000000017941 */ /* 0x000fea0003800200 */
.L_x_1891:
[----:B------:R-:W-:Y:S04]  /*5360*/  BSSY.RECONVERGENT B1, `(.L_x_1893) ;  /* 0x0000014000017945 */ /* 0x000fe80003800200 */
[----:B------:R-:W-:Y:S05]  /*5370*/  @P3 BRA `(.L_x_1894) ;  /* 0x0000000000483947 */ /* 0x000fea0003800000 */
[----:B------:R-:W0:Y:S01]  /*5380*/  LDCU.64 UR12, c[0x0][0x3e0] ;  /* 0x00007c00ff0c77ac */ /* 0x000e220008000a00 */
[----:B------:R-:W-:Y:S01]  /*5390*/  MOV R2, R122 ;  /* 0x0000007a00027202 */ /* 0x000fe20000000f00 */
[----:B------:R-:W-:Y:S01]  /*53a0*/  FADD.FTZ R15, R15, -UR5 ;  /* 0x800000050f0f7e21 */ /* 0x000fe20008010000 */
[----:B01234-:R-:W-:Y:S01]  /*53b0*/  MOV R3, R125 ;  /* 0x0000007d00037202 */ /* 0x01ffe20000000f00 */
[----:B------:R-:W0:Y:S01]  /*53c0*/  LDCU.64 UR14, c[0x0][0x380] ;  /* 0x00007000ff0e77ac */ /* 0x000e220008000a00 */
[----:B------:R-:W-:Y:S01]  /*53d0*/  FADD.FTZ R14, R14, -UR5 ;  /* 0x800000050e0e7e21 */ /* 0x000fe20008010000 */
[----:B------:R-:W-:-:S03]  /*53e0*/  FMUL.FTZ R15, R15, UR6 ;  /* 0x000000060f0f7c20 */ /* 0x000fc60008410000 */
[----:B------:R-:W-:Y:S01]  /*53f0*/  FMUL.FTZ R14, R14, UR6 ;  /* 0x000000060e0e7c20 */ /* 0x000fe20008410000 */
        /* <DEDUP_REMOVED lines=10> */
.L_x_1894:
[----:B------:R-:W-:Y:S05]  /*54a0*/  BSYNC.RECONVERGENT B1 ;  /* 0x0000000000017941 */ /* 0x000fea0003800200 */
.L_x_1893:
        /* <DEDUP_REMOVED lines=20> */
.L_x_1896:
[----:B------:R-:W-:Y:S05]  /*55f0*/  BSYNC.RECONVERGENT B1 ;  /* 0x0000000000017941 */ /* 0x000fea0003800200 */
.L_x_1895:
[----:B------:R-:W-:Y:S01]  /*5600*/  ISETP.GE.U32.AND P5, PT, R112, UR10, PT ;  /* 0x0000000a70007c0c */ /* 0x000fe2000bfa6070 */
[----:B------:R-:W-:Y:S01]  /*5610*/  BSSY.RECONVERGENT B1, `(.L_x_1897) ;  /* 0x0000027000017945 */ /* 0x000fe20003800200 */
[----:B------:R-:W-:Y:S02]  /*5620*/  IADD3 R0, PT, PT, R36, 0x70, RZ ;  /* 0x0000007024007810 */ /* 0x000fe40007ffe0ff */
[----:B------:R-:W-:Y:S02]  /*5630*/  ISETP.GE.AND.EX P5, PT, R90, UR11, PT, P5 ;  /* 0x0000000b5a007c0c */ /* 0x000fe4000bfa6350 */
[----:B------:R-:W-:Y:S02]  /*5640*/  IADD3 R6, PT, PT, R36, 0x78, RZ ;  /* 0x0000007824067810 */ /* 0x000fe40007ffe0ff */
[----:B------:R-:W-:Y:S02]  /*5650*/  ISETP.GE.U32.AND P2, PT, R111, UR10, PT ;  /* 0x0000000a6f007c0c */ /* 0x000fe4000bf46070 */
        /* <DEDUP_REMOVED lines=13> */
[C---:B------:R-:W-:Y:S02]  /*5730*/  IADD3 R9, PT, PT, R36.reuse, 0x80, RZ ;  /* 0x0000008024097810 */ /* 0x040fe40007ffe0ff */
[----:B------:R-:W-:Y:S01]  /*5740*/  IADD3 R10, PT, PT, R36, 0x88, RZ ;  /* 0x00000088240a7810 */ /* 0x000fe20007ffe0ff */
[----:B------:R-:W-:Y:S08]  /*5750*/  @P5 BRA `(.L_x_1898) ;  /* 0x0000000000485947 */ /* 0x000ff00003800000 */
        /* <DEDUP_REMOVED lines=18> */
.L_x_1898:
[----:B------:R-:W-:Y:S05]  /*5880*/  BSYNC.RECONVERGENT B1 ;  /* 0x0000000000017941 */ /* 0x000fea0003800200 */
.L_x_1897:
        /* <DEDUP_REMOVED lines=20> */
.L_x_1900:
[----:B------:R-:W-:Y:S05]  /*59d0*/  BSYNC.RECONVERGENT B1 ;  /* 0x0000000000017941 */ /* 0x000fea0003800200 */
.L_x_1899:
        /* <DEDUP_REMOVED lines=20> */
.L_x_1902:
[----:B------:R-:W-:Y:S05]  /*5b20*/  BSYNC.RECONVERGENT B1 ;  /* 0x0000000000017941 */ /* 0x000fea0003800200 */
.L_x_1901:
        /* <DEDUP_REMOVED lines=20> */
.L_x_1904:
[----:B------:R-:W-:Y:S05]  /*5c70*/  BSYNC.RECONVERGENT B1 ;  /* 0x0000000000017941 */ /* 0x000fea0003800200 */
.L_x_1903:
        /* <DEDUP_REMOVED lines=20> */
.L_x_1906:
[----:B------:R-:W-:Y:S05]  /*5dc0*/  BSYNC.RECONVERGENT B1 ;  /* 0x0000000000017941 */ /* 0x000fea0003800200 */
.L_x_1905:
        /* <DEDUP_REMOVED lines=20> */
.L_x_1908:
[----:B------:R-:W-:Y:S05]  /*5f10*/  BSYNC.RECONVERGENT B1 ;  /* 0x0000000000017941 */ /* 0x000fea0003800200 */
.L_x_1907:
[----:B------:R-:W-:Y:S01]  /*5f20*/  ISETP.GE.U32.AND P5, PT, R9, UR10, PT ;  /* 0x0000000a09007c0c */ /* 0x000fe2000bfa6070 */
[----:B------:R-:W-:Y:S01]  /*5f30*/  BSSY.RECONVERGENT B1, `(.L_x_1909) ;  /* 0x0000027000017945 */ /* 0x000fe20003800200 */
[----:B01234-:R-:W-:Y:S02]  /*5f40*/  SHF.R.S32.HI R4, RZ, 0x1f, R9 ;  /* 0x0000001fff047819 */ /* 0x01ffe40000011409 */
[----:B------:R-:W-:Y:S02]  /*5f50*/  IADD3 R11, PT, PT, R36, 0x90, RZ ;  /* 0x00000090240b7810 */ /* 0x000fe40007ffe0ff */
[----:B------:R-:W-:Y:S02]  /*5f60*/  ISETP.GE.AND.EX P5, PT, R4, UR11, PT, P5 ;  /* 0x0000000b04007c0c */ /* 0x000fe4000bfa6350 */
[----:B------:R-:W-:Y:S02]  /*5f70*/  IADD3 R7, PT, PT, R36, 0x98, RZ ;  /* 0x0000009824077810 */ /* 0x000fe40007ffe0ff */
        /* <DEDUP_REMOVED lines=19> */
[----:B------:R-:W-:Y:S01]  /*60b0*/  MOV R3, R125 ;  /* 0x0000007d00037202 */ /* 0x000fe20000000f00 */
        /* <DEDUP_REMOVED lines=14> */
.L_x_1910:
[----:B------:R-:W-:Y:S05]  /*61a0*/  BSYNC.RECONVERGENT B1 ;  /* 0x0000000000017941 */ /* 0x000fea0003800200 */
.L_x_1909:
[----:B------:R-:W-:Y:S04]  /*61b0*/  BSSY.RECONVERGENT B1, `(.L_x_1911) ;  /* 0x0000014000017945 */ /* 0x000fe80003800200 */
[----:B------:R-:W-:Y:S05]  /*61c0*/  @P2 BRA `(.L_x_1912) ;  /* 0x0000000000482947 */ /* 0x000fea0003800000 */
[----:B------:R-:W1:Y:S01]  /*61d0*/  LDCU.64 UR12, c[0x0][0x3e0] ;  /* 0x00007c00ff0c77ac */ /* 0x000e620008000a00 */
[----:B------:R-:W-:Y:S01]  /*61e0*/  MOV R2, R122 ;  /* 0x0000007a00027202 */ /* 0x000fe20000000f00 */
[----:B------:R-:W-:Y:S01]  /*61f0*/  FADD.FTZ R45, R45, -UR5 ;  /* 0x800000052d2d7e21 */ /* 0x000fe20008010000 */
[----:B0-----:R-:W-:Y:S01]  /*6200*/  MOV R3, R125 ;  /* 0x0000007d00037202 */ /* 0x001fe20000000f00 */
        /* <DEDUP_REMOVED lines=14> */
.L_x_1912:
[----:B------:R-:W-:Y:S05]  /*62f0*/  BSYNC.RECONVERGENT B1 ;  /* 0x0000000000017941 */ /* 0x000fea0003800200 */
.L_x_1911:
[----:B------:R-:W-:Y:S04]  /*6300*/  BSSY.RECONVERGENT B1, `(.L_x_1913) ;  /* 0x0000014000017945 */ /* 0x000fe80003800200 */
[----:B------:R-:W-:Y:S05]  /*6310*/  @P1 BRA `(.L_x_1914) ;  /* 0x0000000000481947 */ /* 0x000fea0003800000 */
        /* <DEDUP_REMOVED lines=18> */
.L_x_1914:
[----:B------:R-:W-:Y:S05]  /*6440*/  BSYNC.RECONVERGENT B1 ;  /* 0x0000000000017941 */ /* 0x000fea0003800200 */
.L_x_1913:
[----:B------:R-:W-:Y:S04]  /*6450*/  BSSY.RECONVERGENT B1, `(.L_x_1915) ;  /* 0x0000014000017945 */ /* 0x000fe80003800200 */
[----:B------:R-:W-:Y:S05]  /*6460*/  @P6 BRA `(.L_x_1916) ;  /* 0x0000000000486947 */ /* 0x000fea0003800000 */
[----:B------:R-:W3:Y:S01]  /*6470*/  LDCU.64 UR12, c[0x0][0x3e0] ;  /* 0x00007c00ff0c77ac */ /* 0x000ee20008000a00 */
[----:B------:R-:W-:Y:S01]  /*6480*/  MOV R2, R122 ;  /* 0x0000007a00027202 */ /* 0x000fe20000000f00 */
[----:B------:R-:W-:Y:S01]  /*6490*/  FADD.FTZ R49, R49, -UR5 ;  /* 0x8000000531317e21 */ /* 0x000fe20008010000 */
[----:B012---:R-:W-:Y:S01]  /*64a0*/  MOV R3, R125 ;  /* 0x0000007d00037202 */ /* 0x007fe20000000f00 */
[----:B------:R-:W0:Y:S01]  /*64b0*/  LDCU.64 UR14, c[0x0][0x380] ;  /* 0x00007000ff0e77ac */ /* 0x000e220008000a00 */
[----:B------:R-:W-:Y:S01]  /*64c0*/  FADD.FTZ R48, R48, -UR5 ;  /* 0x8000000530307e21 */ /* 0x000fe20008010000 */
[----:B------:R-:W-:-:S03]  /*64d0*/  FMUL.FTZ R49, R49, UR6 ;  /* 0x0000000631317c20 */ /* 0x000fc60008410000 */
[----:B------:R-:W-:Y:S01]  /*64e0*/  FMUL.FTZ R48, R48, UR6 ;  /* 0x0000000630307c20 */ /* 0x000fe20008410000 */
[----:B-----5:R-:W-:-:S03]  /*64f0*/  FFMA.FTZ R49, R28, R49, R30 ;  /* 0x000000311c317223 */ /* 0x020fc6000001001e */
[----:B------:R-:W-:Y:S01]  /*6500*/  FFMA.FTZ R48, R29, R48, R31 ;  /* 0x000000301d307223 */ /* 0x000fe2000001001f */
[----:B---3--:R-:W-:Y:S02]  /*6510*/  IMAD R8, R8, UR12, RZ ;  /* 0x0000000c08087c24 */ /* 0x008fe4000f8e02ff */
[----:B------:R-:W-:-:S04]  /*6520*/  IMAD.WIDE.U32 R2, R7, UR12, R2 ;  /* 0x0000000c07027c25 */ /* 0x000fc8000f8e0002 */
[----:B------:R-:W-:Y:S01]  /*6530*/  IMAD R7, R7, UR13, R8 ;  /* 0x0000000d07077c24 */ /* 0x000fe2000f8e0208 */
[----:B0-----:R-:W-:-:S04]  /*6540*/  LEA R4, P1, R2, UR14, 0x1 ;  /* 0x0000000e02047c11 */ /* 0x001fc8000f8208ff */
[----:B------:R-:W-:Y:S02]  /*6550*/  IADD3 R7, PT, PT, R3, R7, RZ ;  /* 0x0000000703077210 */ /* 0x000fe40007ffe0ff */
[----:B------:R-:W-:Y:S02]  /*6560*/  F2FP.BF16.F32.PACK_AB R3, R48, R49 ;  /* 0x000000313003723e */ /* 0x000fe400000010ff */
[----:B------:R-:W-:-:S05]  /*6570*/  LEA.HI.X R5, R2, UR15, R7, 0x1, P1 ;  /* 0x0000000f02057c11 */ /* 0x000fca00088f0c07 */
[----:B------:R3:W-:Y:S02]  /*6580*/  STG.E desc[UR8][R4.64], R3 ;  /* 0x0000000304007986 */ /* 0x0007e4000c101908 */
.L_x_1916:
[----:B------:R-:W-:Y:S05]  /*6590*/  BSYNC.RECONVERGENT B1 ;  /* 0x0000000000017941 */ /* 0x000fea0003800200 */
.L_x_1915:
        /* <DEDUP_REMOVED lines=20> */
.L_x_1918:
[----:B------:R-:W-:Y:S05]  /*66e0*/  BSYNC.RECONVERGENT B1 ;  /* 0x0000000000017941 */ /* 0x000fea0003800200 */
.L_x_1917:
        /* <DEDUP_REMOVED lines=20> */
.L_x_1920:
[----:B------:R-:W-:Y:S05]  /*6830*/  BSYNC.RECONVERGENT B1 ;  /* 0x0000000000017941 */ /* 0x000fea0003800200 */
.L_x_1919:
[----:B------:R-:W-:Y:S01]  /*6840*/  ISETP.GE.U32.AND P3, PT, R109, UR10, PT ;  /* 0x0000000a6d007c0c */ /* 0x000fe2000bf66070 */
[----:B------:R-:W-:Y:S01]  /*6850*/  BSSY.RECONVERGENT B1, `(.L_x_1921) ;  /* 0x000001f000017945 */ /* 0x000fe20003800200 */
[----:B------:R-:W-:Y:S02]  /*6860*/  IADD3 R36, PT, PT, R36, 0xd8, RZ ;  /* 0x000000d824247810 */ /* 0x000fe40007ffe0ff */
[----:B------:R-:W-:Y:S02]  /*6870*/  ISETP.GE.AND.EX P3, PT, R87, UR11, PT, P3 ;  /* 0x0000000b57007c0c */ /* 0x000fe4000bf66330 */
[----:B------:R-:W-:Y:S02]  /*6880*/  ISETP.GE.U32.AND P1, PT, R0, UR10, PT ;  /* 0x0000000a00007c0c */ /* 0x000fe4000bf26070 */
[----:B------:R-:W-:Y:S02]  /*6890*/  ISETP.GE.U32.AND P4, PT, R108, UR10, PT ;  /* 0x0000000a6c007c0c */ /* 0x000fe4000bf86070 */
[----:B------:R-:W-:-:S02]  /*68a0*/  ISETP.GE.U32.AND P2, PT, R107, UR10, PT ;  /* 0x0000000a6b007c0c */ /* 0x000fc4000bf46070 */
[----:B------:R-:W-:Y:S02]  /*68b0*/  SHF.R.S32.HI R7, RZ, 0x1f, R0 ;  /* 0x0000001fff077819 */ /* 0x000fe40000011400 */
[----:B------:R-:W-:Y:S02]  /*68c0*/  ISETP.GE.U32.AND P5, PT, R6, UR10, PT ;  /* 0x0000000a06007c0c */ /* 0x000fe4000bfa6070 */
[----:B------:R-:W-:Y:S02]  /*68d0*/  ISETP.GE.U32.AND P6, PT, R36, UR10, PT ;  /* 0x0000000a24007c0c */ /* 0x000fe4000bfc6070 */
[----:B------:R-:W-:Y:S02]  /*68e0*/  ISETP.GE.AND.EX P1, PT, R7, UR11, PT, P1 ;  /* 0x0000000b07007c0c */ /* 0x000fe4000bf26310 */
[----:B------:R-:W-:Y:S02]  /*68f0*/  ISETP.GE.AND.EX P4, PT, R86, UR11, PT, P4 ;  /* 0x0000000b56007c0c */ /* 0x000fe4000bf86340 */
[----:B------:R-:W-:Y:S01]  /*6900*/  ISETP.GE.AND.EX P2, PT, R85, UR11, PT, P2 ;  /* 0x0000000b55007c0c */ /* 0x000fe2000bf46320 */
[----:B------:R-:W-:-:S12]  /*6910*/  @P3 BRA `(.L_x_1922) ;  /* 0x0000000000483947 */ /* 0x000fd80003800000 */
        /* <DEDUP_REMOVED lines=18> */
.L_x_1922:
[----:B------:R-:W-:Y:S05]  /*6a40*/  BSYNC.RECONVERGENT B1 ;  /* 0x0000000000017941 */ /* 0x000fea0003800200 */
.L_x_1921:
        /* <DEDUP_REMOVED lines=20> */
.L_x_1924:
[----:B------:R-:W-:Y:S05]  /*6b90*/  BSYNC.RECONVERGENT B1 ;  /* 0x0000000000017941 */ /* 0x000fea0003800200 */
.L_x_1923:
        /* <DEDUP_REMOVED lines=20> */
.L_x_1926:
[----:B------:R-:W-:Y:S05]  /*6ce0*/  BSYNC.RECONVERGENT B1 ;  /* 0x0000000000017941 */ /* 0x000fea0003800200 */
.L_x_1925:
        /* <DEDUP_REMOVED lines=20> */
.L_x_1928:
[----:B------:R-:W-:Y:S05]  /*6e30*/  BSYNC.RECONVERGENT B1 ;  /* 0x0000000000017941 */ /* 0x000fea0003800200 */
.L_x_1927:
[----:B------:R-:W-:Y:S01]  /*6e40*/  SHF.R.S32.HI R0, RZ, 0x1f, R6 ;  /* 0x0000001fff007819 */ /* 0x000fe20000011406 */
[----:B------:R-:W-:Y:S01]  /*6e50*/  BSSY.RECONVERGENT B1, `(.L_x_1929) ;  /* 0x000001f000017945 */ /* 0x000fe20003800200 */
[----:B------:R-:W-:Y:S02]  /*6e60*/  ISETP.GE.U32.AND P1, PT, R106, UR10, PT ;  /* 0x0000000a6a007c0c */ /* 0x000fe4000bf26070 */
[----:B------:R-:W-:Y:S02]  /*6e70*/  ISETP.GE.AND.EX P5, PT, R0, UR11, PT, P5 ;  /* 0x0000000b00007c0c */ /* 0x000fe4000bfa6350 */
[----:B------:R-:W-:Y:S02]  /*6e80*/  ISETP.GE.U32.AND P2, PT, R105, UR10, PT ;  /* 0x0000000a69007c0c */ /* 0x000fe4000bf46070 */
[----:B------:R-:W-:Y:S02]  /*6e90*/  SHF.R.S32.HI R7, RZ, 0x1f, R36 ;  /* 0x0000001fff077819 */ /* 0x000fe40000011424 */
[----:B------:R-:W-:-:S02]  /*6ea0*/  ISETP.GE.U32.AND P3, PT, R104, UR10, PT ;  /* 0x0000000a68007c0c */ /* 0x000fc4000bf66070 */
[----:B------:R-:W-:Y:S02]  /*6eb0*/  ISETP.GE.U32.AND P4, PT, R103, UR10, PT ;  /* 0x0000000a67007c0c */ /* 0x000fe4000bf86070 */
[----:B------:R-:W-:Y:S02]  /*6ec0*/  ISETP.GE.AND.EX P6, PT, R7, UR11, PT, P6 ;  /* 0x0000000b07007c0c */ /* 0x000fe4000bfc6360 */
[----:B------:R-:W-:Y:S02]  /*6ed0*/  ISETP.GE.AND.EX P1, PT, R84, UR11, PT, P1 ;  /* 0x0000000b54007c0c */ /* 0x000fe4000bf26310 */
        /* <DEDUP_REMOVED lines=22> */
.L_x_1930:
[----:B------:R-:W-:Y:S05]  /*7040*/  BSYNC.RECONVERGENT B1 ;  /* 0x0000000000017941 */ /* 0x000fea0003800200 */
.L_x_1929:
        /* <DEDUP_REMOVED lines=20> */
.L_x_1932:
[----:B------:R-:W-:Y:S05]  /*7190*/  BSYNC.RECONVERGENT B1 ;  /* 0x0000000000017941 */ /* 0x000fea0003800200 */
.L_x_1931:
[----:B------:R-:W-:Y:S04]  /*71a0*/  BSSY.RECONVERGENT B1, `(.L_x_1933) ;  /* 0x0000014000017945 */ /* 0x000fe80003800200 */
[----:B------:R-:W-:Y:S05]  /*71b0*/  @P1 BRA `(.L_x_1934) ;  /* 0x0000000000481947 */ /* 0x000fea0003800000 */
[----:B------:R-:W1:Y:S01]  /*71c0*/  LDCU.64 UR12, c[0x0][0x3e0] ;  /* 0x00007c00ff0c77ac */ /* 0x000e620008000a00 */
[----:B0-----:R-:W-:Y:S01]  /*71d0*/  MOV R2, R122 ;  /* 0x0000007a00027202 */ /* 0x001fe20000000f00 */
[----:B------:R-:W-:Y:S01]  /*71e0*/  FADD.FTZ R67, R67, -UR5 ;  /* 0x8000000543437e21 */ /* 0x000fe20008010000 */
[----:B-1234-:R-:W-:Y:S01]  /*71f0*/  MOV R3, R125 ;  /* 0x0000007d00037202 */ /* 0x01efe20000000f00 */
        /* <DEDUP_REMOVED lines=14> */
.L_x_1934:
[----:B------:R-:W-:Y:S05]  /*72e0*/  BSYNC.RECONVERGENT B1 ;  /* 0x0000000000017941 */ /* 0x000fea0003800200 */
.L_x_1933:
        /* <DEDUP_REMOVED lines=20> */
.L_x_1936:
[----:B------:R-:W-:Y:S05]  /*7430*/  BSYNC.RECONVERGENT B1 ;  /* 0x0000000000017941 */ /* 0x000fea0003800200 */
.L_x_1935:
        /* <DEDUP_REMOVED lines=20> */
.L_x_1938:
[----:B------:R-:W-:Y:S05]  /*7580*/  BSYNC.RECONVERGENT B1 ;  /* 0x0000000000017941 */ /* 0x000fea0003800200 */
.L_x_1937:
[----:B------:R-:W-:Y:S05]  /*7590*/  @P4 BRA `(.L_x_1939) ;  /* 0x0000004400384947 */ /* 0x000fea0003800000 */
[----:B------:R-:W0:Y:S01]  /*75a0*/  LDCU.64 UR10, c[0x0][0x3e0] ;  /* 0x00007c00ff0a77ac */ /* 0x000e220008000a00 */
[----:B------:R-:W-:Y:S01]  /*75b0*/  MOV R123, R125 ;  /* 0x0000007d007b7202 */ /* 0x000fe20000000f00 */
[----:B------:R-:W-:Y:S01]  /*75c0*/  FADD.FTZ R77, R77, -UR5 ;  /* 0x800000054d4d7e21 */ /* 0x000fe20008010000 */
[----:B------:R-:W-:Y:S01]  /*75d0*/  FADD.FTZ R76, R76, -UR5 ;  /* 0x800000054c4c7e21 */ /* 0x000fe20008010000 */
[----:B------:R-:W0:Y:S02]  /*75e0*/  LDCU.64 UR12, c[0x0][0x380] ;  /* 0x00007000ff0c77ac */ /* 0x000e240008000a00 */
[----:B------:R-:W-:Y:S01]  /*75f0*/  FMUL.FTZ R77, R77, UR6 ;  /* 0x000000064d4d7c20 */ /* 0x000fe20008410000 */
[----:B------:R-:W-:-:S03]  /*7600*/  FMUL.FTZ R76, R76, UR6 ;  /* 0x000000064c4c7c20 */ /* 0x000fc60008410000 */
[----:B012345:R-:W-:Y:S01]  /*7610*/  FFMA.FTZ R5, R28, R77, R30 ;  /* 0x0000004d1c057223 */ /* 0x03ffe2000001001e */
[----:B------:R-:W-:-:S05]  /*7620*/  FFMA.FTZ R76, R29, R76, R31 ;  /* 0x0000004c1d4c7223 */ /* 0x000fca000001001f */
[----:B------:R-:W-:Y:S01]  /*7630*/  F2FP.BF16.F32.PACK_AB R5, R76, R5 ;  /* 0x000000054c05723e */ /* 0x000fe200000010ff */
[----:B------:R-:W-:Y:S02]  /*7640*/  IMAD R0, R81, UR10, RZ ;  /* 0x0000000a51007c24 */ /* 0x000fe4000f8e02ff */
[----:B------:R-:W-:-:S04]  /*7650*/  IMAD.WIDE.U32 R122, R103, UR10, R122 ;  /* 0x0000000a677a7c25 */ /* 0x000fc8000f8e007a */
[----:B------:R-:W-:Y:S01]  /*7660*/  IMAD R3, R103, UR11, R0 ;  /* 0x0000000b67037c24 */ /* 0x000fe2000f8e0200 */
[----:B------:R-:W-:-:S04]  /*7670*/  LEA R2, P1, R122, UR12, 0x1 ;  /* 0x0000000c7a027c11 */ /* 0x000fc8000f8208ff */
[----:B------:R-:W-:-:S04]  /*7680*/  IADD3 R3, PT, PT, R123, R3, RZ ;  /* 0x000000037b037210 */ /* 0x000fc80007ffe0ff */
[----:B------:R-:W-:-:S05]  /*7690*/  LEA.HI.X R3, R122, UR13, R3, 0x1, P1 ;  /* 0x0000000d7a037c11 */ /* 0x000fca00088f0c03 */
[----:B------:R0:W-:Y:S01]  /*76a0*/  STG.E desc[UR8][R2.64], R5 ;  /* 0x0000000502007986 */ /* 0x0001e2000c101908 */
[----:B------:R-:W-:Y:S05]  /*76b0*/  BRA `(.L_x_1939) ;  /* 0x0000004000f07947 */ /* 0x000fea0003800000 */
.L_x_1876:
        /* <DEDUP_REMOVED lines=15> */
[----:B------:R-:W-:Y:S01]  /*77b0*/  FADD.FTZ R80, R80, -UR5 ;  /* 0x8000000550507e21 */ /* 0x000fe20008010000 */
[----:B------:R-:W-:Y:S01]  /*77c0*/  FADD.FTZ R79, R79, -UR5 ;  /* 0x800000054f4f7e21 */ /* 0x000fe20008010000 */
[----:B------:R-:W0:Y:S02]  /*77d0*/  LDCU.64 UR12, c[0x0][0x3e0] ;  /* 0x00007c00ff0c77ac */ /* 0x000e240008000a00 */
[----:B------:R-:W-:Y:S01]  /*77e0*/  FMUL.FTZ R33, R80, UR6 ;  /* 0x0000000650217c20 */ /* 0x000fe20008410000 */
[----:B------:R-:W-:Y:S01]  /*77f0*/  FMUL.FTZ R70, R79, UR6 ;  /* 0x000000064f467c20 */ /* 0x000fe20008410000 */
[----:B------:R-:W1:Y:S02]  /*7800*/  LDCU.64 UR14, c[0x0][0x380] ;  /* 0x00007000ff0e77ac */ /* 0x000e640008000a00 */
[----:B-----5:R-:W-:Y:S01]  /*7810*/  FFMA.FTZ R32, R28, R33, R30 ;  /* 0x000000211c207223 */ /* 0x020fe2000001001e */
[----:B------:R-:W-:-:S03]  /*7820*/  FFMA.FTZ R33, R29, R70, R31 ;  /* 0x000000461d217223 */ /* 0x000fc6000001001f */
[----:B------:R-:W-:Y:S01]  /*7830*/  FMUL.FTZ R35, R32, -1.4426950216293334961 ;  /* 0xbfb8aa3b20237820 */ /* 0x000fe20000410000 */
[----:B------:R-:W-:-:S05]  /*7840*/  FMUL.FTZ R79, R33, -1.4426950216293334961 ;  /* 0xbfb8aa3b214f7820 */ /* 0x000fca0000410000 */
[----:B------:R-:W2:Y:S01]  /*7850*/  MUFU.EX2 R35, R35 ;  /* 0x0000002300237308 */ /* 0x000ea20000000800 */
[----:B0-----:R-:W-:Y:S01]  /*7860*/  IMAD R121, R34, UR12, RZ ;  /* 0x0000000c22797c24 */ /* 0x001fe2000f8e02ff */
[----:B------:R-:W-:Y:S02]  /*7870*/  MOV R34, R122 ;  /* 0x0000007a00227202 */ /* 0x000fe40000000f00 */
[----:B------:R-:W0:Y:S01]  /*7880*/  MUFU.EX2 R79, R79 ;  /* 0x0000004f004f7308 */ /* 0x000e220000000800 */
[----:B------:R-:W-:Y:S02]  /*7890*/  IMAD R121, R36, UR13, R121 ;  /* 0x0000000d24797c24 */ /* 0x000fe4000f8e0279 */
[----:B--2---:R-:W-:Y:S01]  /*78a0*/  FADD.FTZ R71, R35, 1 ;  /* 0x3f80000023477421 */ /* 0x004fe20000010000 */
[----:B------:R-:W-:Y:S01]  /*78b0*/  MOV R35, R125 ;  /* 0x0000007d00237202 */ /* 0x000fe20000000f00 */
[----:B0-----:R-:W-:-:S04]  /*78c0*/  FADD.FTZ R70, R79, 1 ;  /* 0x3f8000004f467421 */ /* 0x001fc80000010000 */
[----:B------:R-:W0:Y:S01]  /*78d0*/  MUFU.RCP R71, R71 ;  /* 0x0000004700477308 */ /* 0x000e220000001000 */
[----:B------:R-:W-:-:S05]  /*78e0*/  IMAD.WIDE.U32 R34, R36, UR12, R34 ;  /* 0x0000000c24227c25 */ /* 0x000fca000f8e0022 */
[----:B------:R-:W-:Y:S02]  /*78f0*/  IADD3 R121, PT, PT, R35, R121, RZ ;  /* 0x0000007923797210 */ /* 0x000fe40007ffe0ff */
[----:B------:R-:W2:Y:S01]  /*7900*/  MUFU.RCP R70, R70 ;  /* 0x0000004600467308 */ /* 0x000ea20000001000 */
[----:B0-----:R-:W-:Y:S01]  /*7910*/  FMUL.FTZ R79, R32, R71 ;  /* 0x00000047204f7220 */ /* 0x001fe20000410000 */
[----:B-1----:R-:W-:Y:S01]  /*7920*/  LEA R32, P2, R34, UR14, 0x1 ;  /* 0x0000000e22207c11 */ /* 0x002fe2000f8408ff */
[----:B--2---:R-:W-:-:S03]  /*7930*/  FMUL.FTZ R80, R33, R70 ;  /* 0x0000004621507220 */ /* 0x004fc60000410000 */
[----:B------:R-:W-:Y:S02]  /*7940*/  LEA.HI.X R33, R34, UR15, R121, 0x1, P2 ;  /* 0x0000000f22217c11 */ /* 0x000fe400090f0c79 */
[----:B------:R-:W-:-:S05]  /*7950*/  F2FP.BF16.F32.PACK_AB R79, R80, R79 ;  /* 0x0000004f504f723e */ /* 0x000fca00000010ff */
[----:B------:R0:W-:Y:S02]  /*7960*/  STG.E desc[UR8][R32.64], R79 ;  /* 0x0000004f20007986 */ /* 0x0001e4000c101908 */
.L_x_1941:
[----:B------:R-:W-:Y:S05]  /*7970*/  BSYNC.RECONVERGENT B1 ;  /* 0x0000000000017941 */ /* 0x000fea0003800200 */
.L_x_1940:
[----:B------:R-:W-:Y:S04]  /*7980*/  BSSY.RECONVERGENT B1, `(.L_x_1942) ;  /* 0x000001e000017945 */ /* 0x000fe80003800200 */
[----:B------:R-:W-:Y:S05]  /*7990*/  @P3 BRA `(.L_x_1943) ;  /* 0x0000000000703947 */ /* 0x000fea0003800000 */
[----:B------:R-:W-:Y:S01]  /*79a0*/  FADD.FTZ R0, R0, -UR5 ;  /* 0x8000000500007e21 */ /* 0x000fe20008010000 */
[----:B------:R-:W-:Y:S01]  /*79b0*/  FADD.FTZ R78, R78, -UR5 ;  /* 0x800000054e4e7e21 */ /* 0x000fe20008010000 */
[----:B------:R-:W1:Y:S01]  /*79c0*/  LDCU.64 UR12, c[0x0][0x3e0] ;  /* 0x00007c00ff0c77ac */ /* 0x000e620008000a00 */
[----:B------:R-:W-:Y:S01]  /*79d0*/  MOV R34, R122 ;  /* 0x0000007a00227202 */ /* 0x000fe20000000f00 */
[----:B------:R-:W-:Y:S01]  /*79e0*/  FMUL.FTZ R0, R0, UR6 ;  /* 0x0000000600007c20 */ /* 0x000fe20008410000 */
[----:B0-----:R-:W-:Y:S01]  /*79f0*/  FMUL.FTZ R33, R78, UR6 ;  /* 0x000000064e217c20 */ /* 0x001fe20008410000 */
[----:B------:R-:W0:Y:S01]  /*7a00*/  LDCU.64 UR14, c[0x0][0x380] ;  /* 0x00007000ff0e77ac */ /* 0x000e220008000a00 */
[----:B------:R-:W-:Y:S01]  /*7a10*/  MOV R35, R125 ;  /* 0x0000007d00237202 */ /* 0x000fe20000000f00 */
[----:B-----5:R-:W-:Y:S01]  /*7a20*/  FFMA.FTZ R0, R29, R0, R31 ;  /* 0x000000001d007223 */ /* 0x020fe2000001001f */
[----:B------:R-:W-:-:S03]  /*7a30*/  FFMA.FTZ R32, R28, R33, R30 ;  /* 0x000000211c207223 */ /* 0x000fc6000001001e */
[----:B------:R-:W-:Y:S01]  /*7a40*/  FMUL.FTZ R78, R0, -1.4426950216293334961 ;  /* 0xbfb8aa3b004e7820 */ /* 0x000fe20000410000 */
[----:B------:R-:W-:-:S05]  /*7a50*/  FMUL.FTZ R33, R32, -1.4426950216293334961 ;  /* 0xbfb8aa3b20217820 */ /* 0x000fca0000410000 */
[----:B------:R-:W2:Y:S01]  /*7a60*/  MUFU.EX2 R78, R78 ;  /* 0x0000004e004e7308 */ /* 0x000ea20000000800 */
[----:B-1----:R-:W-:-:S03]  /*7a70*/  IMAD R69, R69, UR12, RZ ;  /* 0x0000000c45457c24 */ /* 0x002fc6000f8e02ff */
[----:B------:R-:W1:Y:S01]  /*7a80*/  MUFU.EX2 R33, R33 ;  /* 0x0000002100217308 */ /* 0x000e620000000800 */
[----:B------:R-:W-:-:S04]  /*7a90*/  IMAD.WIDE.U32 R34, R118, UR12, R34 ;  /* 0x0000000c76227c25 */ /* 0x000fc8000f8e0022 */
[----:B------:R-:W-:Y:S02]  /*7aa0*/  IMAD R69, R118, UR13, R69 ;  /* 0x0000000d76457c24 */ /* 0x000fe4000f8e0245 */
[----:B--2---:R-:W-:-:S03]  /*7ab0*/  FADD.FTZ R79, R78, 1 ;  /* 0x3f8000004e4f7421 */ /* 0x004fc60000010000 */
[----:B------:R-:W-:Y:S01]  /*7ac0*/  IADD3 R69, PT, PT, R35, R69, RZ ;  /* 0x0000004523457210 */ /* 0x000fe20007ffe0ff */
[----:B-1----:R-:W-:Y:S02]  /*7ad0*/  FADD.FTZ R70, R33, 1 ;  /* 0x3f80000021467421 */ /* 0x002fe40000010000 */
[----:B------:R-:W1:Y:S08]  /*7ae0*/  MUFU.RCP R79, R79 ;  /* 0x0000004f004f7308 */ /* 0x000e700000001000 */
[----:B------:R-:W2:Y:S01]  /*7af0*/  MUFU.RCP R71, R70 ;  /* 0x0000004600477308 */ /* 0x000ea20000001000 */
[----:B-1----:R-:W-:Y:S01]  /*7b00*/  FMUL.FTZ R0, R0, R79 ;  /* 0x0000004f00007220 */ /* 0x002fe20000410000 */
[----:B--2---:R-:W-:Y:S01]  /*7b10*/  FMUL.FTZ R71, R32, R71 ;  /* 0x0000004720477220 */ /* 0x004fe20000410000 */
[----:B0-----:R-:W-:-:S04]  /*7b20*/  LEA R32, P2, R34, UR14, 0x1 ;  /* 0x0000000e22207c11 */ /* 0x001fc8000f8408ff */
[----:B------:R-:W-:Y:S02]  /*7b30*/  LEA.HI.X R33, R34, UR15, R69, 0x1, P2 ;  /* 0x0000000f22217c11 */ /* 0x000fe400090f0c45 */
[----:B------:R-:W-:-:S05]  /*7b40*/  F2FP.BF16.F32.PACK_AB R71, R0, R71 ;  /* 0x000000470047723e */ /* 0x000fca00000010ff */
[----:B------:R1:W-:Y:S02]  /*7b50*/  STG.E desc[UR8][R32.64], R71 ;  /* 0x0000004720007986 */ /* 0x0003e4000c101908 */
.L_x_1943:
[----:B------:R-:W-:Y:S05]  /*7b60*/  BSYNC.RECONVERGENT B1 ;  /* 0x0000000000017941 */ /* 0x000fea0003800200 */
.L_x_1942:
[----:B------:R-:W-:Y:S01]  /*7b70*/  BSSY.RECONVERGENT B1, `(.L_x_1944) ;  /* 0x0000020000017945 */ /* 0x000fe20003800200 */
[C---:B------:R-:W-:Y:S02]  /*7b80*/  IADD3 R0, PT, PT, R36.reuse, 0x30, RZ ;  /* 0x0000003024007810 */ /* 0x040fe40007ffe0ff */
[----:B------:R-:W-:Y:S01]  /*7b90*/  IADD3 R34, PT, PT, R36, 0x38, RZ ;  /* 0x0000003824227810 */ /* 0x000fe20007ffe0ff */
[----:B------:R-:W-:Y:S06]  /*7ba0*/  @P4 BRA `(.L_x_1945) ;  /* 0x0000000000704947 */ /* 0x000fec0003800000 */
[----:B------:R-:W-:Y:S01]  /*7bb0*/  FADD.FTZ R2, R2, -UR5 ;  /* 0x8000000502027e21 */ /* 0x000fe20008010000 */
[----:B------:R-:W-:Y:S01]  /*7bc0*/  FADD.FTZ R3, R3, -UR5 ;  /* 0x8000000503037e21 */ /* 0x000fe20008010000 */
[----:B------:R-:W2:Y:S01]  /*7bd0*/  LDCU.64 UR12, c[0x0][0x3e0] ;  /* 0x00007c00ff0c77ac */ /* 0x000ea20008000a00 */
[----:B01----:R-:W-:Y:S01]  /*7be0*/  MOV R33, R125 ;  /* 0x0000007d00217202 */ /* 0x003fe20000000f00 */
[----:B------:R-:W-:Y:S01]  /*7bf0*/  FMUL.FTZ R2, R2, UR6 ;  /* 0x0000000602027c20 */ /* 0x000fe20008410000 */
[----:B------:R-:W-:Y:S01]  /*7c00*/  FMUL.FTZ R3, R3, UR6 ;  /* 0x0000000603037c20 */ /* 0x000fe20008410000 */
[----:B------:R-:W0:Y:S02]  /*7c10*/  LDCU.64 UR14, c[0x0][0x380] ;  /* 0x00007000ff0e77ac */ /* 0x000e240008000a00 */
[----:B-----5:R-:W-:Y:S01]  /*7c20*/  FFMA.FTZ R2, R29, R2, R31 ;  /* 0x000000021d027223 */ /* 0x020fe2000001001f */
[----:B------:R-:W-:-:S03]  /*7c30*/  FFMA.FTZ R3, R28, R3, R30 ;  /* 0x000000031c037223 */ /* 0x000fc6000001001e */
[----:B------:R-:W-:Y:S01]  /*7c40*/  FMUL.FTZ R69, R2, -1.4426950216293334961 ;  /* 0xbfb8aa3b02457820 */ /* 0x000fe20000410000 */
[----:B------:R-:W-:-:S05]  /*7c50*/  FMUL.FTZ R32, R3, -1.4426950216293334961 ;  /* 0xbfb8aa3b03207820 */ /* 0x000fca0000410000 */
[----:B------:R-:W1:Y:S01]  /*7c60*/  MUFU.EX2 R69, R69 ;  /* 0x0000004500457308 */ /* 0x000e620000000800 */
[----:B--2---:R-:W-:-:S03]  /*7c70*/  IMAD R78, R95, UR12, RZ ;  /* 0x0000000c5f4e7c24 */ /* 0x004fc6000f8e02ff */
[----:B------:R-:W2:Y:S01]  /*7c80*/  MUFU.EX2 R32, R32 ;  /* 0x0000002000207308 */ /* 0x000ea20000000800 */
[----:B------:R-:W-:Y:S02]  /*7c90*/  IMAD R79, R117, UR13, R78 ;  /* 0x0000000d754f7c24 */ /* 0x000fe4000f8e024e */
[----:B-1----:R-:W-:Y:S01]  /*7ca0*/  FADD.FTZ R71, R69, 1 ;  /* 0x3f80000045477421 */ /* 0x002fe20000010000 */
[----:B--2---:R-:W-:Y:S01]  /*7cb0*/  FADD.FTZ R35, R32, 1 ;  /* 0x3f80000020237421 */ /* 0x004fe20000010000 */
[----:B------:R-:W-:-:S04]  /*7cc0*/  MOV R32, R122 ;  /* 0x0000007a00207202 */ /* 0x000fc80000000f00 */
[----:B------:R-:W1:Y:S01]  /*7cd0*/  MUFU.RCP R71, R71 ;  /* 0x0000004700477308 */ /* 0x000e620000001000 */
[----:B------:R-:W-:-:S07]  /*7ce0*/  IMAD.WIDE.U32 R32, R117, UR12, R32 ;  /* 0x0000000c75207c25 */ /* 0x000fce000f8e0020 */
[----:B------:R-:W2:Y:S01]  /*7cf0*/  MUFU.RCP R70, R35 ;  /* 0x0000002300467308 */ /* 0x000ea20000001000 */
[----:B------:R-:W-:Y:S01]  /*7d00*/  IADD3 R79, PT, PT, R33, R79, RZ ;  /* 0x0000004f214f7210 */ /* 0x000fe20007ffe0ff */
[----:B-1----:R-:W-:Y:S01]  /*7d10*/  FMUL.FTZ R69, R2, R71 ;  /* 0x0000004702457220 */ /* 0x002fe20000410000 */
[----:B0-----:R-:W-:Y:S01]  /*7d20*/  LEA R2, P2, R32, UR14, 0x1 ;  /* 0x0000000e20027c11 */ /* 0x001fe2000f8408ff */
[----:B--2---:R-:W-:-:S03]  /*7d30*/  FMUL.FTZ R70, R3, R70 ;  /* 0x0000004603467220 */ /* 0x004fc60000410000 */
[----:B------:R-:W-:Y:S02]  /*7d40*/  LEA.HI.X R3, R32, UR15, R79, 0x1, P2 ;  /* 0x0000000f20037c11 */ /* 0x000fe400090f0c4f */
[----:B------:R-:W-:-:S05]  /*7d50*/  F2FP.BF16.F32.PACK_AB R69, R69, R70 ;  /* 0x000000464545723e */ /* 0x000fca00000010ff */
[----:B------:R2:W-:Y:S02]  /*7d60*/  STG.E desc[UR8][R2.64], R69 ;  /* 0x0000004502007986 */ /* 0x0005e4000c101908 */
.L_x_1945:
[----:B------:R-:W-:Y:S05]  /*7d70*/  BSYNC.RECONVERGENT B1 ;  /* 0x0000000000017941 */ /* 0x000fea0003800200 */
.L_x_1944:
[----:B------:R-:W-:Y:S04]  /*7d80*/  BSSY.RECONVERGENT B1, `(.L_x_1946) ;  /* 0x000001e000017945 */ /* 0x000fe80003800200 */
[----:B------:R-:W-:Y:S05]  /*7d90*/  @P1 BRA `(.L_x_1947) ;  /* 0x0000000000701947 */ /* 0x000fea0003800000 */
[----:B------:R-:W-:Y:S01]  /*7da0*/  FADD.FTZ R5, R5, -UR5 ;  /* 0x8000000505057e21 */ /* 0x000fe20008010000 */
[----:B--2---:R-:W-:Y:S01]  /*7db0*/  FADD.FTZ R2, R4, -UR5 ;  /* 0x8000000504027e21 */ /* 0x004fe20008010000 */
[----:B------:R-:W2:Y:S01]  /*7dc0*/  LDCU.64 UR12, c[0x0][0x3e0] ;  /* 0x00007c00ff0c77ac */ /* 0x000ea20008000a00 */
[----:B------:R-:W-:Y:S01]  /*7dd0*/  MOV R3, R125 ;  /* 0x0000007d00037202 */ /* 0x000fe20000000f00 */
[----:B------:R-:W-:Y:S01]  /*7de0*/  FMUL.FTZ R5, R5, UR6 ;  /* 0x0000000605057c20 */ /* 0x000fe20008410000 */
[----:B01----:R-:W-:Y:S01]  /*7df0*/  FMUL.FTZ R32, R2, UR6 ;  /* 0x0000000602207c20 */ /* 0x003fe20008410000 */
        /* <DEDUP_REMOVED lines=8> */
[----:B-1----:R-:W-:Y:S01]  /*7e80*/  FADD.FTZ R32, R2, 1 ;  /* 0x3f80000002207421 */ /* 0x002fe20000010000 */
[----:B------:R-:W-:Y:S01]  /*7e90*/  MOV R2, R122 ;  /* 0x0000007a00027202 */ /* 0x000fe20000000f00 */
[----:B--2---:R-:W-:Y:S02]  /*7ea0*/  FADD.FTZ R69, R35, 1 ;  /* 0x3f80000023457421 */ /* 0x004fe40000010000 */
[----:B------:R-:W1:Y:S02]  /*7eb0*/  MUFU.RCP R33, R32 ;  /* 0x0000002000217308 */ /* 0x000e640000001000 */
[----:B------:R-:W-:-:S04]  /*7ec0*/  IMAD.WIDE.U32 R2, R39, UR12, R2 ;  /* 0x0000000c27027c25 */ /* 0x000fc8000f8e0002 */
[----:B------:R-:W-:Y:S02]  /*7ed0*/  IMAD R39, R39, UR13, R68 ;  /* 0x0000000d27277c24 */ /* 0x000fe4000f8e0244 */
[----:B------:R-:W2:Y:S03]  /*7ee0*/  MUFU.RCP R70, R69 ;  /* 0x0000004500467308 */ /* 0x000ea60000001000 */
[----:B------:R-:W-:Y:S01]  /*7ef0*/  IADD3 R39, PT, PT, R3, R39, RZ ;  /* 0x0000002703277210 */ /* 0x000fe20007ffe0ff */
[----:B-1----:R-:W-:Y:S01]  /*7f00*/  FMUL.FTZ R33, R4, R33 ;  /* 0x0000002104217220 */ /* 0x002fe20000410000 */
[----:B0-----:R-:W-:Y:S01]  /*7f10*/  LEA R4, P1, R2, UR14, 0x1 ;  /* 0x0000000e02047c11 */ /* 0x001fe2000f8208ff */
[----:B--2---:R-:W-:-:S03]  /*7f20*/  FMUL.FTZ R70, R5, R70 ;  /* 0x0000004605467220 */ /* 0x004fc60000410000 */
[----:B------:R-:W-:Y:S02]  /*7f30*/  LEA.HI.X R5, R2, UR15, R39, 0x1, P1 ;  /* 0x0000000f02057c11 */ /* 0x000fe400088f0c27 */
[----:B------:R-:W-:-:S05]  /*7f40*/  F2FP.BF16.F32.PACK_AB R33, R70, R33 ;  /* 0x000000214621723e */ /* 0x000fca00000010ff */
[----:B------:R3:W-:Y:S02]  /*7f50*/  STG.E desc[UR8][R4.64], R33 ;  /* 0x0000002104007986 */ /* 0x0007e4000c101908 */
.L_x_1947:
[----:B------:R-:W-:Y:S05]  /*7f60*/  BSYNC.RECONVERGENT B1 ;  /* 0x0000000000017941 */ /* 0x000fea0003800200 */
.L_x_1946:
        /* <DEDUP_REMOVED lines=8> */
[----:B------:R-:W-:Y:S02]  /*7ff0*/  SHF.R.S32.HI R39, RZ, 0x1f, R0 ;  /* 0x0000001fff277819 */ /* 0x000fe40000011400 */
[----:B01----:R-:W-:Y:S02]  /*8000*/  SHF.R.S32.HI R32, RZ, 0x1f, R34 ;  /* 0x0000001fff207819 */ /* 0x003fe40000011422 */
[----:B------:R-:W-:Y:S02]  /*8010*/  ISETP.GE.AND.EX P2, PT, R93, UR11, PT, P2 ;  /* 0x0000000b5d007c0c */ /* 0x000fe4000bf46320 */
[----:B------:R-:W-:Y:S02]  /*8020*/  ISETP.GE.AND.EX P1, PT, R39, UR11, PT, P1 ;  /* 0x0000000b27007c0c */ /* 0x000fe4000bf26310 */
[----:B------:R-:W-:-:S02]  /*8030*/  ISETP.GE.AND.EX P6, PT, R32, UR11, PT, P6 ;  /* 0x0000000b20007c0c */ /* 0x000fc4000bfc6360 */
[----:B------:R-:W-:Y:S02]  /*8040*/  ISETP.GE.AND.EX P3, PT, R92, UR11, PT, P3 ;  /* 0x0000000b5c007c0c */ /* 0x000fe4000bf66330 */
[----:B------:R-:W-:Y:S02]  /*8050*/  ISETP.GE.AND.EX P4, PT, R91, UR11, PT, P4 ;  /* 0x0000000b5b007c0c */ /* 0x000fe4000bf86340 */
[C---:B---3--:R-:W-:Y:S02]  /*8060*/  IADD3 R33, PT, PT, R36.reuse, 0x60, RZ ;  /* 0x0000006024217810 */ /* 0x048fe40007ffe0ff */
[----:B------:R-:W-:Y:S01]  /*8070*/  IADD3 R35, PT, PT, R36, 0x68, RZ ;  /* 0x0000006824237810 */ /* 0x000fe20007ffe0ff */
[----:B------:R-:W-:Y:S08]  /*8080*/  @P5 BRA `(.L_x_1949) ;  /* 0x0000000000705947 */ /* 0x000ff00003800000 */
[----:B------:R-:W-:Y:S01]  /*8090*/  FADD.FTZ R7, R7, -UR5 ;  /* 0x8000000507077e21 */ /* 0x000fe20008010000 */
[----:B------:R-:W-:Y:S01]  /*80a0*/  FADD.FTZ R6, R6, -UR5 ;  /* 0x8000000506067e21 */ /* 0x000fe20008010000 */
[----:B------:R-:W0:Y:S01]  /*80b0*/  LDCU.64 UR12, c[0x0][0x3e0] ;  /* 0x00007c00ff0c77ac */ /* 0x000e220008000a00 */
[----:B------:R-:W-:Y:S01]  /*80c0*/  MOV R5, R125 ;  /* 0x0000007d00057202 */ /* 0x000fe20000000f00 */
[----:B------:R-:W-:Y:S01]  /*80d0*/  FMUL.FTZ R7, R7, UR6 ;  /* 0x0000000607077c20 */ /* 0x000fe20008410000 */
[----:B------:R-:W-:Y:S01]  /*80e0*/  FMUL.FTZ R6, R6, UR6 ;  /* 0x0000000606067c20 */ /* 0x000fe20008410000 */
[----:B------:R-:W1:Y:S02]  /*80f0*/  LDCU.64 UR14, c[0x0][0x380] ;  /* 0x00007000ff0e77ac */ /* 0x000e640008000a00 */
[----:B--2--5:R-:W-:Y:S01]  /*8100*/  FFMA.FTZ R2, R28, R7, R30 ;  /* 0x000000071c027223 */ /* 0x024fe2000001001e */
[----:B------:R-:W-:-:S03]  /*8110*/  FFMA.FTZ R3, R29, R6, R31 ;  /* 0x000000061d037223 */ /* 0x000fc6000001001f */
[----:B------:R-:W-:Y:S01]  /*8120*/  FMUL.FTZ R4, R2, -1.4426950216293334961 ;  /* 0xbfb8aa3b02047820 */ /* 0x000fe20000410000 */
[----:B------:R-:W-:-:S05]  /*8130*/  FMUL.FTZ R68, R3, -1.4426950216293334961 ;  /* 0xbfb8aa3b03447820 */ /* 0x000fca0000410000 */
[----:B------:R-:W2:Y:S01]  /*8140*/  MUFU.EX2 R4, R4 ;  /* 0x0000000400047308 */ /* 0x000ea20000000800 */
[----:B0-----:R-:W-:-:S03]  /*8150*/  IMAD R71, R94, UR12, RZ ;  /* 0x0000000c5e477c24 */ /* 0x001fc6000f8e02ff */
[----:B------:R-:W0:Y:S01]  /*8160*/  MUFU.EX2 R68, R68 ;  /* 0x0000004400447308 */ /* 0x000e220000000800 */
[----:B------:R-:W-:Y:S02]  /*8170*/  IMAD R71, R116, UR13, R71 ;  /* 0x0000000d74477c24 */ /* 0x000fe4000f8e0247 */
[----:B--2---:R-:W-:Y:S01]  /*8180*/  FADD.FTZ R6, R4, 1 ;  /* 0x3f80000004067421 */ /* 0x004fe20000010000 */
[----:B------:R-:W-:Y:S01]  /*8190*/  MOV R4, R122 ;  /* 0x0000007a00047202 */ /* 0x000fe20000000f00 */
[----:B0-----:R-:W-:Y:S02]  /*81a0*/  FADD.FTZ R69, R68, 1 ;  /* 0x3f80000044457421 */ /* 0x001fe40000010000 */
[----:B------:R-:W0:Y:S02]  /*81b0*/  MUFU.RCP R7, R6 ;  /* 0x0000000600077308 */ /* 0x000e240000001000 */
[----:B------:R-:W-:-:S05]  /*81c0*/  IMAD.WIDE.U32 R4, R116, UR12, R4 ;  /* 0x0000000c74047c25 */ /* 0x000fca000f8e0004 */
[----:B------:R-:W-:Y:S01]  /*81d0*/  IADD3 R71, PT, PT, R5, R71, RZ ;  /* 0x0000004705477210 */ /* 0x000fe20007ffe0ff */
[----:B------:R-:W2:Y:S01]  /*81e0*/  MUFU.RCP R70, R69 ;  /* 0x0000004500467308 */ /* 0x000ea20000001000 */
[----:B0-----:R-:W-:Y:S01]  /*81f0*/  FMUL.FTZ R7, R2, R7 ;  /* 0x0000000702077220 */ /* 0x001fe20000410000 */
[----:B-1----:R-:W-:Y:S01]  /*8200*/  LEA R2, P5, R4, UR14, 0x1 ;  /* 0x0000000e04027c11 */ /* 0x002fe2000f8a08ff */
[----:B--2---:R-:W-:-:S03]  /*8210*/  FMUL.FTZ R70, R3, R70 ;  /* 0x0000004603467220 */ /* 0x004fc60000410000 */
[----:B------:R-:W-:Y:S02]  /*8220*/  LEA.HI.X R3, R4, UR15, R71, 0x1, P5 ;  /* 0x0000000f04037c11 */ /* 0x000fe4000a8f0c47 */
[----:B------:R-:W-:-:S05]  /*8230*/  F2FP.BF16.F32.PACK_AB R7, R70, R7 ;  /* 0x000000074607723e */ /* 0x000fca00000010ff */
[----:B------:R0:W-:Y:S02]  /*8240*/  STG.E desc[UR8][R2.64], R7 ;  /* 0x0000000702007986 */ /* 0x0001e4000c101908 */
.L_x_1949:
[----:B------:R-:W-:Y:S05]  /*8250*/  BSYNC.RECONVERGENT B1 ;  /* 0x0000000000017941 */ /* 0x000fea0003800200 */
.L_x_1948:
[----:B------:R-:W-:Y:S04]  /*8260*/  BSSY.RECONVERGENT B1, `(.L_x_1950) ;  /* 0x000001e000017945 */ /* 0x000fe80003800200 */
[----:B------:R-:W-:Y:S05]  /*8270*/  @P2 BRA `(.L_x_1951) ;  /* 0x0000000000702947 */ /* 0x000fea0003800000 */
[----:B------:R-:W-:Y:S01]  /*8280*/  FADD.FTZ R8, R8, -UR5 ;  /* 0x8000000508087e21 */ /* 0x000fe20008010000 */
[----:B------:R-:W-:Y:S01]  /*8290*/  FADD.FTZ R9, R9, -UR5 ;  /* 0x8000000509097e21 */ /* 0x000fe20008010000 */
[----:B------:R-:W1:Y:S01]  /*82a0*/  LDCU.64 UR12, c[0x0][0x3e0] ;  /* 0x00007c00ff0c77ac */ /* 0x000e620008000a00 */
[----:B------:R-:W-:Y:S01]  /*82b0*/  MOV R4, R122 ;  /* 0x0000007a00047202 */ /* 0x000fe20000000f00 */
[----:B------:R-:W-:Y:S01]  /*82c0*/  FMUL.FTZ R8, R8, UR6 ;  /* 0x0000000608087c20 */ /* 0x000fe20008410000 */
[----:B------:R-:W-:Y:S01]  /*82d0*/  FMUL.FTZ R9, R9, UR6 ;  /* 0x0000000609097c20 */ /* 0x000fe20008410000 */
[----:B------:R-:W3:Y:S01]  /*82e0*/  LDCU.64 UR14, c[0x0][0x380] ;  /* 0x00007000ff0e77ac */ /* 0x000ee20008000a00 */
[----:B------:R-:W-:Y:S01]  /*82f0*/  MOV R5, R125 ;  /* 0x0000007d00057202 */ /* 0x000fe20000000f00 */
[----:B-----5:R-:W-:Y:S01]  /*8300*/  FFMA.FTZ R68, R29, R8, R31 ;  /* 0x000000081d447223 */ /* 0x020fe2000001001f */
[----:B0-2---:R-:W-:-:S03]  /*8310*/  FFMA.FTZ R2, R28, R9, R30 ;  /* 0x000000091c027223 */ /* 0x005fc6000001001e */
[----:B------:R-:W-:Y:S01]  /*8320*/  FMUL.FTZ R8, R68, -1.4426950216293334961 ;  /* 0xbfb8aa3b44087820 */ /* 0x000fe20000410000 */
[----:B------:R-:W-:-:S05]  /*8330*/  FMUL.FTZ R3, R2, -1.4426950216293334961 ;  /* 0xbfb8aa3b02037820 */ /* 0x000fca0000410000 */
[----:B------:R-:W0:Y:S01]  /*8340*/  MUFU.EX2 R8, R8 ;  /* 0x0000000800087308 */ /* 0x000e220000000800 */
[----:B-1----:R-:W-:-:S03]  /*8350*/  IMAD R70, R93, UR12, RZ ;  /* 0x0000000c5d467c24 */ /* 0x002fc6000f8e02ff */
[----:B------:R-:W1:Y:S01]  /*8360*/  MUFU.EX2 R3, R3 ;  /* 0x0000000300037308 */ /* 0x000e620000000800 */
[----:B------:R-:W-:-:S04]  /*8370*/  IMAD.WIDE.U32 R4, R115, UR12, R4 ;  /* 0x0000000c73047c25 */ /* 0x000fc8000f8e0004 */
[----:B0-----:R-:W-:Y:S01]  /*8380*/  FADD.FTZ R9, R8, 1 ;  /* 0x3f80000008097421 */ /* 0x001fe20000010000 */
[----:B-1----:R-:W-:Y:S01]  /*8390*/  FADD.FTZ R6, R3, 1 ;  /* 0x3f80000003067421 */ /* 0x002fe20000010000 */
[----:B------:R-:W-:-:S04]  /*83a0*/  IMAD R3, R115, UR13, R70 ;  /* 0x0000000d73037c24 */ /* 0x000fc8000f8e0246 */
[----:B------:R-:W0:Y:S01]  /*83b0*/  MUFU.RCP R9, R9 ;  /* 0x0000000900097308 */ /* 0x000e220000001000 */
[----:B------:R-:W-:-:S07]  /*83c0*/  IADD3 R3, PT, PT, R5, R3, RZ ;  /* 0x0000000305037210 */ /* 0x000fce0007ffe0ff */
[----:B------:R-:W1:Y:S01]  /*83d0*/  MUFU.RCP R7, R6 ;  /* 0x0000000600077308 */ /* 0x000e620000001000 */
[----:B0-----:R-:W-:Y:S01]  /*83e0*/  FMUL.FTZ R8, R68, R9 ;  /* 0x0000000944087220 */ /* 0x001fe20000410000 */
[----:B-1----:R-:W-:Y:S01]  /*83f0*/  FMUL.FTZ R7, R2, R7 ;  /* 0x0000000702077220 */ /* 0x002fe20000410000 */
[----:B---3--:R-:W-:-:S04]  /*8400*/  LEA R2, P2, R4, UR14, 0x1 ;  /* 0x0000000e04027c11 */ /* 0x008fc8000f8408ff */
[----:B------:R-:W-:Y:S02]  /*8410*/  LEA.HI.X R3, R4, UR15, R3, 0x1, P2 ;  /* 0x0000000f04037c11 */ /* 0x000fe400090f0c03 */
[----:B------:R-:W-:-:S05]  /*8420*/  F2FP.BF16.F32.PACK_AB R7, R8, R7 ;  /* 0x000000070807723e */ /* 0x000fca00000010ff */
[----:B------:R1:W-:Y:S02]  /*8430*/  STG.E desc[UR8][R2.64], R7 ;  /* 0x0000000702007986 */ /* 0x0003e4000c101908 */
.L_x_1951:
[----:B------:R-:W-:Y:S05]  /*8440*/  BSYNC.RECONVERGENT B1 ;  /* 0x0000000000017941 */ /* 0x000fea0003800200 */
.L_x_1950:
[----:B------:R-:W-:Y:S04]  /*8450*/  BSSY.RECONVERGENT B1, `(.L_x_1952) ;  /* 0x000001e000017945 */ /* 0x000fe80003800200 */
[----:B------:R-:W-:Y:S05]  /*8460*/  @P1 BRA `(.L_x_1953) ;  /* 0x0000000000701947 */ /* 0x000fea0003800000 */
[----:B------:R-:W-:Y:S01]  /*8470*/  FADD.FTZ R11, R11, -UR5 ;  /* 0x800000050b0b7e21 */ /* 0x000fe20008010000 */
[----:B------:R-:W-:Y:S01]  /*8480*/  FADD.FTZ R10, R10, -UR5 ;  /* 0x800000050a0a7e21 */ /* 0x000fe20008010000 */
[----:B------:R-:W3:Y:S01]  /*8490*/  LDCU.64 UR12, c[0x0][0x3e0] ;  /* 0x00007c00ff0c77ac */ /* 0x000ee20008000a00 */
[----:B012---:R-:W-:Y:S01]  /*84a0*/  MOV R3, R125 ;  /* 0x0000007d00037202 */ /* 0x007fe20000000f00 */
        /* <DEDUP_REMOVED lines=8> */
[----:B---3--:R-:W-:-:S03]  /*8530*/  IMAD R39, R39, UR12, RZ ;  /* 0x0000000c27277c24 */ /* 0x008fc6000f8e02ff */
[----:B------:R-:W2:Y:S01]  /*8540*/  MUFU.EX2 R5, R5 ;  /* 0x0000000500057308 */ /* 0x000ea20000000800 */
[----:B------:R-:W-:Y:S02]  /*8550*/  IMAD R39, R0, UR13, R39 ;  /* 0x0000000d00277c24 */ /* 0x000fe4000f8e0227 */
[----:B-1----:R-:W-:Y:S01]  /*8560*/  FADD.FTZ R4, R2, 1 ;  /* 0x3f80000002047421 */ /* 0x002fe20000010000 */
[----:B------:R-:W-:Y:S01]  /*8570*/  MOV R2, R122 ;  /* 0x0000007a00027202 */ /* 0x000fe20000000f00 */
[----:B--2---:R-:W-:-:S04]  /*8580*/  FADD.FTZ R6, R5, 1 ;  /* 0x3f80000005067421 */ /* 0x004fc80000010000 */
[----:B------:R-:W1:Y:S01]  /*8590*/  MUFU.RCP R4, R4 ;  /* 0x0000000400047308 */ /* 0x000e620000001000 */
[----:B------:R-:W-:-:S05]  /*85a0*/  IMAD.WIDE.U32 R2, R0, UR12, R2 ;  /* 0x0000000c00027c25 */ /* 0x000fca000f8e0002 */
[----:B------:R-:W-:Y:S02]  /*85b0*/  IADD3 R39, PT, PT, R3, R39, RZ ;  /* 0x0000002703277210 */ /* 0x000fe40007ffe0ff */
[----:B------:R-:W2:Y:S01]  /*85c0*/  MUFU.RCP R6, R6 ;  /* 0x0000000600067308 */ /* 0x000ea20000001000 */
[----:B-1----:R-:W-:Y:S01]  /*85d0*/  FMUL.FTZ R0, R11, R4 ;  /* 0x000000040b007220 */ /* 0x002fe20000410000 */
[----:B0-----:R-:W-:-:S04]  /*85e0*/  LEA R4, P1, R2, UR14, 0x1 ;  /* 0x0000000e02047c11 */ /* 0x001fc8000f8208ff */
[----:B------:R-:W-:Y:S01]  /*85f0*/  LEA.HI.X R5, R2, UR15, R39, 0x1, P1 ;  /* 0x0000000f02057c11 */ /* 0x000fe200088f0c27 */
[----:B--2---:R-:W-:-:S05]  /*8600*/  FMUL.FTZ R7, R7, R6 ;  /* 0x0000000607077220 */ /* 0x004fca0000410000 */
[----:B------:R-:W-:-:S05]  /*8610*/  F2FP.BF16.F32.PACK_AB R7, R7, R0 ;  /* 0x000000000707723e */ /* 0x000fca00000010ff */
[----:B------:R3:W-:Y:S02]  /*8620*/  STG.E desc[UR8][R4.64], R7 ;  /* 0x0000000704007986 */ /* 0x0007e4000c101908 */
.L_x_1953:
[----:B------:R-:W-:Y:S05]  /*8630*/  BSYNC.RECONVERGENT B1 ;  /* 0x0000000000017941 */ /* 0x000fea0003800200 */
.L_x_1952:
[----:B------:R-:W-:Y:S04]  /*8640*/  BSSY.RECONVERGENT B1, `(.L_x_1954) ;  /* 0x000001e000017945 */ /* 0x000fe80003800200 */
[----:B------:R-:W-:Y:S05]  /*8650*/  @P6 BRA `(.L_x_1955) ;  /* 0x0000000000706947 */ /* 0x000fea0003800000 */
[----:B------:R-:W-:Y:S01]  /*8660*/  FADD.FTZ R13, R13, -UR5 ;  /* 0x800000050d0d7e21 */ /* 0x000fe20008010000 */
[----:B------:R-:W-:Y:S01]  /*8670*/  FADD.FTZ R12, R12, -UR5 ;  /* 0x800000050c0c7e21 */ /* 0x000fe20008010000 */
[----:B------:R-:W4:Y:S01]  /*8680*/  LDCU.64 UR12, c[0x0][0x3e0] ;  /* 0x00007c00ff0c77ac */ /* 0x000f220008000a00 */
[----:B012---:R-:W-:Y:S01]  /*8690*/  MOV R2, R122 ;  /* 0x0000007a00027202 */ /* 0x007fe20000000f00 */
[----:B------:R-:W-:Y:S01]  /*86a0*/  FMUL.FTZ R13, R13, UR6 ;  /* 0x000000060d0d7c20 */ /* 0x000fe20008410000 */
[----:B------:R-:W-:Y:S01]  /*86b0*/  FMUL.FTZ R12, R12, UR6 ;  /* 0x000000060c0c7c20 */ /* 0x000fe20008410000 */
[----:B------:R-:W0:Y:S01]  /*86c0*/  LDCU.64 UR14, c[0x0][0x380] ;  /* 0x00007000ff0e77ac */ /* 0x000e220008000a00 */
[----:B------:R-:W-:Y:S01]  /*86d0*/  MOV R3, R125 ;  /* 0x0000007d00037202 */ /* 0x000fe20000000f00 */
[----:B-----5:R-:W-:Y:S01]  /*86e0*/  FFMA.FTZ R13, R28, R13, R30 ;  /* 0x0000000d1c0d7223 */ /* 0x020fe2000001001e */
[----:B---3--:R-:W-:-:S03]  /*86f0*/  FFMA.FTZ R7, R29, R12, R31 ;  /* 0x0000000c1d077223 */ /* 0x008fc6000001001f */
[----:B------:R-:W-:Y:S01]  /*8700*/  FMUL.FTZ R0, R13, -1.4426950216293334961 ;  /* 0xbfb8aa3b0d007820 */ /* 0x000fe20000410000 */
[----:B------:R-:W-:-:S05]  /*8710*/  FMUL.FTZ R5, R7, -1.4426950216293334961 ;  /* 0xbfb8aa3b07057820 */ /* 0x000fca0000410000 */
[----:B------:R-:W1:Y:S01]  /*8720*/  MUFU.EX2 R0, R0 ;  /* 0x0000000000007308 */ /* 0x000e620000000800 */
[----:B----4-:R-:W-:-:S03]  /*8730*/  IMAD R9, R32, UR12, RZ ;  /* 0x0000000c20097c24 */ /* 0x010fc6000f8e02ff */
        /* <DEDUP_REMOVED lines=14> */
.L_x_1955:
[----:B------:R-:W-:Y:S05]  /*8820*/  BSYNC.RECONVERGENT B1 ;  /* 0x0000000000017941 */ /* 0x000fea0003800200 */
.L_x_1954:
[----:B------:R-:W-:Y:S04]  /*8830*/  BSSY.RECONVERGENT B1, `(.L_x_1956) ;  /* 0x000001e000017945 */ /* 0x000fe80003800200 */
[----:B------:R-:W-:Y:S05]  /*8840*/  @P3 BRA `(.L_x_1957) ;  /* 0x0000000000703947 */ /* 0x000fea0003800000 */
[----:B------:R-:W-:Y:S01]  /*8850*/  FADD.FTZ R15, R15, -UR5 ;  /* 0x800000050f0f7e21 */ /* 0x000fe20008010000 */
[----:B------:R-:W-:Y:S01]  /*8860*/  FADD.FTZ R14, R14, -UR5 ;  /* 0x800000050e0e7e21 */ /* 0x000fe20008010000 */
[----:B------:R-:W2:Y:S01]  /*8870*/  LDCU.64 UR12, c[0x0][0x3e0] ;  /* 0x00007c00ff0c77ac */ /* 0x000ea20008000a00 */
[----:B---34-:R-:W-:Y:S01]  /*8880*/  MOV R4, R122 ;  /* 0x0000007a00047202 */ /* 0x018fe20000000f00 */
[----:B------:R-:W-:Y:S01]  /*8890*/  FMUL.FTZ R15, R15, UR6 ;  /* 0x000000060f0f7c20 */ /* 0x000fe20008410000 */
[----:B------:R-:W-:Y:S01]  /*88a0*/  FMUL.FTZ R14, R14, UR6 ;  /* 0x000000060e0e7c20 */ /* 0x000fe20008410000 */
[----:B------:R-:W3:Y:S01]  /*88b0*/  LDCU.64 UR14, c[0x0][0x380] ;  /* 0x00007000ff0e77ac */ /* 0x000ee20008000a00 */
[----:B------:R-:W-:Y:S01]  /*88c0*/  MOV R5, R125 ;  /* 0x0000007d00057202 */ /* 0x000fe20000000f00 */
[----:B-----5:R-:W-:Y:S01]  /*88d0*/  FFMA.FTZ R15, R28, R15, R30 ;  /* 0x0000000f1c0f7223 */ /* 0x020fe2000001001e */
[----:B01----:R-:W-:-:S03]  /*88e0*/  FFMA.FTZ R7, R29, R14, R31 ;  /* 0x0000000e1d077223 */ /* 0x003fc6000001001f */
[----:B------:R-:W-:Y:S01]  /*88f0*/  FMUL.FTZ R0, R15, -1.4426950216293334961 ;  /* 0xbfb8aa3b0f007820 */ /* 0x000fe20000410000 */
[----:B--2---:R-:W-:-:S05]  /*8900*/  FMUL.FTZ R3, R7, -1.4426950216293334961 ;  /* 0xbfb8aa3b07037820 */ /* 0x004fca0000410000 */
[----:B------:R-:W0:Y:S01]  /*8910*/  MUFU.EX2 R0, R0 ;  /* 0x0000000000007308 */ /* 0x000e220000000800 */
[----:B------:R-:W-:-:S03]  /*8920*/  IMAD R9, R92, UR12, RZ ;  /* 0x0000000c5c097c24 */ /* 0x000fc6000f8e02ff */
[----:B------:R-:W1:Y:S01]  /*8930*/  MUFU.EX2 R3, R3 ;  /* 0x0000000300037308 */ /* 0x000e620000000800 */
[----:B------:R-:W-:-:S04]  /*8940*/  IMAD.WIDE.U32 R4, R114, UR12, R4 ;  /* 0x0000000c72047c25 */ /* 0x000fc8000f8e0004 */
[----:B------:R-:W-:Y:S02]  /*8950*/  IMAD R9, R114, UR13, R9 ;  /* 0x0000000d72097c24 */ /* 0x000fe4000f8e0209 */
[----:B0-----:R-:W-:-:S03]  /*8960*/  FADD.FTZ R2, R0, 1 ;  /* 0x3f80000000027421 */ /* 0x001fc60000010000 */
[----:B------:R-:W-:Y:S01]  /*8970*/  IADD3 R9, PT, PT, R5, R9, RZ ;  /* 0x0000000905097210 */ /* 0x000fe20007ffe0ff */
[----:B-1----:R-:W-:Y:S02]  /*8980*/  FADD.FTZ R6, R3, 1 ;  /* 0x3f80000003067421 */ /* 0x002fe40000010000 */
[----:B------:R-:W0:Y:S08]  /*8990*/  MUFU.RCP R2, R2 ;  /* 0x0000000200027308 */ /* 0x000e300000001000 */
[----:B------:R-:W1:Y:S01]  /*89a0*/  MUFU.RCP R6, R6 ;  /* 0x0000000600067308 */ /* 0x000e620000001000 */
[----:B0-----:R-:W-:Y:S01]  /*89b0*/  FMUL.FTZ R0, R15, R2 ;  /* 0x000000020f007220 */ /* 0x001fe20000410000 */
[----:B---3--:R-:W-:-:S04]  /*89c0*/  LEA R2, P1, R4, UR14, 0x1 ;  /* 0x0000000e04027c11 */ /* 0x008fc8000f8208ff */
[----:B------:R-:W-:Y:S01]  /*89d0*/  LEA.HI.X R3, R4, UR15, R9, 0x1, P1 ;  /* 0x0000000f04037c11 */ /* 0x000fe200088f0c09 */
[----:B-1----:R-:W-:-:S05]  /*89e0*/  FMUL.FTZ R7, R7, R6 ;  /* 0x0000000607077220 */ /* 0x002fca0000410000 */
[----:B------:R-:W-:-:S05]  /*89f0*/  F2FP.BF16.F32.PACK_AB R7, R7, R0 ;  /* 0x000000000707723e */ /* 0x000fca00000010ff */
[----:B------:R0:W-:Y:S02]  /*8a00*/  STG.E desc[UR8][R2.64], R7 ;  /* 0x0000000702007986 */ /* 0x0001e4000c101908 */
.L_x_1957:
[----:B------:R-:W-:Y:S05]  /*8a10*/  BSYNC.RECONVERGENT B1 ;  /* 0x0000000000017941 */ /* 0x000fea0003800200 */
.L_x_1956:
        /* <DEDUP_REMOVED lines=30> */
.L_x_1959:
[----:B------:R-:W-:Y:S05]  /*8c00*/  BSYNC.RECONVERGENT B1 ;  /* 0x0000000000017941 */ /* 0x000fea0003800200 */
.L_x_1958:
        /* <DEDUP_REMOVED lines=12> */
[----:B01-34-:R-:W-:-:S02]  /*8cd0*/  SHF.R.S32.HI R7, RZ, 0x1f, R0 ;  /* 0x0000001fff077819 */ /* 0x01bfc40000011400 */
        /* <DEDUP_REMOVED lines=15> */
[----:B------:R-:W1:Y:S01]  /*8dd0*/  LDCU.64 UR14, c[0x0][0x380] ;  /* 0x00007000ff0e77ac */ /* 0x000e620008000a00 */
[----:B------:R-:W-:Y:S01]  /*8de0*/  MOV R5, R125 ;  /* 0x0000007d00057202 */ /* 0x000fe20000000f00 */
[----:B-----5:R-:W-:Y:S01]  /*8df0*/  FFMA.FTZ R16, R28, R19, R30 ;  /* 0x000000131c107223 */ /* 0x020fe2000001001e */
[----:B------:R-:W-:-:S03]  /*8e00*/  FFMA.FTZ R15, R29, R18, R31 ;  /* 0x000000121d0f7223 */ /* 0x000fc6000001001f */
[----:B--2---:R-:W-:Y:S01]  /*8e10*/  FMUL.FTZ R2, R16, -1.4426950216293334961 ;  /* 0xbfb8aa3b10027820 */ /* 0x004fe20000410000 */
[----:B------:R-:W-:-:S05]  /*8e20*/  FMUL.FTZ R13, R15, -1.4426950216293334961 ;  /* 0xbfb8aa3b0f0d7820 */ /* 0x000fca0000410000 */
[----:B------:R-:W2:Y:S01]  /*8e30*/  MUFU.EX2 R2, R2 ;  /* 0x0000000200027308 */ /* 0x000ea20000000800 */
[----:B0-----:R-:W-:-:S03]  /*8e40*/  IMAD R17, R90, UR12, RZ ;  /* 0x0000000c5a117c24 */ /* 0x001fc6000f8e02ff */
[----:B------:R-:W0:Y:S01]  /*8e50*/  MUFU.EX2 R13, R13 ;  /* 0x0000000d000d7308 */ /* 0x000e220000000800 */
[----:B------:R-:W-:-:S04]  /*8e60*/  IMAD.WIDE.U32 R4, R112, UR12, R4 ;  /* 0x0000000c70047c25 */ /* 0x000fc8000f8e0004 */
[----:B------:R-:W-:Y:S02]  /*8e70*/  IMAD R17, R112, UR13, R17 ;  /* 0x0000000d70117c24 */ /* 0x000fe4000f8e0211 */
[----:B--2---:R-:W-:Y:S01]  /*8e80*/  FADD.FTZ R3, R2, 1 ;  /* 0x3f80000002037421 */ /* 0x004fe20000010000 */
[----:B-1----:R-:W-:Y:S02]  /*8e90*/  LEA R2, P5, R4, UR14, 0x1 ;  /* 0x0000000e04027c11 */ /* 0x002fe4000f8a08ff */
        /* <DEDUP_REMOVED lines=9> */
.L_x_1961:
[----:B------:R-:W-:Y:S05]  /*8f30*/  BSYNC.RECONVERGENT B1 ;  /* 0x0000000000017941 */ /* 0x000fea0003800200 */
.L_x_1960:
        /* <DEDUP_REMOVED lines=11> */
[----:B------:R-:W-:-:S03]  /*8ff0*/  FFMA.FTZ R15, R29, R20, R31 ;  /* 0x000000141d0f7223 */ /* 0x000fc6000001001f */
[----:B0-2---:R-:W-:Y:S01]  /*9000*/  FMUL.FTZ R2, R16, -1.4426950216293334961 ;  /* 0xbfb8aa3b10027820 */ /* 0x005fe20000410000 */
[----:B------:R-:W-:-:S05]  /*9010*/  FMUL.FTZ R13, R15, -1.4426950216293334961 ;  /* 0xbfb8aa3b0f0d7820 */ /* 0x000fca0000410000 */
[----:B------:R-:W0:Y:S01]  /*9020*/  MUFU.EX2 R2, R2 ;  /* 0x0000000200027308 */ /* 0x000e220000000800 */
[----:B-1----:R-:W-:-:S03]  /*9030*/  IMAD R18, R89, UR12, RZ ;  /* 0x0000000c59127c24 */ /* 0x002fc6000f8e02ff */
[----:B------:R-:W1:Y:S01]  /*9040*/  MUFU.EX2 R13, R13 ;  /* 0x0000000d000d7308 */ /* 0x000e620000000800 */
[----:B------:R-:W-:-:S04]  /*9050*/  IMAD.WIDE.U32 R4, R111, UR12, R4 ;  /* 0x0000000c6f047c25 */ /* 0x000fc8000f8e0004 */
[----:B------:R-:W-:Y:S02]  /*9060*/  IMAD R17, R111, UR13, R18 ;  /* 0x0000000d6f117c24 */ /* 0x000fe4000f8e0212 */
[----:B0-----:R-:W-:Y:S01]  /*9070*/  FADD.FTZ R3, R2, 1 ;  /* 0x3f80000002037421 */ /* 0x001fe20000010000 */
[----:B---3--:R-:W-:Y:S02]  /*9080*/  LEA R2, P2, R4, UR14, 0x1 ;  /* 0x0000000e04027c11 */ /* 0x008fe4000f8408ff */
[----:B------:R-:W-:Y:S01]  /*9090*/  IADD3 R17, PT, PT, R5, R17, RZ ;  /* 0x0000001105117210 */ /* 0x000fe20007ffe0ff */
[----:B-1----:R-:W-:Y:S02]  /*90a0*/  FADD.FTZ R14, R13, 1 ;  /* 0x3f8000000d0e7421 */ /* 0x002fe40000010000 */
[----:B------:R-:W0:Y:S08]  /*90b0*/  MUFU.RCP R3, R3 ;  /* 0x0000000300037308 */ /* 0x000e300000001000 */
[----:B------:R-:W1:Y:S01]  /*90c0*/  MUFU.RCP R14, R14 ;  /* 0x0000000e000e7308 */ /* 0x000e620000001000 */
[----:B0-----:R-:W-:Y:S01]  /*90d0*/  FMUL.FTZ R13, R16, R3 ;  /* 0x00000003100d7220 */ /* 0x001fe20000410000 */
[----:B------:R-:W-:Y:S01]  /*90e0*/  LEA.HI.X R3, R4, UR15, R17, 0x1, P2 ;  /* 0x0000000f04037c11 */ /* 0x000fe200090f0c11 */
[----:B-1----:R-:W-:-:S05]  /*90f0*/  FMUL.FTZ R16, R15, R14 ;  /* 0x0000000e0f107220 */ /* 0x002fca0000410000 */
[----:B------:R-:W-:-:S05]  /*9100*/  F2FP.BF16.F32.PACK_AB R13, R16, R13 ;  /* 0x0000000d100d723e */ /* 0x000fca00000010ff */
[----:B------:R1:W-:Y:S02]  /*9110*/  STG.E desc[UR8][R2.64], R13 ;  /* 0x0000000d02007986 */ /* 0x0003e4000c101908 */
.L_x_1963:
[----:B------:R-:W-:Y:S05]  /*9120*/  BSYNC.RECONVERGENT B1 ;  /* 0x0000000000017941 */ /* 0x000fea0003800200 */
.L_x_1962:
        /* <DEDUP_REMOVED lines=16> */
[----:B-1----:R-:W-:Y:S01]  /*9230*/  FADD.FTZ R4, R2, 1 ;  /* 0x3f80000002047421 */ /* 0x002fe20000010000 */
[----:B------:R-:W-:Y:S01]  /*9240*/  MOV R2, R122 ;  /* 0x0000007a00027202 */ /* 0x000fe20000000f00 */
[----:B--2---:R-:W-:-:S04]  /*9250*/  FADD.FTZ R13, R5, 1 ;  /* 0x3f800000050d7421 */ /* 0x004fc80000010000 */
[----:B------:R-:W1:Y:S01]  /*9260*/  MUFU.RCP R4, R4 ;  /* 0x0000000400047308 */ /* 0x000e620000001000 */
[----:B------:R-:W-:-:S04]  /*9270*/  IMAD.WIDE.U32 R2, R33, UR12, R2 ;  /* 0x0000000c21027c25 */ /* 0x000fc8000f8e0002 */
[----:B------:R-:W-:-:S03]  /*9280*/  IMAD R33, R33, UR13, R12 ;  /* 0x0000000d21217c24 */ /* 0x000fc6000f8e020c */
[----:B------:R-:W2:Y:S02]  /*9290*/  MUFU.RCP R13, R13 ;  /* 0x0000000d000d7308 */ /* 0x000ea40000001000 */
[----:B------:R-:W-:Y:S01]  /*92a0*/  IADD3 R33, PT, PT, R3, R33, RZ ;  /* 0x0000002103217210 */ /* 0x000fe20007ffe0ff */
[----:B-1----:R-:W-:Y:S01]  /*92b0*/  FMUL.FTZ R12, R23, R4 ;  /* 0x00000004170c7220 */ /* 0x002fe20000410000 */
[----:B0-----:R-:W-:-:S04]  /*92c0*/  LEA R4, P1, R2, UR14, 0x1 ;  /* 0x0000000e02047c11 */ /* 0x001fc8000f8208ff */
[----:B------:R-:W-:Y:S01]  /*92d0*/  LEA.HI.X R5, R2, UR15, R33, 0x1, P1 ;  /* 0x0000000f02057c11 */ /* 0x000fe200088f0c21 */
[----:B--2---:R-:W-:-:S05]  /*92e0*/  FMUL.FTZ R15, R22, R13 ;  /* 0x0000000d160f7220 */ /* 0x004fca0000410000 */
[----:B------:R-:W-:-:S05]  /*92f0*/  F2FP.BF16.F32.PACK_AB R15, R15, R12 ;  /* 0x0000000c0f0f723e */ /* 0x000fca00000010ff */
[----:B------:R3:W-:Y:S02]  /*9300*/  STG.E desc[UR8][R4.64], R15 ;  /* 0x0000000f04007986 */ /* 0x0007e4000c101908 */
.L_x_1965:
[----:B------:R-:W-:Y:S05]  /*9310*/  BSYNC.RECONVERGENT B1 ;  /* 0x0000000000017941 */ /* 0x000fea0003800200 */
.L_x_1964:
        /* <DEDUP_REMOVED lines=8> */
[----:B------:R-:W0:Y:S02]  /*93a0*/  LDCU.64 UR14, c[0x0][0x380] ;  /* 0x00007000ff0e77ac */ /* 0x000e240008000a00 */
[----:B-----5:R-:W-:Y:S01]  /*93b0*/  FFMA.FTZ R25, R28, R25, R30 ;  /* 0x000000191c197223 */ /* 0x020fe2000001001e */
[----:B------:R-:W-:-:S03]  /*93c0*/  FFMA.FTZ R13, R29, R24, R31 ;  /* 0x000000181d0d7223 */ /* 0x000fc6000001001f */
[----:B------:R-:W-:Y:S01]  /*93d0*/  FMUL.FTZ R2, R25, -1.4426950216293334961 ;  /* 0xbfb8aa3b19027820 */ /* 0x000fe20000410000 */
[----:B---3--:R-:W-:-:S05]  /*93e0*/  FMUL.FTZ R5, R13, -1.4426950216293334961 ;  /* 0xbfb8aa3b0d057820 */ /* 0x008fca0000410000 */
[----:B------:R-:W1:Y:S01]  /*93f0*/  MUFU.EX2 R2, R2 ;  /* 0x0000000200027308 */ /* 0x000e620000000800 */
[----:B----4-:R-:W-:-:S03]  /*9400*/  IMAD R14, R11, UR12, RZ ;  /* 0x0000000c0b0e7c24 */ /* 0x010fc6000f8e02ff */
        /* <DEDUP_REMOVED lines=15> */
.L_x_1967:
[----:B------:R-:W-:Y:S05]  /*9500*/  BSYNC.RECONVERGENT B1 ;  /* 0x0000000000017941 */ /* 0x000fea0003800200 */
.L_x_1966:
        /* <DEDUP_REMOVED lines=12> */
[----:B---34-:R-:W-:-:S05]  /*95d0*/  FMUL.FTZ R5, R26, -1.4426950216293334961 ;  /* 0xbfb8aa3b1a057820 */ /* 0x018fca0000410000 */
[----:B------:R-:W1:Y:S01]  /*95e0*/  MUFU.EX2 R2, R2 ;  /* 0x0000000200027308 */ /* 0x000e620000000800 */
[----:B------:R-:W-:-:S03]  /*95f0*/  IMAD R7, R7, UR12, RZ ;  /* 0x0000000c07077c24 */ /* 0x000fc6000f8e02ff */
        /* <DEDUP_REMOVED lines=15> */
.L_x_1969:
[----:B------:R-:W-:Y:S05]  /*96f0*/  BSYNC.RECONVERGENT B1 ;  /* 0x0000000000017941 */ /* 0x000fea0003800200 */
.L_x_1968:
        /* <DEDUP_REMOVED lines=8> */
[----:B------:R-:W0:Y:S01]  /*9780*/  LDCU.64 UR14, c[0x0][0x380] ;  /* 0x00007000ff0e77ac */ /* 0x000e220008000a00 */
[----:B------:R-:W-:Y:S01]  /*9790*/  MOV R3, R125 ;  /* 0x0000007d00037202 */ /* 0x000fe20000000f00 */
[----:B-----5:R-:W-:Y:S01]  /*97a0*/  FFMA.FTZ R41, R28, R41, R30 ;  /* 0x000000291c297223 */ /* 0x020fe2000001001e */
[----:B------:R-:W-:-:S03]  /*97b0*/  FFMA.FTZ R40, R29, R40, R31 ;  /* 0x000000281d287223 */ /* 0x000fc6000001001f */
[----:B------:R-:W-:Y:S01]  /*97c0*/  FMUL.FTZ R0, R41, -1.4426950216293334961 ;  /* 0xbfb8aa3b29007820 */ /* 0x000fe20000410000 */
[----:B---34-:R-:W-:-:S05]  /*97d0*/  FMUL.FTZ R5, R40, -1.4426950216293334961 ;  /* 0xbfb8aa3b28057820 */ /* 0x018fca0000410000 */
[----:B------:R-:W1:Y:S01]  /*97e0*/  MUFU.EX2 R0, R0 ;  /* 0x0000000000007308 */ /* 0x000e620000000800 */
[----:B------:R-:W-:-:S03]  /*97f0*/  IMAD R11, R8, UR12, RZ ;  /* 0x0000000c080b7c24 */ /* 0x000fc6000f8e02ff */
        /* <DEDUP_REMOVED lines=14> */
.L_x_1971:
[----:B------:R-:W-:Y:S05]  /*98e0*/  BSYNC.RECONVERGENT B1 ;  /* 0x0000000000017941 */ /* 0x000fea0003800200 */
.L_x_1970:
[----:B------:R-:W-:Y:S01]  /*98f0*/  ISETP.GE.U32.AND P5, PT, R9, UR10, PT ;  /* 0x0000000a09007c0c */ /* 0x000fe2000bfa6070 */
[----:B------:R-:W-:Y:S01]  /*9900*/  BSSY.RECONVERGENT B1, `(.L_x_1972) ;  /* 0x0000031000017945 */ /* 0x000fe20003800200 */
[----:B012---:R-:W-:Y:S02]  /*9910*/  SHF.R.S32.HI R3, RZ, 0x1f, R9 ;  /* 0x0000001fff037819 */ /* 0x007fe40000011409 */
[C---:B----4-:R-:W-:Y:S02]  /*9920*/  IADD3 R11, PT, PT, R36.reuse, 0x90, RZ ;  /* 0x00000090240b7810 */ /* 0x050fe40007ffe0ff */
        /* <DEDUP_REMOVED lines=20> */
[----:B------:R-:W0:Y:S02]  /*9a70*/  LDCU.64 UR12, c[0x0][0x3e0] ;  /* 0x00007c00ff0c77ac */ /* 0x000e240008000a00 */
[----:B------:R-:W-:Y:S01]  /*9a80*/  FMUL.FTZ R43, R43, UR6 ;  /* 0x000000062b2b7c20 */ /* 0x000fe20008410000 */
[----:B------:R-:W-:Y:S01]  /*9a90*/  FMUL.FTZ R42, R42, UR6 ;  /* 0x000000062a2a7c20 */ /* 0x000fe20008410000 */
[----:B------:R-:W1:Y:S02]  /*9aa0*/  LDCU.64 UR14, c[0x0][0x380] ;  /* 0x00007000ff0e77ac */ /* 0x000e640008000a00 */
[----:B-----5:R-:W-:Y:S01]  /*9ab0*/  FFMA.FTZ R43, R28, R43, R30 ;  /* 0x0000002b1c2b7223 */ /* 0x020fe2000001001e */
[----:B---3--:R-:W-:-:S03]  /*9ac0*/  FFMA.FTZ R15, R29, R42, R31 ;  /* 0x0000002a1d0f7223 */ /* 0x008fc6000001001f */
        /* <DEDUP_REMOVED lines=15> */
[----:B-1----:R-:W-:-:S04]  /*9bc0*/  LEA R4, P5, R2, UR14, 0x1 ;  /* 0x0000000e02047c11 */ /* 0x002fc8000f8a08ff */
[----:B------:R-:W-:Y:S01]  /*9bd0*/  LEA.HI.X R5, R2, UR15, R17, 0x1, P5 ;  /* 0x0000000f02057c11 */ /* 0x000fe2000a8f0c11 */
[----:B--2---:R-:W-:-:S05]  /*9be0*/  FMUL.FTZ R16, R15, R14 ;  /* 0x0000000e0f107220 */ /* 0x004fca0000410000 */
[----:B------:R-:W-:-:S05]  /*9bf0*/  F2FP.BF16.F32.PACK_AB R9, R16, R9 ;  /* 0x000000091009723e */ /* 0x000fca00000010ff */
[----:B------:R0:W-:Y:S02]  /*9c00*/  STG.E desc[UR8][R4.64], R9 ;  /* 0x0000000904007986 */ /* 0x0001e4000c101908 */
.L_x_1973:
[----:B------:R-:W-:Y:S05]  /*9c10*/  BSYNC.RECONVERGENT B1 ;  /* 0x0000000000017941 */ /* 0x000fea0003800200 */
.L_x_1972:
        /* <DEDUP_REMOVED lines=8> */
[----:B------:R-:W2:Y:S02]  /*9ca0*/  LDCU.64 UR14, c[0x0][0x380] ;  /* 0x00007000ff0e77ac */ /* 0x000ea40008000a00 */
[----:B-----5:R-:W-:Y:S01]  /*9cb0*/  FFMA.FTZ R45, R28, R45, R30 ;  /* 0x0000002d1c2d7223 */ /* 0x020fe2000001001e */
[----:B---3--:R-:W-:-:S03]  /*9cc0*/  FFMA.FTZ R15, R29, R44, R31 ;  /* 0x0000002c1d0f7223 */ /* 0x008fc6000001001f */
[----:B------:R-:W-:Y:S01]  /*9cd0*/  FMUL.FTZ R2, R45, -1.4426950216293334961 ;  /* 0xbfb8aa3b2d027820 */ /* 0x000fe20000410000 */
[----:B0-----:R-:W-:-:S05]  /*9ce0*/  FMUL.FTZ R5, R15, -1.4426950216293334961 ;  /* 0xbfb8aa3b0f057820 */ /* 0x001fca0000410000 */
[----:B------:R-:W0:Y:S01]  /*9cf0*/  MUFU.EX2 R2, R2 ;  /* 0x0000000200027308 */ /* 0x000e220000000800 */
[----:B-1----:R-:W-:-:S03]  /*9d00*/  IMAD R13, R13, UR12, RZ ;  /* 0x0000000c0d0d7c24 */ /* 0x002fc6000f8e02ff */
[----:B------:R-:W1:Y:S01]  /*9d10*/  MUFU.EX2 R5, R5 ;  /* 0x0000000500057308 */ /* 0x000e620000000800 */
[----:B------:R-:W-:Y:S02]  /*9d20*/  IMAD R13, R10, UR13, R13 ;  /* 0x0000000d0a0d7c24 */ /* 0x000fe4000f8e020d */
[----:B0-----:R-:W-:Y:S01]  /*9d30*/  FADD.FTZ R4, R2, 1 ;  /* 0x3f80000002047421 */ /* 0x001fe20000010000 */
[----:B------:R-:W-:Y:S01]  /*9d40*/  MOV R2, R122 ;  /* 0x0000007a00027202 */ /* 0x000fe20000000f00 */
[----:B-1----:R-:W-:-:S04]  /*9d50*/  FADD.FTZ R14, R5, 1 ;  /* 0x3f800000050e7421 */ /* 0x002fc80000010000 */
[----:B------:R-:W0:Y:S01]  /*9d60*/  MUFU.RCP R4, R4 ;  /* 0x0000000400047308 */ /* 0x000e220000001000 */
[----:B------:R-:W-:-:S05]  /*9d70*/  IMAD.WIDE.U32 R2, R10, UR12, R2 ;  /* 0x0000000c0a027c25 */ /* 0x000fca000f8e0002 */
[----:B------:R-:W-:Y:S02]  /*9d80*/  IADD3 R13, PT, PT, R3, R13, RZ ;  /* 0x0000000d030d7210 */ /* 0x000fe40007ffe0ff */
[----:B------:R-:W1:Y:S01]  /*9d90*/  MUFU.RCP R14, R14 ;  /* 0x0000000e000e7308 */ /* 0x000e620000001000 */
[----:B0-----:R-:W-:Y:S01]  /*9da0*/  FMUL.FTZ R9, R45, R4 ;  /* 0x000000042d097220 */ /* 0x001fe20000410000 */
[----:B--2---:R-:W-:-:S04]  /*9db0*/  LEA R4, P2, R2, UR14, 0x1 ;  /* 0x0000000e02047c11 */ /* 0x004fc8000f8408ff */
[----:B------:R-:W-:Y:S01]  /*9dc0*/  LEA.HI.X R5, R2, UR15, R13, 0x1, P2 ;  /* 0x0000000f02057c11 */ /* 0x000fe200090f0c0d */
[----:B-1----:R-:W-:-:S05]  /*9dd0*/  FMUL.FTZ R10, R15, R14 ;  /* 0x0000000e0f0a7220 */ /* 0x002fca0000410000 */
[----:B------:R-:W-:-:S05]  /*9de0*/  F2FP.BF16.F32.PACK_AB R9, R10, R9 ;  /* 0x000000090a09723e */ /* 0x000fca00000010ff */
[----:B------:R1:W-:Y:S02]  /*9df0*/  STG.E desc[UR8][R4.64], R9 ;  /* 0x0000000904007986 */ /* 0x0003e4000c101908 */
.L_x_1975:
[----:B------:R-:W-:Y:S05]  /*9e00*/  BSYNC.RECONVERGENT B1 ;  /* 0x0000000000017941 */ /* 0x000fea0003800200 */
.L_x_1974:
[----:B------:R-:W-:Y:S04]  /*9e10*/  BSSY.RECONVERGENT B1, `(.L_x_1976) ;  /* 0x000001e000017945 */ /* 0x000fe80003800200 */
[----:B------:R-:W-:Y:S05]  /*9e20*/  @P1 BRA `(.L_x_1977) ;  /* 0x0000000000701947 */ /* 0x000fea0003800000 */
[----:B------:R-:W-:Y:S01]  /*9e30*/  FADD.FTZ R47, R47, -UR5 ;  /* 0x800000052f2f7e21 */ /* 0x000fe20008010000 */
[----:B------:R-:W-:Y:S01]  /*9e40*/  FADD.FTZ R46, R46, -UR5 ;  /* 0x800000052e2e7e21 */ /* 0x000fe20008010000 */
[----:B------:R-:W2:Y:S01]  /*9e50*/  LDCU.64 UR12, c[0x0][0x3e0] ;  /* 0x00007c00ff0c77ac */ /* 0x000ea20008000a00 */
[----:B01-3--:R-:W-:Y:S01]  /*9e60*/  MOV R4, R122 ;  /* 0x0000007a00047202 */ /* 0x00bfe20000000f00 */
[----:B------:R-:W-:Y:S01]  /*9e70*/  FMUL.FTZ R47, R47, UR6 ;  /* 0x000000062f2f7c20 */ /* 0x000fe20008410000 */
[----:B------:R-:W-:Y:S01]  /*9e80*/  FMUL.FTZ R46, R46, UR6 ;  /* 0x000000062e2e7c20 */ /* 0x000fe20008410000 */
        /* <DEDUP_REMOVED lines=11> */
[----:B-1----:R-:W-:Y:S01]  /*9f40*/  FADD.FTZ R3, R2, 1 ;  /* 0x3f80000002037421 */ /* 0x002fe20000010000 */
[----:B0-----:R-:W-:Y:S02]  /*9f50*/  LEA R2, P1, R4, UR14, 0x1 ;  /* 0x0000000e04027c11 */ /* 0x001fe4000f8208ff */
[----:B------:R-:W-:Y:S01]  /*9f60*/  IADD3 R11, PT, PT, R5, R11, RZ ;  /* 0x0000000b050b7210 */ /* 0x000fe20007ffe0ff */
[----:B--2---:R-:W-:Y:S02]  /*9f70*/  FADD.FTZ R10, R9, 1 ;  /* 0x3f800000090a7421 */ /* 0x004fe40000010000 */
[----:B------:R-:W0:Y:S08]  /*9f80*/  MUFU.RCP R3, R3 ;  /* 0x0000000300037308 */ /* 0x000e300000001000 */
[----:B------:R-:W1:Y:S01]  /*9f90*/  MUFU.RCP R10, R10 ;  /* 0x0000000a000a7308 */ /* 0x000e620000001000 */
[----:B0-----:R-:W-:Y:S01]  /*9fa0*/  FMUL.FTZ R9, R14, R3 ;  /* 0x000000030e097220 */ /* 0x001fe20000410000 */
[----:B------:R-:W-:Y:S01]  /*9fb0*/  LEA.HI.X R3, R4, UR15, R11, 0x1, P1 ;  /* 0x0000000f04037c11 */ /* 0x000fe200088f0c0b */
[----:B-1----:R-:W-:-:S05]  /*9fc0*/  FMUL.FTZ R12, R13, R10 ;  /* 0x0000000a0d0c7220 */ /* 0x002fca0000410000 */
[----:B------:R-:W-:-:S05]  /*9fd0*/  F2FP.BF16.F32.PACK_AB R9, R12, R9 ;  /* 0x000000090c09723e */ /* 0x000fca00000010ff */
[----:B------:R2:W-:Y:S02]  /*9fe0*/  STG.E desc[UR8][R2.64], R9 ;  /* 0x0000000902007986 */ /* 0x0005e4000c101908 */
.L_x_1977:
[----:B------:R-:W-:Y:S05]  /*9ff0*/  BSYNC.RECONVERGENT B1 ;  /* 0x0000000000017941 */ /* 0x000fea0003800200 */
.L_x_1976:
[----:B------:R-:W-:Y:S04]  /*a000*/  BSSY.RECONVERGENT B1, `(.L_x_1978) ;  /* 0x000001e000017945 */ /* 0x000fe80003800200 */
[----:B------:R-:W-:Y:S05]  /*a010*/  @P6 BRA `(.L_x_1979) ;  /* 0x0000000000706947 */ /* 0x000fea0003800000 */
[----:B------:R-:W-:Y:S01]  /*a020*/  FADD.FTZ R49, R49, -UR5 ;  /* 0x8000000531317e21 */ /* 0x000fe20008010000 */
[----:B------:R-:W-:Y:S01]  /*a030*/  FADD.FTZ R48, R48, -UR5 ;  /* 0x8000000530307e21 */ /* 0x000fe20008010000 */
[----:B------:R-:W4:Y:S01]  /*a040*/  LDCU.64 UR12, c[0x0][0x3e0] ;  /* 0x00007c00ff0c77ac */ /* 0x000f220008000a00 */
[----:B01-3--:R-:W-:Y:S01]  /*a050*/  MOV R4, R122 ;  /* 0x0000007a00047202 */ /* 0x00bfe20000000f00 */
[----:B------:R-:W-:Y:S01]  /*a060*/  FMUL.FTZ R49, R49, UR6 ;  /* 0x0000000631317c20 */ /* 0x000fe20008410000 */
[----:B------:R-:W-:Y:S01]  /*a070*/  FMUL.FTZ R48, R48, UR6 ;  /* 0x0000000630307c20 */ /* 0x000fe20008410000 */
[----:B------:R-:W0:Y:S01]  /*a080*/  LDCU.64 UR14, c[0x0][0x380] ;  /* 0x00007000ff0e77ac */ /* 0x000e220008000a00 */
[----:B------:R-:W-:Y:S01]  /*a090*/  MOV R5, R125 ;  /* 0x0000007d00057202 */ /* 0x000fe20000000f00 */
[----:B-----5:R-:W-:Y:S01]  /*a0a0*/  FFMA.FTZ R12, R28, R49, R30 ;  /* 0x000000311c0c7223 */ /* 0x020fe2000001001e */
[----:B------:R-:W-:-:S03]  /*a0b0*/  FFMA.FTZ R11, R29, R48, R31 ;  /* 0x000000301d0b7223 */ /* 0x000fc6000001001f */
[----:B--2---:R-:W-:Y:S01]  /*a0c0*/  FMUL.FTZ R2, R12, -1.4426950216293334961 ;  /* 0xbfb8aa3b0c027820 */ /* 0x004fe20000410000 */
[----:B------:R-:W-:-:S05]  /*a0d0*/  FMUL.FTZ R9, R11, -1.4426950216293334961 ;  /* 0xbfb8aa3b0b097820 */ /* 0x000fca0000410000 */
[----:B------:R-:W1:Y:S01]  /*a0e0*/  MUFU.EX2 R2, R2 ;  /* 0x0000000200027308 */ /* 0x000e620000000800 */
[----:B----4-:R-:W-:-:S03]  /*a0f0*/  IMAD R8, R8, UR12, RZ ;  /* 0x0000000c08087c24 */ /* 0x010fc6000f8e02ff */
        /* <DEDUP_REMOVED lines=14> */
.L_x_1979:
[----:B------:R-:W-:Y:S05]  /*a1e0*/  BSYNC.RECONVERGENT B1 ;  /* 0x0000000000017941 */ /* 0x000fea0003800200 */
.L_x_1978:
        /* <DEDUP_REMOVED lines=11> */
[----:B--2---:R-:W-:-:S03]  /*a2a0*/  FFMA.FTZ R9, R29, R50, R31 ;  /* 0x000000321d097223 */ /* 0x004fc6000001001f */
[----:B----4-:R-:W-:Y:S01]  /*a2b0*/  FMUL.FTZ R2, R10, -1.4426950216293334961 ;  /* 0xbfb8aa3b0a027820 */ /* 0x010fe20000410000 */
[----:B------:R-:W-:-:S05]  /*a2c0*/  FMUL.FTZ R7, R9, -1.4426950216293334961 ;  /* 0xbfb8aa3b09077820 */ /* 0x000fca0000410000 */
[----:B------:R-:W1:Y:S01]  /*a2d0*/  MUFU.EX2 R2, R2 ;  /* 0x0000000200027308 */ /* 0x000e620000000800 */
[----:B------:R-:W-:-:S03]  /*a2e0*/  IMAD R11, R88, UR12, RZ ;  /* 0x0000000c580b7c24 */ /* 0x000fc6000f8e02ff */
        /* <DEDUP_REMOVED lines=14> */
.L_x_1981:
[----:B------:R-:W-:Y:S05]  /*a3d0*/  BSYNC.RECONVERGENT B1 ;  /* 0x0000000000017941 */ /* 0x000fea0003800200 */
.L_x_1980:
[----:B------:R-:W-:Y:S04]  /*a3e0*/  BSSY.RECONVERGENT B1, `(.L_x_1982) ;  /* 0x000001e000017945 */ /* 0x000fe80003800200 */
[----:B------:R-:W-:Y:S05]  /*a3f0*/  @P4 BRA `(.L_x_1983) ;  /* 0x0000000000704947 */ /* 0x000fea0003800000 */
[----:B------:R-:W-:Y:S01]  /*a400*/  FADD.FTZ R53, R53, -UR5 ;  /* 0x8000000535357e21 */ /* 0x000fe20008010000 */
[----:B------:R-:W-:Y:S01]  /*a410*/  FADD.FTZ R52, R52, -UR5 ;  /* 0x8000000534347e21 */ /* 0x000fe20008010000 */
[----:B------:R-:W3:Y:S01]  /*a420*/  LDCU.64 UR12, c[0x0][0x3e0] ;  /* 0x00007c00ff0c77ac */ /* 0x000ee20008000a00 */
[----:B0-2-4-:R-:W-:Y:S01]  /*a430*/  MOV R3, R125 ;  /* 0x0000007d00037202 */ /* 0x015fe20000000f00 */
[----:B------:R-:W-:Y:S01]  /*a440*/  FMUL.FTZ R53, R53, UR6 ;  /* 0x0000000635357c20 */ /* 0x000fe20008410000 */
[----:B------:R-:W-:Y:S01]  /*a450*/  FMUL.FTZ R52, R52, UR6 ;  /* 0x0000000634347c20 */ /* 0x000fe20008410000 */
[----:B------:R-:W0:Y:S02]  /*a460*/  LDCU.64 UR14, c[0x0][0x380] ;  /* 0x00007000ff0e77ac */ /* 0x000e240008000a00 */
[----:B-----5:R-:W-:Y:S01]  /*a470*/  FFMA.FTZ R53, R28, R53, R30 ;  /* 0x000000351c357223 */ /* 0x020fe2000001001e */
[----:B-1----:R-:W-:-:S03]  /*a480*/  FFMA.FTZ R9, R29, R52, R31 ;  /* 0x000000341d097223 */ /* 0x002fc6000001001f */
[----:B------:R-:W-:Y:S01]  /*a490*/  FMUL.FTZ R2, R53, -1.4426950216293334961 ;  /* 0xbfb8aa3b35027820 */ /* 0x000fe20000410000 */
[----:B---3--:R-:W-:-:S05]  /*a4a0*/  FMUL.FTZ R5, R9, -1.4426950216293334961 ;  /* 0xbfb8aa3b09057820 */ /* 0x008fca0000410000 */
[----:B------:R-:W1:Y:S01]  /*a4b0*/  MUFU.EX2 R2, R2 ;  /* 0x0000000200027308 */ /* 0x000e620000000800 */
[----:B------:R-:W-:-:S03]  /*a4c0*/  IMAD R38, R38, UR12, RZ ;  /* 0x0000000c26267c24 */ /* 0x000fc6000f8e02ff */
        /* <DEDUP_REMOVED lines=15> */
.L_x_1983:
[----:B------:R-:W-:Y:S05]  /*a5c0*/  BSYNC.RECONVERGENT B1 ;  /* 0x0000000000017941 */ /* 0x000fea0003800200 */
.L_x_1982:
        /* <DEDUP_REMOVED lines=42> */
.L_x_1985:
[----:B------:R-:W-:Y:S05]  /*a870*/  BSYNC.RECONVERGENT B1 ;  /* 0x0000000000017941 */ /* 0x000fea0003800200 */
.L_x_1984:
[----:B------:R-:W-:Y:S04]  /*a880*/  BSSY.RECONVERGENT B1, `(.L_x_1986) ;  /* 0x000001e000017945 */ /* 0x000fe80003800200 */
[----:B------:R-:W-:Y:S05]  /*a890*/  @P1 BRA `(.L_x_1987) ;  /* 0x0000000000701947 */ /* 0x000fea0003800000 */
[----:B------:R-:W-:Y:S01]  /*a8a0*/  FADD.FTZ R57, R57, -UR5 ;  /* 0x8000000539397e21 */ /* 0x000fe20008010000 */
[----:B------:R-:W-:Y:S01]  /*a8b0*/  FADD.FTZ R56, R56, -UR5 ;  /* 0x8000000538387e21 */ /* 0x000fe20008010000 */
[----:B------:R-:W1:Y:S01]  /*a8c0*/  LDCU.64 UR12, c[0x0][0x3e0] ;  /* 0x00007c00ff0c77ac */ /* 0x000e620008000a00 */
[----:B0-2-4-:R-:W-:Y:S01]  /*a8d0*/  MOV R3, R125 ;  /* 0x0000007d00037202 */ /* 0x015fe20000000f00 */
[----:B------:R-:W-:Y:S01]  /*a8e0*/  FMUL.FTZ R57, R57, UR6 ;  /* 0x0000000639397c20 */ /* 0x000fe20008410000 */
[----:B------:R-:W-:Y:S01]  /*a8f0*/  FMUL.FTZ R56, R56, UR6 ;  /* 0x0000000638387c20 */ /* 0x000fe20008410000 */
[----:B------:R-:W0:Y:S02]  /*a900*/  LDCU.64 UR14, c[0x0][0x380] ;  /* 0x00007000ff0e77ac */ /* 0x000e240008000a00 */
[----:B-----5:R-:W-:Y:S01]  /*a910*/  FFMA.FTZ R57, R28, R57, R30 ;  /* 0x000000391c397223 */ /* 0x020fe2000001001e */
[----:B------:R-:W-:-:S03]  /*a920*/  FFMA.FTZ R56, R29, R56, R31 ;  /* 0x000000381d387223 */ /* 0x000fc6000001001f */
[----:B------:R-:W-:Y:S01]  /*a930*/  FMUL.FTZ R2, R57, -1.4426950216293334961 ;  /* 0xbfb8aa3b39027820 */ /* 0x000fe20000410000 */
[----:B-1-3--:R-:W-:-:S05]  /*a940*/  FMUL.FTZ R5, R56, -1.4426950216293334961 ;  /* 0xbfb8aa3b38057820 */ /* 0x00afca0000410000 */
        /* <DEDUP_REMOVED lines=17> */
.L_x_1987:
[----:B------:R-:W-:Y:S05]  /*aa60*/  BSYNC.RECONVERGENT B1 ;  /* 0x0000000000017941 */ /* 0x000fea0003800200 */
.L_x_1986:
        /* <DEDUP_REMOVED lines=8> */
[----:B------:R-:W0:Y:S01]  /*aaf0*/  LDCU.64 UR14, c[0x0][0x380] ;  /* 0x00007000ff0e77ac */ /* 0x000e220008000a00 */
[----:B------:R-:W-:Y:S01]  /*ab00*/  MOV R3, R125 ;  /* 0x0000007d00037202 */ /* 0x000fe20000000f00 */
[----:B-----5:R-:W-:Y:S01]  /*ab10*/  FFMA.FTZ R59, R28, R59, R30 ;  /* 0x0000003b1c3b7223 */ /* 0x020fe2000001001e */
[----:B------:R-:W-:-:S03]  /*ab20*/  FFMA.FTZ R58, R29, R58, R31 ;  /* 0x0000003a1d3a7223 */ /* 0x000fc6000001001f */
[----:B------:R-:W-:Y:S01]  /*ab30*/  FMUL.FTZ R0, R59, -1.4426950216293334961 ;  /* 0xbfb8aa3b3b007820 */ /* 0x000fe20000410000 */
[----:B-1-3--:R-:W-:-:S05]  /*ab40*/  FMUL.FTZ R5, R58, -1.4426950216293334961 ;  /* 0xbfb8aa3b3a057820 */ /* 0x00afca0000410000 */
        /* <DEDUP_REMOVED lines=16> */
.L_x_1989:
[----:B------:R-:W-:Y:S05]  /*ac50*/  BSYNC.RECONVERGENT B1 ;  /* 0x0000000000017941 */ /* 0x000fea0003800200 */
.L_x_1988:
        /* <DEDUP_REMOVED lines=30> */
.L_x_1991:
[----:B------:R-:W-:Y:S05]  /*ae40*/  BSYNC.RECONVERGENT B1 ;  /* 0x0000000000017941 */ /* 0x000fea0003800200 */
.L_x_1990:
[----:B0-2-4-:R-:W-:Y:S01]  /*ae50*/  SHF.R.S32.HI R2, RZ, 0x1f, R6 ;  /* 0x0000001fff027819 */ /* 0x015fe20000011406 */
        /* <DEDUP_REMOVED lines=13> */
[----:B------:R-:W-:Y:S01]  /*af30*/  FADD.FTZ R63, R63, -UR5 ;  /* 0x800000053f3f7e21 */ /* 0x000fe20008010000 */
[----:B------:R-:W-:Y:S01]  /*af40*/  FADD.FTZ R62, R62, -UR5 ;  /* 0x800000053e3e7e21 */ /* 0x000fe20008010000 */
[----:B------:R-:W0:Y:S01]  /*af50*/  LDCU.64 UR12, c[0x0][0x3e0] ;  /* 0x00007c00ff0c77ac */ /* 0x000e220008000a00 */
[----:B------:R-:W-:Y:S01]  /*af60*/  MOV R3, R125 ;  /* 0x0000007d00037202 */ /* 0x000fe20000000f00 */
[----:B------:R-:W-:Y:S01]  /*af70*/  FMUL.FTZ R63, R63, UR6 ;  /* 0x000000063f3f7c20 */ /* 0x000fe20008410000 */
[----:B------:R-:W-:Y:S01]  /*af80*/  FMUL.FTZ R62, R62, UR6 ;  /* 0x000000063e3e7c20 */ /* 0x000fe20008410000 */
[----:B------:R-:W2:Y:S02]  /*af90*/  LDCU.64 UR14, c[0x0][0x380] ;  /* 0x00007000ff0e77ac */ /* 0x000ea40008000a00 */
[----:B-----5:R-:W-:Y:S01]  /*afa0*/  FFMA.FTZ R63, R28, R63, R30 ;  /* 0x0000003f1c3f7223 */ /* 0x020fe2000001001e */
[----:B------:R-:W-:-:S03]  /*afb0*/  FFMA.FTZ R62, R29, R62, R31 ;  /* 0x0000003e1d3e7223 */ /* 0x000fc6000001001f */
[----:B------:R-:W-:Y:S01]  /*afc0*/  FMUL.FTZ R0, R63, -1.4426950216293334961 ;  /* 0xbfb8aa3b3f007820 */ /* 0x000fe20000410000 */
[----:B-1-3--:R-:W-:-:S05]  /*afd0*/  FMUL.FTZ R5, R62, -1.4426950216293334961 ;  /* 0xbfb8aa3b3e057820 */ /* 0x00afca0000410000 */
[----:B------:R-:W1:Y:S01]  /*afe0*/  MUFU.EX2 R0, R0 ;  /* 0x0000000000007308 */ /* 0x000e620000000800 */
[----:B0-----:R-:W-:Y:S01]  /*aff0*/  IMAD R9, R2, UR12, RZ ;  /* 0x0000000c02097c24 */ /* 0x001fe2000f8e02ff */
[----:B------:R-:W-:Y:S02]  /*b000*/  MOV R2, R122 ;  /* 0x0000007a00027202 */ /* 0x000fe40000000f00 */
[----:B------:R-:W0:Y:S01]  /*b010*/  MUFU.EX2 R5, R5 ;  /* 0x0000000500057308 */ /* 0x000e220000000800 */
[C---:B------:R-:W-:Y:S02]  /*b020*/  IMAD R11, R6.reuse, UR13, R9 ;  /* 0x0000000d060b7c24 */ /* 0x040fe4000f8e0209 */
[----:B------:R-:W-:-:S05]  /*b030*/  IMAD.WIDE.U32 R2, R6, UR12, R2 ;  /* 0x0000000c06027c25 */ /* 0x000fca000f8e0002 */
[----:B------:R-:W-:Y:S01]  /*b040*/  IADD3 R11, PT, PT, R3, R11, RZ ;  /* 0x0000000b030b7210 */ /* 0x000fe20007ffe0ff */
[----:B-1----:R-:W-:Y:S01]  /*b050*/  FADD.FTZ R4, R0, 1 ;  /* 0x3f80000000047421 */ /* 0x002fe20000010000 */
[----:B0-----:R-:W-:-:S05]  /*b060*/  FADD.FTZ R7, R5, 1 ;  /* 0x3f80000005077421 */ /* 0x001fca0000010000 */
[----:B------:R-:W0:Y:S08]  /*b070*/  MUFU.RCP R4, R4 ;  /* 0x0000000400047308 */ /* 0x000e300000001000 */
[----:B------:R-:W1:Y:S01]  /*b080*/  MUFU.RCP R7, R7 ;  /* 0x0000000700077308 */ /* 0x000e620000001000 */
[----:B0-----:R-:W-:Y:S01]  /*b090*/  FMUL.FTZ R0, R63, R4 ;  /* 0x000000043f007220 */ /* 0x001fe20000410000 */
[----:B--2---:R-:W-:-:S04]  /*b0a0*/  LEA R4, P5, R2, UR14, 0x1 ;  /* 0x0000000e02047c11 */ /* 0x004fc8000f8a08ff */
[----:B------:R-:W-:Y:S01]  /*b0b0*/  LEA.HI.X R5, R2, UR15, R11, 0x1, P5 ;  /* 0x0000000f02057c11 */ /* 0x000fe2000a8f0c0b */
[----:B-1----:R-:W-:-:S05]  /*b0c0*/  FMUL.FTZ R9, R62, R7 ;  /* 0x000000073e097220 */ /* 0x002fca0000410000 */
[----:B------:R-:W-:-:S05]  /*b0d0*/  F2FP.BF16.F32.PACK_AB R9, R9, R0 ;  /* 0x000000000909723e */ /* 0x000fca00000010ff */
[----:B------:R0:W-:Y:S02]  /*b0e0*/  STG.E desc[UR8][R4.64], R9 ;  /* 0x0000000904007986 */ /* 0x0001e4000c101908 */
.L_x_1993:
[----:B------:R-:W-:Y:S05]  /*b0f0*/  BSYNC.RECONVERGENT B1 ;  /* 0x0000000000017941 */ /* 0x000fea0003800200 */
.L_x_1992:
[----:B------:R-:W-:Y:S04]  /*b100*/  BSSY.RECONVERGENT B1, `(.L_x_1994) ;  /* 0x000001e000017945 */ /* 0x000fe80003800200 */
[----:B------:R-:W-:Y:S05]  /*b110*/  @P6 BRA `(.L_x_1995) ;  /* 0x0000000000706947 */ /* 0x000fea0003800000 */
[----:B------:R-:W-:Y:S01]  /*b120*/  FADD.FTZ R65, R65, -UR5 ;  /* 0x8000000541417e21 */ /* 0x000fe20008010000 */
[----:B------:R-:W-:Y:S01]  /*b130*/  FADD.FTZ R64, R64, -UR5 ;  /* 0x8000000540407e21 */ /* 0x000fe20008010000 */
[----:B------:R-:W2:Y:S01]  /*b140*/  LDCU.64 UR12, c[0x0][0x3e0] ;  /* 0x00007c00ff0c77ac */ /* 0x000ea20008000a00 */
[----:B------:R-:W-:Y:S01]  /*b150*/  MOV R2, R122 ;  /* 0x0000007a00027202 */ /* 0x000fe20000000f00 */
[----:B------:R-:W-:Y:S01]  /*b160*/  FMUL.FTZ R65, R65, UR6 ;  /* 0x0000000641417c20 */ /* 0x000fe20008410000 */
[----:B------:R-:W-:Y:S01]  /*b170*/  FMUL.FTZ R64, R64, UR6 ;  /* 0x0000000640407c20 */ /* 0x000fe20008410000 */
[----:B------:R-:W4:Y:S01]  /*b180*/  LDCU.64 UR14, c[0x0][0x380] ;  /* 0x00007000ff0e77ac */ /* 0x000f220008000a00 */
[----:B------:R-:W-:Y:S01]  /*b190*/  MOV R3, R125 ;  /* 0x0000007d00037202 */ /* 0x000fe20000000f00 */
[----:B-----5:R-:W-:Y:S01]  /*b1a0*/  FFMA.FTZ R65, R28, R65, R30 ;  /* 0x000000411c417223 */ /* 0x020fe2000001001e */
[----:B------:R-:W-:-:S03]  /*b1b0*/  FFMA.FTZ R7, R29, R64, R31 ;  /* 0x000000401d077223 */ /* 0x000fc6000001001f */
[----:B------:R-:W-:Y:S01]  /*b1c0*/  FMUL.FTZ R0, R65, -1.4426950216293334961 ;  /* 0xbfb8aa3b41007820 */ /* 0x000fe20000410000 */
[----:B01-3--:R-:W-:-:S05]  /*b1d0*/  FMUL.FTZ R5, R7, -1.4426950216293334961 ;  /* 0xbfb8aa3b07057820 */ /* 0x00bfca0000410000 */
[----:B------:R-:W0:Y:S01]  /*b1e0*/  MUFU.EX2 R0, R0 ;  /* 0x0000000000007308 */ /* 0x000e220000000800 */
[----:B--2---:R-:W-:-:S03]  /*b1f0*/  IMAD R9, R8, UR12, RZ ;  /* 0x0000000c08097c24 */ /* 0x004fc6000f8e02ff */
        /* <DEDUP_REMOVED lines=9> */
[----:B----4-:R-:W-:-:S04]  /*b290*/  LEA R4, P5, R2, UR14, 0x1 ;  /* 0x0000000e02047c11 */ /* 0x010fc8000f8a08ff */
[----:B------:R-:W-:Y:S01]  /*b2a0*/  LEA.HI.X R5, R2, UR15, R9, 0x1, P5 ;  /* 0x0000000f02057c11 */ /* 0x000fe2000a8f0c09 */
[----:B-1----:R-:W-:-:S05]  /*b2b0*/  FMUL.FTZ R7, R7, R6 ;  /* 0x0000000607077220 */ /* 0x002fca0000410000 */
[----:B------:R-:W-:-:S05]  /*b2c0*/  F2FP.BF16.F32.PACK_AB R7, R7, R0 ;  /* 0x000000000707723e */ /* 0x000fca00000010ff */
[----:B------:R2:W-:Y:S02]  /*b2d0*/  STG.E desc[UR8][R4.64], R7 ;  /* 0x0000000704007986 */ /* 0x0005e4000c101908 */
.L_x_1995:
[----:B------:R-:W-:Y:S05]  /*b2e0*/  BSYNC.RECONVERGENT B1 ;  /* 0x0000000000017941 */ /* 0x000fea0003800200 */
.L_x_1994:
[----:B------:R-:W-:Y:S04]  /*b2f0*/  BSSY.RECONVERGENT B1, `(.L_x_1996) ;  /* 0x000001e000017945 */ /* 0x000fe80003800200 */
[----:B------:R-:W-:Y:S05]  /*b300*/  @P1 BRA `(.L_x_1997) ;  /* 0x0000000000701947 */ /* 0x000fea0003800000 */
[----:B------:R-:W-:Y:S01]  /*b310*/  FADD.FTZ R67, R67, -UR5 ;  /* 0x8000000543437e21 */ /* 0x000fe20008010000 */
[----:B------:R-:W-:Y:S01]  /*b320*/  FADD.FTZ R66, R66, -UR5 ;  /* 0x8000000542427e21 */ /* 0x000fe20008010000 */
[----:B------:R-:W4:Y:S01]  /*b330*/  LDCU.64 UR12, c[0x0][0x3e0] ;  /* 0x00007c00ff0c77ac */ /* 0x000f220008000a00 */
[----:B------:R-:W-:Y:S01]  /*b340*/  MOV R2, R122 ;  /* 0x0000007a00027202 */ /* 0x000fe20000000f00 */
[----:B------:R-:W-:Y:S01]  /*b350*/  FMUL.FTZ R67, R67, UR6 ;  /* 0x0000000643437c20 */ /* 0x000fe20008410000 */
[----:B------:R-:W-:Y:S01]  /*b360*/  FMUL.FTZ R66, R66, UR6 ;  /* 0x0000000642427c20 */ /* 0x000fe20008410000 */
[----:B------:R-:W4:Y:S01]  /*b370*/  LDCU.64 UR14, c[0x0][0x380] ;  /* 0x00007000ff0e77ac */ /* 0x000f220008000a00 */
[----:B------:R-:W-:Y:S01]  /*b380*/  MOV R3, R125 ;  /* 0x0000007d00037202 */ /* 0x000fe20000000f00 */
[----:B-----5:R-:W-:Y:S01]  /*b390*/  FFMA.FTZ R67, R28, R67, R30 ;  /* 0x000000431c437223 */ /* 0x020fe2000001001e */
[----:B--2---:R-:W-:-:S03]  /*b3a0*/  FFMA.FTZ R7, R29, R66, R31 ;  /* 0x000000421d077223 */ /* 0x004fc6000001001f */
[----:B------:R-:W-:Y:S01]  /*b3b0*/  FMUL.FTZ R0, R67, -1.4426950216293334961 ;  /* 0xbfb8aa3b43007820 */ /* 0x000fe20000410000 */
[----:B01-3--:R-:W-:-:S05]  /*b3c0*/  FMUL.FTZ R5, R7, -1.4426950216293334961 ;  /* 0xbfb8aa3b07057820 */ /* 0x00bfca0000410000 */
[----:B------:R-:W0:Y:S01]  /*b3d0*/  MUFU.EX2 R0, R0 ;  /* 0x0000000000007308 */ /* 0x000e220000000800 */
[----:B----4-:R-:W-:-:S03]  /*b3e0*/  IMAD R9, R84, UR12, RZ ;  /* 0x0000000c54097c24 */ /* 0x010fc6000f8e02ff */
        /* <DEDUP_REMOVED lines=9> */
[----:B------:R-:W-:-:S04]  /*b480*/  LEA R4, P1, R2, UR14, 0x1 ;  /* 0x0000000e02047c11 */ /* 0x000fc8000f8208ff */
[----:B------:R-:W-:Y:S01]  /*b490*/  LEA.HI.X R5, R2, UR15, R9, 0x1, P1 ;  /* 0x0000000f02057c11 */ /* 0x000fe200088f0c09 */
[----:B-1----:R-:W-:-:S05]  /*b4a0*/  FMUL.FTZ R7, R7, R6 ;  /* 0x0000000607077220 */ /* 0x002fca0000410000 */
[----:B------:R-:W-:-:S05]  /*b4b0*/  F2FP.BF16.F32.PACK_AB R7, R7, R0 ;  /* 0x000000000707723e */ /* 0x000fca00000010ff */
[----:B------:R4:W-:Y:S02]  /*b4c0*/  STG.E desc[UR8][R4.64], R7 ;  /* 0x0000000704007986 */ /* 0x0009e4000c101908 */
.L_x_1997:
[----:B------:R-:W-:Y:S05]  /*b4d0*/  BSYNC.RECONVERGENT B1 ;  /* 0x0000000000017941 */ /* 0x000fea0003800200 */
.L_x_1996:
[----:B------:R-:W-:Y:S04]  /*b4e0*/  BSSY.RECONVERGENT B1, `(.L_x_1998) ;  /* 0x000001e000017945 */ /* 0x000fe80003800200 */
[----:B------:R-:W-:Y:S05]  /*b4f0*/  @P2 BRA `(.L_x_1999) ;  /* 0x0000000000702947 */ /* 0x000fea0003800000 */
[----:B------:R-:W-:Y:S01]  /*b500*/  FADD.FTZ R73, R73, -UR5 ;  /* 0x8000000549497e21 */ /* 0x000fe20008010000 */
[----:B------:R-:W-:Y:S01]  /*b510*/  FADD.FTZ R72, R72, -UR5 ;  /* 0x8000000548487e21 */ /* 0x000fe20008010000 */
[----:B------:R-:W0:Y:S01]  /*b520*/  LDCU.64 UR12, c[0x0][0x3e0] ;  /* 0x00007c00ff0c77ac */ /* 0x000e220008000a00 */
[----:B------:R-:W-:Y:S01]  /*b530*/  MOV R2, R122 ;  /* 0x0000007a00027202 */ /* 0x000fe20000000f00 */
[----:B------:R-:W-:Y:S01]  /*b540*/  FMUL.FTZ R73, R73, UR6 ;  /* 0x0000000649497c20 */ /* 0x000fe20008410000 */
[----:B------:R-:W-:Y:S01]  /*b550*/  FMUL.FTZ R72, R72, UR6 ;  /* 0x0000000648487c20 */ /* 0x000fe20008410000 */
[----:B------:R-:W0:Y:S01]  /*b560*/  LDCU.64 UR14, c[0x0][0x380] ;  /* 0x00007000ff0e77ac */ /* 0x000e220008000a00 */
[----:B------:R-:W-:Y:S01]  /*b570*/  MOV R3, R125 ;  /* 0x0000007d00037202 */ /* 0x000fe20000000f00 */
[----:B-----5:R-:W-:Y:S01]  /*b580*/  FFMA.FTZ R73, R28, R73, R30 ;  /* 0x000000491c497223 */ /* 0x020fe2000001001e */
[----:B--2-4-:R-:W-:-:S03]  /*b590*/  FFMA.FTZ R7, R29, R72, R31 ;  /* 0x000000481d077223 */ /* 0x014fc6000001001f */
[----:B------:R-:W-:Y:S01]  /*b5a0*/  FMUL.FTZ R0, R73, -1.4426950216293334961 ;  /* 0xbfb8aa3b49007820 */ /* 0x000fe20000410000 */
[----:B01-3--:R-:W-:-:S05]  /*b5b0*/  FMUL.FTZ R5, R7, -1.4426950216293334961 ;  /* 0xbfb8aa3b07057820 */ /* 0x00bfca0000410000 */
        /* <DEDUP_REMOVED lines=16> */
.L_x_1999:
[----:B------:R-:W-:Y:S05]  /*b6c0*/  BSYNC.RECONVERGENT B1 ;  /* 0x0000000000017941 */ /* 0x000fea0003800200 */
.L_x_1998:
        /* <DEDUP_REMOVED lines=8> */
[----:B------:R-:W1:Y:S01]  /*b750*/  LDCU.64 UR14, c[0x0][0x380] ;  /* 0x00007000ff0e77ac */ /* 0x000e620008000a00 */
[----:B------:R-:W-:Y:S01]  /*b760*/  MOV R3, R125 ;  /* 0x0000007d00037202 */ /* 0x000fe20000000f00 */
[----:B-----5:R-:W-:Y:S01]  /*b770*/  FFMA.FTZ R75, R28, R75, R30 ;  /* 0x0000004b1c4b7223 */ /* 0x020fe2000001001e */
[----:B0-2-4-:R-:W-:-:S03]  /*b780*/  FFMA.FTZ R7, R29, R74, R31 ;  /* 0x0000004a1d077223 */ /* 0x015fc6000001001f */
[----:B------:R-:W-:Y:S01]  /*b790*/  FMUL.FTZ R0, R75, -1.4426950216293334961 ;  /* 0xbfb8aa3b4b007820 */ /* 0x000fe20000410000 */
[----:B-1-3--:R-:W-:-:S05]  /*b7a0*/  FMUL.FTZ R5, R7, -1.4426950216293334961 ;  /* 0xbfb8aa3b07057820 */ /* 0x00afca0000410000 */
        /* <DEDUP_REMOVED lines=16> */
.L_x_2001:
[----:B------:R-:W-:Y:S05]  /*b8b0*/  BSYNC.RECONVERGENT B1 ;  /* 0x0000000000017941 */ /* 0x000fea0003800200 */
.L_x_2000:
[----:B------:R-:W-:Y:S05]  /*b8c0*/  @P4 BRA `(.L_x_1939) ;  /* 0x00000000006c4947 */ /* 0x000fea0003800000 */
[----:B------:R-:W-:Y:S01]  /*b8d0*/  FADD.FTZ R77, R77, -UR5 ;  /* 0x800000054d4d7e21 */ /* 0x000fe20008010000 */
[----:B------:R-:W-:Y:S01]  /*b8e0*/  FADD.FTZ R76, R76, -UR5 ;  /* 0x800000054c4c7e21 */ /* 0x000fe20008010000 */
[----:B------:R-:W0:Y:S01]  /*b8f0*/  LDCU.64 UR10, c[0x0][0x3e0] ;  /* 0x00007c00ff0a77ac */ /* 0x000e220008000a00 */
[----:B------:R-:W-:Y:S01]  /*b900*/  MOV R123, R125 ;  /* 0x0000007d007b7202 */ /* 0x000fe20000000f00 */
[----:B------:R-:W-:Y:S01]  /*b910*/  FMUL.FTZ R77, R77, UR6 ;  /* 0x000000064d4d7c20 */ /* 0x000fe20008410000 */
[----:B------:R-:W-:Y:S01]  /*b920*/  FMUL.FTZ R76, R76, UR6 ;  /* 0x000000064c4c7c20 */ /* 0x000fe20008410000 */
[----:B------:R-:W0:Y:S02]  /*b930*/  LDCU.64 UR12, c[0x0][0x380] ;  /* 0x00007000ff0c77ac */ /* 0x000e240008000a00 */
[----:B-----5:R-:W-:Y:S01]  /*b940*/  FFMA.FTZ R77, R28, R77, R30 ;  /* 0x0000004d1c4d7223 */ /* 0x020fe2000001001e */
[----:B01234-:R-:W-:-:S03]  /*b950*/  FFMA.FTZ R5, R29, R76, R31 ;  /* 0x0000004c1d057223 */ /* 0x01ffc6000001001f */
[----:B------:R-:W-:Y:S01]  /*b960*/  FMUL.FTZ R0, R77, -1.4426950216293334961 ;  /* 0xbfb8aa3b4d007820 */ /* 0x000fe20000410000 */
[----:B------:R-:W-:-:S05]  /*b970*/  FMUL.FTZ R3, R5, -1.4426950216293334961 ;  /* 0xbfb8aa3b05037820 */ /* 0x000fca0000410000 */
        /* <DEDUP_REMOVED lines=16> */
.L_x_1939:
[----:B------:R-:W-:Y:S05]  /*ba80*/  BSYNC.RECONVERGENT B0 ;  /* 0x0000000000007941 */ /* 0x000fea0003800200 */
.L_x_1875:
[----:B------:R-:W1:Y:S01]  /*ba90*/  LDCU UR5, c[0x0][0x3f8] ;  /* 0x00007f00ff0577ac */ /* 0x000e620008000800 */
[----:B------:R-:W-:Y:S01]  /*baa0*/  IADD3 R101, PT, PT, R97, R101, RZ ;  /* 0x0000006561657210 */ /* 0x000fe20007ffe0ff */
[----:B------:R-:W1:Y:S01]  /*bab0*/  LDCU UR6, c[0x0][0x3c8] ;  /* 0x00007900ff0677ac */ /* 0x000e620008000800 */
[----:B------:R-:W-:Y:S02]  /*bac0*/  UIADD3 UR4, UPT, UPT, UR4, 0x1, URZ ;  /* 0x0000000104047890 */ /* 0x000fe4000fffe0ff */
[----:B-1----:R-:W-:-:S06]  /*bad0*/  UIMAD UR5, UR5, UR6, URZ ;  /* 0x00000006050572a4 */ /* 0x002fcc000f8e02ff */
[----:B------:R-:W-:-:S13]  /*bae0*/  ISETP.GE.AND P1, PT, R101, UR5, PT ;  /* 0x0000000565007c0c */ /* 0x000fda000bf26270 */
[----:B------:R-:W-:Y:S05]  /*baf0*/  @!P1 BRA `(.L_x_2002) ;  /* 0xffffff4800309947 */ /* 0x000fea000383ffff */
[----:B------:R-:W-:Y:S05]  /*bb00*/  EXIT ;  /* 0x000000000000794d */ /* 0x000fea0003800000 */
.L_x_2003:
        /* <DEDUP_REMOVED lines=15> */
.L_x_4774:


//--------------------- .text._Z35group_norm_nhwc_fwd_one_pass_kernelI11Bf16IOFp32WLi512ELi98ELi392EEv26Group_norm_nhwc_fwd_params --------------------------
	.section	.text._Z35group_norm_nhwc_fwd_one_pass_kernelI11Bf16IOFp32WLi512ELi98ELi392EEv26Group_norm_nhwc_fwd_params,"ax",@progbits
	.align	128
        .global         _Z35group_norm_nhwc_fwd_one_pass_kernelI11Bf16IOFp32WLi512ELi98ELi392EEv26Group_norm_nhwc_fwd_params
        .type           _Z35group_norm_nhwc_fwd_one_pass_kernelI11Bf16IOFp32WLi512ELi98ELi392EEv26Group_norm_nhwc_fwd_params,@function
        .size           _Z35group_norm_nhwc_fwd_one_pass_kernelI11Bf16IOFp32WLi512ELi98ELi392EEv26Group_norm_nhwc_fwd_params,(.L_x_4775 - _Z35group_norm_nhwc_fwd_one_pass_kernelI11Bf16IOFp32WLi512ELi98ELi392EEv26Group_norm_nhwc_fwd_params)
        .other          _Z35group_norm_nhwc_fwd_one_pass_kernelI11Bf16IOFp32WLi512ELi98ELi392EEv26Group_norm_nhwc_fwd_params,@"STO_CUDA_ENTRY STV_DEFAULT"
_Z35group_norm_nhwc_fwd_one_pass_kernelI11Bf16IOFp32WLi512ELi98ELi392EEv26Group_norm_nhwc_fwd_params:
.text._Z35group_norm_nhwc_fwd_one_pass_kernelI11Bf16IOFp32WLi512ELi98ELi392EEv26Group_norm_nhwc_fwd_params:
[----:B------:R-:W0:Y:S08]  /*0000*/  LDC R1, c[0x0][0x37c] ;  /* 0x0000df00ff017b82 */ /* 0x000e300000000800 */
[----:B------:R-:W1:Y:S01]  /*0010*/  LDC R0, c[0x0][0x3c8] ;  /* 0x0000f200ff007b82 */ /* 0x000e620000000800 */
[----:B------:R-:W1:Y:S01]  /*0020*/  LDCU UR4, c[0x0][0x3f8] ;  /* 0x00007f00ff0477ac */ /* 0x000e620008000800 */
[----:B0-----:R-:W-:-:S06]  /*0030*/  VIADD R1, R1, 0xfffffc70 ;  /* 0xfffffc7001017836 */ /* 0x001fcc0000000000 */
[----:B------:R-:W0:Y:S01]  /*0040*/  S2UR UR5, SR_CTAID.Y ;  /* 0x00000000000579c3 */ /* 0x000e220000002600 */
[----:B-1----:R-:W-:-:S05]  /*0050*/  IMAD R0, R0, UR4, RZ ;  /* 0x0000000400007c24 */ /* 0x002fca000f8e02ff */
[----:B0-----:R-:W-:-:S13]  /*0060*/  ISETP.LE.AND P0, PT, R0, UR5, PT ;  /* 0x0000000500007c0c */ /* 0x001fda000bf03270 */
[----:B------:R-:W-:Y:S05]  /*0070*/  @P0 EXIT ;  /* 0x000000000000094d */ /* 0x000fea0003800000 */
[----:B------:R-:W0:Y:S01]  /*0080*/  S2R R5, SR_TID.X ;  /* 0x0000000000057919 */ /* 0x000e220000002100 */
[----:B------:R-:W1:Y:S01]  /*0090*/  S2UR UR4, SR_CTAID.X ;  /* 0x00000000000479c3 */ /* 0x000e620000002500 */
[----:B------:R-:W2:Y:S01]  /*00a0*/  LDCU.64 UR8, c[0x0][0x388] ;  /* 0x00007100ff0877ac */ /* 0x000ea20008000a00 */
[----:B------:R-:W-:Y:S01]  /*00b0*/  LOP3.LUT R2, R2, 0xfbffffff, RZ, 0xc0, !PT ;  /* 0xfbffffff02027812 */ /* 0x000fe200078ec0ff */
[----:B------:R3:W-:Y:S01]  /*00c0*/  STL [R1+0x2a0], RZ ;  /* 0x0002a0ff01007387 */ /* 0x0007e20000100800 */
[----:B------:R-:W4:Y:S04]  /*00d0*/  LDCU.64 UR10, c[0x0][0x3e8] ;  /* 0x00007d00ff0a77ac */ /* 0x000f280008000a00 */
[----:B------:R-:W5:Y:S01]  /*00e0*/  LDC R4, c[0x0][0x404] ;  /* 0x00010100ff047b82 */ /* 0x000f620000000800 */
[----:B------:R-:W0:Y:S01]  /*00f0*/  LDCU.64 UR6, c[0x0][0x358] ;  /* 0x00006b00ff0677ac */ /* 0x000e220008000a00 */
[----:B--2---:R-:W-:-:S02]  /*0100*/  ISETP.NE.U32.AND P2, PT, RZ, UR8, PT ;  /* 0x00000008ff007c0c */ /* 0x004fc4000bf45070 */
[C---:B0-----:R-:W-:Y:S02]  /*0110*/  LOP3.LUT R0, R5.reuse, 0xffff, RZ, 0xc0, !PT ;  /* 0x0000ffff05007812 */ /* 0x041fe400078ec0ff */
[----:B-1----:R-:W-:-:S03]  /*0120*/  LOP3.LUT P1, RZ, R5, UR4, RZ, 0xfc, !PT ;  /* 0x0000000405ff7c12 */ /* 0x002fc6000f82fcff */
[----:B------:R-:W-:Y:S01]  /*0130*/  IMAD R0, R0, 0x53a, RZ ;  /* 0x0000053a00007824 */ /* 0x000fe200078e02ff */
[----:B------:R-:W-:-:S04]  /*0140*/  ISETP.NE.AND.EX P1, PT, RZ, UR9, !P1, P2 ;  /* 0x00000009ff007c0c */ /* 0x000fc8000cf25320 */
[----:B------:R-:W-:-:S04]  /*0150*/  SHF.R.U32.HI R3, RZ, 0x10, R0 ;  /* 0x00000010ff037819 */ /* 0x000fc80000011600 */
[----:B------:R-:W-:Y:S01]  /*0160*/  PRMT R0, R3, 0x9910, RZ ;  /* 0x0000991003007816 */ /* 0x000fe200000000ff */
[----:B-----5:R-:W-:-:S04]  /*0170*/  IMAD R3, R4, UR4, R3 ;  /* 0x0000000404037c24 */ /* 0x020fc8000f8e0203 */
[----:B------:R-:W-:Y:S01]  /*0180*/  IMAD R0, R0, 0x31, RZ ;  /* 0x0000003100007824 */ /* 0x000fe200078e02ff */
[----:B----4-:R-:W-:Y:S02]  /*0190*/  ISETP.GE.U32.AND P0, PT, R3, UR10, PT ;  /* 0x0000000a03007c0c */ /* 0x010fe4000bf06070 */
[----:B------:R-:W-:Y:S01]  /*01a0*/  SHF.R.S32.HI R4, RZ, 0x1f, R3 ;  /* 0x0000001fff047819 */ /* 0x000fe20000011403 */
[----:B------:R-:W-:Y:S01]  /*01b0*/  IMAD.MOV R0, RZ, RZ, -R0 ;  /* 0x000000ffff007224 */ /* 0x000fe200078e0a00 */
[----:B------:R-:W-:Y:S02]  /*01c0*/  @P1 LOP3.LUT R2, R2, 0x4000000, RZ, 0xfc, !PT ;  /* 0x0400000002021812 */ /* 0x000fe400078efcff */
[----:B------:R-:W-:Y:S01]  /*01d0*/  ISETP.GE.AND.EX P0, PT, R4, UR11, PT, P0 ;  /* 0x0000000b04007c0c */ /* 0x000fe2000bf06300 */
[----:B------:R-:W-:Y:S01]  /*01e0*/  IMAD.U32 R4, RZ, RZ, UR5 ;  /* 0x00000005ff047e24 */ /* 0x000fe2000f8e00ff */
[----:B------:R-:W-:-:S04]  /*01f0*/  PRMT R0, R0, 0x7710, RZ ;  /* 0x0000771000007816 */ /* 0x000fc800000000ff */
[----:B------:R-:W-:-:S05]  /*0200*/  IADD3 R0, PT, PT, R0, R5, RZ ;  /* 0x0000000500007210 */ /* 0x000fca0007ffe0ff */
[----:B------:R-:W-:-:S05]  /*0210*/  IMAD.SHL.U32 R0, R0, 0x2, RZ ;  /* 0x0000000200007824 */ /* 0x000fca00078e00ff */
[----:B---3--:R-:W-:-:S07]  /*0220*/  LOP3.LUT R22, R0, 0xffff, RZ, 0xc0, !PT ;  /* 0x0000ffff00167812 */ /* 0x008fce00078ec0ff */
.L_x_2039:
[----:B01---5:R-:W0:Y:S01]  /*0230*/  LDC R13, c[0x0][0x3f8] ;  /* 0x0000fe00ff0d7b82 */ /* 0x023e220000000800 */
[----:B------:R-:W1:Y:S01]  /*0240*/  LDCU.64 UR8, c[0x0][0x3e8] ;  /* 0x00007d00ff0877ac */ /* 0x000e620008000a00 */
[C---:B---3--:R-:W-:Y:S01]  /*0250*/  IADD3 R31, PT, PT, R3.reuse, 0x8, RZ ;  /* 0x00000008031f7810 */ /* 0x048fe20007ffe0ff */
[C---:B------:R-:W-:Y:S01]  /*0260*/  VIADD R33, R3.reuse, 0x10 ;  /* 0x0000001003217836 */ /* 0x040fe20000000000 */
[----:B------:R-:W-:Y:S01]  /*0270*/  LOP3.LUT R2, R2, 0xfeffffff, RZ, 0xc0, !PT ;  /* 0xfeffffff02027812 */ /* 0x000fe200078ec0ff */
[----:B--2---:R-:W2:Y:S01]  /*0280*/  LDCU.64 UR4, c[0x0][0x3f0] ;  /* 0x00007e00ff0477ac */ /* 0x004ea20008000a00 */
[----:B------:R-:W-:Y:S01]  /*0290*/  SHF.R.S32.HI R35, RZ, 0x1f, R31 ;  /* 0x0000001fff237819 */ /* 0x000fe2000001141f */
[C---:B------:R-:W-:Y:S01]  /*02a0*/  VIADD R23, R3.reuse, 0x20 ;  /* 0x0000002003177836 */ /* 0x040fe20000000000 */
[----:B------:R-:W-:Y:S01]  /*02b0*/  SHF.R.S32.HI R37, RZ, 0x1f, R33 ;  /* 0x0000001fff257819 */ /* 0x000fe20000011421 */
[----:B------:R-:W3:Y:S01]  /*02c0*/  @!P0 LDC.64 R40, c[0x0][0x3e0] ;  /* 0x0000f800ff288b82 */ /* 0x000ee20000000a00 */
[C---:B------:R-:W-:Y:S01]  /*02d0*/  IADD3 R26, PT, PT, R3.reuse, 0x18, RZ ;  /* 0x00000018031a7810 */ /* 0x040fe20007ffe0ff */
[----:B------:R-:W-:Y:S01]  /*02e0*/  STL [R1+0x2a8], R4 ;  /* 0x0002a80401007387 */ /* 0x000fe20000100800 */
[----:B------:R-:W-:Y:S01]  /*02f0*/  SHF.R.S32.HI R27, RZ, 0x1f, R23 ;  /* 0x0000001fff1b7819 */ /* 0x000fe20000011417 */
[----:B------:R-:W-:Y:S01]  /*0300*/  VIADD R60, R3, 0x1e0 ;  /* 0x000001e0033c7836 */ /* 0x000fe20000000000 */
[----:B------:R-:W-:Y:S01]  /*0310*/  SHF.R.S32.HI R39, RZ, 0x1f, R26 ;  /* 0x0000001fff277819 */ /* 0x000fe2000001141a */
[----:B------:R-:W-:Y:S01]  /*0320*/  STL [R1+0x308], R4 ;  /* 0x0003080401007387 */ /* 0x000fe20000100800 */
[----:B------:R-:W-:Y:S01]  /*0330*/  LOP3.LUT R0, R0, 0xfffffffd, RZ, 0xc0, !PT ;  /* 0xfffffffd00007812 */ /* 0x000fe200078ec0ff */
[----:B------:R-:W4:Y:S01]  /*0340*/  @!P0 LDC.64 R24, c[0x0][0x390] ;  /* 0x0000e400ff188b82 */ /* 0x000f220000000a00 */
[----:B------:R-:W-:Y:S01]  /*0350*/  LOP3.LUT R5, R5, 0x7fffffff, RZ, 0xc0, !PT ;  /* 0x7fffffff05057812 */ /* 0x000fe200078ec0ff */
[----:B------:R-:W-:Y:S01]  /*0360*/  STL [R1+0x30c], R4 ;  /* 0x00030c0401007387 */ /* 0x000fe20000100800 */
[----:B------:R-:W-:-:S02]  /*0370*/  @P0 LOP3.LUT R0, R0, 0x2, RZ, 0xfc, !PT ;  /* 0x0000000200000812 */ /* 0x000fc400078efcff */
[----:B------:R-:W-:Y:S01]  /*0380*/  SHF.R.S32.HI R61, RZ, 0x1f, R60 ;  /* 0x0000001fff3d7819 */ /* 0x000fe2000001143c */
[----:B------:R-:W-:Y:S01]  /*0390*/  STL [R1+0x310], R4 ;  /* 0x0003100401007387 */ /* 0x000fe20000100800 */
[----:B0-----:R-:W-:Y:S02]  /*03a0*/  IABS R9, R13 ;  /* 0x0000000d00097213 */ /* 0x001fe40000000000 */
[----:B------:R-:W-:Y:S01]  /*03b0*/  IADD3 R62, PT, PT, R3, 0x1e8, RZ ;  /* 0x000001e8033e7810 */ /* 0x000fe20007ffe0ff */
[----:B------:R-:W-:Y:S01]  /*03c0*/  STL [R1+0x318], R4 ;  /* 0x0003180401007387 */ /* 0x000fe20000100800 */
[----:B------:R-:W0:Y:S03]  /*03d0*/  I2F.RP R8, R9 ;  /* 0x0000000900087306 */ /* 0x000e260000209400 */
[----:B------:R-:W-:Y:S04]  /*03e0*/  STL [R1+0x31c], R4 ;  /* 0x00031c0401007387 */ /* 0x000fe80000100800 */
[----:B------:R-:W-:Y:S04]  /*03f0*/  STL [R1+0x320], R4 ;  /* 0x0003200401007387 */ /* 0x000fe80000100800 */
[----:B------:R-:W-:Y:S01]  /*0400*/  STL [R1+0x324], R4 ;  /* 0x0003240401007387 */ /* 0x000fe20000100800 */
[----:B0-----:R-:W0:Y:S03]  /*0410*/  MUFU.RCP R8, R8 ;  /* 0x0000000800087308 */ /* 0x001e260000001000 */
[----:B------:R-:W-:Y:S04]  /*0420*/  STL [R1+0x328], R4 ;  /* 0x0003280401007387 */ /* 0x000fe80000100800 */
[----:B------:R-:W-:Y:S04]  /*0430*/  STL [R1+0x32c], R4 ;  /* 0x00032c0401007387 */ /* 0x000fe80000100800 */
[----:B------:R-:W-:Y:S04]  /*0440*/  STL [R1+0x330], R4 ;  /* 0x0003300401007387 */ /* 0x000fe80000100800 */
[----:B------:R-:W-:Y:S04]  /*0450*/  STL [R1+0x334], R4 ;  /* 0x0003340401007387 */ /* 0x000fe80000100800 */
[----:B------:R-:W-:Y:S01]  /*0460*/  STL [R1+0x338], R4 ;  /* 0x0003380401007387 */ /* 0x000fe20000100800 */
[----:B0-----:R-:W-:-:S03]  /*0470*/  IADD3 R6, PT, PT, R8, 0xffffffe, RZ ;  /* 0x0ffffffe08067810 */ /* 0x001fc60007ffe0ff */
[----:B------:R-:W-:Y:S01]  /*0480*/  STL [R1+0x33c], R4 ;  /* 0x00033c0401007387 */ /* 0x000fe20000100800 */
[----:B------:R0:W1:Y:S03]  /*0490*/  F2I.FTZ.U32.TRUNC.NTZ R7, R6 ;  /* 0x0000000600077305 */ /* 0x000066000021f000 */
[----:B------:R-:W-:Y:S04]  /*04a0*/  STL [R1+0x340], R4 ;  /* 0x0003400401007387 */ /* 0x000fe80000100800 */
[----:B------:R-:W-:Y:S01]  /*04b0*/  STL [R1+0x344], R4 ;  /* 0x0003440401007387 */ /* 0x000fe20000100800 */
[----:B0-----:R-:W-:-:S03]  /*04c0*/  IMAD.MOV.U32 R6, RZ, RZ, RZ ;  /* 0x000000ffff067224 */ /* 0x001fc600078e00ff */
[----:B------:R-:W-:Y:S01]  /*04d0*/  STL [R1+0x348], R4 ;  /* 0x0003480401007387 */ /* 0x000fe20000100800 */
[----:B-1----:R-:W-:-:S04]  /*04e0*/  IMAD.MOV R10, RZ, RZ, -R7 ;  /* 0x000000ffff0a7224 */ /* 0x002fc800078e0a07 */
        /* <DEDUP_REMOVED lines=9> */
[----:B------:R-:W-:Y:S02]  /*0580*/  @!P2 IMAD.IADD R8, R8, 0x1, -R9 ;  /* 0x000000010808a824 */ /* 0x000fe400078e0a09 */
[----:B------:R-:W-:Y:S01]  /*0590*/  @!P2 VIADD R7, R7, 0x1 ;  /* 0x000000010707a836 */ /* 0x000fe20000000000 */
[----:B------:R-:W-:Y:S02]  /*05a0*/  ISETP.NE.AND P2, PT, R13, RZ, PT ;  /* 0x000000ff0d00720c */ /* 0x000fe40003f45270 */
[----:B------:R-:W-:-:S13]  /*05b0*/  ISETP.GE.U32.AND P1, PT, R8, R9, PT ;  /* 0x000000090800720c */ /* 0x000fda0003f26070 */
[----:B------:R-:W-:Y:S02]  /*05c0*/  @P1 IADD3 R7, PT, PT, R7, 0x1, RZ ;  /* 0x0000000107071810 */ /* 0x000fe40007ffe0ff */
[----:B------:R-:W-:-:S03]  /*05d0*/  ISETP.GE.U32.AND P1, PT, R31, UR8, PT ;  /* 0x000000081f007c0c */ /* 0x000fc6000bf26070 */
[----:B------:R-:W-:Y:S01]  /*05e0*/  IMAD.MOV.U32 R9, RZ, RZ, R7 ;  /* 0x000000ffff097224 */ /* 0x000fe200078e0007 */
[----:B------:R-:W-:Y:S02]  /*05f0*/  ISETP.GE.AND.EX P4, PT, R35, UR9, PT, P1 ;  /* 0x0000000923007c0c */ /* 0x000fe4000bf86310 */
[----:B------:R-:W-:Y:S01]  /*0600*/  ISETP.GE.U32.AND P1, PT, R23, UR8, PT ;  /* 0x0000000817007c0c */ /* 0x000fe2000bf26070 */
[----:B------:R-:W-:Y:S01]  /*0610*/  @!P3 IMAD.MOV R9, RZ, RZ, -R9 ;  /* 0x000000ffff09b224 */ /* 0x000fe200078e0a09 */
[----:B------:R-:W-:Y:S02]  /*0620*/  @!P2 LOP3.LUT R9, RZ, R13, RZ, 0x33, !PT ;  /* 0x0000000dff09a212 */ /* 0x000fe400078e33ff */
[----:B------:R-:W-:-:S03]  /*0630*/  ISETP.GE.U32.AND P2, PT, R33, UR8, PT ;  /* 0x0000000821007c0c */ /* 0x000fc6000bf46070 */
[--C-:B------:R-:W-:Y:S01]  /*0640*/  IMAD.MOV R7, RZ, RZ, -R9.reuse ;  /* 0x000000ffff077224 */ /* 0x100fe200078e0a09 */
[----:B------:R-:W-:Y:S02]  /*0650*/  ISETP.GE.AND.EX P6, PT, R37, UR9, PT, P2 ;  /* 0x0000000925007c0c */ /* 0x000fe4000bfc6320 */
[----:B------:R-:W-:Y:S01]  /*0660*/  ISETP.GE.U32.AND P2, PT, R26, UR8, PT ;  /* 0x000000081a007c0c */ /* 0x000fe2000bf46070 */
[----:B------:R-:W-:Y:S01]  /*0670*/  IMAD R6, R13, R7, R4 ;  /* 0x000000070d067224 */ /* 0x000fe200078e0204 */
[----:B------:R-:W-:Y:S01]  /*0680*/  @P4 LOP3.LUT R2, R2, 0x1000000, RZ, 0xfc, !PT ;  /* 0x0100000002024812 */ /* 0x000fe200078efcff */
[----:B------:R-:W0:Y:S01]  /*0690*/  @!P4 LDC.64 R20, c[0x0][0x3e0] ;  /* 0x0000f800ff14cb82 */ /* 0x000e220000000a00 */
[----:B------:R-:W-:Y:S01]  /*06a0*/  SHF.R.S32.HI R7, RZ, 0x1f, R9 ;  /* 0x0000001fff077819 */ /* 0x000fe20000011409 */
[----:B------:R-:W-:Y:S01]  /*06b0*/  IMAD R12, R6, 0x62, RZ ;  /* 0x00000062060c7824 */ /* 0x000fe200078e02ff */
[----:B------:R-:W-:Y:S02]  /*06c0*/  LOP3.LUT R2, R2, 0xff7fffff, RZ, 0xc0, !PT ;  /* 0xff7fffff02027812 */ /* 0x000fe400078ec0ff */
[----:B------:R-:W-:Y:S01]  /*06d0*/  @!P0 SHF.R.S32.HI R13, RZ, 0x1f, R3 ;  /* 0x0000001fff0d8819 */ /* 0x000fe20000011403 */
[----:B--2---:R-:W-:Y:S01]  /*06e0*/  IMAD R8, R7, UR4, RZ ;  /* 0x0000000407087c24 */ /* 0x004fe2000f8e02ff */
[----:B------:R-:W-:Y:S01]  /*06f0*/  IADD3 R6, P3, PT, R12, R22, RZ ;  /* 0x000000160c067210 */ /* 0x000fe20007f7e0ff */
[----:B------:R-:W1:Y:S01]  /*0700*/  @!P6 LDC.64 R18, c[0x0][0x3e0] ;  /* 0x0000f800ff12eb82 */ /* 0x000e620000000a00 */
[----:B------:R-:W-:Y:S01]  /*0710*/  @P6 LOP3.LUT R2, R2, 0x800000, RZ, 0xfc, !PT ;  /* 0x0080000002026812 */ /* 0x000fe200078efcff */
[----:B------:R-:W-:Y:S01]  /*0720*/  IMAD R11, R9, UR5, R8 ;  /* 0x00000005090b7c24 */ /* 0x000fe2000f8e0208 */
[----:B------:R-:W-:Y:S01]  /*0730*/  LEA.HI.X.SX32 R7, R12, RZ, 0x1, P3 ;  /* 0x000000ff0c077211 */ /* 0x000fe200018f0eff */
[----:B---3--:R-:W-:Y:S01]  /*0740*/  @!P0 IMAD R8, R13, R40, RZ ;  /* 0x000000280d088224 */ /* 0x008fe200078e02ff */
[----:B------:R-:W-:Y:S01]  /*0750*/  LOP3.LUT P3, RZ, R2, 0x1000000, RZ, 0xc0, !PT ;  /* 0x0100000002ff7812 */ /* 0x000fe2000786c0ff */
[----:B------:R2:W-:Y:S01]  /*0760*/  STL [R1+0x2a4], R12 ;  /* 0x0002a40c01007387 */ /* 0x0005e20000100800 */
[----:B------:R-:W-:Y:S01]  /*0770*/  ISETP.GE.AND.EX P5, PT, R39, UR9, PT, P2 ;  /* 0x0000000927007c0c */ /* 0x000fe2000bfa6320 */
[----:B------:R-:W-:Y:S01]  /*0780*/  IMAD.WIDE.U32 R6, R9, UR4, R6 ;  /* 0x0000000409067c25 */ /* 0x000fe2000f8e0006 */
[----:B------:R-:W-:-:S02]  /*0790*/  ISETP.GE.AND.EX P4, PT, R27, UR9, PT, P1 ;  /* 0x000000091b007c0c */ /* 0x000fc4000bf86310 */
[----:B------:R-:W-:Y:S01]  /*07a0*/  LOP3.LUT R2, R2, 0xffbfffff, RZ, 0xc0, !PT ;  /* 0xffbfffff02027812 */ /* 0x000fe200078ec0ff */
[----:B------:R-:W-:Y:S01]  /*07b0*/  @!P0 IMAD R41, R3, R41, R8 ;  /* 0x0000002903298224 */ /* 0x000fe200078e0208 */
[----:B------:R-:W-:Y:S01]  /*07c0*/  @!P0 MOV R8, R6 ;  /* 0x0000000600088202 */ /* 0x000fe20000000f00 */
[----:B------:R-:W-:Y:S01]  /*07d0*/  IMAD.IADD R9, R7, 0x1, R11 ;  /* 0x0000000107097824 */ /* 0x000fe200078e020b */
[----:B--2---:R-:W2:Y:S03]  /*07e0*/  @!P6 LDC.64 R12, c[0x0][0x390] ;  /* 0x0000e400ff0ceb82 */ /* 0x004ea60000000a00 */
[----:B------:R-:W-:Y:S02]  /*07f0*/  @!P0 IMAD.WIDE.U32 R28, R3, R40, R8 ;  /* 0x00000028031c8225 */ /* 0x000fe400078e0008 */
[----:B------:R-:W-:Y:S02]  /*0800*/  @P5 LOP3.LUT R2, R2, 0x400000, RZ, 0xfc, !PT ;  /* 0x0040000002025812 */ /* 0x000fe400078efcff */
[----:B------:R-:W-:Y:S01]  /*0810*/  @!P0 IMAD.IADD R22, R29, 0x1, R41 ;  /* 0x000000011d168824 */ /* 0x000fe200078e0229 */
[----:B----4-:R-:W-:Y:S01]  /*0820*/  @!P0 LEA R4, P1, R28, R24, 0x1 ;  /* 0x000000181c048211 */ /* 0x010fe200078208ff */
[----:B------:R-:W3:Y:S01]  /*0830*/  @!P3 LDC.64 R16, c[0x0][0x390] ;  /* 0x0000e400ff10bb82 */ /* 0x000ee20000000a00 */
[----:B0-----:R-:W-:Y:S01]  /*0840*/  @!P3 IMAD R24, R35, R20, RZ ;  /* 0x000000142318b224 */ /* 0x001fe200078e02ff */
[----:B------:R-:W-:-:S02]  /*0850*/  LOP3.LUT R2, R2, 0xffdfffff, RZ, 0xc0, !PT ;  /* 0xffdfffff02027812 */ /* 0x000fc400078ec0ff */
[----:B------:R-:W-:Y:S01]  /*0860*/  @!P0 LEA.HI.X R22, R28, R25, R22, 0x1, P1 ;  /* 0x000000191c168211 */ /* 0x000fe200008f0c16 */
[C---:B------:R-:W-:Y:S01]  /*0870*/  @!P3 IMAD R29, R31.reuse, R21, R24 ;  /* 0x000000151f1db224 */ /* 0x040fe200078e0218 */
[----:B------:R-:W-:Y:S01]  /*0880*/  @!P3 MOV R25, R9 ;  /* 0x000000090019b202 */ /* 0x000fe20000000f00 */
[----:B------:R-:W-:Y:S01]  /*0890*/  @!P3 IMAD.MOV.U32 R24, RZ, RZ, R6 ;  /* 0x000000ffff18b224 */ /* 0x000fe200078e0006 */
[----:B------:R-:W0:Y:S01]  /*08a0*/  @!P5 LDC.64 R14, c[0x0][0x3e0] ;  /* 0x0000f800ff0edb82 */ /* 0x000e220000000a00 */
[----:B------:R1:W-:Y:S01]  /*08b0*/  @!P0 STL [R1+0x158], R22 ;  /* 0x0001581601008387 */ /* 0x0003e20000100800 */
[----:B------:R-:W-:Y:S01]  /*08c0*/  @P4 LOP3.LUT R2, R2, 0x200000, RZ, 0xfc, !PT ;  /* 0x0020000002024812 */ /* 0x000fe200078efcff */
[----:B------:R-:W-:Y:S01]  /*08d0*/  @!P3 IMAD.WIDE.U32 R20, R31, R20, R24 ;  /* 0x000000141f14b225 */ /* 0x000fe200078e0018 */
[----:B------:R-:W-:Y:S01]  /*08e0*/  LOP3.LUT R0, R0, 0xfffffffe, RZ, 0xc0, !PT ;  /* 0xfffffffe00007812 */ /* 0x000fe200078ec0ff */
[----:B------:R-:W-:Y:S01]  /*08f0*/  STL [R1+0x34c], R4 ;  /* 0x00034c0401007387 */ /* 0x000fe20000100800 */
[----:B------:R-:W-:Y:S01]  /*0900*/  LOP3.LUT R2, R2, 0xffefffff, RZ, 0xc0, !PT ;  /* 0xffefffff02027812 */ /* 0x000fe200078ec0ff */
[----:B------:R-:W-:Y:S01]  /*0910*/  @!P6 IMAD.MOV.U32 R24, RZ, RZ, R6 ;  /* 0x000000ffff18e224 */ /* 0x000fe200078e0006 */
[----:B------:R-:W4:Y:S01]  /*0920*/  @!P4 LDC.64 R10, c[0x0][0x3e0] ;  /* 0x0000f800ff0acb82 */ /* 0x000f220000000a00 */
[----:B------:R-:W-:Y:S01]  /*0930*/  @!P6 IMAD.MOV.U32 R25, RZ, RZ, R9 ;  /* 0x000000ffff19e224 */ /* 0x000fe200078e0009 */
[----:B------:R-:W-:Y:S01]  /*0940*/  @!P3 IADD3 R21, PT, PT, R21, R29, RZ ;  /* 0x0000001d1515b210 */ /* 0x000fe20007ffe0ff */
[----:B-1----:R-:W-:Y:S01]  /*0950*/  @!P6 IMAD R22, R37, R18, RZ ;  /* 0x000000122516e224 */ /* 0x002fe200078e02ff */
[----:B------:R-:W-:Y:S03]  /*0960*/  STL [R1+0x350], R4 ;  /* 0x0003500401007387 */ /* 0x000fe60000100800 */
[C---:B------:R-:W-:Y:S01]  /*0970*/  @!P6 IMAD R31, R33.reuse, R19, R22 ;  /* 0x00000013211fe224 */ /* 0x040fe200078e0216 */
[----:B------:R-:W1:Y:S01]  /*0980*/  @!P5 LDC.64 R68, c[0x0][0x390] ;  /* 0x0000e400ff44db82 */ /* 0x000e620000000a00 */
[C---:B---3--:R-:W-:Y:S01]  /*0990*/  @!P3 LEA R34, P1, R20.reuse, R16, 0x1 ;  /* 0x000000101422b211 */ /* 0x048fe200078208ff */
[----:B------:R-:W-:Y:S01]  /*09a0*/  @!P6 IMAD.WIDE.U32 R18, R33, R18, R24 ;  /* 0x000000122112e225 */ /* 0x000fe200078e0018 */
[----:B------:R-:W-:Y:S02]  /*09b0*/  STL [R1+0x354], R4 ;  /* 0x0003540401007387 */ /* 0x000fe40000100800 */
[----:B------:R-:W-:Y:S01]  /*09c0*/  @!P3 LEA.HI.X R35, R20, R17, R21, 0x1, P1 ;  /* 0x000000111423b211 */ /* 0x000fe200008f0c15 */
[----:B------:R-:W-:Y:S01]  /*09d0*/  @!P6 IMAD.IADD R19, R19, 0x1, R31 ;  /* 0x000000011313e824 */ /* 0x000fe200078e021f */
[----:B------:R-:W-:Y:S01]  /*09e0*/  @!P5 MOV R17, R9 ;  /* 0x000000090011d202 */ /* 0x000fe20000000f00 */
[----:B------:R-:W3:Y:S01]  /*09f0*/  @!P4 LDC.64 R66, c[0x0][0x390] ;  /* 0x0000e400ff42cb82 */ /* 0x000ee20000000a00 */
[----:B0-----:R-:W-:Y:S01]  /*0a00*/  @!P5 IMAD R39, R39, R14, RZ ;  /* 0x0000000e2727d224 */ /* 0x001fe200078e02ff */
[----:B--2---:R-:W-:Y:S01]  /*0a10*/  @!P6 LEA R24, P1, R18, R12, 0x1 ;  /* 0x0000000c1218e211 */ /* 0x004fe200078208ff */
[----:B------:R-:W-:Y:S01]  /*0a20*/  @!P5 IMAD.MOV.U32 R16, RZ, RZ, R6 ;  /* 0x000000ffff10d224 */ /* 0x000fe200078e0006 */
[----:B------:R0:W-:Y:S01]  /*0a30*/  @!P3 STL.64 [R1+0x120], R34 ;  /* 0x000120220100b387 */ /* 0x0001e20000100a00 */
[----:B------:R-:W-:Y:S01]  /*0a40*/  @!P5 IMAD R39, R26, R15, R39 ;  /* 0x0000000f1a27d224 */ /* 0x000fe200078e0227 */
[----:B------:R-:W-:Y:S01]  /*0a50*/  @!P6 LEA.HI.X R25, R18, R13, R19, 0x1, P1 ;  /* 0x0000000d1219e211 */ /* 0x000fe200008f0c13 */
[----:B------:R-:W-:Y:S01]  /*0a60*/  @!P5 IMAD.WIDE.U32 R14, R26, R14, R16 ;  /* 0x0000000e1a0ed225 */ /* 0x000fe200078e0010 */
[----:B------:R-:W-:Y:S03]  /*0a70*/  STL [R1+0x358], R4 ;  /* 0x0003580401007387 */ /* 0x000fe60000100800 */
[----:B----4-:R-:W-:Y:S01]  /*0a80*/  @!P4 IMAD R12, R27, R10, RZ ;  /* 0x0000000a1b0cc224 */ /* 0x010fe200078e02ff */
[----:B------:R2:W-:Y:S01]  /*0a90*/  @!P6 STL.64 [R1+0x110], R24 ;  /* 0x000110180100e387 */ /* 0x0005e20000100a00 */
[----:B------:R-:W-:-:S02]  /*0aa0*/  @!P4 IMAD.MOV.U32 R13, RZ, RZ, R9 ;  /* 0x000000ffff0dc224 */ /* 0x000fc400078e0009 */
[----:B------:R-:W-:Y:S01]  /*0ab0*/  @!P4 IMAD R17, R23, R11, R12 ;  /* 0x0000000b1711c224 */ /* 0x000fe200078e020c */
[C---:B-1----:R-:W-:Y:S01]  /*0ac0*/  @!P5 LEA R68, P1, R14.reuse, R68, 0x1 ;  /* 0x000000440e44d211 */ /* 0x042fe200078208ff */
[----:B------:R-:W-:Y:S01]  /*0ad0*/  @!P4 IMAD.MOV.U32 R12, RZ, RZ, R6 ;  /* 0x000000ffff0cc224 */ /* 0x000fe200078e0006 */
[----:B------:R-:W-:Y:S01]  /*0ae0*/  STL [R1+0x35c], R4 ;  /* 0x00035c0401007387 */ /* 0x000fe20000100800 */
[----:B------:R-:W-:Y:S02]  /*0af0*/  VIADD R20, R3, 0xc8 ;  /* 0x000000c803147836 */ /* 0x000fe40000000000 */
[----:B------:R-:W-:Y:S01]  /*0b00*/  @!P4 IMAD.WIDE.U32 R10, R23, R10, R12 ;  /* 0x0000000a170ac225 */ /* 0x000fe200078e000c */
[----:B------:R-:W-:Y:S01]  /*0b10*/  @!P5 IADD3 R12, PT, PT, R15, R39, RZ ;  /* 0x000000270f0cd210 */ /* 0x000fe20007ffe0ff */
[----:B------:R-:W-:Y:S02]  /*0b20*/  STL [R1+0x368], R4 ;  /* 0x0003680401007387 */ /* 0x000fe40000100800 */
[----:B------:R-:W-:Y:S01]  /*0b30*/  @!P4 IMAD.IADD R11, R11, 0x1, R17 ;  /* 0x000000010b0bc824 */ /* 0x000fe200078e0211 */
[----:B------:R-:W-:Y:S01]  /*0b40*/  @!P5 LEA.HI.X R69, R14, R69, R12, 0x1, P1 ;  /* 0x000000450e45d211 */ /* 0x000fe200008f0c0c */
[----:B------:R-:W-:Y:S01]  /*0b50*/  VIADD R13, R3, 0x28 ;  /* 0x00000028030d7836 */ /* 0x000fe20000000000 */
[----:B---3--:R-:W-:-:S03]  /*0b60*/  @!P4 LEA R66, P1, R10, R66, 0x1 ;  /* 0x000000420a42c211 */ /* 0x008fc600078208ff */
[----:B------:R-:W-:Y:S01]  /*0b70*/  STL.64 [R1+0x360], R68 ;  /* 0x0003604401007387 */ /* 0x000fe20000100a00 */
[----:B------:R-:W-:Y:S02]  /*0b80*/  @!P4 LEA.HI.X R67, R10, R67, R11, 0x1, P1 ;  /* 0x000000430a43c211 */ /* 0x000fe400008f0c0b */
[----:B------:R-:W-:Y:S02]  /*0b90*/  ISETP.GE.U32.AND P1, PT, R13, UR8, PT ;  /* 0x000000080d007c0c */ /* 0x000fe4000bf26070 */
[----:B------:R-:W-:Y:S01]  /*0ba0*/  SHF.R.S32.HI R11, RZ, 0x1f, R13 ;  /* 0x0000001fff0b7819 */ /* 0x000fe2000001140d */
[----:B------:R-:W-:Y:S03]  /*0bb0*/  STL.64 [R1+0x370], R66 ;  /* 0x0003704201007387 */ /* 0x000fe60000100a00 */
[----:B------:R-:W-:-:S13]  /*0bc0*/  ISETP.GE.AND.EX P0, PT, R11, UR9, PT, P1 ;  /* 0x000000090b007c0c */ /* 0x000fda000bf06310 */
[----:B------:R-:W1:Y:S01]  /*0bd0*/  @!P0 LDC.64 R14, c[0x0][0x3e0] ;  /* 0x0000f800ff0e8b82 */ /* 0x000e620000000a00 */
[----:B------:R-:W-:-:S04]  /*0be0*/  @P0 LOP3.LUT R2, R2, 0x100000, RZ, 0xfc, !PT ;  /* 0x0010000002020812 */ /* 0x000fc800078efcff */
[----:B------:R-:W-:-:S03]  /*0bf0*/  LOP3.LUT R2, R2, 0xfff7ffff, RZ, 0xc0, !PT ;  /* 0xfff7ffff02027812 */ /* 0x000fc600078ec0ff */
[----:B------:R-:W3:Y:S01]  /*0c00*/  @!P0 LDC.64 R64, c[0x0][0x390] ;  /* 0x0000e400ff408b82 */ /* 0x000ee20000000a00 */
[----:B-1----:R-:W-:Y:S02]  /*0c10*/  @!P0 IMAD R10, R11, R14, RZ ;  /* 0x0000000e0b0a8224 */ /* 0x002fe400078e02ff */
[----:B------:R-:W-:Y:S02]  /*0c20*/  @!P0 IMAD.MOV.U32 R11, RZ, RZ, R9 ;  /* 0x000000ffff0b8224 */ /* 0x000fe400078e0009 */
[----:B------:R-:W-:Y:S01]  /*0c30*/  @!P0 IMAD R15, R13, R15, R10 ;  /* 0x0000000f0d0f8224 */ /* 0x000fe200078e020a */
[----:B------:R-:W-:-:S05]  /*0c40*/  @!P0 MOV R10, R6 ;  /* 0x00000006000a8202 */ /* 0x000fca0000000f00 */
[----:B------:R-:W-:Y:S01]  /*0c50*/  @!P0 IMAD.WIDE.U32 R10, R13, R14, R10 ;  /* 0x0000000e0d0a8225 */ /* 0x000fe200078e000a */
[----:B------:R-:W-:-:S03]  /*0c60*/  IADD3 R13, PT, PT, R3, 0x30, RZ ;  /* 0x00000030030d7810 */ /* 0x000fc60007ffe0ff */
[----:B------:R-:W-:Y:S01]  /*0c70*/  @!P0 IMAD.IADD R11, R11, 0x1, R15 ;  /* 0x000000010b0b8824 */ /* 0x000fe200078e020f */
[----:B---3--:R-:W-:-:S04]  /*0c80*/  @!P0 LEA R64, P1, R10, R64, 0x1 ;  /* 0x000000400a408211 */ /* 0x008fc800078208ff */
[----:B------:R-:W-:Y:S02]  /*0c90*/  @!P0 LEA.HI.X R65, R10, R65, R11, 0x1, P1 ;  /* 0x000000410a418211 */ /* 0x000fe400008f0c0b */
[----:B------:R-:W-:Y:S02]  /*0ca0*/  SHF.R.S32.HI R11, RZ, 0x1f, R13 ;  /* 0x0000001fff0b7819 */ /* 0x000fe4000001140d */
[----:B------:R-:W-:Y:S01]  /*0cb0*/  ISETP.GE.U32.AND P1, PT, R13, UR8, PT ;  /* 0x000000080d007c0c */ /* 0x000fe2000bf26070 */
        /* <DEDUP_REMOVED lines=8> */
[----:B------:R-:W-:Y:S02]  /*0d40*/  @!P0 IMAD R15, R13, R15, R10 ;  /* 0x0000000f0d0f8224 */ /* 0x000fe400078e020a */
[----:B------:R-:W-:-:S04]  /*0d50*/  @!P0 IMAD.MOV.U32 R10, RZ, RZ, R6 ;  /* 0x000000ffff0a8224 */ /* 0x000fc800078e0006 */
[----:B------:R-:W-:-:S04]  /*0d60*/  @!P0 IMAD.WIDE.U32 R10, R13, R14, R10 ;  /* 0x0000000e0d0a8225 */ /* 0x000fc800078e000a */
[----:B------:R-:W-:Y:S01]  /*0d70*/  VIADD R13, R3, 0x38 ;  /* 0x00000038030d7836 */ /* 0x000fe20000000000 */
[----:B------:R-:W-:Y:S02]  /*0d80*/  @!P0 IADD3 R11, PT, PT, R11, R15, RZ ;  /* 0x0000000f0b0b8210 */ /* 0x000fe40007ffe0ff */
[----:B---3--:R-:W-:-:S04]  /*0d90*/  @!P0 LEA R50, P1, R10, R50, 0x1 ;  /* 0x000000320a328211 */ /* 0x008fc800078208ff */
[----:B------:R-:W-:Y:S02]  /*0da0*/  @!P0 LEA.HI.X R51, R10, R51, R11, 0x1, P1 ;  /* 0x000000330a338211 */ /* 0x000fe400008f0c0b */
[----:B------:R-:W-:Y:S02]  /*0db0*/  SHF.R.S32.HI R11, RZ, 0x1f, R13 ;  /* 0x0000001fff0b7819 */ /* 0x000fe4000001140d */
[----:B------:R-:W-:Y:S01]  /*0dc0*/  ISETP.GE.U32.AND P1, PT, R13, UR8, PT ;  /* 0x000000080d007c0c */ /* 0x000fe2000bf26070 */
[----:B------:R-:W-:Y:S03]  /*0dd0*/  STL.64 [R1+0x380], R50 ;  /* 0x0003803201007387 */ /* 0x000fe60000100a00 */
[----:B------:R-:W-:-:S13]  /*0de0*/  ISETP.GE.AND.EX P0, PT, R11, UR9, PT, P1 ;  /* 0x000000090b007c0c */ /* 0x000fda000bf06310 */
[----:B------:R-:W1:Y:S08]  /*0df0*/  @!P0 LDC.64 R14, c[0x0][0x3e0] ;  /* 0x0000f800ff0e8b82 */ /* 0x000e700000000a00 */
[----:B------:R-:W3:Y:S01]  /*0e00*/  @!P0 LDC.64 R52, c[0x0][0x390] ;  /* 0x0000e400ff348b82 */ /* 0x000ee20000000a00 */
[----:B-1----:R-:W-:Y:S01]  /*0e10*/  @!P0 IMAD R10, R11, R14, RZ ;  /* 0x0000000e0b0a8224 */ /* 0x002fe200078e02ff */
[----:B------:R-:W-:-:S03]  /*0e20*/  @!P0 MOV R11, R9 ;  /* 0x00000009000b8202 */ /* 0x000fc60000000f00 */
[----:B------:R-:W-:Y:S02]  /*0e30*/  @!P0 IMAD R15, R13, R15, R10 ;  /* 0x0000000f0d0f8224 */ /* 0x000fe400078e020a */
[----:B------:R-:W-:-:S04]  /*0e40*/  @!P0 IMAD.MOV.U32 R10, RZ, RZ, R6 ;  /* 0x000000ffff0a8224 */ /* 0x000fc800078e0006 */
[----:B------:R-:W-:-:S04]  /*0e50*/  @!P0 IMAD.WIDE.U32 R10, R13, R14, R10 ;  /* 0x0000000e0d0a8225 */ /* 0x000fc800078e000a */
[----:B------:R-:W-:Y:S01]  /*0e60*/  @!P0 IMAD.IADD R11, R11, 0x1, R15 ;  /* 0x000000010b0b8824 */ /* 0x000fe200078e020f */
[----:B---3--:R-:W-:Y:S01]  /*0e70*/  @!P0 LEA R52, P1, R10, R52, 0x1 ;  /* 0x000000340a348211 */ /* 0x008fe200078208ff */
[----:B------:R-:W-:-:S03]  /*0e80*/  VIADD R13, R3, 0x40 ;  /* 0x00000040030d7836 */ /* 0x000fc60000000000 */
[----:B------:R-:W-:Y:S02]  /*0e90*/  @!P0 LEA.HI.X R53, R10, R53, R11, 0x1, P1 ;  /* 0x000000350a358211 */ /* 0x000fe400008f0c0b */
[----:B------:R-:W-:Y:S02]  /*0ea0*/  SHF.R.S32.HI R11, RZ, 0x1f, R13 ;  /* 0x0000001fff0b7819 */ /* 0x000fe4000001140d */
[----:B------:R-:W-:-:S04]  /*0eb0*/  ISETP.GE.U32.AND P1, PT, R13, UR8, PT ;  /* 0x000000080d007c0c */ /* 0x000fc8000bf26070 */
        /* <DEDUP_REMOVED lines=156> */
[C---:B---3--:R-:W-:Y:S02]  /*1880*/  @!P2 LEA R38, P1, R10.reuse, R38, 0x1 ;  /* 0x000000260a26a211 */ /* 0x048fe400078208ff */
[----:B------:R-:W-:Y:S02]  /*1890*/  SHF.R.S32.HI R13, RZ, 0x1f, R15 ;  /* 0x0000001fff0d7819 */ /* 0x000fe4000001140f */
[----:B------:R-:W-:Y:S02]  /*18a0*/  @!P2 LEA.HI.X R39, R10, R39, R11, 0x1, P1 ;  /* 0x000000270a27a211 */ /* 0x000fe400008f0c0b */
        /* <DEDUP_REMOVED lines=12> */
[----:B------:R-:W-:Y:S01]  /*1970*/  @!P2 IADD3 R11, PT, PT, R11, R19, RZ ;  /* 0x000000130b0ba210 */ /* 0x000fe20007ffe0ff */
[----:B------:R-:W-:Y:S01]  /*1980*/  VIADD R19, R3, 0xb8 ;  /* 0x000000b803137836 */ /* 0x000fe20000000000 */
        /* <DEDUP_REMOVED lines=8> */
[----:B0-----:R-:W0:Y:S01]  /*1a10*/  @!P2 LDC.64 R34, c[0x0][0x390] ;  /* 0x0000e400ff22ab82 */ /* 0x001e220000000a00 */
[----:B-1----:R-:W-:Y:S01]  /*1a20*/  @!P2 IMAD R12, R13, R10, RZ ;  /* 0x0000000a0d0ca224 */ /* 0x002fe200078e02ff */
[----:B------:R-:W-:-:S03]  /*1a30*/  @!P2 MOV R13, R9 ;  /* 0x00000009000da202 */ /* 0x000fc60000000f00 */
[----:B------:R-:W-:Y:S02]  /*1a40*/  @!P2 IMAD R11, R15, R11, R12 ;  /* 0x0000000b0f0ba224 */ /* 0x000fe400078e020c */
[----:B------:R-:W-:-:S04]  /*1a50*/  @!P2 IMAD.MOV.U32 R12, RZ, RZ, R6 ;  /* 0x000000ffff0ca224 */ /* 0x000fc800078e0006 */
[----:B------:R-:W-:-:S04]  /*1a60*/  @!P2 IMAD.WIDE.U32 R12, R15, R10, R12 ;  /* 0x0000000a0f0ca225 */ /* 0x000fc800078e000c */
[----:B------:R-:W-:Y:S01]  /*1a70*/  @!P2 IMAD.IADD R10, R13, 0x1, R11 ;  /* 0x000000010d0aa824 */ /* 0x000fe200078e020b */
[----:B0-----:R-:W-:Y:S01]  /*1a80*/  @!P2 LEA R34, P1, R12, R34, 0x1 ;  /* 0x000000220c22a211 */ /* 0x001fe200078208ff */
[----:B------:R-:W-:-:S03]  /*1a90*/  VIADD R15, R3, 0xa0 ;  /* 0x000000a0030f7836 */ /* 0x000fc60000000000 */
[----:B------:R-:W-:Y:S02]  /*1aa0*/  @!P2 LEA.HI.X R35, R12, R35, R10, 0x1, P1 ;  /* 0x000000230c23a211 */ /* 0x000fe400008f0c0a */
[----:B------:R-:W-:Y:S02]  /*1ab0*/  SHF.R.S32.HI R13, RZ, 0x1f, R15 ;  /* 0x0000001fff0d7819 */ /* 0x000fe4000001140f */
[----:B------:R-:W-:-:S04]  /*1ac0*/  ISETP.GE.U32.AND P1, PT, R15, UR8, PT ;  /* 0x000000080f007c0c */ /* 0x000fc8000bf26070 */
[----:B------:R-:W-:-:S13]  /*1ad0*/  ISETP.GE.AND.EX P2, PT, R13, UR9, PT, P1 ;  /* 0x000000090d007c0c */ /* 0x000fda000bf46310 */
[----:B------:R-:W0:Y:S01]  /*1ae0*/  @!P2 LDC.64 R10, c[0x0][0x3e0] ;  /* 0x0000f800ff0aab82 */ /* 0x000e220000000a00 */
[----:B------:R-:W-:-:S04]  /*1af0*/  @P2 LOP3.LUT R2, R2, 0x20, RZ, 0xfc, !PT ;  /* 0x0000002002022812 */ /* 0x000fc800078efcff */
[----:B------:R-:W-:-:S03]  /*1b00*/  LOP3.LUT R2, R2, 0xffffffef, RZ, 0xc0, !PT ;  /* 0xffffffef02027812 */ /* 0x000fc600078ec0ff */
[----:B------:R-:W1:Y:S01]  /*1b10*/  @!P2 LDC.64 R26, c[0x0][0x390] ;  /* 0x0000e400ff1aab82 */ /* 0x000e620000000a00 */
[----:B0-----:R-:W-:Y:S02]  /*1b20*/  @!P2 IMAD R12, R13, R10, RZ ;  /* 0x0000000a0d0ca224 */ /* 0x001fe400078e02ff */
[----:B------:R-:W-:Y:S02]  /*1b30*/  @!P2 IMAD.MOV.U32 R13, RZ, RZ, R9 ;  /* 0x000000ffff0da224 */ /* 0x000fe400078e0009 */
[----:B------:R-:W-:Y:S01]  /*1b40*/  @!P2 IMAD R11, R15, R11, R12 ;  /* 0x0000000b0f0ba224 */ /* 0x000fe200078e020c */
[----:B------:R-:W-:-:S05]  /*1b50*/  @!P2 MOV R12, R6 ;  /* 0x00000006000ca202 */ /* 0x000fca0000000f00 */
[----:B------:R-:W-:Y:S01]  /*1b60*/  @!P2 IMAD.WIDE.U32 R12, R15, R10, R12 ;  /* 0x0000000a0f0ca225 */ /* 0x000fe200078e000c */
[----:B------:R-:W-:-:S03]  /*1b70*/  IADD3 R15, PT, PT, R3, 0xa8, RZ ;  /* 0x000000a8030f7810 */ /* 0x000fc60007ffe0ff */
[----:B------:R-:W-:Y:S01]  /*1b80*/  @!P2 IMAD.IADD R10, R13, 0x1, R11 ;  /* 0x000000010d0aa824 */ /* 0x000fe200078e020b */
[C---:B-1----:R-:W-:Y:S02]  /*1b90*/  @!P2 LEA R26, P1, R12.reuse, R26, 0x1 ;  /* 0x0000001a0c1aa211 */ /* 0x042fe400078208ff */
[----:B------:R-:W-:Y:S02]  /*1ba0*/  SHF.R.S32.HI R13, RZ, 0x1f, R15 ;  /* 0x0000001fff0d7819 */ /* 0x000fe4000001140f */
[----:B------:R-:W-:Y:S02]  /*1bb0*/  @!P2 LEA.HI.X R27, R12, R27, R10, 0x1, P1 ;  /* 0x0000001b0c1ba211 */ /* 0x000fe400008f0c0a */
        /* <DEDUP_REMOVED lines=8> */
[----:B------:R-:W-:Y:S02]  /*1c40*/  @!P2 IMAD R11, R15, R11, R12 ;  /* 0x0000000b0f0ba224 */ /* 0x000fe400078e020c */
[----:B------:R-:W-:-:S04]  /*1c50*/  @!P2 IMAD.MOV.U32 R12, RZ, RZ, R6 ;  /* 0x000000ffff0ca224 */ /* 0x000fc800078e0006 */
[----:B------:R-:W-:-:S04]  /*1c60*/  @!P2 IMAD.WIDE.U32 R12, R15, R10, R12 ;  /* 0x0000000a0f0ca225 */ /* 0x000fc800078e000c */
[----:B------:R-:W-:Y:S01]  /*1c70*/  VIADD R15, R3, 0xb0 ;  /* 0x000000b0030f7836 */ /* 0x000fe20000000000 */
[----:B------:R-:W-:Y:S02]  /*1c80*/  @!P2 IADD3 R10, PT, PT, R13, R11, RZ ;  /* 0x0000000b0d0aa210 */ /* 0x000fe40007ffe0ff */
        /* <DEDUP_REMOVED lines=11> */
[----:B------:R-:W-:Y:S02]  /*1d40*/  @!P2 IMAD R11, R15, R11, R12 ;  /* 0x0000000b0f0ba224 */ /* 0x000fe400078e020c */
[----:B------:R-:W-:-:S04]  /*1d50*/  @!P2 IMAD.MOV.U32 R12, RZ, RZ, R6 ;  /* 0x000000ffff0ca224 */ /* 0x000fc800078e0006 */
[----:B------:R-:W-:Y:S01]  /*1d60*/  @!P2 IMAD.WIDE.U32 R12, R15, R10, R12 ;  /* 0x0000000a0f0ca225 */ /* 0x000fe200078e000c */
[----:B------:R-:W-:-:S03]  /*1d70*/  SHF.R.S32.HI R15, RZ, 0x1f, R19 ;  /* 0x0000001fff0f7819 */ /* 0x000fc60000011413 */
[----:B------:R-:W-:Y:S01]  /*1d80*/  @!P2 IMAD.IADD R10, R13, 0x1, R11 ;  /* 0x000000010d0aa824 */ /* 0x000fe200078e020b */
[----:B-1----:R-:W-:-:S04]  /*1d90*/  @!P2 LEA R30, P1, R12, R30, 0x1 ;  /* 0x0000001e0c1ea211 */ /* 0x002fc800078208ff */
        /* <DEDUP_REMOVED lines=27> */
[----:B------:R-:W-:Y:S01]  /*1f50*/  @!P2 IMAD.WIDE.U32 R14, R19, R10, R14 ;  /* 0x0000000a130ea225 */ /* 0x000fe200078e000e */
[----:B------:R-:W-:-:S04]  /*1f60*/  SHF.R.S32.HI R19, RZ, 0x1f, R20 ;  /* 0x0000001fff137819 */ /* 0x000fc80000011414 */
[----:B------:R-:W-:Y:S02]  /*1f70*/  @!P2 IADD3 R10, PT, PT, R15, R11, RZ ;  /* 0x0000000b0f0aa210 */ /* 0x000fe40007ffe0ff */
[----:B-1----:R-:W-:-:S04]  /*1f80*/  @!P2 LEA R58, P1, R14, R58, 0x1 ;  /* 0x0000003a0e3aa211 */ /* 0x002fc800078208ff */
[----:B------:R-:W-:Y:S02]  /*1f90*/  @!P2 LEA.HI.X R59, R14, R59, R10, 0x1, P1 ;  /* 0x0000003b0e3ba211 */ /* 0x000fe400008f0c0a */
[----:B------:R-:W-:-:S04]  /*1fa0*/  ISETP.GE.U32.AND P1, PT, R20, UR8, PT ;  /* 0x0000000814007c0c */ /* 0x000fc8000bf26070 */
[----:B------:R-:W-:-:S13]  /*1fb0*/  ISETP.GE.AND.EX P2, PT, R19, UR9, PT, P1 ;  /* 0x0000000913007c0c */ /* 0x000fda000bf46310 */
[----:B------:R-:W0:Y:S01]  /*1fc0*/  @!P2 LDC.64 R14, c[0x0][0x3e0] ;  /* 0x0000f800ff0eab82 */ /* 0x000e220000000a00 */
[----:B------:R-:W-:Y:S01]  /*1fd0*/  @!P2 IMAD.MOV.U32 R18, RZ, RZ, R6 ;  /* 0x000000ffff12a224 */ /* 0x000fe200078e0006 */
[----:B------:R-:W-:-:S04]  /*1fe0*/  @P2 LOP3.LUT R2, R2, 0x1, RZ, 0xfc, !PT ;  /* 0x0000000102022812 */ /* 0x000fc800078efcff */
[----:B------:R-:W-:Y:S02]  /*1ff0*/  LOP3.LUT R2, R2, 0xefffffff, RZ, 0xc0, !PT ;  /* 0xefffffff02027812 */ /* 0x000fe400078ec0ff */
[----:B------:R-:W2:Y:S01]  /*2000*/  @!P2 LDC.64 R10, c[0x0][0x390] ;  /* 0x0000e400ff0aab82 */ /* 0x000ea20000000a00 */
[----:B0-----:R-:W-:-:S04]  /*2010*/  @!P2 IMAD R19, R19, R14, RZ ;  /* 0x0000000e1313a224 */ /* 0x001fc800078e02ff */
[----:B------:R-:W-:Y:S01]  /*2020*/  @!P2 IMAD R15, R20, R15, R19 ;  /* 0x0000000f140fa224 */ /* 0x000fe200078e0213 */
[----:B------:R-:W-:-:S03]  /*2030*/  @!P2 MOV R19, R9 ;  /* 0x000000090013a202 */ /* 0x000fc60000000f00 */
[----:B------:R-:W-:-:S04]  /*2040*/  @!P2 IMAD.WIDE.U32 R18, R20, R14, R18 ;  /* 0x0000000e1412a225 */ /* 0x000fc800078e0012 */
[----:B------:R-:W-:Y:S01]  /*2050*/  @!P2 IMAD.IADD R15, R19, 0x1, R15 ;  /* 0x00000001130fa824 */ /* 0x000fe200078e020f */
[----:B--2---:R-:W-:Y:S01]  /*2060*/  @!P2 LEA R24, P1, R18, R10, 0x1 ;  /* 0x0000000a1218a211 */ /* 0x004fe200078208ff */
[----:B------:R-:W-:-:S03]  /*2070*/  VIADD R20, R3, 0xd0 ;  /* 0x000000d003147836 */ /* 0x000fc60000000000 */
[----:B------:R-:W-:Y:S02]  /*2080*/  @!P2 LEA.HI.X R25, R18, R11, R15, 0x1, P1 ;  /* 0x0000000b1219a211 */ /* 0x000fe400008f0c0f */
[----:B------:R-:W-:Y:S02]  /*2090*/  SHF.R.S32.HI R18, RZ, 0x1f, R20 ;  /* 0x0000001fff127819 */ /* 0x000fe40000011414 */
[----:B------:R-:W-:Y:S01]  /*20a0*/  ISETP.GE.U32.AND P1, PT, R20, UR8, PT ;  /* 0x0000000814007c0c */ /* 0x000fe2000bf26070 */
[----:B------:R-:W-:Y:S03]  /*20b0*/  @!P2 STL.64 [R1+0x230], R24 ;  /* 0x000230180100a387 */ /* 0x000fe60000100a00 */
[----:B------:R-:W-:-:S13]  /*20c0*/  ISETP.GE.AND.EX P2, PT, R18, UR9, PT, P1 ;  /* 0x0000000912007c0c */ /* 0x000fda000bf46310 */
[----:B------:R-:W0:Y:S01]  /*20d0*/  @!P2 LDC.64 R10, c[0x0][0x3e0] ;  /* 0x0000f800ff0aab82 */ /* 0x000e220000000a00 */
[----:B------:R-:W-:Y:S01]  /*20e0*/  @!P2 IMAD.MOV.U32 R19, RZ, RZ, R9 ;  /* 0x000000ffff13a224 */ /* 0x000fe200078e0009 */
[----:B------:R-:W-:-:S04]  /*20f0*/  @P2 LOP3.LUT R5, R5, 0x80000000, RZ, 0xfc, !PT ;  /* 0x8000000005052812 */ /* 0x000fc800078efcff */
[----:B------:R-:W-:Y:S02]  /*2100*/  LOP3.LUT R5, R5, 0xbfffffff, RZ, 0xc0, !PT ;  /* 0xbfffffff05057812 */ /* 0x000fe400078ec0ff */
[----:B------:R-:W1:Y:S01]  /*2110*/  @!P2 LDC.64 R14, c[0x0][0x390] ;  /* 0x0000e400ff0eab82 */ /* 0x000e620000000a00 */
[----:B0-----:R-:W-:-:S04]  /*2120*/  @!P2 IMAD R18, R18, R10, RZ ;  /* 0x0000000a1212a224 */ /* 0x001fc800078e02ff */
[----:B------:R-:W-:Y:S01]  /*2130*/  @!P2 IMAD R11, R20, R11, R18 ;  /* 0x0000000b140ba224 */ /* 0x000fe200078e0212 */
[----:B------:R-:W-:-:S05]  /*2140*/  @!P2 MOV R18, R6 ;  /* 0x000000060012a202 */ /* 0x000fca0000000f00 */
[----:B------:R-:W-:Y:S01]  /*2150*/  @!P2 IMAD.WIDE.U32 R18, R20, R10, R18 ;  /* 0x0000000a1412a225 */ /* 0x000fe200078e0012 */
[----:B------:R-:W-:-:S03]  /*2160*/  IADD3 R20, PT, PT, R3, 0xd8, RZ ;  /* 0x000000d803147810 */ /* 0x000fc60007ffe0ff */
[----:B------:R-:W-:Y:S01]  /*2170*/  @!P2 IMAD.IADD R11, R19, 0x1, R11 ;  /* 0x00000001130ba824 */ /* 0x000fe200078e020b */
[----:B-1----:R-:W-:-:S04]  /*2180*/  @!P2 LEA R22, P1, R18, R14, 0x1 ;  /* 0x0000000e1216a211 */ /* 0x002fc800078208ff */
[----:B------:R-:W-:Y:S02]  /*2190*/  @!P2 LEA.HI.X R23, R18, R15, R11, 0x1, P1 ;  /* 0x0000000f1217a211 */ /* 0x000fe400008f0c0b */
[----:B------:R-:W-:Y:S02]  /*21a0*/  SHF.R.S32.HI R18, RZ, 0x1f, R20 ;  /* 0x0000001fff127819 */ /* 0x000fe40000011414 */
[----:B------:R-:W-:Y:S01]  /*21b0*/  ISETP.GE.U32.AND P1, PT, R20, UR8, PT ;  /* 0x0000000814007c0c */ /* 0x000fe2000bf26070 */
[----:B------:R0:W-:Y:S03]  /*21c0*/  @!P2 STL.64 [R1+0x240], R22 ;  /* 0x000240160100a387 */ /* 0x0001e60000100a00 */
[----:B------:R-:W-:-:S13]  /*21d0*/  ISETP.GE.AND.EX P2, PT, R18, UR9, PT, P1 ;  /* 0x0000000912007c0c */ /* 0x000fda000bf46310 */
[----:B------:R-:W1:Y:S01]  /*21e0*/  @!P2 LDC.64 R10, c[0x0][0x3e0] ;  /* 0x0000f800ff0aab82 */ /* 0x000e620000000a00 */
[----:B------:R-:W-:Y:S01]  /*21f0*/  @!P2 IMAD.MOV.U32 R19, RZ, RZ, R9 ;  /* 0x000000ffff13a224 */ /* 0x000fe200078e0009 */
[----:B------:R-:W-:-:S04]  /*2200*/  @P2 LOP3.LUT R5, R5, 0x40000000, RZ, 0xfc, !PT ;  /* 0x4000000005052812 */ /* 0x000fc800078efcff */
[----:B------:R-:W-:Y:S02]  /*2210*/  LOP3.LUT R5, R5, 0xdfffffff, RZ, 0xc0, !PT ;  /* 0xdfffffff05057812 */ /* 0x000fe400078ec0ff */
[----:B------:R-:W0:Y:S01]  /*2220*/  @!P2 LDC.64 R14, c[0x0][0x390] ;  /* 0x0000e400ff0eab82 */ /* 0x000e220000000a00 */
[----:B-1----:R-:W-:-:S04]  /*2230*/  @!P2 IMAD R18, R18, R10, RZ ;  /* 0x0000000a1212a224 */ /* 0x002fc800078e02ff */
[----:B------:R-:W-:Y:S02]  /*2240*/  @!P2 IMAD R11, R20, R11, R18 ;  /* 0x0000000b140ba224 */ /* 0x000fe400078e0212 */
[----:B------:R-:W-:-:S04]  /*2250*/  @!P2 IMAD.MOV.U32 R18, RZ, RZ, R6 ;  /* 0x000000ffff12a224 */ /* 0x000fc800078e0006 */
[----:B------:R-:W-:-:S04]  /*2260*/  @!P2 IMAD.WIDE.U32 R18, R20, R10, R18 ;  /* 0x0000000a1412a225 */ /* 0x000fc800078e0012 */
[----:B------:R-:W-:Y:S01]  /*2270*/  VIADD R20, R3, 0xe0 ;  /* 0x000000e003147836 */ /* 0x000fe20000000000 */
[----:B------:R-:W-:Y:S02]  /*2280*/  @!P2 IADD3 R11, PT, PT, R19, R11, RZ ;  /* 0x0000000b130ba210 */ /* 0x000fe40007ffe0ff */
[----:B0-----:R-:W-:-:S04]  /*2290*/  @!P2 LEA R22, P1, R18, R14, 0x1 ;  /* 0x0000000e1216a211 */ /* 0x001fc800078208ff */
[----:B------:R-:W-:Y:S02]  /*22a0*/  @!P2 LEA.HI.X R23, R18, R15, R11, 0x1, P1 ;  /* 0x0000000f1217a211 */ /* 0x000fe400008f0c0b */
[----:B------:R-:W-:Y:S02]  /*22b0*/  SHF.R.S32.HI R18, RZ, 0x1f, R20 ;  /* 0x0000001fff127819 */ /* 0x000fe40000011414 */
[----:B------:R-:W-:Y:S01]  /*22c0*/  ISETP.GE.U32.AND P1, PT, R20, UR8, PT ;  /* 0x0000000814007c0c */ /* 0x000fe2000bf26070 */
[----:B------:R0:W-:Y:S03]  /*22d0*/  @!P2 STL.64 [R1+0x250], R22 ;  /* 0x000250160100a387 */ /* 0x0001e60000100a00 */
[----:B------:R-:W-:-:S13]  /*22e0*/  ISETP.GE.AND.EX P2, PT, R18, UR9, PT, P1 ;  /* 0x0000000912007c0c */ /* 0x000fda000bf46310 */
[----:B------:R-:W1:Y:S01]  /*22f0*/  @!P2 LDC.64 R10, c[0x0][0x3e0] ;  /* 0x0000f800ff0aab82 */ /* 0x000e620000000a00 */
[----:B------:R-:W-:Y:S02]  /*2300*/  @!P2 MOV R19, R9 ;  /* 0x000000090013a202 */ /* 0x000fe40000000f00 */
[----:B------:R-:W-:-:S04]  /*2310*/  @P2 LOP3.LUT R5, R5, 0x20000000, RZ, 0xfc, !PT ;  /* 0x2000000005052812 */ /* 0x000fc800078efcff */
[----:B------:R-:W-:Y:S01]  /*2320*/  LOP3.LUT R5, R5, 0xefffffff, RZ, 0xc0, !PT ;  /* 0xefffffff05057812 */ /* 0x000fe200078ec0ff */
[----:B------:R-:W0:Y:S01]  /*2330*/  @!P2 LDC.64 R14, c[0x0][0x390] ;  /* 0x0000e400ff0eab82 */ /* 0x000e220000000a00 */
[----:B-1----:R-:W-:-:S04]  /*2340*/  @!P2 IMAD R18, R18, R10, RZ ;  /* 0x0000000a1212a224 */ /* 0x002fc800078e02ff */
        /* <DEDUP_REMOVED lines=17> */
[----:B------:R-:W-:Y:S01]  /*2460*/  @!P2 IMAD R11, R20, R11, R18 ;  /* 0x0000000b140ba224 */ /* 0x000fe200078e0212 */
[----:B------:R-:W-:-:S05]  /*2470*/  @!P2 MOV R18, R6 ;  /* 0x000000060012a202 */ /* 0x000fca0000000f00 */
[----:B------:R-:W-:Y:S01]  /*2480*/  @!P2 IMAD.WIDE.U32 R18, R20, R10, R18 ;  /* 0x0000000a1412a225 */ /* 0x000fe200078e0012 */
[----:B------:R-:W-:-:S03]  /*2490*/  IADD3 R20, PT, PT, R3, 0xf0, RZ ;  /* 0x000000f003147810 */ /* 0x000fc60007ffe0ff */
[----:B------:R-:W-:Y:S01]  /*24a0*/  @!P2 IMAD.IADD R11, R19, 0x1, R11 ;  /* 0x00000001130ba824 */ /* 0x000fe200078e020b */
[----:B0-----:R-:W-:-:S04]  /*24b0*/  @!P2 LEA R22, P1, R18, R14, 0x1 ;  /* 0x0000000e1216a211 */ /* 0x001fc800078208ff */
        /* <DEDUP_REMOVED lines=196> */
[----:B------:R-:W2:Y:S01]  /*3100*/  @!P2 LDC.64 R10, c[0x0][0x390] ;  /* 0x0000e400ff0aab82 */ /* 0x000ea20000000a00 */
[----:B-1----:R-:W-:-:S04]  /*3110*/  @!P2 IMAD R18, R18, R14, RZ ;  /* 0x0000000e1212a224 */ /* 0x002fc800078e02ff */
[----:B------:R-:W-:Y:S01]  /*3120*/  @!P2 IMAD R15, R20, R15, R18 ;  /* 0x0000000f140fa224 */ /* 0x000fe200078e0212 */
[----:B------:R-:W-:-:S05]  /*3130*/  @!P2 MOV R18, R6 ;  /* 0x000000060012a202 */ /* 0x000fca0000000f00 */
[----:B------:R-:W-:Y:S01]  /*3140*/  @!P2 IMAD.WIDE.U32 R18, R20, R14, R18 ;  /* 0x0000000e1412a225 */ /* 0x000fe200078e0012 */
[----:B------:R-:W-:-:S03]  /*3150*/  IADD3 R20, PT, PT, R3, 0x150, RZ ;  /* 0x0000015003147810 */ /* 0x000fc60007ffe0ff */
[----:B------:R-:W-:Y:S01]  /*3160*/  @!P2 IMAD.IADD R15, R19, 0x1, R15 ;  /* 0x00000001130fa824 */ /* 0x000fe200078e020f */
[----:B--2---:R-:W-:-:S04]  /*3170*/  @!P2 LEA R64, P1, R18, R10, 0x1 ;  /* 0x0000000a1240a211 */ /* 0x004fc800078208ff */
[----:B------:R-:W-:Y:S02]  /*3180*/  @!P2 LEA.HI.X R65, R18, R11, R15, 0x1, P1 ;  /* 0x0000000b1241a211 */ /* 0x000fe400008f0c0f */
[----:B------:R-:W-:Y:S02]  /*3190*/  SHF.R.S32.HI R18, RZ, 0x1f, R20 ;  /* 0x0000001fff127819 */ /* 0x000fe40000011414 */
[----:B------:R-:W-:-:S04]  /*31a0*/  ISETP.GE.U32.AND P1, PT, R20, UR8, PT ;  /* 0x0000000814007c0c */ /* 0x000fc8000bf26070 */
        /* <DEDUP_REMOVED lines=174> */
[----:B0-----:R-:W-:-:S04]  /*3c90*/  @!P2 IMAD R18, R18, R10, RZ ;  /* 0x0000000a1212a224 */ /* 0x001fc800078e02ff */
[----:B------:R-:W-:Y:S02]  /*3ca0*/  @!P2 IMAD R11, R20, R11, R18 ;  /* 0x0000000b140ba224 */ /* 0x000fe400078e0212 */
[----:B------:R-:W-:-:S04]  /*3cb0*/  @!P2 IMAD.MOV.U32 R18, RZ, RZ, R6 ;  /* 0x000000ffff12a224 */ /* 0x000fc800078e0006 */
[----:B------:R-:W-:-:S04]  /*3cc0*/  @!P2 IMAD.WIDE.U32 R18, R20, R10, R18 ;  /* 0x0000000a1412a225 */ /* 0x000fc800078e0012 */
[----:B------:R-:W-:Y:S01]  /*3cd0*/  @!P2 IMAD.IADD R11, R19, 0x1, R11 ;  /* 0x00000001130ba824 */ /* 0x000fe200078e020b */
[----:B-1----:R-:W-:Y:S01]  /*3ce0*/  @!P2 LEA R24, P1, R18, R14, 0x1 ;  /* 0x0000000e1218a211 */ /* 0x002fe200078208ff */
        /* <DEDUP_REMOVED lines=43> */
[----:B------:R-:W2:Y:S01]  /*3fa0*/  @!P2 LDC.64 R14, c[0x0][0x390] ;  /* 0x0000e400ff0eab82 */ /* 0x000ea20000000a00 */
[----:B-1----:R-:W-:-:S04]  /*3fb0*/  @!P2 IMAD R18, R18, R10, RZ ;  /* 0x0000000a1212a224 */ /* 0x002fc800078e02ff */
[----:B------:R-:W-:Y:S02]  /*3fc0*/  @!P2 IMAD R11, R20, R11, R18 ;  /* 0x0000000b140ba224 */ /* 0x000fe400078e0212 */
[----:B------:R-:W-:-:S04]  /*3fd0*/  @!P2 IMAD.MOV.U32 R18, RZ, RZ, R6 ;  /* 0x000000ffff12a224 */ /* 0x000fc800078e0006 */
[----:B------:R-:W-:-:S04]  /*3fe0*/  @!P2 IMAD.WIDE.U32 R18, R20, R10, R18 ;  /* 0x0000000a1412a225 */ /* 0x000fc800078e0012 */
[----:B------:R-:W-:Y:S01]  /*3ff0*/  @!P2 IMAD.IADD R11, R19, 0x1, R11 ;  /* 0x00000001130ba824 */ /* 0x000fe200078e020b */
[----:B--2---:R-:W-:Y:S01]  /*4000*/  @!P2 LEA R66, P1, R18, R14, 0x1 ;  /* 0x0000000e1242a211 */ /* 0x004fe200078208ff */
[----:B------:R-:W-:-:S03]  /*4010*/  VIADD R20, R3, 0x1c0 ;  /* 0x000001c003147836 */ /* 0x000fc60000000000 */
        /* <DEDUP_REMOVED lines=19> */
[----:B------:R-:W-:Y:S03]  /*4150*/  @!P2 STL.64 [R1+0x130], R24 ;  /* 0x000130180100a387 */ /* 0x000fe60000100a00 */
[----:B------:R-:W-:-:S13]  /*4160*/  ISETP.GE.AND.EX P2, PT, R18, UR9, PT, P1 ;  /* 0x0000000912007c0c */ /* 0x000fda000bf46310 */
[----:B------:R-:W0:Y:S01]  /*4170*/  @!P2 LDC.64 R10, c[0x0][0x3e0] ;  /* 0x0000f800ff0aab82 */ /* 0x000e220000000a00 */
[----:B------:R-:W-:Y:S01]  /*4180*/  @!P2 IMAD.MOV.U32 R19, RZ, RZ, R9 ;  /* 0x000000ffff13a224 */ /* 0x000fe200078e0009 */
[----:B------:R-:W-:-:S06]  /*4190*/  @P2 LOP3.LUT R5, R5, 0x1, RZ, 0xfc, !PT ;  /* 0x0000000105052812 */ /* 0x000fcc00078efcff */
[----:B------:R-:W1:Y:S01]  /*41a0*/  @!P2 LDC.64 R14, c[0x0][0x390] ;  /* 0x0000e400ff0eab82 */ /* 0x000e620000000a00 */
[----:B0-----:R-:W-:-:S04]  /*41b0*/  @!P2 IMAD R18, R18, R10, RZ ;  /* 0x0000000a1212a224 */ /* 0x001fc800078e02ff */
[----:B------:R-:W-:Y:S02]  /*41c0*/  @!P2 IMAD R11, R20, R11, R18 ;  /* 0x0000000b140ba224 */ /* 0x000fe400078e0212 */
[----:B------:R-:W-:-:S04]  /*41d0*/  @!P2 IMAD.MOV.U32 R18, RZ, RZ, R6 ;  /* 0x000000ffff12a224 */ /* 0x000fc800078e0006 */
[----:B------:R-:W-:-:S05]  /*41e0*/  @!P2 IMAD.WIDE.U32 R18, R20, R10, R18 ;  /* 0x0000000a1412a225 */ /* 0x000fca00078e0012 */
[----:B------:R-:W-:Y:S02]  /*41f0*/  @!P2 IADD3 R11, PT, PT, R19, R11, RZ ;  /* 0x0000000b130ba210 */ /* 0x000fe40007ffe0ff */
[----:B-1----:R-:W-:-:S04]  /*4200*/  @!P2 LEA R14, P1, R18, R14, 0x1 ;  /* 0x0000000e120ea211 */ /* 0x002fc800078208ff */
[----:B------:R-:W-:-:S05]  /*4210*/  @!P2 LEA.HI.X R15, R18, R15, R11, 0x1, P1 ;  /* 0x0000000f120fa211 */ /* 0x000fca00008f0c0b */
[----:B------:R0:W-:Y:S02]  /*4220*/  STL.64 [R1+0x2d0], R14 ;  /* 0x0002d00e01007387 */ /* 0x0001e40000100a00 */
[----:B0-----:R-:W-:Y:S01]  /*4230*/  IMAD.MOV.U32 R14, RZ, RZ, R22 ;  /* 0x000000ffff0e7224 */ /* 0x001fe200078e0016 */
[----:B------:R-:W-:Y:S01]  /*4240*/  IADD3 R22, PT, PT, R3, 0x1d0, RZ ;  /* 0x000001d003167810 */ /* 0x000fe20007ffe0ff */
[----:B------:R-:W-:-:S03]  /*4250*/  IMAD.MOV.U32 R15, RZ, RZ, R23 ;  /* 0x000000ffff0f7224 */ /* 0x000fc600078e0017 */
[----:B------:R-:W-:Y:S02]  /*4260*/  SHF.R.S32.HI R20, RZ, 0x1f, R22 ;  /* 0x0000001fff147819 */ /* 0x000fe40000011416 */
[----:B------:R-:W-:-:S04]  /*4270*/  ISETP.GE.U32.AND P1, PT, R22, UR8, PT ;  /* 0x0000000816007c0c */ /* 0x000fc8000bf26070 */
        /* <DEDUP_REMOVED lines=8> */
[----:B------:R-:W-:-:S04]  /*4300*/  @!P1 IMAD.WIDE.U32 R20, R22, R18, R20 ;  /* 0x0000001216149225 */ /* 0x000fc800078e0014 */
[----:B------:R-:W-:Y:S01]  /*4310*/  VIADD R22, R3, 0x1d8 ;  /* 0x000001d803167836 */ /* 0x000fe20000000000 */
[----:B------:R-:W-:Y:S02]  /*4320*/  @!P1 IADD3 R19, PT, PT, R21, R19, RZ ;  /* 0x0000001315139210 */ /* 0x000fe40007ffe0ff */
[----:B-1----:R-:W-:-:S04]  /*4330*/  @!P1 LEA R10, P2, R20, R10, 0x1 ;  /* 0x0000000a140a9211 */ /* 0x002fc800078408ff */
[----:B------:R-:W-:Y:S02]  /*4340*/  @!P1 LEA.HI.X R11, R20, R11, R19, 0x1, P2 ;  /* 0x0000000b140b9211 */ /* 0x000fe400010f0c13 */
[----:B------:R-:W-:Y:S02]  /*4350*/  SHF.R.S32.HI R20, RZ, 0x1f, R22 ;  /* 0x0000001fff147819 */ /* 0x000fe40000011416 */
[----:B------:R-:W-:Y:S01]  /*4360*/  ISETP.GE.U32.AND P2, PT, R22, UR8, PT ;  /* 0x0000000816007c0c */ /* 0x000fe2000bf46070 */
[----:B------:R0:W-:Y:S01]  /*4370*/  STL.64 [R1+0x2d8], R10 ;  /* 0x0002d80a01007387 */ /* 0x0001e20000100a00 */
[----:B------:R-:W-:Y:S02]  /*4380*/  LOP3.LUT P1, RZ, R2, 0x400000, RZ, 0xc0, !PT ;  /* 0x0040000002ff7812 */ /* 0x000fe4000782c0ff */
[----:B------:R-:W-:Y:S02]  /*4390*/  ISETP.GE.AND.EX P2, PT, R20, UR9, PT, P2 ;  /* 0x0000000914007c0c */ /* 0x000fe4000bf46320 */
[----:B------:R-:W-:Y:S01]  /*43a0*/  LOP3.LUT R2, R2, 0xf7ffffff, RZ, 0xc0, !PT ;  /* 0xf7ffffff02027812 */ /* 0x000fe200078ec0ff */
[----:B0-----:R-:W-:-:S10]  /*43b0*/  VIADD R10, R3, 0x1f0 ;  /* 0x000001f0030a7836 */ /* 0x001fd40000000000 */
[----:B------:R-:W0:Y:S01]  /*43c0*/  @!P2 LDC.64 R18, c[0x0][0x3e0] ;  /* 0x0000f800ff12ab82 */ /* 0x000e220000000a00 */
[----:B------:R-:W-:Y:S02]  /*43d0*/  @!P2 MOV R21, R9 ;  /* 0x000000090015a202 */ /* 0x000fe40000000f00 */
[----:B------:R-:W-:-:S05]  /*43e0*/  @P2 LOP3.LUT R2, R2, 0x8000000, RZ, 0xfc, !PT ;  /* 0x0800000002022812 */ /* 0x000fca00078efcff */
[----:B------:R-:W1:Y:S01]  /*43f0*/  @!P2 LDC.64 R24, c[0x0][0x390] ;  /* 0x0000e400ff18ab82 */ /* 0x000e620000000a00 */
[----:B0-----:R-:W-:-:S04]  /*4400*/  @!P2 IMAD R20, R20, R18, RZ ;  /* 0x000000121414a224 */ /* 0x001fc800078e02ff */
[----:B------:R-:W-:Y:S02]  /*4410*/  @!P2 IMAD R19, R22, R19, R20 ;  /* 0x000000131613a224 */ /* 0x000fe400078e0214 */
[----:B------:R-:W-:-:S04]  /*4420*/  @!P2 IMAD.MOV.U32 R20, RZ, RZ, R6 ;  /* 0x000000ffff14a224 */ /* 0x000fc800078e0006 */
[----:B------:R-:W-:-:S04]  /*4430*/  @!P2 IMAD.WIDE.U32 R20, R22, R18, R20 ;  /* 0x000000121614a225 */ /* 0x000fc800078e0014 */
[----:B------:R-:W-:Y:S01]  /*4440*/  @!P2 IMAD.IADD R19, R21, 0x1, R19 ;  /* 0x000000011513a824 */ /* 0x000fe200078e0213 */
[----:B-1----:R-:W-:-:S04]  /*4450*/  @!P2 LEA R24, P3, R20, R24, 0x1 ;  /* 0x000000181418a211 */ /* 0x002fc800078608ff */
[----:B------:R-:W-:Y:S02]  /*4460*/  @!P2 LEA.HI.X R25, R20, R25, R19, 0x1, P3 ;  /* 0x000000191419a211 */ /* 0x000fe400018f0c13 */
[----:B------:R-:W-:Y:S02]  /*4470*/  ISETP.GE.U32.AND P3, PT, R60, UR8, PT ;  /* 0x000000083c007c0c */ /* 0x000fe4000bf66070 */
[C---:B------:R-:W-:Y:S01]  /*4480*/  LOP3.LUT P2, RZ, R2.reuse, 0x200000, RZ, 0xc0, !PT ;  /* 0x0020000002ff7812 */ /* 0x040fe2000784c0ff */
[----:B------:R0:W-:Y:S01]  /*4490*/  STL.64 [R1+0x2e0], R24 ;  /* 0x0002e01801007387 */ /* 0x0001e20000100a00 */
[----:B------:R-:W-:Y:S02]  /*44a0*/  ISETP.GE.AND.EX P3, PT, R61, UR9, PT, P3 ;  /* 0x000000093d007c0c */ /* 0x000fe4000bf66330 */
[----:B------:R-:W-:Y:S01]  /*44b0*/  LOP3.LUT R2, R2, 0xdfffffff, RZ, 0xc0, !PT ;  /* 0xdfffffff02027812 */ /* 0x000fe200078ec0ff */
[----:B0-----:R-:W-:Y:S01]  /*44c0*/  IMAD.MOV.U32 R24, RZ, RZ, R14 ;  /* 0x000000ffff187224 */ /* 0x001fe200078e000e */
[----:B------:R-:W-:Y:S01]  /*44d0*/  MOV R25, R15 ;  /* 0x0000000f00197202 */ /* 0x000fe20000000f00 */
[----:B------:R-:W-:Y:S01]  /*44e0*/  IMAD.MOV.U32 R15, RZ, RZ, R67 ;  /* 0x000000ffff0f7224 */ /* 0x000fe200078e0043 */
[----:B------:R-:W-:-:S07]  /*44f0*/  MOV R14, R66 ;  /* 0x00000042000e7202 */ /* 0x000fce0000000f00 */
[----:B------:R-:W0:Y:S01]  /*4500*/  @!P3 LDC.64 R18, c[0x0][0x3e0] ;  /* 0x0000f800ff12bb82 */ /* 0x000e220000000a00 */
[----:B------:R-:W2:Y:S01]  /*4510*/  LDL.LU.64 R66, [R1+0x120] ;  /* 0x0001200001427983 */ /* 0x000ea20000300a00 */
[----:B------:R-:W-:Y:S01]  /*4520*/  @!P3 MOV R22, R6 ;  /* 0x000000060016b202 */ /* 0x000fe20000000f00 */
[----:B------:R-:W-:Y:S01]  /*4530*/  @!P3 IMAD.MOV.U32 R23, RZ, RZ, R9 ;  /* 0x000000ffff17b224 */ /* 0x000fe200078e0009 */
[----:B------:R-:W-:-:S04]  /*4540*/  @P3 LOP3.LUT R2, R2, 0x20000000, RZ, 0xfc, !PT ;  /* 0x2000000002023812 */ /* 0x000fc800078efcff */
[----:B------:R-:W1:Y:S01]  /*4550*/  @!P3 LDC.64 R20, c[0x0][0x390] ;  /* 0x0000e400ff14bb82 */ /* 0x000e620000000a00 */
[----:B------:R-:W-:Y:S01]  /*4560*/  LOP3.LUT R2, R2, 0xbfffffff, RZ, 0xc0, !PT ;  /* 0xbfffffff02027812 */ /* 0x000fe200078ec0ff */
[----:B0-----:R-:W-:-:S04]  /*4570*/  @!P3 IMAD R61, R61, R18, RZ ;  /* 0x000000123d3db224 */ /* 0x001fc800078e02ff */
[C---:B------:R-:W-:Y:S02]  /*4580*/  @!P3 IMAD R61, R60.reuse, R19, R61 ;  /* 0x000000133c3db224 */ /* 0x040fe400078e023d */
[----:B------:R-:W-:Y:S01]  /*4590*/  @!P3 IMAD.WIDE.U32 R18, R60, R18, R22 ;  /* 0x000000123c12b225 */ /* 0x000fe200078e0016 */
[----:B------:R-:W-:-:S03]  /*45a0*/  SHF.R.S32.HI R60, RZ, 0x1f, R62 ;  /* 0x0000001fff3c7819 */ /* 0x000fc6000001143e */
[----:B------:R-:W-:Y:S01]  /*45b0*/  @!P3 IMAD.IADD R19, R19, 0x1, R61 ;  /* 0x000000011313b824 */ /* 0x000fe200078e023d */
[----:B-1----:R-:W-:-:S04]  /*45c0*/  @!P3 LEA R20, P4, R18, R20, 0x1 ;  /* 0x000000141214b211 */ /* 0x002fc800078808ff */
[----:B------:R-:W-:Y:S02]  /*45d0*/  @!P3 LEA.HI.X R21, R18, R21, R19, 0x1, P4 ;  /* 0x000000151215b211 */ /* 0x000fe400020f0c13 */
[----:B------:R-:W-:-:S03]  /*45e0*/  ISETP.GE.U32.AND P4, PT, R62, UR8, PT ;  /* 0x000000083e007c0c */ /* 0x000fc6000bf86070 */
[----:B------:R0:W-:Y:S01]  /*45f0*/  STL.64 [R1+0x2e8], R20 ;  /* 0x0002e81401007387 */ /* 0x0001e20000100a00 */
[----:B------:R-:W-:Y:S02]  /*4600*/  ISETP.GE.AND.EX P4, PT, R60, UR9, PT, P4 ;  /* 0x000000093c007c0c */ /* 0x000fe4000bf86340 */
[----:B0-----:R-:W-:Y:S01]  /*4610*/  MOV R21, R51 ;  /* 0x0000003300157202 */ /* 0x001fe20000000f00 */
[----:B------:R-:W-:-:S10]  /*4620*/  IMAD.MOV.U32 R20, RZ, RZ, R50 ;  /* 0x000000ffff147224 */ /* 0x000fd400078e0032 */
[----:B------:R-:W0:Y:S01]  /*4630*/  @!P4 LDC.64 R18, c[0x0][0x3e0] ;  /* 0x0000f800ff12cb82 */ /* 0x000e220000000a00 */
[----:B------:R-:W-:Y:S01]  /*4640*/  @!P4 IMAD.MOV.U32 R61, RZ, RZ, R9 ;  /* 0x000000ffff3dc224 */ /* 0x000fe200078e0009 */
[----:B------:R-:W-:-:S06]  /*4650*/  @P4 LOP3.LUT R2, R2, 0x40000000, RZ, 0xfc, !PT ;  /* 0x4000000002024812 */ /* 0x000fcc00078efcff */
[----:B------:R-:W1:Y:S01]  /*4660*/  @!P4 LDC.64 R22, c[0x0][0x390] ;  /* 0x0000e400ff16cb82 */ /* 0x000e620000000a00 */
[----:B0-----:R-:W-:-:S04]  /*4670*/  @!P4 IMAD R60, R60, R18, RZ ;  /* 0x000000123c3cc224 */ /* 0x001fc800078e02ff */
[----:B------:R-:W-:Y:S02]  /*4680*/  @!P4 IMAD R63, R62, R19, R60 ;  /* 0x000000133e3fc224 */ /* 0x000fe400078e023c */
[----:B------:R-:W-:-:S04]  /*4690*/  @!P4 IMAD.MOV.U32 R60, RZ, RZ, R6 ;  /* 0x000000ffff3cc224 */ /* 0x000fc800078e0006 */
[----:B------:R-:W-:Y:S01]  /*46a0*/  @!P4 IMAD.WIDE.U32 R18, R62, R18, R60 ;  /* 0x000000123e12c225 */ /* 0x000fe200078e003c */
[----:B------:R-:W-:-:S04]  /*46b0*/  SHF.R.S32.HI R62, RZ, 0x1f, R10 ;  /* 0x0000001fff3e7819 */ /* 0x000fc8000001140a */
[----:B------:R-:W-:Y:S02]  /*46c0*/  @!P4 IADD3 R19, PT, PT, R19, R63, RZ ;  /* 0x0000003f1313c210 */ /* 0x000fe40007ffe0ff */
[----:B-1----:R-:W-:-:S04]  /*46d0*/  @!P4 LEA R22, P5, R18, R22, 0x1 ;  /* 0x000000161216c211 */ /* 0x002fc800078a08ff */
[----:B------:R-:W-:Y:S02]  /*46e0*/  @!P4 LEA.HI.X R23, R18, R23, R19, 0x1, P5 ;  /* 0x000000171217c211 */ /* 0x000fe400028f0c13 */
[----:B------:R-:W-:-:S03]  /*46f0*/  ISETP.GE.U32.AND P5, PT, R10, UR8, PT ;  /* 0x000000080a007c0c */ /* 0x000fc6000bfa6070 */
[----:B------:R0:W-:Y:S01]  /*4700*/  STL.64 [R1+0x2f0], R22 ;  /* 0x0002f01601007387 */ /* 0x0001e20000100a00 */
[----:B------:R-:W-:-:S13]  /*4710*/  ISETP.GE.AND.EX P5, PT, R62, UR9, PT, P5 ;  /* 0x000000093e007c0c */ /* 0x000fda000bfa6350 */
[----:B------:R-:W1:Y:S01]  /*4720*/  @!P5 LDC.64 R60, c[0x0][0x3e0] ;  /* 0x0000f800ff3cdb82 */ /* 0x000e620000000a00 */
[----:B------:R-:W-:-:S07]  /*4730*/  @!P5 MOV R63, R9 ;  /* 0x00000009003fd202 */ /* 0x000fce0000000f00 */
[----:B------:R-:W3:Y:S01]  /*4740*/  @!P5 LDC.64 R18, c[0x0][0x390] ;  /* 0x0000e400ff12db82 */ /* 0x000ee20000000a00 */
[----:B0-----:R-:W-:Y:S02]  /*4750*/  VIADD R23, R3, 0x1f8 ;  /* 0x000001f803177836 */ /* 0x001fe40000000000 */
[----:B-1----:R-:W-:-:S04]  /*4760*/  @!P5 IMAD R62, R62, R60, RZ ;  /* 0x0000003c3e3ed224 */ /* 0x002fc800078e02ff */
[----:B------:R-:W-:Y:S02]  /*4770*/  @!P5 IMAD R11, R10, R61, R62 ;  /* 0x0000003d0a0bd224 */ /* 0x000fe400078e023e */
[----:B------:R-:W-:-:S04]  /*4780*/  @!P5 IMAD.MOV.U32 R62, RZ, RZ, R6 ;  /* 0x000000ffff3ed224 */ /* 0x000fc800078e0006 */
[----:B------:R-:W-:-:S04]  /*4790*/  @!P5 IMAD.WIDE.U32 R60, R10, R60, R62 ;  /* 0x0000003c0a3cd225 */ /* 0x000fc800078e003e */
[----:B------:R-:W-:Y:S01]  /*47a0*/  @!P5 IMAD.IADD R61, R61, 0x1, R11 ;  /* 0x000000013d3dd824 */ /* 0x000fe200078e020b */
[C---:B---3--:R-:W-:Y:S01]  /*47b0*/  @!P5 LEA R18, P6, R60.reuse, R18, 0x1 ;  /* 0x000000123c12d211 */ /* 0x048fe200078c08ff */
[----:B------:R-:W-:Y:S01]  /*47c0*/  IMAD.MOV.U32 R10, RZ, RZ, R68 ;  /* 0x000000ffff0a7224 */ /* 0x000fe200078e0044 */
[----:B------:R-:W-:Y:S01]  /*47d0*/  SHF.R.S32.HI R22, RZ, 0x1f, R23 ;  /* 0x0000001fff167819 */ /* 0x000fe20000011417 */
[----:B------:R-:W-:Y:S01]  /*47e0*/  IMAD.MOV.U32 R11, RZ, RZ, R69 ;  /* 0x000000ffff0b7224 */ /* 0x000fe200078e0045 */
[----:B------:R-:W-:Y:S01]  /*47f0*/  @!P5 LEA.HI.X R19, R60, R19, R61, 0x1, P6 ;  /* 0x000000133c13d211 */ /* 0x000fe200030f0c3d */
[----:B------:R-:W3:Y:S01]  /*4800*/  LDL.LU.64 R68, [R1+0x110] ;  /* 0x0001100001447983 */ /* 0x000ee20000300a00 */
[----:B------:R-:W-:-:S04]  /*4810*/  ISETP.GE.U32.AND P6, PT, R23, UR8, PT ;  /* 0x0000000817007c0c */ /* 0x000fc8000bfc6070 */
[----:B------:R-:W-:-:S13]  /*4820*/  ISETP.GE.AND.EX P6, PT, R22, UR9, PT, P6 ;  /* 0x0000000916007c0c */ /* 0x000fda000bfc6360 */
[----:B------:R-:W0:Y:S08]  /*4830*/  @!P6 LDC.64 R62, c[0x0][0x3e0] ;  /* 0x0000f800ff3eeb82 */ /* 0x000e300000000a00 */
[----:B------:R-:W1:Y:S01]  /*4840*/  @!P6 LDC.64 R60, c[0x0][0x390] ;  /* 0x0000e400ff3ceb82 */ /* 0x000e620000000a00 */
[----:B------:R-:W-:Y:S01]  /*4850*/  @!P6 MOV R51, R9 ;  /* 0x000000090033e202 */ /* 0x000fe20000000f00 */
[----:B------:R-:W-:Y:S01]  /*4860*/  @!P6 IMAD.MOV.U32 R50, RZ, RZ, R6 ;  /* 0x000000ffff32e224 */ /* 0x000fe200078e0006 */
[----:B------:R-:W-:Y:S01]  /*4870*/  LOP3.LUT R2, R2, 0x7fffffff, RZ, 0xc0, !PT ;  /* 0x7fffffff02027812 */ /* 0x000fe200078ec0ff */
[----:B0-----:R-:W-:-:S04]  /*4880*/  @!P6 IMAD R22, R22, R62, RZ ;  /* 0x0000003e1616e224 */ /* 0x001fc800078e02ff */
[C---:B------:R-:W-:Y:S02]  /*4890*/  @!P6 IMAD R22, R23.reuse, R63, R22 ;  /* 0x0000003f1716e224 */ /* 0x040fe400078e0216 */
[----:B------:R-:W-:Y:S01]  /*48a0*/  @!P6 IMAD.WIDE.U32 R62, R23, R62, R50 ;  /* 0x0000003e173ee225 */ /* 0x000fe200078e0032 */
[----:B------:R-:W-:Y:S01]  /*48b0*/  MOV R23, R65 ;  /* 0x0000004100177202 */ /* 0x000fe20000000f00 */
[----:B------:R-:W4:Y:S02]  /*48c0*/  LDL.LU.64 R50, [R1+0x380] ;  /* 0x0003800001327983 */ /* 0x000f240000300a00 */
[----:B------:R-:W-:Y:S02]  /*48d0*/  @!P6 IMAD.IADD R63, R63, 0x1, R22 ;  /* 0x000000013f3fe824 */ /* 0x000fe400078e0216 */
[----:B------:R-:W-:Y:S01]  /*48e0*/  IMAD.MOV.U32 R22, RZ, RZ, R64 ;  /* 0x000000ffff167224 */ /* 0x000fe200078e0040 */
[----:B-1----:R-:W-:Y:S02]  /*48f0*/  @!P6 LEA R64, P3, R62, R60, 0x1 ;  /* 0x0000003c3e40e211 */ /* 0x002fe400078608ff */
[----:B------:R-:W-:-:S02]  /*4900*/  @P5 LOP3.LUT R2, R2, 0x80000000, RZ, 0xfc, !PT ;  /* 0x8000000002025812 */ /* 0x000fc400078efcff */
[----:B------:R-:W-:Y:S02]  /*4910*/  @!P6 LEA.HI.X R65, R62, R61, R63, 0x1, P3 ;  /* 0x0000003d3e41e211 */ /* 0x000fe400018f0c3f */
[----:B------:R-:W-:-:S03]  /*4920*/  @P6 LOP3.LUT R0, R0, 0x1, RZ, 0xfc, !PT ;  /* 0x0000000100006812 */ /* 0x000fc600078efcff */
[----:B------:R0:W-:Y:S01]  /*4930*/  @!P6 STL.64 [R1+0x260], R64 ;  /* 0x000260400100e387 */ /* 0x0001e20000100a00 */
[C---:B------:R-:W-:Y:S01]  /*4940*/  LOP3.LUT P6, RZ, R2.reuse, 0x1000000, RZ, 0xc0, !PT ;  /* 0x0100000002ff7812 */ /* 0x040fe200078cc0ff */
[----:B------:R-:W-:Y:S01]  /*4950*/  IMAD.MOV.U32 R60, RZ, RZ, RZ ;  /* 0x000000ffff3c7224 */ /* 0x000fe200078e00ff */
[----:B------:R-:W-:Y:S02]  /*4960*/  PRMT R61, RZ, 0x7610, R61 ;  /* 0x00007610ff3d7816 */ /* 0x000fe4000000003d */
[----:B------:R-:W-:Y:S02]  /*4970*/  LOP3.LUT P5, RZ, R2, 0x800000, RZ, 0xc0, !PT ;  /* 0x0080000002ff7812 */ /* 0x000fe400078ac0ff */
[----:B------:R-:W-:Y:S02]  /*4980*/  PRMT R62, RZ, 0x7610, R62 ;  /* 0x00007610ff3e7816 */ /* 0x000fe4000000003e */
[----:B------:R-:W-:Y:S01]  /*4990*/  PRMT R4, RZ, 0x7610, R4 ;  /* 0x00007610ff047816 */ /* 0x000fe20000000004 */
[----:B0-----:R-:W4:Y:S04]  /*49a0*/  LDL.LU.64 R64, [R1+0x378] ;  /* 0x0003780001407983 */ /* 0x001f280000300a00 */
[----:B--2---:R-:W2:Y:S04]  /*49b0*/  @!P6 LDG.E R60, desc[UR6][R66.64] ;  /* 0x00000006423ce981 */ /* 0x004ea8000c1e1900 */
[----:B------:R-:W4:Y:S01]  /*49c0*/  LDL.LU.64 R66, [R1+0x370] ;  /* 0x0003700001427983 */ /* 0x000f220000300a00 */
[----:B--2---:R-:W-:-:S05]  /*49d0*/  @!P6 PRMT R61, R60, 0x7632, R61 ;  /* 0x000076323c3de816 */ /* 0x004fca000000003d */
[----:B------:R0:W-:Y:S02]  /*49e0*/  STL.S16 [R1+0x11c], R61 ;  /* 0x00011c3d01007387 */ /* 0x0001e40000100600 */
[----:B0-----:R-:W-:-:S06]  /*49f0*/  IMAD.MOV.U32 R61, RZ, RZ, RZ ;  /* 0x000000ffff3d7224 */ /* 0x001fcc00078e00ff */
[----:B---3--:R-:W2:Y:S04]  /*4a00*/  @!P5 LDG.E R61, desc[UR6][R68.64] ;  /* 0x00000006443dd981 */ /* 0x008ea8000c1e1900 */
[----:B------:R-:W3:Y:S01]  /*4a10*/  LDL.LU.64 R68, [R1+0x360] ;  /* 0x0003600001447983 */ /* 0x000ee20000300a00 */
[----:B------:R-:W-:-:S05]  /*4a20*/  @!P6 PRMT R4, R60, 0x7610, R4 ;  /* 0x000076103c04e816 */ /* 0x000fca0000000004 */
[----:B------:R0:W-:Y:S04]  /*4a30*/  STL.S16 [R1+0x118], R4 ;  /* 0x0001180401007387 */ /* 0x0001e80000100600 */
[----:B0-----:R-:W4:Y:S01]  /*4a40*/  LDL.LU R4, [R1+0x368] ;  /* 0x0003680001047983 */ /* 0x001f220000300800 */
[----:B--2---:R-:W-:-:S05]  /*4a50*/  @!P5 PRMT R62, R61, 0x7610, R62 ;  /* 0x000076103d3ed816 */ /* 0x004fca000000003e */
[----:B------:R0:W-:Y:S02]  /*4a60*/  STL.S16 [R1+0x114], R62 ;  /* 0x0001143e01007387 */ /* 0x0001e40000100600 */
[----:B0-----:R-:W-:-:S06]  /*4a70*/  HFMA2 R62, -RZ, RZ, 0, 0 ;  /* 0x00000000ff3e7431 */ /* 0x001fcc00000001ff */
[----:B---3--:R0:W2:Y:S02]  /*4a80*/  @!P1 LDG.E R62, desc[UR6][R68.64] ;  /* 0x00000006443e9981 */ /* 0x0080a4000c1e1900 */
[----:B0-----:R-:W-:Y:S02]  /*4a90*/  PRMT R68, RZ, 0x7610, R68 ;  /* 0x00007610ff447816 */ /* 0x001fe40000000044 */
[----:B----4-:R-:W-:Y:S02]  /*4aa0*/  PRMT R4, RZ, 0x7610, R4 ;  /* 0x00007610ff047816 */ /* 0x010fe40000000004 */
[----:B--2---:R-:W-:-:S05]  /*4ab0*/  @!P1 PRMT R68, R62, 0x7632, R68 ;  /* 0x000076323e449816 */ /* 0x004fca0000000044 */
[----:B------:R0:W-:Y:S02]  /*4ac0*/  STL.S16 [R1+0x120], R68 ;  /* 0x0001204401007387 */ /* 0x0001e40000100600 */
[----:B0-----:R-:W-:-:S06]  /*4ad0*/  IMAD.MOV.U32 R68, RZ, RZ, RZ ;  /* 0x000000ffff447224 */ /* 0x001fcc00078e00ff */
[----:B------:R0:W2:Y:S01]  /*4ae0*/  @!P2 LDG.E R68, desc[UR6][R66.64] ;  /* 0x000000064244a981 */ /* 0x0000a2000c1e1900 */
[----:B------:R-:W-:-:S05]  /*4af0*/  @!P1 PRMT R4, R62, 0x7610, R4 ;  /* 0x000076103e049816 */ /* 0x000fca0000000004 */
[----:B------:R1:W-:Y:S04]  /*4b00*/  STL.S16 [R1+0x110], R4 ;  /* 0x0001100401007387 */ /* 0x0003e80000100600 */
[----:B-1----:R-:W3:Y:S01]  /*4b10*/  LDL.LU R4, [R1+0x35c] ;  /* 0x00035c0001047983 */ /* 0x002ee20000300800 */
[----:B0-----:R-:W-:Y:S02]  /*4b20*/  PRMT R66, RZ, 0x7610, R66 ;  /* 0x00007610ff427816 */ /* 0x001fe40000000042 */
[----:B------:R-:W-:Y:S02]  /*4b30*/  LOP3.LUT P4, RZ, R2, 0x100000, RZ, 0xc0, !PT ;  /* 0x0010000002ff7812 */ /* 0x000fe4000788c0ff */
[----:B--2---:R-:W-:-:S05]  /*4b40*/  @!P2 PRMT R66, R68, 0x7632, R66 ;  /* 0x000076324442a816 */ /* 0x004fca0000000042 */
[----:B------:R0:W-:Y:S02]  /*4b50*/  STL.S16 [R1+0x128], R66 ;  /* 0x0001284201007387 */ /* 0x0001e40000100600 */
[----:B0-----:R-:W-:-:S06]  /*4b60*/  IMAD.MOV.U32 R66, RZ, RZ, RZ ;  /* 0x000000ffff427224 */ /* 0x001fcc00078e00ff */
[----:B------:R0:W2:Y:S01]  /*4b70*/  @!P4 LDG.E R66, desc[UR6][R64.64] ;  /* 0x000000064042c981 */ /* 0x0000a2000c1e1900 */
[----:B---3--:R-:W-:-:S04]  /*4b80*/  PRMT R4, RZ, 0x7610, R4 ;  /* 0x00007610ff047816 */ /* 0x008fc80000000004 */
[----:B------:R-:W-:-:S05]  /*4b90*/  @!P2 PRMT R4, R68, 0x7610, R4 ;  /* 0x000076104404a816 */ /* 0x000fca0000000004 */
[----:B------:R1:W-:Y:S04]  /*4ba0*/  STL.S16 [R1+0x124], R4 ;  /* 0x0001240401007387 */ /* 0x0003e80000100600 */
[----:B-1----:R-:W3:Y:S01]  /*4bb0*/  LDL.LU R4, [R1+0x358] ;  /* 0x0003580001047983 */ /* 0x002ee20000300800 */
[----:B0-----:R-:W-:Y:S02]  /*4bc0*/  PRMT R64, RZ, 0x7610, R64 ;  /* 0x00007610ff407816 */ /* 0x001fe40000000040 */
[----:B------:R-:W-:Y:S02]  /*4bd0*/  LOP3.LUT P3, RZ, R2, 0x80000, RZ, 0xc0, !PT ;  /* 0x0008000002ff7812 */ /* 0x000fe4000786c0ff */
[----:B--2---:R-:W-:-:S05]  /*4be0*/  @!P4 PRMT R64, R66, 0x7632, R64 ;  /* 0x000076324240c816 */ /* 0x004fca0000000040 */
[----:B------:R0:W-:Y:S02]  /*4bf0*/  STL.S16 [R1+0x148], R64 ;  /* 0x0001484001007387 */ /* 0x0001e40000100600 */
[----:B0-----:R-:W-:-:S06]  /*4c00*/  MOV R64, RZ ;  /* 0x000000ff00407202 */ /* 0x001fcc0000000f00 */
[----:B------:R0:W2:Y:S01]  /*4c10*/  @!P3 LDG.E R64, desc[UR6][R50.64] ;  /* 0x000000063240b981 */ /* 0x0000a2000c1e1900 */
[----:B---3--:R-:W-:Y:S01]  /*4c20*/  PRMT R4, RZ, 0x7610, R4 ;  /* 0x00007610ff047816 */ /* 0x008fe20000000004 */
[----:B0-----:R-:W-:-:S03]  /*4c30*/  IMAD.MOV.U32 R50, RZ, RZ, RZ ;  /* 0x000000ffff327224 */ /* 0x001fc600078e00ff */
[----:B------:R-:W-:-:S03]  /*4c40*/  @!P4 PRMT R4, R66, 0x7610, R4 ;  /* 0x000076104204c816 */ /* 0x000fc60000000004 */
[----:B------:R0:W3:Y:S04]  /*4c50*/  @!P0 LDG.E R50, desc[UR6][R52.64] ;  /* 0x0000000634328981 */ /* 0x0000e8000c1e1900 */
[----:B------:R1:W-:Y:S04]  /*4c60*/  STL.S16 [R1+0x12c], R4 ;  /* 0x00012c0401007387 */ /* 0x0003e80000100600 */
[----:B-1----:R-:W4:Y:S01]  /*4c70*/  LDL.LU R4, [R1+0x354] ;  /* 0x0003540001047983 */ /* 0x002f220000300800 */
[----:B0-----:R-:W-:Y:S02]  /*4c80*/  PRMT R53, RZ, 0x7610, R53 ;  /* 0x00007610ff357816 */ /* 0x001fe40000000035 */
[----:B------:R-:W-:-:S02]  /*4c90*/  LOP3.LUT P1, RZ, R2, 0x20000, RZ, 0xc0, !PT ;  /* 0x0002000002ff7812 */ /* 0x000fc4000782c0ff */
[----:B---3--:R-:W-:-:S05]  /*4ca0*/  @!P0 PRMT R53, R50, 0x7632, R53 ;  /* 0x0000763232358816 */ /* 0x008fca0000000035 */
[----:B------:R0:W-:Y:S02]  /*4cb0*/  STL.S16 [R1+0x150], R53 ;  /* 0x0001503501007387 */ /* 0x0001e40000100600 */
[----:B0-----:R-:W-:Y:S01]  /*4cc0*/  IMAD.MOV.U32 R53, RZ, RZ, RZ ;  /* 0x000000ffff357224 */ /* 0x001fe200078e00ff */
[----:B----4-:R-:W-:-:S05]  /*4cd0*/  PRMT R4, RZ, 0x7610, R4 ;  /* 0x00007610ff047816 */ /* 0x010fca0000000004 */
[----:B------:R0:W3:Y:S01]  /*4ce0*/  @!P1 LDG.E R53, desc[UR6][R56.64] ;  /* 0x0000000638359981 */ /* 0x0000e2000c1e1900 */
[----:B------:R-:W-:-:S05]  /*4cf0*/  @!P0 PRMT R4, R50, 0x7610, R4 ;  /* 0x0000761032048816 */ /* 0x000fca0000000004 */
[----:B------:R1:W-:Y:S04]  /*4d00*/  STL.S16 [R1+0x154], R4 ;  /* 0x0001540401007387 */ /* 0x0003e80000100600 */
[----:B-1----:R-:W4:Y:S01]  /*4d10*/  LDL.LU R4, [R1+0x350] ;  /* 0x0003500001047983 */ /* 0x002f220000300800 */
[----:B0-----:R-:W-:Y:S02]  /*4d20*/  PRMT R56, RZ, 0x7610, R56 ;  /* 0x00007610ff387816 */ /* 0x001fe40000000038 */
[----:B------:R-:W-:Y:S02]  /*4d30*/  LOP3.LUT P2, RZ, R2, 0x10000, RZ, 0xc0, !PT ;  /* 0x0001000002ff7812 */ /* 0x000fe4000784c0ff */
[----:B---3--:R-:W-:-:S05]  /*4d40*/  @!P1 PRMT R56, R53, 0x7632, R56 ;  /* 0x0000763235389816 */ /* 0x008fca0000000038 */
[----:B------:R0:W-:Y:S02]  /*4d50*/  STL.S16 [R1+0x14c], R56 ;  /* 0x00014c3801007387 */ /* 0x0001e40000100600 */
[----:B0-----:R-:W-:Y:S01]  /*4d60*/  HFMA2 R56, -RZ, RZ, 0, 0 ;  /* 0x00000000ff387431 */ /* 0x001fe200000001ff */
[----:B----4-:R-:W-:-:S04]  /*4d70*/  PRMT R4, RZ, 0x7610, R4 ;  /* 0x00007610ff047816 */ /* 0x010fc80000000004 */
[----:B------:R-:W-:Y:S01]  /*4d80*/  @!P1 PRMT R4, R53, 0x7610, R4 ;  /* 0x0000761035049816 */ /* 0x000fe20000000004 */
[----:B------:R0:W3:Y:S04]  /*4d90*/  @!P2 LDG.E R56, desc[UR6][R42.64] ;  /* 0x000000062a38a981 */ /* 0x0000e8000c1e1900 */
[----:B------:R1:W-:Y:S04]  /*4da0*/  STL.S16 [R1+0x15c], R4 ;  /* 0x00015c0401007387 */ /* 0x0003e80000100600 */
[----:B------:R-:W4:Y:S04]  /*4db0*/  LDL.LU R43, [R1+0x158] ;  /* 0x00015800012b7983 */ /* 0x000f280000300800 */
[----:B-1----:R-:W2:Y:S01]  /*4dc0*/  LDL.LU R4, [R1+0x34c] ;  /* 0x00034c0001047983 */ /* 0x002ea20000300800 */
[----:B------:R-:W-:-:S02]  /*4dd0*/  LOP3.LUT P0, RZ, R0, 0x2, RZ, 0xc0, !PT ;  /* 0x0000000200ff7812 */ /* 0x000fc4000780c0ff */
[----:B------:R-:W-:Y:S02]  /*4de0*/  PRMT R52, RZ, 0x7610, R52 ;  /* 0x00007610ff347816 */ /* 0x000fe40000000034 */
[----:B0-----:R-:W-:Y:S02]  /*4df0*/  PRMT R42, RZ, 0x7610, R42 ;  /* 0x00007610ff2a7816 */ /* 0x001fe4000000002a */
[----:B------:R-:W-:Y:S02]  /*4e00*/  LOP3.LUT P6, RZ, R2, 0x8000, RZ, 0xc0, !PT ;  /* 0x0000800002ff7812 */ /* 0x000fe400078cc0ff */
[C---:B---3--:R-:W-:Y:S02]  /*4e10*/  @!P2 PRMT R52, R56.reuse, 0x7632, R52 ;  /* 0x000076323834a816 */ /* 0x048fe40000000034 */
[----:B------:R-:W-:-:S03]  /*4e20*/  @!P2 PRMT R42, R56, 0x7610, R42 ;  /* 0x00007610382aa816 */ /* 0x000fc6000000002a */
[----:B------:R0:W-:Y:S04]  /*4e30*/  STL.S16 [R1+0x168], R52 ;  /* 0x0001683401007387 */ /* 0x0001e80000100600 */
[----:B------:R2:W-:Y:S01]  /*4e40*/  STL.S16 [R1+0x16c], R42 ;  /* 0x00016c2a01007387 */ /* 0x0005e20000100600 */
[----:B0-----:R-:W-:Y:S02]  /*4e50*/  IMAD.MOV.U32 R52, RZ, RZ, RZ ;  /* 0x000000ffff347224 */ /* 0x001fe400078e00ff */
[----:B--2---:R-:W-:Y:S01]  /*4e60*/  @!P0 IMAD.MOV.U32 R42, RZ, RZ, R4 ;  /* 0x000000ffff2a8224 */ /* 0x004fe200078e0004 */
[----:B------:R-:W-:Y:S01]  /*4e70*/  PRMT R63, RZ, 0x7610, R63 ;  /* 0x00007610ff3f7816 */ /* 0x000fe2000000003f */
[----:B------:R-:W2:Y:S04]  /*4e80*/  LDL.LU R4, [R1+0x348] ;  /* 0x0003480001047983 */ /* 0x000ea80000300800 */
[----:B----4-:R0:W3:Y:S02]  /*4e90*/  @!P0 LDG.E R52, desc[UR6][R42.64] ;  /* 0x000000062a348981 */ /* 0x0100e4000c1e1900 */
[----:B0-----:R-:W-:-:S06]  /*4ea0*/  MOV R42, RZ ;  /* 0x000000ff002a7202 */ /* 0x001fcc0000000f00 */
[----:B------:R0:W4:Y:S01]  /*4eb0*/  @!P6 LDG.E R42, desc[UR6][R16.64] ;  /* 0x00000006102ae981 */ /* 0x000122000c1e1900 */
[----:B------:R-:W-:Y:S02]  /*4ec0*/  @!P5 PRMT R63, R61, 0x7632, R63 ;  /* 0x000076323d3fd816 */ /* 0x000fe4000000003f */
[----:B------:R-:W-:Y:S02]  /*4ed0*/  LOP3.LUT P5, RZ, R2, 0x4000, RZ, 0xc0, !PT ;  /* 0x0000400002ff7812 */ /* 0x000fe400078ac0ff */
[----:B0-----:R-:W-:-:S04]  /*4ee0*/  PRMT R16, RZ, 0x7610, R16 ;  /* 0x00007610ff107816 */ /* 0x001fc80000000010 */
[----:B----4-:R-:W-:-:S05]  /*4ef0*/  @!P6 PRMT R16, R42, 0x7610, R16 ;  /* 0x000076102a10e816 */ /* 0x010fca0000000010 */
[----:B------:R0:W-:Y:S02]  /*4f00*/  STL.S16 [R1+0x180], R16 ;  /* 0x0001801001007387 */ /* 0x0001e40000100600 */
[----:B0-----:R-:W-:-:S06]  /*4f10*/  IMAD.MOV.U32 R16, RZ, RZ, RZ ;  /* 0x000000ffff107224 */ /* 0x001fcc00078e00ff */
[----:B------:R-:W4:Y:S01]  /*4f20*/  @!P5 LDG.E R16, desc[UR6][R54.64] ;  /* 0x000000063610d981 */ /* 0x000f22000c1e1900 */
[----:B------:R-:W-:Y:S02]  /*4f30*/  PRMT R17, RZ, 0x7610, R17 ;  /* 0x00007610ff117816 */ /* 0x000fe40000000011 */
[----:B--2---:R-:W-:Y:S02]  /*4f40*/  PRMT R4, RZ, 0x7610, R4 ;  /* 0x00007610ff047816 */ /* 0x004fe40000000004 */
[----:B------:R-:W-:Y:S02]  /*4f50*/  LOP3.LUT P4, RZ, R2, 0x2000, RZ, 0xc0, !PT ;  /* 0x0000200002ff7812 */ /* 0x000fe4000788c0ff */
[----:B------:R-:W-:-:S05]  /*4f60*/  @!P6 PRMT R17, R42, 0x7632, R17 ;  /* 0x000076322a11e816 */ /* 0x000fca0000000011 */
[----:B------:R0:W-:Y:S02]  /*4f70*/  STL.S16 [R1+0x158], R17 ;  /* 0x0001581101007387 */ /* 0x0001e40000100600 */
[----:B0-----:R-:W-:-:S06]  /*4f80*/  IMAD.MOV.U32 R17, RZ, RZ, RZ ;  /* 0x000000ffff117224 */ /* 0x001fcc00078e00ff */
[----:B------:R0:W2:Y:S01]  /*4f90*/  @!P4 LDG.E R17, desc[UR6][R40.64] ;  /* 0x000000062811c981 */ /* 0x0000a2000c1e1900 */
[----:B----4-:R-:W-:-:S05]  /*4fa0*/  @!P5 PRMT R4, R16, 0x7610, R4 ;  /* 0x000076101004d816 */ /* 0x010fca0000000004 */
[----:B------:R1:W-:Y:S04]  /*4fb0*/  STL.S16 [R1+0x170], R4 ;  /* 0x0001700401007387 */ /* 0x0003e80000100600 */
[----:B-1----:R-:W4:Y:S01]  /*4fc0*/  LDL.LU R4, [R1+0x344] ;  /* 0x0003440001047983 */ /* 0x002f220000300800 */
[----:B------:R-:W-:Y:S02]  /*4fd0*/  PRMT R65, RZ, 0x7610, R65 ;  /* 0x00007610ff417816 */ /* 0x000fe40000000041 */
[----:B------:R-:W-:Y:S02]  /*4fe0*/  PRMT R51, RZ, 0x7610, R51 ;  /* 0x00007610ff337816 */ /* 0x000fe40000000033 */
[----:B0-----:R-:W-:Y:S02]  /*4ff0*/  PRMT R40, RZ, 0x7610, R40 ;  /* 0x00007610ff287816 */ /* 0x001fe40000000028 */
[----:B------:R-:W-:-:S02]  /*5000*/  @!P3 PRMT R65, R64, 0x7610, R65 ;  /* 0x000076104041b816 */ /* 0x000fc40000000041 */
[----:B------:R-:W-:Y:S02]  /*5010*/  @!P3 PRMT R51, R64, 0x7632, R51 ;  /* 0x000076324033b816 */ /* 0x000fe40000000033 */
[----:B------:R-:W-:Y:S02]  /*5020*/  LOP3.LUT P3, RZ, R2, 0x1000, RZ, 0xc0, !PT ;  /* 0x0000100002ff7812 */ /* 0x000fe4000786c0ff */
[----:B------:R-:W-:-:S05]  /*5030*/  @!P5 PRMT R40, R16, 0x7632, R40 ;  /* 0x000076321028d816 */ /* 0x000fca0000000028 */
[----:B------:R0:W-:Y:S02]  /*5040*/  STL.S16 [R1+0x174], R40 ;  /* 0x0001742801007387 */ /* 0x0001e40000100600 */
[----:B0-----:R-:W-:-:S06]  /*5050*/  HFMA2 R40, -RZ, RZ, 0, 0 ;  /* 0x00000000ff287431 */ /* 0x001fcc00000001ff */
[----:B------:R0:W3:Y:S01]  /*5060*/  @!P3 LDG.E R40, desc[UR6][R36.64] ;  /* 0x000000062428b981 */ /* 0x0000e2000c1e1900 */
[----:B----4-:R-:W-:-:S04]  /*5070*/  PRMT R4, RZ, 0x7610, R4 ;  /* 0x00007610ff047816 */ /* 0x010fc80000000004 */
[----:B--2---:R-:W-:-:S05]  /*5080*/  @!P4 PRMT R4, R17, 0x7610, R4 ;  /* 0x000076101104c816 */ /* 0x004fca0000000004 */
[----:B------:R1:W-:Y:S04]  /*5090*/  STL.S16 [R1+0x194], R4 ;  /* 0x0001940401007387 */ /* 0x0003e80000100600 */
[----:B-1----:R-:W2:Y:S01]  /*50a0*/  LDL.LU R4, [R1+0x340] ;  /* 0x0003400001047983 */ /* 0x002ea20000300800 */
[----:B0-----:R-:W-:Y:S02]  /*50b0*/  PRMT R36, RZ, 0x7610, R36 ;  /* 0x00007610ff247816 */ /* 0x001fe40000000024 */
[----:B------:R-:W-:Y:S02]  /*50c0*/  LOP3.LUT P1, RZ, R2, 0x800, RZ, 0xc0, !PT ;  /* 0x0000080002ff7812 */ /* 0x000fe4000782c0ff */
[----:B------:R-:W-:-:S05]  /*50d0*/  @!P4 PRMT R36, R17, 0x7632, R36 ;  /* 0x000076321124c816 */ /* 0x000fca0000000024 */
[----:B------:R0:W-:Y:S02]  /*50e0*/  STL.S16 [R1+0x190], R36 ;  /* 0x0001902401007387 */ /* 0x0001e40000100600 */
[----:B0-----:R-:W-:-:S06]  /*50f0*/  IMAD.MOV.U32 R36, RZ, RZ, RZ ;  /* 0x000000ffff247224 */ /* 0x001fcc00078e00ff */
[----:B------:R0:W4:Y:S01]  /*5100*/  @!P1 LDG.E R36, desc[UR6][R28.64] ;  /* 0x000000061c249981 */ /* 0x000122000c1e1900 */
[----:B--2---:R-:W-:-:S04]  /*5110*/  PRMT R4, RZ, 0x7610, R4 ;  /* 0x00007610ff047816 */ /* 0x004fc80000000004 */
[----:B---3--:R-:W-:-:S05]  /*5120*/  @!P3 PRMT R4, R40, 0x7610, R4 ;  /* 0x000076102804b816 */ /* 0x008fca0000000004 */
[----:B------:R1:W-:Y:S04]  /*5130*/  STL.S16 [R1+0x1a4], R4 ;  /* 0x0001a40401007387 */ /* 0x0003e80000100600 */
[----:B-1----:R-:W2:Y:S01]  /*5140*/  LDL.LU R4, [R1+0x33c] ;  /* 0x00033c0001047983 */ /* 0x002ea20000300800 */
[----:B0-----:R-:W-:Y:S02]  /*5150*/  PRMT R28, RZ, 0x7610, R28 ;  /* 0x00007610ff1c7816 */ /* 0x001fe4000000001c */
[----:B------:R-:W-:Y:S02]  /*5160*/  LOP3.LUT P2, RZ, R2, 0x400, RZ, 0xc0, !PT ;  /* 0x0000040002ff7812 */ /* 0x000fe4000784c0ff */
[----:B------:R-:W-:-:S05]  /*5170*/  @!P3 PRMT R28, R40, 0x7632, R28 ;  /* 0x00007632281cb816 */ /* 0x000fca000000001c */
[----:B------:R0:W-:Y:S02]  /*5180*/  STL.S16 [R1+0x184], R28 ;  /* 0x0001841c01007387 */ /* 0x0001e40000100600 */
[----:B0-----:R-:W-:-:S06]  /*5190*/  IMAD.MOV.U32 R28, RZ, RZ, RZ ;  /* 0x000000ffff1c7224 */ /* 0x001fcc00078e00ff */
[----:B------:R-:W3:Y:S01]  /*51a0*/  @!P2 LDG.E R28, desc[UR6][R48.64] ;  /* 0x00000006301ca981 */ /* 0x000ee2000c1e1900 */
[----:B--2---:R-:W-:-:S04]  /*51b0*/  PRMT R4, RZ, 0x7610, R4 ;  /* 0x00007610ff047816 */ /* 0x004fc80000000004 */
[----:B----4-:R-:W-:-:S05]  /*51c0*/  @!P1 PRMT R4, R36, 0x7610, R4 ;  /* 0x0000761024049816 */ /* 0x010fca0000000004 */
[----:B------:R0:W-:Y:S04]  /*51d0*/  STL.S16 [R1+0x1ac], R4 ;  /* 0x0001ac0401007387 */ /* 0x0001e80000100600 */
[----:B0-----:R-:W2:Y:S01]  /*51e0*/  LDL.LU R4, [R1+0x338] ;  /* 0x0003380001047983 */ /* 0x001ea20000300800 */
[----:B------:R-:W-:Y:S02]  /*51f0*/  PRMT R29, RZ, 0x7610, R29 ;  /* 0x00007610ff1d7816 */ /* 0x000fe4000000001d */
[----:B------:R-:W-:Y:S02]  /*5200*/  LOP3.LUT P6, RZ, R2, 0x200, RZ, 0xc0, !PT ;  /* 0x0000020002ff7812 */ /* 0x000fe400078cc0ff */
[----:B------:R-:W-:-:S05]  /*5210*/  @!P1 PRMT R29, R36, 0x7632, R29 ;  /* 0x00007632241d9816 */ /* 0x000fca000000001d */
[----:B------:R0:W-:Y:S02]  /*5220*/  STL.S16 [R1+0x1a8], R29 ;  /* 0x0001a81d01007387 */ /* 0x0001e40000100600 */
[----:B0-----:R-:W-:-:S06]  /*5230*/  MOV R29, RZ ;  /* 0x000000ff001d7202 */ /* 0x001fcc0000000f00 */
        /* <DEDUP_REMOVED lines=8> */
[----:B------:R0:W-:Y:S01]  /*52c0*/  STL.S16 [R1+0x1a0], R32 ;  /* 0x0001a02001007387 */ /* 0x0001e20000100600 */
[----:B------:R-:W-:Y:S01]  /*52d0*/  PRMT R33, RZ, 0x7610, R33 ;  /* 0x00007610ff217816 */ /* 0x000fe20000000021 */
[----:B0-----:R-:W-:Y:S01]  /*52e0*/  IMAD.MOV.U32 R32, RZ, RZ, RZ ;  /* 0x000000ffff207224 */ /* 0x001fe200078e00ff */
[----:B------:R-:W-:-:S05]  /*52f0*/  LOP3.LUT P4, RZ, R2, 0x80, RZ, 0xc0, !PT ;  /* 0x0000008002ff7812 */ /* 0x000fca000788c0ff */
[----:B------:R-:W3:Y:S01]  /*5300*/  @!P5 LDG.E R32, desc[UR6][R38.64] ;  /* 0x000000062620d981 */ /* 0x000ee2000c1e1900 */
[----:B----4-:R-:W-:-:S05]  /*5310*/  @!P6 PRMT R33, R29, 0x7632, R33 ;  /* 0x000076321d21e816 */ /* 0x010fca0000000021 */
[----:B------:R0:W-:Y:S02]  /*5320*/  STL.S16 [R1+0x1bc], R33 ;  /* 0x0001bc2101007387 */ /* 0x0001e40000100600 */
[----:B0-----:R-:W-:-:S06]  /*5330*/  IMAD.MOV.U32 R33, RZ, RZ, RZ ;  /* 0x000000ffff217224 */ /* 0x001fcc00078e00ff */
[----:B------:R-:W4:Y:S01]  /*5340*/  @!P4 LDG.E R33, desc[UR6][R46.64] ;  /* 0x000000062e21c981 */ /* 0x000f22000c1e1900 */
[----:B--2---:R-:W-:-:S04]  /*5350*/  PRMT R4, RZ, 0x7610, R4 ;  /* 0x00007610ff047816 */ /* 0x004fc80000000004 */
[----:B------:R-:W-:-:S05]  /*5360*/  @!P6 PRMT R4, R29, 0x7610, R4 ;  /* 0x000076101d04e816 */ /* 0x000fca0000000004 */
[----:B------:R0:W-:Y:S04]  /*5370*/  STL.S16 [R1+0x1b8], R4 ;  /* 0x0001b80401007387 */ /* 0x0001e80000100600 */
[----:B0-----:R-:W2:Y:S01]  /*5380*/  LDL.LU R4, [R1+0x330] ;  /* 0x0003300001047983 */ /* 0x001ea20000300800 */
[----:B------:R-:W-:Y:S02]  /*5390*/  PRMT R37, RZ, 0x7610, R37 ;  /* 0x00007610ff257816 */ /* 0x000fe40000000025 */
[----:B------:R-:W-:Y:S02]  /*53a0*/  LOP3.LUT P3, RZ, R2, 0x40, RZ, 0xc0, !PT ;  /* 0x0000004002ff7812 */ /* 0x000fe4000786c0ff */
[----:B---3--:R-:W-:-:S05]  /*53b0*/  @!P5 PRMT R37, R32, 0x7632, R37 ;  /* 0x000076322025d816 */ /* 0x008fca0000000025 */
[----:B------:R0:W-:Y:S02]  /*53c0*/  STL.S16 [R1+0x1d8], R37 ;  /* 0x0001d82501007387 */ /* 0x0001e40000100600 */
[----:B0-----:R-:W-:Y:S01]  /*53d0*/  HFMA2 R37, -RZ, RZ, 0, 0 ;  /* 0x00000000ff257431 */ /* 0x001fe200000001ff */
[----:B------:R-:W-:-:S05]  /*53e0*/  LOP3.LUT P1, RZ, R2, 0x20, RZ, 0xc0, !PT ;  /* 0x0000002002ff7812 */ /* 0x000fca000782c0ff */
[----:B------:R0:W3:Y:S02]  /*53f0*/  @!P3 LDG.E R37, desc[UR6][R34.64] ;  /* 0x000000062225b981 */ /* 0x0000e4000c1e1900 */
[----:B0-----:R-:W-:-:S04]  /*5400*/  PRMT R34, RZ, 0x7610, R34 ;  /* 0x00007610ff227816 */ /* 0x001fc80000000022 */
[----:B----4-:R-:W-:Y:S02]  /*5410*/  @!P4 PRMT R34, R33, 0x7632, R34 ;  /* 0x000076322122c816 */ /* 0x010fe40000000022 */
[----:B------:R-:W-:-:S03]  /*5420*/  LOP3.LUT P2, RZ, R2, 0x10, RZ, 0xc0, !PT ;  /* 0x0000001002ff7812 */ /* 0x000fc6000784c0ff */
[----:B------:R0:W-:Y:S02]  /*5430*/  STL.S16 [R1+0x1cc], R34 ;  /* 0x0001cc2201007387 */ /* 0x0001e40000100600 */
[----:B0-----:R-:W-:-:S06]  /*5440*/  IMAD.MOV.U32 R34, RZ, RZ, RZ ;  /* 0x000000ffff227224 */ /* 0x001fcc00078e00ff */
[----:B------:R0:W4:Y:S02]  /*5450*/  @!P1 LDG.E R34, desc[UR6][R26.64] ;  /* 0x000000061a229981 */ /* 0x000124000c1e1900 */
[----:B0-----:R-:W-:-:S06]  /*5460*/  IMAD.MOV.U32 R26, RZ, RZ, RZ ;  /* 0x000000ffff1a7224 */ /* 0x001fcc00078e00ff */
[----:B------:R-:W4:Y:S01]  /*5470*/  @!P2 LDG.E R26, desc[UR6][R44.64] ;  /* 0x000000062c1aa981 */ /* 0x000f22000c1e1900 */
[----:B--2---:R-:W-:-:S04]  /*5480*/  PRMT R4, RZ, 0x7610, R4 ;  /* 0x00007610ff047816 */ /* 0x004fc80000000004 */
[----:B------:R-:W-:-:S05]  /*5490*/  @!P5 PRMT R4, R32, 0x7610, R4 ;  /* 0x000076102004d816 */ /* 0x000fca0000000004 */
[----:B------:R0:W-:Y:S04]  /*54a0*/  STL.S16 [R1+0x1dc], R4 ;  /* 0x0001dc0401007387 */ /* 0x0001e80000100600 */
[----:B0-----:R-:W2:Y:S01]  /*54b0*/  LDL.LU R4, [R1+0x32c] ;  /* 0x00032c0001047983 */ /* 0x001ea20000300800 */
[----:B------:R-:W-:Y:S02]  /*54c0*/  PRMT R35, RZ, 0x7610, R35 ;  /* 0x00007610ff237816 */ /* 0x000fe40000000023 */
[----:B------:R-:W-:Y:S01]  /*54d0*/  LOP3.LUT P5, RZ, R2, 0x4, RZ, 0xc0, !PT ;  /* 0x0000000402ff7812 */ /* 0x000fe200078ac0ff */
[----:B------:R0:W-:Y:S01]  /*54e0*/  STL [R1+0x2c8], R63 ;  /* 0x0002c83f01007387 */ /* 0x0001e20000100800 */
[----:B------:R-:W-:-:S03]  /*54f0*/  PRMT R27, RZ, 0x7610, R27 ;  /* 0x00007610ff1b7816 */ /* 0x000fc6000000001b */
[----:B------:R1:W-:Y:S01]  /*5500*/  STL [R1+0x1c], R62 ;  /* 0x00001c3e01007387 */ /* 0x0003e20000100800 */
[----:B------:R-:W-:Y:S02]  /*5510*/  LOP3.LUT P6, RZ, R2, 0x8, RZ, 0xc0, !PT ;  /* 0x0000000802ff7812 */ /* 0x000fe400078cc0ff */
[----:B0-----:R-:W-:Y:S02]  /*5520*/  PRMT R63, RZ, 0x7610, R63 ;  /* 0x00007610ff3f7816 */ /* 0x001fe4000000003f */
[----:B-1----:R-:W-:Y:S02]  /*5530*/  PRMT R62, RZ, 0x7610, R62 ;  /* 0x00007610ff3e7816 */ /* 0x002fe4000000003e */
[C---:B---3--:R-:W-:Y:S02]  /*5540*/  @!P3 PRMT R63, R37.reuse, 0x7610, R63 ;  /* 0x00007610253fb816 */ /* 0x048fe4000000003f */
[----:B------:R-:W-:-:S03]  /*5550*/  @!P3 PRMT R62, R37, 0x7632, R62 ;  /* 0x00007632253eb816 */ /* 0x000fc6000000003e */
[----:B------:R-:W-:Y:S01]  /*5560*/  STL.S16 [R1+0x1f4], R63 ;  /* 0x0001f43f01007387 */ /* 0x000fe20000100600 */
[----:B----4-:R-:W-:-:S05]  /*5570*/  @!P2 PRMT R35, R26, 0x7632, R35 ;  /* 0x000076321a23a816 */ /* 0x010fca0000000023 */
[----:B------:R0:W-:Y:S02]  /*5580*/  STL.S16 [R1+0x204], R35 ;  /* 0x0002042301007387 */ /* 0x0001e40000100600 */
[----:B0-----:R-:W-:-:S06]  /*5590*/  IMAD.MOV.U32 R35, RZ, RZ, RZ ;  /* 0x000000ffff237224 */ /* 0x001fcc00078e00ff */
[----:B------:R-:W3:Y:S01]  /*55a0*/  @!P5 LDG.E R35, desc[UR6][R12.64] ;  /* 0x000000060c23d981 */ /* 0x000ee2000c1e1900 */
[----:B------:R-:W-:-:S03]  /*55b0*/  @!P1 PRMT R27, R34, 0x7632, R27 ;  /* 0x00007632221b9816 */ /* 0x000fc6000000001b */
[----:B------:R0:W-:Y:S04]  /*55c0*/  STL.S16 [R1+0x1f0], R62 ;  /* 0x0001f03e01007387 */ /* 0x0001e80000100600 */
[----:B------:R1:W-:Y:S04]  /*55d0*/  STL.S16 [R1+0x1e8], R27 ;  /* 0x0001e81b01007387 */ /* 0x0003e80000100600 */
[----:B0-----:R-:W4:Y:S01]  /*55e0*/  LDL.LU.64 R62, [R1+0x230] ;  /* 0x00023000013e7983 */ /* 0x001f220000300a00 */
[----:B-1----:R-:W-:-:S06]  /*55f0*/  MOV R27, RZ ;  /* 0x000000ff001b7202 */ /* 0x002fcc0000000f00 */
[----:B------:R-:W4:Y:S01]  /*5600*/  @!P6 LDG.E R27, desc[UR6][R30.64] ;  /* 0x000000061e1be981 */ /* 0x000f22000c1e1900 */
[----:B--2---:R-:W-:-:S04]  /*5610*/  PRMT R4, RZ, 0x7610, R4 ;  /* 0x00007610ff047816 */ /* 0x004fc80000000004 */
[----:B------:R-:W-:-:S05]  /*5620*/  @!P4 PRMT R4, R33, 0x7610, R4 ;  /* 0x000076102104c816 */ /* 0x000fca0000000004 */
[----:B------:R0:W-:Y:S04]  /*5630*/  STL.S16 [R1+0x1ec], R4 ;  /* 0x0001ec0401007387 */ /* 0x0001e80000100600 */
[----:B0-----:R-:W2:Y:S01]  /*5640*/  LDL.LU R4, [R1+0x328] ;  /* 0x0003280001047983 */ /* 0x001ea20000300800 */
[----:B------:R-:W-:-:S03]  /*5650*/  LOP3.LUT P4, RZ, R2, 0x2, RZ, 0xc0, !PT ;  /* 0x0000000202ff7812 */ /* 0x000fc6000788c0ff */
[----:B------:R0:W-:Y:S01]  /*5660*/  STL [R1+0x3c], R16 ;  /* 0x00003c1001007387 */ /* 0x0001e20000100800 */
[----:B------:R-:W-:Y:S02]  /*5670*/  PRMT R38, RZ, 0x7610, R38 ;  /* 0x00007610ff267816 */ /* 0x000fe40000000026 */
[----:B------:R-:W-:Y:S01]  /*5680*/  LOP3.LUT P3, RZ, R2, 0x1, RZ, 0xc0, !PT ;  /* 0x0000000102ff7812 */ /* 0x000fe2000786c0ff */
[----:B0-----:R-:W-:-:S06]  /*5690*/  IMAD.MOV.U32 R16, RZ, RZ, RZ ;  /* 0x000000ffff107224 */ /* 0x001fcc00078e00ff */
[----:B------:R-:W2:Y:S04]  /*56a0*/  @!P4 LDG.E R16, desc[UR6][R58.64] ;  /* 0x000000063a10c981 */ /* 0x000ea8000c1e1900 */
[----:B------:R0:W-:Y:S02]  /*56b0*/  STL.64 [R1+0x2f8], R18 ;  /* 0x0002f81201007387 */ /* 0x0001e40000100a00 */
[----:B0-----:R-:W-:Y:S02]  /*56c0*/  PRMT R19, RZ, 0x7610, R19 ;  /* 0x00007610ff137816 */ /* 0x001fe40000000013 */
[----:B------:R-:W-:Y:S02]  /*56d0*/  PRMT R18, RZ, 0x7610, R18 ;  /* 0x00007610ff127816 */ /* 0x000fe40000000012 */
[----:B---3--:R-:W-:-:S05]  /*56e0*/  @!P5 PRMT R38, R35, 0x7632, R38 ;  /* 0x000076322326d816 */ /* 0x008fca0000000026 */
[----:B------:R0:W-:Y:S02]  /*56f0*/  STL.S16 [R1+0x20c], R38 ;  /* 0x00020c2601007387 */ /* 0x0001e40000100600 */
[----:B0-----:R-:W-:-:S06]  /*5700*/  HFMA2 R38, -RZ, RZ, 0, 0 ;  /* 0x00000000ff267431 */ /* 0x001fcc00000001ff */
[----:B----4-:R-:W3:Y:S01]  /*5710*/  @!P3 LDG.E R38, desc[UR6][R62.64] ;  /* 0x000000063e26b981 */ /* 0x010ee2000c1e1900 */
[C---:B------:R-:W-:Y:S02]  /*5720*/  @!P6 PRMT R19, R27.reuse, 0x7610, R19 ;  /* 0x000076101b13e816 */ /* 0x040fe40000000013 */
[----:B------:R-:W-:Y:S01]  /*5730*/  @!P6 PRMT R18, R27, 0x7632, R18 ;  /* 0x000076321b12e816 */ /* 0x000fe20000000012 */
[----:B------:R0:W-:Y:S04]  /*5740*/  STL [R1+0x14], R60 ;  /* 0x0000143c01007387 */ /* 0x0001e80000100800 */
[----:B------:R-:W-:Y:S04]  /*5750*/  STL.S16 [R1+0x218], R18 ;  /* 0x0002181201007387 */ /* 0x000fe80000100600 */
[----:B------:R1:W-:Y:S01]  /*5760*/  STL.S16 [R1+0x21c], R19 ;  /* 0x00021c1301007387 */ /* 0x0003e20000100600 */
[----:B0-----:R-:W-:-:S03]  /*5770*/  PRMT R60, RZ, 0x7610, R60 ;  /* 0x00007610ff3c7816 */ /* 0x001fc6000000003c */
[----:B------:R0:W-:Y:S04]  /*5780*/  STL [R1+0x18], R61 ;  /* 0x0000183d01007387 */ /* 0x0001e80000100800 */
[----:B------:R-:W-:Y:S04]  /*5790*/  STL [R1+0x44], R40 ;  /* 0x0000442801007387 */ /* 0x000fe80000100800 */
[----:B-1----:R-:W4:Y:S01]  /*57a0*/  LDL.LU.64 R18, [R1+0x250] ;  /* 0x0002500001127983 */ /* 0x002f220000300a00 */
[----:B0-----:R-:W-:Y:S02]  /*57b0*/  PRMT R61, RZ, 0x7610, R61 ;  /* 0x00007610ff3d7816 */ /* 0x001fe4000000003d */
[----:B------:R-:W-:Y:S01]  /*57c0*/  @!P2 PRMT R60, R26, 0x7610, R60 ;  /* 0x000076101a3ca816 */ /* 0x000fe2000000003c */
[----:B------:R-:W4:Y:S01]  /*57d0*/  LDL.LU.64 R62, [R1+0x268] ;  /* 0x00026800013e7983 */ /* 0x000f220000300a00 */
[----:B------:R-:W-:-:S03]  /*57e0*/  @!P1 PRMT R61, R34, 0x7610, R61 ;  /* 0x00007610223d9816 */ /* 0x000fc6000000003d */
[----:B------:R-:W-:Y:S04]  /*57f0*/  STL.S16 [R1+0x200], R60 ;  /* 0x0002003c01007387 */ /* 0x000fe80000100600 */
[----:B------:R0:W-:Y:S04]  /*5800*/  STL.S16 [R1+0x208], R61 ;  /* 0x0002083d01007387 */ /* 0x0001e80000100600 */
[----:B0-----:R-:W4:Y:S01]  /*5810*/  LDL.LU.64 R60, [R1+0x240] ;  /* 0x00024000013c7983 */ /* 0x001f220000300a00 */
[----:B--2---:R-:W-:-:S04]  /*5820*/  PRMT R4, RZ, 0x7610, R4 ;  /* 0x00007610ff047816 */ /* 0x004fc80000000004 */
[----:B------:R-:W-:-:S05]  /*5830*/  @!P5 PRMT R4, R35, 0x7610, R4 ;  /* 0x000076102304d816 */ /* 0x000fca0000000004 */
[----:B------:R0:W-:Y:S04]  /*5840*/  STL.S16 [R1+0x22c], R4 ;  /* 0x00022c0401007387 */ /* 0x0001e80000100600 */
[----:B0-----:R-:W2:Y:S01]  /*5850*/  LDL.LU R4, [R1+0x324] ;  /* 0x0003240001047983 */ /* 0x001ea20000300800 */
[----:B------:R-:W-:Y:S02]  /*5860*/  PRMT R40, RZ, 0x7610, R40 ;  /* 0x00007610ff287816 */ /* 0x000fe40000000028 */
[C---:B------:R-:W-:Y:S02]  /*5870*/  LOP3.LUT P2, RZ, R5.reuse, 0x40000000, RZ, 0xc0, !PT ;  /* 0x4000000005ff7812 */ /* 0x040fe4000784c0ff */
[----:B------:R-:W-:Y:S02]  /*5880*/  PRMT R39, RZ, 0x7610, R39 ;  /* 0x00007610ff277816 */ /* 0x000fe40000000027 */
[----:B------:R-:W-:-:S02]  /*5890*/  LOP3.LUT P1, RZ, R5, 0x80000000, RZ, 0xc0, !PT ;  /* 0x8000000005ff7812 */ /* 0x000fc4000782c0ff */
[----:B------:R-:W-:-:S05]  /*58a0*/  @!P4 PRMT R39, R16, 0x7632, R39 ;  /* 0x000076321027c816 */ /* 0x000fca0000000027 */
[----:B------:R0:W-:Y:S02]  /*58b0*/  STL.S16 [R1+0x228], R39 ;  /* 0x0002282701007387 */ /* 0x0001e40000100600 */
[----:B0-----:R-:W-:Y:S01]  /*58c0*/  IMAD.MOV.U32 R39, RZ, RZ, RZ ;  /* 0x000000ffff277224 */ /* 0x001fe200078e00ff */
[----:B---3--:R-:W-:-:S05]  /*58d0*/  @!P3 PRMT R40, R38, 0x7632, R40 ;  /* 0x000076322628b816 */ /* 0x008fca0000000028 */
[----:B------:R0:W-:Y:S02]  /*58e0*/  STL.S16 [R1+0x240], R40 ;  /* 0x0002402801007387 */ /* 0x0001e40000100600 */
[----:B0-----:R-:W-:-:S06]  /*58f0*/  IMAD.MOV.U32 R40, RZ, RZ, RZ ;  /* 0x000000ffff287224 */ /* 0x001fcc00078e00ff */
[----:B----4-:R-:W3:Y:S04]  /*5900*/  @!P2 LDG.E R40, desc[UR6][R18.64] ;  /* 0x000000061228a981 */ /* 0x010ee8000c1e1900 */
[----:B------:R-:W-:Y:S01]  /*5910*/  STL [R1+0x48], R36 ;  /* 0x0000482401007387 */ /* 0x000fe20000100800 */
[----:B------:R-:W-:-:S03]  /*5920*/  LOP3.LUT P5, RZ, R5, 0x10000000, RZ, 0xc0, !PT ;  /* 0x1000000005ff7812 */ /* 0x000fc600078ac0ff */
[----:B------:R-:W4:Y:S04]  /*5930*/  LDL.LU.64 R18, [R1+0x298] ;  /* 0x0002980001127983 */ /* 0x000f280000300a00 */
[----:B------:R-:W4:Y:S04]  /*5940*/  @!P1 LDG.E R39, desc[UR6][R60.64] ;  /* 0x000000063c279981 */ /* 0x000f28000c1e1900 */
[----:B------:R-:W4:Y:S01]  /*5950*/  LDL.LU.64 R60, [R1+0x278] ;  /* 0x00027800013c7983 */ /* 0x000f220000300a00 */
[----:B--2---:R-:W-:-:S04]  /*5960*/  PRMT R4, RZ, 0x7610, R4 ;  /* 0x00007610ff047816 */ /* 0x004fc80000000004 */
[----:B------:R-:W-:-:S05]  /*5970*/  @!P4 PRMT R4, R16, 0x7610, R4 ;  /* 0x000076101004c816 */ /* 0x000fca0000000004 */
[----:B------:R0:W-:Y:S04]  /*5980*/  STL.S16 [R1+0x230], R4 ;  /* 0x0002300401007387 */ /* 0x0001e80000100600 */
[----:B0-----:R-:W2:Y:S01]  /*5990*/  LDL.LU R4, [R1+0x320] ;  /* 0x0003200001047983 */ /* 0x001ea20000300800 */
[----:B------:R-:W-:Y:S02]  /*59a0*/  PRMT R36, RZ, 0x7610, R36 ;  /* 0x00007610ff247816 */ /* 0x000fe40000000024 */
[----:B------:R-:W-:Y:S02]  /*59b0*/  PRMT R41, RZ, 0x7610, R41 ;  /* 0x00007610ff297816 */ /* 0x000fe40000000029 */
[----:B------:R-:W-:Y:S02]  /*59c0*/  LOP3.LUT P6, RZ, R5, 0x20000000, RZ, 0xc0, !PT ;  /* 0x2000000005ff7812 */ /* 0x000fe400078cc0ff */
[----:B---3--:R-:W-:-:S05]  /*59d0*/  @!P2 PRMT R36, R40, 0x7632, R36 ;  /* 0x000076322824a816 */ /* 0x008fca0000000024 */
[----:B------:R0:W-:Y:S02]  /*59e0*/  STL.S16 [R1+0x244], R36 ;  /* 0x0002442401007387 */ /* 0x0001e40000100600 */
[----:B0-----:R-:W-:Y:S01]  /*59f0*/  IMAD.MOV.U32 R36, RZ, RZ, RZ ;  /* 0x000000ffff247224 */ /* 0x001fe200078e00ff */
[----:B----4-:R-:W-:-:S05]  /*5a00*/  @!P1 PRMT R41, R39, 0x7610, R41 ;  /* 0x0000761027299816 */ /* 0x010fca0000000029 */
[----:B------:R0:W-:Y:S04]  /*5a10*/  STL.S16 [R1+0x250], R41 ;  /* 0x0002502901007387 */ /* 0x0001e80000100600 */
[----:B------:R-:W3:Y:S01]  /*5a20*/  @!P5 LDG.E R36, desc[UR6][R60.64] ;  /* 0x000000063c24d981 */ /* 0x000ee2000c1e1900 */
[----:B0-----:R-:W-:Y:S02]  /*5a30*/  MOV R41, RZ ;  /* 0x000000ff00297202 */ /* 0x001fe40000000f00 */
[----:B------:R-:W-:Y:S01]  /*5a40*/  LOP3.LUT P4, RZ, R5, 0x8000000, RZ, 0xc0, !PT ;  /* 0x0800000005ff7812 */ /* 0x000fe2000788c0ff */
[----:B------:R-:W-:Y:S04]  /*5a50*/  STL [R1+0x54], R32 ;  /* 0x0000542001007387 */ /* 0x000fe80000100800 */
[----:B------:R-:W4:Y:S01]  /*5a60*/  @!P6 LDG.E R41, desc[UR6][R62.64] ;  /* 0x000000063e29e981 */ /* 0x000f22000c1e1900 */
[----:B------:R-:W-:-:S03]  /*5a70*/  PRMT R31, RZ, 0x7610, R31 ;  /* 0x00007610ff1f7816 */ /* 0x000fc6000000001f */
[----:B------:R-:W4:Y:S04]  /*5a80*/  LDL.LU.64 R60, [R1+0x290] ;  /* 0x00029000013c7983 */ /* 0x000f280000300a00 */
[----:B------:R-:W4:Y:S01]  /*5a90*/  LDL.LU.64 R62, [R1+0x288] ;  /* 0x00028800013e7983 */ /* 0x000f220000300a00 */
[----:B--2---:R-:W-:-:S04]  /*5aa0*/  PRMT R4, RZ, 0x7610, R4 ;  /* 0x00007610ff047816 */ /* 0x004fc80000000004 */
[----:B------:R-:W-:-:S05]  /*5ab0*/  @!P3 PRMT R4, R38, 0x7610, R4 ;  /* 0x000076102604b816 */ /* 0x000fca0000000004 */
[----:B------:R0:W-:Y:S04]  /*5ac0*/  STL.S16 [R1+0x234], R4 ;  /* 0x0002340401007387 */ /* 0x0001e80000100600 */
[----:B0-----:R-:W2:Y:S01]  /*5ad0*/  LDL.LU R4, [R1+0x31c] ;  /* 0x00031c0001047983 */ /* 0x001ea20000300800 */
[----:B------:R-:W-:-:S06]  /*5ae0*/  IMAD.MOV.U32 R32, RZ, RZ, RZ ;  /* 0x000000ffff207224 */ /* 0x000fcc00078e00ff */
[----:B------:R-:W2:Y:S01]  /*5af0*/  @!P4 LDG.E R32, desc[UR6][R18.64] ;  /* 0x000000061220c981 */ /* 0x000ea2000c1e1900 */
[----:B------:R-:W-:-:S03]  /*5b00*/  LOP3.LUT P3, RZ, R5, 0x4000000, RZ, 0xc0, !PT ;  /* 0x0400000005ff7812 */ /* 0x000fc6000786c0ff */
[----:B------:R-:W2:Y:S01]  /*5b10*/  LDL.LU.64 R18, [R1+0x280] ;  /* 0x0002800001127983 */ /* 0x000ea20000300a00 */
[----:B---3--:R-:W-:-:S05]  /*5b20*/  @!P5 PRMT R31, R36, 0x7632, R31 ;  /* 0x00007632241fd816 */ /* 0x008fca000000001f */
[----:B------:R0:W-:Y:S02]  /*5b30*/  STL.S16 [R1+0x27c], R31 ;  /* 0x00027c1f01007387 */ /* 0x0001e40000100600 */
[----:B0-----:R-:W-:-:S06]  /*5b40*/  HFMA2 R31, -RZ, RZ, 0, 0 ;  /* 0x00000000ff1f7431 */ /* 0x001fcc00000001ff */
[----:B----4-:R-:W3:Y:S01]  /*5b50*/  @!P3 LDG.E R31, desc[UR6][R62.64] ;  /* 0x000000063e1fb981 */ /* 0x010ee2000c1e1900 */
[----:B------:R-:W-:Y:S02]  /*5b60*/  PRMT R57, RZ, 0x7610, R57 ;  /* 0x00007610ff397816 */ /* 0x000fe40000000039 */
[----:B--2---:R-:W-:Y:S01]  /*5b70*/  PRMT R4, RZ, 0x7610, R4 ;  /* 0x00007610ff047816 */ /* 0x004fe20000000004 */
[----:B------:R-:W-:Y:S03]  /*5b80*/  STL [R1+0x40], R17 ;  /* 0x0000401101007387 */ /* 0x000fe60000100800 */
[----:B------:R-:W-:Y:S01]  /*5b90*/  @!P2 PRMT R4, R40, 0x7610, R4 ;  /* 0x000076102804a816 */ /* 0x000fe20000000004 */
[----:B------:R-:W2:Y:S04]  /*5ba0*/  LDL.LU.64 R62, [R1+0x270] ;  /* 0x00027000013e7983 */ /* 0x000ea80000300a00 */
[----:B------:R0:W-:Y:S04]  /*5bb0*/  STL.S16 [R1+0x268], R4 ;  /* 0x0002680401007387 */ /* 0x0001e80000100600 */
[----:B0-----:R-:W4:Y:S01]  /*5bc0*/  LDL.LU R4, [R1+0x318] ;  /* 0x0003180001047983 */ /* 0x001f220000300800 */
[----:B------:R-:W-:-:S02]  /*5bd0*/  PRMT R17, RZ, 0x7610, R17 ;  /* 0x00007610ff117816 */ /* 0x000fc40000000011 */
[----:B------:R-:W-:Y:S02]  /*5be0*/  @!P1 PRMT R57, R39, 0x7632, R57 ;  /* 0x0000763227399816 */ /* 0x000fe40000000039 */
[----:B------:R-:W-:Y:S02]  /*5bf0*/  LOP3.LUT P1, RZ, R5, 0x2000000, RZ, 0xc0, !PT ;  /* 0x0200000005ff7812 */ /* 0x000fe4000782c0ff */
[----:B------:R-:W-:-:S05]  /*5c00*/  @!P4 PRMT R17, R32, 0x7632, R17 ;  /* 0x000076322011c816 */ /* 0x000fca0000000011 */
[----:B------:R0:W-:Y:S02]  /*5c10*/  STL.S16 [R1+0x28c], R17 ;  /* 0x00028c1101007387 */ /* 0x0001e40000100600 */
[----:B0-----:R-:W-:Y:S01]  /*5c20*/  IMAD.MOV.U32 R17, RZ, RZ, RZ ;  /* 0x000000ffff117224 */ /* 0x001fe200078e00ff */
[----:B------:R-:W-:-:S05]  /*5c30*/  PRMT R13, RZ, 0x7610, R13 ;  /* 0x00007610ff0d7816 */ /* 0x000fca000000000d */
[----:B------:R-:W2:Y:S01]  /*5c40*/  @!P1 LDG.E R17, desc[UR6][R60.64] ;  /* 0x000000063c119981 */ /* 0x000ea2000c1e1900 */
[----:B------:R-:W-:-:S03]  /*5c50*/  LOP3.LUT P2, RZ, R5, 0x1000000, RZ, 0xc0, !PT ;  /* 0x0100000005ff7812 */ /* 0x000fc6000784c0ff */
[----:B------:R-:W2:Y:S01]  /*5c60*/  LDL.LU.64 R60, [R1+0x258] ;  /* 0x00025800013c7983 */ /* 0x000ea20000300a00 */
[----:B---3--:R-:W-:-:S05]  /*5c70*/  @!P3 PRMT R13, R31, 0x7632, R13 ;  /* 0x000076321f0db816 */ /* 0x008fca000000000d */
[----:B------:R0:W-:Y:S02]  /*5c80*/  STL.S16 [R1+0x290], R13 ;  /* 0x0002900d01007387 */ /* 0x0001e40000100600 */
[----:B0-----:R-:W-:-:S06]  /*5c90*/  IMAD.MOV.U32 R13, RZ, RZ, RZ ;  /* 0x000000ffff0d7224 */ /* 0x001fcc00078e00ff */
[----:B------:R-:W3:Y:S01]  /*5ca0*/  @!P2 LDG.E R13, desc[UR6][R18.64] ;  /* 0x00000006120da981 */ /* 0x000ee2000c1e1900 */
[----:B------:R-:W-:-:S03]  /*5cb0*/  PRMT R12, RZ, 0x7610, R12 ;  /* 0x00007610ff0c7816 */ /* 0x000fc6000000000c */
[----:B------:R-:W-:Y:S04]  /*5cc0*/  STL [R1+0x2ac], R3 ;  /* 0x0002ac0301007387 */ /* 0x000fe80000100800 */
[----:B------:R-:W-:Y:S01]  /*5cd0*/  STL [R1+0x314], R3 ;  /* 0x0003140301007387 */ /* 0x000fe20000100800 */
[----:B------:R-:W-:-:S03]  /*5ce0*/  PRMT R30, RZ, 0x7610, R30 ;  /* 0x00007610ff1e7816 */ /* 0x000fc6000000001e */
[----:B------:R-:W3:Y:S01]  /*5cf0*/  LDL.LU.64 R18, [R1+0x248] ;  /* 0x0002480001127983 */ /* 0x000ee20000300a00 */
[----:B----4-:R-:W-:-:S04]  /*5d00*/  PRMT R4, RZ, 0x7610, R4 ;  /* 0x00007610ff047816 */ /* 0x010fc80000000004 */
[----:B------:R-:W-:-:S05]  /*5d10*/  @!P6 PRMT R4, R41, 0x7632, R4 ;  /* 0x000076322904e816 */ /* 0x000fca0000000004 */
[----:B------:R0:W-:Y:S04]  /*5d20*/  STL.S16 [R1+0x254], R4 ;  /* 0x0002540401007387 */ /* 0x0001e80000100600 */
[----:B0-----:R-:W4:Y:S01]  /*5d30*/  LDL.LU R4, [R1+0x310] ;  /* 0x0003100001047983 */ /* 0x001f220000300800 */
[----:B------:R-:W-:-:S04]  /*5d40*/  PRMT R3, RZ, 0x7610, R3 ;  /* 0x00007610ff037816 */ /* 0x000fc80000000003 */
[----:B------:R-:W-:Y:S02]  /*5d50*/  @!P6 PRMT R3, R41, 0x7610, R3 ;  /* 0x000076102903e816 */ /* 0x000fe40000000003 */
[----:B------:R-:W-:Y:S02]  /*5d60*/  LOP3.LUT P6, RZ, R5, 0x800000, RZ, 0xc0, !PT ;  /* 0x0080000005ff7812 */ /* 0x000fe400078cc0ff */
[----:B--2---:R-:W-:-:S05]  /*5d70*/  @!P1 PRMT R12, R17, 0x7632, R12 ;  /* 0x00007632110c9816 */ /* 0x004fca000000000c */
[----:B------:R0:W-:Y:S02]  /*5d80*/  STL.S16 [R1+0x280], R12 ;  /* 0x0002800c01007387 */ /* 0x0001e40000100600 */
[----:B0-----:R-:W-:-:S06]  /*5d90*/  MOV R12, RZ ;  /* 0x000000ff000c7202 */ /* 0x001fcc0000000f00 */
[----:B------:R-:W2:Y:S04]  /*5da0*/  @!P6 LDG.E R12, desc[UR6][R62.64] ;  /* 0x000000063e0ce981 */ /* 0x000ea8000c1e1900 */
[----:B------:R-:W2:Y:S01]  /*5db0*/  LDL.LU.64 R62, [R1+0x238] ;  /* 0x00023800013e7983 */ /* 0x000ea20000300a00 */
[----:B---3--:R-:W-:-:S05]  /*5dc0*/  @!P2 PRMT R30, R13, 0x7632, R30 ;  /* 0x000076320d1ea816 */ /* 0x008fca000000001e */
[----:B------:R0:W-:Y:S02]  /*5dd0*/  STL.S16 [R1+0x270], R30 ;  /* 0x0002701e01007387 */ /* 0x0001e40000100600 */
[----:B0-----:R-:W-:Y:S01]  /*5de0*/  IMAD.MOV.U32 R30, RZ, RZ, RZ ;  /* 0x000000ffff1e7224 */ /* 0x001fe200078e00ff */
[----:B----4-:R-:W-:-:S04]  /*5df0*/  PRMT R4, RZ, 0x7610, R4 ;  /* 0x00007610ff047816 */ /* 0x010fc80000000004 */
[----:B------:R-:W-:-:S05]  /*5e00*/  @!P5 PRMT R4, R36, 0x7610, R4 ;  /* 0x000076102404d816 */ /* 0x000fca0000000004 */
[----:B------:R0:W-:Y:S04]  /*5e10*/  STL.S16 [R1+0x26c], R4 ;  /* 0x00026c0401007387 */ /* 0x0001e80000100600 */
[----:B0-----:R-:W3:Y:S01]  /*5e20*/  LDL.LU R4, [R1+0x30c] ;  /* 0x00030c0001047983 */ /* 0x001ee20000300800 */
[----:B------:R-:W-:-:S13]  /*5e30*/  LOP3.LUT P5, RZ, R5, 0x400000, RZ, 0xc0, !PT ;  /* 0x0040000005ff7812 */ /* 0x000fda00078ac0ff */
[----:B------:R-:W4:Y:S04]  /*5e40*/  @!P5 LDG.E R30, desc[UR6][R60.64] ;  /* 0x000000063c1ed981 */ /* 0x000f28000c1e1900 */
[----:B------:R0:W-:Y:S04]  /*5e50*/  STL [R1+0x50], R29 ;  /* 0x0000501d01007387 */ /* 0x0001e80000100800 */
[----:B------:R1:W-:Y:S04]  /*5e60*/  STL.64 [R1+0x300], R68 ;  /* 0x0003004401007387 */ /* 0x0003e80000100a00 */
[----:B------:R-:W-:Y:S01]  /*5e70*/  STL [R1+0x4c], R28 ;  /* 0x00004c1c01007387 */ /* 0x000fe20000100800 */
[----:B0-----:R-:W-:-:S03]  /*5e80*/  PRMT R29, RZ, 0x7610, R29 ;  /* 0x00007610ff1d7816 */ /* 0x001fc6000000001d */
[----:B------:R-:W4:Y:S01]  /*5e90*/  LDL.LU.64 R60, [R1+0x220] ;  /* 0x00022000013c7983 */ /* 0x000f220000300a00 */
[----:B--2---:R-:W-:-:S05]  /*5ea0*/  @!P6 PRMT R29, R12, 0x7632, R29 ;  /* 0x000076320c1de816 */ /* 0x004fca000000001d */
[----:B------:R0:W-:Y:S01]  /*5eb0*/  STL.S16 [R1+0x258], R29 ;  /* 0x0002581d01007387 */ /* 0x0001e20000100600 */
[----:B-1----:R-:W-:Y:S01]  /*5ec0*/  PRMT R69, RZ, 0x7610, R69 ;  /* 0x00007610ff457816 */ /* 0x002fe20000000045 */
[----:B0-----:R-:W-:Y:S01]  /*5ed0*/  IMAD.MOV.U32 R29, RZ, RZ, RZ ;  /* 0x000000ffff1d7224 */ /* 0x001fe200078e00ff */
[----:B------:R-:W-:Y:S02]  /*5ee0*/  PRMT R28, RZ, 0x7610, R28 ;  /* 0x00007610ff1c7816 */ /* 0x000fe4000000001c */
[----:B------:R-:W-:Y:S02]  /*5ef0*/  @!P3 PRMT R69, R31, 0x7610, R69 ;  /* 0x000076101f45b816 */ /* 0x000fe40000000045 */
[----:B------:R-:W-:Y:S02]  /*5f00*/  LOP3.LUT P3, RZ, R5, 0x100000, RZ, 0xc0, !PT ;  /* 0x0010000005ff7812 */ /* 0x000fe4000786c0ff */
[----:B---3--:R-:W-:-:S04]  /*5f10*/  PRMT R4, RZ, 0x7610, R4 ;  /* 0x00007610ff047816 */ /* 0x008fc80000000004 */
[----:B------:R-:W-:Y:S02]  /*5f20*/  @!P4 PRMT R4, R32, 0x7610, R4 ;  /* 0x000076102004c816 */ /* 0x000fe40000000004 */
[----:B------:R-:W-:-:S13]  /*5f30*/  LOP3.LUT P4, RZ, R5, 0x200000, RZ, 0xc0, !PT ;  /* 0x0020000005ff7812 */ /* 0x000fda000788c0ff */
[----:B------:R-:W2:Y:S01]  /*5f40*/  @!P4 LDG.E R29, desc[UR6][R18.64] ;  /* 0x00000006121dc981 */ /* 0x000ea2000c1e1900 */
[----:B----4-:R-:W-:-:S05]  /*5f50*/  @!P5 PRMT R28, R30, 0x7610, R28 ;  /* 0x000076101e1cd816 */ /* 0x010fca000000001c */
[----:B------:R0:W-:Y:S04]  /*5f60*/  STL.S16 [R1+0x248], R28 ;  /* 0x0002481c01007387 */ /* 0x0001e80000100600 */
[----:B------:R1:W-:Y:S04]  /*5f70*/  STL [R1+0x20], R68 ;  /* 0x0000204401007387 */ /* 0x0003e80000100800 */
[----:B------:R3:W-:Y:S01]  /*5f80*/  STL [R1+0x64], R26 ;  /* 0x0000641a01007387 */ /* 0x0007e20000100800 */
[----:B0-----:R-:W-:-:S03]  /*5f90*/  HFMA2 R28, -RZ, RZ, 0, 0 ;  /* 0x00000000ff1c7431 */ /* 0x001fc600000001ff */
[----:B------:R0:W-:Y:S04]  /*5fa0*/  STL [R1+0x68], R27 ;  /* 0x0000681b01007387 */ /* 0x0001e80000100800 */
[----:B------:R-:W4:Y:S01]  /*5fb0*/  @!P3 LDG.E R28, desc[UR6][R62.64] ;  /* 0x000000063e1cb981 */ /* 0x000f22000c1e1900 */
[----:B-1----:R-:W-:Y:S02]  /*5fc0*/  PRMT R68, RZ, 0x7610, R68 ;  /* 0x00007610ff447816 */ /* 0x002fe40000000044 */
[----:B---3--:R-:W-:Y:S01]  /*5fd0*/  PRMT R26, RZ, 0x7610, R26 ;  /* 0x00007610ff1a7816 */ /* 0x008fe2000000001a */
[----:B------:R-:W3:Y:S01]  /*5fe0*/  LDL.LU.64 R18, [R1+0x210] ;  /* 0x0002100001127983 */ /* 0x000ee20000300a00 */
[----:B0-----:R-:W-:Y:S02]  /*5ff0*/  PRMT R27, RZ, 0x7610, R27 ;  /* 0x00007610ff1b7816 */ /* 0x001fe4000000001b */
[----:B------:R-:W-:-:S02]  /*6000*/  @!P1 PRMT R68, R17, 0x7610, R68 ;  /* 0x0000761011449816 */ /* 0x000fc40000000044 */
[----:B------:R-:W-:Y:S01]  /*6010*/  LOP3.LUT P1, RZ, R5, 0x80000, RZ, 0xc0, !PT ;  /* 0x0008000005ff7812 */ /* 0x000fe2000782c0ff */
[----:B------:R-:W3:Y:S01]  /*6020*/  LDL.LU.64 R62, [R1+0x1f8] ;  /* 0x0001f800013e7983 */ /* 0x000ee20000300a00 */
[----:B------:R-:W-:-:S05]  /*6030*/  @!P5 PRMT R27, R30, 0x7632, R27 ;  /* 0x000076321e1bd816 */ /* 0x000fca000000001b */
[----:B------:R-:W-:Y:S04]  /*6040*/  STL.S16 [R1+0x24c], R27 ;  /* 0x00024c1b01007387 */ /* 0x000fe80000100600 */
[----:B------:R0:W-:Y:S04]  /*6050*/  STL [R1+0x2bc], R6 ;  /* 0x0002bc0601007387 */ /* 0x0001e80000100800 */
[----:B------:R1:W-:Y:S01]  /*6060*/  STL [R1+0x2b8], R7 ;  /* 0x0002b80701007387 */ /* 0x0003e20000100800 */
[----:B0-----:R-:W-:Y:S02]  /*6070*/  PRMT R6, RZ, 0x7610, R6 ;  /* 0x00007610ff067816 */ /* 0x001fe40000000006 */
[----:B-1----:R-:W-:-:S02]  /*6080*/  PRMT R7, RZ, 0x7610, R7 ;  /* 0x00007610ff077816 */ /* 0x002fc40000000007 */
[----:B--2---:R-:W-:-:S05]  /*6090*/  @!P4 PRMT R26, R29, 0x7610, R26 ;  /* 0x000076101d1ac816 */ /* 0x004fca000000001a */
[----:B------:R0:W-:Y:S02]  /*60a0*/  STL.S16 [R1+0x23c], R26 ;  /* 0x00023c1a01007387 */ /* 0x0001e40000100600 */
[----:B0-----:R-:W-:-:S06]  /*60b0*/  CS2R R26, SRZ ;  /* 0x00000000001a7805 */ /* 0x001fcc000001ff00 */
[----:B------:R0:W2:Y:S01]  /*60c0*/  @!P1 LDG.E R27, desc[UR6][R60.64] ;  /* 0x000000063c1b9981 */ /* 0x0000a2000c1e1900 */
[C---:B----4-:R-:W-:Y:S01]  /*60d0*/  @!P3 PRMT R7, R28.reuse, 0x7610, R7 ;  /* 0x000076101c07b816 */ /* 0x050fe20000000007 */
[----:B0-----:R-:W-:Y:S02]  /*60e0*/  IMAD.MOV.U32 R60, RZ, RZ, R22 ;  /* 0x000000ffff3c7224 */ /* 0x001fe400078e0016 */
[----:B------:R-:W-:Y:S02]  /*60f0*/  IMAD.MOV.U32 R61, RZ, RZ, R23 ;  /* 0x000000ffff3d7224 */ /* 0x000fe400078e0017 */
[----:B------:R-:W4:Y:S01]  /*6100*/  LDL.LU.64 R22, [R1+0x1e0] ;  /* 0x0001e00001167983 */ /* 0x000f220000300a00 */
[----:B------:R-:W-:-:S05]  /*6110*/  @!P3 PRMT R6, R28, 0x7632, R6 ;  /* 0x000076321c06b816 */ /* 0x000fca0000000006 */
[----:B------:R0:W-:Y:S04]  /*6120*/  STL.64 [R1+0x2c0], R6 ;  /* 0x0002c00601007387 */ /* 0x0001e80000100a00 */
[----:B0-----:R-:W4:Y:S01]  /*6130*/  LDL.LU.64 R6, [R1+0x1c0] ;  /* 0x0001c00001067983 */ /* 0x001f220000300a00 */
[----:B------:R-:W-:-:S03]  /*6140*/  PRMT R58, RZ, 0x7610, R58 ;  /* 0x00007610ff3a7816 */ /* 0x000fc6000000003a */
[----:B------:R0:W-:Y:S01]  /*6150*/  STL [R1+0x5c], R37 ;  /* 0x00005c2501007387 */ /* 0x0001e20000100800 */
[----:B------:R-:W-:Y:S02]  /*6160*/  @!P2 PRMT R58, R13, 0x7610, R58 ;  /* 0x000076100d3aa816 */ /* 0x000fe4000000003a */
[----:B0-----:R-:W-:-:S04]  /*6170*/  PRMT R37, RZ, 0x7610, R37 ;  /* 0x00007610ff257816 */ /* 0x001fc80000000025 */
[----:B------:R-:W-:Y:S02]  /*6180*/  @!P6 PRMT R37, R12, 0x7610, R37 ;  /* 0x000076100c25e816 */ /* 0x000fe40000000025 */
[C---:B------:R-:W-:Y:S01]  /*6190*/  LOP3.LUT P6, RZ, R5.reuse, 0x20000, RZ, 0xc0, !PT ;  /* 0x0002000005ff7812 */ /* 0x040fe200078cc0ff */
[----:B------:R0:W-:Y:S01]  /*61a0*/  STL.S16 [R1+0x274], R58 ;  /* 0x0002743a01007387 */ /* 0x0001e20000100600 */
[----:B------:R-:W-:-:S03]  /*61b0*/  LOP3.LUT P5, RZ, R5, 0x10000, RZ, 0xc0, !PT ;  /* 0x0001000005ff7812 */ /* 0x000fc600078ac0ff */
[----:B------:R1:W-:Y:S01]  /*61c0*/  STL [R1+0x70], R16 ;  /* 0x0000701001007387 */ /* 0x0003e20000100800 */
[----:B0-----:R-:W-:Y:S01]  /*61d0*/  IMAD.MOV.U32 R58, RZ, RZ, RZ ;  /* 0x000000ffff3a7224 */ /* 0x001fe200078e00ff */
[----:B-1----:R-:W-:-:S06]  /*61e0*/  PRMT R16, RZ, 0x7610, R16 ;  /* 0x00007610ff107816 */ /* 0x002fcc0000000010 */
[----:B---3--:R0:W3:Y:S01]  /*61f0*/  @!P6 LDG.E R58, desc[UR6][R62.64] ;  /* 0x000000063e3ae981 */ /* 0x0080e2000c1e1900 */
[----:B------:R-:W-:Y:S02]  /*6200*/  @!P4 PRMT R16, R29, 0x7632, R16 ;  /* 0x000076321d10c816 */ /* 0x000fe40000000010 */
[C---:B------:R-:W-:Y:S02]  /*6210*/  LOP3.LUT P4, RZ, R5.reuse, 0x8000, RZ, 0xc0, !PT ;  /* 0x0000800005ff7812 */ /* 0x040fe4000788c0ff */
[----:B------:R-:W-:Y:S01]  /*6220*/  LOP3.LUT P2, RZ, R5, 0x40000, RZ, 0xc0, !PT ;  /* 0x0004000005ff7812 */ /* 0x000fe2000784c0ff */
[----:B0-----:R-:W-:Y:S01]  /*6230*/  IMAD.MOV.U32 R62, RZ, RZ, RZ ;  /* 0x000000ffff3e7224 */ /* 0x001fe200078e00ff */
[----:B------:R0:W-:Y:S04]  /*6240*/  STL [R1+0x2b4], R8 ;  /* 0x0002b40801007387 */ /* 0x0001e80000100800 */
[----:B------:R1:W-:Y:S04]  /*6250*/  STL [R1+0x2b0], R9 ;  /* 0x0002b00901007387 */ /* 0x0003e80000100800 */
[----:B------:R1:W3:Y:S01]  /*6260*/  @!P5 LDG.E R62, desc[UR6][R60.64] ;  /* 0x000000063c3ed981 */ /* 0x0002e2000c1e1900 */
[----:B0-----:R-:W-:-:S03]  /*6270*/  PRMT R8, RZ, 0x7610, R8 ;  /* 0x00007610ff087816 */ /* 0x001fc60000000008 */
[----:B------:R0:W-:Y:S01]  /*6280*/  STL.S16 [R1+0x238], R16 ;  /* 0x0002381001007387 */ /* 0x0001e20000100600 */
[----:B-1----:R-:W-:-:S03]  /*6290*/  PRMT R9, RZ, 0x7610, R9 ;  /* 0x00007610ff097816 */ /* 0x002fc60000000009 */
[----:B------:R1:W-:Y:S01]  /*62a0*/  STL.S16 [R1+0x278], R3 ;  /* 0x0002780301007387 */ /* 0x0003e20000100600 */
[----:B------:R-:W-:-:S03]  /*62b0*/  CS2R R60, SRZ ;  /* 0x00000000003c7805 */ /* 0x000fc6000001ff00 */
[----:B------:R1:W-:Y:S01]  /*62c0*/  STL.S16 [R1+0x288], R4 ;  /* 0x0002880401007387 */ /* 0x0003e20000100600 */
[----:B0-----:R-:W-:-:S03]  /*62d0*/  MOV R16, RZ ;  /* 0x000000ff00107202 */ /* 0x001fc60000000f00 */
[----:B-1----:R-:W3:Y:S04]  /*62e0*/  LDL.LU R3, [R1+0x314] ;  /* 0x0003140001037983 */ /* 0x002ee80000300800 */
[----:B------:R-:W3:Y:S04]  /*62f0*/  LDL.LU R4, [R1+0x308] ;  /* 0x0003080001047983 */ /* 0x000ee80000300800 */
[----:B------:R-:W-:Y:S04]  /*6300*/  STL.S16 [R1+0x294], R69 ;  /* 0x0002944501007387 */ /* 0x000fe80000100600 */
[----:B------:R0:W-:Y:S04]  /*6310*/  STL.S16 [R1+0x284], R68 ;  /* 0x0002844401007387 */ /* 0x0001e80000100600 */
[----:B------:R-:W3:Y:S04]  /*6320*/  @!P2 LDG.E R16, desc[UR6][R18.64] ;  /* 0x000000061210a981 */ /* 0x000ee8000c1e1900 */
[----:B0-----:R-:W3:Y:S04]  /*6330*/  LDL.LU.64 R68, [R1+0x198] ;  /* 0x0001980001447983 */ /* 0x001ee80000300a00 */
[----:B------:R-:W3:Y:S01]  /*6340*/  LDL.LU.64 R18, [R1+0x1d0] ;  /* 0x0001d00001127983 */ /* 0x000ee20000300a00 */
[----:B--2---:R-:W-:-:S02]  /*6350*/  @!P1 PRMT R9, R27, 0x7610, R9 ;  /* 0x000076101b099816 */ /* 0x004fc40000000009 */
[----:B------:R-:W-:Y:S02]  /*6360*/  @!P1 PRMT R8, R27, 0x7632, R8 ;  /* 0x000076321b089816 */ /* 0x000fe40000000008 */
[----:B------:R-:W-:Y:S01]  /*6370*/  LOP3.LUT P1, RZ, R5, 0x2000, RZ, 0xc0, !PT ;  /* 0x0000200005ff7812 */ /* 0x000fe2000782c0ff */
[----:B----4-:R-:W2:Y:S04]  /*6380*/  @!P4 LDG.E R61, desc[UR6][R22.64] ;  /* 0x00000006163dc981 */ /* 0x010ea8000c1e1900 */
[----:B------:R-:W4:Y:S08]  /*6390*/  LDL.LU.64 R22, [R1+0x1b0] ;  /* 0x0001b00001167983 */ /* 0x000f300000300a00 */
[----:B------:R-:W4:Y:S04]  /*63a0*/  @!P1 LDG.E R26, desc[UR6][R6.64] ;  /* 0x00000006061a9981 */ /* 0x000f28000c1e1900 */
[----:B------:R-:W4:Y:S01]  /*63b0*/  LDL.LU.64 R6, [R1+0x178] ;  /* 0x0001780001067983 */ /* 0x000f220000300a00 */
[----:B------:R-:W-:-:S03]  /*63c0*/  PRMT R55, RZ, 0x7610, R55 ;  /* 0x00007610ff377816 */ /* 0x000fc60000000037 */
[----:B------:R0:W-:Y:S01]  /*63d0*/  STL [R1+0x34], R56 ;  /* 0x0000343801007387 */ /* 0x0001e20000100800 */
[----:B------:R-:W-:Y:S02]  /*63e0*/  LOP3.LUT P3, RZ, R5, 0x4000, RZ, 0xc0, !PT ;  /* 0x0000400005ff7812 */ /* 0x000fe4000786c0ff */
[----:B0-----:R-:W-:Y:S01]  /*63f0*/  PRMT R56, RZ, 0x7610, R56 ;  /* 0x00007610ff387816 */ /* 0x001fe20000000038 */
[----:B------:R0:W-:Y:S01]  /*6400*/  STL [R1+0x94], R13 ;  /* 0x0000940d01007387 */ /* 0x0001e20000100800 */
[----:B------:R-:W-:-:S03]  /*6410*/  PRMT R54, RZ, 0x7610, R54 ;  /* 0x00007610ff367816 */ /* 0x000fc60000000036 */
[----:B------:R1:W-:Y:S01]  /*6420*/  STL [R1+0x2c], R50 ;  /* 0x00002c3201007387 */ /* 0x0003e20000100800 */
[C---:B---3--:R-:W-:Y:S02]  /*6430*/  @!P6 PRMT R55, R58.reuse, 0x7610, R55 ;  /* 0x000076103a37e816 */ /* 0x048fe40000000037 */
[----:B------:R-:W-:Y:S02]  /*6440*/  @!P6 PRMT R56, R58, 0x7632, R56 ;  /* 0x000076323a38e816 */ /* 0x000fe40000000038 */
[----:B------:R-:W-:Y:S01]  /*6450*/  LOP3.LUT P6, RZ, R5, 0x800, RZ, 0xc0, !PT ;  /* 0x0000080005ff7812 */ /* 0x000fe200078cc0ff */
[----:B0-----:R-:W-:Y:S01]  /*6460*/  IMAD.MOV.U32 R13, RZ, RZ, RZ ;  /* 0x000000ffff0d7224 */ /* 0x001fe200078e00ff */
[----:B-1----:R-:W-:Y:S01]  /*6470*/  PRMT R50, RZ, 0x7610, R50 ;  /* 0x00007610ff327816 */ /* 0x002fe20000000032 */
[----:B------:R0:W-:Y:S04]  /*6480*/  STL.S16 [R1+0x25c], R37 ;  /* 0x00025c2501007387 */ /* 0x0001e80000100600 */
[----:B------:R1:W-:Y:S01]  /*6490*/  STL [R1+0x90], R17 ;  /* 0x0000901101007387 */ /* 0x0003e20000100800 */
[----:B0-----:R-:W-:Y:S01]  /*64a0*/  MOV R37, RZ ;  /* 0x000000ff00257202 */ /* 0x001fe20000000f00 */
[----:B-1----:R-:W-:Y:S01]  /*64b0*/  HFMA2 R17, -RZ, RZ, 0, 0 ;  /* 0x00000000ff117431 */ /* 0x002fe200000001ff */
[----:B------:R-:W-:-:S02]  /*64c0*/  PRMT R3, RZ, 0x7610, R3 ;  /* 0x00007610ff037816 */ /* 0x000fc40000000003 */
[----:B------:R-:W-:-:S04]  /*64d0*/  PRMT R4, RZ, 0x7610, R4 ;  /* 0x00007610ff047816 */ /* 0x000fc80000000004 */
[C---:B------:R-:W-:Y:S02]  /*64e0*/  @!P2 PRMT R4, R16.reuse, 0x7610, R4 ;  /* 0x000076101004a816 */ /* 0x040fe40000000004 */
[----:B------:R-:W-:Y:S02]  /*64f0*/  @!P2 PRMT R3, R16, 0x7632, R3 ;  /* 0x000076321003a816 */ /* 0x000fe40000000003 */
[----:B------:R-:W-:Y:S01]  /*6500*/  LOP3.LUT P2, RZ, R5, 0x1000, RZ, 0xc0, !PT ;  /* 0x0000100005ff7812 */ /* 0x000fe2000784c0ff */
[----:B------:R-:W3:Y:S04]  /*6510*/  @!P6 LDG.E R13, desc[UR6][R68.64] ;  /* 0x00000006440de981 */ /* 0x000ee8000c1e1900 */
[----:B------:R-:W3:Y:S01]  /*6520*/  @!P3 LDG.E R60, desc[UR6][R18.64] ;  /* 0x00000006123cb981 */ /* 0x000ee2000c1e1900 */
[----:B------:R-:W-:-:S03]  /*6530*/  PRMT R47, RZ, 0x7610, R47 ;  /* 0x00007610ff2f7816 */ /* 0x000fc6000000002f */
[----:B------:R0:W-:Y:S04]  /*6540*/  STL [R1+0x38], R42 ;  /* 0x0000382a01007387 */ /* 0x0001e80000100800 */
[----:B------:R1:W-:Y:S04]  /*6550*/  STL [R1+0x7c], R40 ;  /* 0x00007c2801007387 */ /* 0x0003e80000100800 */
[----:B------:R-:W3:Y:S01]  /*6560*/  LDL.LU.64 R18, [R1+0x188] ;  /* 0x0001880001127983 */ /* 0x000ee20000300a00 */
[----:B--2---:R-:W-:-:S03]  /*6570*/  @!P4 PRMT R50, R61, 0x7610, R50 ;  /* 0x000076103d32c816 */ /* 0x004fc60000000032 */
[----:B------:R2:W-:Y:S01]  /*6580*/  STL [R1+0x60], R34 ;  /* 0x0000602201007387 */ /* 0x0005e20000100800 */
[----:B------:R-:W-:Y:S02]  /*6590*/  @!P4 PRMT R54, R61, 0x7632, R54 ;  /* 0x000076323d36c816 */ /* 0x000fe40000000036 */
[----:B------:R-:W-:Y:S01]  /*65a0*/  LOP3.LUT P4, RZ, R5, 0x200, RZ, 0xc0, !PT ;  /* 0x0000020005ff7812 */ /* 0x000fe2000788c0ff */
[----:B------:R2:W-:Y:S01]  /*65b0*/  STL [R1+0x30], R53 ;  /* 0x0000303501007387 */ /* 0x0005e20000100800 */
[----:B------:R-:W-:-:S03]  /*65c0*/  PRMT R49, RZ, 0x7610, R49 ;  /* 0x00007610ff317816 */ /* 0x000fc60000000031 */
[----:B------:R2:W-:Y:S04]  /*65d0*/  STL [R1+0xac], R16 ;  /* 0x0000ac1001007387 */ /* 0x0005e80000100800 */
[----:B----4-:R-:W4:Y:S01]  /*65e0*/  @!P2 LDG.E R17, desc[UR6][R22.64] ;  /* 0x000000061611a981 */ /* 0x010f22000c1e1900 */
[----:B------:R-:W-:-:S03]  /*65f0*/  PRMT R46, RZ, 0x7610, R46 ;  /* 0x00007610ff2e7816 */ /* 0x000fc6000000002e */
[----:B------:R-:W-:Y:S01]  /*6600*/  STL [R1+0x8c], R31 ;  /* 0x00008c1f01007387 */ /* 0x000fe20000100800 */
[----:B------:R-:W-:-:S03]  /*6610*/  PRMT R48, RZ, 0x7610, R48 ;  /* 0x00007610ff307816 */ /* 0x000fc60000000030 */
[----:B------:R2:W-:Y:S04]  /*6620*/  STL [R1+0x9c], R30 ;  /* 0x00009c1e01007387 */ /* 0x0005e80000100800 */
[----:B------:R-:W4:Y:S04]  /*6630*/  LDL.LU.64 R22, [R1+0x160] ;  /* 0x0001600001167983 */ /* 0x000f280000300a00 */
[----:B------:R-:W4:Y:S01]  /*6640*/  @!P4 LDG.E R37, desc[UR6][R6.64] ;  /* 0x000000060625c981 */ /* 0x000f22000c1e1900 */
[----:B------:R-:W-:Y:S02]  /*6650*/  PRMT R44, RZ, 0x7610, R44 ;  /* 0x00007610ff2c7816 */ /* 0x000fe4000000002c */
[----:B------:R-:W-:Y:S01]  /*6660*/  PRMT R45, RZ, 0x7610, R45 ;  /* 0x00007610ff2d7816 */ /* 0x000fe2000000002d */
[----:B------:R2:W-:Y:S04]  /*6670*/  STL [R1+0x98], R12 ;  /* 0x0000980c01007387 */ /* 0x0005e80000100800 */
[----:B------:R2:W-:Y:S04]  /*6680*/  STL [R1+0xa4], R28 ;  /* 0x0000a41c01007387 */ /* 0x0005e80000100800 */
[----:B------:R-:W4:Y:S01]  /*6690*/  LDL.LU.64 R6, [R1+0x140] ;  /* 0x0001400001067983 */ /* 0x000f220000300a00 */
[----:B0-----:R-:W-:-:S02]  /*66a0*/  PRMT R42, RZ, 0x7610, R42 ;  /* 0x00007610ff2a7816 */ /* 0x001fc4000000002a */
[----:B-1----:R-:W-:Y:S01]  /*66b0*/  PRMT R40, RZ, 0x7610, R40 ;  /* 0x00007610ff287816 */ /* 0x002fe20000000028 */
[----:B------:R0:W-:Y:S01]  /*66c0*/  STL [R1+0xb4], R62 ;  /* 0x0000b43e01007387 */ /* 0x0001e20000100800 */
[----:B--2---:R-:W-:Y:S02]  /*66d0*/  PRMT R34, RZ, 0x7610, R34 ;  /* 0x00007610ff227816 */ /* 0x004fe40000000022 */
[----:B------:R-:W-:Y:S01]  /*66e0*/  PRMT R53, RZ, 0x7610, R53 ;  /* 0x00007610ff357816 */ /* 0x000fe20000000035 */
[----:B------:R-:W-:Y:S01]  /*66f0*/  IMAD.MOV.U32 R16, RZ, RZ, RZ ;  /* 0x000000ffff107224 */ /* 0x000fe200078e00ff */
[C---:B------:R-:W-:Y:S02]  /*6700*/  @!P5 PRMT R49, R62.reuse, 0x7632, R49 ;  /* 0x000076323e31d816 */ /* 0x040fe40000000031 */
[----:B------:R-:W-:Y:S02]  /*6710*/  CS2R R30, SRZ ;  /* 0x00000000001e7805 */ /* 0x000fe4000001ff00 */
[----:B------:R-:W-:Y:S01]  /*6720*/  @!P5 PRMT R53, R62, 0x7610, R53 ;  /* 0x000076103e35d816 */ /* 0x000fe20000000035 */
[----:B------:R1:W-:Y:S01]  /*6730*/  STL [R1+0x58], R33 ;  /* 0x0000582101007387 */ /* 0x0003e20000100800 */
[----:B------:R-:W-:-:S02]  /*6740*/  LOP3.LUT P5, RZ, R5, 0x400, RZ, 0xc0, !PT ;  /* 0x0000040005ff7812 */ /* 0x000fc400078ac0ff */
[C---:B------:R-:W-:Y:S01]  /*6750*/  @!P1 PRMT R46, R26.reuse, 0x7610, R46 ;  /* 0x000076101a2e9816 */ /* 0x040fe2000000002e */
[----:B------:R2:W-:Y:S01]  /*6760*/  STL [R1+0x78], R39 ;  /* 0x0000782701007387 */ /* 0x0005e20000100800 */
[----:B------:R-:W-:Y:S01]  /*6770*/  @!P1 PRMT R48, R26, 0x7632, R48 ;  /* 0x000076321a309816 */ /* 0x000fe20000000030 */
[----:B------:R-:W-:Y:S01]  /*6780*/  IMAD.MOV.U32 R12, RZ, RZ, RZ ;  /* 0x000000ffff0c7224 */ /* 0x000fe200078e00ff */
[----:B------:R-:W-:Y:S01]  /*6790*/  LOP3.LUT P1, RZ, R5, 0x80, RZ, 0xc0, !PT ;  /* 0x0000008005ff7812 */ /* 0x000fe2000782c0ff */
[----:B------:R-:W-:Y:S01]  /*67a0*/  IMAD.MOV.U32 R28, RZ, RZ, RZ ;  /* 0x000000ffff1c7224 */ /* 0x000fe200078e00ff */
[----:B0-----:R-:W2:Y:S01]  /*67b0*/  LDL.LU.64 R62, [R1+0x138] ;  /* 0x00013800013e7983 */ /* 0x001ea20000300a00 */
[----:B------:R-:W-:-:S03]  /*67c0*/  PRMT R59, RZ, 0x7610, R59 ;  /* 0x00007610ff3b7816 */ /* 0x000fc6000000003b */
[----:B------:R0:W-:Y:S04]  /*67d0*/  STL [R1+0xb0], R58 ;  /* 0x0000b03a01007387 */ /* 0x0001e80000100800 */
[----:B------:R0:W-:Y:S04]  /*67e0*/  STL [R1+0x6c], R35 ;  /* 0x00006c2301007387 */ /* 0x0001e80000100800 */
[----:B------:R-:W2:Y:S04]  /*67f0*/  @!P1 LDG.E R30, desc[UR6][R20.64] ;  /* 0x00000006141e9981 */ /* 0x000ea8000c1e1900 */
[----:B------:R0:W-:Y:S01]  /*6800*/  STL [R1+0x74], R38 ;  /* 0x0000742601007387 */ /* 0x0001e20000100800 */
[----:B------:R-:W-:-:S03]  /*6810*/  PRMT R43, RZ, 0x7610, R43 ;  /* 0x00007610ff2b7816 */ /* 0x000fc6000000002b */
[----:B------:R0:W-:Y:S04]  /*6820*/  STL [R1+0x80], R41 ;  /* 0x0000802901007387 */ /* 0x0001e80000100800 */
[----:B------:R0:W-:Y:S04]  /*6830*/  STL [R1+0x84], R36 ;  /* 0x0000842401007387 */ /* 0x0001e80000100800 */
[----:B------:R0:W-:Y:S04]  /*6840*/  STL [R1+0x88], R32 ;  /* 0x0000882001007387 */ /* 0x0001e80000100800 */
[----:B------:R-:W-:Y:S04]  /*6850*/  STL [R1+0xa0], R29 ;  /* 0x0000a01d01007387 */ /* 0x000fe80000100800 */
[----:B------:R0:W-:Y:S04]  /*6860*/  STL [R1+0xa8], R27 ;  /* 0x0000a81b01007387 */ /* 0x0001e80000100800 */
[----:B------:R-:W2:Y:S01]  /*6870*/  LDL.LU.64 R68, [R1+0x300] ;  /* 0x0003000001447983 */ /* 0x000ea20000300a00 */
[----:B---3--:R-:W-:-:S03]  /*6880*/  @!P6 PRMT R42, R13, 0x7610, R42 ;  /* 0x000076100d2ae816 */ /* 0x008fc6000000002a */
[----:B------:R-:W3:Y:S01]  /*6890*/  LDL.LU.64 R20, [R1+0x2e8] ;  /* 0x0002e80001147983 */ /* 0x000ee20000300a00 */
[----:B------:R-:W-:Y:S02]  /*68a0*/  @!P6 PRMT R40, R13, 0x7632, R40 ;  /* 0x000076320d28e816 */ /* 0x000fe40000000028 */
[C---:B------:R-:W-:Y:S02]  /*68b0*/  @!P3 PRMT R34, R60.reuse, 0x7610, R34 ;  /* 0x000076103c22b816 */ /* 0x040fe40000000022 */
[----:B------:R-:W-:Y:S02]  /*68c0*/  @!P3 PRMT R47, R60, 0x7632, R47 ;  /* 0x000076323c2fb816 */ /* 0x000fe4000000002f */
[C---:B------:R-:W-:Y:S02]  /*68d0*/  LOP3.LUT P6, RZ, R5.reuse, 0x20, RZ, 0xc0, !PT ;  /* 0x0000002005ff7812 */ /* 0x040fe400078cc0ff */
[----:B------:R-:W-:Y:S01]  /*68e0*/  LOP3.LUT P3, RZ, R5, 0x100, RZ, 0xc0, !PT ;  /* 0x0000010005ff7812 */ /* 0x000fe2000786c0ff */
[----:B------:R-:W3:Y:S01]  /*68f0*/  @!P5 LDG.E R12, desc[UR6][R18.64] ;  /* 0x00000006120cd981 */ /* 0x000ee2000c1e1900 */
[----:B----4-:R-:W-:-:S03]  /*6900*/  @!P2 PRMT R44, R17, 0x7610, R44 ;  /* 0x00007610112ca816 */ /* 0x010fc6000000002c */
[----:B------:R-:W4:Y:S01]  /*6910*/  LDL.LU.64 R18, [R1+0x2f8] ;  /* 0x0002f80001127983 */ /* 0x000f220000300a00 */
[----:B------:R-:W-:Y:S02]  /*6920*/  @!P2 PRMT R45, R17, 0x7632, R45 ;  /* 0x00007632112da816 */ /* 0x000fe4000000002d */
[----:B------:R-:W-:-:S05]  /*6930*/  LOP3.LUT P2, RZ, R5, 0x40, RZ, 0xc0, !PT ;  /* 0x0000004005ff7812 */ /* 0x000fca000784c0ff */
[----:B------:R-:W4:Y:S08]  /*6940*/  @!P3 LDG.E R31, desc[UR6][R22.64] ;  /* 0x00000006161fb981 */ /* 0x000f30000c1e1900 */
[----:B------:R-:W4:Y:S01]  /*6950*/  @!P2 LDG.E R28, desc[UR6][R24.64] ;  /* 0x00000006181ca981 */ /* 0x000f22000c1e1900 */
[----:B-1----:R-:W-:-:S03]  /*6960*/  PRMT R33, RZ, 0x7610, R33 ;  /* 0x00007610ff217816 */ /* 0x002fc60000000021 */
[----:B------:R-:W4:Y:S01]  /*6970*/  @!P6 LDG.E R16, desc[UR6][R6.64] ;  /* 0x000000060610e981 */ /* 0x000f22000c1e1900 */
[----:B--2---:R-:W-:Y:S02]  /*6980*/  PRMT R39, RZ, 0x7610, R39 ;  /* 0x00007610ff277816 */ /* 0x004fe40000000027 */
[----:B0-----:R-:W-:Y:S01]  /*6990*/  PRMT R58, RZ, 0x7610, R58 ;  /* 0x00007610ff3a7816 */ /* 0x001fe2000000003a */
[----:B------:R0:W-:Y:S01]  /*69a0*/  STL [R1+0xbc], R60 ;  /* 0x0000bc3c01007387 */ /* 0x0001e20000100800 */
[----:B------:R-:W-:Y:S02]  /*69b0*/  PRMT R35, RZ, 0x7610, R35 ;  /* 0x00007610ff237816 */ /* 0x000fe40000000023 */
[----:B------:R-:W-:Y:S01]  /*69c0*/  PRMT R38, RZ, 0x7610, R38 ;  /* 0x00007610ff267816 */ /* 0x000fe20000000026 */
[----:B------:R-:W2:Y:S04]  /*69d0*/  LDL.LU.64 R22, [R1+0x2f0] ;  /* 0x0002f00001167983 */ /* 0x000ea80000300a00 */
[----:B------:R-:W2:Y:S01]  /*69e0*/  LDL.LU.64 R6, [R1+0x130] ;  /* 0x0001300001067983 */ /* 0x000ea20000300a00 */
[----:B------:R-:W-:-:S02]  /*69f0*/  @!P4 PRMT R33, R37, 0x7610, R33 ;  /* 0x000076102521c816 */ /* 0x000fc40000000021 */
[----:B------:R-:W-:Y:S01]  /*6a00*/  @!P4 PRMT R39, R37, 0x7632, R39 ;  /* 0x000076322527c816 */ /* 0x000fe20000000027 */
[----:B------:R-:W-:Y:S01]  /*6a10*/  STL [R1+0x28], R64 ;  /* 0x0000284001007387 */ /* 0x000fe20000100800 */
        /* <DEDUP_REMOVED lines=8> */
[----:B------:R-:W-:Y:S01]  /*6aa0*/  PRMT R67, RZ, 0x7610, R67 ;  /* 0x00007610ff437816 */ /* 0x000fe20000000043 */
[----:B------:R-:W-:Y:S01]  /*6ab0*/  IMAD.U32 R51, R51, 0x10000, RZ ;  /* 0x0001000033337824 */ /* 0x000fe200078e00ff */
[----:B------:R-:W-:Y:S01]  /*6ac0*/  SHF.L.U32 R65, R65, 0x10, RZ ;  /* 0x0000001041417819 */ /* 0x000fe200000006ff */
[----:B------:R-:W-:Y:S01]  /*6ad0*/  IMAD.U32 R57, R57, 0x10000, RZ ;  /* 0x0001000039397824 */ /* 0x000fe200078e00ff */
[C---:B------:R-:W-:Y:S01]  /*6ae0*/  @!P1 PRMT R36, R30.reuse, 0x7610, R36 ;  /* 0x000076101e249816 */ /* 0x040fe20000000024 */
[----:B------:R-:W-:Y:S01]  /*6af0*/  STL [R1+0xc0], R26 ;  /* 0x0000c01a01007387 */ /* 0x000fe20000100800 */
[----:B------:R-:W-:Y:S02]  /*6b00*/  @!P1 PRMT R32, R30, 0x7632, R32 ;  /* 0x000076321e209816 */ /* 0x000fe40000000020 */
[----:B------:R-:W-:Y:S01]  /*6b10*/  LOP3.LUT P1, RZ, R5, 0x2, RZ, 0xc0, !PT ;  /* 0x0000000205ff7812 */ /* 0x000fe2000782c0ff */
[----:B------:R-:W2:Y:S01]  /*6b20*/  LDL.LU.64 R24, [R1+0x2e0] ;  /* 0x0002e00001187983 */ /* 0x000ea20000300a00 */
[----:B0-----:R-:W-:-:S02]  /*6b30*/  MOV R60, RZ ;  /* 0x000000ff003c7202 */ /* 0x001fc40000000f00 */
[C---:B---3--:R-:W-:Y:S02]  /*6b40*/  @!P5 PRMT R41, R12.reuse, 0x7610, R41 ;  /* 0x000076100c29d816 */ /* 0x048fe40000000029 */
[----:B------:R-:W-:Y:S02]  /*6b50*/  @!P5 PRMT R43, R12, 0x7632, R43 ;  /* 0x000076320c2bd816 */ /* 0x000fe4000000002b */
[----:B------:R-:W-:Y:S02]  /*6b60*/  LOP3.LUT P5, RZ, R5, 0x10, RZ, 0xc0, !PT ;  /* 0x0000001005ff7812 */ /* 0x000fe400078ac0ff */
[C---:B----4-:R-:W-:Y:S02]  /*6b70*/  @!P3 PRMT R35, R31.reuse, 0x7610, R35 ;  /* 0x000076101f23b816 */ /* 0x050fe40000000023 */
[----:B------:R-:W-:Y:S02]  /*6b80*/  @!P3 PRMT R38, R31, 0x7632, R38 ;  /* 0x000076321f26b816 */ /* 0x000fe40000000026 */
[----:B------:R-:W-:-:S02]  /*6b90*/  LOP3.LUT P3, RZ, R5, 0x4, RZ, 0xc0, !PT ;  /* 0x0000000405ff7812 */ /* 0x000fc4000786c0ff */
[C---:B------:R-:W-:Y:S02]  /*6ba0*/  @!P6 PRMT R58, R16.reuse, 0x7610, R58 ;  /* 0x00007610103ae816 */ /* 0x040fe4000000003a */
[----:B------:R-:W-:Y:S02]  /*6bb0*/  @!P6 PRMT R59, R16, 0x7632, R59 ;  /* 0x00007632103be816 */ /* 0x000fe4000000003b */
[----:B------:R-:W-:Y:S01]  /*6bc0*/  LOP3.LUT P6, RZ, R0, 0x1, RZ, 0xc0, !PT ;  /* 0x0000000100ff7812 */ /* 0x000fe200078cc0ff */
[----:B------:R-:W-:-:S06]  /*6bd0*/  IMAD.MOV.U32 R0, RZ, RZ, RZ ;  /* 0x000000ffff007224 */ /* 0x000fcc00078e00ff */
[----:B------:R0:W3:Y:S01]  /*6be0*/  @!P4 LDG.E R0, desc[UR6][R62.64] ;  /* 0x000000063e00c981 */ /* 0x0000e2000c1e1900 */
[C---:B------:R-:W-:Y:S02]  /*6bf0*/  @!P2 PRMT R27, R28.reuse, 0x7610, R27 ;  /* 0x000076101c1ba816 */ /* 0x040fe4000000001b */
[----:B------:R-:W-:Y:S01]  /*6c00*/  @!P2 PRMT R29, R28, 0x7632, R29 ;  /* 0x000076321c1da816 */ /* 0x000fe2000000001d */
[----:B--2---:R-:W2:Y:S01]  /*6c10*/  @!P1 LDG.E R60, desc[UR6][R6.64] ;  /* 0x00000006063c9981 */ /* 0x004ea2000c1e1900 */
[----:B0-----:R-:W-:Y:S01]  /*6c20*/  IMAD.MOV.U32 R62, RZ, RZ, RZ ;  /* 0x000000ffff3e7224 */ /* 0x001fe200078e00ff */
[----:B------:R-:W-:Y:S01]  /*6c30*/  LOP3.LUT P2, RZ, R5, 0x1, RZ, 0xc0, !PT ;  /* 0x0000000105ff7812 */ /* 0x000fe2000784c0ff */
[----:B------:R-:W-:Y:S01]  /*6c40*/  HFMA2 R5, -RZ, RZ, 0, 0 ;  /* 0x00000000ff057431 */ /* 0x000fe200000001ff */
[----:B------:R-:W4:Y:S04]  /*6c50*/  LDL.LU R63, [R1+0x11c] ;  /* 0x00011c00013f7983 */ /* 0x000f280000300800 */
[----:B------:R-:W3:Y:S04]  /*6c60*/  @!P3 LDG.E R62, desc[UR6][R14.64] ;  /* 0x000000060e3eb981 */ /* 0x000ee8000c1e1900 */
[----:B------:R-:W2:Y:S04]  /*6c70*/  @!P5 LDG.E R5, desc[UR6][R10.64] ;  /* 0x000000060a05d981 */ /* 0x000ea8000c1e1900 */
[----:B------:R-:W4:Y:S01]  /*6c80*/  LDL.LU R6, [R1+0x118] ;  /* 0x0001180001067983 */ /* 0x000f220000300800 */
[----:B-1----:R-:W-:-:S02]  /*6c90*/  PRMT R61, RZ, 0x7610, R61 ;  /* 0x00007610ff3d7816 */ /* 0x002fc4000000003d */
[----:B------:R-:W-:Y:S02]  /*6ca0*/  PRMT R64, RZ, 0x7610, R64 ;  /* 0x00007610ff407816 */ /* 0x000fe40000000040 */
[----:B------:R-:W-:Y:S01]  /*6cb0*/  PRMT R68, RZ, 0x7610, R68 ;  /* 0x00007610ff447816 */ /* 0x000fe20000000044 */
[----:B------:R0:W-:Y:S01]  /*6cc0*/  STL [R1+0xcc], R12 ;  /* 0x0000cc0c01007387 */ /* 0x0001e20000100800 */
[----:B------:R-:W-:Y:S02]  /*6cd0*/  PRMT R66, RZ, 0x7610, R66 ;  /* 0x00007610ff427816 */ /* 0x000fe40000000042 */
[----:B------:R-:W-:Y:S01]  /*6ce0*/  PRMT R69, RZ, 0x7610, R69 ;  /* 0x00007610ff457816 */ /* 0x000fe20000000045 */
[----:B------:R-:W4:Y:S04]  /*6cf0*/  LDL.LU R7, [R1+0x110] ;  /* 0x0001100001077983 */ /* 0x000f280000300800 */
[----:B------:R-:W4:Y:S01]  /*6d00*/  LDL.LU.64 R14, [R1+0x2d0] ;  /* 0x0002d000010e7983 */ /* 0x000f220000300a00 */
[----:B0-----:R-:W-:-:S02]  /*6d10*/  IMAD.MOV.U32 R12, RZ, RZ, RZ ;  /* 0x000000ffff0c7224 */ /* 0x001fc400078e00ff */
[----:B------:R-:W-:Y:S01]  /*6d20*/  IMAD.MOV.U32 R26, RZ, RZ, RZ ;  /* 0x000000ffff1a7224 */ /* 0x000fe200078e00ff */
[----:B------:R-:W4:Y:S01]  /*6d30*/  LDL.LU.64 R10, [R1+0x2d8] ;  /* 0x0002d800010a7983 */ /* 0x000f220000300a00 */
[C---:B---3--:R-:W-:Y:S02]  /*6d40*/  @!P3 PRMT R61, R62.reuse, 0x7610, R61 ;  /* 0x000076103e3db816 */ /* 0x048fe4000000003d */
[----:B------:R-:W-:Y:S02]  /*6d50*/  @!P3 PRMT R64, R62, 0x7632, R64 ;  /* 0x000076323e40b816 */ /* 0x000fe40000000040 */
[----:B------:R-:W-:Y:S02]  /*6d60*/  LOP3.LUT P3, RZ, R2, 0x20000000, RZ, 0xc0, !PT ;  /* 0x2000000002ff7812 */ /* 0x000fe4000786c0ff */
[C---:B--2---:R-:W-:Y:S02]  /*6d70*/  @!P5 PRMT R68, R5.reuse, 0x7610, R68 ;  /* 0x000076100544d816 */ /* 0x044fe40000000044 */
[----:B------:R-:W-:-:S02]  /*6d80*/  @!P5 PRMT R66, R5, 0x7632, R66 ;  /* 0x000076320542d816 */ /* 0x000fc40000000042 */
[----:B------:R-:W-:Y:S02]  /*6d90*/  LOP3.LUT P5, RZ, R2, 0x80000000, RZ, 0xc0, !PT ;  /* 0x8000000002ff7812 */ /* 0x000fe400078ac0ff */
[----:B------:R-:W-:-:S05]  /*6da0*/  @!P4 PRMT R67, R0, 0x7610, R67 ;  /* 0x000076100043c816 */ /* 0x000fca0000000043 */
[----:B------:R0:W2:Y:S01]  /*6db0*/  @!P3 LDG.E R12, desc[UR6][R20.64] ;  /* 0x00000006140cb981 */ /* 0x0000a2000c1e1900 */
[----:B------:R-:W-:Y:S02]  /*6dc0*/  @!P4 PRMT R69, R0, 0x7632, R69 ;  /* 0x000076320045c816 */ /* 0x000fe40000000045 */
[----:B------:R-:W-:Y:S01]  /*6dd0*/  LOP3.LUT P4, RZ, R2, 0x40000000, RZ, 0xc0, !PT ;  /* 0x4000000002ff7812 */ /* 0x000fe2000788c0ff */
[----:B----4-:R-:W3:Y:S01]  /*6de0*/  @!P2 LDG.E R26, desc[UR6][R14.64] ;  /* 0x000000060e1aa981 */ /* 0x010ee2000c1e1900 */
[----:B0-----:R-:W-:-:S06]  /*6df0*/  CS2R R20, SRZ ;  /* 0x0000000000147805 */ /* 0x001fcc000001ff00 */
[----:B------:R0:W4:Y:S05]  /*6e00*/  @!P5 LDG.E R21, desc[UR6][R18.64] ;  /* 0x000000061215d981 */ /* 0x00012a000c1e1900 */
[----:B------:R1:W4:Y:S01]  /*6e10*/  @!P4 LDG.E R20, desc[UR6][R22.64] ;  /* 0x000000061614c981 */ /* 0x000322000c1e1900 */
[----:B0-----:R-:W-:Y:S02]  /*6e20*/  PRMT R19, RZ, 0x7610, R19 ;  /* 0x00007610ff137816 */ /* 0x001fe40000000013 */
[----:B------:R-:W-:Y:S02]  /*6e30*/  PRMT R18, RZ, 0x7610, R18 ;  /* 0x00007610ff127816 */ /* 0x000fe40000000012 */
[----:B------:R-:W-:-:S02]  /*6e40*/  @!P0 PRMT R19, R52, 0x7632, R19 ;  /* 0x0000763234138816 */ /* 0x000fc40000000013 */
[----:B------:R-:W-:-:S03]  /*6e50*/  @!P0 PRMT R18, R52, 0x7610, R18 ;  /* 0x0000761034128816 */ /* 0x000fc60000000012 */
[----:B------:R-:W-:Y:S01]  /*6e60*/  IMAD.U32 R19, R19, 0x10000, RZ ;  /* 0x0001000013137824 */ /* 0x000fe200078e00ff */
[----:B------:R-:W-:Y:S01]  /*6e70*/  SHF.L.U32 R18, R18, 0x10, RZ ;  /* 0x0000001012127819 */ /* 0x000fe200000006ff */
[----:B-1----:R-:W-:Y:S02]  /*6e80*/  IMAD.U32 R22, R6, 0x10000, RZ ;  /* 0x0001000006167824 */ /* 0x002fe400078e00ff */
[----:B------:R-:W-:Y:S02]  /*6e90*/  IMAD.U32 R23, R63, 0x10000, RZ ;  /* 0x000100003f177824 */ /* 0x000fe400078e00ff */
[----:B------:R-:W-:Y:S01]  /*6ea0*/  FMUL.FTZ R6, R19, R19 ;  /* 0x0000001313067220 */ /* 0x000fe20000410000 */
[----:B------:R-:W-:Y:S01]  /*6eb0*/  FADD.FTZ R19, R18, R19 ;  /* 0x0000001312137221 */ /* 0x000fe20000010000 */
[----:B------:R-:W-:-:S03]  /*6ec0*/  FADD.FTZ R63, R22, R23 ;  /* 0x00000017163f7221 */ /* 0x000fc60000010000 */
[----:B------:R-:W-:Y:S01]  /*6ed0*/  FADD.FTZ R19, RZ, R19 ;  /* 0x00000013ff137221 */ /* 0x000fe20000010000 */
[----:B------:R-:W-:-:S03]  /*6ee0*/  FMUL.FTZ R23, R23, R23 ;  /* 0x0000001717177220 */ /* 0x000fc60000410000 */
[----:B------:R-:W-:Y:S02]  /*6ef0*/  FADD.FTZ R19, R19, R63 ;  /* 0x0000003f13137221 */ /* 0x000fe40000010000 */
[----:B------:R-:W2:Y:S01]  /*6f00*/  LDL.LU R63, [R1+0x2c8] ;  /* 0x0002c800013f7983 */ /* 0x000ea20000300800 */
[----:B------:R-:W-:-:S03]  /*6f10*/  FFMA.FTZ R22, R22, R22, R23 ;  /* 0x0000001616167223 */ /* 0x000fc60000010017 */
[----:B------:R-:W3:Y:S01]  /*6f20*/  LDL.LU R23, [R1+0x114] ;  /* 0x0001140001177983 */ /* 0x000ee20000300800 */
[----:B------:R-:W-:-:S03]  /*6f30*/  FFMA.FTZ R18, R18, R18, R6 ;  /* 0x0000001212127223 */ /* 0x000fc60000010006 */
[----:B------:R-:W4:Y:S01]  /*6f40*/  LDL.LU R6, [R1+0x12c] ;  /* 0x00012c0001067983 */ /* 0x000f220000300800 */
[----:B------:R-:W-:-:S04]  /*6f50*/  FADD.FTZ R18, RZ, R18 ;  /* 0x00000012ff127221 */ /* 0x000fc80000010000 */
[----:B------:R-:W-:Y:S01]  /*6f60*/  FADD.FTZ R18, R18, R22 ;  /* 0x0000001612127221 */ /* 0x000fe20000010000 */
[----:B--2---:R-:W-:Y:S01]  /*6f70*/  SHF.L.U32 R63, R63, 0x10, RZ ;  /* 0x000000103f3f7819 */ /* 0x004fe200000006ff */
[----:B---3--:R-:W-:-:S04]  /*6f80*/  IMAD.U32 R23, R23, 0x10000, RZ ;  /* 0x0001000017177824 */ /* 0x008fc800078e00ff */
[----:B------:R-:W-:Y:S01]  /*6f90*/  FMUL.FTZ R22, R63, R63 ;  /* 0x0000003f3f167220 */ /* 0x000fe20000410000 */
[----:B------:R-:W-:-:S03]  /*6fa0*/  FADD.FTZ R63, R23, R63 ;  /* 0x0000003f173f7221 */ /* 0x000fc60000010000 */
[----:B------:R-:W-:Y:S02]  /*6fb0*/  FFMA.FTZ R22, R23, R23, R22 ;  /* 0x0000001717167223 */ /* 0x000fe40000010016 */
[----:B------:R-:W2:Y:S01]  /*6fc0*/  LDL.LU R23, [R1+0x120] ;  /* 0x0001200001177983 */ /* 0x000ea20000300800 */
[----:B------:R-:W-:Y:S01]  /*6fd0*/  FADD.FTZ R19, R19, R63 ;  /* 0x0000003f13137221 */ /* 0x000fe20000010000 */
[----:B------:R-:W-:Y:S01]  /*6fe0*/  SHF.L.U32 R63, R7, 0x10, RZ ;  /* 0x00000010073f7819 */ /* 0x000fe200000006ff */
[----:B------:R-:W-:Y:S01]  /*6ff0*/  FADD.FTZ R18, R18, R22 ;  /* 0x0000001612127221 */ /* 0x000fe20000010000 */
[----:B------:R-:W3:Y:S01]  /*7000*/  LDL.LU R7, [R1+0x15c] ;  /* 0x00015c0001077983 */ /* 0x000ee20000300800 */
[----:B--2---:R-:W-:-:S04]  /*7010*/  IMAD.U32 R23, R23, 0x10000, RZ ;  /* 0x0001000017177824 */ /* 0x004fc800078e00ff */
[----:B------:R-:W-:Y:S01]  /*7020*/  FMUL.FTZ R22, R23, R23 ;  /* 0x0000001717167220 */ /* 0x000fe20000410000 */
[----:B------:R-:W-:-:S04]  /*7030*/  FADD.FTZ R23, R63, R23 ;  /* 0x000000173f177221 */ /* 0x000fc80000010000 */
[----:B------:R-:W-:Y:S02]  /*7040*/  FADD.FTZ R19, R19, R23 ;  /* 0x0000001713137221 */ /* 0x000fe40000010000 */
[----:B------:R-:W2:Y:S01]  /*7050*/  LDL.LU R23, [R1+0x128] ;  /* 0x0001280001177983 */ /* 0x000ea20000300800 */
[----:B------:R-:W-:-:S03]  /*7060*/  FFMA.FTZ R22, R63, R63, R22 ;  /* 0x0000003f3f167223 */ /* 0x000fc60000010016 */
[----:B------:R-:W4:Y:S01]  /*7070*/  LDL.LU R63, [R1+0x124] ;  /* 0x00012400013f7983 */ /* 0x000f220000300800 */
[----:B------:R-:W-:Y:S01]  /*7080*/  FADD.FTZ R18, R18, R22 ;  /* 0x0000001612127221 */ /* 0x000fe20000010000 */
[----:B--2---:R-:W-:Y:S02]  /*7090*/  IMAD.U32 R23, R23, 0x10000, RZ ;  /* 0x0001000017177824 */ /* 0x004fe400078e00ff */
[----:B----4-:R-:W-:Y:S02]  /*70a0*/  IMAD.U32 R63, R63, 0x10000, RZ ;  /* 0x000100003f3f7824 */ /* 0x010fe400078e00ff */
[----:B------:R-:W-:Y:S02]  /*70b0*/  FMUL.FTZ R22, R23, R23 ;  /* 0x0000001717167220 */ /* 0x000fe40000410000 */
[C---:B------:R-:W-:Y:S02]  /*70c0*/  FADD.FTZ R23, R63.reuse, R23 ;  /* 0x000000173f177221 */ /* 0x040fe40000010000 */
[----:B------:R-:W-:-:S02]  /*70d0*/  FFMA.FTZ R22, R63, R63, R22 ;  /* 0x0000003f3f167223 */ /* 0x000fc40000010016 */
[----:B------:R-:W2:Y:S01]  /*70e0*/  LDL.LU R63, [R1+0x148] ;  /* 0x00014800013f7983 */ /* 0x000ea20000300800 */
[----:B------:R-:W-:Y:S01]  /*70f0*/  FADD.FTZ R19, R19, R23 ;  /* 0x0000001713137221 */ /* 0x000fe20000010000 */
[----:B------:R-:W-:Y:S01]  /*7100*/  FADD.FTZ R18, R18, R22 ;  /* 0x0000001612127221 */ /* 0x000fe20000010000 */
[----:B------:R-:W-:Y:S02]  /*7110*/  IMAD.U32 R22, R6, 0x10000, RZ ;  /* 0x0001000006167824 */ /* 0x000fe400078e00ff */
[----:B------:R-:W4:Y:S01]  /*7120*/  LDL.LU R6, [R1+0x180] ;  /* 0x0001800001067983 */ /* 0x000f220000300800 */
[----:B--2---:R-:W-:-:S05]  /*7130*/  SHF.L.U32 R23, R63, 0x10, RZ ;  /* 0x000000103f177819 */ /* 0x004fca00000006ff */
[----:B------:R-:W-:Y:S01]  /*7140*/  FMUL.FTZ R63, R23, R23 ;  /* 0x00000017173f7220 */ /* 0x000fe20000410000 */
[----:B------:R-:W-:-:S03]  /*7150*/  FADD.FTZ R23, R22, R23 ;  /* 0x0000001716177221 */ /* 0x000fc60000010000 */
[----:B------:R-:W-:Y:S01]  /*7160*/  FFMA.FTZ R63, R22, R22, R63 ;  /* 0x00000016163f7223 */ /* 0x000fe2000001003f */
[----:B------:R-:W-:Y:S01]  /*7170*/  FMUL.FTZ R22, R51, R51 ;  /* 0x0000003333167220 */ /* 0x000fe20000410000 */
[----:B------:R-:W-:Y:S02]  /*7180*/  FADD.FTZ R19, R19, R23 ;  /* 0x0000001713137221 */ /* 0x000fe40000010000 */
[----:B------:R-:W2:Y:S01]  /*7190*/  LDL.LU R23, [R1+0x150] ;  /* 0x0001500001177983 */ /* 0x000ea20000300800 */
[----:B------:R-:W-:Y:S01]  /*71a0*/  FADD.FTZ R18, R18, R63 ;  /* 0x0000003f12127221 */ /* 0x000fe20000010000 */
[C---:B------:R-:W-:Y:S01]  /*71b0*/  FADD.FTZ R51, R65.reuse, R51 ;  /* 0x0000003341337221 */ /* 0x040fe20000010000 */
[----:B------:R-:W-:Y:S01]  /*71c0*/  FFMA.FTZ R22, R65, R65, R22 ;  /* 0x0000004141167223 */ /* 0x000fe20000010016 */
[----:B------:R-:W4:Y:S04]  /*71d0*/  LDL.LU R63, [R1+0x154] ;  /* 0x00015400013f7983 */ /* 0x000f280000300800 */
[----:B------:R-:W4:Y:S01]  /*71e0*/  LDL.LU R65, [R1+0x14c] ;  /* 0x00014c0001417983 */ /* 0x000f220000300800 */
[----:B------:R-:W-:Y:S01]  /*71f0*/  FADD.FTZ R19, R19, R51 ;  /* 0x0000003313137221 */ /* 0x000fe20000010000 */
[----:B------:R-:W-:Y:S01]  /*7200*/  FADD.FTZ R18, R18, R22 ;  /* 0x0000001612127221 */ /* 0x000fe20000010000 */
[----:B---3--:R-:W-:-:S02]  /*7210*/  IMAD.U32 R22, R7, 0x10000, RZ ;  /* 0x0001000007167824 */ /* 0x008fc400078e00ff */
[----:B------:R-:W3:Y:S01]  /*7220*/  LDL.LU R7, [R1+0x184] ;  /* 0x0001840001077983 */ /* 0x000ee20000300800 */
[----:B--2---:R-:W-:Y:S02]  /*7230*/  IMAD.U32 R23, R23, 0x10000, RZ ;  /* 0x0001000017177824 */ /* 0x004fe400078e00ff */
[----:B----4-:R-:W-:Y:S01]  /*7240*/  IMAD.U32 R63, R63, 0x10000, RZ ;  /* 0x000100003f3f7824 */ /* 0x010fe200078e00ff */
[----:B------:R-:W-:Y:S01]  /*7250*/  SHF.L.U32 R51, R65, 0x10, RZ ;  /* 0x0000001041337819 */ /* 0x000fe200000006ff */
[----:B------:R-:W-:Y:S02]  /*7260*/  FMUL.FTZ R65, R23, R23 ;  /* 0x0000001717417220 */ /* 0x000fe40000410000 */
[C---:B------:R-:W-:Y:S02]  /*7270*/  FADD.FTZ R23, R63.reuse, R23 ;  /* 0x000000173f177221 */ /* 0x040fe40000010000 */
[----:B------:R-:W-:Y:S02]  /*7280*/  FFMA.FTZ R65, R63, R63, R65 ;  /* 0x0000003f3f417223 */ /* 0x000fe40000010041 */
[----:B------:R-:W-:Y:S01]  /*7290*/  FADD.FTZ R63, R19, R23 ;  /* 0x00000017133f7221 */ /* 0x000fe20000010000 */
[----:B------:R-:W-:Y:S01]  /*72a0*/  FMUL.FTZ R23, R51, R51 ;  /* 0x0000003333177220 */ /* 0x000fe20000410000 */
[----:B------:R-:W2:Y:S01]  /*72b0*/  LDL.LU R19, [R1+0x168] ;  /* 0x0001680001137983 */ /* 0x000ea20000300800 */
[----:B------:R-:W-:-:S02]  /*72c0*/  FADD.FTZ R51, R22, R51 ;  /* 0x0000003316337221 */ /* 0x000fc40000010000 */
[----:B------:R-:W-:Y:S02]  /*72d0*/  FFMA.FTZ R23, R22, R22, R23 ;  /* 0x0000001616177223 */ /* 0x000fe40000010017 */
[----:B------:R-:W4:Y:S01]  /*72e0*/  LDL.LU R22, [R1+0x16c] ;  /* 0x00016c0001167983 */ /* 0x000f220000300800 */
[----:B------:R-:W-:-:S03]  /*72f0*/  FADD.FTZ R18, R18, R65 ;  /* 0x0000004112127221 */ /* 0x000fc60000010000 */
[----:B------:R-:W3:Y:S01]  /*7300*/  LDL.LU R65, [R1+0x158] ;  /* 0x0001580001417983 */ /* 0x000ee20000300800 */
[----:B------:R-:W-:Y:S01]  /*7310*/  FADD.FTZ R63, R63, R51 ;  /* 0x000000333f3f7221 */ /* 0x000fe20000010000 */
[----:B------:R-:W-:Y:S01]  /*7320*/  FADD.FTZ R18, R18, R23 ;  /* 0x0000001712127221 */ /* 0x000fe20000010000 */
[----:B--2---:R-:W-:-:S04]  /*7330*/  IMAD.U32 R19, R19, 0x10000, RZ ;  /* 0x0001000013137824 */ /* 0x004fc800078e00ff */
[----:B------:R-:W-:Y:S01]  /*7340*/  FMUL.FTZ R51, R19, R19 ;  /* 0x0000001313337220 */ /* 0x000fe20000410000 */
[----:B----4-:R-:W-:Y:S01]  /*7350*/  SHF.L.U32 R22, R22, 0x10, RZ ;  /* 0x0000001016167819 */ /* 0x010fe200000006ff */
[----:B---3--:R-:W-:-:S04]  /*7360*/  IMAD.U32 R23, R65, 0x10000, RZ ;  /* 0x0001000041177824 */ /* 0x008fc800078e00ff */
[C---:B------:R-:W-:Y:S01]  /*7370*/  FADD.FTZ R19, R22.reuse, R19 ;  /* 0x0000001316137221 */ /* 0x040fe20000010000 */
[----:B------:R-:W-:Y:S01]  /*7380*/  FFMA.FTZ R51, R22, R22, R51 ;  /* 0x0000001616337223 */ /* 0x000fe20000010033 */
[----:B------:R-:W-:Y:S02]  /*7390*/  IMAD.U32 R22, R6, 0x10000, RZ ;  /* 0x0001000006167824 */ /* 0x000fe400078e00ff */
[----:B------:R-:W-:Y:S01]  /*73a0*/  FMUL.FTZ R65, R23, R23 ;  /* 0x0000001717417220 */ /* 0x000fe20000410000 */
[----:B------:R-:W-:Y:S01]  /*73b0*/  FADD.FTZ R19, R63, R19 ;  /* 0x000000133f137221 */ /* 0x000fe20000010000 */
[----:B------:R-:W-:Y:S01]  /*73c0*/  FADD.FTZ R18, R18, R51 ;  /* 0x0000003312127221 */ /* 0x000fe20000010000 */
[C---:B------:R-:W-:Y:S01]  /*73d0*/  FADD.FTZ R23, R22.reuse, R23 ;  /* 0x0000001716177221 */ /* 0x040fe20000010000 */
[----:B------:R-:W-:Y:S01]  /*73e0*/  FFMA.FTZ R65, R22, R22, R65 ;  /* 0x0000001616417223 */ /* 0x000fe20000010041 */
[----:B------:R-:W2:Y:S04]  /*73f0*/  LDL.LU R51, [R1+0x170] ;  /* 0x0001700001337983 */ /* 0x000ea80000300800 */
[----:B------:R-:W3:Y:S01]  /*7400*/  LDL.LU R22, [R1+0x174] ;  /* 0x0001740001167983 */ /* 0x000ee20000300800 */
[----:B------:R-:W-:Y:S01]  /*7410*/  FADD.FTZ R19, R19, R23 ;  /* 0x0000001713137221 */ /* 0x000fe20000010000 */
[----:B------:R-:W-:-:S02]  /*7420*/  FADD.FTZ R18, R18, R65 ;  /* 0x0000004112127221 */ /* 0x000fc40000010000 */
[----:B------:R-:W4:Y:S04]  /*7430*/  LDL.LU R63, [R1+0x190] ;  /* 0x00019000013f7983 */ /* 0x000f280000300800 */
[----:B------:R-:W4:Y:S04]  /*7440*/  LDL.LU R65, [R1+0x194] ;  /* 0x0001940001417983 */ /* 0x000f280000300800 */
[----:B------:R-:W4:Y:S01]  /*7450*/  LDL.LU R6, [R1+0x1c8] ;  /* 0x0001c80001067983 */ /* 0x000f220000300800 */
[----:B---3--:R-:W-:Y:S01]  /*7460*/  SHF.L.U32 R22, R22, 0x10, RZ ;  /* 0x0000001016167819 */ /* 0x008fe200000006ff */
[----:B--2---:R-:W-:-:S04]  /*7470*/  IMAD.U32 R51, R51, 0x10000, RZ ;  /* 0x0001000033337824 */ /* 0x004fc800078e00ff */
[----:B------:R-:W-:-:S04]  /*7480*/  FMUL.FTZ R23, R22, R22 ;  /* 0x0000001616177220 */ /* 0x000fc80000410000 */
[----:B------:R-:W-:-:S04]  /*7490*/  FFMA.FTZ R23, R51, R51, R23 ;  /* 0x0000003333177223 */ /* 0x000fc80000010017 */
[----:B------:R-:W-:Y:S02]  /*74a0*/  FADD.FTZ R18, R18, R23 ;  /* 0x0000001712127221 */ /* 0x000fe40000010000 */
[----:B------:R-:W2:Y:S01]  /*74b0*/  LDL.LU R23, [R1+0x1a4] ;  /* 0x0001a40001177983 */ /* 0x000ea20000300800 */
[----:B------:R-:W-:Y:S01]  /*74c0*/  FADD.FTZ R22, R51, R22 ;  /* 0x0000001633167221 */ /* 0x000fe20000010000 */
[----:B----4-:R-:W-:Y:S01]  /*74d0*/  IMAD.U32 R63, R63, 0x10000, RZ ;  /* 0x000100003f3f7824 */ /* 0x010fe200078e00ff */
[----:B------:R-:W-:Y:S02]  /*74e0*/  SHF.L.U32 R65, R65, 0x10, RZ ;  /* 0x0000001041417819 */ /* 0x000fe400000006ff */
[----:B------:R-:W-:Y:S01]  /*74f0*/  FADD.FTZ R19, R19, R22 ;  /* 0x0000001613137221 */ /* 0x000fe20000010000 */
[----:B------:R-:W-:Y:S01]  /*7500*/  FMUL.FTZ R51, R63, R63 ;  /* 0x0000003f3f337220 */ /* 0x000fe20000410000 */
[----:B------:R-:W-:Y:S02]  /*7510*/  IMAD.U32 R22, R7, 0x10000, RZ ;  /* 0x0001000007167824 */ /* 0x000fe400078e00ff */
[C---:B------:R-:W-:Y:S01]  /*7520*/  FADD.FTZ R63, R65.reuse, R63 ;  /* 0x0000003f413f7221 */ /* 0x040fe20000010000 */
[----:B------:R-:W3:Y:S01]  /*7530*/  LDL.LU R7, [R1+0x1d8] ;  /* 0x0001d80001077983 */ /* 0x000ee20000300800 */
[----:B------:R-:W-:-:S02]  /*7540*/  FFMA.FTZ R51, R65, R65, R51 ;  /* 0x0000004141337223 */ /* 0x000fc40000010033 */
[----:B------:R-:W-:Y:S01]  /*7550*/  FADD.FTZ R65, R19, R63 ;  /* 0x0000003f13417221 */ /* 0x000fe20000010000 */
[----:B------:R-:W-:Y:S01]  /*7560*/  FMUL.FTZ R63, R22, R22 ;  /* 0x00000016163f7220 */ /* 0x000fe20000410000 */
[----:B------:R-:W4:Y:S01]  /*7570*/  LDL.LU R19, [R1+0x1a8] ;  /* 0x0001a80001137983 */ /* 0x000f220000300800 */
[----:B------:R-:W-:-:S03]  /*7580*/  FADD.FTZ R18, R18, R51 ;  /* 0x0000003312127221 */ /* 0x000fc60000010000 */
[----:B------:R-:W3:Y:S01]  /*7590*/  LDL.LU R51, [R1+0x1a0] ;  /* 0x0001a00001337983 */ /* 0x000ee20000300800 */
[----:B--2---:R-:W-:-:S04]  /*75a0*/  IMAD.U32 R23, R23, 0x10000, RZ ;  /* 0x0001000017177824 */ /* 0x004fc800078e00ff */
[C---:B------:R-:W-:Y:S01]  /*75b0*/  FADD.FTZ R22, R23.reuse, R22 ;  /* 0x0000001617167221 */ /* 0x040fe20000010000 */
[----:B------:R-:W-:Y:S02]  /*75c0*/  FFMA.FTZ R63, R23, R23, R63 ;  /* 0x00000017173f7223 */ /* 0x000fe4000001003f */
[----:B------:R-:W2:Y:S01]  /*75d0*/  LDL.LU R23, [R1+0x1ac] ;  /* 0x0001ac0001177983 */ /* 0x000ea20000300800 */
[----:B------:R-:W-:Y:S01]  /*75e0*/  FADD.FTZ R65, R65, R22 ;  /* 0x0000001641417221 */ /* 0x000fe20000010000 */
[----:B----4-:R-:W-:-:S05]  /*75f0*/  SHF.L.U32 R19, R19, 0x10, RZ ;  /* 0x0000001013137819 */ /* 0x010fca00000006ff */
[----:B------:R-:W-:Y:S01]  /*7600*/  FMUL.FTZ R22, R19, R19 ;  /* 0x0000001313167220 */ /* 0x000fe20000410000 */
[----:B---3--:R-:W-:Y:S02]  /*7610*/  IMAD.U32 R51, R51, 0x10000, RZ ;  /* 0x0001000033337824 */ /* 0x008fe400078e00ff */
[----:B------:R-:W-:Y:S02]  /*7620*/  FADD.FTZ R18, R18, R63 ;  /* 0x0000003f12127221 */ /* 0x000fe40000010000 */
[----:B------:R-:W-:Y:S01]  /*7630*/  FMUL.FTZ R63, R51, R51 ;  /* 0x00000033333f7220 */ /* 0x000fe20000410000 */
[----:B--2---:R-:W-:-:S04]  /*7640*/  IMAD.U32 R23, R23, 0x10000, RZ ;  /* 0x0001000017177824 */ /* 0x004fc800078e00ff */
[C---:B------:R-:W-:Y:S01]  /*7650*/  FFMA.FTZ R22, R23.reuse, R23, R22 ;  /* 0x0000001717167223 */ /* 0x040fe20000010016 */
[----:B------:R-:W-:Y:S01]  /*7660*/  FADD.FTZ R19, R23, R19 ;  /* 0x0000001317137221 */ /* 0x000fe20000010000 */
[----:B------:R-:W-:Y:S02]  /*7670*/  SHF.L.U32 R23, R6, 0x10, RZ ;  /* 0x0000001006177819 */ /* 0x000fe400000006ff */
[----:B------:R-:W-:Y:S01]  /*7680*/  FADD.FTZ R18, R18, R22 ;  /* 0x0000001612127221 */ /* 0x000fe20000010000 */
[----:B------:R-:W-:Y:S01]  /*7690*/  FADD.FTZ R19, R65, R19 ;  /* 0x0000001341137221 */ /* 0x000fe20000010000 */
[----:B------:R-:W2:Y:S01]  /*76a0*/  LDL.LU R22, [R1+0x1bc] ;  /* 0x0001bc0001167983 */ /* 0x000ea20000300800 */
[C---:B------:R-:W-:Y:S01]  /*76b0*/  FADD.FTZ R51, R23.reuse, R51 ;  /* 0x0000003317337221 */ /* 0x040fe20000010000 */
[----:B------:R-:W-:Y:S02]  /*76c0*/  FFMA.FTZ R63, R23, R23, R63 ;  /* 0x00000017173f7223 */ /* 0x000fe4000001003f */
[----:B------:R-:W3:Y:S01]  /*76d0*/  LDL.LU R23, [R1+0x1b8] ;  /* 0x0001b80001177983 */ /* 0x000ee20000300800 */
[----:B------:R-:W-:-:S03]  /*76e0*/  FADD.FTZ R19, R19, R51 ;  /* 0x0000003313137221 */ /* 0x000fc60000010000 */
[----:B------:R-:W4:Y:S01]  /*76f0*/  LDL.LU R65, [R1+0x1dc] ;  /* 0x0001dc0001417983 */ /* 0x000f220000300800 */
[----:B------:R-:W-:-:S03]  /*7700*/  FADD.FTZ R18, R18, R63 ;  /* 0x0000003f12127221 */ /* 0x000fc60000010000 */
[----:B------:R-:W4:Y:S01]  /*7710*/  LDL.LU R6, [R1+0x208] ;  /* 0x0002080001067983 */ /* 0x000f220000300800 */
[----:B--2---:R-:W-:Y:S02]  /*7720*/  IMAD.U32 R22, R22, 0x10000, RZ ;  /* 0x0001000016167824 */ /* 0x004fe400078e00ff */
[----:B---3--:R-:W-:Y:S02]  /*7730*/  IMAD.U32 R23, R23, 0x10000, RZ ;  /* 0x0001000017177824 */ /* 0x008fe400078e00ff */
[----:B------:R-:W-:Y:S02]  /*7740*/  FMUL.FTZ R51, R22, R22 ;  /* 0x0000001616337220 */ /* 0x000fe40000410000 */
[C---:B------:R-:W-:Y:S02]  /*7750*/  FADD.FTZ R22, R23.reuse, R22 ;  /* 0x0000001617167221 */ /* 0x040fe40000010000 */
[----:B------:R-:W-:Y:S02]  /*7760*/  FFMA.FTZ R51, R23, R23, R51 ;  /* 0x0000001717337223 */ /* 0x000fe40000010033 */
[----:B------:R-:W2:Y:S02]  /*7770*/  LDL.LU R23, [R1+0x1cc] ;  /* 0x0001cc0001177983 */ /* 0x000ea40000300800 */
[----:B------:R-:W-:-:S02]  /*7780*/  FADD.FTZ R18, R18, R51 ;  /* 0x0000003312127221 */ /* 0x000fc40000010000 */
[----:B------:R-:W3:Y:S01]  /*7790*/  LDL.LU R51, [R1+0x1ec] ;  /* 0x0001ec0001337983 */ /* 0x000ee20000300800 */
[----:B------:R-:W-:Y:S01]  /*77a0*/  SHF.L.U32 R63, R7, 0x10, RZ ;  /* 0x00000010073f7819 */ /* 0x000fe200000006ff */
[----:B----4-:R-:W-:Y:S02]  /*77b0*/  IMAD.U32 R65, R65, 0x10000, RZ ;  /* 0x0001000041417824 */ /* 0x010fe400078e00ff */
[----:B------:R-:W-:Y:S01]  /*77c0*/  FADD.FTZ R19, R19, R22 ;  /* 0x0000001613137221 */ /* 0x000fe20000010000 */
[----:B------:R-:W4:Y:S01]  /*77d0*/  LDL.LU R7, [R1+0x204] ;  /* 0x0002040001077983 */ /* 0x000f220000300800 */
[----:B--2---:R-:W-:Y:S02]  /*77e0*/  IMAD.U32 R22, R23, 0x10000, RZ ;  /* 0x0001000017167824 */ /* 0x004fe400078e00ff */
[----:B------:R-:W-:Y:S01]  /*77f0*/  FMUL.FTZ R23, R63, R63 ;  /* 0x0000003f3f177220 */ /* 0x000fe20000410000 */
[----:B------:R-:W-:Y:S01]  /*7800*/  FADD.FTZ R63, R65, R63 ;  /* 0x0000003f413f7221 */ /* 0x000fe20000010000 */
[----:B---3--:R-:W-:-:S02]  /*7810*/  SHF.L.U32 R51, R51, 0x10, RZ ;  /* 0x0000001033337819 */ /* 0x008fc400000006ff */
[----:B------:R-:W-:Y:S01]  /*7820*/  FFMA.FTZ R23, R65, R65, R23 ;  /* 0x0000004141177223 */ /* 0x000fe20000010017 */
[----:B------:R-:W-:Y:S01]  /*7830*/  FADD.FTZ R65, R19, R63 ;  /* 0x0000003f13417221 */ /* 0x000fe20000010000 */
[----:B------:R-:W-:Y:S01]  /*7840*/  FMUL.FTZ R63, R22, R22 ;  /* 0x00000016163f7220 */ /* 0x000fe20000410000 */
[----:B------:R-:W2:Y:S01]  /*7850*/  LDL.LU R19, [R1+0x1f0] ;  /* 0x0001f00001137983 */ /* 0x000ea20000300800 */
[----:B------:R-:W-:Y:S01]  /*7860*/  FADD.FTZ R18, R18, R23 ;  /* 0x0000001712127221 */ /* 0x000fe20000010000 */
[C---:B------:R-:W-:Y:S01]  /*7870*/  FADD.FTZ R22, R51.reuse, R22 ;  /* 0x0000001633167221 */ /* 0x040fe20000010000 */
[----:B------:R-:W-:Y:S01]  /*7880*/  FFMA.FTZ R63, R51, R51, R63 ;  /* 0x00000033333f7223 */ /* 0x000fe2000001003f */
[----:B------:R-:W3:Y:S04]  /*7890*/  LDL.LU R23, [R1+0x1f4] ;  /* 0x0001f40001177983 */ /* 0x000ee80000300800 */
[----:B------:R-:W4:Y:S01]  /*78a0*/  LDL.LU R51, [R1+0x1e8] ;  /* 0x0001e80001337983 */ /* 0x000f220000300800 */
[----:B------:R-:W-:Y:S01]  /*78b0*/  FADD.FTZ R65, R65, R22 ;  /* 0x0000001641417221 */ /* 0x000fe20000010000 */
[----:B------:R-:W-:Y:S01]  /*78c0*/  FADD.FTZ R18, R18, R63 ;  /* 0x0000003f12127221 */ /* 0x000fe20000010000 */
[----:B--2---:R-:W-:-:S02]  /*78d0*/  IMAD.U32 R19, R19, 0x10000, RZ ;  /* 0x0001000013137824 */ /* 0x004fc400078e00ff */
[----:B---3--:R-:W-:Y:S02]  /*78e0*/  IMAD.U32 R23, R23, 0x10000, RZ ;  /* 0x0001000017177824 */ /* 0x008fe400078e00ff */
[----:B------:R-:W-:Y:S01]  /*78f0*/  FMUL.FTZ R22, R19, R19 ;  /* 0x0000001313167220 */ /* 0x000fe20000410000 */
[----:B----4-:R-:W-:Y:S01]  /*7900*/  SHF.L.U32 R51, R51, 0x10, RZ ;  /* 0x0000001033337819 */ /* 0x010fe200000006ff */
[C---:B------:R-:W-:Y:S02]  /*7910*/  FADD.FTZ R19, R23.reuse, R19 ;  /* 0x0000001317137221 */ /* 0x040fe40000010000 */
[----:B------:R-:W-:Y:S01]  /*7920*/  FFMA.FTZ R22, R23, R23, R22 ;  /* 0x0000001717167223 */ /* 0x000fe20000010016 */
[----:B------:R-:W-:Y:S02]  /*7930*/  IMAD.U32 R23, R6, 0x10000, RZ ;  /* 0x0001000006177824 */ /* 0x000fe400078e00ff */
[----:B------:R-:W-:Y:S02]  /*7940*/  FMUL.FTZ R63, R51, R51 ;  /* 0x00000033333f7220 */ /* 0x000fe40000410000 */
[----:B------:R-:W-:-:S02]  /*7950*/  FADD.FTZ R51, R23, R51 ;  /* 0x0000003317337221 */ /* 0x000fc40000010000 */
[----:B------:R-:W-:Y:S02]  /*7960*/  FFMA.FTZ R63, R23, R23, R63 ;  /* 0x00000017173f7223 */ /* 0x000fe4000001003f */
[----:B------:R-:W2:Y:S01]  /*7970*/  LDL.LU R23, [R1+0x200] ;  /* 0x0002000001177983 */ /* 0x000ea20000300800 */
[----:B------:R-:W-:Y:S01]  /*7980*/  FADD.FTZ R19, R65, R19 ;  /* 0x0000001341137221 */ /* 0x000fe20000010000 */
[----:B------:R-:W-:Y:S01]  /*7990*/  FADD.FTZ R18, R18, R22 ;  /* 0x0000001612127221 */ /* 0x000fe20000010000 */
[----:B------:R-:W-:Y:S01]  /*79a0*/  IMAD.U32 R22, R7, 0x10000, RZ ;  /* 0x0001000007167824 */ /* 0x000fe200078e00ff */
[----:B------:R-:W3:Y:S01]  /*79b0*/  LDL.LU R65, [R1+0x21c] ;  /* 0x00021c0001417983 */ /* 0x000ee20000300800 */
[----:B------:R-:W-:Y:S01]  /*79c0*/  FADD.FTZ R19, R19, R51 ;  /* 0x0000003313137221 */ /* 0x000fe20000010000 */
[----:B------:R-:W-:Y:S01]  /*79d0*/  FADD.FTZ R18, R18, R63 ;  /* 0x0000003f12127221 */ /* 0x000fe20000010000 */
[----:B------:R-:W-:Y:S01]  /*79e0*/  FMUL.FTZ R51, R22, R22 ;  /* 0x0000001616337220 */ /* 0x000fe20000410000 */
[----:B------:R-:W4:Y:S04]  /*79f0*/  LDL.LU R63, [R1+0x218] ;  /* 0x00021800013f7983 */ /* 0x000f280000300800 */
[----:B------:R-:W3:Y:S01]  /*7a00*/  LDL.LU.64 R6, [R1+0x260] ;  /* 0x0002600001067983 */ /* 0x000ee20000300a00 */
[----:B--2---:R-:W-:-:S05]  /*7a10*/  SHF.L.U32 R23, R23, 0x10, RZ ;  /* 0x0000001017177819 */ /* 0x004fca00000006ff */
[C---:B------:R-:W-:Y:S01]  /*7a20*/  FADD.FTZ R22, R23.reuse, R22 ;  /* 0x0000001617167221 */ /* 0x040fe20000010000 */
[----:B------:R-:W-:Y:S02]  /*7a30*/  FFMA.FTZ R51, R23, R23, R51 ;  /* 0x0000001717337223 */ /* 0x000fe40000010033 */
[----:B------:R-:W2:Y:S01]  /*7a40*/  LDL.LU R23, [R1+0x20c] ;  /* 0x00020c0001177983 */ /* 0x000ea20000300800 */
[----:B----4-:R-:W-:Y:S02]  /*7a50*/  IMAD.U32 R63, R63, 0x10000, RZ ;  /* 0x000100003f3f7824 */ /* 0x010fe400078e00ff */
[----:B------:R-:W-:Y:S01]  /*7a60*/  FADD.FTZ R19, R19, R22 ;  /* 0x0000001613137221 */ /* 0x000fe20000010000 */
[----:B---3--:R-:W-:Y:S02]  /*7a70*/  IMAD.U32 R65, R65, 0x10000, RZ ;  /* 0x0001000041417824 */ /* 0x008fe400078e00ff */
[----:B------:R-:W-:Y:S02]  /*7a80*/  FADD.FTZ R18, R18, R51 ;  /* 0x0000003312127221 */ /* 0x000fe40000010000 */
[----:B------:R-:W3:Y:S01]  /*7a90*/  LDL.LU R51, [R1+0x22c] ;  /* 0x00022c0001337983 */ /* 0x000ee20000300800 */
[----:B--2---:R-:W-:Y:S01]  /*7aa0*/  SHF.L.U32 R22, R23, 0x10, RZ ;  /* 0x0000001017167819 */ /* 0x004fe200000006ff */
[----:B------:R-:W-:Y:S01]  /*7ab0*/  FMUL.FTZ R23, R63, R63 ;  /* 0x0000003f3f177220 */ /* 0x000fe20000410000 */
[----:B------:R-:W-:-:S03]  /*7ac0*/  FADD.FTZ R63, R65, R63 ;  /* 0x0000003f413f7221 */ /* 0x000fc60000010000 */
[----:B------:R-:W-:Y:S02]  /*7ad0*/  FFMA.FTZ R23, R65, R65, R23 ;  /* 0x0000004141177223 */ /* 0x000fe40000010017 */
[----:B------:R-:W2:Y:S02]  /*7ae0*/  LDL.LU R65, [R1+0x228] ;  /* 0x0002280001417983 */ /* 0x000ea40000300800 */
[----:B------:R-:W-:Y:S02]  /*7af0*/  FADD.FTZ R18, R18, R23 ;  /* 0x0000001712127221 */ /* 0x000fe40000010000 */
[----:B------:R-:W4:Y:S01]  /*7b00*/  LDL.LU R23, [R1+0x230] ;  /* 0x0002300001177983 */ /* 0x000f220000300800 */
[----:B---3--:R-:W-:Y:S02]  /*7b10*/  IMAD.U32 R51, R51, 0x10000, RZ ;  /* 0x0001000033337824 */ /* 0x008fe400078e00ff */
[----:B------:R-:W-:Y:S01]  /*7b20*/  FADD.FTZ R63, R19, R63 ;  /* 0x0000003f133f7221 */ /* 0x000fe20000010000 */
[----:B------:R-:W-:Y:S01]  /*7b30*/  FMUL.FTZ R19, R22, R22 ;  /* 0x0000001616137220 */ /* 0x000fe20000410000 */
[----:B------:R-:W-:-:S04]  /*7b40*/  FADD.FTZ R22, R51, R22 ;  /* 0x0000001633167221 */ /* 0x000fc80000010000 */
[----:B------:R-:W-:Y:S01]  /*7b50*/  FADD.FTZ R22, R63, R22 ;  /* 0x000000163f167221 */ /* 0x000fe20000010000 */
[----:B------:R-:W-:-:S04]  /*7b60*/  FFMA.FTZ R51, R51, R51, R19 ;  /* 0x0000003333337223 */ /* 0x000fc80000010013 */
[----:B------:R-:W-:Y:S02]  /*7b70*/  FADD.FTZ R18, R18, R51 ;  /* 0x0000003312127221 */ /* 0x000fe40000010000 */
[----:B------:R-:W3:Y:S01]  /*7b80*/  LDL.LU R51, [R1+0x234] ;  /* 0x0002340001337983 */ /* 0x000ee20000300800 */
[----:B--2---:R-:W-:Y:S01]  /*7b90*/  IMAD.U32 R65, R65, 0x10000, RZ ;  /* 0x0001000041417824 */ /* 0x004fe200078e00ff */
[----:B----4-:R-:W-:-:S03]  /*7ba0*/  SHF.L.U32 R23, R23, 0x10, RZ ;  /* 0x0000001017177819 */ /* 0x010fc600000006ff */
[----:B------:R-:W-:Y:S02]  /*7bb0*/  FMUL.FTZ R63, R65, R65 ;  /* 0x00000041413f7220 */ /* 0x000fe40000410000 */
[C---:B------:R-:W-:Y:S02]  /*7bc0*/  FADD.FTZ R65, R23.reuse, R65 ;  /* 0x0000004117417221 */ /* 0x040fe40000010000 */
[----:B------:R-:W-:Y:S02]  /*7bd0*/  FFMA.FTZ R63, R23, R23, R63 ;  /* 0x00000017173f7223 */ /* 0x000fe4000001003f */
[----:B------:R-:W2:Y:S02]  /*7be0*/  LDL.LU R23, [R1+0x240] ;  /* 0x0002400001177983 */ /* 0x000ea40000300800 */
[----:B------:R-:W-:Y:S01]  /*7bf0*/  FADD.FTZ R18, R18, R63 ;  /* 0x0000003f12127221 */ /* 0x000fe20000010000 */
[----:B------:R-:W-:Y:S02]  /*7c00*/  FADD.FTZ R22, R22, R65 ;  /* 0x0000004116167221 */ /* 0x000fe40000010000 */
[----:B------:R-:W4:Y:S01]  /*7c10*/  LDL.LU R65, [R1+0x250] ;  /* 0x0002500001417983 */ /* 0x000f220000300800 */
[----:B---3--:R-:W-:Y:S01]  /*7c20*/  SHF.L.U32 R51, R51, 0x10, RZ ;  /* 0x0000001033337819 */ /* 0x008fe200000006ff */
[----:B--2---:R-:W-:-:S04]  /*7c30*/  IMAD.U32 R23, R23, 0x10000, RZ ;  /* 0x0001000017177824 */ /* 0x004fc800078e00ff */
[----:B------:R-:W-:Y:S01]  /*7c40*/  FMUL.FTZ R63, R23, R23 ;  /* 0x00000017173f7220 */ /* 0x000fe20000410000 */
[----:B------:R-:W-:-:S03]  /*7c50*/  FADD.FTZ R23, R51, R23 ;  /* 0x0000001733177221 */ /* 0x000fc60000010000 */
[----:B------:R-:W-:Y:S02]  /*7c60*/  FFMA.FTZ R63, R51, R51, R63 ;  /* 0x00000033333f7223 */ /* 0x000fe4000001003f */
[----:B------:R-:W2:Y:S02]  /*7c70*/  LDL.LU R51, [R1+0x244] ;  /* 0x0002440001337983 */ /* 0x000ea40000300800 */
[----:B------:R-:W-:Y:S02]  /*7c80*/  FADD.FTZ R18, R18, R63 ;  /* 0x0000003f12127221 */ /* 0x000fe40000010000 */
[----:B------:R-:W3:Y:S01]  /*7c90*/  LDL.LU R63, [R1+0x268] ;  /* 0x00026800013f7983 */ /* 0x000ee20000300800 */
[----:B----4-:R-:W-:Y:S02]  /*7ca0*/  IMAD.U32 R65, R65, 0x10000, RZ ;  /* 0x0001000041417824 */ /* 0x010fe400078e00ff */
[----:B------:R-:W-:Y:S01]  /*7cb0*/  FADD.FTZ R22, R22, R23 ;  /* 0x0000001716167221 */ /* 0x000fe20000010000 */
[----:B--2---:R-:W-:Y:S01]  /*7cc0*/  SHF.L.U32 R23, R51, 0x10, RZ ;  /* 0x0000001033177819 */ /* 0x004fe200000006ff */
[----:B------:R-:W-:Y:S01]  /*7cd0*/  FMUL.FTZ R51, R57, R57 ;  /* 0x0000003939337220 */ /* 0x000fe20000410000 */
[----:B------:R-:W-:Y:S01]  /*7ce0*/  FADD.FTZ R57, R65, R57 ;  /* 0x0000003941397221 */ /* 0x000fe20000010000 */
[----:B---3--:R-:W-:-:S03]  /*7cf0*/  IMAD.U32 R63, R63, 0x10000, RZ ;  /* 0x000100003f3f7824 */ /* 0x008fc600078e00ff */
[----:B------:R-:W-:Y:S01]  /*7d00*/  FADD.FTZ R57, R22, R57 ;  /* 0x0000003916397221 */ /* 0x000fe20000010000 */
[----:B------:R-:W-:Y:S01]  /*7d10*/  FMUL.FTZ R22, R23, R23 ;  /* 0x0000001717167220 */ /* 0x000fe20000410000 */
[----:B------:R-:W-:Y:S02]  /*7d20*/  FFMA.FTZ R51, R65, R65, R51 ;  /* 0x0000004141337223 */ /* 0x000fe40000010033 */
[----:B------:R-:W2:Y:S01]  /*7d30*/  LDL.LU R65, [R1+0x254] ;  /* 0x0002540001417983 */ /* 0x000ea20000300800 */
[----:B------:R-:W-:Y:S01]  /*7d40*/  FFMA.FTZ R22, R63, R63, R22 ;  /* 0x0000003f3f167223 */ /* 0x000fe20000010016 */
[----:B------:R-:W-:Y:S02]  /*7d50*/  FADD.FTZ R18, R18, R51 ;  /* 0x0000003312127221 */ /* 0x000fe40000010000 */
[----:B------:R-:W3:Y:S02]  /*7d60*/  LDL.LU R51, [R1+0x278] ;  /* 0x0002780001337983 */ /* 0x000ee40000300800 */
[----:B------:R-:W-:-:S02]  /*7d70*/  FADD.FTZ R18, R18, R22 ;  /* 0x0000001612127221 */ /* 0x000fc40000010000 */
[----:B------:R-:W4:Y:S01]  /*7d80*/  LDL.LU R22, [R1+0x27c] ;  /* 0x00027c0001167983 */ /* 0x000f220000300800 */
[----:B------:R-:W-:-:S03]  /*7d90*/  FADD.FTZ R23, R63, R23 ;  /* 0x000000173f177221 */ /* 0x000fc60000010000 */
[----:B------:R-:W4:Y:S01]  /*7da0*/  LDL.LU R63, [R1+0x26c] ;  /* 0x00026c00013f7983 */ /* 0x000f220000300800 */
[----:B------:R-:W-:Y:S01]  /*7db0*/  FADD.FTZ R23, R57, R23 ;  /* 0x0000001739177221 */ /* 0x000fe20000010000 */
[----:B--2---:R-:W-:Y:S01]  /*7dc0*/  IMAD.U32 R65, R65, 0x10000, RZ ;  /* 0x0001000041417824 */ /* 0x004fe200078e00ff */
[----:B---3--:R-:W-:-:S03]  /*7dd0*/  SHF.L.U32 R51, R51, 0x10, RZ ;  /* 0x0000001033337819 */ /* 0x008fc600000006ff */
[----:B------:R-:W-:Y:S01]  /*7de0*/  FMUL.FTZ R57, R65, R65 ;  /* 0x0000004141397220 */ /* 0x000fe20000410000 */
[----:B----4-:R-:W-:Y:S02]  /*7df0*/  IMAD.U32 R22, R22, 0x10000, RZ ;  /* 0x0001000016167824 */ /* 0x010fe400078e00ff */
[C---:B------:R-:W-:Y:S01]  /*7e00*/  FADD.FTZ R65, R51.reuse, R65 ;  /* 0x0000004133417221 */ /* 0x040fe20000010000 */
[----:B------:R-:W-:Y:S01]  /*7e10*/  FFMA.FTZ R57, R51, R51, R57 ;  /* 0x0000003333397223 */ /* 0x000fe20000010039 */
[----:B------:R-:W-:Y:S02]  /*7e20*/  IMAD.U32 R51, R63, 0x10000, RZ ;  /* 0x000100003f337824 */ /* 0x000fe400078e00ff */
[----:B------:R-:W-:Y:S02]  /*7e30*/  FMUL.FTZ R63, R22, R22 ;  /* 0x00000016163f7220 */ /* 0x000fe40000410000 */
[C---:B------:R-:W-:Y:S02]  /*7e40*/  FADD.FTZ R22, R51.reuse, R22 ;  /* 0x0000001633167221 */ /* 0x040fe40000010000 */
[----:B------:R-:W-:-:S02]  /*7e50*/  FFMA.FTZ R63, R51, R51, R63 ;  /* 0x00000033333f7223 */ /* 0x000fc4000001003f */
[----:B------:R-:W2:Y:S01]  /*7e60*/  LDL.LU R51, [R1+0x28c] ;  /* 0x00028c0001337983 */ /* 0x000ea20000300800 */
[----:B------:R-:W-:-:S03]  /*7e70*/  FADD.FTZ R18, R18, R57 ;  /* 0x0000003912127221 */ /* 0x000fc60000010000 */
[----:B------:R-:W3:Y:S01]  /*7e80*/  LDL.LU R57, [R1+0x288] ;  /* 0x0002880001397983 */ /* 0x000ee20000300800 */
[----:B------:R-:W-:Y:S01]  /*7e90*/  FADD.FTZ R23, R23, R65 ;  /* 0x0000004117177221 */ /* 0x000fe20000010000 */
[----:B------:R-:W-:Y:S02]  /*7ea0*/  FADD.FTZ R18, R18, R63 ;  /* 0x0000003f12127221 */ /* 0x000fe40000010000 */
[----:B------:R-:W4:Y:S01]  /*7eb0*/  LDL.LU R65, [R1+0x294] ;  /* 0x0002940001417983 */ /* 0x000f220000300800 */
[----:B------:R-:W-:-:S03]  /*7ec0*/  FADD.FTZ R22, R23, R22 ;  /* 0x0000001617167221 */ /* 0x000fc60000010000 */
[----:B------:R-:W4:Y:S01]  /*7ed0*/  LDL.LU R63, [R1+0x290] ;  /* 0x00029000013f7983 */ /* 0x000f220000300800 */
[----:B--2---:R-:W-:Y:S01]  /*7ee0*/  SHF.L.U32 R51, R51, 0x10, RZ ;  /* 0x0000001033337819 */ /* 0x004fe200000006ff */
[----:B---3--:R-:W-:-:S04]  /*7ef0*/  IMAD.U32 R57, R57, 0x10000, RZ ;  /* 0x0001000039397824 */ /* 0x008fc800078e00ff */
[----:B------:R-:W-:Y:S01]  /*7f00*/  FMUL.FTZ R23, R51, R51 ;  /* 0x0000003333177220 */ /* 0x000fe20000410000 */
[----:B------:R-:W-:-:S03]  /*7f10*/  FADD.FTZ R51, R57, R51 ;  /* 0x0000003339337221 */ /* 0x000fc60000010000 */
[----:B------:R-:W-:Y:S02]  /*7f20*/  FFMA.FTZ R23, R57, R57, R23 ;  /* 0x0000003939177223 */ /* 0x000fe40000010017 */
[----:B------:R-:W2:Y:S02]  /*7f30*/  LDL.LU R57, [R1+0x280] ;  /* 0x0002800001397983 */ /* 0x000ea40000300800 */
[----:B------:R-:W-:Y:S02]  /*7f40*/  FADD.FTZ R18, R18, R23 ;  /* 0x0000001712127221 */ /* 0x000fe40000010000 */
[----:B------:R-:W3:Y:S01]  /*7f50*/  LDL.LU R23, [R1+0x284] ;  /* 0x0002840001177983 */ /* 0x000ee20000300800 */
[----:B----4-:R-:W-:Y:S01]  /*7f60*/  IMAD.U32 R63, R63, 0x10000, RZ ;  /* 0x000100003f3f7824 */ /* 0x010fe200078e00ff */
[----:B------:R-:W-:Y:S01]  /*7f70*/  SHF.L.U32 R65, R65, 0x10, RZ ;  /* 0x0000001041417819 */ /* 0x000fe200000006ff */
[----:B------:R-:W-:Y:S01]  /*7f80*/  FADD.FTZ R22, R22, R51 ;  /* 0x0000003316167221 */ /* 0x000fe20000010000 */
[----:B--2---:R-:W-:-:S02]  /*7f90*/  IMAD.U32 R51, R57, 0x10000, RZ ;  /* 0x0001000039337824 */ /* 0x004fc400078e00ff */
[----:B------:R-:W-:Y:S01]  /*7fa0*/  FMUL.FTZ R57, R63, R63 ;  /* 0x0000003f3f397220 */ /* 0x000fe20000410000 */
[----:B------:R-:W-:Y:S01]  /*7fb0*/  FADD.FTZ R63, R65, R63 ;  /* 0x0000003f413f7221 */ /* 0x000fe20000010000 */
[----:B---3--:R-:W-:Y:S02]  /*7fc0*/  IMAD.U32 R23, R23, 0x10000, RZ ;  /* 0x0001000017177824 */ /* 0x008fe400078e00ff */
[----:B------:R-:W-:Y:S01]  /*7fd0*/  FFMA.FTZ R57, R65, R65, R57 ;  /* 0x0000004141397223 */ /* 0x000fe20000010039 */
[----:B------:R-:W-:Y:S01]  /*7fe0*/  FADD.FTZ R65, R22, R63 ;  /* 0x0000003f16417221 */ /* 0x000fe20000010000 */
[----:B------:R-:W-:Y:S01]  /*7ff0*/  FMUL.FTZ R63, R51, R51 ;  /* 0x00000033333f7220 */ /* 0x000fe20000410000 */
[----:B------:R-:W2:Y:S01]  /*8000*/  LDL.LU R22, [R1+0x270] ;  /* 0x0002700001167983 */ /* 0x000ea20000300800 */
[C---:B------:R-:W-:Y:S01]  /*8010*/  FADD.FTZ R51, R23.reuse, R51 ;  /* 0x0000003317337221 */ /* 0x040fe20000010000 */
[----:B------:R-:W-:Y:S01]  /*8020*/  FADD.FTZ R18, R18, R57 ;  /* 0x0000003912127221 */ /* 0x000fe20000010000 */
[----:B------:R-:W-:Y:S01]  /*8030*/  FFMA.FTZ R63, R23, R23, R63 ;  /* 0x00000017173f7223 */ /* 0x000fe2000001003f */
[----:B------:R-:W3:Y:S04]  /*8040*/  LDL.LU R57, [R1+0x258] ;  /* 0x0002580001397983 */ /* 0x000ee80000300800 */
[----:B------:R-:W4:Y:S01]  /*8050*/  LDL.LU R23, [R1+0x274] ;  /* 0x0002740001177983 */ /* 0x000f220000300800 */
[----:B------:R-:W-:-:S03]  /*8060*/  FADD.FTZ R18, R18, R63 ;  /* 0x0000003f12127221 */ /* 0x000fc60000010000 */
[----:B------:R-:W4:Y:S01]  /*8070*/  LDL.LU R63, [R1+0x25c] ;  /* 0x00025c00013f7983 */ /* 0x000f220000300800 */
[----:B------:R-:W-:Y:S01]  /*8080*/  FADD.FTZ R65, R65, R51 ;  /* 0x0000003341417221 */ /* 0x000fe20000010000 */
[----:B------:R-:W-:-:S06]  /*8090*/  IMAD.MOV.U32 R19, RZ, RZ, RZ ;  /* 0x000000ffff137224 */ /* 0x000fcc00078e00ff */
[----:B------:R-:W4:Y:S04]  /*80a0*/  @!P6 LDG.E R19, desc[UR6][R6.64] ;  /* 0x000000060613e981 */ /* 0x000f28000c1e1900 */
[----:B------:R-:W4:Y:S01]  /*80b0*/  LDL.LU.64 R6, [R1+0x2c0] ;  /* 0x0002c00001067983 */ /* 0x000f220000300a00 */
[----:B------:R-:W-:Y:S02]  /*80c0*/  PRMT R14, RZ, 0x7610, R14 ;  /* 0x00007610ff0e7816 */ /* 0x000fe4000000000e */
[----:B------:R-:W-:Y:S02]  /*80d0*/  PRMT R15, RZ, 0x7610, R15 ;  /* 0x00007610ff0f7816 */ /* 0x000fe4000000000f */
[C---:B------:R-:W-:Y:S02]  /*80e0*/  @!P1 PRMT R14, R60.reuse, 0x7610, R14 ;  /* 0x000076103c0e9816 */ /* 0x040fe4000000000e */
[----:B------:R-:W-:-:S02]  /*80f0*/  @!P1 PRMT R15, R60, 0x7632, R15 ;  /* 0x000076323c0f9816 */ /* 0x000fc4000000000f */
[----:B------:R-:W-:Y:S01]  /*8100*/  LOP3.LUT P1, RZ, R2, 0x10000000, RZ, 0xc0, !PT ;  /* 0x1000000002ff7812 */ /* 0x000fe2000782c0ff */
[----:B------:R0:W-:Y:S02]  /*8110*/  STL [R1+0xc4], R17 ;  /* 0x0000c41101007387 */ /* 0x0001e40000100800 */
[----:B0-----:R-:W-:-:S10]  /*8120*/  IMAD.MOV.U32 R17, RZ, RZ, RZ ;  /* 0x000000ffff117224 */ /* 0x001fd400078e00ff */
[----:B------:R0:W4:Y:S02]  /*8130*/  @!P1 LDG.E R17, desc[UR6][R10.64] ;  /* 0x000000060a119981 */ /* 0x000124000c1e1900 */
[----:B0-----:R-:W-:Y:S02]  /*8140*/  PRMT R11, RZ, 0x7610, R11 ;  /* 0x00007610ff0b7816 */ /* 0x001fe4000000000b */
[----:B------:R-:W-:Y:S02]  /*8150*/  PRMT R10, RZ, 0x7610, R10 ;  /* 0x00007610ff0a7816 */ /* 0x000fe4000000000a */
[C---:B------:R-:W-:Y:S02]  /*8160*/  @!P2 PRMT R11, R26.reuse, 0x7610, R11 ;  /* 0x000076101a0ba816 */ /* 0x040fe4000000000b */
[----:B------:R-:W-:Y:S02]  /*8170*/  @!P2 PRMT R10, R26, 0x7632, R10 ;  /* 0x000076321a0aa816 */ /* 0x000fe4000000000a */
[----:B------:R-:W-:Y:S01]  /*8180*/  LOP3.LUT P2, RZ, R2, 0x8000000, RZ, 0xc0, !PT ;  /* 0x0800000002ff7812 */ /* 0x000fe2000784c0ff */
[----:B------:R0:W-:Y:S02]  /*8190*/  STL [R1+0xc8], R13 ;  /* 0x0000c80d01007387 */ /* 0x0001e40000100800 */
[----:B0-----:R-:W-:-:S10]  /*81a0*/  HFMA2 R13, -RZ, RZ, 0, 0 ;  /* 0x00000000ff0d7431 */ /* 0x001fd400000001ff */
[----:B------:R0:W4:Y:S01]  /*81b0*/  @!P2 LDG.E R13, desc[UR6][R24.64] ;  /* 0x00000006180da981 */ /* 0x000122000c1e1900 */
[----:B--2---:R-:W-:-:S05]  /*81c0*/  SHF.L.U32 R22, R22, 0x10, RZ ;  /* 0x0000001016167819 */ /* 0x004fca00000006ff */
[----:B------:R-:W-:Y:S01]  /*81d0*/  FMUL.FTZ R51, R22, R22 ;  /* 0x0000001616337220 */ /* 0x000fe20000410000 */
[----:B---3--:R-:W-:Y:S02]  /*81e0*/  IMAD.U32 R57, R57, 0x10000, RZ ;  /* 0x0001000039397824 */ /* 0x008fe400078e00ff */
[----:B----4-:R-:W-:-:S04]  /*81f0*/  IMAD.U32 R23, R23, 0x10000, RZ ;  /* 0x0001000017177824 */ /* 0x010fc800078e00ff */
[C---:B------:R-:W-:Y:S01]  /*8200*/  FADD.FTZ R22, R23.reuse, R22 ;  /* 0x0000001617167221 */ /* 0x040fe20000010000 */
[----:B------:R-:W-:Y:S01]  /*8210*/  FFMA.FTZ R51, R23, R23, R51 ;  /* 0x0000001717337223 */ /* 0x000fe20000010033 */
[----:B------:R-:W-:Y:S01]  /*8220*/  SHF.L.U32 R23, R63, 0x10, RZ ;  /* 0x000000103f177819 */ /* 0x000fe200000006ff */
[----:B------:R-:W-:Y:S02]  /*8230*/  FMUL.FTZ R63, R57, R57 ;  /* 0x00000039393f7220 */ /* 0x000fe40000410000 */
[----:B------:R-:W-:Y:S02]  /*8240*/  FADD.FTZ R18, R18, R51 ;  /* 0x0000003312127221 */ /* 0x000fe40000010000 */
[C---:B------:R-:W-:Y:S01]  /*8250*/  FFMA.FTZ R63, R23.reuse, R23, R63 ;  /* 0x00000017173f7223 */ /* 0x040fe2000001003f */
[----:B------:R-:W-:Y:S01]  /*8260*/  FADD.FTZ R57, R23, R57 ;  /* 0x0000003917397221 */ /* 0x000fe20000010000 */
[----:B------:R-:W2:Y:S04]  /*8270*/  LDL.LU R51, [R1+0x248] ;  /* 0x0002480001337983 */ /* 0x000ea80000300800 */
[----:B------:R-:W3:Y:S01]  /*8280*/  LDL.LU R23, [R1+0x24c] ;  /* 0x00024c0001177983 */ /* 0x000ee20000300800 */
[----:B------:R-:W-:Y:S01]  /*8290*/  FADD.FTZ R18, R18, R63 ;  /* 0x0000003f12127221 */ /* 0x000fe20000010000 */
[----:B------:R-:W-:-:S02]  /*82a0*/  FADD.FTZ R22, R65, R22 ;  /* 0x0000001641167221 */ /* 0x000fc40000010000 */
[----:B------:R-:W4:Y:S04]  /*82b0*/  LDL.LU R63, [R1+0x238] ;  /* 0x00023800013f7983 */ /* 0x000f280000300800 */
[----:B------:R-:W4:Y:S01]  /*82c0*/  LDL.LU R65, [R1+0x23c] ;  /* 0x00023c0001417983 */ /* 0x000f220000300800 */
[----:B------:R-:W-:Y:S01]  /*82d0*/  FADD.FTZ R22, R22, R57 ;  /* 0x0000003916167221 */ /* 0x000fe20000010000 */
[----:B------:R-:W-:Y:S01]  /*82e0*/  IMAD.U32 R56, R56, 0x10000, RZ ;  /* 0x0001000038387824 */ /* 0x000fe200078e00ff */
[----:B------:R-:W-:Y:S01]  /*82f0*/  SHF.L.U32 R55, R55, 0x10, RZ ;  /* 0x0000001037377819 */ /* 0x000fe200000006ff */
        /* <DEDUP_REMOVED lines=8> */
[----:B------:R-:W-:-:S02]  /*8380*/  IMAD.U32 R41, R41, 0x10000, RZ ;  /* 0x0001000029297824 */ /* 0x000fc400078e00ff */
[----:B------:R-:W-:Y:S02]  /*8390*/  IMAD.U32 R33, R33, 0x10000, RZ ;  /* 0x0001000021217824 */ /* 0x000fe400078e00ff */
[----:B------:R-:W-:Y:S02]  /*83a0*/  IMAD.U32 R36, R36, 0x10000, RZ ;  /* 0x0001000024247824 */ /* 0x000fe400078e00ff */
[----:B------:R-:W-:Y:S02]  /*83b0*/  IMAD.U32 R27, R27, 0x10000, RZ ;  /* 0x000100001b1b7824 */ /* 0x000fe400078e00ff */
[----:B------:R-:W-:Y:S01]  /*83c0*/  IMAD.U32 R59, R59, 0x10000, RZ ;  /* 0x000100003b3b7824 */ /* 0x000fe200078e00ff */
[----:B------:R-:W-:Y:S02]  /*83d0*/  SHF.L.U32 R58, R58, 0x10, RZ ;  /* 0x000000103a3a7819 */ /* 0x000fe400000006ff */
[----:B------:R-:W-:Y:S01]  /*83e0*/  SHF.L.U32 R69, R69, 0x10, RZ ;  /* 0x0000001045457819 */ /* 0x000fe200000006ff */
[----:B------:R-:W-:Y:S01]  /*83f0*/  IMAD.U32 R68, R68, 0x10000, RZ ;  /* 0x0001000044447824 */ /* 0x000fe200078e00ff */
[----:B------:R1:W-:Y:S01]  /*8400*/  STL [R1+0xe0], R16 ;  /* 0x0000e01001007387 */ /* 0x0003e20000100800 */
[----:B------:R-:W-:Y:S01]  /*8410*/  IMAD.U32 R64, R64, 0x10000, RZ ;  /* 0x0001000040407824 */ /* 0x000fe200078e00ff */
[----:B------:R-:W-:-:S02]  /*8420*/  SHF.L.U32 R61, R61, 0x10, RZ ;  /* 0x000000103d3d7819 */ /* 0x000fc400000006ff */
[----:B------:R0:W-:Y:S01]  /*8430*/  STL [R1+0xdc], R28 ;  /* 0x0000dc1c01007387 */ /* 0x0001e20000100800 */
[----:B-1----:R-:W-:Y:S02]  /*8440*/  IMAD.U32 R16, R67, 0x10000, RZ ;  /* 0x0001000043107824 */ /* 0x002fe400078e00ff */
[----:B0-----:R-:W-:Y:S02]  /*8450*/  IMAD.U32 R28, R15, 0x10000, RZ ;  /* 0x000100000f1c7824 */ /* 0x001fe400078e00ff */
[----:B------:R-:W-:Y:S01]  /*8460*/  FADD.FTZ R15, R61, R64 ;  /* 0x000000403d0f7221 */ /* 0x000fe20000010000 */
[----:B------:R-:W-:Y:S02]  /*8470*/  PRMT R24, RZ, 0x7610, R24 ;  /* 0x00007610ff187816 */ /* 0x000fe40000000018 */
[----:B------:R-:W-:Y:S01]  /*8480*/  PRMT R25, RZ, 0x7610, R25 ;  /* 0x00007610ff197816 */ /* 0x000fe20000000019 */
[----:B------:R0:W-:Y:S01]  /*8490*/  STL [R1+0xe4], R5 ;  /* 0x0000e40501007387 */ /* 0x0001e20000100800 */
[----:B------:R-:W-:-:S02]  /*84a0*/  @!P1 PRMT R24, R17, 0x7632, R24 ;  /* 0x0000763211189816 */ /* 0x000fc40000000018 */
[----:B------:R-:W-:Y:S01]  /*84b0*/  SHF.L.U32 R10, R10, 0x10, RZ ;  /* 0x000000100a0a7819 */ /* 0x000fe200000006ff */
[----:B------:R-:W-:Y:S01]  /*84c0*/  IMAD.U32 R11, R11, 0x10000, RZ ;  /* 0x000100000b0b7824 */ /* 0x000fe200078e00ff */
[----:B------:R-:W-:Y:S01]  /*84d0*/  @!P1 PRMT R25, R17, 0x7610, R25 ;  /* 0x0000761011199816 */ /* 0x000fe20000000019 */
[----:B------:R-:W-:Y:S01]  /*84e0*/  IMAD.U32 R24, R24, 0x10000, RZ ;  /* 0x0001000018187824 */ /* 0x000fe200078e00ff */
[----:B0-----:R-:W-:Y:S01]  /*84f0*/  PRMT R5, RZ, 0x7610, R5 ;  /* 0x00007610ff057816 */ /* 0x001fe20000000005 */
[----:B------:R0:W-:Y:S01]  /*8500*/  STL [R1+0xe8], R0 ;  /* 0x0000e80001007387 */ /* 0x0001e20000100800 */
[----:B------:R-:W-:Y:S02]  /*8510*/  SHF.L.U32 R25, R25, 0x10, RZ ;  /* 0x0000001019197819 */ /* 0x000fe400000006ff */
[----:B------:R-:W-:Y:S01]  /*8520*/  @!P2 PRMT R5, R13, 0x7632, R5 ;  /* 0x000076320d05a816 */ /* 0x000fe20000000005 */
[----:B0-----:R-:W-:-:S04]  /*8530*/  FMUL.FTZ R0, R24, R24 ;  /* 0x0000001818007220 */ /* 0x001fc80000410000 */
[----:B------:R-:W-:Y:S01]  /*8540*/  FFMA.FTZ R0, R25, R25, R0 ;  /* 0x0000001919007223 */ /* 0x000fe20000010000 */
[----:B--2---:R-:W-:Y:S02]  /*8550*/  IMAD.U32 R51, R51, 0x10000, RZ ;  /* 0x0001000033337824 */ /* 0x004fe400078e00ff */
[----:B---3--:R-:W-:-:S04]  /*8560*/  IMAD.U32 R23, R23, 0x10000, RZ ;  /* 0x0001000017177824 */ /* 0x008fc800078e00ff */
[----:B------:R-:W-:Y:S01]  /*8570*/  FMUL.FTZ R57, R23, R23 ;  /* 0x0000001717397220 */ /* 0x000fe20000410000 */
[----:B----4-:R-:W-:Y:S01]  /*8580*/  SHF.L.U32 R63, R63, 0x10, RZ ;  /* 0x000000103f3f7819 */ /* 0x010fe200000006ff */
[----:B------:R-:W-:Y:S01]  /*8590*/  FADD.FTZ R23, R51, R23 ;  /* 0x0000001733177221 */ /* 0x000fe20000010000 */
[----:B------:R-:W-:Y:S02]  /*85a0*/  IMAD.U32 R65, R65, 0x10000, RZ ;  /* 0x0001000041417824 */ /* 0x000fe400078e00ff */
[----:B------:R-:W-:Y:S01]  /*85b0*/  FFMA.FTZ R57, R51, R51, R57 ;  /* 0x0000003333397223 */ /* 0x000fe20000010039 */
[----:B------:R-:W-:Y:S01]  /*85c0*/  FMUL.FTZ R51, R63, R63 ;  /* 0x0000003f3f337220 */ /* 0x000fe20000410000 */
[----:B------:R-:W-:Y:S01]  /*85d0*/  FADD.FTZ R22, R22, R23 ;  /* 0x0000001716167221 */ /* 0x000fe20000010000 */
[C---:B------:R-:W-:Y:S01]  /*85e0*/  FADD.FTZ R63, R65.reuse, R63 ;  /* 0x0000003f413f7221 */ /* 0x040fe20000010000 */
[----:B------:R-:W-:Y:S02]  /*85f0*/  IMAD.U32 R23, R6, 0x10000, RZ ;  /* 0x0001000006177824 */ /* 0x000fe400078e00ff */
[----:B------:R-:W-:Y:S01]  /*8600*/  FADD.FTZ R18, R18, R57 ;  /* 0x0000003912127221 */ /* 0x000fe20000010000 */
[----:B------:R-:W-:Y:S01]  /*8610*/  FFMA.FTZ R51, R65, R65, R51 ;  /* 0x0000004141337223 */ /* 0x000fe20000010033 */
[----:B------:R-:W-:Y:S01]  /*8620*/  SHF.L.U32 R57, R7, 0x10, RZ ;  /* 0x0000001007397819 */ /* 0x000fe200000006ff */
[----:B------:R-:W-:Y:S01]  /*8630*/  FADD.FTZ R65, R22, R63 ;  /* 0x0000003f16417221 */ /* 0x000fe20000010000 */
[----:B------:R-:W-:Y:S01]  /*8640*/  FMUL.FTZ R63, R23, R23 ;  /* 0x00000017173f7220 */ /* 0x000fe20000410000 */
[----:B------:R-:W-:-:S02]  /*8650*/  IMAD.U32 R22, R8, 0x10000, RZ ;  /* 0x0001000008167824 */ /* 0x000fc400078e00ff */
[----:B------:R-:W-:Y:S01]  /*8660*/  FADD.FTZ R18, R18, R51 ;  /* 0x0000003312127221 */ /* 0x000fe20000010000 */
[C---:B------:R-:W-:Y:S01]  /*8670*/  FADD.FTZ R23, R57.reuse, R23 ;  /* 0x0000001739177221 */ /* 0x040fe20000010000 */
[----:B------:R-:W-:Y:S01]  /*8680*/  FFMA.FTZ R63, R57, R57, R63 ;  /* 0x00000039393f7223 */ /* 0x000fe2000001003f */
[----:B------:R-:W-:Y:S02]  /*8690*/  IMAD.U32 R51, R9, 0x10000, RZ ;  /* 0x0001000009337824 */ /* 0x000fe400078e00ff */
[----:B------:R-:W-:Y:S01]  /*86a0*/  FMUL.FTZ R57, R22, R22 ;  /* 0x0000001616397220 */ /* 0x000fe20000410000 */
[----:B------:R-:W-:Y:S01]  /*86b0*/  FADD.FTZ R23, R65, R23 ;  /* 0x0000001741177221 */ /* 0x000fe20000010000 */
[----:B------:R-:W-:Y:S01]  /*86c0*/  FADD.FTZ R18, R18, R63 ;  /* 0x0000003f12127221 */ /* 0x000fe20000010000 */
[----:B------:R-:W-:Y:S01]  /*86d0*/  SHF.L.U32 R63, R3, 0x10, RZ ;  /* 0x00000010033f7819 */ /* 0x000fe200000006ff */
[C---:B------:R-:W-:Y:S01]  /*86e0*/  FADD.FTZ R22, R51.reuse, R22 ;  /* 0x0000001633167221 */ /* 0x040fe20000010000 */
[----:B------:R-:W-:Y:S01]  /*86f0*/  FFMA.FTZ R57, R51, R51, R57 ;  /* 0x0000003333397223 */ /* 0x000fe20000010039 */
[----:B------:R-:W-:Y:S01]  /*8700*/  IMAD.U32 R51, R4, 0x10000, RZ ;  /* 0x0001000004337824 */ /* 0x000fe200078e00ff */
[----:B------:R0:W5:Y:S01]  /*8710*/  LDL.LU R6, [R1+0x2bc] ;  /* 0x0002bc0001067983 */ /* 0x0001620000300800 */
[----:B------:R-:W-:Y:S01]  /*8720*/  FMUL.FTZ R65, R63, R63 ;  /* 0x0000003f3f417220 */ /* 0x000fe20000410000 */
[----:B------:R-:W-:Y:S01]  /*8730*/  FADD.FTZ R22, R23, R22 ;  /* 0x0000001617167221 */ /* 0x000fe20000010000 */
[C---:B------:R-:W-:Y:S01]  /*8740*/  FADD.FTZ R63, R51.reuse, R63 ;  /* 0x0000003f333f7221 */ /* 0x040fe20000010000 */
[----:B------:R-:W-:Y:S01]  /*8750*/  FADD.FTZ R18, R18, R57 ;  /* 0x0000003912127221 */ /* 0x000fe20000010000 */
[----:B------:R-:W-:Y:S01]  /*8760*/  FFMA.FTZ R65, R51, R51, R65 ;  /* 0x0000003333417223 */ /* 0x000fe20000010041 */
[----:B------:R-:W-:Y:S01]  /*8770*/  FMUL.FTZ R23, R56, R56 ;  /* 0x0000003838177220 */ /* 0x000fe20000410000 */
[----:B------:R-:W-:Y:S01]  /*8780*/  FADD.FTZ R22, R22, R63 ;  /* 0x0000003f16167221 */ /* 0x000fe20000010000 */
[----:B------:R-:W-:Y:S01]  /*8790*/  FADD.FTZ R51, R55, R56 ;  /* 0x0000003837337221 */ /* 0x000fe20000010000 */
[----:B------:R-:W-:Y:S01]  /*87a0*/  FADD.FTZ R18, R18, R65 ;  /* 0x0000004112127221 */ /* 0x000fe20000010000 */
[----:B------:R-:W-:-:S02]  /*87b0*/  IMAD.U32 R56, R53, 0x10000, RZ ;  /* 0x0001000035387824 */ /* 0x000fc400078e00ff */
[----:B------:R-:W-:Y:S01]  /*87c0*/  FFMA.FTZ R23, R55, R55, R23 ;  /* 0x0000003737177223 */ /* 0x000fe20000010017 */
[----:B------:R-:W-:Y:S01]  /*87d0*/  FADD.FTZ R22, R22, R51 ;  /* 0x0000003316167221 */ /* 0x000fe20000010000 */
[----:B------:R-:W-:Y:S01]  /*87e0*/  FMUL.FTZ R51, R49, R49 ;  /* 0x0000003131337220 */ /* 0x000fe20000410000 */
[----:B------:R-:W-:Y:S01]  /*87f0*/  FADD.FTZ R49, R56, R49 ;  /* 0x0000003138317221 */ /* 0x000fe20000010000 */
[----:B------:R-:W-:Y:S01]  /*8800*/  FADD.FTZ R18, R18, R23 ;  /* 0x0000001712127221 */ /* 0x000fe20000010000 */
[----:B------:R-:W-:Y:S02]  /*8810*/  IMAD.U32 R23, R50, 0x10000, RZ ;  /* 0x0001000032177824 */ /* 0x000fe400078e00ff */
[----:B------:R-:W-:Y:S01]  /*8820*/  FFMA.FTZ R51, R56, R56, R51 ;  /* 0x0000003838337223 */ /* 0x000fe20000010033 */
[----:B------:R-:W-:Y:S01]  /*8830*/  FMUL.FTZ R50, R54, R54 ;  /* 0x0000003636327220 */ /* 0x000fe20000410000 */
[----:B------:R-:W-:Y:S01]  /*8840*/  FADD.FTZ R22, R22, R49 ;  /* 0x0000003116167221 */ /* 0x000fe20000010000 */
[C---:B------:R-:W-:Y:S01]  /*8850*/  FADD.FTZ R49, R23.reuse, R54 ;  /* 0x0000003617317221 */ /* 0x040fe20000010000 */
[----:B------:R-:W-:Y:S01]  /*8860*/  FADD.FTZ R18, R18, R51 ;  /* 0x0000003312127221 */ /* 0x000fe20000010000 */
[----:B------:R-:W-:Y:S01]  /*8870*/  FFMA.FTZ R23, R23, R23, R50 ;  /* 0x0000001717177223 */ /* 0x000fe20000010032 */
[----:B------:R0:W5:Y:S01]  /*8880*/  LDL.LU R7, [R1+0x2b8] ;  /* 0x0002b80001077983 */ /* 0x0001620000300800 */
[----:B------:R-:W-:Y:S01]  /*8890*/  FADD.FTZ R22, R22, R49 ;  /* 0x0000003116167221 */ /* 0x000fe20000010000 */
[----:B------:R-:W-:Y:S01]  /*88a0*/  FMUL.FTZ R49, R47, R47 ;  /* 0x0000002f2f317220 */ /* 0x000fe20000410000 */
[----:B------:R-:W-:Y:S01]  /*88b0*/  FADD.FTZ R18, R18, R23 ;  /* 0x0000001712127221 */ /* 0x000fe20000010000 */
[----:B------:R-:W-:-:S02]  /*88c0*/  IMAD.U32 R23, R48, 0x10000, RZ ;  /* 0x0001000030177824 */ /* 0x000fc400078e00ff */
[----:B------:R-:W-:Y:S01]  /*88d0*/  FADD.FTZ R47, R34, R47 ;  /* 0x0000002f222f7221 */ /* 0x000fe20000010000 */
[----:B------:R0:W5:Y:S01]  /*88e0*/  LDL.LU R8, [R1+0x2b4] ;  /* 0x0002b40001087983 */ /* 0x0001620000300800 */
[----:B------:R-:W-:-:S03]  /*88f0*/  FMUL.FTZ R51, R23, R23 ;  /* 0x0000001717337220 */ /* 0x000fc60000410000 */
[----:B------:R0:W5:Y:S01]  /*8900*/  LDL.LU R9, [R1+0x2b0] ;  /* 0x0002b00001097983 */ /* 0x0001620000300800 */
[----:B------:R-:W-:-:S03]  /*8910*/  FADD.FTZ R22, R22, R47 ;  /* 0x0000002f16167221 */ /* 0x000fc60000010000 */
[----:B------:R0:W5:Y:S01]  /*8920*/  LDL.LU R3, [R1+0x2ac] ;  /* 0x0002ac0001037983 */ /* 0x0001620000300800 */
[----:B------:R-:W-:-:S03]  /*8930*/  FADD.FTZ R23, R46, R23 ;  /* 0x000000172e177221 */ /* 0x000fc60000010000 */
[----:B------:R0:W5:Y:S01]  /*8940*/  LDL.LU R4, [R1+0x2a8] ;  /* 0x0002a80001047983 */ /* 0x0001620000300800 */
[----:B------:R-:W-:Y:S01]  /*8950*/  FFMA.FTZ R49, R34, R34, R49 ;  /* 0x0000002222317223 */ /* 0x000fe20000010031 */
[----:B------:R-:W-:Y:S01]  /*8960*/  FADD.FTZ R22, R22, R23 ;  /* 0x0000001716167221 */ /* 0x000fe20000010000 */
[----:B------:R-:W-:Y:S01]  /*8970*/  FFMA.FTZ R51, R46, R46, R51 ;  /* 0x0000002e2e337223 */ /* 0x000fe20000010033 */
[----:B------:R-:W-:Y:S01]  /*8980*/  FMUL.FTZ R23, R45, R45 ;  /* 0x0000002d2d177220 */ /* 0x000fe20000410000 */
[----:B------:R-:W-:Y:S01]  /*8990*/  FADD.FTZ R18, R18, R49 ;  /* 0x0000003112127221 */ /* 0x000fe20000010000 */
[----:B------:R-:W-:Y:S02]  /*89a0*/  IMAD.U32 R47, R40, 0x10000, RZ ;  /* 0x00010000282f7824 */ /* 0x000fe400078e00ff */
[----:B------:R-:W-:Y:S01]  /*89b0*/  FADD.FTZ R45, R44, R45 ;  /* 0x0000002d2c2d7221 */ /* 0x000fe20000010000 */
[----:B------:R-:W-:Y:S02]  /*89c0*/  IMAD.U32 R34, R43, 0x10000, RZ ;  /* 0x000100002b227824 */ /* 0x000fe400078e00ff */
        /* <DEDUP_REMOVED lines=9> */
[----:B------:R-:W-:Y:S01]  /*8a60*/  SHF.L.U32 R42, R39, 0x10, RZ ;  /* 0x00000010272a7819 */ /* 0x000fe200000006ff */
[C---:B------:R-:W-:Y:S01]  /*8a70*/  FADD.FTZ R23, R41.reuse, R34 ;  /* 0x0000002229177221 */ /* 0x040fe20000010000 */
[----:B------:R-:W-:Y:S01]  /*8a80*/  FADD.FTZ R18, R18, R43 ;  /* 0x0000002b12127221 */ /* 0x000fe20000010000 */
[----:B------:R-:W-:Y:S01]  /*8a90*/  FFMA.FTZ R41, R41, R41, R40 ;  /* 0x0000002929297223 */ /* 0x000fe20000010028 */
[----:B------:R-:W-:-:S02]  /*8aa0*/  IMAD.U32 R39, R38, 0x10000, RZ ;  /* 0x0001000026277824 */ /* 0x000fc400078e00ff */
[----:B------:R-:W-:Y:S01]  /*8ab0*/  FADD.FTZ R22, R22, R23 ;  /* 0x0000001716167221 */ /* 0x000fe20000010000 */
[----:B------:R-:W-:Y:S01]  /*8ac0*/  FADD.FTZ R23, R33, R42 ;  /* 0x0000002a21177221 */ /* 0x000fe20000010000 */
[----:B------:R-:W-:Y:S01]  /*8ad0*/  SHF.L.U32 R38, R35, 0x10, RZ ;  /* 0x0000001023267819 */ /* 0x000fe200000006ff */
[----:B------:R-:W-:Y:S01]  /*8ae0*/  FMUL.FTZ R34, R42, R42 ;  /* 0x0000002a2a227220 */ /* 0x000fe20000410000 */
[----:B------:R-:W-:Y:S01]  /*8af0*/  FADD.FTZ R41, R18, R41 ;  /* 0x0000002912297221 */ /* 0x000fe20000010000 */
[----:B------:R-:W-:Y:S01]  /*8b00*/  FADD.FTZ R18, R22, R23 ;  /* 0x0000001716127221 */ /* 0x000fe20000010000 */
[----:B------:R-:W-:Y:S02]  /*8b10*/  IMAD.U32 R35, R32, 0x10000, RZ ;  /* 0x0001000020237824 */ /* 0x000fe400078e00ff */
[----:B------:R-:W-:Y:S01]  /*8b20*/  FFMA.FTZ R34, R33, R33, R34 ;  /* 0x0000002121227223 */ /* 0x000fe20000010022 */
[----:B------:R-:W-:Y:S01]  /*8b30*/  FADD.FTZ R23, R38, R39 ;  /* 0x0000002726177221 */ /* 0x000fe20000010000 */
[----:B------:R-:W-:-:S02]  /*8b40*/  FMUL.FTZ R33, R39, R39 ;  /* 0x0000002727217220 */ /* 0x000fc40000410000 */
[----:B------:R-:W-:Y:S01]  /*8b50*/  FADD.FTZ R22, R41, R34 ;  /* 0x0000002229167221 */ /* 0x000fe20000010000 */
[----:B------:R-:W-:Y:S01]  /*8b60*/  FADD.FTZ R18, R18, R23 ;  /* 0x0000001712127221 */ /* 0x000fe20000010000 */
[----:B------:R-:W-:Y:S01]  /*8b70*/  FFMA.FTZ R33, R38, R38, R33 ;  /* 0x0000002626217223 */ /* 0x000fe20000010021 */
[----:B------:R-:W-:Y:S01]  /*8b80*/  FMUL.FTZ R23, R35, R35 ;  /* 0x0000002323177220 */ /* 0x000fe20000410000 */
[----:B------:R-:W-:Y:S01]  /*8b90*/  SHF.L.U32 R32, R29, 0x10, RZ ;  /* 0x000000101d207819 */ /* 0x000fe200000006ff */
[----:B------:R-:W-:Y:S01]  /*8ba0*/  FADD.FTZ R35, R36, R35 ;  /* 0x0000002324237221 */ /* 0x000fe20000010000 */
[----:B------:R-:W-:Y:S01]  /*8bb0*/  FADD.FTZ R22, R22, R33 ;  /* 0x0000002116167221 */ /* 0x000fe20000010000 */
[----:B------:R-:W-:Y:S02]  /*8bc0*/  FFMA.FTZ R23, R36, R36, R23 ;  /* 0x0000002424177223 */ /* 0x000fe40000010017 */
[----:B------:R-:W-:Y:S01]  /*8bd0*/  FMUL.FTZ R34, R32, R32 ;  /* 0x0000002020227220 */ /* 0x000fe20000410000 */
[----:B------:R-:W-:Y:S01]  /*8be0*/  FADD.FTZ R18, R18, R35 ;  /* 0x0000002312127221 */ /* 0x000fe20000010000 */
[----:B------:R-:W-:Y:S01]  /*8bf0*/  FADD.FTZ R22, R22, R23 ;  /* 0x0000001716167221 */ /* 0x000fe20000010000 */
[C---:B------:R-:W-:Y:S01]  /*8c00*/  FADD.FTZ R23, R27.reuse, R32 ;  /* 0x000000201b177221 */ /* 0x040fe20000010000 */
[----:B------:R-:W-:-:S03]  /*8c10*/  FFMA.FTZ R27, R27, R27, R34 ;  /* 0x0000001b1b1b7223 */ /* 0x000fc60000010022 */
[----:B------:R-:W-:Y:S01]  /*8c20*/  FADD.FTZ R18, R18, R23 ;  /* 0x0000001712127221 */ /* 0x000fe20000010000 */
[----:B------:R-:W-:Y:S01]  /*8c30*/  FMUL.FTZ R23, R59, R59 ;  /* 0x0000003b3b177220 */ /* 0x000fe20000410000 */
[----:B------:R-:W-:Y:S01]  /*8c40*/  FADD.FTZ R22, R22, R27 ;  /* 0x0000001b16167221 */ /* 0x000fe20000010000 */
[----:B------:R-:W-:Y:S02]  /*8c50*/  IMAD.U32 R27, R66, 0x10000, RZ ;  /* 0x00010000421b7824 */ /* 0x000fe400078e00ff */
[C---:B------:R-:W-:Y:S01]  /*8c60*/  FFMA.FTZ R23, R58.reuse, R58, R23 ;  /* 0x0000003a3a177223 */ /* 0x040fe20000010017 */
[----:B------:R-:W-:Y:S01]  /*8c70*/  FADD.FTZ R59, R58, R59 ;  /* 0x0000003b3a3b7221 */ /* 0x000fe20000010000 */
[----:B------:R-:W-:Y:S02]  /*8c80*/  FMUL.FTZ R29, R27, R27 ;  /* 0x0000001b1b1d7220 */ /* 0x000fe40000410000 */
[----:B------:R-:W-:Y:S01]  /*8c90*/  FADD.FTZ R22, R22, R23 ;  /* 0x0000001716167221 */ /* 0x000fe20000010000 */
[----:B------:R-:W-:Y:S01]  /*8ca0*/  FMUL.FTZ R23, R69, R69 ;  /* 0x0000004545177220 */ /* 0x000fe20000410000 */
[----:B------:R-:W-:Y:S01]  /*8cb0*/  FADD.FTZ R18, R18, R59 ;  /* 0x0000003b12127221 */ /* 0x000fe20000010000 */
[C---:B------:R-:W-:Y:S01]  /*8cc0*/  FADD.FTZ R27, R68.reuse, R27 ;  /* 0x0000001b441b7221 */ /* 0x040fe20000010000 */
[----:B------:R-:W-:Y:S01]  /*8cd0*/  FFMA.FTZ R29, R68, R68, R29 ;  /* 0x00000044441d7223 */ /* 0x000fe2000001001d */
[C---:B------:R-:W-:Y:S01]  /*8ce0*/  FADD.FTZ R69, R16.reuse, R69 ;  /* 0x0000004510457221 */ /* 0x040fe20000010000 */
[----:B------:R-:W-:Y:S01]  /*8cf0*/  FFMA.FTZ R23, R16, R16, R23 ;  /* 0x0000001010177223 */ /* 0x000fe20000010017 */
[----:B------:R-:W-:Y:S01]  /*8d00*/  FADD.FTZ R18, R18, R27 ;  /* 0x0000001b12127221 */ /* 0x000fe20000010000 */
[----:B------:R-:W-:Y:S01]  /*8d10*/  FMUL.FTZ R16, R64, R64 ;  /* 0x0000004040107220 */ /* 0x000fe20000410000 */
[----:B------:R-:W-:Y:S01]  /*8d20*/  FADD.FTZ R22, R22, R29 ;  /* 0x0000001d16167221 */ /* 0x000fe20000010000 */
[----:B------:R-:W-:-:S02]  /*8d30*/  IMAD.U32 R27, R14, 0x10000, RZ ;  /* 0x000100000e1b7824 */ /* 0x000fc400078e00ff */
[----:B------:R-:W-:Y:S01]  /*8d40*/  FADD.FTZ R18, R18, R69 ;  /* 0x0000004512127221 */ /* 0x000fe20000010000 */
[----:B------:R-:W-:Y:S01]  /*8d50*/  FFMA.FTZ R61, R61, R61, R16 ;  /* 0x0000003d3d3d7223 */ /* 0x000fe20000010010 */
[----:B------:R-:W-:Y:S01]  /*8d60*/  FADD.FTZ R22, R22, R23 ;  /* 0x0000001716167221 */ /* 0x000fe20000010000 */
[----:B------:R-:W-:Y:S01]  /*8d70*/  FMUL.FTZ R16, R28, R28 ;  /* 0x0000001c1c107220 */ /* 0x000fe20000410000 */
[----:B------:R-:W-:Y:S01]  /*8d80*/  FADD.FTZ R14, R18, R15 ;  /* 0x0000000f120e7221 */ /* 0x000fe20000010000 */
[C---:B------:R-:W-:Y:S01]  /*8d90*/  FADD.FTZ R23, R27.reuse, R28 ;  /* 0x0000001c1b177221 */ /* 0x040fe20000010000 */
[----:B------:R-:W-:Y:S01]  /*8da0*/  FADD.FTZ R15, R22, R61 ;  /* 0x0000003d160f7221 */ /* 0x000fe20000010000 */
[----:B------:R-:W-:Y:S02]  /*8db0*/  FFMA.FTZ R16, R27, R27, R16 ;  /* 0x0000001b1b107223 */ /* 0x000fe40000010010 */
[----:B------:R-:W-:Y:S02]  /*8dc0*/  FADD.FTZ R23, R14, R23 ;  /* 0x000000170e177221 */ /* 0x000fe40000010000 */
[----:B------:R-:W-:Y:S01]  /*8dd0*/  FADD.FTZ R15, R15, R16 ;  /* 0x000000100f0f7221 */ /* 0x000fe20000010000 */
[----:B------:R-:W-:Y:S01]  /*8de0*/  FMUL.FTZ R16, R10, R10 ;  /* 0x0000000a0a107220 */ /* 0x000fe20000410000 */
[----:B------:R-:W-:Y:S01]  /*8df0*/  PRMT R14, RZ, 0x7610, R14 ;  /* 0x00007610ff0e7816 */ /* 0x000fe2000000000e */
[----:B------:R-:W-:-:S02]  /*8e00*/  FADD.FTZ R10, R11, R10 ;  /* 0x0000000a0b0a7221 */ /* 0x000fc40000010000 */
[----:B------:R-:W-:Y:S01]  /*8e10*/  FFMA.FTZ R16, R11, R11, R16 ;  /* 0x0000000b0b107223 */ /* 0x000fe20000010010 */
[----:B------:R-:W-:Y:S01]  /*8e20*/  @!P2 PRMT R14, R13, 0x7610, R14 ;  /* 0x000076100d0ea816 */ /* 0x000fe2000000000e */
[----:B------:R-:W-:Y:S02]  /*8e30*/  IMAD.U32 R18, R5, 0x10000, RZ ;  /* 0x0001000005127824 */ /* 0x000fe400078e00ff */
[----:B------:R-:W-:Y:S01]  /*8e40*/  FADD.FTZ R10, R23, R10 ;  /* 0x0000000a170a7221 */ /* 0x000fe20000010000 */
[----:B------:R-:W-:Y:S01]  /*8e50*/  FADD.FTZ R5, R25, R24 ;  /* 0x0000001819057221 */ /* 0x000fe20000010000 */
[----:B------:R-:W-:Y:S01]  /*8e60*/  FADD.FTZ R15, R15, R16 ;  /* 0x000000100f0f7221 */ /* 0x000fe20000010000 */
[----:B------:R-:W-:Y:S02]  /*8e70*/  IMAD.U32 R11, R14, 0x10000, RZ ;  /* 0x000100000e0b7824 */ /* 0x000fe400078e00ff */
[----:B------:R-:W-:Y:S01]  /*8e80*/  FADD.FTZ R14, R10, R5 ;  /* 0x000000050a0e7221 */ /* 0x000fe20000010000 */
[----:B------:R-:W-:Y:S01]  /*8e90*/  FMUL.FTZ R10, R18, R18 ;  /* 0x00000012120a7220 */ /* 0x000fe20000410000 */
[--C-:B------:R-:W-:Y:S01]  /*8ea0*/  FADD.FTZ R15, R15, R0.reuse ;  /* 0x000000000f0f7221 */ /* 0x100fe20000010000 */
[----:B------:R-:W-:-:S02]  /*8eb0*/  PRMT R0, RZ, 0x7610, R0 ;  /* 0x00007610ff007816 */ /* 0x000fc40000000000 */
[C---:B------:R-:W-:Y:S01]  /*8ec0*/  FFMA.FTZ R16, R11.reuse, R11, R10 ;  /* 0x0000000b0b107223 */ /* 0x040fe2000001000a */
[----:B------:R-:W-:Y:S02]  /*8ed0*/  PRMT R5, RZ, 0x7610, R5 ;  /* 0x00007610ff057816 */ /* 0x000fe40000000005 */
[C---:B------:R-:W-:Y:S02]  /*8ee0*/  @!P3 PRMT R0, R12.reuse, 0x7632, R0 ;  /* 0x000076320c00b816 */ /* 0x040fe40000000000 */
[----:B------:R-:W-:Y:S01]  /*8ef0*/  PRMT R10, RZ, 0x7610, R10 ;  /* 0x00007610ff0a7816 */ /* 0x000fe2000000000a */
[----:B------:R-:W-:Y:S01]  /*8f00*/  FADD.FTZ R23, R11, R18 ;  /* 0x000000120b177221 */ /* 0x000fe20000010000 */
[----:B------:R-:W-:Y:S01]  /*8f10*/  @!P3 PRMT R5, R12, 0x7610, R5 ;  /* 0x000076100c05b816 */ /* 0x000fe20000000005 */
[----:B------:R-:W1:Y:S01]  /*8f20*/  S2R R36, SR_TID.X ;  /* 0x0000000000247919 */ /* 0x000e620000002100 */
[----:B------:R-:W-:Y:S02]  /*8f30*/  PRMT R11, RZ, 0x7610, R11 ;  /* 0x00007610ff0b7816 */ /* 0x000fe4000000000b */
[----:B------:R-:W-:-:S02]  /*8f40*/  SHF.L.U32 R0, R0, 0x10, RZ ;  /* 0x0000001000007819 */ /* 0x000fc400000006ff */
[C---:B------:R-:W-:Y:S01]  /*8f50*/  @!P4 PRMT R10, R20.reuse, 0x7632, R10 ;  /* 0x00007632140ac816 */ /* 0x040fe2000000000a */
[----:B------:R-:W-:Y:S01]  /*8f60*/  IMAD.U32 R5, R5, 0x10000, RZ ;  /* 0x0001000005057824 */ /* 0x000fe200078e00ff */
[----:B------:R-:W-:Y:S01]  /*8f70*/  @!P4 PRMT R11, R20, 0x7610, R11 ;  /* 0x00007610140bc816 */ /* 0x000fe2000000000b */
[----:B------:R-:W-:Y:S02]  /*8f80*/  FMUL.FTZ R18, R0, R0 ;  /* 0x0000000000127220 */ /* 0x000fe40000410000 */
[----:B------:R-:W-:Y:S02]  /*8f90*/  IMAD.U32 R10, R10, 0x10000, RZ ;  /* 0x000100000a0a7824 */ /* 0x000fe400078e00ff */
[----:B------:R-:W-:Y:S01]  /*8fa0*/  FADD.FTZ R14, R14, R23 ;  /* 0x000000170e0e7221 */ /* 0x000fe20000010000 */
[----:B------:R-:W-:Y:S01]  /*8fb0*/  FADD.FTZ R23, R5, R0 ;  /* 0x0000000005177221 */ /* 0x000fe20000010000 */
[----:B------:R-:W-:Y:S01]  /*8fc0*/  FADD.FTZ R15, R15, R16 ;  /* 0x000000100f0f7221 */ /* 0x000fe20000010000 */
[----:B------:R-:W-:Y:S01]  /*8fd0*/  SHF.L.U32 R11, R11, 0x10, RZ ;  /* 0x000000100b0b7819 */ /* 0x000fe200000006ff */
[----:B------:R-:W-:Y:S01]  /*8fe0*/  FFMA.FTZ R18, R5, R5, R18 ;  /* 0x0000000505127223 */ /* 0x000fe20000010012 */
[----:B------:R-:W-:Y:S01]  /*8ff0*/  FMUL.FTZ R16, R10, R10 ;  /* 0x0000000a0a107220 */ /* 0x000fe20000410000 */
[----:B------:R-:W-:-:S02]  /*9000*/  PRMT R0, RZ, 0x7610, R0 ;  /* 0x00007610ff007816 */ /* 0x000fc40000000000 */
[----:B------:R-:W-:Y:S01]  /*9010*/  FADD.FTZ R15, R15, R18 ;  /* 0x000000120f0f7221 */ /* 0x000fe20000010000 */
[----:B------:R-:W-:Y:S01]  /*9020*/  FFMA.FTZ R16, R11, R11, R16 ;  /* 0x0000000b0b107223 */ /* 0x000fe20000010010 */
[----:B------:R-:W-:Y:S02]  /*9030*/  PRMT R5, RZ, 0x7610, R5 ;  /* 0x00007610ff057816 */ /* 0x000fe40000000005 */
[----:B------:R-:W-:Y:S01]  /*9040*/  @!P5 PRMT R0, R21, 0x7632, R0 ;  /* 0x000076321500d816 */ /* 0x000fe20000000000 */
[----:B------:R-:W-:Y:S01]  /*9050*/  FADD.FTZ R15, R15, R16 ;  /* 0x000000100f0f7221 */ /* 0x000fe20000010000 */
[----:B------:R-:W-:Y:S01]  /*9060*/  @!P5 PRMT R5, R21, 0x7610, R5 ;  /* 0x000076101505d816 */ /* 0x000fe20000000005 */
[----:B------:R-:W-:Y:S02]  /*9070*/  FADD.FTZ R14, R14, R23 ;  /* 0x000000170e0e7221 */ /* 0x000fe40000010000 */
[----:B------:R-:W-:Y:S01]  /*9080*/  IMAD.U32 R16, R0, 0x10000, RZ ;  /* 0x0001000000107824 */ /* 0x000fe200078e00ff */
[----:B------:R-:W-:Y:S01]  /*9090*/  PRMT R0, RZ, 0x7610, R0 ;  /* 0x00007610ff007816 */ /* 0x000fe20000000000 */
[--C-:B------:R-:W-:Y:S01]  /*90a0*/  FADD.FTZ R23, R11, R10.reuse ;  /* 0x0000000a0b177221 */ /* 0x100fe20000010000 */
[----:B------:R-:W-:Y:S01]  /*90b0*/  PRMT R10, RZ, 0x7610, R10 ;  /* 0x00007610ff0a7816 */ /* 0x000fe2000000000a */
[----:B------:R-:W-:-:S02]  /*90c0*/  IMAD.U32 R5, R5, 0x10000, RZ ;  /* 0x0001000005057824 */ /* 0x000fc400078e00ff */
[----:B------:R-:W-:Y:S01]  /*90d0*/  FMUL.FTZ R18, R16, R16 ;  /* 0x0000001010127220 */ /* 0x000fe20000410000 */
[C---:B------:R-:W-:Y:S01]  /*90e0*/  @!P6 PRMT R0, R19.reuse, 0x7632, R0 ;  /* 0x000076321300e816 */ /* 0x040fe20000000000 */
[----:B------:R-:W2:Y:S01]  /*90f0*/  S2R R22, SR_LANEID ;  /* 0x0000000000167919 */ /* 0x000ea20000000000 */
[----:B------:R-:W-:Y:S01]  /*9100*/  @!P6 PRMT R10, R19, 0x7610, R10 ;  /* 0x00007610130ae816 */ /* 0x000fe2000000000a */
[C---:B------:R-:W-:Y:S01]  /*9110*/  FADD.FTZ R11, R5.reuse, R16 ;  /* 0x00000010050b7221 */ /* 0x040fe20000010000 */
[----:B------:R-:W-:Y:S01]  /*9120*/  FFMA.FTZ R18, R5, R5, R18 ;  /* 0x0000000505127223 */ /* 0x000fe20000010012 */
[----:B------:R-:W-:Y:S01]  /*9130*/  SHF.L.U32 R5, R0, 0x10, RZ ;  /* 0x0000001000057819 */ /* 0x000fe200000006ff */
[----:B------:R-:W-:Y:S01]  /*9140*/  FADD.FTZ R14, R14, R23 ;  /* 0x000000170e0e7221 */ /* 0x000fe20000010000 */
[----:B-1----:R-:W-:Y:S01]  /*9150*/  LOP3.LUT R0, R36, 0x3e0, RZ, 0xc0, !PT ;  /* 0x000003e024007812 */ /* 0x002fe200078ec0ff */
[----:B------:R-:W-:Y:S02]  /*9160*/  IMAD.U32 R10, R10, 0x10000, RZ ;  /* 0x000100000a0a7824 */ /* 0x000fe400078e00ff */
[----:B------:R-:W-:Y:S01]  /*9170*/  FMUL.FTZ R23, R5, R5 ;  /* 0x0000000505177220 */ /* 0x000fe20000410000 */
[----:B------:R-:W-:Y:S01]  /*9180*/  FADD.FTZ R11, R14, R11 ;  /* 0x0000000b0e0b7221 */ /* 0x000fe20000010000 */
[----:B------:R-:W-:Y:S01]  /*9190*/  ISETP.GT.U32.AND P1, PT, R0, 0x168, PT ;  /* 0x000001680000780c */ /* 0x000fe20003f24070 */
[----:B------:R-:W-:Y:S01]  /*91a0*/  FADD.FTZ R14, R10, R5 ;  /* 0x000000050a0e7221 */ /* 0x000fe20000010000 */
[----:B------:R-:W-:Y:S01]  /*91b0*/  FADD.FTZ R15, R15, R18 ;  /* 0x000000120f0f7221 */ /* 0x000fe20000010000 */
[----:B------:R-:W-:Y:S01]  /*91c0*/  IADD3 R0, PT, PT, -R0, 0x187, RZ ;  /* 0x0000018700007810 */ /* 0x000fe20007ffe1ff */
[----:B------:R-:W-:Y:S01]  /*91d0*/  FFMA.FTZ R16, R10, R10, R23 ;  /* 0x0000000a0a107223 */ /* 0x000fe20000010017 */
[----:B------:R-:W-:-:S02]  /*91e0*/  FADD.FTZ R10, R11, R14 ;  /* 0x0000000e0b0a7221 */ /* 0x000fc40000010000 */
[----:B------:R-:W-:Y:S01]  /*91f0*/  SEL R5, R0, 0x1f, P1 ;  /* 0x0000001f00057807 */ /* 0x000fe20000800000 */
[----:B------:R-:W-:-:S04]  /*9200*/  FADD.FTZ R11, R15, R16 ;  /* 0x000000100f0b7221 */ /* 0x000fc80000010000 */
[----:B------:R-:W1:Y:S04]  /*9210*/  SHFL.DOWN PT, R15, R10, 0x1, R5 ;  /* 0x082000000a0f7989 */ /* 0x000e6800000e0005 */
[----:B------:R-:W3:Y:S01]  /*9220*/  SHFL.DOWN PT, R0, R11, 0x1, R5 ;  /* 0x082000000b007989 */ /* 0x000ee200000e0005 */
[----:B--2---:R-:W-:-:S13]  /*9230*/  ISETP.GE.AND P1, PT, R22, R5, PT ;  /* 0x000000051600720c */ /* 0x004fda0003f26270 */
[----:B-1----:R-:W-:Y:S01]  /*9240*/  @!P1 FADD.FTZ R10, R10, R15 ;  /* 0x0000000f0a0a9221 */ /* 0x002fe20000010000 */
[----:B---3--:R-:W-:-:S04]  /*9250*/  @!P1 FADD.FTZ R11, R11, R0 ;  /* 0x000000000b0b9221 */ /* 0x008fc80000010000 */
[----:B------:R-:W1:Y:S04]  /*9260*/  SHFL.DOWN PT, R15, R10, 0x2, R5 ;  /* 0x084000000a0f7989 */ /* 0x000e6800000e0005 */
[----:B------:R-:W2:Y:S01]  /*9270*/  SHFL.DOWN PT, R14, R11, 0x2, R5 ;  /* 0x084000000b0e7989 */ /* 0x000ea200000e0005 */
[----:B------:R-:W-:-:S05]  /*9280*/  VIADD R0, R22, 0x2 ;  /* 0x0000000216007836 */ /* 0x000fca0000000000 */
[----:B------:R-:W-:Y:S02]  /*9290*/  ISETP.GT.AND P1, PT, R0, R5, PT ;  /* 0x000000050000720c */ /* 0x000fe40003f24270 */
[----:B------:R-:W-:-:S11]  /*92a0*/  IADD3 R0, PT, PT, R22, 0x4, RZ ;  /* 0x0000000416007810 */ /* 0x000fd60007ffe0ff */
[----:B-1----:R-:W-:Y:S01]  /*92b0*/  @!P1 FADD.FTZ R10, R10, R15 ;  /* 0x0000000f0a0a9221 */ /* 0x002fe20000010000 */
[----:B--2---:R-:W-:-:S04]  /*92c0*/  @!P1 FADD.FTZ R11, R11, R14 ;  /* 0x0000000e0b0b9221 */ /* 0x004fc80000010000 */
[----:B------:R-:W1:Y:S04]  /*92d0*/  SHFL.DOWN PT, R15, R10, 0x4, R5 ;  /* 0x088000000a0f7989 */ /* 0x000e6800000e0005 */
[----:B------:R-:W2:Y:S01]  /*92e0*/  SHFL.DOWN PT, R14, R11, 0x4, R5 ;  /* 0x088000000b0e7989 */ /* 0x000ea200000e0005 */
[----:B------:R-:W-:Y:S01]  /*92f0*/  ISETP.GT.AND P1, PT, R0, R5, PT ;  /* 0x000000050000720c */ /* 0x000fe20003f24270 */
[C---:B------:R-:W-:Y:S01]  /*9300*/  VIADD R0, R22.reuse, 0x8 ;  /* 0x0000000816007836 */ /* 0x040fe20000000000 */
[----:B------:R-:W-:-:S11]  /*9310*/  ISETP.NE.AND P2, PT, R22, RZ, PT ;  /* 0x000000ff1600720c */ /* 0x000fd60003f45270 */
[----:B-1----:R-:W-:Y:S01]  /*9320*/  @!P1 FADD.FTZ R10, R10, R15 ;  /* 0x0000000f0a0a9221 */ /* 0x002fe20000010000 */
[----:B--2---:R-:W-:-:S04]  /*9330*/  @!P1 FADD.FTZ R11, R11, R14 ;  /* 0x0000000e0b0b9221 */ /* 0x004fc80000010000 */
[----:B------:R-:W1:Y:S04]  /*9340*/  SHFL.DOWN PT, R15, R10, 0x8, R5 ;  /* 0x090000000a0f7989 */ /* 0x000e6800000e0005 */
[----:B------:R-:W2:Y:S01]  /*9350*/  SHFL.DOWN PT, R14, R11, 0x8, R5 ;  /* 0x090000000b0e7989 */ /* 0x000ea200000e0005 */
[----:B------:R-:W-:Y:S01]  /*9360*/  ISETP.GT.AND P1, PT, R0, R5, PT ;  /* 0x000000050000720c */ /* 0x000fe20003f24270 */
[----:B------:R-:W3:Y:S01]  /*9370*/  @!P2 S2R R25, SR_CgaCtaId ;  /* 0x000000000019a919 */ /* 0x000ee20000008800 */
[----:B------:R-:W-:-:S11]  /*9380*/  VIADD R0, R22, 0x10 ;  /* 0x0000001016007836 */ /* 0x000fd60000000000 */
[----:B-1----:R-:W-:Y:S01]  /*9390*/  @!P1 FADD.FTZ R10, R10, R15 ;  /* 0x0000000f0a0a9221 */ /* 0x002fe20000010000 */
[----:B--2---:R-:W-:-:S04]  /*93a0*/  @!P1 FADD.FTZ R11, R11, R14 ;  /* 0x0000000e0b0b9221 */ /* 0x004fc80000010000 */
[----:B------:R-:W1:Y:S04]  /*93b0*/  SHFL.DOWN PT, R15, R10, 0x10, R5 ;  /* 0x0a0000000a0f7989 */ /* 0x000e6800000e0005 */
[----:B------:R-:W2:Y:S01]  /*93c0*/  SHFL.DOWN PT, R14, R11, 0x10, R5 ;  /* 0x0a0000000b0e7989 */ /* 0x000ea200000e0005 */
[----:B------:R-:W-:Y:S01]  /*93d0*/  ISETP.GT.AND P1, PT, R0, R5, PT ;  /* 0x000000050000720c */ /* 0x000fe20003f24270 */
[----:B------:R-:W4:Y:S02]  /*93e0*/  LDC R23, c[0x0][0x374] ;  /* 0x0000dd00ff177b82 */ /* 0x000f240000000800 */
[----:B------:R0:W-:Y:S06]  /*93f0*/  STL [R1+0xd0], R37 ;  /* 0x0000d02501007387 */ /* 0x0001ec0000100800 */
[----:B------:R-:W0:Y:S01]  /*9400*/  LDC R22, c[0x0][0x370] ;  /* 0x0000dc00ff167b82 */ /* 0x000e220000000800 */
[----:B------:R0:W-:Y:S01]  /*9410*/  STL [R1+0xd4], R31 ;  /* 0x0000d41f01007387 */ /* 0x0001e20000100800 */
[----:B------:R-:W-:-:S03]  /*9420*/  @!P2 MOV R16, 0x400 ;  /* 0x000004000010a802 */ /* 0x000fc60000000f00 */
[----:B------:R0:W-:Y:S01]  /*9430*/  STL [R1+0xd8], R30 ;  /* 0x0000d81e01007387 */ /* 0x0001e20000100800 */
[----:B------:R-:W-:-:S03]  /*9440*/  @!P2 SHF.R.U32.HI R0, RZ, 0x2, R36 ;  /* 0x00000002ff00a819 */ /* 0x000fc60000011624 */
        /* <DEDUP_REMOVED lines=9> */
[----:B------:R0:W-:Y:S01]  /*94e0*/  STL [R1+0x10c], R19 ;  /* 0x00010c1301007387 */ /* 0x0001e20000100800 */
[----:B-1----:R-:W-:Y:S01]  /*94f0*/  @!P1 FADD.FTZ R10, R10, R15 ;  /* 0x0000000f0a0a9221 */ /* 0x002fe20000010000 */
[----:B--2---:R-:W-:Y:S01]  /*9500*/  @!P1 FADD.FTZ R11, R11, R14 ;  /* 0x0000000e0b0b9221 */ /* 0x004fe20000010000 */
[----:B------:R-:W-:-:S02]  /*9510*/  ISETP.NE.AND P1, PT, R36, RZ, PT ;  /* 0x000000ff2400720c */ /* 0x000fc40003f25270 */
[----:B---3--:R-:W-:Y:S02]  /*9520*/  @!P2 LEA R25, R25, R16, 0x18 ;  /* 0x000000101919a211 */ /* 0x008fe400078ec0ff */
[----:B------:R-:W-:-:S04]  /*9530*/  @!P2 LOP3.LUT R0, R0, 0xf8, RZ, 0xc0, !PT ;  /* 0x000000f80000a812 */ /* 0x000fc800078ec0ff */
[----:B------:R-:W-:Y:S01]  /*9540*/  @!P2 IADD3 R0, PT, PT, R0, R25, RZ ;  /* 0x000000190000a210 */ /* 0x000fe20007ffe0ff */
[----:B------:R-:W-:Y:S04]  /*9550*/  BSSY.RECONVERGENT B0, `(.L_x_2004) ;  /* 0x0000027000007945 */ /* 0x000fe80003800200 */
[----:B------:R1:W-:Y:S01]  /*9560*/  @!P2 STS.64 [R0+0x10], R10 ;  /* 0x0000100a0000a388 */ /* 0x0003e20000000a00 */
[----:B------:R-:W-:Y:S01]  /*9570*/  BAR.SYNC.DEFER_BLOCKING 0x0 ;  /* 0x0000000000007b1d */ /* 0x000fe20000010000 */
[----:B0-----:R-:W-:-:S05]  /*9580*/  ISETP.GE.U32.AND P2, PT, R22, 0x2, PT ;  /* 0x000000021600780c */ /* 0x001fca0003f46070 */
[----:B----4-:R-:W-:Y:S08]  /*9590*/  @P1 BRA `(.L_x_2005) ;  /* 0x0000000000881947 */ /* 0x010ff00003800000 */
[----:B------:R-:W0:Y:S01]  /*95a0*/  S2UR UR5, SR_CgaCtaId ;  /* 0x00000000000579c3 */ /* 0x000e220000008800 */
[----:B------:R-:W-:Y:S02]  /*95b0*/  UMOV UR4, 0x400 ;  /* 0x0000040000047882 */ /* 0x000fe40000000000 */
[----:B0-----:R-:W-:-:S09]  /*95c0*/  ULEA UR4, UR5, UR4, 0x18 ;  /* 0x0000000405047291 */ /* 0x001fd2000f8ec0ff */
[----:B------:R-:W0:Y:S04]  /*95d0*/  LDS.64 R20, [UR4+0x18] ;  /* 0x00001804ff147984 */ /* 0x000e280008000a00 */
[----:B------:R-:W2:Y:S04]  /*95e0*/  LDS.128 R32, [UR4+0x20] ;  /* 0x00002004ff207984 */ /* 0x000ea80008000c00 */
[----:B------:R-:W3:Y:S04]  /*95f0*/  LDS.128 R28, [UR4+0x30] ;  /* 0x00003004ff1c7984 */ /* 0x000ee80008000c00 */
[----:B------:R-:W4:Y:S04]  /*9600*/  LDS.128 R24, [UR4+0x40] ;  /* 0x00004004ff187984 */ /* 0x000f280008000c00 */
[----:B------:R-:W4:Y:S04]  /*9610*/  LDS.128 R16, [UR4+0x50] ;  /* 0x00005004ff107984 */ /* 0x000f280008000c00 */
[----:B------:R-:W4:Y:S01]  /*9620*/  LDS.128 R12, [UR4+0x60] ;  /* 0x00006004ff0c7984 */ /* 0x000f220008000c00 */
[----:B0-----:R-:W-:Y:S01]  /*9630*/  FADD.FTZ R5, R10, R20 ;  /* 0x000000140a057221 */ /* 0x001fe20000010000 */
[----:B-1----:R-:W-:-:S02]  /*9640*/  FADD.FTZ R0, R11, R21 ;  /* 0x000000150b007221 */ /* 0x002fc40000010000 */
[----:B------:R-:W0:Y:S01]  /*9650*/  LDS.64 R10, [UR4+0x70] ;  /* 0x00007004ff0a7984 */ /* 0x000e220008000a00 */
        /* <DEDUP_REMOVED lines=22> */
.L_x_2005:
[----:B------:R-:W-:Y:S05]  /*97c0*/  BSYNC.RECONVERGENT B0 ;  /* 0x0000000000007941 */ /* 0x000fea0003800200 */
.L_x_2004:
[----:B------:R-:W-:Y:S05]  /*97d0*/  @!P2 BRA `(.L_x_2006) ;  /* 0x0000000800f0a947 */ /* 0x000fea0003800000 */
[----:B------:R-:W1:Y:S01]  /*97e0*/  LDL R16, [R1+0x2a0] ;  /* 0x0002a00001107983 */ /* 0x000e620000100800 */
[----:B------:R-:W0:Y:S01]  /*97f0*/  LDC.64 R12, c[0x0][0x3b8] ;  /* 0x0000ee00ff0c7b82 */ /* 0x000e220000000a00 */
[----:B------:R-:W-:Y:S01]  /*9800*/  BSSY.RECONVERGENT B0, `(.L_x_2007) ;  /* 0x0000021000007945 */ /* 0x000fe20003800200 */
[----:B------:R-:W2:Y:S01]  /*9810*/  S2R R15, SR_CTAID.X ;  /* 0x00000000000f7919 */ /* 0x000ea20000002500 */
[----:B------:R-:W3:Y:S01]  /*9820*/  S2R R14, SR_CTAID.Y ;  /* 0x00000000000e7919 */ /* 0x000ee20000002600 */
[----:B-1----:R-:W-:-:S05]  /*9830*/  LOP3.LUT R0, R16, 0x1, RZ, 0xc0, !PT ;  /* 0x0000000110007812 */ /* 0x002fca00078ec0ff */
[----:B------:R-:W-:-:S04]  /*9840*/  IMAD R5, R0, R23, RZ ;  /* 0x0000001700057224 */ /* 0x000fc800078e02ff */
[----:B------:R-:W-:-:S04]  /*9850*/  IMAD R0, R5, R22, RZ ;  /* 0x0000001605007224 */ /* 0x000fc800078e02ff */
[----:B------:R-:W-:-:S04]  /*9860*/  IMAD.SHL.U32 R17, R0, 0x2, RZ ;  /* 0x0000000200117824 */ /* 0x000fc800078e00ff */
[----:B0-----:R-:W-:Y:S01]  /*9870*/  IMAD.WIDE R12, R17, 0x4, R12 ;  /* 0x00000004110c7825 */ /* 0x001fe200078e020c */
[----:B--23--:R-:W-:Y:S06]  /*9880*/  @P1 BRA `(.L_x_2008) ;  /* 0x0000000000601947 */ /* 0x00cfec0003800000 */
[----:B------:R-:W0:Y:S01]  /*9890*/  LDC.64 R18, c[0x0][0x3b0] ;  /* 0x0000ec00ff127b82 */ /* 0x000e220000000a00 */
[--C-:B------:R-:W-:Y:S01]  /*98a0*/  IMAD.IADD R5, R5, 0x1, R14.reuse ;  /* 0x0000000105057824 */ /* 0x100fe200078e020e */
[----:B------:R-:W-:Y:S01]  /*98b0*/  LOP3.LUT P1, R0, R16, 0x2, RZ, 0xc0, !PT ;  /* 0x0000000210007812 */ /* 0x000fe2000782c0ff */
[----:B------:R-:W-:-:S03]  /*98c0*/  IMAD R17, R15, R23, R14 ;  /* 0x000000170f117224 */ /* 0x000fc600078e020e */
[----:B------:R-:W-:Y:S01]  /*98d0*/  IADD3 R21, PT, PT, -R0, 0x1, RZ ;  /* 0x0000000100157810 */ /* 0x000fe20007ffe1ff */
[----:B------:R-:W-:Y:S01]  /*98e0*/  IMAD.WIDE.U32 R16, R17, 0x8, R12 ;  /* 0x0000000811107825 */ /* 0x000fe200078e000c */
[----:B------:R-:W-:-:S04]  /*98f0*/  MOV R0, 0xffffffff ;  /* 0xffffffff00007802 */ /* 0x000fc80000000f00 */
[----:B------:R1:W-:Y:S01]  /*9900*/  STG.E.64 desc[UR6][R16.64], R10 ;  /* 0x0000000a10007986 */ /* 0x0003e2000c101b06 */
[----:B0-----:R-:W-:-:S04]  /*9910*/  LEA R18, P2, R5, R18, 0x2 ;  /* 0x0000001205127211 */ /* 0x001fc800078410ff */
[----:B------:R-:W-:Y:S02]  /*9920*/  LEA.HI.X R19, R5, R19, RZ, 0x2, P2 ;  /* 0x0000001305137211 */ /* 0x000fe400010f14ff */
[----:B------:R-:W-:Y:S01]  /*9930*/  SEL R5, R22, RZ, !P1 ;  /* 0x000000ff16057207 */ /* 0x000fe20004800000 */
[----:B------:R-:W-:Y:S06]  /*9940*/  MEMBAR.ALL.GPU ;  /* 0x0000000000007992 */ /* 0x000fec000000a000 */
[----:B------:R-:W-:-:S00]  /*9950*/  ERRBAR ;  /* 0x00000000000079ab */ /* 0x000fc00000000000 */
[----:B------:R-:W-:Y:S06]  /*9960*/  CGAERRBAR ;  /* 0x00000000000075ab */ /* 0x000fec0000000000 */
[----:B------:R1:W-:Y:S01]  /*9970*/  REDG.E.ADD.S32.STRONG.GPU desc[UR6][R18.64], R21 ;  /* 0x000000151200798e */ /* 0x0003e2000c12e306 */
[----:B------:R-:W-:Y:S02]  /*9980*/  UMOV UR4, 0xffffffff ;  /* 0xffffffff00047882 */ /* 0x000fe40000000000 */
[----:B------:R-:W-:Y:S01]  /*9990*/  ISETP.NE.AND P1, PT, R5, UR4, PT ;  /* 0x0000000405007c0c */ /* 0x000fe2000bf25270 */
[----:B------:R1:W-:-:S12]  /*99a0*/  STL [R1], R0 ;  /* 0x0000000001007387 */ /* 0x0003d80000100800 */
[----:B-1----:R-:W-:Y:S05]  /*99b0*/  @!P1 BRA `(.L_x_2008) ;  /* 0x0000000000149947 */ /* 0x002fea0003800000 */
.L_x_2009:
[----:B------:R-:W2:Y:S04]  /*99c0*/  LDG.E.STRONG.GPU R0, desc[UR6][R18.64] ;  /* 0x0000000612007981 */ /* 0x000ea8000c1ef900 */
[----:B--2---:R-:W-:Y:S04]  /*99d0*/  CCTL.IVALL ;  /* 0x00000000ff00798f */ /* 0x004fe80002000000 */
[----:B------:R0:W-:Y:S01]  /*99e0*/  STL [R1], R0 ;  /* 0x0000000001007387 */ /* 0x0001e20000100800 */
[----:B------:R-:W-:-:S13]  /*99f0*/  ISETP.NE.AND P1, PT, R0, R5, PT ;  /* 0x000000050000720c */ /* 0x000fda0003f25270 */
[----:B0-----:R-:W-:Y:S05]  /*9a00*/  @P1 BRA `(.L_x_2009) ;  /* 0xfffffffc00ec1947 */ /* 0x001fea000383ffff */
.L_x_2008:
[----:B------:R-:W-:Y:S05]  /*9a10*/  BSYNC.RECONVERGENT B0 ;  /* 0x0000000000007941 */ /* 0x000fea0003800200 */
.L_x_2007:
[----:B------:R-:W-:Y:S01]  /*9a20*/  BAR.SYNC.DEFER_BLOCKING 0x0 ;  /* 0x0000000000007b1d */ /* 0x000fe20000010000 */
[----:B------:R-:W-:Y:S01]  /*9a30*/  ISETP.GE.U32.AND P1, PT, R22, 0x8, PT ;  /* 0x000000081600780c */ /* 0x000fe20003f26070 */
[----:B------:R-:W-:-:S12]  /*9a40*/  IMAD.MOV.U32 R0, RZ, RZ, RZ ;  /* 0x000000ffff007224 */ /* 0x000fd800078e00ff */
[----:B------:R-:W-:Y:S05]  /*9a50*/  @!P1 BRA `(.L_x_2010) ;  /* 0x00000004003c9947 */ /* 0x000fea0003800000 */
[C-C-:B------:R-:W-:Y:S01]  /*9a60*/  IMAD R0, R23.reuse, 0x3, R14.reuse ;  /* 0x0000000317007824 */ /* 0x140fe200078e020e */
[CC--:B------:R-:W-:Y:S01]  /*9a70*/  LEA R31, R23.reuse, R14.reuse, 0x2 ;  /* 0x0000000e171f7211 */ /* 0x0c0fe200078e10ff */
[C-C-:B------:R-:W-:Y:S01]  /*9a80*/  IMAD R5, R23.reuse, 0x2, R14.reuse ;  /* 0x0000000217057824 */ /* 0x140fe200078e020e */
[----:B------:R-:W-:Y:S01]  /*9a90*/  MOV R33, R14 ;  /* 0x0000000e00217202 */ /* 0x000fe20000000f00 */
[C-C-:B------:R-:W-:Y:S01]  /*9aa0*/  IMAD R28, R23.reuse, 0x5, R14.reuse ;  /* 0x00000005171c7824 */ /* 0x140fe200078e020e */
[----:B------:R-:W-:Y:S01]  /*9ab0*/  LOP3.LUT R34, R22, 0x7ffffff8, RZ, 0xc0, !PT ;  /* 0x7ffffff816227812 */ /* 0x000fe200078ec0ff */
[C-C-:B------:R-:W-:Y:S01]  /*9ac0*/  IMAD R29, R23.reuse, 0x7, R14.reuse ;  /* 0x00000007171d7824 */ /* 0x140fe200078e020e */
[----:B------:R-:W-:Y:S01]  /*9ad0*/  UMOV UR4, URZ ;  /* 0x000000ff00047c82 */ /* 0x000fe20008000000 */
[----:B------:R-:W-:Y:S02]  /*9ae0*/  IMAD R30, R23, 0x6, R14 ;  /* 0x00000006171e7824 */ /* 0x000fe400078e020e */
[----:B------:R-:W-:-:S02]  /*9af0*/  IMAD.IADD R32, R14, 0x1, R23 ;  /* 0x000000010e207824 */ /* 0x000fc400078e0217 */
[----:B------:R-:W-:-:S07]  /*9b00*/  IMAD.MOV R35, RZ, RZ, -R15 ;  /* 0x000000ffff237224 */ /* 0x000fce00078e0a0f */
.L_x_2011:
[----:B------:R-:W-:Y:S01]  /*9b10*/  UIADD3 UR5, UPT, UPT, UR4, 0x1, URZ ;  /* 0x0000000104057890 */ /* 0x000fe2000fffe0ff */
[----:B------:R-:W-:-:S04]  /*9b20*/  ISETP.NE.AND P1, PT, R35, RZ, PT ;  /* 0x000000ff2300720c */ /* 0x000fc80003f25270 */
[----:B------:R-:W-:Y:S02]  /*9b30*/  ISETP.NE.OR P1, PT, R36, RZ, !P1 ;  /* 0x000000ff2400720c */ /* 0x000fe40004f25670 */
[----:B------:R-:W-:Y:S01]  /*9b40*/  ISETP.NE.AND P4, PT, R15, UR5, PT ;  /* 0x000000050f007c0c */ /* 0x000fe2000bf85270 */
[----:B------:R-:W-:-:S03]  /*9b50*/  UIADD3 UR5, UPT, UPT, UR4, 0x2, URZ ;  /* 0x0000000204057890 */ /* 0x000fc6000fffe0ff */
[----:B------:R-:W-:-:S03]  /*9b60*/  ISETP.NE.OR P4, PT, R36, RZ, !P4 ;  /* 0x000000ff2400720c */ /* 0x000fc60006785670 */
[----:B------:R-:W-:-:S04]  /*9b70*/  ISETP.NE.AND P2, PT, R15, UR5, PT ;  /* 0x000000050f007c0c */ /* 0x000fc8000bf45270 */
[----:B------:R-:W-:Y:S01]  /*9b80*/  ISETP.NE.OR P2, PT, R36, RZ, !P2 ;  /* 0x000000ff2400720c */ /* 0x000fe20005745670 */
[----:B------:R-:W-:-:S06]  /*9b90*/  @!P1 IMAD.WIDE.U32 R16, R33, 0x8, R12 ;  /* 0x0000000821109825 */ /* 0x000fcc00078e000c */
[----:B------:R-:W2:Y:S01]  /*9ba0*/  @!P1 LDG.E.64 R16, desc[UR6][R16.64] ;  /* 0x0000000610109981 */ /* 0x000ea2000c1e1b00 */
[----:B------:R-:W-:-:S05]  /*9bb0*/  @!P4 IMAD.WIDE.U32 R18, R32, 0x8, R12 ;  /* 0x000000082012c825 */ /* 0x000fca00078e000c */
[----:B------:R-:W-:Y:S01]  /*9bc0*/  @!P2 IMAD.WIDE.U32 R20, R5, 0x8, R12 ;  /* 0x000000080514a825 */ /* 0x000fe200078e000c */
[----:B------:R-:W3:Y:S05]  /*9bd0*/  @!P4 LDG.E.64 R18, desc[UR6][R18.64] ;  /* 0x000000061212c981 */ /* 0x000eea000c1e1b00 */
[----:B------:R-:W4:Y:S01]  /*9be0*/  @!P2 LDG.E.64 R20, desc[UR6][R20.64] ;  /* 0x000000061414a981 */ /* 0x000f22000c1e1b00 */
[----:B------:R-:W-:Y:S02]  /*9bf0*/  UIADD3 UR5, UPT, UPT, UR4, 0x3, URZ ;  /* 0x0000000304057890 */ /* 0x000fe4000fffe0ff */
[----:B------:R-:W-:-:S04]  /*9c00*/  UIADD3 UR8, UPT, UPT, UR4, 0x4, URZ ;  /* 0x0000000404087890 */ /* 0x000fc8000fffe0ff */
[C---:B------:R-:W-:Y:S01]  /*9c10*/  ISETP.NE.AND P5, PT, R15.reuse, UR5, PT ;  /* 0x000000050f007c0c */ /* 0x040fe2000bfa5270 */
[----:B------:R-:W-:Y:S01]  /*9c20*/  UIADD3 UR5, UPT, UPT, UR4, 0x5, URZ ;  /* 0x0000000504057890 */ /* 0x000fe2000fffe0ff */
[----:B------:R-:W-:Y:S01]  /*9c30*/  ISETP.NE.AND P3, PT, R15, UR8, PT ;  /* 0x000000080f007c0c */ /* 0x000fe2000bf65270 */
[----:B------:R-:W-:-:S03]  /*9c40*/  UIADD3 UR8, UPT, UPT, UR4, 0x6, URZ ;  /* 0x0000000604087890 */ /* 0x000fc6000fffe0ff */
[----:B------:R-:W-:Y:S01]  /*9c50*/  ISETP.NE.OR P3, PT, R36, RZ, !P3 ;  /* 0x000000ff2400720c */ /* 0x000fe20005f65670 */
[----:B--2---:R-:W-:Y:S01]  /*9c60*/  @!P1 FADD.FTZ R10, R10, R16 ;  /* 0x000000100a0a9221 */ /* 0x004fe20000010000 */
[----:B------:R-:W-:Y:S01]  /*9c70*/  @!P1 FADD.FTZ R11, R11, R17 ;  /* 0x000000110b0b9221 */ /* 0x000fe20000010000 */
[----:B------:R-:W-:Y:S02]  /*9c80*/  ISETP.NE.OR P1, PT, R36, RZ, !P5 ;  /* 0x000000ff2400720c */ /* 0x000fe40006f25670 */
[----:B------:R-:W-:Y:S01]  /*9c90*/  ISETP.NE.AND P5, PT, R15, UR5, PT ;  /* 0x000000050f007c0c */ /* 0x000fe2000bfa5270 */
[----:B------:R-:W-:Y:S01]  /*9ca0*/  UIADD3 UR5, UPT, UPT, UR4, 0x7, URZ ;  /* 0x0000000704057890 */ /* 0x000fe2000fffe0ff */
[----:B---3--:R-:W-:Y:S01]  /*9cb0*/  @!P4 FADD.FTZ R10, R10, R18 ;  /* 0x000000120a0ac221 */ /* 0x008fe20000010000 */
[----:B------:R-:W-:Y:S01]  /*9cc0*/  @!P4 FADD.FTZ R11, R11, R19 ;  /* 0x000000130b0bc221 */ /* 0x000fe20000010000 */
[----:B------:R-:W-:-:S04]  /*9cd0*/  ISETP.NE.AND P4, PT, R15, UR8, PT ;  /* 0x000000080f007c0c */ /* 0x000fc8000bf85270 */
[----:B------:R-:W-:Y:S01]  /*9ce0*/  @!P3 IMAD.WIDE.U32 R18, R31, 0x8, R12 ;  /* 0x000000081f12b825 */ /* 0x000fe200078e000c */
[----:B------:R-:W-:-:S03]  /*9cf0*/  ISETP.NE.OR P5, PT, R36, RZ, !P5 ;  /* 0x000000ff2400720c */ /* 0x000fc60006fa5670 */
[----:B----4-:R-:W-:Y:S01]  /*9d00*/  @!P2 FADD.FTZ R10, R10, R20 ;  /* 0x000000140a0aa221 */ /* 0x010fe20000010000 */
[----:B------:R-:W-:Y:S01]  /*9d10*/  @!P2 FADD.FTZ R11, R11, R21 ;  /* 0x000000150b0ba221 */ /* 0x000fe20000010000 */
[----:B------:R-:W-:Y:S01]  /*9d20*/  ISETP.NE.AND P2, PT, R15, UR5, PT ;  /* 0x000000050f007c0c */ /* 0x000fe2000bf45270 */
[----:B------:R-:W-:Y:S01]  /*9d30*/  @!P1 IMAD.WIDE.U32 R16, R0, 0x8, R12 ;  /* 0x0000000800109825 */ /* 0x000fe200078e000c */
[C---:B------:R-:W-:Y:S01]  /*9d40*/  ISETP.NE.OR P4, PT, R36.reuse, RZ, !P4 ;  /* 0x000000ff2400720c */ /* 0x040fe20006785670 */
[----:B------:R-:W2:Y:S01]  /*9d50*/  @!P3 LDG.E.64 R18, desc[UR6][R18.64] ;  /* 0x000000061212b981 */ /* 0x000ea2000c1e1b00 */
[----:B------:R-:W-:-:S03]  /*9d60*/  ISETP.NE.OR P2, PT, R36, RZ, !P2 ;  /* 0x000000ff2400720c */ /* 0x000fc60005745670 */
[----:B------:R-:W3:Y:S01]  /*9d70*/  @!P1 LDG.E.64 R16, desc[UR6][R16.64] ;  /* 0x0000000610109981 */ /* 0x000ee2000c1e1b00 */
[----:B------:R-:W-:-:S07]  /*9d80*/  @!P5 IMAD.WIDE.U32 R20, R28, 0x8, R12 ;  /* 0x000000081c14d825 */ /* 0x000fce00078e000c */
[--C-:B------:R-:W-:Y:S01]  /*9d90*/  @!P4 IMAD.WIDE.U32 R24, R30, 0x8, R12.reuse ;  /* 0x000000081e18c825 */ /* 0x100fe200078e000c */
[----:B------:R-:W4:Y:S03]  /*9da0*/  @!P5 LDG.E.64 R20, desc[UR6][R20.64] ;  /* 0x000000061414d981 */ /* 0x000f26000c1e1b00 */
[----:B------:R-:W-:Y:S02]  /*9db0*/  @!P2 IMAD.WIDE.U32 R26, R29, 0x8, R12 ;  /* 0x000000081d1aa825 */ /* 0x000fe400078e000c */
[----:B------:R-:W4:Y:S04]  /*9dc0*/  @!P4 LDG.E.64 R24, desc[UR6][R24.64] ;  /* 0x000000061818c981 */ /* 0x000f28000c1e1b00 */
[----:B------:R-:W4:Y:S01]  /*9dd0*/  @!P2 LDG.E.64 R26, desc[UR6][R26.64] ;  /* 0x000000061a1aa981 */ /* 0x000f22000c1e1b00 */
[----:B------:R-:W-:Y:S01]  /*9de0*/  UIADD3 UR4, UPT, UPT, UR4, 0x8, URZ ;  /* 0x0000000804047890 */ /* 0x000fe2000fffe0ff */
[----:B------:R-:W-:Y:S01]  /*9df0*/  VIADD R35, R35, 0x8 ;  /* 0x0000000823237836 */ /* 0x000fe20000000000 */
[C---:B------:R-:W-:Y:S01]  /*9e00*/  LEA R32, R23.reuse, R32, 0x3 ;  /* 0x0000002017207211 */ /* 0x040fe200078e18ff */
[C---:B------:R-:W-:Y:S01]  /*9e10*/  IMAD R33, R23.reuse, 0x8, R33 ;  /* 0x0000000817217824 */ /* 0x040fe200078e0221 */
[C---:B------:R-:W-:Y:S01]  /*9e20*/  LEA R31, R23.reuse, R31, 0x3 ;  /* 0x0000001f171f7211 */ /* 0x040fe200078e18ff */
[C---:B------:R-:W-:Y:S01]  /*9e30*/  IMAD R5, R23.reuse, 0x8, R5 ;  /* 0x0000000817057824 */ /* 0x040fe200078e0205 */
[C---:B------:R-:W-:Y:S01]  /*9e40*/  LEA R29, R23.reuse, R29, 0x3 ;  /* 0x0000001d171d7211 */ /* 0x040fe200078e18ff */
[----:B------:R-:W-:-:S02]  /*9e50*/  IMAD R0, R23, 0x8, R0 ;  /* 0x0000000817007824 */ /* 0x000fc400078e0200 */
[C---:B------:R-:W-:Y:S02]  /*9e60*/  IMAD R28, R23.reuse, 0x8, R28 ;  /* 0x00000008171c7824 */ /* 0x040fe400078e021c */
[----:B------:R-:W-:Y:S02]  /*9e70*/  IMAD R30, R23, 0x8, R30 ;  /* 0x00000008171e7824 */ /* 0x000fe400078e021e */
[----:B---3--:R-:W-:Y:S01]  /*9e80*/  @!P1 FADD.FTZ R10, R10, R16 ;  /* 0x000000100a0a9221 */ /* 0x008fe20000010000 */
[----:B------:R-:W-:Y:S01]  /*9e90*/  @!P1 FADD.FTZ R11, R11, R17 ;  /* 0x000000110b0b9221 */ /* 0x000fe20000010000 */
[----:B------:R-:W-:Y:S02]  /*9ea0*/  ISETP.NE.AND P1, PT, R34, UR4, PT ;  /* 0x0000000422007c0c */ /* 0x000fe4000bf25270 */
[----:B--2---:R-:W-:Y:S01]  /*9eb0*/  @!P3 FADD.FTZ R10, R10, R18 ;  /* 0x000000120a0ab221 */ /* 0x004fe20000010000 */
[----:B------:R-:W-:-:S03]  /*9ec0*/  @!P3 FADD.FTZ R11, R11, R19 ;  /* 0x000000130b0bb221 */ /* 0x000fc60000010000 */
[----:B----4-:R-:W-:Y:S01]  /*9ed0*/  @!P5 FADD.FTZ R10, R10, R20 ;  /* 0x000000140a0ad221 */ /* 0x010fe20000010000 */
[----:B------:R-:W-:-:S03]  /*9ee0*/  @!P5 FADD.FTZ R11, R11, R21 ;  /* 0x000000150b0bd221 */ /* 0x000fc60000010000 */
[----:B------:R-:W-:Y:S01]  /*9ef0*/  @!P4 FADD.FTZ R10, R10, R24 ;  /* 0x000000180a0ac221 */ /* 0x000fe20000010000 */
[----:B------:R-:W-:-:S03]  /*9f00*/  @!P4 FADD.FTZ R11, R11, R25 ;  /* 0x000000190b0bc221 */ /* 0x000fc60000010000 */
[----:B------:R-:W-:Y:S01]  /*9f10*/  @!P2 FADD.FTZ R10, R10, R26 ;  /* 0x0000001a0a0aa221 */ /* 0x000fe20000010000 */
[----:B------:R-:W-:Y:S01]  /*9f20*/  @!P2 FADD.FTZ R11, R11, R27 ;  /* 0x0000001b0b0ba221 */ /* 0x000fe20000010000 */
[----:B------:R-:W-:Y:S06]  /*9f30*/  @P1 BRA `(.L_x_2011) ;  /* 0xfffffff800f41947 */ /* 0x000fec000383ffff */
[----:B------:R-:W-:-:S07]  /*9f40*/  IMAD.MOV.U32 R0, RZ, RZ, R34 ;  /* 0x000000ffff007224 */ /* 0x000fce00078e0022 */
.L_x_2010:
[----:B------:R-:W-:-:S13]  /*9f50*/  LOP3.LUT P1, R5, R22, 0x7, RZ, 0xc0, !PT ;  /* 0x0000000716057812 */ /* 0x000fda000782c0ff */
[----:B------:R-:W-:Y:S05]  /*9f60*/  @!P1 BRA `(.L_x_2006) ;  /* 0x00000004000c9947 */ /* 0x000fea0003800000 */
[----:B------:R-:W-:-:S05]  /*9f70*/  VIADD R5, R5, 0xffffffff ;  /* 0xffffffff05057836 */ /* 0x000fca0000000000 */
[----:B------:R-:W-:Y:S02]  /*9f80*/  ISETP.GE.U32.AND P1, PT, R5, 0x3, PT ;  /* 0x000000030500780c */ /* 0x000fe40003f26070 */
[----:B------:R-:W-:-:S11]  /*9f90*/  LOP3.LUT P5, R5, R22, 0x3, RZ, 0xc0, !PT ;  /* 0x0000000316057812 */ /* 0x000fd600078ac0ff */
[----:B------:R-:W-:Y:S05]  /*9fa0*/  @!P1 BRA `(.L_x_2012) ;  /* 0x0000000000809947 */ /* 0x000fea0003800000 */
[C---:B------:R-:W-:Y:S01]  /*9fb0*/  IADD3 R16, PT, PT, R0.reuse, 0x1, RZ ;  /* 0x0000000100107810 */ /* 0x040fe20007ffe0ff */
[C---:B------:R-:W-:Y:S01]  /*9fc0*/  VIADD R18, R0.reuse, 0x2 ;  /* 0x0000000200127836 */ /* 0x040fe20000000000 */
[CC--:B------:R-:W-:Y:S01]  /*9fd0*/  ISETP.NE.AND P1, PT, R0.reuse, R15.reuse, PT ;  /* 0x0000000f0000720c */ /* 0x0c0fe20003f25270 */
[----:B------:R-:W-:Y:S01]  /*9fe0*/  VIADD R20, R0, 0x3 ;  /* 0x0000000300147836 */ /* 0x000fe20000000000 */
[-C--:B------:R-:W-:Y:S02]  /*9ff0*/  ISETP.NE.AND P2, PT, R16, R15.reuse, PT ;  /* 0x0000000f1000720c */ /* 0x080fe40003f45270 */
[----:B------:R-:W-:Y:S02]  /*a000*/  ISETP.NE.OR P1, PT, R36, RZ, !P1 ;  /* 0x000000ff2400720c */ /* 0x000fe40004f25670 */
[----:B------:R-:W-:Y:S02]  /*a010*/  ISETP.NE.AND P4, PT, R18, R15, PT ;  /* 0x0000000f1200720c */ /* 0x000fe40003f85270 */
[----:B------:R-:W-:-:S02]  /*a020*/  ISETP.NE.OR P2, PT, R36, RZ, !P2 ;  /* 0x000000ff2400720c */ /* 0x000fc40005745670 */
[----:B------:R-:W-:Y:S02]  /*a030*/  ISETP.NE.AND P3, PT, R20, R15, PT ;  /* 0x0000000f1400720c */ /* 0x000fe40003f65270 */
[C---:B------:R-:W-:Y:S02]  /*a040*/  ISETP.NE.OR P4, PT, R36.reuse, RZ, !P4 ;  /* 0x000000ff2400720c */ /* 0x040fe40006785670 */
[----:B------:R-:W-:-:S03]  /*a050*/  ISETP.NE.OR P3, PT, R36, RZ, !P3 ;  /* 0x000000ff2400720c */ /* 0x000fc60005f65670 */
        /* <DEDUP_REMOVED lines=11> */
[----:B------:R-:W4:Y:S01]  /*a110*/  @!P3 LDG.E.64 R24, desc[UR6][R24.64] ;  /* 0x000000061818b981 */ /* 0x000f22000c1e1b00 */
[----:B------:R-:W-:Y:S01]  /*a120*/  IADD3 R0, PT, PT, R0, 0x4, RZ ;  /* 0x0000000400007810 */ /* 0x000fe20007ffe0ff */
[----:B--2---:R-:W-:Y:S01]  /*a130*/  @!P1 FADD.FTZ R10, R10, R16 ;  /* 0x000000100a0a9221 */ /* 0x004fe20000010000 */
[----:B------:R-:W-:-:S03]  /*a140*/  @!P1 FADD.FTZ R11, R11, R17 ;  /* 0x000000110b0b9221 */ /* 0x000fc60000010000 */
[----:B---3--:R-:W-:Y:S01]  /*a150*/  @!P2 FADD.FTZ R10, R10, R18 ;  /* 0x000000120a0aa221 */ /* 0x008fe20000010000 */
[----:B------:R-:W-:-:S03]  /*a160*/  @!P2 FADD.FTZ R11, R11, R19 ;  /* 0x000000130b0ba221 */ /* 0x000fc60000010000 */
[----:B----4-:R-:W-:Y:S01]  /*a170*/  @!P4 FADD.FTZ R10, R10, R20 ;  /* 0x000000140a0ac221 */ /* 0x010fe20000010000 */
[----:B------:R-:W-:-:S03]  /*a180*/  @!P4 FADD.FTZ R11, R11, R21 ;  /* 0x000000150b0bc221 */ /* 0x000fc60000010000 */
[----:B------:R-:W-:Y:S01]  /*a190*/  @!P3 FADD.FTZ R10, R10, R24 ;  /* 0x000000180a0ab221 */ /* 0x000fe20000010000 */
[----:B------:R-:W-:-:S07]  /*a1a0*/  @!P3 FADD.FTZ R11, R11, R25 ;  /* 0x000000190b0bb221 */ /* 0x000fce0000010000 */
.L_x_2012:
[----:B------:R-:W-:Y:S05]  /*a1b0*/  @!P5 BRA `(.L_x_2006) ;  /* 0x000000000078d947 */ /* 0x000fea0003800000 */
[----:B------:R-:W-:-:S13]  /*a1c0*/  ISETP.NE.AND P1, PT, R5, 0x1, PT ;  /* 0x000000010500780c */ /* 0x000fda0003f25270 */
[----:B------:R-:W-:Y:S05]  /*a1d0*/  @!P1 BRA `(.L_x_2013) ;  /* 0x0000000000409947 */ /* 0x000fea0003800000 */
[C---:B------:R-:W-:Y:S01]  /*a1e0*/  VIADD R16, R0.reuse, 0x1 ;  /* 0x0000000100107836 */ /* 0x040fe20000000000 */
[----:B------:R-:W-:-:S04]  /*a1f0*/  ISETP.NE.AND P2, PT, R0, R15, PT ;  /* 0x0000000f0000720c */ /* 0x000fc80003f45270 */
[----:B------:R-:W-:Y:S02]  /*a200*/  ISETP.NE.AND P1, PT, R16, R15, PT ;  /* 0x0000000f1000720c */ /* 0x000fe40003f25270 */
[C---:B------:R-:W-:Y:S02]  /*a210*/  ISETP.NE.OR P2, PT, R36.reuse, RZ, !P2 ;  /* 0x000000ff2400720c */ /* 0x040fe40005745670 */
[----:B------:R-:W-:-:S11]  /*a220*/  ISETP.NE.OR P1, PT, R36, RZ, !P1 ;  /* 0x000000ff2400720c */ /* 0x000fd60004f25670 */
[-CC-:B------:R-:W-:Y:S02]  /*a230*/  @!P2 IMAD R19, R0, R23.reuse, R14.reuse ;  /* 0x000000170013a224 */ /* 0x180fe400078e020e */
[----:B------:R-:W-:Y:S02]  /*a240*/  @!P1 IMAD R17, R16, R23, R14 ;  /* 0x0000001710119224 */ /* 0x000fe400078e020e */
[----:B------:R-:W-:-:S04]  /*a250*/  @!P2 IMAD.WIDE.U32 R18, R19, 0x8, R12 ;  /* 0x000000081312a825 */ /* 0x000fc800078e000c */
[----:B------:R-:W-:Y:S02]  /*a260*/  @!P1 IMAD.WIDE.U32 R16, R17, 0x8, R12 ;  /* 0x0000000811109825 */ /* 0x000fe400078e000c */
[----:B------:R-:W2:Y:S04]  /*a270*/  @!P2 LDG.E.64 R18, desc[UR6][R18.64] ;  /* 0x000000061212a981 */ /* 0x000ea8000c1e1b00 */
[----:B------:R-:W3:Y:S01]  /*a280*/  @!P1 LDG.E.64 R16, desc[UR6][R16.64] ;  /* 0x0000000610109981 */ /* 0x000ee2000c1e1b00 */
[----:B------:R-:W-:Y:S02]  /*a290*/  VIADD R0, R0, 0x2 ;  /* 0x0000000200007836 */ /* 0x000fe40000000000 */
[----:B--2---:R-:W-:Y:S01]  /*a2a0*/  @!P2 FADD.FTZ R10, R10, R18 ;  /* 0x000000120a0aa221 */ /* 0x004fe20000010000 */
[----:B------:R-:W-:-:S03]  /*a2b0*/  @!P2 FADD.FTZ R11, R11, R19 ;  /* 0x000000130b0ba221 */ /* 0x000fc60000010000 */
[----:B---3--:R-:W-:Y:S01]  /*a2c0*/  @!P1 FADD.FTZ R10, R10, R16 ;  /* 0x000000100a0a9221 */ /* 0x008fe20000010000 */
[----:B------:R-:W-:-:S07]  /*a2d0*/  @!P1 FADD.FTZ R11, R11, R17 ;  /* 0x000000110b0b9221 */ /* 0x000fce0000010000 */
.L_x_2013:
[----:B------:R-:W-:Y:S01]  /*a2e0*/  ISETP.NE.AND P1, PT, R0, R15, PT ;  /* 0x0000000f0000720c */ /* 0x000fe20003f25270 */
[----:B------:R-:W-:Y:S01]  /*a2f0*/  BSSY.RECONVERGENT B0, `(.L_x_2006) ;  /* 0x000000a000007945 */ /* 0x000fe20003800200 */
[----:B------:R-:W-:Y:S02]  /*a300*/  LOP3.LUT R22, R22, 0x1, RZ, 0xc0, !PT ;  /* 0x0000000116167812 */ /* 0x000fe400078ec0ff */
[----:B------:R-:W-:-:S04]  /*a310*/  ISETP.NE.OR P1, PT, R36, RZ, !P1 ;  /* 0x000000ff2400720c */ /* 0x000fc80004f25670 */
[----:B------:R-:W-:-:S13]  /*a320*/  ISETP.NE.U32.OR P1, PT, R22, 0x1, P1 ;  /* 0x000000011600780c */ /* 0x000fda0000f25470 */
[----:B------:R-:W-:Y:S05]  /*a330*/  @P1 BRA `(.L_x_2014) ;  /* 0x0000000000141947 */ /* 0x000fea0003800000 */
[----:B------:R-:W-:-:S04]  /*a340*/  IMAD R5, R23, R0, R14 ;  /* 0x0000000017057224 */ /* 0x000fc800078e020e */
[----:B------:R-:W-:-:S06]  /*a350*/  IMAD.WIDE.U32 R12, R5, 0x8, R12 ;  /* 0x00000008050c7825 */ /* 0x000fcc00078e000c */
[----:B------:R-:W2:Y:S02]  /*a360*/  LDG.E.64 R12, desc[UR6][R12.64] ;  /* 0x000000060c0c7981 */ /* 0x000ea4000c1e1b00 */
[----:B--2---:R-:W-:Y:S01]  /*a370*/  FADD.FTZ R10, R10, R12 ;  /* 0x0000000c0a0a7221 */ /* 0x004fe20000010000 */
[----:B------:R-:W-:-:S07]  /*a380*/  FADD.FTZ R11, R11, R13 ;  /* 0x0000000d0b0b7221 */ /* 0x000fce0000010000 */
.L_x_2014:
[----:B------:R-:W-:Y:S05]  /*a390*/  BSYNC.RECONVERGENT B0 ;  /* 0x0000000000007941 */ /* 0x000fea0003800200 */
.L_x_2006:
[----:B------:R-:W2:Y:S01]  /*a3a0*/  LDL.LU R14, [R1+0x2a4] ;  /* 0x0002a400010e7983 */ /* 0x000ea20000300800 */
[----:B------:R-:W-:Y:S01]  /*a3b0*/  LOP3.LUT P2, RZ, R2, 0x4000000, RZ, 0xc0, !PT ;  /* 0x0400000002ff7812 */ /* 0x000fe2000784c0ff */
[----:B------:R-:W0:Y:S01]  /*a3c0*/  S2UR UR5, SR_CgaCtaId ;  /* 0x00000000000579c3 */ /* 0x000e220000008800 */
[----:B------:R-:W3:Y:S01]  /*a3d0*/  LDCU UR8, c[0x0][0x414] ;  /* 0x00008280ff0877ac */ /* 0x000ee20008000800 */
[----:B-1----:R-:W1:Y:S01]  /*a3e0*/  S2R R0, SR_TID.X ;  /* 0x0000000000007919 */ /* 0x002e620000002100 */
[----:B------:R-:W-:Y:S01]  /*a3f0*/  ISETP.NE.AND P1, PT, R36, RZ, PT ;  /* 0x000000ff2400720c */ /* 0x000fe20003f25270 */
[----:B------:R-:W-:-:S04]  /*a400*/  UMOV UR4, 0x400 ;  /* 0x0000040000047882 */ /* 0x000fc80000000000 */
[----:B------:R-:W4:Y:S08]  /*a410*/  LDC.64 R24, c[0x0][0x398] ;  /* 0x0000e600ff187b82 */ /* 0x000f300000000a00 */
[----:B------:R-:W4:Y:S01]  /*a420*/  @P2 LDC.64 R12, c[0x0][0x388] ;  /* 0x0000e200ff0c2b82 */ /* 0x000f220000000a00 */
[----:B---3--:R-:W-:Y:S01]  /*a430*/  @P2 FMUL.FTZ R15, R11, UR8 ;  /* 0x000000080b0f2c20 */ /* 0x008fe20008410000 */
[----:B0-----:R-:W-:-:S06]  /*a440*/  ULEA UR4, UR5, UR4, 0x18 ;  /* 0x0000000405047291 */ /* 0x001fcc000f8ec0ff */
[----:B------:R-:W0:Y:S03]  /*a450*/  LDC.64 R20, c[0x0][0x3a0] ;  /* 0x0000e800ff147b82 */ /* 0x000e260000000a00 */
[----:B------:R-:W-:Y:S01]  /*a460*/  @!P1 STS.64 [UR4+0x80], R10 ;  /* 0x0000800aff009988 */ /* 0x000fe20008000a04 */
[----:B-1----:R-:W-:-:S05]  /*a470*/  LOP3.LUT R5, R0, 0xffff, RZ, 0xc0, !PT ;  /* 0x0000ffff00057812 */ /* 0x002fca00078ec0ff */
[----:B------:R-:W-:Y:S02]  /*a480*/  IMAD R5, R5, 0x53a, RZ ;  /* 0x0000053a05057824 */ /* 0x000fe400078e02ff */
[----:B----45:R-:W-:-:S03]  /*a490*/  @P2 IMAD.WIDE R12, R4, 0x8, R12 ;  /* 0x00000008040c2825 */ /* 0x030fc600078e020c */
[----:B------:R-:W-:-:S04]  /*a4a0*/  SHF.R.U32.HI R5, RZ, 0x10, R5 ;  /* 0x00000010ff057819 */ /* 0x000fc80000011605 */
[----:B------:R-:W-:-:S05]  /*a4b0*/  PRMT R5, R5, 0x9910, RZ ;  /* 0x0000991005057816 */ /* 0x000fca00000000ff */
[----:B------:R-:W-:-:S05]  /*a4c0*/  IMAD R5, R5, 0x31, RZ ;  /* 0x0000003105057824 */ /* 0x000fca00078e02ff */
[----:B------:R-:W-:-:S04]  /*a4d0*/  IADD3 R5, PT, PT, RZ, -R5, RZ ;  /* 0x80000005ff057210 */ /* 0x000fc80007ffe0ff */
[----:B------:R-:W-:-:S05]  /*a4e0*/  PRMT R5, R5, 0x7710, RZ ;  /* 0x0000771005057816 */ /* 0x000fca00000000ff */
[----:B------:R-:W-:-:S04]  /*a4f0*/  IMAD.IADD R5, R5, 0x1, R0 ;  /* 0x0000000105057824 */ /* 0x000fc800078e0200 */
[----:B------:R-:W-:-:S05]  /*a500*/  IMAD.SHL.U32 R5, R5, 0x2, RZ ;  /* 0x0000000205057824 */ /* 0x000fca00078e00ff */
[----:B------:R-:W-:-:S04]  /*a510*/  LOP3.LUT R22, R5, 0xffff, RZ, 0xc0, !PT ;  /* 0x0000ffff05167812 */ /* 0x000fc800078ec0ff */
[----:B--2---:R-:W-:Y:S01]  /*a520*/  IADD3 R5, PT, PT, R14, R22, RZ ;  /* 0x000000160e057210 */ /* 0x004fe20007ffe0ff */
[----:B------:R-:W-:-:S04]  /*a530*/  @P2 FMUL.FTZ R14, R10, UR8 ;  /* 0x000000080a0e2c20 */ /* 0x000fc80008410000 */
[C---:B------:R-:W-:Y:S01]  /*a540*/  IMAD.WIDE R24, R5.reuse, 0x4, R24 ;  /* 0x0000000405187825 */ /* 0x040fe200078e0218 */
[----:B------:R-:W-:Y:S03]  /*a550*/  @P2 STG.E.64 desc[UR6][R12.64], R14 ;  /* 0x0000000e0c002986 */ /* 0x000fe6000c101b06 */
[----:B0-----:R-:W-:Y:S01]  /*a560*/  IMAD.WIDE R20, R5, 0x4, R20 ;  /* 0x0000000405147825 */ /* 0x001fe200078e0214 */
[----:B------:R-:W-:Y:S06]  /*a570*/  BAR.SYNC.DEFER_BLOCKING 0x0 ;  /* 0x0000000000007b1d */ /* 0x000fec0000010000 */
[----:B------:R-:W5:Y:S04]  /*a580*/  LDG.E.64 R24, desc[UR6][R24.64] ;  /* 0x0000000618187981 */ /* 0x000f68000c1e1b00 */
[----:B------:R-:W5:Y:S04]  /*a590*/  LDG.E.64 R20, desc[UR6][R20.64] ;  /* 0x0000000614147981 */ /* 0x000f68000c1e1b00 */
[----:B------:R-:W0:Y:S01]  /*a5a0*/  LDS.64 R26, [UR4+0x80] ;  /* 0x00008004ff1a7984 */ /* 0x000e220008000a00 */
[----:B------:R-:W1:Y:S02]  /*a5b0*/  LDCU.U8 UR4, c[0x0][0x3fc] ;  /* 0x00007f80ff0477ac */ /* 0x000e640008000000 */
[----:B-1----:R-:W-:Y:S01]  /*a5c0*/  UISETP.NE.AND UP0, UPT, UR4, URZ, UPT ;  /* 0x000000ff0400728c */ /* 0x002fe2000bf05270 */
[----:B0-----:R-:W-:-:S04]  /*a5d0*/  FMUL.FTZ R26, R26, UR8 ;  /* 0x000000081a1a7c20 */ /* 0x001fc80008410000 */
[----:B------:R-:W-:-:S04]  /*a5e0*/  FMUL.FTZ R0, R26, R26 ;  /* 0x0000001a1a007220 */ /* 0x000fc80000410000 */
[----:B------:R-:W-:Y:S01]  /*a5f0*/  FFMA.FTZ R0, R27, UR8, -R0 ;  /* 0x000000081b007c23 */ /* 0x000fe20008010800 */
[----:B------:R-:W-:-:S04]  /*a600*/  IMAD.MOV.U32 R27, RZ, RZ, 0x3f800000 ;  /* 0x3f800000ff1b7424 */ /* 0x000fc800078e00ff */
[----:B------:R-:W-:-:S13]  /*a610*/  FSETP.GTU.FTZ.AND P1, PT, R0, RZ, PT ;  /* 0x000000ff0000720b */ /* 0x000fda0003f3c000 */
[----:B------:R-:W0:Y:S02]  /*a620*/  @P1 LDC R5, c[0x0][0x3a8] ;  /* 0x0000ea00ff051b82 */ /* 0x000e240000000800 */
[----:B0-----:R-:W-:-:S04]  /*a630*/  @P1 FADD.FTZ R0, R0, R5 ;  /* 0x0000000500001221 */ /* 0x001fc80000010000 */
[----:B------:R0:W1:Y:S01]  /*a640*/  @P1 MUFU.RSQ R27, R0 ;  /* 0x00000000001b1308 */ /* 0x0000620000001400 */
[----:B------:R-:W-:Y:S05]  /*a650*/  BRA.U !UP0, `(.L_x_2015) ;  /* 0x00000009086c7547 */ /* 0x000fea000b800000 */
[----:B0-----:R-:W-:Y:S01]  /*a660*/  IMAD.MOV.U32 R0, RZ, RZ, RZ ;  /* 0x000000ffff007224 */ /* 0x001fe200078e00ff */
[----:B------:R-:W0:Y:S01]  /*a670*/  LDCU.64 UR10, c[0x0][0x3e0] ;  /* 0x00007c00ff0a77ac */ /* 0x000e220008000a00 */
[----:B------:R-:W2:Y:S01]  /*a680*/  LDCU.64 UR4, c[0x0][0x380] ;  /* 0x00007000ff0477ac */ /* 0x000ea20008000a00 */
[----:B------:R-:W3:Y:S04]  /*a690*/  LDCU.64 UR8, c[0x0][0x3e8] ;  /* 0x00007d00ff0877ac */ /* 0x000ee80008000a00 */
.L_x_2024:
[----:B----4-:R-:W-:-:S05]  /*a6a0*/  IADD3 R5, PT, PT, R1, 0x10, RZ ;  /* 0x0000001001057810 */ /* 0x010fca0007ffe0ff */
[----:B-----5:R-:W-:-:S06]  /*a6b0*/  IMAD R12, R0, 0x4, R5 ;  /* 0x00000004000c7824 */ /* 0x020fcc00078e0205 */
[----:B0----5:R-:W5:Y:S01]  /*a6c0*/  LDL.128 R12, [R12] ;  /* 0x000000000c0c7983 */ /* 0x021f620000100c00 */
[C---:B------:R-:W-:Y:S01]  /*a6d0*/  IMAD R34, R0.reuse, 0x8, R3 ;  /* 0x0000000800227824 */ /* 0x040fe200078e0203 */
[----:B------:R-:W-:Y:S01]  /*a6e0*/  IADD3 R0, PT, PT, R0, 0x4, RZ ;  /* 0x0000000400007810 */ /* 0x000fe20007ffe0ff */
[----:B------:R-:W-:Y:S02]  /*a6f0*/  BSSY.RECONVERGENT B0, `(.L_x_2016) ;  /* 0x000002f000007945 */ /* 0x000fe40003800200 */
[C---:B--2---:R-:W-:Y:S01]  /*a700*/  VIADD R17, R34.reuse, 0x8 ;  /* 0x0000000822117836 */ /* 0x044fe20000000000 */
[C---:B---3--:R-:W-:Y:S01]  /*a710*/  ISETP.GE.U32.AND P3, PT, R34.reuse, UR8, PT ;  /* 0x0000000822007c0c */ /* 0x048fe2000bf66070 */
[C---:B------:R-:W-:Y:S01]  /*a720*/  VIADD R11, R34.reuse, 0x10 ;  /* 0x00000010220b7836 */ /* 0x040fe20000000000 */
[----:B------:R-:W-:Y:S02]  /*a730*/  SHF.R.S32.HI R31, RZ, 0x1f, R34 ;  /* 0x0000001fff1f7819 */ /* 0x000fe40000011422 */
[----:B------:R-:W-:-:S02]  /*a740*/  IADD3 R5, PT, PT, R34, 0x18, RZ ;  /* 0x0000001822057810 */ /* 0x000fc40007ffe0ff */
[----:B------:R-:W-:Y:S02]  /*a750*/  ISETP.GE.AND.EX P3, PT, R31, UR9, PT, P3 ;  /* 0x000000091f007c0c */ /* 0x000fe4000bf66330 */
[----:B------:R-:W-:Y:S02]  /*a760*/  ISETP.GE.U32.AND P1, PT, R17, UR8, PT ;  /* 0x0000000811007c0c */ /* 0x000fe4000bf26070 */
[----:B------:R-:W-:Y:S02]  /*a770*/  ISETP.GE.U32.AND P4, PT, R11, UR8, PT ;  /* 0x000000080b007c0c */ /* 0x000fe4000bf86070 */
[----:B------:R-:W-:Y:S02]  /*a780*/  ISETP.GE.U32.AND P2, PT, R5, UR8, PT ;  /* 0x0000000805007c0c */ /* 0x000fe4000bf46070 */
[----:B------:R-:W-:Y:S02]  /*a790*/  SHF.R.S32.HI R18, RZ, 0x1f, R17 ;  /* 0x0000001fff127819 */ /* 0x000fe40000011411 */
[----:B------:R-:W-:-:S02]  /*a7a0*/  SHF.R.S32.HI R16, RZ, 0x1f, R11 ;  /* 0x0000001fff107819 */ /* 0x000fc4000001140b */
[----:B------:R-:W-:Y:S02]  /*a7b0*/  SHF.R.S32.HI R10, RZ, 0x1f, R5 ;  /* 0x0000001fff0a7819 */ /* 0x000fe40000011405 */
[----:B------:R-:W-:Y:S02]  /*a7c0*/  ISETP.NE.AND P5, PT, R0, 0x40, PT ;  /* 0x000000400000780c */ /* 0x000fe40003fa5270 */
[----:B------:R-:W-:Y:S02]  /*a7d0*/  ISETP.GE.AND.EX P1, PT, R18, UR9, PT, P1 ;  /* 0x0000000912007c0c */ /* 0x000fe4000bf26310 */
[----:B------:R-:W-:Y:S02]  /*a7e0*/  ISETP.GE.AND.EX P4, PT, R16, UR9, PT, P4 ;  /* 0x0000000910007c0c */ /* 0x000fe4000bf86340 */
[----:B------:R-:W-:Y:S01]  /*a7f0*/  ISETP.GE.AND.EX P2, PT, R10, UR9, PT, P2 ;  /* 0x000000090a007c0c */ /* 0x000fe2000bf46320 */
[----:B------:R-:W-:-:S12]  /*a800*/  @P3 BRA `(.L_x_2017) ;  /* 0x0000000000743947 */ /* 0x000fd80003800000 */
[C---:B-----5:R-:W-:Y:S01]  /*a810*/  PRMT R19, R12.reuse, 0x7632, R19 ;  /* 0x000076320c137816 */ /* 0x060fe20000000013 */
[----:B------:R-:W-:Y:S01]  /*a820*/  IMAD.U32 R29, R12, 0x10000, RZ ;  /* 0x000100000c1d7824 */ /* 0x000fe200078e00ff */
[----:B------:R-:W-:Y:S01]  /*a830*/  MOV R28, R6 ;  /* 0x00000006001c7202 */ /* 0x000fe20000000f00 */
[----:B0-----:R-:W-:Y:S02]  /*a840*/  IMAD R31, R31, UR10, RZ ;  /* 0x0000000a1f1f7c24 */ /* 0x001fe4000f8e02ff */
[----:B------:R-:W-:Y:S01]  /*a850*/  FADD.FTZ R12, -R26, R29 ;  /* 0x0000001d1a0c7221 */ /* 0x000fe20000010100 */
[----:B------:R-:W-:Y:S02]  /*a860*/  IMAD.U32 R19, R19, 0x10000, RZ ;  /* 0x0001000013137824 */ /* 0x000fe400078e00ff */
[----:B------:R-:W-:Y:S02]  /*a870*/  IMAD R31, R34, UR11, R31 ;  /* 0x0000000b221f7c24 */ /* 0x000fe4000f8e021f */
[----:B-1----:R-:W-:Y:S01]  /*a880*/  FMUL.FTZ R29, R12, R27 ;  /* 0x0000001b0c1d7220 */ /* 0x002fe20000410000 */
[----:B------:R-:W-:-:S03]  /*a890*/  FADD.FTZ R12, -R26, R19 ;  /* 0x000000131a0c7221 */ /* 0x000fc60000010100 */
[----:B------:R-:W-:Y:S01]  /*a8a0*/  FFMA.FTZ R33, R24, R29, R20 ;  /* 0x0000001d18217223 */ /* 0x000fe20000010014 */
[----:B------:R-:W-:Y:S01]  /*a8b0*/  FMUL.FTZ R12, R12, R27 ;  /* 0x0000001b0c0c7220 */ /* 0x000fe20000410000 */
[----:B------:R-:W-:Y:S02]  /*a8c0*/  IMAD.MOV.U32 R29, RZ, RZ, R9 ;  /* 0x000000ffff1d7224 */ /* 0x000fe400078e0009 */
[----:B------:R-:W-:Y:S01]  /*a8d0*/  FMUL.FTZ R19, R33, -1.4426950216293334961 ;  /* 0xbfb8aa3b21137820 */ /* 0x000fe20000410000 */
[----:B------:R-:W-:Y:S01]  /*a8e0*/  FFMA.FTZ R35, R25, R12, R21 ;  /* 0x0000000c19237223 */ /* 0x000fe20000010015 */
[----:B------:R-:W-:-:S04]  /*a8f0*/  IMAD.WIDE.U32 R28, R34, UR10, R28 ;  /* 0x0000000a221c7c25 */ /* 0x000fc8000f8e001c */
[----:B------:R-:W-:Y:S01]  /*a900*/  FMUL.FTZ R30, R35, -1.4426950216293334961 ;  /* 0xbfb8aa3b231e7820 */ /* 0x000fe20000410000 */
[----:B------:R-:W0:Y:S01]  /*a910*/  MUFU.EX2 R19, R19 ;  /* 0x0000001300137308 */ /* 0x000e220000000800 */
[----:B------:R-:W-:-:S04]  /*a920*/  IMAD.IADD R29, R29, 0x1, R31 ;  /* 0x000000011d1d7824 */ /* 0x000fc800078e021f */
[----:B------:R-:W1:Y:S01]  /*a930*/  MUFU.EX2 R30, R30 ;  /* 0x0000001e001e7308 */ /* 0x000e620000000800 */
[----:B0-----:R-:W-:Y:S01]  /*a940*/  FADD.FTZ R12, R19, 1 ;  /* 0x3f800000130c7421 */ /* 0x001fe20000010000 */
[----:B-1----:R-:W-:-:S05]  /*a950*/  FADD.FTZ R32, R30, 1 ;  /* 0x3f8000001e207421 */ /* 0x002fca0000010000 */
[----:B------:R-:W0:Y:S01]  /*a960*/  MUFU.RCP R12, R12 ;  /* 0x0000000c000c7308 */ /* 0x000e220000001000 */
[----:B--2---:R-:W-:-:S04]  /*a970*/  LEA R30, P3, R28, UR4, 0x1 ;  /* 0x000000041c1e7c11 */ /* 0x004fc8000f8608ff */
[----:B------:R-:W-:-:S03]  /*a980*/  LEA.HI.X R31, R28, UR5, R29, 0x1, P3 ;  /* 0x000000051c1f7c11 */ /* 0x000fc600098f0c1d */
[----:B------:R-:W1:Y:S01]  /*a990*/  MUFU.RCP R32, R32 ;  /* 0x0000002000207308 */ /* 0x000e620000001000 */
[----:B0-----:R-:W-:Y:S01]  /*a9a0*/  FMUL.FTZ R19, R33, R12 ;  /* 0x0000000c21137220 */ /* 0x001fe20000410000 */
[----:B-1----:R-:W-:-:S05]  /*a9b0*/  FMUL.FTZ R34, R35, R32 ;  /* 0x0000002023227220 */ /* 0x002fca0000410000 */
[----:B------:R-:W-:-:S05]  /*a9c0*/  F2FP.BF16.F32.PACK_AB R19, R34, R19 ;  /* 0x000000132213723e */ /* 0x000fca00000010ff */
[----:B------:R3:W-:Y:S02]  /*a9d0*/  STG.E desc[UR6][R30.64], R19 ;  /* 0x000000131e007986 */ /* 0x0007e4000c101906 */
.L_x_2017:
[----:B0-2---:R-:W-:Y:S05]  /*a9e0*/  BSYNC.RECONVERGENT B0 ;  /* 0x0000000000007941 */ /* 0x005fea0003800200 */
.L_x_2016:
[----:B------:R-:W-:Y:S04]  /*a9f0*/  BSSY.RECONVERGENT B0, `(.L_x_2018) ;  /* 0x000001f000007945 */ /* 0x000fe80003800200 */
[----:B------:R-:W-:Y:S05]  /*aa00*/  @P1 BRA `(.L_x_2019) ;  /* 0x0000000000741947 */ /* 0x000fea0003800000 */
[C---:B-----5:R-:W-:Y:S01]  /*aa10*/  PRMT R12, R13.reuse, 0x7632, R12 ;  /* 0x000076320d0c7816 */ /* 0x060fe2000000000c */
[----:B------:R-:W-:Y:S01]  /*aa20*/  IMAD R18, R18, UR10, RZ ;  /* 0x0000000a12127c24 */ /* 0x000fe2000f8e02ff */
[----:B------:R-:W-:-:S03]  /*aa30*/  SHF.L.U32 R13, R13, 0x10, RZ ;  /* 0x000000100d0d7819 */ /* 0x000fc600000006ff */
[----:B---3--:R-:W-:Y:S02]  /*aa40*/  IMAD.U32 R19, R12, 0x10000, RZ ;  /* 0x000100000c137824 */ /* 0x008fe400078e00ff */
[----:B------:R-:W-:Y:S01]  /*aa50*/  FADD.FTZ R12, -R26, R13 ;  /* 0x0000000d1a0c7221 */ /* 0x000fe20000010100 */
[----:B------:R-:W-:-:S03]  /*aa60*/  IMAD R31, R17, UR11, R18 ;  /* 0x0000000b111f7c24 */ /* 0x000fc6000f8e0212 */
[----:B-1----:R-:W-:Y:S01]  /*aa70*/  FMUL.FTZ R13, R12, R27 ;  /* 0x0000001b0c0d7220 */ /* 0x002fe20000410000 */
[----:B------:R-:W-:-:S03]  /*aa80*/  FADD.FTZ R12, -R26, R19 ;  /* 0x000000131a0c7221 */ /* 0x000fc60000010100 */
[----:B------:R-:W-:Y:S01]  /*aa90*/  FFMA.FTZ R33, R24, R13, R20 ;  /* 0x0000000d18217223 */ /* 0x000fe20000010014 */
[----:B------:R-:W-:Y:S01]  /*aaa0*/  FMUL.FTZ R12, R12, R27 ;  /* 0x0000001b0c0c7220 */ /* 0x000fe20000410000 */
[----:B------:R-:W-:Y:S02]  /*aab0*/  MOV R13, R9 ;  /* 0x00000009000d7202 */ /* 0x000fe40000000f00 */
[----:B------:R-:W-:Y:S01]  /*aac0*/  FMUL.FTZ R19, R33, -1.4426950216293334961 ;  /* 0xbfb8aa3b21137820 */ /* 0x000fe20000410000 */
[----:B------:R-:W-:Y:S01]  /*aad0*/  FFMA.FTZ R35, R25, R12, R21 ;  /* 0x0000000c19237223 */ /* 0x000fe20000010015 */
[----:B------:R-:W-:-:S03]  /*aae0*/  IMAD.MOV.U32 R12, RZ, RZ, R6 ;  /* 0x000000ffff0c7224 */ /* 0x000fc600078e0006 */
[----:B------:R-:W-:Y:S01]  /*aaf0*/  FMUL.FTZ R29, R35, -1.4426950216293334961 ;  /* 0xbfb8aa3b231d7820 */ /* 0x000fe20000410000 */
[----:B------:R-:W0:Y:S01]  /*ab00*/  MUFU.EX2 R19, R19 ;  /* 0x0000001300137308 */ /* 0x000e220000000800 */
[----:B------:R-:W-:-:S04]  /*ab10*/  IMAD.WIDE.U32 R12, R17, UR10, R12 ;  /* 0x0000000a110c7c25 */ /* 0x000fc8000f8e000c */
[----:B------:R-:W1:Y:S01]  /*ab20*/  MUFU.EX2 R29, R29 ;  /* 0x0000001d001d7308 */ /* 0x000e620000000800 */
[----:B------:R-:W-:Y:S01]  /*ab30*/  IMAD.IADD R17, R13, 0x1, R31 ;  /* 0x000000010d117824 */ /* 0x000fe200078e021f */
[----:B------:R-:W-:Y:S01]  /*ab40*/  LEA R18, P1, R12, UR4, 0x1 ;  /* 0x000000040c127c11 */ /* 0x000fe2000f8208ff */
[----:B0-----:R-:W-:-:S03]  /*ab50*/  FADD.FTZ R28, R19, 1 ;  /* 0x3f800000131c7421 */ /* 0x001fc60000010000 */
[----:B------:R-:W-:Y:S01]  /*ab60*/  LEA.HI.X R19, R12, UR5, R17, 0x1, P1 ;  /* 0x000000050c137c11 */ /* 0x000fe200088f0c11 */
[----:B-1----:R-:W-:Y:S02]  /*ab70*/  FADD.FTZ R30, R29, 1 ;  /* 0x3f8000001d1e7421 */ /* 0x002fe40000010000 */
[----:B------:R-:W0:Y:S08]  /*ab80*/  MUFU.RCP R28, R28 ;  /* 0x0000001c001c7308 */ /* 0x000e300000001000 */
[----:B------:R-:W1:Y:S01]  /*ab90*/  MUFU.RCP R30, R30 ;  /* 0x0000001e001e7308 */ /* 0x000e620000001000 */
[----:B0-----:R-:W-:Y:S01]  /*aba0*/  FMUL.FTZ R13, R33, R28 ;  /* 0x0000001c210d7220 */ /* 0x001fe20000410000 */
[----:B-1----:R-:W-:-:S05]  /*abb0*/  FMUL.FTZ R32, R35, R30 ;  /* 0x0000001e23207220 */ /* 0x002fca0000410000 */
[----:B------:R-:W-:-:S05]  /*abc0*/  F2FP.BF16.F32.PACK_AB R13, R32, R13 ;  /* 0x0000000d200d723e */ /* 0x000fca00000010ff */
[----:B------:R0:W-:Y:S02]  /*abd0*/  STG.E desc[UR6][R18.64], R13 ;  /* 0x0000000d12007986 */ /* 0x0001e4000c101906 */
.L_x_2019:
[----:B------:R-:W-:Y:S05]  /*abe0*/  BSYNC.RECONVERGENT B0 ;  /* 0x0000000000007941 */ /* 0x000fea0003800200 */
.L_x_2018:
[----:B------:R-:W-:Y:S04]  /*abf0*/  BSSY.RECONVERGENT B0, `(.L_x_2020) ;  /* 0x000001f000007945 */ /* 0x000fe80003800200 */
[----:B------:R-:W-:Y:S05]  /*ac00*/  @P4 BRA `(.L_x_2021) ;  /* 0x0000000000744947 */ /* 0x000fea0003800000 */
[C---:B-----5:R-:W-:Y:S01]  /*ac10*/  PRMT R12, R14.reuse, 0x7632, R12 ;  /* 0x000076320e0c7816 */ /* 0x060fe2000000000c */
[----:B0-----:R-:W-:Y:S02]  /*ac20*/  IMAD.U32 R13, R14, 0x10000, RZ ;  /* 0x000100000e0d7824 */ /* 0x001fe400078e00ff */
[----:B------:R-:W-:Y:S01]  /*ac30*/  IMAD R16, R16, UR10, RZ ;  /* 0x0000000a10107c24 */ /* 0x000fe2000f8e02ff */
[----:B------:R-:W-:Y:S01]  /*ac40*/  SHF.L.U32 R17, R12, 0x10, RZ ;  /* 0x000000100c117819 */ /* 0x000fe200000006ff */
[----:B------:R-:W-:Y:S02]  /*ac50*/  FADD.FTZ R12, -R26, R13 ;  /* 0x0000000d1a0c7221 */ /* 0x000fe40000010100 */
[----:B------:R-:W-:Y:S02]  /*ac60*/  IMAD R29, R11, UR11, R16 ;  /* 0x0000000b0b1d7c24 */ /* 0x000fe4000f8e0210 */
[----:B-1----:R-:W-:Y:S01]  /*ac70*/  FMUL.FTZ R13, R12, R27 ;  /* 0x0000001b0c0d7220 */ /* 0x002fe20000410000 */
[----:B------:R-:W-:-:S03]  /*ac80*/  FADD.FTZ R12, -R26, R17 ;  /* 0x000000111a0c7221 */ /* 0x000fc60000010100 */
[----:B---3--:R-:W-:Y:S01]  /*ac90*/  FFMA.FTZ R31, R24, R13, R20 ;  /* 0x0000000d181f7223 */ /* 0x008fe20000010014 */
[----:B------:R-:W-:Y:S01]  /*aca0*/  FMUL.FTZ R12, R12, R27 ;  /* 0x0000001b0c0c7220 */ /* 0x000fe20000410000 */
[----:B------:R-:W-:Y:S02]  /*acb0*/  IMAD.MOV.U32 R13, RZ, RZ, R9 ;  /* 0x000000ffff0d7224 */ /* 0x000fe400078e0009 */
[----:B------:R-:W-:Y:S01]  /*acc0*/  FMUL.FTZ R14, R31, -1.4426950216293334961 ;  /* 0xbfb8aa3b1f0e7820 */ /* 0x000fe20000410000 */
[----:B------:R-:W-:Y:S01]  /*acd0*/  FFMA.FTZ R28, R25, R12, R21 ;  /* 0x0000000c191c7223 */ /* 0x000fe20000010015 */
[----:B------:R-:W-:-:S03]  /*ace0*/  IMAD.MOV.U32 R12, RZ, RZ, R6 ;  /* 0x000000ffff0c7224 */ /* 0x000fc600078e0006 */
[----:B------:R-:W-:Y:S01]  /*acf0*/  FMUL.FTZ R17, R28, -1.4426950216293334961 ;  /* 0xbfb8aa3b1c117820 */ /* 0x000fe20000410000 */
[----:B------:R-:W0:Y:S01]  /*ad00*/  MUFU.EX2 R14, R14 ;  /* 0x0000000e000e7308 */ /* 0x000e220000000800 */
[----:B------:R-:W-:-:S04]  /*ad10*/  IMAD.WIDE.U32 R12, R11, UR10, R12 ;  /* 0x0000000a0b0c7c25 */ /* 0x000fc8000f8e000c */
[----:B------:R-:W1:Y:S01]  /*ad20*/  MUFU.EX2 R17, R17 ;  /* 0x0000001100117308 */ /* 0x000e620000000800 */
[----:B------:R-:W-:Y:S02]  /*ad30*/  IADD3 R13, PT, PT, R13, R29, RZ ;  /* 0x0000001d0d0d7210 */ /* 0x000fe40007ffe0ff */
[----:B------:R-:W-:Y:S01]  /*ad40*/  LEA R16, P1, R12, UR4, 0x1 ;  /* 0x000000040c107c11 */ /* 0x000fe2000f8208ff */
[----:B0-----:R-:W-:Y:S01]  /*ad50*/  FADD.FTZ R18, R14, 1 ;  /* 0x3f8000000e127421 */ /* 0x001fe20000010000 */
[----:B-1----:R-:W-:-:S05]  /*ad60*/  FADD.FTZ R19, R17, 1 ;  /* 0x3f80000011137421 */ /* 0x002fca0000010000 */
[----:B------:R-:W0:Y:S01]  /*ad70*/  MUFU.RCP R18, R18 ;  /* 0x0000001200127308 */ /* 0x000e220000001000 */
[----:B------:R-:W-:-:S07]  /*ad80*/  LEA.HI.X R17, R12, UR5, R13, 0x1, P1 ;  /* 0x000000050c117c11 */ /* 0x000fce00088f0c0d */
[----:B------:R-:W1:Y:S01]  /*ad90*/  MUFU.RCP R19, R19 ;  /* 0x0000001300137308 */ /* 0x000e620000001000 */
[----:B0-----:R-:W-:Y:S01]  /*ada0*/  FMUL.FTZ R11, R31, R18 ;  /* 0x000000121f0b7220 */ /* 0x001fe20000410000 */
[----:B-1----:R-:W-:-:S05]  /*adb0*/  FMUL.FTZ R14, R28, R19 ;  /* 0x000000131c0e7220 */ /* 0x002fca0000410000 */
[----:B------:R-:W-:-:S05]  /*adc0*/  F2FP.BF16.F32.PACK_AB R11, R14, R11 ;  /* 0x0000000b0e0b723e */ /* 0x000fca00000010ff */
[----:B------:R2:W-:Y:S02]  /*add0*/  STG.E desc[UR6][R16.64], R11 ;  /* 0x0000000b10007986 */ /* 0x0005e4000c101906 */
.L_x_2021:
[----:B------:R-:W-:Y:S05]  /*ade0*/  BSYNC.RECONVERGENT B0 ;  /* 0x0000000000007941 */ /* 0x000fea0003800200 */
.L_x_2020:
[----:B------:R-:W-:Y:S04]  /*adf0*/  BSSY.RECONVERGENT B0, `(.L_x_2022) ;  /* 0x000001f000007945 */ /* 0x000fe80003800200 */
[----:B------:R-:W-:Y:S05]  /*ae00*/  @P2 BRA `(.L_x_2023) ;  /* 0x0000000000742947 */ /* 0x000fea0003800000 */
[C---:B--2--5:R-:W-:Y:S01]  /*ae10*/  PRMT R11, R15.reuse, 0x7632, R11 ;  /* 0x000076320f0b7816 */ /* 0x064fe2000000000b */
[----:B------:R-:W-:Y:S02]  /*ae20*/  IMAD.U32 R15, R15, 0x10000, RZ ;  /* 0x000100000f0f7824 */ /* 0x000fe400078e00ff */
[----:B------:R-:W-:Y:S01]  /*ae30*/  IMAD R16, R10, UR10, RZ ;  /* 0x0000000a0a107c24 */ /* 0x000fe2000f8e02ff */
[----:B------:R-:W-:Y:S01]  /*ae40*/  MOV R10, R6 ;  /* 0x00000006000a7202 */ /* 0x000fe20000000f00 */
[----:B------:R-:W-:Y:S01]  /*ae50*/  FADD.FTZ R12, -R26, R15 ;  /* 0x0000000f1a0c7221 */ /* 0x000fe20000010100 */
[----:B------:R-:W-:Y:S02]  /*ae60*/  IMAD.U32 R11, R11, 0x10000, RZ ;  /* 0x000100000b0b7824 */ /* 0x000fe400078e00ff */
[----:B------:R-:W-:Y:S02]  /*ae70*/  IMAD R17, R5, UR11, R16 ;  /* 0x0000000b05117c24 */ /* 0x000fe4000f8e0210 */
[----:B01----:R-:W-:Y:S01]  /*ae80*/  FMUL.FTZ R13, R12, R27 ;  /* 0x0000001b0c0d7220 */ /* 0x003fe20000410000 */
[----:B------:R-:W-:Y:S01]  /*ae90*/  FADD.FTZ R12, -R26, R11 ;  /* 0x0000000b1a0c7221 */ /* 0x000fe20000010100 */
[----:B------:R-:W-:-:S02]  /*aea0*/  IMAD.MOV.U32 R11, RZ, RZ, R9 ;  /* 0x000000ffff0b7224 */ /* 0x000fc400078e0009 */
[----:B---3--:R-:W-:Y:S01]  /*aeb0*/  FFMA.FTZ R19, R24, R13, R20 ;  /* 0x0000000d18137223 */ /* 0x008fe20000010014 */
[----:B------:R-:W-:Y:S01]  /*aec0*/  FMUL.FTZ R12, R12, R27 ;  /* 0x0000001b0c0c7220 */ /* 0x000fe20000410000 */
[----:B------:R-:W-:-:S04]  /*aed0*/  IMAD.WIDE.U32 R10, R5, UR10, R10 ;  /* 0x0000000a050a7c25 */ /* 0x000fc8000f8e000a */
[----:B------:R-:W-:Y:S01]  /*aee0*/  FMUL.FTZ R13, R19, -1.4426950216293334961 ;  /* 0xbfb8aa3b130d7820 */ /* 0x000fe20000410000 */
[----:B------:R-:W-:Y:S01]  /*aef0*/  FFMA.FTZ R18, R25, R12, R21 ;  /* 0x0000000c19127223 */ /* 0x000fe20000010015 */
[----:B------:R-:W-:-:S03]  /*af00*/  IMAD.IADD R11, R11, 0x1, R17 ;  /* 0x000000010b0b7824 */ /* 0x000fc600078e0211 */
[----:B------:R-:W-:Y:S01]  /*af10*/  FMUL.FTZ R12, R18, -1.4426950216293334961 ;  /* 0xbfb8aa3b120c7820 */ /* 0x000fe20000410000 */
[----:B------:R-:W0:Y:S05]  /*af20*/  MUFU.EX2 R13, R13 ;  /* 0x0000000d000d7308 */ /* 0x000e2a0000000800 */
[----:B------:R-:W1:Y:S01]  /*af30*/  MUFU.EX2 R12, R12 ;  /* 0x0000000c000c7308 */ /* 0x000e620000000800 */
[----:B0-----:R-:W-:Y:S01]  /*af40*/  FADD.FTZ R14, R13, 1 ;  /* 0x3f8000000d0e7421 */ /* 0x001fe20000010000 */
[----:B-1----:R-:W-:-:S05]  /*af50*/  FADD.FTZ R15, R12, 1 ;  /* 0x3f8000000c0f7421 */ /* 0x002fca0000010000 */
[----:B------:R-:W0:Y:S01]  /*af60*/  MUFU.RCP R14, R14 ;  /* 0x0000000e000e7308 */ /* 0x000e220000001000 */
[----:B------:R-:W-:-:S04]  /*af70*/  LEA R12, P1, R10, UR4, 0x1 ;  /* 0x000000040a0c7c11 */ /* 0x000fc8000f8208ff */
[----:B------:R-:W-:-:S03]  /*af80*/  LEA.HI.X R13, R10, UR5, R11, 0x1, P1 ;  /* 0x000000050a0d7c11 */ /* 0x000fc600088f0c0b */
[----:B------:R-:W1:Y:S01]  /*af90*/  MUFU.RCP R15, R15 ;  /* 0x0000000f000f7308 */ /* 0x000e620000001000 */
[----:B0-----:R-:W-:Y:S01]  /*afa0*/  FMUL.FTZ R5, R19, R14 ;  /* 0x0000000e13057220 */ /* 0x001fe20000410000 */
[----:B-1----:R-:W-:-:S05]  /*afb0*/  FMUL.FTZ R16, R18, R15 ;  /* 0x0000000f12107220 */ /* 0x002fca0000410000 */
[----:B------:R-:W-:-:S05]  /*afc0*/  F2FP.BF16.F32.PACK_AB R5, R16, R5 ;  /* 0x000000051005723e */ /* 0x000fca00000010ff */
[----:B------:R4:W-:Y:S02]  /*afd0*/  STG.E desc[UR6][R12.64], R5 ;  /* 0x000000050c007986 */ /* 0x0009e4000c101906 */
.L_x_2023:
[----:B------:R-:W-:Y:S05]  /*afe0*/  BSYNC.RECONVERGENT B0 ;  /* 0x0000000000007941 */ /* 0x000fea0003800200 */
.L_x_2022:
[----:B------:R-:W-:Y:S05]  /*aff0*/  @P5 BRA `(.L_x_2024) ;  /* 0xfffffff400a85947 */ /* 0x000fea000383ffff */
[----:B------:R-:W-:Y:S05]  /*b000*/  BRA `(.L_x_2025) ;  /* 0x0000000c007c7947 */ /* 0x000fea0003800000 */
.L_x_2015:
[----:B------:R-:W2:Y:S01]  /*b010*/  LDL.128 R16, [R1+0x10] ;  /* 0x0000100001107983 */ /* 0x000ea20000100c00 */
[----:B------:R-:W3:Y:S01]  /*b020*/  LDCU.64 UR4, c[0x0][0x3e8] ;  /* 0x00007d00ff0477ac */ /* 0x000ee20008000a00 */
[----:B------:R-:W-:Y:S01]  /*b030*/  SHF.R.S32.HI R5, RZ, 0x1f, R3 ;  /* 0x0000001fff057819 */ /* 0x000fe20000011403 */
[C---:B------:R-:W-:Y:S01]  /*b040*/  VIADD R31, R3.reuse, 0x8 ;  /* 0x00000008031f7836 */ /* 0x040fe20000000000 */
[----:B------:R-:W-:Y:S01]  /*b050*/  BSSY.RECONVERGENT B0, `(.L_x_2026) ;  /* 0x000003c000007945 */ /* 0x000fe20003800200 */
[----:B------:R-:W4:Y:S03]  /*b060*/  LDCU.64 UR14, c[0x0][0x3e0] ;  /* 0x00007c00ff0e77ac */ /* 0x000f260008000a00 */
[----:B------:R-:W-:Y:S01]  /*b070*/  SHF.R.S32.HI R30, RZ, 0x1f, R31 ;  /* 0x0000001fff1e7819 */ /* 0x000fe2000001141f */
[----:B------:R-:W0:Y:S01]  /*b080*/  LDCU.64 UR16, c[0x0][0x380] ;  /* 0x00007000ff1077ac */ /* 0x000e220008000a00 */
[----:B------:R-:W0:Y:S01]  /*b090*/  LDCU.64 UR12, c[0x0][0x3e8] ;  /* 0x00007d00ff0c77ac */ /* 0x000e220008000a00 */
[----:B---3--:R-:W-:-:S02]  /*b0a0*/  ISETP.GE.U32.AND P0, PT, R3, UR4, PT ;  /* 0x0000000403007c0c */ /* 0x008fc4000bf06070 */
[----:B------:R-:W-:Y:S02]  /*b0b0*/  ISETP.GE.U32.AND P2, PT, R31, UR4, PT ;  /* 0x000000041f007c0c */ /* 0x000fe4000bf46070 */
[----:B------:R-:W-:Y:S02]  /*b0c0*/  ISETP.GE.AND.EX P0, PT, R5, UR5, PT, P0 ;  /* 0x0000000505007c0c */ /* 0x000fe4000bf06300 */
[----:B------:R-:W-:-:S11]  /*b0d0*/  ISETP.GE.AND.EX P2, PT, R30, UR5, PT, P2 ;  /* 0x000000051e007c0c */ /* 0x000fd6000bf46320 */
[----:B------:R-:W0:Y:S01]  /*b0e0*/  @!P0 LDC.64 R14, c[0x0][0x3e0] ;  /* 0x0000f800ff0e8b82 */ /* 0x000e220000000a00 */
[----:B------:R-:W-:Y:S01]  /*b0f0*/  @!P0 MOV R12, R6 ;  /* 0x00000006000c8202 */ /* 0x000fe20000000f00 */
[----:B------:R-:W-:-:S06]  /*b100*/  @!P0 IMAD.MOV.U32 R13, RZ, RZ, R9 ;  /* 0x000000ffff0d8224 */ /* 0x000fcc00078e0009 */
[----:B------:R-:W3:Y:S01]  /*b110*/  @!P0 LDC.64 R10, c[0x0][0x380] ;  /* 0x0000e000ff0a8b82 */ /* 0x000ee20000000a00 */
[-C--:B0-----:R-:W-:Y:S02]  /*b120*/  @!P0 IMAD R0, R5, R14.reuse, RZ ;  /* 0x0000000e05008224 */ /* 0x081fe400078e02ff */
[C---:B------:R-:W-:Y:S01]  /*b130*/  @!P0 IMAD.WIDE.U32 R12, R3.reuse, R14, R12 ;  /* 0x0000000e030c8225 */ /* 0x040fe200078e000c */
[----:B------:R-:W-:-:S03]  /*b140*/  IADD3 R14, PT, PT, R3, 0x10, RZ ;  /* 0x00000010030e7810 */ /* 0x000fc60007ffe0ff */
[C---:B------:R-:W-:Y:S01]  /*b150*/  @!P0 IMAD R29, R3.reuse, R15, R0 ;  /* 0x0000000f031d8224 */ /* 0x040fe200078e0200 */
[----:B------:R-:W-:Y:S01]  /*b160*/  ISETP.GE.U32.AND P3, PT, R14, UR4, PT ;  /* 0x000000040e007c0c */ /* 0x000fe2000bf66070 */
[----:B------:R-:W-:Y:S01]  /*b170*/  VIADD R0, R3, 0x18 ;  /* 0x0000001803007836 */ /* 0x000fe20000000000 */
[----:B---3--:R-:W-:Y:S01]  /*b180*/  @!P0 LEA R10, P4, R12, R10, 0x1 ;  /* 0x0000000a0c0a8211 */ /* 0x008fe200078808ff */
[----:B------:R-:W-:Y:S01]  /*b190*/  @!P0 IMAD.IADD R29, R13, 0x1, R29 ;  /* 0x000000010d1d8824 */ /* 0x000fe200078e021d */
[----:B------:R-:W-:Y:S02]  /*b1a0*/  SHF.R.S32.HI R32, RZ, 0x1f, R14 ;  /* 0x0000001fff207819 */ /* 0x000fe4000001140e */
[----:B------:R-:W-:Y:S02]  /*b1b0*/  ISETP.GE.U32.AND P1, PT, R0, UR4, PT ;  /* 0x0000000400007c0c */ /* 0x000fe4000bf26070 */
[----:B------:R-:W-:Y:S02]  /*b1c0*/  @!P0 LEA.HI.X R11, R12, R11, R29, 0x1, P4 ;  /* 0x0000000b0c0b8211 */ /* 0x000fe400020f0c1d */
[----:B------:R-:W-:-:S02]  /*b1d0*/  ISETP.GE.AND.EX P3, PT, R32, UR5, PT, P3 ;  /* 0x0000000520007c0c */ /* 0x000fc4000bf66330 */
[C---:B--2---:R-:W-:Y:S01]  /*b1e0*/  PRMT R5, R16.reuse, 0x7632, R5 ;  /* 0x0000763210057816 */ /* 0x044fe20000000005 */
[----:B------:R-:W-:-:S03]  /*b1f0*/  IMAD.U32 R15, R16, 0x10000, RZ ;  /* 0x00010000100f7824 */ /* 0x000fc600078e00ff */
[----:B------:R-:W-:Y:S01]  /*b200*/  SHF.L.U32 R5, R5, 0x10, RZ ;  /* 0x0000001005057819 */ /* 0x000fe200000006ff */
[----:B------:R-:W-:-:S04]  /*b210*/  FADD.FTZ R16, -R26, R15 ;  /* 0x0000000f1a107221 */ /* 0x000fc80000010100 */
[----:B------:R-:W-:Y:S01]  /*b220*/  FADD.FTZ R28, -R26, R5 ;  /* 0x000000051a1c7221 */ /* 0x000fe20000010100 */
[-C--:B-1----:R-:W-:Y:S01]  /*b230*/  FMUL.FTZ R15, R16, R27.reuse ;  /* 0x0000001b100f7220 */ /* 0x082fe20000410000 */
[----:B------:R-:W-:Y:S02]  /*b240*/  SHF.R.S32.HI R5, RZ, 0x1f, R0 ;  /* 0x0000001fff057819 */ /* 0x000fe40000011400 */
[----:B------:R-:W-:Y:S01]  /*b250*/  FMUL.FTZ R28, R28, R27 ;  /* 0x0000001b1c1c7220 */ /* 0x000fe20000410000 */
[----:B-----5:R-:W-:Y:S01]  /*b260*/  FFMA.FTZ R15, R24, R15, R20 ;  /* 0x0000000f180f7223 */ /* 0x020fe20000010014 */
[----:B------:R-:W-:Y:S02]  /*b270*/  ISETP.GE.AND.EX P1, PT, R5, UR5, PT, P1 ;  /* 0x0000000505007c0c */ /* 0x000fe4000bf26310 */
[----:B------:R-:W-:-:S05]  /*b280*/  FFMA.FTZ R28, R25, R28, R21 ;  /* 0x0000001c191c7223 */ /* 0x000fca0000010015 */
[----:B------:R-:W-:-:S05]  /*b290*/  @!P0 F2FP.BF16.F32.PACK_AB R13, R28, R15 ;  /* 0x0000000f1c0d823e */ /* 0x000fca00000010ff */
[----:B------:R0:W-:Y:S01]  /*b2a0*/  @!P0 STG.E desc[UR6][R10.64], R13 ;  /* 0x0000000d0a008986 */ /* 0x0001e2000c101906 */
[----:B----4-:R-:W-:Y:S05]  /*b2b0*/  @P2 BRA `(.L_x_2027) ;  /* 0x0000000000542947 */ /* 0x010fea0003800000 */
[----:B------:R-:W1:Y:S01]  /*b2c0*/  LDCU.64 UR8, c[0x0][0x3e0] ;  /* 0x00007c00ff0877ac */ /* 0x000e620008000a00 */
[C---:B0-----:R-:W-:Y:S01]  /*b2d0*/  PRMT R10, R17.reuse, 0x7632, R10 ;  /* 0x00007632110a7816 */ /* 0x041fe2000000000a */
[----:B------:R-:W-:Y:S01]  /*b2e0*/  IMAD.MOV.U32 R11, RZ, RZ, R9 ;  /* 0x000000ffff0b7224 */ /* 0x000fe200078e0009 */
[----:B------:R-:W0:Y:S02]  /*b2f0*/  LDCU.64 UR10, c[0x0][0x380] ;  /* 0x00007000ff0a77ac */ /* 0x000e240008000a00 */
[----:B------:R-:W-:Y:S01]  /*b300*/  SHF.L.U32 R15, R10, 0x10, RZ ;  /* 0x000000100a0f7819 */ /* 0x000fe200000006ff */
[----:B------:R-:W-:Y:S02]  /*b310*/  IMAD.MOV.U32 R10, RZ, RZ, R6 ;  /* 0x000000ffff0a7224 */ /* 0x000fe400078e0006 */
[----:B------:R-:W-:Y:S02]  /*b320*/  IMAD.U32 R17, R17, 0x10000, RZ ;  /* 0x0001000011117824 */ /* 0x000fe400078e00ff */
[----:B------:R-:W-:-:S04]  /*b330*/  FADD.FTZ R16, -R26, R15 ;  /* 0x0000000f1a107221 */ /* 0x000fc80000010100 */
[----:B------:R-:W-:Y:S01]  /*b340*/  FMUL.FTZ R16, R16, R27 ;  /* 0x0000001b10107220 */ /* 0x000fe20000410000 */
[----:B-1----:R-:W-:-:S03]  /*b350*/  IMAD R30, R30, UR8, RZ ;  /* 0x000000081e1e7c24 */ /* 0x002fc6000f8e02ff */
[----:B------:R-:W-:Y:S01]  /*b360*/  FFMA.FTZ R16, R25, R16, R21 ;  /* 0x0000001019107223 */ /* 0x000fe20000010015 */
[----:B------:R-:W-:-:S04]  /*b370*/  IMAD.WIDE.U32 R12, R31, UR8, R10 ;  /* 0x000000081f0c7c25 */ /* 0x000fc8000f8e000a */
[----:B------:R-:W-:Y:S01]  /*b380*/  FADD.FTZ R10, -R26, R17 ;  /* 0x000000111a0a7221 */ /* 0x000fe20000010100 */
[----:B------:R-:W-:-:S03]  /*b390*/  IMAD R31, R31, UR9, R30 ;  /* 0x000000091f1f7c24 */ /* 0x000fc6000f8e021e */
[----:B------:R-:W-:Y:S01]  /*b3a0*/  FMUL.FTZ R11, R10, R27 ;  /* 0x0000001b0a0b7220 */ /* 0x000fe20000410000 */
[----:B0-----:R-:W-:Y:S02]  /*b3b0*/  LEA R10, P2, R12, UR10, 0x1 ;  /* 0x0000000a0c0a7c11 */ /* 0x001fe4000f8408ff */
[----:B------:R-:W-:Y:S01]  /*b3c0*/  IADD3 R31, PT, PT, R13, R31, RZ ;  /* 0x0000001f0d1f7210 */ /* 0x000fe20007ffe0ff */
[----:B------:R-:W-:-:S03]  /*b3d0*/  FFMA.FTZ R13, R24, R11, R20 ;  /* 0x0000000b180d7223 */ /* 0x000fc60000010014 */
[----:B------:R-:W-:Y:S02]  /*b3e0*/  LEA.HI.X R11, R12, UR11, R31, 0x1, P2 ;  /* 0x0000000b0c0b7c11 */ /* 0x000fe400090f0c1f */
[----:B------:R-:W-:-:S05]  /*b3f0*/  F2FP.BF16.F32.PACK_AB R13, R16, R13 ;  /* 0x0000000d100d723e */ /* 0x000fca00000010ff */
[----:B------:R1:W-:Y:S02]  /*b400*/  STG.E desc[UR6][R10.64], R13 ;  /* 0x0000000d0a007986 */ /* 0x0003e4000c101906 */
.L_x_2027:
[----:B------:R-:W-:Y:S05]  /*b410*/  BSYNC.RECONVERGENT B0 ;  /* 0x0000000000007941 */ /* 0x000fea0003800200 */
.L_x_2026:
[----:B------:R-:W-:Y:S04]  /*b420*/  BSSY.RECONVERGENT B0, `(.L_x_2028) ;  /* 0x0000017000007945 */ /* 0x000fe80003800200 */
[----:B------:R-:W-:Y:S05]  /*b430*/  @P3 BRA `(.L_x_2029) ;  /* 0x0000000000543947 */ /* 0x000fea0003800000 */
[----:B------:R-:W2:Y:S01]  /*b440*/  LDCU.64 UR8, c[0x0][0x3e0] ;  /* 0x00007c00ff0877ac */ /* 0x000ea20008000a00 */
[C---:B01----:R-:W-:Y:S01]  /*b450*/  PRMT R10, R18.reuse, 0x7632, R10 ;  /* 0x00007632120a7816 */ /* 0x043fe2000000000a */
[----:B------:R-:W-:Y:S01]  /*b460*/  IMAD.MOV.U32 R11, RZ, RZ, R9 ;  /* 0x000000ffff0b7224 */ /* 0x000fe200078e0009 */
[----:B------:R-:W0:Y:S01]  /*b470*/  LDCU.64 UR10, c[0x0][0x380] ;  /* 0x00007000ff0a77ac */ /* 0x000e220008000a00 */
[----:B------:R-:W-:Y:S02]  /*b480*/  IMAD.U32 R15, R18, 0x10000, RZ ;  /* 0x00010000120f7824 */ /* 0x000fe400078e00ff */
[----:B------:R-:W-:Y:S01]  /*b490*/  IMAD.U32 R17, R10, 0x10000, RZ ;  /* 0x000100000a117824 */ /* 0x000fe200078e00ff */
[----:B------:R-:W-:-:S03]  /*b4a0*/  MOV R10, R6 ;  /* 0x00000006000a7202 */ /* 0x000fc60000000f00 */
[----:B------:R-:W-:-:S04]  /*b4b0*/  FADD.FTZ R16, -R26, R17 ;  /* 0x000000111a107221 */ /* 0x000fc80000010100 */
[----:B------:R-:W-:Y:S01]  /*b4c0*/  FMUL.FTZ R16, R16, R27 ;  /* 0x0000001b10107220 */ /* 0x000fe20000410000 */
[----:B--2---:R-:W-:-:S03]  /*b4d0*/  IMAD R29, R32, UR8, RZ ;  /* 0x00000008201d7c24 */ /* 0x004fc6000f8e02ff */
[----:B------:R-:W-:Y:S01]  /*b4e0*/  FFMA.FTZ R16, R25, R16, R21 ;  /* 0x0000001019107223 */ /* 0x000fe20000010015 */
[----:B------:R-:W-:-:S04]  /*b4f0*/  IMAD.WIDE.U32 R12, R14, UR8, R10 ;  /* 0x000000080e0c7c25 */ /* 0x000fc8000f8e000a */
[----:B------:R-:W-:Y:S01]  /*b500*/  FADD.FTZ R10, -R26, R15 ;  /* 0x0000000f1a0a7221 */ /* 0x000fe20000010100 */
[----:B------:R-:W-:-:S03]  /*b510*/  IMAD R29, R14, UR9, R29 ;  /* 0x000000090e1d7c24 */ /* 0x000fc6000f8e021d */
[----:B------:R-:W-:Y:S01]  /*b520*/  FMUL.FTZ R11, R10, R27 ;  /* 0x0000001b0a0b7220 */ /* 0x000fe20000410000 */
[----:B0-----:R-:W-:Y:S01]  /*b530*/  LEA R10, P2, R12, UR10, 0x1 ;  /* 0x0000000a0c0a7c11 */ /* 0x001fe2000f8408ff */
[----:B------:R-:W-:Y:S02]  /*b540*/  IMAD.IADD R29, R13, 0x1, R29 ;  /* 0x000000010d1d7824 */ /* 0x000fe400078e021d */
[----:B------:R-:W-:-:S03]  /*b550*/  FFMA.FTZ R13, R24, R11, R20 ;  /* 0x0000000b180d7223 */ /* 0x000fc60000010014 */
[----:B------:R-:W-:Y:S02]  /*b560*/  LEA.HI.X R11, R12, UR11, R29, 0x1, P2 ;  /* 0x0000000b0c0b7c11 */ /* 0x000fe400090f0c1d */
[----:B------:R-:W-:-:S05]  /*b570*/  F2FP.BF16.F32.PACK_AB R13, R16, R13 ;  /* 0x0000000d100d723e */ /* 0x000fca00000010ff */
[----:B------:R2:W-:Y:S02]  /*b580*/  STG.E desc[UR6][R10.64], R13 ;  /* 0x0000000d0a007986 */ /* 0x0005e4000c101906 */
.L_x_2029:
[----:B------:R-:W-:Y:S05]  /*b590*/  BSYNC.RECONVERGENT B0 ;  /* 0x0000000000007941 */ /* 0x000fea0003800200 */
.L_x_2028:
[----:B------:R-:W-:Y:S04]  /*b5a0*/  BSSY.RECONVERGENT B0, `(.L_x_2030) ;  /* 0x0000017000007945 */ /* 0x000fe80003800200 */
[----:B------:R-:W-:Y:S05]  /*b5b0*/  @P1 BRA `(.L_x_2031) ;  /* 0x0000000000541947 */ /* 0x000fea0003800000 */
[----:B------:R-:W3:Y:S01]  /*b5c0*/  LDCU.64 UR4, c[0x0][0x3e0] ;  /* 0x00007c00ff0477ac */ /* 0x000ee20008000a00 */
[C---:B012---:R-:W-:Y:S02]  /*b5d0*/  PRMT R10, R19.reuse, 0x7632, R10 ;  /* 0x00007632130a7816 */ /* 0x047fe4000000000a */
[----:B------:R-:W-:Y:S01]  /*b5e0*/  MOV R11, R9 ;  /* 0x00000009000b7202 */ /* 0x000fe20000000f00 */
[----:B------:R-:W0:Y:S01]  /*b5f0*/  LDCU.64 UR8, c[0x0][0x380] ;  /* 0x00007000ff0877ac */ /* 0x000e220008000a00 */
[----:B------:R-:W-:Y:S01]  /*b600*/  SHF.L.U32 R19, R19, 0x10, RZ ;  /* 0x0000001013137819 */ /* 0x000fe200000006ff */
[----:B------:R-:W-:Y:S02]  /*b610*/  IMAD.U32 R15, R10, 0x10000, RZ ;  /* 0x000100000a0f7824 */ /* 0x000fe400078e00ff */
[----:B------:R-:W-:Y:S02]  /*b620*/  IMAD.MOV.U32 R10, RZ, RZ, R6 ;  /* 0x000000ffff0a7224 */ /* 0x000fe400078e0006 */
[----:B------:R-:W-:-:S04]  /*b630*/  FADD.FTZ R14, -R26, R15 ;  /* 0x0000000f1a0e7221 */ /* 0x000fc80000010100 */
[----:B------:R-:W-:Y:S01]  /*b640*/  FMUL.FTZ R14, R14, R27 ;  /* 0x0000001b0e0e7220 */ /* 0x000fe20000410000 */
[----:B---3--:R-:W-:-:S03]  /*b650*/  IMAD R5, R5, UR4, RZ ;  /* 0x0000000405057c24 */ /* 0x008fc6000f8e02ff */
        /* <DEDUP_REMOVED lines=11> */
.L_x_2031:
[----:B------:R-:W-:Y:S05]  /*b710*/  BSYNC.RECONVERGENT B0 ;  /* 0x0000000000007941 */ /* 0x000fea0003800200 */
.L_x_2030:
[----:B------:R-:W-:-:S07]  /*b720*/  IMAD.MOV.U32 R0, RZ, RZ, 0x4 ;  /* 0x00000004ff007424 */ /* 0x000fce00078e00ff */
.L_x_2038:
[----:B0123--:R-:W-:-:S05]  /*b730*/  IADD3 R10, PT, PT, R1, 0x10, RZ ;  /* 0x00000010010a7810 */ /* 0x00ffca0007ffe0ff */
[----:B------:R-:W-:-:S06]  /*b740*/  IMAD R12, R0, 0x4, R10 ;  /* 0x00000004000c7824 */ /* 0x000fcc00078e020a */
[----:B------:R-:W2:Y:S01]  /*b750*/  LDL.128 R12, [R12] ;  /* 0x000000000c0c7983 */ /* 0x000ea20000100c00 */
[C---:B------:R-:W-:Y:S01]  /*b760*/  LEA R29, R0.reuse, R3, 0x3 ;  /* 0x00000003001d7211 */ /* 0x040fe200078e18ff */
[----:B------:R-:W-:Y:S01]  /*b770*/  VIADD R0, R0, 0x4 ;  /* 0x0000000400007836 */ /* 0x000fe20000000000 */
[----:B------:R-:W-:Y:S02]  /*b780*/  BSSY.RECONVERGENT B0, `(.L_x_2032) ;  /* 0x000003a000007945 */ /* 0x000fe40003800200 */
[----:B------:R-:W-:Y:S02]  /*b790*/  ISETP.GE.U32.AND P1, PT, R29, UR12, PT ;  /* 0x0000000c1d007c0c */ /* 0x000fe4000bf26070 */
[----:B------:R-:W-:Y:S02]  /*b7a0*/  SHF.R.S32.HI R31, RZ, 0x1f, R29 ;  /* 0x0000001fff1f7819 */ /* 0x000fe4000001141d */
[----:B------:R-:W-:Y:S02]  /*b7b0*/  ISETP.NE.AND P5, PT, R0, 0x40, PT ;  /* 0x000000400000780c */ /* 0x000fe40003fa5270 */
[----:B------:R-:W-:-:S13]  /*b7c0*/  ISETP.GE.AND.EX P1, PT, R31, UR13, PT, P1 ;  /* 0x0000000d1f007c0c */ /* 0x000fda000bf26310 */
[----:B------:R-:W0:Y:S01]  /*b7d0*/  @!P1 LDC.64 R32, c[0x0][0x3e0] ;  /* 0x0000f800ff209b82 */ /* 0x000e220000000a00 */
[----:B------:R-:W-:Y:S01]  /*b7e0*/  @!P1 MOV R17, R9 ;  /* 0x0000000900119202 */ /* 0x000fe20000000f00 */
[----:B------:R-:W-:-:S06]  /*b7f0*/  @!P1 IMAD.MOV.U32 R16, RZ, RZ, R6 ;  /* 0x000000ffff109224 */ /* 0x000fcc00078e0006 */
[----:B------:R-:W1:Y:S01]  /*b800*/  @!P1 LDC.64 R10, c[0x0][0x380] ;  /* 0x0000e000ff0a9b82 */ /* 0x000e620000000a00 */
[-C--:B0-----:R-:W-:Y:S01]  /*b810*/  @!P1 IMAD R28, R31, R32.reuse, RZ ;  /* 0x000000201f1c9224 */ /* 0x081fe200078e02ff */
[C---:B------:R-:W-:Y:S01]  /*b820*/  IADD3 R31, PT, PT, R29.reuse, 0x8, RZ ;  /* 0x000000081d1f7810 */ /* 0x040fe20007ffe0ff */
[----:B------:R-:W-:-:S03]  /*b830*/  @!P1 IMAD.WIDE.U32 R16, R29, R32, R16 ;  /* 0x000000201d109225 */ /* 0x000fc600078e0010 */
[----:B------:R-:W-:Y:S02]  /*b840*/  ISETP.GE.U32.AND P3, PT, R31, UR12, PT ;  /* 0x0000000c1f007c0c */ /* 0x000fe4000bf66070 */
[----:B-1----:R-:W-:Y:S02]  /*b850*/  @!P1 LEA R10, P2, R16, R10, 0x1 ;  /* 0x0000000a100a9211 */ /* 0x002fe400078408ff */
[C---:B--2---:R-:W-:Y:S01]  /*b860*/  PRMT R5, R12.reuse, 0x7632, R5 ;  /* 0x000076320c057816 */ /* 0x044fe20000000005 */
[----:B------:R-:W-:-:S03]  /*b870*/  IMAD.U32 R19, R12, 0x10000, RZ ;  /* 0x000100000c137824 */ /* 0x000fc600078e00ff */
[----:B------:R-:W-:Y:S01]  /*b880*/  SHF.L.U32 R5, R5, 0x10, RZ ;  /* 0x0000001005057819 */ /* 0x000fe200000006ff */
[C---:B------:R-:W-:Y:S01]  /*b890*/  FADD.FTZ R12, -R26.reuse, R19 ;  /* 0x000000131a0c7221 */ /* 0x040fe20000010100 */
[C---:B------:R-:W-:Y:S02]  /*b8a0*/  @!P1 IMAD R19, R29.reuse, R33, R28 ;  /* 0x000000211d139224 */ /* 0x040fe400078e021c */
[----:B------:R-:W-:Y:S02]  /*b8b0*/  VIADD R33, R29, 0x10 ;  /* 0x000000101d217836 */ /* 0x000fe40000000000 */
[----:B------:R-:W-:Y:S01]  /*b8c0*/  FADD.FTZ R18, -R26, R5 ;  /* 0x000000051a127221 */ /* 0x000fe20000010100 */
[----:B------:R-:W-:-:S03]  /*b8d0*/  FMUL.FTZ R5, R12, R27 ;  /* 0x0000001b0c057220 */ /* 0x000fc60000410000 */
[----:B------:R-:W-:Y:S01]  /*b8e0*/  FMUL.FTZ R18, R18, R27 ;  /* 0x0000001b12127220 */ /* 0x000fe20000410000 */
[----:B------:R-:W-:Y:S01]  /*b8f0*/  FFMA.FTZ R12, R24, R5, R20 ;  /* 0x00000005180c7223 */ /* 0x000fe20000010014 */
[----:B------:R-:W-:Y:S01]  /*b900*/  @!P1 IMAD.IADD R5, R17, 0x1, R19 ;  /* 0x0000000111059824 */ /* 0x000fe200078e0213 */
[----:B------:R-:W-:Y:S01]  /*b910*/  ISETP.GE.U32.AND P4, PT, R33, UR12, PT ;  /* 0x0000000c21007c0c */ /* 0x000fe2000bf86070 */
[----:B------:R-:W-:Y:S01]  /*b920*/  FFMA.FTZ R17, R25, R18, R21 ;  /* 0x0000001219117223 */ /* 0x000fe20000010015 */
[----:B------:R-:W-:Y:S02]  /*b930*/  SHF.R.S32.HI R18, RZ, 0x1f, R33 ;  /* 0x0000001fff127819 */ /* 0x000fe40000011421 */
[----:B------:R-:W-:Y:S02]  /*b940*/  @!P1 LEA.HI.X R11, R16, R11, R5, 0x1, P2 ;  /* 0x0000000b100b9211 */ /* 0x000fe400010f0c05 */
[----:B------:R-:W-:Y:S02]  /*b950*/  @!P1 F2FP.BF16.F32.PACK_AB R17, R17, R12 ;  /* 0x0000000c1111923e */ /* 0x000fe400000010ff */
[----:B------:R-:W-:-:S02]  /*b960*/  SHF.R.S32.HI R12, RZ, 0x1f, R31 ;  /* 0x0000001fff0c7819 */ /* 0x000fc4000001141f */
[----:B------:R-:W-:Y:S01]  /*b970*/  IADD3 R5, PT, PT, R29, 0x18, RZ ;  /* 0x000000181d057810 */ /* 0x000fe20007ffe0ff */
[----:B------:R0:W-:Y:S01]  /*b980*/  @!P1 STG.E desc[UR6][R10.64], R17 ;  /* 0x000000110a009986 */ /* 0x0001e2000c101906 */
[----:B------:R-:W-:Y:S02]  /*b990*/  ISETP.GE.AND.EX P3, PT, R12, UR13, PT, P3 ;  /* 0x0000000d0c007c0c */ /* 0x000fe4000bf66330 */
[----:B------:R-:W-:Y:S02]  /*b9a0*/  ISETP.GE.U32.AND P2, PT, R5, UR12, PT ;  /* 0x0000000c05007c0c */ /* 0x000fe4000bf46070 */
[----:B------:R-:W-:Y:S02]  /*b9b0*/  SHF.R.S32.HI R28, RZ, 0x1f, R5 ;  /* 0x0000001fff1c7819 */ /* 0x000fe40000011405 */
[----:B------:R-:W-:Y:S02]  /*b9c0*/  ISETP.GE.AND.EX P4, PT, R18, UR13, PT, P4 ;  /* 0x0000000d12007c0c */ /* 0x000fe4000bf86340 */
[----:B------:R-:W-:-:S05]  /*b9d0*/  ISETP.GE.AND.EX P2, PT, R28, UR13, PT, P2 ;  /* 0x0000000d1c007c0c */ /* 0x000fca000bf46320 */
[----:B0-----:R-:W-:Y:S08]  /*b9e0*/  @P3 BRA `(.L_x_2033) ;  /* 0x00000000004c3947 */ /* 0x001ff00003800000 */
[C---:B------:R-:W-:Y:S01]  /*b9f0*/  PRMT R10, R13.reuse, 0x7632, R10 ;  /* 0x000076320d0a7816 */ /* 0x040fe2000000000a */
[----:B------:R-:W-:Y:S01]  /*ba00*/  IMAD R12, R12, UR14, RZ ;  /* 0x0000000e0c0c7c24 */ /* 0x000fe2000f8e02ff */
[----:B------:R-:W-:Y:S01]  /*ba10*/  SHF.L.U32 R13, R13, 0x10, RZ ;  /* 0x000000100d0d7819 */ /* 0x000fe200000006ff */
[----:B------:R-:W-:Y:S02]  /*ba20*/  IMAD.MOV.U32 R11, RZ, RZ, R9 ;  /* 0x000000ffff0b7224 */ /* 0x000fe400078e0009 */
[----:B------:R-:W-:Y:S01]  /*ba30*/  IMAD.U32 R17, R10, 0x10000, RZ ;  /* 0x000100000a117824 */ /* 0x000fe200078e00ff */
[----:B------:R-:W-:Y:S01]  /*ba40*/  MOV R10, R6 ;  /* 0x00000006000a7202 */ /* 0x000fe20000000f00 */
[C---:B------:R-:W-:Y:S02]  /*ba50*/  IMAD R19, R31.reuse, UR15, R12 ;  /* 0x0000000f1f137c24 */ /* 0x040fe4000f8e020c */
[C---:B------:R-:W-:Y:S01]  /*ba60*/  FADD.FTZ R12, -R26.reuse, R13 ;  /* 0x0000000d1a0c7221 */ /* 0x040fe20000010100 */
[----:B------:R-:W-:Y:S01]  /*ba70*/  FADD.FTZ R16, -R26, R17 ;  /* 0x000000111a107221 */ /* 0x000fe20000010100 */
[----:B------:R-:W-:-:S04]  /*ba80*/  IMAD.WIDE.U32 R10, R31, UR14, R10 ;  /* 0x0000000e1f0a7c25 */ /* 0x000fc8000f8e000a */
[-C--:B------:R-:W-:Y:S01]  /*ba90*/  FMUL.FTZ R13, R12, R27.reuse ;  /* 0x0000001b0c0d7220 */ /* 0x080fe20000410000 */
[----:B------:R-:W-:Y:S01]  /*baa0*/  FMUL.FTZ R16, R16, R27 ;  /* 0x0000001b10107220 */ /* 0x000fe20000410000 */
[----:B------:R-:W-:Y:S02]  /*bab0*/  IADD3 R11, PT, PT, R11, R19, RZ ;  /* 0x000000130b0b7210 */ /* 0x000fe40007ffe0ff */
[----:B------:R-:W-:Y:S01]  /*bac0*/  FFMA.FTZ R17, R24, R13, R20 ;  /* 0x0000000d18117223 */ /* 0x000fe20000010014 */
[----:B------:R-:W-:Y:S01]  /*bad0*/  LEA R12, P1, R10, UR16, 0x1 ;  /* 0x000000100a0c7c11 */ /* 0x000fe2000f8208ff */
[----:B------:R-:W-:-:S03]  /*bae0*/  FFMA.FTZ R16, R25, R16, R21 ;  /* 0x0000001019107223 */ /* 0x000fc60000010015 */
[----:B------:R-:W-:Y:S02]  /*baf0*/  LEA.HI.X R13, R10, UR17, R11, 0x1, P1 ;  /* 0x000000110a0d7c11 */ /* 0x000fe400088f0c0b */
[----:B------:R-:W-:-:S05]  /*bb00*/  F2FP.BF16.F32.PACK_AB R11, R16, R17 ;  /* 0x00000011100b723e */ /* 0x000fca00000010ff */
[----:B------:R0:W-:Y:S02]  /*bb10*/  STG.E desc[UR6][R12.64], R11 ;  /* 0x0000000b0c007986 */ /* 0x0001e4000c101906 */
.L_x_2033:
[----:B------:R-:W-:Y:S05]  /*bb20*/  BSYNC.RECONVERGENT B0 ;  /* 0x0000000000007941 */ /* 0x000fea0003800200 */
.L_x_2032:
[----:B------:R-:W-:Y:S04]  /*bb30*/  BSSY.RECONVERGENT B0, `(.L_x_2034) ;  /* 0x0000015000007945 */ /* 0x000fe80003800200 */
[----:B------:R-:W-:Y:S05]  /*bb40*/  @P4 BRA `(.L_x_2035) ;  /* 0x00000000004c4947 */ /* 0x000fea0003800000 */
[----:B------:R-:W-:Y:S01]  /*bb50*/  PRMT R10, R14, 0x7632, R10 ;  /* 0x000076320e0a7816 */ /* 0x000fe2000000000a */
[----:B0-----:R-:W-:Y:S01]  /*bb60*/  IMAD R12, R18, UR14, RZ ;  /* 0x0000000e120c7c24 */ /* 0x001fe2000f8e02ff */
[----:B------:R-:W-:Y:S01]  /*bb70*/  MOV R11, R9 ;  /* 0x00000009000b7202 */ /* 0x000fe20000000f00 */
[----:B------:R-:W-:Y:S01]  /*bb80*/  IMAD.U32 R13, R14, 0x10000, RZ ;  /* 0x000100000e0d7824 */ /* 0x000fe200078e00ff */
[----:B------:R-:W-:Y:S01]  /*bb90*/  SHF.L.U32 R17, R10, 0x10, RZ ;  /* 0x000000100a117819 */ /* 0x000fe200000006ff */
[----:B------:R-:W-:Y:S02]  /*bba0*/  IMAD.MOV.U32 R10, RZ, RZ, R6 ;  /* 0x000000ffff0a7224 */ /* 0x000fe400078e0006 */
[C---:B------:R-:W-:Y:S02]  /*bbb0*/  IMAD R19, R33.reuse, UR15, R12 ;  /* 0x0000000f21137c24 */ /* 0x040fe4000f8e020c */
[C---:B------:R-:W-:Y:S01]  /*bbc0*/  FADD.FTZ R12, -R26.reuse, R13 ;  /* 0x0000000d1a0c7221 */ /* 0x040fe20000010100 */
[----:B------:R-:W-:Y:S01]  /*bbd0*/  FADD.FTZ R14, -R26, R17 ;  /* 0x000000111a0e7221 */ /* 0x000fe20000010100 */
[----:B------:R-:W-:-:S04]  /*bbe0*/  IMAD.WIDE.U32 R10, R33, UR14, R10 ;  /* 0x0000000e210a7c25 */ /* 0x000fc8000f8e000a */
[-C--:B------:R-:W-:Y:S01]  /*bbf0*/  FMUL.FTZ R13, R12, R27.reuse ;  /* 0x0000001b0c0d7220 */ /* 0x080fe20000410000 */
[----:B------:R-:W-:Y:S01]  /*bc00*/  FMUL.FTZ R14, R14, R27 ;  /* 0x0000001b0e0e7220 */ /* 0x000fe20000410000 */
[----:B------:R-:W-:Y:S01]  /*bc10*/  IMAD.IADD R11, R11, 0x1, R19 ;  /* 0x000000010b0b7824 */ /* 0x000fe200078e0213 */
[----:B------:R-:W-:Y:S01]  /*bc20*/  LEA R12, P1, R10, UR16, 0x1 ;  /* 0x000000100a0c7c11 */ /* 0x000fe2000f8208ff */
[----:B------:R-:W-:Y:S01]  /*bc30*/  FFMA.FTZ R16, R24, R13, R20 ;  /* 0x0000000d18107223 */ /* 0x000fe20000010014 */
[----:B------:R-:W-:Y:S02]  /*bc40*/  FFMA.FTZ R17, R25, R14, R21 ;  /* 0x0000000e19117223 */ /* 0x000fe40000010015 */
[----:B------:R-:W-:-:S03]  /*bc50*/  LEA.HI.X R13, R10, UR17, R11, 0x1, P1 ;  /* 0x000000110a0d7c11 */ /* 0x000fc600088f0c0b */
[----:B------:R-:W-:-:S05]  /*bc60*/  F2FP.BF16.F32.PACK_AB R11, R17, R16 ;  /* 0x00000010110b723e */ /* 0x000fca00000010ff */
[----:B------:R1:W-:Y:S02]  /*bc70*/  STG.E desc[UR6][R12.64], R11 ;  /* 0x0000000b0c007986 */ /* 0x0003e4000c101906 */
.L_x_2035:
[----:B------:R-:W-:Y:S05]  /*bc80*/  BSYNC.RECONVERGENT B0 ;  /* 0x0000000000007941 */ /* 0x000fea0003800200 */
.L_x_2034:
[----:B------:R-:W-:Y:S04]  /*bc90*/  BSSY.RECONVERGENT B0, `(.L_x_2036) ;  /* 0x0000015000007945 */ /* 0x000fe80003800200 */
[----:B------:R-:W-:Y:S05]  /*bca0*/  @P2 BRA `(.L_x_2037) ;  /* 0x00000000004c2947 */ /* 0x000fea0003800000 */
[C---:B------:R-:W-:Y:S01]  /*bcb0*/  PRMT R10, R15.reuse, 0x7632, R10 ;  /* 0x000076320f0a7816 */ /* 0x040fe2000000000a */
[----:B01----:R-:W-:Y:S01]  /*bcc0*/  IMAD R12, R28, UR14, RZ ;  /* 0x0000000e1c0c7c24 */ /* 0x003fe2000f8e02ff */
        /* <DEDUP_REMOVED lines=9> */
[----:B------:R-:W-:-:S03]  /*bd60*/  FMUL.FTZ R14, R14, R27 ;  /* 0x0000001b0e0e7220 */ /* 0x000fc60000410000 */
[----:B------:R-:W-:Y:S01]  /*bd70*/  FFMA.FTZ R5, R24, R5, R20 ;  /* 0x0000000518057223 */ /* 0x000fe20000010014 */
[----:B------:R-:W-:Y:S01]  /*bd80*/  FFMA.FTZ R14, R25, R14, R21 ;  /* 0x0000000e190e7223 */ /* 0x000fe20000010015 */
[----:B------:R-:W-:Y:S02]  /*bd90*/  IADD3 R11, PT, PT, R11, R17, RZ ;  /* 0x000000110b0b7210 */ /* 0x000fe40007ffe0ff */
[----:B------:R-:W-:Y:S02]  /*bda0*/  LEA R12, P1, R10, UR16, 0x1 ;  /* 0x000000100a0c7c11 */ /* 0x000fe4000f8208ff */
[----:B------:R-:W-:Y:S02]  /*bdb0*/  F2FP.BF16.F32.PACK_AB R5, R14, R5 ;  /* 0x000000050e05723e */ /* 0x000fe400000010ff */
[----:B------:R-:W-:-:S05]  /*bdc0*/  LEA.HI.X R13, R10, UR17, R11, 0x1, P1 ;  /* 0x000000110a0d7c11 */ /* 0x000fca00088f0c0b */
[----:B------:R2:W-:Y:S04]  /*bdd0*/  STG.E desc[UR6][R12.64], R5 ;  /* 0x000000050c007986 */ /* 0x0005e8000c101906 */
.L_x_2037:
[----:B------:R-:W-:Y:S05]  /*bde0*/  BSYNC.RECONVERGENT B0 ;  /* 0x0000000000007941 */ /* 0x000fea0003800200 */
.L_x_2036:
[----:B------:R-:W-:Y:S05]  /*bdf0*/  @P5 BRA `(.L_x_2038) ;  /* 0xfffffff8004c5947 */ /* 0x000fea000383ffff */
.L_x_2025:
[----:B--2-4-:R-:W2:Y:S01]  /*be00*/  LDL.LU R5, [R1+0x2a0] ;  /* 0x0002a00001057983 */ /* 0x014ea20000300800 */
[----:B------:R-:W4:Y:S01]  /*be10*/  LDCU UR4, c[0x0][0x3f8] ;  /* 0x00007f00ff0477ac */ /* 0x000f220008000800 */
[----:B------:R-:W-:Y:S01]  /*be20*/  IMAD.IADD R4, R23, 0x1, R4 ;  /* 0x0000000117047824 */ /* 0x000fe200078e0204 */
[----:B------:R-:W4:Y:S02]  /*be30*/  LDCU UR5, c[0x0][0x3c8] ;  /* 0x00007900ff0577ac */ /* 0x000f240008000800 */
[----:B----4-:R-:W-:-:S06]  /*be40*/  UIMAD UR4, UR4, UR5, URZ ;  /* 0x00000005040472a4 */ /* 0x010fcc000f8e02ff */
[----:B------:R-:W-:Y:S02]  /*be50*/  ISETP.GE.AND P1, PT, R4, UR4, PT ;  /* 0x0000000404007c0c */ /* 0x000fe4000bf26270 */
[----:B--2---:R-:W-:-:S05]  /*be60*/  IADD3 R5, PT, PT, R5, 0x1, RZ ;  /* 0x0000000105057810 */ /* 0x004fca0007ffe0ff */
[----:B------:R2:W-:Y:S06]  /*be70*/  STL [R1+0x2a0], R5 ;  /* 0x0002a00501007387 */ /* 0x0005ec0000100800 */
[----:B------:R-:W-:Y:S05]  /*be80*/  @!P1 BRA `(.L_x_2039) ;  /* 0xffffff4000e89947 */ /* 0x000fea000383ffff */
[----:B------:R-:W-:Y:S05]  /*be90*/  EXIT ;  /* 0x000000000000794d */ /* 0x000fea0003800000 */
.L_x_2040:
        /* <DEDUP_REMOVED lines=14> */
.L_x_4775:


//--------------------- .text._Z35group_norm_nhwc_fwd_one_pass_kernelI11Bf16IOBf16WLi64ELi98ELi392EEv26Group_norm_nhwc_fwd_params --------------------------
	.section	.text._Z35group_norm_nhwc_fwd_one_pass_kernelI11Bf16IOBf16WLi64ELi98ELi392EEv26Group_norm_nhwc_fwd_params,"ax",@progbits
	.align	128
        .global         _Z35group_norm_nhwc_fwd_one_pass_kernelI11Bf16IOBf16WLi64ELi98ELi392EEv26Group_norm_nhwc_fwd_params
        .type           _Z35group_norm_nhwc_fwd_one_pass_kernelI11Bf16IOBf16WLi64ELi98ELi392EEv26Group_norm_nhwc_fwd_params,@function
        .size           _Z35group_norm_nhwc_fwd_one_pass_kernelI11Bf16IOBf16WLi64ELi98ELi392EEv26Group_norm_nhwc_fwd_params,(.L_x_4776 - _Z35group_norm_nhwc_fwd_one_pass_kernelI11Bf16IOBf16WLi64ELi98ELi392EEv26Group_norm_nhwc_fwd_params)
        .other          _Z35group_norm_nhwc_fwd_one_pass_kernelI11Bf16IOBf16WLi64ELi98ELi392EEv26Group_norm_nhwc_fwd_params,@"STO_CUDA_ENTRY STV_DEFAULT"
_Z35group_norm_nhwc_fwd_one_pass_kernelI11Bf16IOBf16WLi64ELi98ELi392EEv26Group_norm_nhwc_fwd_params:
.text._Z35group_norm_nhwc_fwd_one_pass_kernelI11Bf16IOBf16WLi64ELi98ELi392EEv26Group_norm_nhwc_fwd_params:
        /* <DEDUP_REMOVED lines=41> */
.L_x_2082:
[----:B0-----:R-:W0:Y:S01]  /*0290*/  LDC R23, c[0x0][0x3f8] ;  /* 0x0000fe00ff177b82 */ /* 0x001e220000000800 */
[----:B-1----:R-:W1:Y:S01]  /*02a0*/  LDCU UR8, c[0x0][0x404] ;  /* 0x00008080ff0877ac */ /* 0x002e620008000800 */
[----:B------:R-:W-:Y:S01]  /*02b0*/  LOP3.LUT R56, R10, 0xffff, RZ, 0xc0, !PT ;  /* 0x0000ffff0a387812 */ /* 0x000fe200078ec0ff */
[----:B--2---:R-:W2:Y:S01]  /*02c0*/  LDCU.64 UR4, c[0x0][0x3e8] ;  /* 0x00007d00ff0477ac */ /* 0x004ea20008000a00 */
[----:B-1----:R-:W-:Y:S01]  /*02d0*/  IMAD R27, R3, UR8, R54 ;  /* 0x00000008031b7c24 */ /* 0x002fe2000f8e0236 */
[----:B------:R-:W1:Y:S01]  /*02e0*/  LDCU.64 UR8, c[0x0][0x3f0] ;  /* 0x00007e00ff0877ac */ /* 0x000e620008000a00 */
[----:B--2---:R-:W-:Y:S02]  /*02f0*/  ISETP.GE.U32.AND P5, PT, R52, UR4, PT ;  /* 0x0000000434007c0c */ /* 0x004fe4000bfa6070 */
[----:B0--34-:R-:W-:Y:S02]  /*0300*/  IABS R19, R23 ;  /* 0x0000001700137213 */ /* 0x019fe40000000000 */
[----:B------:R-:W-:-:S02]  /*0310*/  ISETP.GE.U32.AND P6, PT, R27, UR4, PT ;  /* 0x000000041b007c0c */ /* 0x000fc4000bfc6070 */
[----:B------:R-:W0:Y:S01]  /*0320*/  I2F.RP R12, R19 ;  /* 0x00000013000c7306 */ /* 0x000e220000209400 */
[----:B------:R-:W-:Y:S02]  /*0330*/  SHF.R.S32.HI R25, RZ, 0x1f, R27 ;  /* 0x0000001fff197819 */ /* 0x000fe4000001141b */
[----:B------:R-:W-:Y:S02]  /*0340*/  ISETP.GE.AND.EX P5, PT, R9, UR5, PT, P5 ;  /* 0x0000000509007c0c */ /* 0x000fe4000bfa6350 */
[----:B------:R-:W-:Y:S02]  /*0350*/  ISETP.GE.AND.EX P6, PT, R25, UR5, PT, P6 ;  /* 0x0000000519007c0c */ /* 0x000fe4000bfc6360 */
[----:B------:R-:W-:Y:S02]  /*0360*/  IADD3 R39, PT, PT, R27, 0x28, RZ ;  /* 0x000000281b277810 */ /* 0x000fe40007ffe0ff */
[----:B------:R-:W-:-:S04]  /*0370*/  ISETP.GE.U32.AND P4, PT, R48, UR4, PT ;  /* 0x0000000430007c0c */ /* 0x000fc8000bf86070 */
[----:B------:R-:W-:Y:S01]  /*0380*/  ISETP.GE.AND.EX P4, PT, R13, UR5, PT, P4 ;  /* 0x000000050d007c0c */ /* 0x000fe2000bf86340 */
[----:B0-----:R-:W0:-:S12]  /*0390*/  MUFU.RCP R12, R12 ;  /* 0x0000000c000c7308 */ /* 0x001e180000001000 */
[----:B------:R-:W2:Y:S01]  /*03a0*/  @!P4 LDC.64 R30, c[0x0][0x3e0] ;  /* 0x0000f800ff1ecb82 */ /* 0x000ea20000000a00 */
[----:B0-----:R-:W-:-:S04]  /*03b0*/  IADD3 R16, PT, PT, R12, 0xffffffe, RZ ;  /* 0x0ffffffe0c107810 */ /* 0x001fc80007ffe0ff */
[----:B------:R0:W3:Y:S02]  /*03c0*/  F2I.FTZ.U32.TRUNC.NTZ R17, R16 ;  /* 0x0000001000117305 */ /* 0x0000e4000021f000 */
[----:B0-----:R-:W-:Y:S02]  /*03d0*/  MOV R16, RZ ;  /* 0x000000ff00107202 */ /* 0x001fe40000000f00 */
[----:B---3--:R-:W-:-:S05]  /*03e0*/  IADD3 R14, PT, PT, RZ, -R17, RZ ;  /* 0x80000011ff0e7210 */ /* 0x008fca0007ffe0ff */
[----:B------:R-:W-:Y:S01]  /*03f0*/  IMAD R21, R14, R19, RZ ;  /* 0x000000130e157224 */ /* 0x000fe200078e02ff */
[----:B------:R-:W-:-:S03]  /*0400*/  IABS R14, R8 ;  /* 0x00000008000e7213 */ /* 0x000fc60000000000 */
[----:B------:R-:W-:Y:S02]  /*0410*/  IMAD.HI.U32 R17, R17, R21, R16 ;  /* 0x0000001511117227 */ /* 0x000fe400078e0010 */
[----:B------:R-:W0:Y:S04]  /*0420*/  @!P5 LDC.64 R20, c[0x0][0x3e0] ;  /* 0x0000f800ff14db82 */ /* 0x000e280000000a00 */
[----:B------:R-:W-:-:S05]  /*0430*/  IMAD.HI.U32 R17, R17, R14, RZ ;  /* 0x0000000e11117227 */ /* 0x000fca00078e00ff */
[----:B------:R-:W-:-:S05]  /*0440*/  IADD3 R12, PT, PT, -R17, RZ, RZ ;  /* 0x000000ff110c7210 */ /* 0x000fca0007ffe1ff */
[----:B------:R-:W-:-:S05]  /*0450*/  IMAD R12, R19, R12, R14 ;  /* 0x0000000c130c7224 */ /* 0x000fca00078e020e */
[----:B------:R-:W-:Y:S01]  /*0460*/  ISETP.GT.U32.AND P2, PT, R19, R12, PT ;  /* 0x0000000c1300720c */ /* 0x000fe20003f44070 */
[----:B0-----:R-:W-:-:S04]  /*0470*/  @!P5 IMAD R14, R9, R20, RZ ;  /* 0x00000014090ed224 */ /* 0x001fc800078e02ff */
[----:B------:R-:W-:-:S08]  /*0480*/  @!P5 IMAD R41, R52, R21, R14 ;  /* 0x000000153429d224 */ /* 0x000fd000078e020e */
[-C--:B------:R-:W-:Y:S02]  /*0490*/  @!P2 IADD3 R12, PT, PT, R12, -R19.reuse, RZ ;  /* 0x800000130c0ca210 */ /* 0x080fe40007ffe0ff */
[----:B------:R-:W-:Y:S02]  /*04a0*/  @!P2 IADD3 R17, PT, PT, R17, 0x1, RZ ;  /* 0x000000011111a810 */ /* 0x000fe40007ffe0ff */
[----:B------:R-:W-:Y:S02]  /*04b0*/  ISETP.GE.U32.AND P1, PT, R12, R19, PT ;  /* 0x000000130c00720c */ /* 0x000fe40003f26070 */
[----:B------:R-:W-:Y:S01]  /*04c0*/  LOP3.LUT R12, R8, R23, RZ, 0x3c, !PT ;  /* 0x00000017080c7212 */ /* 0x000fe200078e3cff */
[----:B------:R-:W0:Y:S01]  /*04d0*/  @!P6 LDC.64 R18, c[0x0][0x3e0] ;  /* 0x0000f800ff12eb82 */ /* 0x000e220000000a00 */
[----:B------:R-:W-:Y:S02]  /*04e0*/  ISETP.NE.AND P2, PT, R23, RZ, PT ;  /* 0x000000ff1700720c */ /* 0x000fe40003f45270 */
[----:B------:R-:W-:-:S07]  /*04f0*/  ISETP.GE.AND P3, PT, R12, RZ, PT ;  /* 0x000000ff0c00720c */ /* 0x000fce0003f66270 */
[----:B------:R-:W-:Y:S02]  /*0500*/  @P1 IADD3 R17, PT, PT, R17, 0x1, RZ ;  /* 0x0000000111111810 */ /* 0x000fe40007ffe0ff */
[----:B------:R-:W-:-:S04]  /*0510*/  ISETP.GE.U32.AND P1, PT, R50, UR4, PT ;  /* 0x0000000432007c0c */ /* 0x000fc8000bf26070 */
[----:B------:R-:W-:Y:S02]  /*0520*/  @!P3 IADD3 R17, PT, PT, -R17, RZ, RZ ;  /* 0x000000ff1111b210 */ /* 0x000fe40007ffe1ff */
[----:B------:R-:W-:Y:S02]  /*0530*/  @!P2 LOP3.LUT R17, RZ, R23, RZ, 0x33, !PT ;  /* 0x00000017ff11a212 */ /* 0x000fe400078e33ff */
[----:B------:R-:W-:Y:S02]  /*0540*/  ISETP.GE.AND.EX P1, PT, R11, UR5, PT, P1 ;  /* 0x000000050b007c0c */ /* 0x000fe4000bf26310 */
[----:B------:R-:W-:Y:S02]  /*0550*/  IADD3 R53, PT, PT, -R17, RZ, RZ ;  /* 0x000000ff11357210 */ /* 0x000fe40007ffe1ff */
[----:B------:R-:W-:-:S03]  /*0560*/  SHF.R.S32.HI R12, RZ, 0x1f, R17 ;  /* 0x0000001fff0c7819 */ /* 0x000fc60000011411 */
[----:B------:R-:W-:Y:S02]  /*0570*/  IMAD R53, R23, R53, R8 ;  /* 0x0000003517357224 */ /* 0x000fe400078e0208 */
[----:B------:R-:W3:Y:S01]  /*0580*/  @!P6 LDC.64 R22, c[0x0][0x390] ;  /* 0x0000e400ff16eb82 */ /* 0x000ee20000000a00 */
[----:B-1----:R-:W-:Y:S02]  /*0590*/  IMAD R12, R12, UR8, RZ ;  /* 0x000000080c0c7c24 */ /* 0x002fe4000f8e02ff */
[----:B------:R-:W-:Y:S02]  /*05a0*/  IMAD R53, R53, 0x62, RZ ;  /* 0x0000006235357824 */ /* 0x000fe400078e02ff */
[----:B------:R-:W-:Y:S02]  /*05b0*/  IMAD R59, R17, UR9, R12 ;  /* 0x00000009113b7c24 */ /* 0x000fe4000f8e020c */
[----:B0-----:R-:W-:Y:S01]  /*05c0*/  @!P6 IMAD R12, R25, R18, RZ ;  /* 0x00000012190ce224 */ /* 0x001fe200078e02ff */
[----:B------:R-:W-:Y:S01]  /*05d0*/  IADD3 R56, P2, PT, R53, R56, RZ ;  /* 0x0000003835387210 */ /* 0x000fe20007f5e0ff */
[----:B------:R-:W0:Y:S02]  /*05e0*/  @!P1 LDC.64 R36, c[0x0][0x390] ;  /* 0x0000e400ff249b82 */ /* 0x000e240000000a00 */
[----:B------:R-:W-:Y:S01]  /*05f0*/  @!P6 IMAD R29, R27, R19, R12 ;  /* 0x000000131b1de224 */ /* 0x000fe200078e020c */
[----:B------:R-:W-:-:S02]  /*0600*/  LEA.HI.X.SX32 R57, R53, RZ, 0x1, P2 ;  /* 0x000000ff35397211 */ /* 0x000fc400010f0eff */
[----:B------:R-:W-:Y:S01]  /*0610*/  ISETP.GE.U32.AND P2, PT, R39, UR4, PT ;  /* 0x0000000427007c0c */ /* 0x000fe2000bf46070 */
[----:B------:R-:W-:Y:S02]  /*0620*/  IMAD.WIDE.U32 R56, R17, UR8, R56 ;  /* 0x0000000811387c25 */ /* 0x000fe4000f8e0038 */
[----:B------:R-:W1:Y:S03]  /*0630*/  @!P1 LDC.64 R16, c[0x0][0x3e0] ;  /* 0x0000f800ff109b82 */ /* 0x000e660000000a00 */
[----:B------:R-:W-:Y:S02]  /*0640*/  IADD3 R59, PT, PT, R57, R59, RZ ;  /* 0x0000003b393b7210 */ /* 0x000fe40007ffe0ff */
[----:B------:R-:W-:-:S05]  /*0650*/  @!P6 MOV R58, R56 ;  /* 0x00000038003ae202 */ /* 0x000fca0000000f00 */
[----:B------:R-:W-:Y:S01]  /*0660*/  @!P6 IMAD.WIDE.U32 R24, R27, R18, R58 ;  /* 0x000000121b18e225 */ /* 0x000fe200078e003a */
[----:B------:R-:W-:Y:S01]  /*0670*/  SHF.R.S32.HI R27, RZ, 0x1f, R39 ;  /* 0x0000001fff1b7819 */ /* 0x000fe20000011427 */
[----:B------:R-:W4:Y:S03]  /*0680*/  @!P5 LDC.64 R18, c[0x0][0x390] ;  /* 0x0000e400ff12db82 */ /* 0x000f260000000a00 */
[----:B------:R-:W-:Y:S02]  /*0690*/  @!P6 IADD3 R12, PT, PT, R25, R29, RZ ;  /* 0x0000001d190ce210 */ /* 0x000fe40007ffe0ff */
[C---:B---3--:R-:W-:Y:S02]  /*06a0*/  @!P6 LEA R22, P3, R24.reuse, R22, 0x1 ;  /* 0x000000161816e211 */ /* 0x048fe400078608ff */
[----:B------:R-:W-:Y:S02]  /*06b0*/  ISETP.GE.AND.EX P2, PT, R27, UR5, PT, P2 ;  /* 0x000000051b007c0c */ /* 0x000fe4000bf46320 */
[----:B------:R-:W-:-:S02]  /*06c0*/  @!P6 LEA.HI.X R23, R24, R23, R12, 0x1, P3 ;  /* 0x000000171817e211 */ /* 0x000fc400018f0c0c */
[----:B------:R-:W-:Y:S01]  /*06d0*/  ISETP.GE.U32.AND P3, PT, R46, UR4, PT ;  /* 0x000000042e007c0c */ /* 0x000fe2000bf66070 */
[----:B-1----:R-:W-:Y:S01]  /*06e0*/  @!P1 IMAD R14, R11, R16, RZ ;  /* 0x000000100b0e9224 */ /* 0x002fe200078e02ff */
[----:B------:R-:W-:Y:S02]  /*06f0*/  @!P5 MOV R24, R56 ;  /* 0x000000380018d202 */ /* 0x000fe40000000f00 */
[----:B------:R-:W-:Y:S02]  /*0700*/  ISETP.GE.AND.EX P3, PT, R15, UR5, PT, P3 ;  /* 0x000000050f007c0c */ /* 0x000fe4000bf66330 */
[----:B------:R-:W-:Y:S02]  /*0710*/  @!P5 MOV R25, R59 ;  /* 0x0000003b0019d202 */ /* 0x000fe40000000f00 */
[----:B------:R-:W-:Y:S01]  /*0720*/  MOV R12, RZ ;  /* 0x000000ff000c7202 */ /* 0x000fe20000000f00 */
[----:B------:R-:W1:Y:S01]  /*0730*/  @!P2 LDC.64 R28, c[0x0][0x3e0] ;  /* 0x0000f800ff1cab82 */ /* 0x000e620000000a00 */
[----:B------:R-:W-:-:S04]  /*0740*/  @!P5 IMAD.WIDE.U32 R20, R52, R20, R24 ;  /* 0x000000143414d225 */ /* 0x000fc800078e0018 */
[----:B------:R3:W5:Y:S01]  /*0750*/  @!P6 LDG.E R12, desc[UR6][R22.64] ;  /* 0x00000006160ce981 */ /* 0x000762000c1e1900 */
[----:B------:R-:W-:Y:S01]  /*0760*/  @!P1 IMAD R43, R50, R17, R14 ;  /* 0x00000011322b9224 */ /* 0x000fe200078e020e */
[----:B------:R-:W-:Y:S01]  /*0770*/  @!P5 IADD3 R14, PT, PT, R21, R41, RZ ;  /* 0x00000029150ed210 */ /* 0x000fe20007ffe0ff */
[----:B------:R-:W1:Y:S01]  /*0780*/  @!P3 LDC.64 R24, c[0x0][0x3e0] ;  /* 0x0000f800ff18bb82 */ /* 0x000e620000000a00 */
[----:B----4-:R-:W-:-:S04]  /*0790*/  @!P5 LEA R18, P6, R20, R18, 0x1 ;  /* 0x000000121412d211 */ /* 0x010fc800078c08ff */
[----:B------:R-:W-:Y:S02]  /*07a0*/  @!P5 LEA.HI.X R19, R20, R19, R14, 0x1, P6 ;  /* 0x000000131413d211 */ /* 0x000fe400030f0c0e */
[----:B---3--:R-:W-:Y:S01]  /*07b0*/  @!P1 MOV R22, R56 ;  /* 0x0000003800169202 */ /* 0x008fe20000000f00 */
[----:B------:R-:W3:Y:S01]  /*07c0*/  @!P4 LDC.64 R20, c[0x0][0x390] ;  /* 0x0000e400ff14cb82 */ /* 0x000ee20000000a00 */
[----:B------:R-:W-:Y:S02]  /*07d0*/  @!P1 MOV R23, R59 ;  /* 0x0000003b00179202 */ /* 0x000fe40000000f00 */
[----:B------:R-:W-:Y:S01]  /*07e0*/  MOV R14, RZ ;  /* 0x000000ff000e7202 */ /* 0x000fe20000000f00 */
[----:B------:R-:W-:-:S05]  /*07f0*/  @!P1 IMAD.WIDE.U32 R16, R50, R16, R22 ;  /* 0x0000001032109225 */ /* 0x000fca00078e0016 */
[----:B------:R4:W5:Y:S01]  /*0800*/  @!P5 LDG.E R14, desc[UR6][R18.64] ;  /* 0x00000006120ed981 */ /* 0x000962000c1e1900 */
[----:B------:R-:W-:Y:S02]  /*0810*/  ISETP.GE.U32.AND P5, PT, R44, UR4, PT ;  /* 0x000000042c007c0c */ /* 0x000fe4000bfa6070 */
[----:B------:R-:W-:Y:S02]  /*0820*/  @!P1 IADD3 R17, PT, PT, R17, R43, RZ ;  /* 0x0000002b11119210 */ /* 0x000fe40007ffe0ff */
[C---:B0-----:R-:W-:Y:S02]  /*0830*/  @!P1 LEA R36, P6, R16.reuse, R36, 0x1 ;  /* 0x0000002410249211 */ /* 0x041fe400078c08ff */
[----:B------:R-:W-:Y:S02]  /*0840*/  ISETP.GE.AND.EX P5, PT, R33, UR5, PT, P5 ;  /* 0x0000000521007c0c */ /* 0x000fe4000bfa6350 */
[----:B------:R-:W-:Y:S01]  /*0850*/  @!P1 LEA.HI.X R37, R16, R37, R17, 0x1, P6 ;  /* 0x0000002510259211 */ /* 0x000fe200030f0c11 */
[----:B--2---:R-:W-:Y:S01]  /*0860*/  @!P4 IMAD R16, R13, R30, RZ ;  /* 0x0000001e0d10c224 */ /* 0x004fe200078e02ff */
[----:B------:R-:W-:Y:S01]  /*0870*/  ISETP.GE.U32.AND P6, PT, R7, UR4, PT ;  /* 0x0000000407007c0c */ /* 0x000fe2000bfc6070 */
[----:B-1----:R-:W-:-:S02]  /*0880*/  @!P2 IMAD R22, R27, R28, RZ ;  /* 0x0000001c1b16a224 */ /* 0x002fc400078e02ff */
[----:B------:R-:W0:Y:S01]  /*0890*/  @!P3 LDC.64 R26, c[0x0][0x390] ;  /* 0x0000e400ff1abb82 */ /* 0x000e220000000a00 */
[----:B------:R-:W-:Y:S01]  /*08a0*/  @!P4 IMAD R41, R48, R31, R16 ;  /* 0x0000001f3029c224 */ /* 0x000fe200078e0210 */
[----:B------:R-:W-:Y:S01]  /*08b0*/  ISETP.GE.AND.EX P6, PT, R35, UR5, PT, P6 ;  /* 0x0000000523007c0c */ /* 0x000fe2000bfc6360 */
[----:B----4-:R-:W-:Y:S01]  /*08c0*/  @!P3 IMAD R18, R15, R24, RZ ;  /* 0x000000180f12b224 */ /* 0x010fe200078e02ff */
[-C--:B------:R-:W-:Y:S02]  /*08d0*/  @!P4 MOV R16, R56.reuse ;  /* 0x000000380010c202 */ /* 0x080fe40000000f00 */
[----:B------:R-:W-:Y:S01]  /*08e0*/  @!P4 MOV R17, R59 ;  /* 0x0000003b0011c202 */ /* 0x000fe20000000f00 */
[----:B------:R-:W-:Y:S01]  /*08f0*/  @!P2 IMAD R29, R39, R29, R22 ;  /* 0x0000001d271da224 */ /* 0x000fe200078e0216 */
[----:B------:R-:W-:Y:S01]  /*0900*/  MOV R32, RZ ;  /* 0x000000ff00207202 */ /* 0x000fe20000000f00 */
[----:B------:R-:W1:Y:S01]  /*0910*/  @!P2 LDC.64 R22, c[0x0][0x390] ;  /* 0x0000e400ff16ab82 */ /* 0x000e620000000a00 */
[----:B------:R-:W-:Y:S01]  /*0920*/  @!P3 IMAD R45, R46, R25, R18 ;  /* 0x000000192e2db224 */ /* 0x000fe200078e0212 */
[----:B------:R-:W-:Y:S01]  /*0930*/  @!P3 MOV R18, R56 ;  /* 0x000000380012b202 */ /* 0x000fe20000000f00 */
[----:B------:R-:W-:Y:S01]  /*0940*/  @!P4 IMAD.WIDE.U32 R30, R48, R30, R16 ;  /* 0x0000001e301ec225 */ /* 0x000fe200078e0010 */
[----:B------:R-:W-:Y:S01]  /*0950*/  @!P3 MOV R19, R59 ;  /* 0x0000003b0013b202 */ /* 0x000fe20000000f00 */
[----:B------:R2:W4:Y:S03]  /*0960*/  @!P1 LDG.E R32, desc[UR6][R36.64] ;  /* 0x0000000624209981 */ /* 0x000526000c1e1900 */
[----:B------:R-:W1:Y:S01]  /*0970*/  @!P5 LDC.64 R16, c[0x0][0x3e0] ;  /* 0x0000f800ff10db82 */ /* 0x000e620000000a00 */
[----:B------:R-:W-:Y:S01]  /*0980*/  @!P3 IMAD.WIDE.U32 R24, R46, R24, R18 ;  /* 0x000000182e18b225 */ /* 0x000fe200078e0012 */
[----:B------:R-:W-:-:S02]  /*0990*/  @!P4 IADD3 R31, PT, PT, R31, R41, RZ ;  /* 0x000000291f1fc210 */ /* 0x000fc40007ffe0ff */
[----:B---3--:R-:W-:-:S04]  /*09a0*/  @!P4 LEA R20, P1, R30, R20, 0x1 ;  /* 0x000000141e14c211 */ /* 0x008fc800078208ff */
[----:B------:R-:W3:Y:S01]  /*09b0*/  @!P6 LDC.64 R18, c[0x0][0x3e0] ;  /* 0x0000f800ff12eb82 */ /* 0x000ee20000000a00 */
[----:B------:R-:W-:Y:S02]  /*09c0*/  @!P4 LEA.HI.X R21, R30, R21, R31, 0x1, P1 ;  /* 0x000000151e15c211 */ /* 0x000fe400008f0c1f */
[----:B--2---:R-:W-:Y:S02]  /*09d0*/  @!P2 MOV R36, R56 ;  /* 0x000000380024a202 */ /* 0x004fe40000000f00 */
[----:B------:R-:W-:-:S03]  /*09e0*/  @!P2 MOV R37, R59 ;  /* 0x0000003b0025a202 */ /* 0x000fc60000000f00 */
[----:B------:R-:W2:Y:S01]  /*09f0*/  @!P5 LDC.64 R30, c[0x0][0x390] ;  /* 0x0000e400ff1edb82 */ /* 0x000ea20000000a00 */
[----:B------:R-:W-:Y:S02]  /*0a00*/  @!P3 IADD3 R25, PT, PT, R25, R45, RZ ;  /* 0x0000002d1919b210 */ /* 0x000fe40007ffe0ff */
[C---:B0-----:R-:W-:Y:S01]  /*0a10*/  @!P3 LEA R26, P1, R24.reuse, R26, 0x1 ;  /* 0x0000001a181ab211 */ /* 0x041fe200078208ff */
[----:B------:R-:W-:Y:S01]  /*0a20*/  @!P2 IMAD.WIDE.U32 R36, R39, R28, R36 ;  /* 0x0000001c2724a225 */ /* 0x000fe200078e0024 */
[----:B------:R-:W-:Y:S02]  /*0a30*/  MOV R43, RZ ;  /* 0x000000ff002b7202 */ /* 0x000fe40000000f00 */
[----:B------:R-:W-:Y:S02]  /*0a40*/  @!P3 LEA.HI.X R27, R24, R27, R25, 0x1, P1 ;  /* 0x0000001b181bb211 */ /* 0x000fe400008f0c19 */
[----:B------:R-:W0:Y:S01]  /*0a50*/  @!P6 LDC.64 R24, c[0x0][0x390] ;  /* 0x0000e400ff18eb82 */ /* 0x000e220000000a00 */
[----:B------:R-:W-:Y:S01]  /*0a60*/  @!P2 IADD3 R29, PT, PT, R37, R29, RZ ;  /* 0x0000001d251da210 */ /* 0x000fe20007ffe0ff */
[----:B------:R3:W4:Y:S01]  /*0a70*/  @!P4 LDG.E R43, desc[UR6][R20.64] ;  /* 0x00000006142bc981 */ /* 0x000722000c1e1900 */
[----:B-1----:R-:W-:Y:S01]  /*0a80*/  @!P2 LEA R22, P1, R36, R22, 0x1 ;  /* 0x000000162416a211 */ /* 0x002fe200078208ff */
[----:B------:R-:W-:Y:S01]  /*0a90*/  @!P5 IMAD R28, R33, R16, RZ ;  /* 0x00000010211cd224 */ /* 0x000fe200078e02ff */
[----:B------:R-:W-:-:S02]  /*0aa0*/  MOV R45, RZ ;  /* 0x000000ff002d7202 */ /* 0x000fc40000000f00 */
[----:B------:R-:W-:Y:S01]  /*0ab0*/  @!P2 LEA.HI.X R23, R36, R23, R29, 0x1, P1 ;  /* 0x000000172417a211 */ /* 0x000fe200008f0c1d */
[C---:B------:R-:W-:Y:S01]  /*0ac0*/  @!P5 IMAD R29, R44.reuse, R17, R28 ;  /* 0x000000112c1dd224 */ /* 0x040fe200078e021c */
[----:B------:R-:W-:Y:S02]  /*0ad0*/  MOV R47, RZ ;  /* 0x000000ff002f7202 */ /* 0x000fe40000000f00 */
[----:B------:R-:W4:Y:S01]  /*0ae0*/  @!P3 LDG.E R45, desc[UR6][R26.64] ;  /* 0x000000061a2db981 */ /* 0x000f22000c1e1900 */
[----:B---3--:R-:W-:Y:S02]  /*0af0*/  @!P5 MOV R20, R56 ;  /* 0x000000380014d202 */ /* 0x008fe40000000f00 */
[----:B------:R-:W-:Y:S01]  /*0b00*/  @!P5 MOV R21, R59 ;  /* 0x0000003b0015d202 */ /* 0x000fe20000000f00 */
[----:B------:R-:W3:Y:S02]  /*0b10*/  @!P2 LDG.E R47, desc[UR6][R22.64] ;  /* 0x00000006162fa981 */ /* 0x000ee4000c1e1900 */
[----:B------:R-:W-:-:S04]  /*0b20*/  @!P5 IMAD.WIDE.U32 R16, R44, R16, R20 ;  /* 0x000000102c10d225 */ /* 0x000fc800078e0014 */
[----:B------:R-:W-:Y:S01]  /*0b30*/  @!P6 IMAD R20, R35, R18, RZ ;  /* 0x000000122314e224 */ /* 0x000fe200078e02ff */
[----:B------:R-:W-:-:S03]  /*0b40*/  @!P6 MOV R21, R59 ;  /* 0x0000003b0015e202 */ /* 0x000fc60000000f00 */
[----:B------:R-:W-:Y:S01]  /*0b50*/  @!P6 IMAD R19, R7, R19, R20 ;  /* 0x000000130713e224 */ /* 0x000fe200078e0214 */
[----:B------:R-:W-:Y:S02]  /*0b60*/  @!P6 MOV R20, R56 ;  /* 0x000000380014e202 */ /* 0x000fe40000000f00 */
[----:B------:R-:W-:Y:S02]  /*0b70*/  @!P5 IADD3 R17, PT, PT, R17, R29, RZ ;  /* 0x0000001d1111d210 */ /* 0x000fe40007ffe0ff */
[C---:B--2---:R-:W-:Y:S01]  /*0b80*/  @!P5 LEA R30, P1, R16.reuse, R30, 0x1 ;  /* 0x0000001e101ed211 */ /* 0x044fe200078208ff */
[----:B------:R-:W-:Y:S01]  /*0b90*/  @!P6 IMAD.WIDE.U32 R20, R7, R18, R20 ;  /* 0x000000120714e225 */ /* 0x000fe200078e0014 */
[----:B------:R-:W-:Y:S02]  /*0ba0*/  MOV R49, RZ ;  /* 0x000000ff00317202 */ /* 0x000fe40000000f00 */
[----:B------:R-:W-:Y:S02]  /*0bb0*/  @!P5 LEA.HI.X R31, R16, R31, R17, 0x1, P1 ;  /* 0x0000001f101fd211 */ /* 0x000fe400008f0c11 */
[----:B------:R-:W-:-:S02]  /*0bc0*/  @!P6 IADD3 R16, PT, PT, R21, R19, RZ ;  /* 0x000000131510e210 */ /* 0x000fc40007ffe0ff */
[C---:B0-----:R-:W-:Y:S01]  /*0bd0*/  @!P6 LEA R24, P1, R20.reuse, R24, 0x1 ;  /* 0x000000181418e211 */ /* 0x041fe200078208ff */
[----:B------:R-:W2:Y:S01]  /*0be0*/  @!P5 LDG.E R49, desc[UR6][R30.64] ;  /* 0x000000061e31d981 */ /* 0x000ea2000c1e1900 */
[----:B------:R-:W-:Y:S02]  /*0bf0*/  MOV R51, RZ ;  /* 0x000000ff00337202 */ /* 0x000fe40000000f00 */
[----:B------:R-:W-:-:S05]  /*0c00*/  @!P6 LEA.HI.X R25, R20, R25, R16, 0x1, P1 ;  /* 0x000000191419e211 */ /* 0x000fca00008f0c10 */
[----:B------:R-:W2:Y:S01]  /*0c10*/  @!P6 LDG.E R51, desc[UR6][R24.64] ;  /* 0x000000061833e981 */ /* 0x000ea2000c1e1900 */
[----:B------:R-:W-:Y:S02]  /*0c20*/  ISETP.NE.AND P3, PT, R4, RZ, PT ;  /* 0x000000ff0400720c */ /* 0x000fe40003f65270 */
[C---:B-----5:R-:W-:Y:S02]  /*0c30*/  PRMT R37, R12.reuse, 0x7632, R37 ;  /* 0x000076320c257816 */ /* 0x060fe40000000025 */
[----:B------:R-:W-:Y:S02]  /*0c40*/  SHF.L.U32 R12, R12, 0x10, RZ ;  /* 0x000000100c0c7819 */ /* 0x000fe400000006ff */
[----:B------:R-:W-:-:S05]  /*0c50*/  SHF.L.U32 R37, R37, 0x10, RZ ;  /* 0x0000001025257819 */ /* 0x000fca00000006ff */
[----:B------:R-:W-:Y:S01]  /*0c60*/  FMUL.FTZ R17, R37, R37 ;  /* 0x0000002525117220 */ /* 0x000fe20000410000 */
[----:B------:R-:W-:Y:S01]  /*0c70*/  FADD.FTZ R16, R12, R37 ;  /* 0x000000250c107221 */ /* 0x000fe20000010000 */
[C---:B------:R-:W-:Y:S02]  /*0c80*/  PRMT R39, R14.reuse, 0x7632, R39 ;  /* 0x000076320e277816 */ /* 0x040fe40000000027 */
[----:B------:R-:W-:Y:S02]  /*0c90*/  SHF.L.U32 R14, R14, 0x10, RZ ;  /* 0x000000100e0e7819 */ /* 0x000fe400000006ff */
[----:B------:R-:W-:Y:S01]  /*0ca0*/  SHF.L.U32 R39, R39, 0x10, RZ ;  /* 0x0000001027277819 */ /* 0x000fe200000006ff */
[----:B------:R-:W-:Y:S01]  /*0cb0*/  FFMA.FTZ R17, R12, R12, R17 ;  /* 0x0000000c0c117223 */ /* 0x000fe20000010011 */
[----:B------:R-:W-:-:S03]  /*0cc0*/  FADD.FTZ R16, RZ, R16 ;  /* 0x00000010ff107221 */ /* 0x000fc60000010000 */
[----:B------:R-:W-:Y:S01]  /*0cd0*/  FMUL.FTZ R21, R39, R39 ;  /* 0x0000002727157220 */ /* 0x000fe20000410000 */
[C---:B------:R-:W-:Y:S01]  /*0ce0*/  FADD.FTZ R19, R14.reuse, R39 ;  /* 0x000000270e137221 */ /* 0x040fe20000010000 */
[----:B------:R-:W-:Y:S02]  /*0cf0*/  FADD.FTZ R17, RZ, R17 ;  /* 0x00000011ff117221 */ /* 0x000fe40000010000 */
[----:B------:R-:W-:Y:S01]  /*0d00*/  FFMA.FTZ R18, R14, R14, R21 ;  /* 0x0000000e0e127223 */ /* 0x000fe20000010015 */
[----:B------:R-:W-:Y:S01]  /*0d10*/  FADD.FTZ R16, R16, R19 ;  /* 0x0000001310107221 */ /* 0x000fe20000010000 */
[C---:B----4-:R-:W-:Y:S02]  /*0d20*/  PRMT R41, R32.reuse, 0x7632, R41 ;  /* 0x0000763220297816 */ /* 0x050fe40000000029 */
[----:B------:R-:W-:Y:S02]  /*0d30*/  SHF.L.U32 R32, R32, 0x10, RZ ;  /* 0x0000001020207819 */ /* 0x000fe400000006ff */
[----:B------:R-:W-:Y:S01]  /*0d40*/  SHF.L.U32 R41, R41, 0x10, RZ ;  /* 0x0000001029297819 */ /* 0x000fe200000006ff */
[----:B------:R-:W-:-:S04]  /*0d50*/  FADD.FTZ R17, R17, R18 ;  /* 0x0000001211117221 */ /* 0x000fc80000010000 */
[----:B------:R-:W-:Y:S01]  /*0d60*/  FMUL.FTZ R21, R41, R41 ;  /* 0x0000002929157220 */ /* 0x000fe20000410000 */
[----:B------:R-:W-:-:S03]  /*0d70*/  FADD.FTZ R19, R32, R41 ;  /* 0x0000002920137221 */ /* 0x000fc60000010000 */
[----:B------:R-:W-:Y:S01]  /*0d80*/  FFMA.FTZ R18, R32, R32, R21 ;  /* 0x0000002020127223 */ /* 0x000fe20000010015 */
[----:B------:R-:W-:-:S03]  /*0d90*/  FADD.FTZ R16, R16, R19 ;  /* 0x0000001310107221 */ /* 0x000fc60000010000 */
[----:B------:R-:W-:Y:S01]  /*0da0*/  FADD.FTZ R17, R17, R18 ;  /* 0x0000001211117221 */ /* 0x000fe20000010000 */
[C---:B------:R-:W-:Y:S02]  /*0db0*/  PRMT R34, R43.reuse, 0x7632, R34 ;  /* 0x000076322b227816 */ /* 0x040fe40000000022 */
[----:B------:R-:W-:Y:S02]  /*0dc0*/  SHF.L.U32 R43, R43, 0x10, RZ ;  /* 0x000000102b2b7819 */ /* 0x000fe400000006ff */
[----:B------:R-:W-:Y:S02]  /*0dd0*/  SHF.L.U32 R34, R34, 0x10, RZ ;  /* 0x0000001022227819 */ /* 0x000fe400000006ff */
[----:B------:R-:W-:-:S03]  /*0de0*/  PRMT R36, R45, 0x7632, R36 ;  /* 0x000076322d247816 */ /* 0x000fc60000000024 */
[----:B------:R-:W-:Y:S01]  /*0df0*/  FADD.FTZ R19, R43, R34 ;  /* 0x000000222b137221 */ /* 0x000fe20000010000 */
[----:B------:R-:W-:Y:S02]  /*0e00*/  SHF.L.U32 R45, R45, 0x10, RZ ;  /* 0x000000102d2d7819 */ /* 0x000fe400000006ff */
[----:B------:R-:W-:Y:S01]  /*0e10*/  SHF.L.U32 R36, R36, 0x10, RZ ;  /* 0x0000001024247819 */ /* 0x000fe200000006ff */
[----:B------:R-:W-:Y:S01]  /*0e20*/  FMUL.FTZ R18, R34, R34 ;  /* 0x0000002222127220 */ /* 0x000fe20000410000 */
[C---:B---3--:R-:W-:Y:S01]  /*0e30*/  PRMT R38, R47.reuse, 0x7632, R38 ;  /* 0x000076322f267816 */ /* 0x048fe20000000026 */
[----:B------:R-:W-:Y:S01]  /*0e40*/  FADD.FTZ R16, R16, R19 ;  /* 0x0000001310107221 */ /* 0x000fe20000010000 */
[----:B------:R-:W-:Y:S01]  /*0e50*/  SHF.L.U32 R47, R47, 0x10, RZ ;  /* 0x000000102f2f7819 */ /* 0x000fe200000006ff */
[----:B------:R-:W-:Y:S01]  /*0e60*/  FADD.FTZ R19, R45, R36 ;  /* 0x000000242d137221 */ /* 0x000fe20000010000 */
[----:B------:R-:W-:Y:S01]  /*0e70*/  SHF.L.U32 R38, R38, 0x10, RZ ;  /* 0x0000001026267819 */ /* 0x000fe200000006ff */
[----:B------:R-:W-:Y:S01]  /*0e80*/  FFMA.FTZ R18, R43, R43, R18 ;  /* 0x0000002b2b127223 */ /* 0x000fe20000010012 */
[----:B------:R-:W-:Y:S01]  /*0e90*/  FMUL.FTZ R20, R36, R36 ;  /* 0x0000002424147220 */ /* 0x000fe20000410000 */
[----:B------:R-:W-:-:S02]  /*0ea0*/  FADD.FTZ R16, R16, R19 ;  /* 0x0000001310107221 */ /* 0x000fc40000010000 */
[----:B------:R-:W-:Y:S01]  /*0eb0*/  FADD.FTZ R17, R17, R18 ;  /* 0x0000001211117221 */ /* 0x000fe20000010000 */
[----:B------:R-:W-:Y:S01]  /*0ec0*/  FADD.FTZ R19, R47, R38 ;  /* 0x000000262f137221 */ /* 0x000fe20000010000 */
[----:B------:R-:W-:Y:S01]  /*0ed0*/  FFMA.FTZ R20, R45, R45, R20 ;  /* 0x0000002d2d147223 */ /* 0x000fe20000010014 */
[----:B------:R-:W-:Y:S02]  /*0ee0*/  FMUL.FTZ R18, R38, R38 ;  /* 0x0000002626127220 */ /* 0x000fe40000410000 */
[----:B------:R-:W-:Y:S01]  /*0ef0*/  FADD.FTZ R19, R16, R19 ;  /* 0x0000001310137221 */ /* 0x000fe20000010000 */
[----:B------:R-:W-:Y:S01]  /*0f00*/  FADD.FTZ R17, R17, R20 ;  /* 0x0000001411117221 */ /* 0x000fe20000010000 */
[----:B--2---:R-:W-:-:S04]  /*0f10*/  PRMT R40, R49, 0x7632, R40 ;  /* 0x0000763231287816 */ /* 0x004fc80000000028 */
[----:B------:R-:W-:Y:S01]  /*0f20*/  SHF.L.U32 R40, R40, 0x10, RZ ;  /* 0x0000001028287819 */ /* 0x000fe200000006ff */
[----:B------:R-:W-:Y:S01]  /*0f30*/  FFMA.FTZ R18, R47, R47, R18 ;  /* 0x0000002f2f127223 */ /* 0x000fe20000010012 */
[----:B------:R-:W-:Y:S02]  /*0f40*/  SHF.L.U32 R49, R49, 0x10, RZ ;  /* 0x0000001031317819 */ /* 0x000fe400000006ff */
[----:B------:R-:W-:Y:S01]  /*0f50*/  PRMT R42, R51, 0x7632, R42 ;  /* 0x00007632332a7816 */ /* 0x000fe2000000002a */
[----:B------:R-:W-:Y:S01]  /*0f60*/  FMUL.FTZ R16, R40, R40 ;  /* 0x0000002828107220 */ /* 0x000fe20000410000 */
[----:B------:R-:W-:Y:S01]  /*0f70*/  FADD.FTZ R17, R17, R18 ;  /* 0x0000001211117221 */ /* 0x000fe20000010000 */
[----:B------:R-:W-:Y:S01]  /*0f80*/  SHF.L.U32 R51, R51, 0x10, RZ ;  /* 0x0000001033337819 */ /* 0x000fe200000006ff */
[C---:B------:R-:W-:Y:S01]  /*0f90*/  FADD.FTZ R18, R49.reuse, R40 ;  /* 0x0000002831127221 */ /* 0x040fe20000010000 */
[----:B------:R-:W-:Y:S01]  /*0fa0*/  SHF.L.U32 R42, R42, 0x10, RZ ;  /* 0x000000102a2a7819 */ /* 0x000fe200000006ff */
[----:B------:R-:W-:Y:S01]  /*0fb0*/  FFMA.FTZ R20, R49, R49, R16 ;  /* 0x0000003131147223 */ /* 0x000fe20000010010 */
[----:B------:R-:W-:Y:S01]  /*0fc0*/  LOP3.LUT R16, R2, 0x3e0, RZ, 0xc0, !PT ;  /* 0x000003e002107812 */ /* 0x000fe200078ec0ff */
[----:B------:R-:W-:-:S02]  /*0fd0*/  FADD.FTZ R18, R19, R18 ;  /* 0x0000001213127221 */ /* 0x000fc40000010000 */
        /* <DEDUP_REMOVED lines=84> */
.L_x_2042:
[----:B------:R-:W-:Y:S05]  /*1520*/  BSYNC.RECONVERGENT B0 ;  /* 0x0000000000007941 */ /* 0x000fea0003800200 */
.L_x_2041:
        /* <DEDUP_REMOVED lines=26> */
.L_x_2045:
[----:B0-----:R-:W2:Y:S04]  /*16d0*/  LDG.E.STRONG.GPU R18, desc[UR6][R16.64] ;  /* 0x0000000610127981 */ /* 0x001ea8000c1ef900 */
[----:B--2---:R-:W-:Y:S01]  /*16e0*/  CCTL.IVALL ;  /* 0x00000000ff00798f */ /* 0x004fe20002000000 */
[----:B------:R-:W-:Y:S05]  /*16f0*/  YIELD ;  /* 0x0000000000007946 */ /* 0x000fea0003800000 */
[----:B------:R-:W-:-:S13]  /*1700*/  ISETP.NE.AND P1, PT, R18, R25, PT ;  /* 0x000000191200720c */ /* 0x000fda0003f25270 */
[----:B------:R-:W-:Y:S05]  /*1710*/  @P1 BRA `(.L_x_2045) ;  /* 0xfffffffc00ec1947 */ /* 0x000fea000383ffff */
.L_x_2044:
        /* <DEDUP_REMOVED lines=14> */
.L_x_2047:
        /* <DEDUP_REMOVED lines=62> */
.L_x_2046:
        /* <DEDUP_REMOVED lines=36> */
.L_x_2048:
        /* <DEDUP_REMOVED lines=18> */
.L_x_2049:
        /* <DEDUP_REMOVED lines=9> */
.L_x_2050:
[----:B------:R-:W-:Y:S05]  /*1fd0*/  BSYNC.RECONVERGENT B0 ;  /* 0x0000000000007941 */ /* 0x000fea0003800200 */
.L_x_2043:
[----:B------:R-:W1:Y:S01]  /*1fe0*/  S2UR UR5, SR_CgaCtaId ;  /* 0x00000000000579c3 */ /* 0x000e620000008800 */
[----:B------:R-:W2:Y:S01]  /*1ff0*/  LDCU UR8, c[0x0][0x414] ;  /* 0x00008280ff0877ac */ /* 0x000ea20008000800 */
[----:B------:R-:W-:Y:S01]  /*2000*/  LOP3.LUT R24, R10, 0xffff, RZ, 0xc0, !PT ;  /* 0x0000ffff0a187812 */ /* 0x000fe200078ec0ff */
[----:B------:R-:W-:-:S03]  /*2010*/  UMOV UR4, 0x400 ;  /* 0x0000040000047882 */ /* 0x000fc60000000000 */
[----:B------:R-:W-:Y:S02]  /*2020*/  IADD3 R29, PT, PT, R53, R24, RZ ;  /* 0x00000018351d7210 */ /* 0x000fe40007ffe0ff */
[----:B0-----:R-:W0:Y:S08]  /*2030*/  @P0 LDC.64 R16, c[0x0][0x388] ;  /* 0x0000e200ff100b82 */ /* 0x001e300000000a00 */
[----:B------:R-:W3:Y:S01]  /*2040*/  LDC.64 R22, c[0x0][0x398] ;  /* 0x0000e600ff167b82 */ /* 0x000ee20000000a00 */
[----:B-1----:R-:W-:-:S07]  /*2050*/  ULEA UR4, UR5, UR4, 0x18 ;  /* 0x0000000405047291 */ /* 0x002fce000f8ec0ff */
[----:B------:R-:W1:Y:S01]  /*2060*/  LDC.64 R18, c[0x0][0x3a0] ;  /* 0x0000e800ff127b82 */ /* 0x000e620000000a00 */
[----:B------:R-:W4:Y:S01]  /*2070*/  LDCU UR5, c[0x0][0x404] ;  /* 0x00008080ff0577ac */ /* 0x000f220008000800 */
[----:B0-----:R-:W-:-:S04]  /*2080*/  @P0 IMAD.WIDE R24, R8, 0x8, R16 ;  /* 0x0000000808180825 */ /* 0x001fc800078e0210 */
[----:B--2---:R-:W-:Y:S01]  /*2090*/  @P0 FMUL.FTZ R16, R20, UR8 ;  /* 0x0000000814100c20 */ /* 0x004fe20008410000 */
[----:B------:R-:W-:Y:S01]  /*20a0*/  @P0 FMUL.FTZ R17, R21, UR8 ;  /* 0x0000000815110c20 */ /* 0x000fe20008410000 */
[----:B------:R0:W-:Y:S04]  /*20b0*/  @!P2 STS.64 [UR4+0x80], R20 ;  /* 0x00008014ff00a988 */ /* 0x0001e80008000a04 */
[----:B------:R-:W-:Y:S01]  /*20c0*/  @P0 STG.E.64 desc[UR6][R24.64], R16 ;  /* 0x0000001018000986 */ /* 0x000fe2000c101b06 */
[C---:B---3--:R-:W-:Y:S01]  /*20d0*/  IMAD.WIDE R26, R29.reuse, 0x2, R22 ;  /* 0x000000021d1a7825 */ /* 0x048fe200078e0216 */
[----:B------:R-:W-:Y:S03]  /*20e0*/  BAR.SYNC.DEFER_BLOCKING 0x0 ;  /* 0x0000000000007b1d */ /* 0x000fe60000010000 */
[----:B-1----:R-:W-:-:S03]  /*20f0*/  IMAD.WIDE R28, R29, 0x2, R18 ;  /* 0x000000021d1c7825 */ /* 0x002fc600078e0212 */
[----:B------:R-:W2:Y:S04]  /*2100*/  LDG.E.U16 R30, desc[UR6][R26.64] ;  /* 0x000000061a1e7981 */ /* 0x000ea8000c1e1500 */
[----:B------:R-:W3:Y:S04]  /*2110*/  LDG.E.U16 R31, desc[UR6][R26.64+0x2] ;  /* 0x000002061a1f7981 */ /* 0x000ee8000c1e1500 */
[----:B------:R-:W5:Y:S04]  /*2120*/  LDG.E.U16 R53, desc[UR6][R28.64] ;  /* 0x000000061c357981 */ /* 0x000f68000c1e1500 */
[----:B------:R4:W5:Y:S01]  /*2130*/  LDG.E.U16 R55, desc[UR6][R28.64+0x2] ;  /* 0x000002061c377981 */ /* 0x000962000c1e1500 */
[----:B0-----:R-:W-:Y:S01]  /*2140*/  HFMA2 R20, -RZ, RZ, 1.875, 0 ;  /* 0x3f800000ff147431 */ /* 0x001fe200000001ff */
[----:B------:R-:W-:Y:S02]  /*2150*/  BSSY.RECONVERGENT B0, `(.L_x_2051) ;  /* 0x00001d1000007945 */ /* 0x000fe40003800200 */
[----:B------:R-:W0:Y:S01]  /*2160*/  LDS.64 R18, [UR4+0x80] ;  /* 0x00008004ff127984 */ /* 0x000e220008000a00 */
[----:B------:R-:W1:Y:S01]  /*2170*/  LDCU.U8 UR4, c[0x0][0x3fc] ;  /* 0x00007f80ff0477ac */ /* 0x000e620008000000 */
[----:B----4-:R-:W-:-:S05]  /*2180*/  IMAD R29, R3, UR5, R54 ;  /* 0x00000005031d7c24 */ /* 0x010fca000f8e0236 */
[----:B------:R-:W-:-:S04]  /*2190*/  IADD3 R21, PT, PT, R29, 0x28, RZ ;  /* 0x000000281d157810 */ /* 0x000fc80007ffe0ff */
[----:B------:R-:W-:Y:S01]  /*21a0*/  SHF.R.S32.HI R23, RZ, 0x1f, R21 ;  /* 0x0000001fff177819 */ /* 0x000fe20000011415 */
[----:B-1----:R-:W-:Y:S01]  /*21b0*/  UISETP.NE.AND UP0, UPT, UR4, URZ, UPT ;  /* 0x000000ff0400728c */ /* 0x002fe2000bf05270 */
[----:B0-----:R-:W-:-:S04]  /*21c0*/  FMUL.FTZ R22, R18, UR8 ;  /* 0x0000000812167c20 */ /* 0x001fc80008410000 */
[----:B------:R-:W-:-:S04]  /*21d0*/  FMUL.FTZ R18, R22, R22 ;  /* 0x0000001616127220 */ /* 0x000fc80000410000 */
[----:B------:R-:W-:-:S05]  /*21e0*/  FFMA.FTZ R18, R19, UR8, -R18 ;  /* 0x0000000813127c23 */ /* 0x000fca0008010812 */
[----:B------:R-:W-:-:S13]  /*21f0*/  FSETP.GTU.FTZ.AND P1, PT, R18, RZ, PT ;  /* 0x000000ff1200720b */ /* 0x000fda0003f3c000 */
[----:B------:R-:W0:Y:S02]  /*2200*/  @P1 LDC R17, c[0x0][0x3a8] ;  /* 0x0000ea00ff111b82 */ /* 0x000e240000000800 */
[----:B0-----:R-:W-:Y:S01]  /*2210*/  @P1 FADD.FTZ R16, R18, R17 ;  /* 0x0000001112101221 */ /* 0x001fe20000010000 */
[----:B------:R-:W-:-:S03]  /*2220*/  SHF.R.S32.HI R18, RZ, 0x1f, R29 ;  /* 0x0000001fff127819 */ /* 0x000fc6000001141d */
[----:B------:R0:W1:Y:S01]  /*2230*/  @P1 MUFU.RSQ R20, R16 ;  /* 0x0000001000141308 */ /* 0x0000620000001400 */
[----:B--2---:R-:W-:Y:S02]  /*2240*/  SHF.L.U32 R24, R30, 0x10, RZ ;  /* 0x000000101e187819 */ /* 0x004fe400000006ff */
[----:B---3--:R-:W-:Y:S02]  /*2250*/  SHF.L.U32 R25, R31, 0x10, RZ ;  /* 0x000000101f197819 */ /* 0x008fe400000006ff */
[----:B-----5:R-:W-:Y:S02]  /*2260*/  SHF.L.U32 R27, R53, 0x10, RZ ;  /* 0x00000010351b7819 */ /* 0x020fe400000006ff */
[----:B------:R-:W-:Y:S01]  /*2270*/  SHF.L.U32 R26, R55, 0x10, RZ ;  /* 0x00000010371a7819 */ /* 0x000fe200000006ff */
[----:B01----:R-:W-:Y:S06]  /*2280*/  BRA.U UP0, `(.L_x_2052) ;  /* 0x0000000900dc7547 */ /* 0x003fec000b800000 */
[----:B------:R-:W0:Y:S01]  /*2290*/  LDCU.64 UR8, c[0x0][0x3e8] ;  /* 0x00007d00ff0877ac */ /* 0x000e220008000a00 */
[----:B------:R-:W-:Y:S01]  /*22a0*/  BSSY.RECONVERGENT B1, `(.L_x_2053) ;  /* 0x000001a000017945 */ /* 0x000fe20003800200 */
[----:B0-----:R-:W-:Y:S02]  /*22b0*/  ISETP.GE.U32.AND P2, PT, R29, UR8, PT ;  /* 0x000000081d007c0c */ /* 0x001fe4000bf46070 */
        /* <DEDUP_REMOVED lines=10> */
[----:B------:R-:W1:Y:S01]  /*2360*/  LDCU.64 UR4, c[0x0][0x380] ;  /* 0x00007000ff0477ac */ /* 0x000e620008000a00 */
[----:B------:R-:W-:Y:S01]  /*2370*/  FADD.FTZ R37, R37, -R22 ;  /* 0x8000001625257221 */ /* 0x000fe20000010000 */
[----:B------:R-:W-:-:S03]  /*2380*/  FMUL.FTZ R19, R19, R20 ;  /* 0x0000001413137220 */ /* 0x000fc60000410000 */
[----:B------:R-:W-:Y:S01]  /*2390*/  FMUL.FTZ R37, R37, R20 ;  /* 0x0000001425257220 */ /* 0x000fe20000410000 */
[----:B------:R-:W-:-:S03]  /*23a0*/  FFMA.FTZ R12, R24, R19, R27 ;  /* 0x00000013180c7223 */ /* 0x000fc6000001001b */
        /* <DEDUP_REMOVED lines=9> */
.L_x_2054:
[----:B------:R-:W-:Y:S05]  /*2440*/  BSYNC.RECONVERGENT B1 ;  /* 0x0000000000017941 */ /* 0x000fea0003800200 */
.L_x_2053:
[----:B------:R-:W-:Y:S04]  /*2450*/  BSSY.RECONVERGENT B1, `(.L_x_2055) ;  /* 0x0000014000017945 */ /* 0x000fe80003800200 */
[----:B------:R-:W-:Y:S05]  /*2460*/  @P3 BRA `(.L_x_2056) ;  /* 0x0000000000483947 */ /* 0x000fea0003800000 */
[----:B------:R-:W1:Y:S01]  /*2470*/  LDCU.64 UR4, c[0x0][0x3e0] ;  /* 0x00007c00ff0477ac */ /* 0x000e620008000a00 */
[----:B------:R-:W-:Y:S01]  /*2480*/  MOV R16, R56 ;  /* 0x0000003800107202 */ /* 0x000fe20000000f00 */
[--C-:B0-----:R-:W-:Y:S01]  /*2490*/  FADD.FTZ R19, R14, -R22.reuse ;  /* 0x800000160e137221 */ /* 0x101fe20000010000 */
[----:B------:R-:W-:Y:S01]  /*24a0*/  MOV R17, R59 ;  /* 0x0000003b00117202 */ /* 0x000fe20000000f00 */
[----:B------:R-:W0:Y:S01]  /*24b0*/  LDCU.64 UR10, c[0x0][0x380] ;  /* 0x00007000ff0a77ac */ /* 0x000e220008000a00 */
[----:B------:R-:W-:Y:S01]  /*24c0*/  FADD.FTZ R39, R39, -R22 ;  /* 0x8000001627277221 */ /* 0x000fe20000010000 */
[----:B------:R-:W-:-:S03]  /*24d0*/  FMUL.FTZ R19, R19, R20 ;  /* 0x0000001413137220 */ /* 0x000fc60000410000 */
[----:B------:R-:W-:Y:S01]  /*24e0*/  FMUL.FTZ R39, R39, R20 ;  /* 0x0000001427277220 */ /* 0x000fe20000410000 */
[----:B------:R-:W-:-:S03]  /*24f0*/  FFMA.FTZ R12, R24, R19, R27 ;  /* 0x00000013180c7223 */ /* 0x000fc6000001001b */
        /* <DEDUP_REMOVED lines=9> */
.L_x_2056:
[----:B------:R-:W-:Y:S05]  /*2590*/  BSYNC.RECONVERGENT B1 ;  /* 0x0000000000017941 */ /* 0x000fea0003800200 */
.L_x_2055:
        /* <DEDUP_REMOVED lines=12> */
[----:B------:R-:W2:Y:S01]  /*2660*/  LDCU.64 UR4, c[0x0][0x3e0] ;  /* 0x00007c00ff0477ac */ /* 0x000ea20008000a00 */
[----:B------:R-:W-:Y:S01]  /*2670*/  MOV R16, R56 ;  /* 0x0000003800107202 */ /* 0x000fe20000000f00 */
[--C-:B01----:R-:W-:Y:S01]  /*2680*/  FADD.FTZ R19, R32, -R22.reuse ;  /* 0x8000001620137221 */ /* 0x103fe20000010000 */
[----:B------:R-:W-:Y:S01]  /*2690*/  MOV R17, R59 ;  /* 0x0000003b00117202 */ /* 0x000fe20000000f00 */
[----:B------:R-:W0:Y:S01]  /*26a0*/  LDCU.64 UR10, c[0x0][0x380] ;  /* 0x00007000ff0a77ac */ /* 0x000e220008000a00 */
[----:B------:R-:W-:Y:S01]  /*26b0*/  FADD.FTZ R41, R41, -R22 ;  /* 0x8000001629297221 */ /* 0x000fe20000010000 */
[----:B------:R-:W-:-:S03]  /*26c0*/  FMUL.FTZ R19, R19, R20 ;  /* 0x0000001413137220 */ /* 0x000fc60000410000 */
[----:B------:R-:W-:Y:S01]  /*26d0*/  FMUL.FTZ R41, R41, R20 ;  /* 0x0000001429297220 */ /* 0x000fe20000410000 */
[----:B------:R-:W-:-:S03]  /*26e0*/  FFMA.FTZ R12, R24, R19, R27 ;  /* 0x00000013180c7223 */ /* 0x000fc6000001001b */
        /* <DEDUP_REMOVED lines=9> */
.L_x_2058:
[----:B------:R-:W-:Y:S05]  /*2780*/  BSYNC.RECONVERGENT B1 ;  /* 0x0000000000017941 */ /* 0x000fea0003800200 */
.L_x_2057:
[----:B------:R-:W-:Y:S04]  /*2790*/  BSSY.RECONVERGENT B1, `(.L_x_2059) ;  /* 0x0000014000017945 */ /* 0x000fe80003800200 */
[----:B------:R-:W-:Y:S05]  /*27a0*/  @P1 BRA `(.L_x_2060) ;  /* 0x0000000000481947 */ /* 0x000fea0003800000 */
[----:B------:R-:W3:Y:S01]  /*27b0*/  LDCU.64 UR4, c[0x0][0x3e0] ;  /* 0x00007c00ff0477ac */ /* 0x000ee20008000a00 */
[----:B------:R-:W-:Y:S01]  /*27c0*/  MOV R16, R56 ;  /* 0x0000003800107202 */ /* 0x000fe20000000f00 */
[--C-:B------:R-:W-:Y:S01]  /*27d0*/  FADD.FTZ R43, R43, -R22.reuse ;  /* 0x800000162b2b7221 */ /* 0x100fe20000010000 */
[----:B012---:R-:W-:Y:S01]  /*27e0*/  MOV R17, R59 ;  /* 0x0000003b00117202 */ /* 0x007fe20000000f00 */
[----:B------:R-:W0:Y:S01]  /*27f0*/  LDCU.64 UR10, c[0x0][0x380] ;  /* 0x00007000ff0a77ac */ /* 0x000e220008000a00 */
[----:B------:R-:W-:Y:S01]  /*2800*/  FADD.FTZ R19, R34, -R22 ;  /* 0x8000001622137221 */ /* 0x000fe20000010000 */
[----:B------:R-:W-:-:S03]  /*2810*/  FMUL.FTZ R43, R43, R20 ;  /* 0x000000142b2b7220 */ /* 0x000fc60000410000 */
[----:B------:R-:W-:Y:S01]  /*2820*/  FMUL.FTZ R19, R19, R20 ;  /* 0x0000001413137220 */ /* 0x000fe20000410000 */
[----:B------:R-:W-:-:S03]  /*2830*/  FFMA.FTZ R43, R24, R43, R27 ;  /* 0x0000002b182b7223 */ /* 0x000fc6000001001b */
        /* <DEDUP_REMOVED lines=9> */
.L_x_2060:
[----:B------:R-:W-:Y:S05]  /*28d0*/  BSYNC.RECONVERGENT B1 ;  /* 0x0000000000017941 */ /* 0x000fea0003800200 */
.L_x_2059:
[----:B------:R-:W-:Y:S04]  /*28e0*/  BSSY.RECONVERGENT B1, `(.L_x_2061) ;  /* 0x0000014000017945 */ /* 0x000fe80003800200 */
[----:B------:R-:W-:Y:S05]  /*28f0*/  @P6 BRA `(.L_x_2062) ;  /* 0x0000000000486947 */ /* 0x000fea0003800000 */
[----:B------:R-:W4:Y:S01]  /*2900*/  LDCU.64 UR4, c[0x0][0x3e0] ;  /* 0x00007c00ff0477ac */ /* 0x000f220008000a00 */
[----:B------:R-:W-:Y:S01]  /*2910*/  MOV R16, R56 ;  /* 0x0000003800107202 */ /* 0x000fe20000000f00 */
[--C-:B------:R-:W-:Y:S01]  /*2920*/  FADD.FTZ R45, R45, -R22.reuse ;  /* 0x800000162d2d7221 */ /* 0x100fe20000010000 */
[----:B0123--:R-:W-:Y:S01]  /*2930*/  MOV R17, R59 ;  /* 0x0000003b00117202 */ /* 0x00ffe20000000f00 */
[----:B------:R-:W0:Y:S01]  /*2940*/  LDCU.64 UR10, c[0x0][0x380] ;  /* 0x00007000ff0a77ac */ /* 0x000e220008000a00 */
[----:B------:R-:W-:Y:S01]  /*2950*/  FADD.FTZ R19, R36, -R22 ;  /* 0x8000001624137221 */ /* 0x000fe20000010000 */
[----:B------:R-:W-:-:S03]  /*2960*/  FMUL.FTZ R45, R45, R20 ;  /* 0x000000142d2d7220 */ /* 0x000fc60000410000 */
[----:B------:R-:W-:Y:S01]  /*2970*/  FMUL.FTZ R19, R19, R20 ;  /* 0x0000001413137220 */ /* 0x000fe20000410000 */
[----:B------:R-:W-:-:S03]  /*2980*/  FFMA.FTZ R45, R24, R45, R27 ;  /* 0x0000002d182d7223 */ /* 0x000fc6000001001b */
        /* <DEDUP_REMOVED lines=9> */
.L_x_2062:
[----:B------:R-:W-:Y:S05]  /*2a20*/  BSYNC.RECONVERGENT B1 ;  /* 0x0000000000017941 */ /* 0x000fea0003800200 */
.L_x_2061:
[----:B------:R-:W-:Y:S04]  /*2a30*/  BSSY.RECONVERGENT B1, `(.L_x_2063) ;  /* 0x0000014000017945 */ /* 0x000fe80003800200 */
[----:B------:R-:W-:Y:S05]  /*2a40*/  @P2 BRA `(.L_x_2064) ;  /* 0x0000000000482947 */ /* 0x000fea0003800000 */
[----:B------:R-:W5:Y:S01]  /*2a50*/  LDCU.64 UR4, c[0x0][0x3e0] ;  /* 0x00007c00ff0477ac */ /* 0x000f620008000a00 */
[----:B------:R-:W-:Y:S01]  /*2a60*/  MOV R16, R56 ;  /* 0x0000003800107202 */ /* 0x000fe20000000f00 */
[--C-:B------:R-:W-:Y:S01]  /*2a70*/  FADD.FTZ R47, R47, -R22.reuse ;  /* 0x800000162f2f7221 */ /* 0x100fe20000010000 */
[----:B01234-:R-:W-:Y:S01]  /*2a80*/  MOV R17, R59 ;  /* 0x0000003b00117202 */ /* 0x01ffe20000000f00 */
[----:B------:R-:W0:Y:S01]  /*2a90*/  LDCU.64 UR10, c[0x0][0x380] ;  /* 0x00007000ff0a77ac */ /* 0x000e220008000a00 */
[----:B------:R-:W-:Y:S01]  /*2aa0*/  FADD.FTZ R19, R38, -R22 ;  /* 0x8000001626137221 */ /* 0x000fe20000010000 */
[----:B------:R-:W-:-:S03]  /*2ab0*/  FMUL.FTZ R47, R47, R20 ;  /* 0x000000142f2f7220 */ /* 0x000fc60000410000 */
[----:B------:R-:W-:Y:S01]  /*2ac0*/  FMUL.FTZ R19, R19, R20 ;  /* 0x0000001413137220 */ /* 0x000fe20000410000 */
[----:B------:R-:W-:Y:S01]  /*2ad0*/  FFMA.FTZ R47, R24, R47, R27 ;  /* 0x0000002f182f7223 */ /* 0x000fe2000001001b */
[----:B-----5:R-:W-:Y:S02]  /*2ae0*/  IMAD R12, R23, UR4, RZ ;  /* 0x00000004170c7c24 */ /* 0x020fe4000f8e02ff */
        /* <DEDUP_REMOVED lines=8> */
.L_x_2064:
[----:B------:R-:W-:Y:S05]  /*2b70*/  BSYNC.RECONVERGENT B1 ;  /* 0x0000000000017941 */ /* 0x000fea0003800200 */
.L_x_2063:
        /* <DEDUP_REMOVED lines=10> */
[----:B------:R-:W-:-:S03]  /*2c20*/  FFMA.FTZ R49, R24, R49, R27 ;  /* 0x0000003118317223 */ /* 0x000fc6000001001b */
[----:B------:R-:W-:Y:S01]  /*2c30*/  FFMA.FTZ R12, R25, R19, R26 ;  /* 0x00000013190c7223 */ /* 0x000fe2000001001a */
[----:B-----5:R-:W-:Y:S02]  /*2c40*/  IMAD R21, R33, UR4, RZ ;  /* 0x0000000421157c24 */ /* 0x020fe4000f8e02ff */
[----:B------:R-:W-:-:S04]  /*2c50*/  IMAD.WIDE.U32 R16, R44, UR4, R16 ;  /* 0x000000042c107c25 */ /* 0x000fc8000f8e0010 */
[----:B------:R-:W-:Y:S01]  /*2c60*/  IMAD R21, R44, UR5, R21 ;  /* 0x000000052c157c24 */ /* 0x000fe2000f8e0215 */
[----:B0-----:R-:W-:-:S04]  /*2c70*/  LEA R18, P1, R16, UR10, 0x1 ;  /* 0x0000000a10127c11 */ /* 0x001fc8000f8208ff */
[----:B------:R-:W-:Y:S02]  /*2c80*/  IADD3 R21, PT, PT, R17, R21, RZ ;  /* 0x0000001511157210 */ /* 0x000fe40007ffe0ff */
[----:B------:R-:W-:Y:S02]  /*2c90*/  F2FP.BF16.F32.PACK_AB R17, R12, R49 ;  /* 0x000000310c11723e */ /* 0x000fe400000010ff */
[----:B------:R-:W-:-:S05]  /*2ca0*/  LEA.HI.X R19, R16, UR11, R21, 0x1, P1 ;  /* 0x0000000b10137c11 */ /* 0x000fca00088f0c15 */
[----:B------:R0:W-:Y:S02]  /*2cb0*/  STG.E desc[UR6][R18.64], R17 ;  /* 0x0000001112007986 */ /* 0x0001e4000c101906 */
.L_x_2066:
[----:B------:R-:W-:Y:S05]  /*2cc0*/  BSYNC.RECONVERGENT B1 ;  /* 0x0000000000017941 */ /* 0x000fea0003800200 */
.L_x_2065:
[----:B------:R-:W-:Y:S05]  /*2cd0*/  @P4 BRA `(.L_x_2067) ;  /* 0x0000001000604947 */ /* 0x000fea0003800000 */
[----:B------:R-:W5:Y:S01]  /*2ce0*/  LDCU.64 UR4, c[0x0][0x3e0] ;  /* 0x00007c00ff0477ac */ /* 0x000f620008000a00 */
[----:B------:R-:W-:Y:S01]  /*2cf0*/  MOV R57, R59 ;  /* 0x0000003b00397202 */ /* 0x000fe20000000f00 */
[--C-:B------:R-:W-:Y:S01]  /*2d00*/  FADD.FTZ R51, R51, -R22.reuse ;  /* 0x8000001633337221 */ /* 0x100fe20000010000 */
[----:B01234-:R-:W-:Y:S01]  /*2d10*/  FADD.FTZ R17, R42, -R22 ;  /* 0x800000162a117221 */ /* 0x01ffe20000010000 */
[----:B------:R-:W0:Y:S02]  /*2d20*/  LDCU.64 UR8, c[0x0][0x380] ;  /* 0x00007000ff0877ac */ /* 0x000e240008000a00 */
[-C--:B------:R-:W-:Y:S01]  /*2d30*/  FMUL.FTZ R51, R51, R20.reuse ;  /* 0x0000001433337220 */ /* 0x080fe20000410000 */
[----:B------:R-:W-:-:S03]  /*2d40*/  FMUL.FTZ R17, R17, R20 ;  /* 0x0000001411117220 */ /* 0x000fc60000410000 */
[----:B------:R-:W-:Y:S01]  /*2d50*/  FFMA.FTZ R19, R24, R51, R27 ;  /* 0x0000003318137223 */ /* 0x000fe2000001001b */
[----:B------:R-:W-:-:S05]  /*2d60*/  FFMA.FTZ R26, R25, R17, R26 ;  /* 0x00000011191a7223 */ /* 0x000fca000001001a */
[----:B------:R-:W-:Y:S01]  /*2d70*/  F2FP.BF16.F32.PACK_AB R19, R26, R19 ;  /* 0x000000131a13723e */ /* 0x000fe200000010ff */
[----:B-----5:R-:W-:Y:S02]  /*2d80*/  IMAD R12, R35, UR4, RZ ;  /* 0x00000004230c7c24 */ /* 0x020fe4000f8e02ff */
[----:B------:R-:W-:-:S04]  /*2d90*/  IMAD.WIDE.U32 R56, R7, UR4, R56 ;  /* 0x0000000407387c25 */ /* 0x000fc8000f8e0038 */
[----:B------:R-:W-:Y:S01]  /*2da0*/  IMAD R21, R7, UR5, R12 ;  /* 0x0000000507157c24 */ /* 0x000fe2000f8e020c */
[----:B0-----:R-:W-:-:S04]  /*2db0*/  LEA R16, P1, R56, UR8, 0x1 ;  /* 0x0000000838107c11 */ /* 0x001fc8000f8208ff */
[----:B------:R-:W-:-:S04]  /*2dc0*/  IADD3 R21, PT, PT, R57, R21, RZ ;  /* 0x0000001539157210 */ /* 0x000fc80007ffe0ff */
[----:B------:R-:W-:-:S05]  /*2dd0*/  LEA.HI.X R17, R56, UR9, R21, 0x1, P1 ;  /* 0x0000000938117c11 */ /* 0x000fca00088f0c15 */
[----:B------:R0:W-:Y:S01]  /*2de0*/  STG.E desc[UR6][R16.64], R19 ;  /* 0x0000001310007986 */ /* 0x0001e2000c101906 */
[----:B------:R-:W-:Y:S05]  /*2df0*/  BRA `(.L_x_2067) ;  /* 0x0000001000187947 */ /* 0x000fea0003800000 */
.L_x_2052:
        /* <DEDUP_REMOVED lines=11> */
[----:B------:R-:W0:Y:S01]  /*2eb0*/  LDCU.64 UR8, c[0x0][0x3e0] ;  /* 0x00007c00ff0877ac */ /* 0x000e220008000a00 */
[----:B------:R-:W-:Y:S01]  /*2ec0*/  MOV R19, R59 ;  /* 0x0000003b00137202 */ /* 0x000fe20000000f00 */
[-C--:B------:R-:W-:Y:S01]  /*2ed0*/  FMUL.FTZ R17, R17, R20.reuse ;  /* 0x0000001411117220 */ /* 0x080fe20000410000 */
[----:B------:R-:W-:Y:S01]  /*2ee0*/  FMUL.FTZ R37, R37, R20 ;  /* 0x0000001425257220 */ /* 0x000fe20000410000 */
[----:B------:R-:W1:Y:S02]  /*2ef0*/  LDCU.64 UR10, c[0x0][0x380] ;  /* 0x00007000ff0a77ac */ /* 0x000e640008000a00 */
[----:B------:R-:W-:Y:S01]  /*2f00*/  FFMA.FTZ R31, R24, R17, R27 ;  /* 0x00000011181f7223 */ /* 0x000fe2000001001b */
[----:B------:R-:W-:-:S03]  /*2f10*/  FFMA.FTZ R37, R25, R37, R26 ;  /* 0x0000002519257223 */ /* 0x000fc6000001001a */
[----:B------:R-:W-:Y:S01]  /*2f20*/  FMUL.FTZ R12, R31, -1.4426950216293334961 ;  /* 0xbfb8aa3b1f0c7820 */ /* 0x000fe20000410000 */
[----:B------:R-:W-:-:S05]  /*2f30*/  FMUL.FTZ R17, R37, -1.4426950216293334961 ;  /* 0xbfb8aa3b25117820 */ /* 0x000fca0000410000 */
[----:B------:R-:W2:Y:S01]  /*2f40*/  MUFU.EX2 R12, R12 ;  /* 0x0000000c000c7308 */ /* 0x000ea20000000800 */
[----:B0-----:R-:W-:Y:S01]  /*2f50*/  IMAD R30, R18, UR8, RZ ;  /* 0x00000008121e7c24 */ /* 0x001fe2000f8e02ff */
[----:B------:R-:W-:Y:S02]  /*2f60*/  MOV R18, R56 ;  /* 0x0000003800127202 */ /* 0x000fe40000000f00 */
[----:B------:R-:W0:Y:S01]  /*2f70*/  MUFU.EX2 R17, R17 ;  /* 0x0000001100117308 */ /* 0x000e220000000800 */
[C---:B------:R-:W-:Y:S02]  /*2f80*/  IMAD R53, R29.reuse, UR9, R30 ;  /* 0x000000091d357c24 */ /* 0x040fe4000f8e021e */
[----:B------:R-:W-:-:S05]  /*2f90*/  IMAD.WIDE.U32 R18, R29, UR8, R18 ;  /* 0x000000081d127c25 */ /* 0x000fca000f8e0012 */
[----:B------:R-:W-:Y:S01]  /*2fa0*/  IADD3 R53, PT, PT, R19, R53, RZ ;  /* 0x0000003513357210 */ /* 0x000fe20007ffe0ff */
[----:B--2---:R-:W-:Y:S01]  /*2fb0*/  FADD.FTZ R16, R12, 1 ;  /* 0x3f8000000c107421 */ /* 0x004fe20000010000 */
[----:B0-----:R-:W-:-:S05]  /*2fc0*/  FADD.FTZ R28, R17, 1 ;  /* 0x3f800000111c7421 */ /* 0x001fca0000010000 */
[----:B------:R-:W0:Y:S08]  /*2fd0*/  MUFU.RCP R16, R16 ;  /* 0x0000001000107308 */ /* 0x000e300000001000 */
[----:B------:R-:W2:Y:S01]  /*2fe0*/  MUFU.RCP R28, R28 ;  /* 0x0000001c001c7308 */ /* 0x000ea20000001000 */
[----:B0-----:R-:W-:Y:S01]  /*2ff0*/  FMUL.FTZ R12, R31, R16 ;  /* 0x000000101f0c7220 */ /* 0x001fe20000410000 */
[----:B-1----:R-:W-:-:S04]  /*3000*/  LEA R16, P2, R18, UR10, 0x1 ;  /* 0x0000000a12107c11 */ /* 0x002fc8000f8408ff */
[----:B------:R-:W-:Y:S01]  /*3010*/  LEA.HI.X R17, R18, UR11, R53, 0x1, P2 ;  /* 0x0000000b12117c11 */ /* 0x000fe200090f0c35 */
[----:B--2---:R-:W-:-:S05]  /*3020*/  FMUL.FTZ R29, R37, R28 ;  /* 0x0000001c251d7220 */ /* 0x004fca0000410000 */
[----:B------:R-:W-:-:S05]  /*3030*/  F2FP.BF16.F32.PACK_AB R29, R29, R12 ;  /* 0x0000000c1d1d723e */ /* 0x000fca00000010ff */
[----:B------:R0:W-:Y:S02]  /*3040*/  STG.E desc[UR6][R16.64], R29 ;  /* 0x0000001d10007986 */ /* 0x0001e4000c101906 */
.L_x_2069:
[----:B------:R-:W-:Y:S05]  /*3050*/  BSYNC.RECONVERGENT B1 ;  /* 0x0000000000017941 */ /* 0x000fea0003800200 */
.L_x_2068:
[----:B------:R-:W-:Y:S04]  /*3060*/  BSSY.RECONVERGENT B1, `(.L_x_2070) ;  /* 0x000001e000017945 */ /* 0x000fe80003800200 */
[----:B------:R-:W-:Y:S05]  /*3070*/  @P3 BRA `(.L_x_2071) ;  /* 0x0000000000703947 */ /* 0x000fea0003800000 */
[--C-:B0-----:R-:W-:Y:S01]  /*3080*/  FADD.FTZ R17, R14, -R22.reuse ;  /* 0x800000160e117221 */ /* 0x101fe20000010000 */
[----:B------:R-:W-:Y:S01]  /*3090*/  FADD.FTZ R39, R39, -R22 ;  /* 0x8000001627277221 */ /* 0x000fe20000010000 */
[----:B------:R-:W0:Y:S01]  /*30a0*/  LDCU.64 UR8, c[0x0][0x3e0] ;  /* 0x00007c00ff0877ac */ /* 0x000e220008000a00 */
[----:B------:R-:W-:Y:S01]  /*30b0*/  MOV R18, R56 ;  /* 0x0000003800127202 */ /* 0x000fe20000000f00 */
[-C--:B------:R-:W-:Y:S01]  /*30c0*/  FMUL.FTZ R17, R17, R20.reuse ;  /* 0x0000001411117220 */ /* 0x080fe20000410000 */
[----:B------:R-:W-:Y:S01]  /*30d0*/  FMUL.FTZ R39, R39, R20 ;  /* 0x0000001427277220 */ /* 0x000fe20000410000 */
[----:B------:R-:W1:Y:S01]  /*30e0*/  LDCU.64 UR10, c[0x0][0x380] ;  /* 0x00007000ff0a77ac */ /* 0x000e620008000a00 */
[----:B------:R-:W-:Y:S01]  /*30f0*/  MOV R19, R59 ;  /* 0x0000003b00137202 */ /* 0x000fe20000000f00 */
[----:B------:R-:W-:Y:S01]  /*3100*/  FFMA.FTZ R17, R24, R17, R27 ;  /* 0x0000001118117223 */ /* 0x000fe2000001001b */
        /* <DEDUP_REMOVED lines=19> */
.L_x_2071:
[----:B------:R-:W-:Y:S05]  /*3240*/  BSYNC.RECONVERGENT B1 ;  /* 0x0000000000017941 */ /* 0x000fea0003800200 */
.L_x_2070:
        /* <DEDUP_REMOVED lines=12> */
[--C-:B01----:R-:W-:Y:S01]  /*3310*/  FADD.FTZ R17, R32, -R22.reuse ;  /* 0x8000001620117221 */ /* 0x103fe20000010000 */
        /* <DEDUP_REMOVED lines=27> */
.L_x_2073:
[----:B------:R-:W-:Y:S05]  /*34d0*/  BSYNC.RECONVERGENT B1 ;  /* 0x0000000000017941 */ /* 0x000fea0003800200 */
.L_x_2072:
[----:B------:R-:W-:Y:S04]  /*34e0*/  BSSY.RECONVERGENT B1, `(.L_x_2074) ;  /* 0x000001e000017945 */ /* 0x000fe80003800200 */
[----:B------:R-:W-:Y:S05]  /*34f0*/  @P1 BRA `(.L_x_2075) ;  /* 0x0000000000701947 */ /* 0x000fea0003800000 */
[--C-:B------:R-:W-:Y:S01]  /*3500*/  FADD.FTZ R43, R43, -R22.reuse ;  /* 0x800000162b2b7221 */ /* 0x100fe20000010000 */
[----:B012---:R-:W-:Y:S01]  /*3510*/  FADD.FTZ R17, R34, -R22 ;  /* 0x8000001622117221 */ /* 0x007fe20000010000 */
        /* <DEDUP_REMOVED lines=22> */
[----:B-1----:R-:W-:Y:S01]  /*3680*/  FMUL.FTZ R29, R17, R28 ;  /* 0x0000001c111d7220 */ /* 0x002fe20000410000 */
[----:B------:R-:W-:-:S04]  /*3690*/  LEA.HI.X R17, R18, UR11, R31, 0x1, P1 ;  /* 0x0000000b12117c11 */ /* 0x000fc800088f0c1f */
[----:B------:R-:W-:-:S05]  /*36a0*/  F2FP.BF16.F32.PACK_AB R29, R29, R12 ;  /* 0x0000000c1d1d723e */ /* 0x000fca00000010ff */
[----:B------:R3:W-:Y:S02]  /*36b0*/  STG.E desc[UR6][R16.64], R29 ;  /* 0x0000001d10007986 */ /* 0x0007e4000c101906 */
.L_x_2075:
[----:B------:R-:W-:Y:S05]  /*36c0*/  BSYNC.RECONVERGENT B1 ;  /* 0x0000000000017941 */ /* 0x000fea0003800200 */
.L_x_2074:
[----:B------:R-:W-:Y:S04]  /*36d0*/  BSSY.RECONVERGENT B1, `(.L_x_2076) ;  /* 0x000001e000017945 */ /* 0x000fe80003800200 */
[----:B------:R-:W-:Y:S05]  /*36e0*/  @P6 BRA `(.L_x_2077) ;  /* 0x0000000000706947 */ /* 0x000fea0003800000 */
[--C-:B------:R-:W-:Y:S01]  /*36f0*/  FADD.FTZ R45, R45, -R22.reuse ;  /* 0x800000162d2d7221 */ /* 0x100fe20000010000 */
[----:B0123--:R-:W-:Y:S01]  /*3700*/  FADD.FTZ R17, R36, -R22 ;  /* 0x8000001624117221 */ /* 0x00ffe20000010000 */
        /* <DEDUP_REMOVED lines=26> */
.L_x_2077:
[----:B------:R-:W-:Y:S05]  /*38b0*/  BSYNC.RECONVERGENT B1 ;  /* 0x0000000000017941 */ /* 0x000fea0003800200 */
.L_x_2076:
[----:B------:R-:W-:Y:S04]  /*38c0*/  BSSY.RECONVERGENT B1, `(.L_x_2078) ;  /* 0x000001e000017945 */ /* 0x000fe80003800200 */
[----:B------:R-:W-:Y:S05]  /*38d0*/  @P2 BRA `(.L_x_2079) ;  /* 0x0000000000702947 */ /* 0x000fea0003800000 */
[--C-:B------:R-:W-:Y:S01]  /*38e0*/  FADD.FTZ R47, R47, -R22.reuse ;  /* 0x800000162f2f7221 */ /* 0x100fe20000010000 */
[----:B01234-:R-:W-:Y:S01]  /*38f0*/  FADD.FTZ R17, R38, -R22 ;  /* 0x8000001626117221 */ /* 0x01ffe20000010000 */
[----:B------:R-:W0:Y:S01]  /*3900*/  LDCU.64 UR8, c[0x0][0x3e0] ;  /* 0x00007c00ff0877ac */ /* 0x000e220008000a00 */
[----:B------:R-:W-:Y:S01]  /*3910*/  MOV R16, R56 ;  /* 0x0000003800107202 */ /* 0x000fe20000000f00 */
[-C--:B------:R-:W-:Y:S01]  /*3920*/  FMUL.FTZ R47, R47, R20.reuse ;  /* 0x000000142f2f7220 */ /* 0x080fe20000410000 */
[----:B------:R-:W-:Y:S01]  /*3930*/  FMUL.FTZ R17, R17, R20 ;  /* 0x0000001411117220 */ /* 0x000fe20000410000 */
[----:B------:R-:W1:Y:S02]  /*3940*/  LDCU.64 UR10, c[0x0][0x380] ;  /* 0x00007000ff0a77ac */ /* 0x000e640008000a00 */
[----:B------:R-:W-:Y:S01]  /*3950*/  FFMA.FTZ R47, R24, R47, R27 ;  /* 0x0000002f182f7223 */ /* 0x000fe2000001001b */
        /* <DEDUP_REMOVED lines=20> */
.L_x_2079:
[----:B------:R-:W-:Y:S05]  /*3aa0*/  BSYNC.RECONVERGENT B1 ;  /* 0x0000000000017941 */ /* 0x000fea0003800200 */
.L_x_2078:
        /* <DEDUP_REMOVED lines=30> */
.L_x_2081:
[----:B------:R-:W-:Y:S05]  /*3c90*/  BSYNC.RECONVERGENT B1 ;  /* 0x0000000000017941 */ /* 0x000fea0003800200 */
.L_x_2080:
        /* <DEDUP_REMOVED lines=28> */
.L_x_2067:
[----:B------:R-:W-:Y:S05]  /*3e60*/  BSYNC.RECONVERGENT B0 ;  /* 0x0000000000007941 */ /* 0x000fea0003800200 */
.L_x_2051:
[----:B------:R-:W5:Y:S01]  /*3e70*/  LDCU UR4, c[0x0][0x3f8] ;  /* 0x00007f00ff0477ac */ /* 0x000f620008000800 */
[----:B------:R-:W-:Y:S02]  /*3e80*/  IADD3 R8, PT, PT, R5, R8, RZ ;  /* 0x0000000805087210 */ /* 0x000fe40007ffe0ff */
[----:B------:R-:W-:Y:S01]  /*3e90*/  IADD3 R6, PT, PT, R6, 0x1, RZ ;  /* 0x0000000106067810 */ /* 0x000fe20007ffe0ff */
[----:B------:R-:W5:Y:S02]  /*3ea0*/  LDCU UR5, c[0x0][0x3c8] ;  /* 0x00007900ff0577ac */ /* 0x000f640008000800 */
[----:B-----5:R-:W-:-:S06]  /*3eb0*/  UIMAD UR4, UR4, UR5, URZ ;  /* 0x00000005040472a4 */ /* 0x020fcc000f8e02ff */
[----:B------:R-:W-:-:S13]  /*3ec0*/  ISETP.GE.AND P1, PT, R8, UR4, PT ;  /* 0x0000000408007c0c */ /* 0x000fda000bf26270 */
[----:B------:R-:W-:Y:S05]  /*3ed0*/  @!P1 BRA `(.L_x_2082) ;  /* 0xffffffc000ec9947 */ /* 0x000fea000383ffff */
[----:B------:R-:W-:Y:S05]  /*3ee0*/  EXIT ;  /* 0x000000000000794d */ /* 0x000fea0003800000 */
.L_x_2083:
        /* <DEDUP_REMOVED lines=9> */
.L_x_4776:


//--------------------- .text._Z35group_norm_nhwc_fwd_one_pass_kernelI11Bf16IOBf16WLi128ELi98ELi392EEv26Group_norm_nhwc_fwd_params --------------------------
	.section	.text._Z35group_norm_nhwc_fwd_one_pass_kernelI11Bf16IOBf16WLi128ELi98ELi392EEv26Group_norm_nhwc_fwd_params,"ax",@progbits
	.align	128
        .global         _Z35group_norm_nhwc_fwd_one_pass_kernelI11Bf16IOBf16WLi128ELi98ELi392EEv26Group_norm_nhwc_fwd_params
        .type           _Z35group_norm_nhwc_fwd_one_pass_kernelI11Bf16IOBf16WLi128ELi98ELi392EEv26Group_norm_nhwc_fwd_params,@function
        .size           _Z35group_norm_nhwc_fwd_one_pass_kernelI11Bf16IOBf16WLi128ELi98ELi392EEv26Group_norm_nhwc_fwd_params,(.L_x_4777 - _Z35group_norm_nhwc_fwd_one_pass_kernelI11Bf16IOBf16WLi128ELi98ELi392EEv26Group_norm_nhwc_fwd_params)
        .other          _Z35group_norm_nhwc_fwd_one_pass_kernelI11Bf16IOBf16WLi128ELi98ELi392EEv26Group_norm_nhwc_fwd_params,@"STO_CUDA_ENTRY STV_DEFAULT"
_Z35group_norm_nhwc_fwd_one_pass_kernelI11Bf16IOBf16WLi128ELi98ELi392EEv26Group_norm_nhwc_fwd_params:
.text._Z35group_norm_nhwc_fwd_one_pass_kernelI11Bf16IOBf16WLi128ELi98ELi392EEv26Group_norm_nhwc_fwd_params:
        /* <DEDUP_REMOVED lines=13> */
[----:B------:R-:W-:Y:S01]  /*00d0*/  MOV R2, R8 ;  /* 0x0000000800027202 */ /* 0x000fe20000000f00 */
[----:B------:R-:W1:Y:S01]  /*00e0*/  S2R R5, SR_LANEID ;  /* 0x0000000000057919 */ /* 0x000e620000000000 */
[----:B----4-:R-:W-:Y:S02]  /*00f0*/  ISETP.NE.U32.AND P1, PT, RZ, UR6, PT ;  /* 0x00000006ff007c0c */ /* 0x010fe4000bf25070 */
[----:B0-----:R-:W-:-:S02]  /*0100*/  LOP3.LUT R0, R9, 0xffff, RZ, 0xc0, !PT ;  /* 0x0000ffff09007812 */ /* 0x001fc400078ec0ff */
[----:B---3--:R-:W-:-:S03]  /*0110*/  LOP3.LUT P0, RZ, R9, R6, RZ, 0xfc, !PT ;  /* 0x0000000609ff7212 */ /* 0x008fc6000780fcff */
[----:B------:R-:W-:Y:S01]  /*0120*/  IMAD R0, R0, 0x53a, RZ ;  /* 0x0000053a00007824 */ /* 0x000fe200078e02ff */
[----:B------:R-:W-:Y:S01]  /*0130*/  ISETP.NE.AND.EX P0, PT, RZ, UR7, !P0, P1 ;  /* 0x00000007ff007c0c */ /* 0x000fe2000c705310 */
[----:B------:R-:W0:Y:S03]  /*0140*/  LDCU.64 UR6, c[0x0][0x358] ;  /* 0x00006b00ff0677ac */ /* 0x000e260008000a00 */
[----:B------:R-:W-:Y:S02]  /*0150*/  SHF.R.U32.HI R3, RZ, 0x10, R0 ;  /* 0x00000010ff037819 */ /* 0x000fe40000011600 */
[----:B------:R-:W3:Y:S02]  /*0160*/  LDC R0, c[0x0][0x370] ;  /* 0x0000dc00ff007b82 */ /* 0x000ee40000000800 */
        /* <DEDUP_REMOVED lines=19> */
[----:B------:R-:W-:Y:S02]  /*02a0*/  IADD3 R15, PT, PT, R92, 0x78, RZ ;  /* 0x000000785c0f7810 */ /* 0x000fe40007ffe0ff */
[----:B------:R-:W-:-:S02]  /*02b0*/  IADD3 R16, PT, PT, R16, R9, RZ ;  /* 0x0000000910107210 */ /* 0x000fc40007ffe0ff */
        /* <DEDUP_REMOVED lines=16> */
[----:B0-23--:R-:W-:-:S07]  /*03c0*/  SHF.L.U32 R16, R16, 0x1, RZ ;  /* 0x0000000110107819 */ /* 0x00dfce00000006ff */
.L_x_2157:
[----:B0--34-:R-:W0:Y:S01]  /*03d0*/  LDC R45, c[0x0][0x3f8] ;  /* 0x0000fe00ff2d7b82 */ /* 0x019e220000000800 */
[----:B-1----:R-:W1:Y:S01]  /*03e0*/  LDCU.64 UR4, c[0x0][0x3e8] ;  /* 0x00007d00ff0477ac */ /* 0x002e620008000a00 */
[----:B------:R-:W-:Y:S01]  /*03f0*/  LOP3.LUT R103, R16, 0xffff, RZ, 0xc0, !PT ;  /* 0x0000ffff10677812 */ /* 0x000fe200078ec0ff */
[----:B--2---:R-:W2:Y:S01]  /*0400*/  LDCU.64 UR8, c[0x0][0x3f0] ;  /* 0x00007e00ff0877ac */ /* 0x004ea20008000a00 */
[----:B-1----:R-:W-:Y:S02]  /*0410*/  ISETP.GE.U32.AND P5, PT, R92, UR4, PT ;  /* 0x000000045c007c0c */ /* 0x002fe4000bfa6070 */
[----:B------:R-:W-:Y:S02]  /*0420*/  ISETP.GE.U32.AND P4, PT, R80, UR4, PT ;  /* 0x0000000450007c0c */ /* 0x000fe4000bf86070 */
[----:B------:R-:W-:Y:S02]  /*0430*/  ISETP.GE.AND.EX P5, PT, R3, UR5, PT, P5 ;  /* 0x0000000503007c0c */ /* 0x000fe4000bfa6350 */
[----:B0-----:R-:W-:-:S02]  /*0440*/  IABS R39, R45 ;  /* 0x0000002d00277213 */ /* 0x001fc40000000000 */
[----:B------:R-:W-:Y:S02]  /*0450*/  ISETP.GE.AND.EX P4, PT, R23, UR5, PT, P4 ;  /* 0x0000000517007c0c */ /* 0x000fe4000bf86340 */
[----:B------:R-:W0:Y:S07]  /*0460*/  I2F.RP R18, R39 ;  /* 0x0000002700127306 */ /* 0x000e2e0000209400 */
[----:B------:R-:W1:Y:S01]  /*0470*/  @!P5 LDC.64 R42, c[0x0][0x3e0] ;  /* 0x0000f800ff2adb82 */ /* 0x000e620000000a00 */
        /* <DEDUP_REMOVED lines=118> */
[----:B------:R-:W-:Y:S02]  /*0be0*/  ISETP.GE.AND.EX P4, PT, R33, UR5, PT, P4 ;  /* 0x0000000521007c0c */ /* 0x000fe4000bf86340 */
[----:B------:R-:W-:-:S02]  /*0bf0*/  @!P3 MOV R52, R102 ;  /* 0x000000660034b202 */ /* 0x000fc40000000f00 */
[----:B------:R-:W-:Y:S02]  /*0c00*/  @!P3 MOV R53, R105 ;  /* 0x000000690035b202 */ /* 0x000fe40000000f00 */
        /* <DEDUP_REMOVED lines=13> */
[----:B------:R-:W-:-:S03]  /*0ce0*/  @!P1 MOV R46, R102 ;  /* 0x00000066002e9202 */ /* 0x000fc60000000f00 */
[----:B------:R-:W0:Y:S01]  /*0cf0*/  @!P4 LDC.64 R42, c[0x0][0x3e0] ;  /* 0x0000f800ff2acb82 */ /* 0x000e220000000a00 */
[----:B------:R-:W-:Y:S01]  /*0d00*/  @!P1 MOV R47, R105 ;  /* 0x00000069002f9202 */ /* 0x000fe20000000f00 */
[C---:B------:R-:W-:Y:S01]  /*0d10*/  @!P1 IMAD R39, R74.reuse, R39, R26 ;  /* 0x000000274a279224 */ /* 0x040fe200078e021a */
[----:B------:R-:W-:Y:S01]  /*0d20*/  MOV R79, RZ ;  /* 0x000000ff004f7202 */ /* 0x000fe20000000f00 */
[----:B------:R-:W-:Y:S01]  /*0d30*/  @!P2 IMAD R24, R31, R36, RZ ;  /* 0x000000241f18a224 */ /* 0x000fe200078e02ff */
[----:B------:R-:W-:Y:S01]  /*0d40*/  @!P2 MOV R48, R102 ;  /* 0x000000660030a202 */ /* 0x000fe20000000f00 */
[----:B------:R-:W-:Y:S01]  /*0d50*/  @!P1 IMAD.WIDE.U32 R46, R74, R38, R46 ;  /* 0x000000264a2e9225 */ /* 0x000fe200078e002e */
[----:B------:R-:W-:Y:S02]  /*0d60*/  @!P2 MOV R49, R105 ;  /* 0x000000690031a202 */ /* 0x000fe40000000f00 */
[----:B------:R3:W5:Y:S01]  /*0d70*/  @!P3 LDG.E R79, desc[UR6][R50.64] ;  /* 0x00000006324fb981 */ /* 0x000762000c1e1900 */
[C---:B------:R-:W-:Y:S01]  /*0d80*/  @!P2 IMAD R55, R72.reuse, R37, R24 ;  /* 0x000000254837a224 */ /* 0x040fe200078e0218 */
[----:B------:R-:W-:Y:S01]  /*0d90*/  @!P1 IADD3 R24, PT, PT, R47, R39, RZ ;  /* 0x000000272f189210 */ /* 0x000fe20007ffe0ff */
[----:B------:R-:W-:Y:S01]  /*0da0*/  @!P2 IMAD.WIDE.U32 R48, R72, R36, R48 ;  /* 0x000000244830a225 */ /* 0x000fe200078e0030 */
[----:B------:R-:W-:Y:S01]  /*0db0*/  ISETP.GE.U32.AND P3, PT, R11, UR4, PT ;  /* 0x000000040b007c0c */ /* 0x000fe2000bf66070 */
[----:B------:R-:W3:Y:S01]  /*0dc0*/  @!P5 LDC.64 R36, c[0x0][0x3e0] ;  /* 0x0000f800ff24db82 */ /* 0x000ee20000000a00 */
[----:B-1----:R-:W-:-:S02]  /*0dd0*/  @!P1 LEA R52, P6, R46, R44, 0x1 ;  /* 0x0000002c2e349211 */ /* 0x002fc400078c08ff */
[----:B------:R-:W-:-:S05]  /*0de0*/  ISETP.GE.AND.EX P3, PT, R57, UR5, PT, P3 ;  /* 0x0000000539007c0c */ /* 0x000fca000bf66330 */
[----:B------:R-:W1:Y:S01]  /*0df0*/  @!P4 LDC.64 R38, c[0x0][0x390] ;  /* 0x0000e400ff26cb82 */ /* 0x000e620000000a00 */
[----:B------:R-:W-:Y:S02]  /*0e00*/  MOV R81, RZ ;  /* 0x000000ff00517202 */ /* 0x000fe40000000f00 */
[----:B------:R-:W-:Y:S01]  /*0e10*/  @!P1 LEA.HI.X R53, R46, R45, R24, 0x1, P6 ;  /* 0x0000002d2e359211 */ /* 0x000fe200030f0c18 */
[----:B0-----:R-:W-:Y:S01]  /*0e20*/  @!P4 IMAD R26, R33, R42, RZ ;  /* 0x0000002a211ac224 */ /* 0x001fe200078e02ff */
[----:B------:R-:W-:Y:S02]  /*0e30*/  @!P2 IADD3 R24, PT, PT, R49, R55, RZ ;  /* 0x000000373118a210 */ /* 0x000fe40007ffe0ff */
[----:B---3--:R-:W-:Y:S01]  /*0e40*/  @!P2 LEA R40, P6, R48, R40, 0x1 ;  /* 0x000000283028a211 */ /* 0x008fe200078c08ff */
[----:B------:R-:W0:Y:S01]  /*0e50*/  @!P5 LDC.64 R50, c[0x0][0x390] ;  /* 0x0000e400ff32db82 */ /* 0x000e220000000a00 */
[----:B------:R3:W5:Y:S01]  /*0e60*/  @!P1 LDG.E R81, desc[UR6][R52.64] ;  /* 0x0000000634519981 */ /* 0x000762000c1e1900 */
[----:B------:R-:W-:-:S02]  /*0e70*/  @!P4 MOV R44, R102 ;  /* 0x00000066002cc202 */ /* 0x000fc40000000f00 */
[----:B------:R-:W-:Y:S02]  /*0e80*/  @!P4 MOV R45, R105 ;  /* 0x00000069002dc202 */ /* 0x000fe40000000f00 */
[----:B------:R-:W-:Y:S02]  /*0e90*/  ISETP.GE.U32.AND P1, PT, R12, UR4, PT ;  /* 0x000000040c007c0c */ /* 0x000fe4000bf26070 */
[----:B------:R-:W-:Y:S01]  /*0ea0*/  MOV R83, RZ ;  /* 0x000000ff00537202 */ /* 0x000fe20000000f00 */
[----:B------:R-:W-:Y:S01]  /*0eb0*/  @!P4 IMAD R47, R70, R43, R26 ;  /* 0x0000002b462fc224 */ /* 0x000fe200078e021a */
[----:B------:R-:W-:Y:S01]  /*0ec0*/  @!P2 LEA.HI.X R41, R48, R41, R24, 0x1, P6 ;  /* 0x000000293029a211 */ /* 0x000fe200030f0c18 */
[----:B------:R-:W-:Y:S01]  /*0ed0*/  @!P4 IMAD.WIDE.U32 R42, R70, R42, R44 ;  /* 0x0000002a462ac225 */ /* 0x000fe200078e002c */
[----:B------:R-:W-:Y:S01]  /*0ee0*/  ISETP.GE.U32.AND P6, PT, R13, UR4, PT ;  /* 0x000000040d007c0c */ /* 0x000fe2000bfc6070 */
[----:B------:R-:W0:Y:S01]  /*0ef0*/  @!P3 LDC.64 R44, c[0x0][0x3e0] ;  /* 0x0000f800ff2cbb82 */ /* 0x000e220000000a00 */
[----:B------:R-:W-:Y:S01]  /*0f00*/  ISETP.GE.AND.EX P1, PT, R59, UR5, PT, P1 ;  /* 0x000000053b007c0c */ /* 0x000fe2000bf26310 */
        /* <DEDUP_REMOVED lines=17> */
[C---:B0-----:R-:W-:Y:S02]  /*1020*/  @!P5 LEA R50, P6, R36.reuse, R50, 0x1 ;  /* 0x000000322432d211 */ /* 0x041fe400078c08ff */
[----:B------:R-:W-:Y:S02]  /*1030*/  ISETP.GE.AND.EX P4, PT, R63, UR5, PT, P4 ;  /* 0x000000053f007c0c */ /* 0x000fe4000bf86340 */
[----:B------:R-:W-:Y:S02]  /*1040*/  @!P5 LEA.HI.X R51, R36, R51, R24, 0x1, P6 ;  /* 0x000000332433d211 */ /* 0x000fe400030f0c18 */
[----:B------:R-:W-:Y:S01]  /*1050*/  ISETP.GE.U32.AND P6, PT, R15, UR4, PT ;  /* 0x000000040f007c0c */ /* 0x000fe2000bfc6070 */
[----:B------:R-:W0:Y:S01]  /*1060*/  @!P1 LDC.64 R36, c[0x0][0x390] ;  /* 0x0000e400ff249b82 */ /* 0x000e220000000a00 */
[----:B------:R-:W-:Y:S01]  /*1070*/  @!P3 IMAD R26, R57, R44, RZ ;  /* 0x0000002c391ab224 */ /* 0x000fe200078e02ff */
[----:B------:R-:W-:-:S02]  /*1080*/  @!P3 MOV R38, R102 ;  /* 0x000000660026b202 */ /* 0x000fc40000000f00 */
[----:B------:R-:W-:Y:S02]  /*1090*/  @!P3 MOV R39, R105 ;  /* 0x000000690027b202 */ /* 0x000fe40000000f00 */
[----:B------:R-:W-:Y:S01]  /*10a0*/  ISETP.GE.AND.EX P6, PT, R65, UR5, PT, P6 ;  /* 0x0000000541007c0c */ /* 0x000fe2000bfc6360 */
[C---:B------:R-:W-:Y:S01]  /*10b0*/  @!P3 IMAD R53, R11.reuse, R45, R26 ;  /* 0x0000002d0b35b224 */ /* 0x040fe200078e021a */
[----:B------:R-:W-:Y:S01]  /*10c0*/  MOV R91, RZ ;  /* 0x000000ff005b7202 */ /* 0x000fe20000000f00 */
[----:B------:R-:W-:Y:S01]  /*10d0*/  @!P3 IMAD.WIDE.U32 R44, R11, R44, R38 ;  /* 0x0000002c0b2cb225 */ /* 0x000fe200078e0026 */
[----:B------:R-:W2:Y:S04]  /*10e0*/  @!P4 LDC.64 R40, c[0x0][0x3e0] ;  /* 0x0000f800ff28cb82 */ /* 0x000ea80000000a00 */
[----:B------:R3:W5:Y:S01]  /*10f0*/  @!P5 LDG.E R91, desc[UR6][R50.64] ;  /* 0x00000006325bd981 */ /* 0x000762000c1e1900 */
[----:B------:R-:W-:-:S02]  /*1100*/  @!P3 IADD3 R24, PT, PT, R45, R53, RZ ;  /* 0x000000352d18b210 */ /* 0x000fc40007ffe0ff */
[C---:B-1----:R-:W-:Y:S01]  /*1110*/  @!P3 LEA R46, P5, R44.reuse, R46, 0x1 ;  /* 0x0000002e2c2eb211 */ /* 0x042fe200078a08ff */
[----:B------:R-:W1:Y:S01]  /*1120*/  @!P2 LDC.64 R38, c[0x0][0x390] ;  /* 0x0000e400ff26ab82 */ /* 0x000e620000000a00 */
[----:B---3--:R-:W-:Y:S02]  /*1130*/  @!P1 IMAD R26, R59, R48, RZ ;  /* 0x000000303b1a9224 */ /* 0x008fe400078e02ff */
[----:B------:R-:W-:Y:S02]  /*1140*/  @!P3 LEA.HI.X R47, R44, R47, R24, 0x1, P5 ;  /* 0x0000002f2c2fb211 */ /* 0x000fe400028f0c18 */
[----:B------:R-:W-:Y:S02]  /*1150*/  @!P1 MOV R50, R102 ;  /* 0x0000006600329202 */ /* 0x000fe40000000f00 */
[----:B------:R-:W-:Y:S01]  /*1160*/  @!P1 MOV R51, R105 ;  /* 0x0000006900339202 */ /* 0x000fe20000000f00 */
[----:B------:R-:W3:Y:S01]  /*1170*/  @!P6 LDC.64 R44, c[0x0][0x3e0] ;  /* 0x0000f800ff2ceb82 */ /* 0x000ee20000000a00 */
[----:B----4-:R-:W-:-:S02]  /*1180*/  @!P2 IMAD R24, R61, R42, RZ ;  /* 0x0000002a3d18a224 */ /* 0x010fc400078e02ff */
[C---:B------:R-:W-:Y:S02]  /*1190*/  @!P1 IMAD R55, R12.reuse, R49, R26 ;  /* 0x000000310c379224 */ /* 0x040fe400078e021a */
[----:B------:R-:W-:-:S03]  /*11a0*/  @!P1 IMAD.WIDE.U32 R50, R12, R48, R50 ;  /* 0x000000300c329225 */ /* 0x000fc600078e0032 */
[----:B------:R-:W4:Y:S01]  /*11b0*/  @!P4 LDC.64 R48, c[0x0][0x390] ;  /* 0x0000e400ff30cb82 */ /* 0x000f220000000a00 */
[----:B------:R-:W-:Y:S01]  /*11c0*/  @!P2 IMAD R67, R13, R43, R24 ;  /* 0x0000002b0d43a224 */ /* 0x000fe200078e0218 */
[----:B------:R-:W-:Y:S02]  /*11d0*/  @!P1 IADD3 R24, PT, PT, R51, R55, RZ ;  /* 0x0000003733189210 */ /* 0x000fe40007ffe0ff */
[C---:B0-----:R-:W-:Y:S02]  /*11e0*/  @!P1 LEA R36, P5, R50.reuse, R36, 0x1 ;  /* 0x0000002432249211 */ /* 0x041fe400078a08ff */
[----:B------:R-:W-:Y:S02]  /*11f0*/  @!P2 MOV R52, R102 ;  /* 0x000000660034a202 */ /* 0x000fe40000000f00 */
[----:B------:R-:W-:Y:S02]  /*1200*/  @!P2 MOV R53, R105 ;  /* 0x000000690035a202 */ /* 0x000fe40000000f00 */
[----:B------:R-:W-:-:S02]  /*1210*/  @!P1 LEA.HI.X R37, R50, R37, R24, 0x1, P5 ;  /* 0x0000002532259211 */ /* 0x000fc400028f0c18 */
[----:B------:R-:W0:Y:S01]  /*1220*/  @!P6 LDC.64 R50, c[0x0][0x390] ;  /* 0x0000e400ff32eb82 */ /* 0x000e220000000a00 */
[----:B------:R-:W-:Y:S02]  /*1230*/  MOV R93, RZ ;  /* 0x000000ff005d7202 */ /* 0x000fe40000000f00 */
[----:B------:R-:W-:Y:S01]  /*1240*/  MOV R95, RZ ;  /* 0x000000ff005f7202 */ /* 0x000fe20000000f00 */
[----:B------:R-:W-:-:S03]  /*1250*/  @!P2 IMAD.WIDE.U32 R42, R13, R42, R52 ;  /* 0x0000002a0d2aa225 */ /* 0x000fc600078e0034 */
[----:B------:R-:W5:Y:S01]  /*1260*/  @!P3 LDG.E R93, desc[UR6][R46.64] ;  /* 0x000000062e5db981 */ /* 0x000f62000c1e1900 */
[----:B--2---:R-:W-:Y:S01]  /*1270*/  @!P4 IMAD R26, R63, R40, RZ ;  /* 0x000000283f1ac224 */ /* 0x004fe200078e02ff */
[----:B------:R-:W-:Y:S02]  /*1280*/  @!P2 IADD3 R24, PT, PT, R43, R67, RZ ;  /* 0x000000432b18a210 */ /* 0x000fe40007ffe0ff */
[----:B------:R2:W5:Y:S01]  /*1290*/  @!P1 LDG.E R95, desc[UR6][R36.64] ;  /* 0x00000006245f9981 */ /* 0x000562000c1e1900 */
[----:B-1----:R-:W-:Y:S01]  /*12a0*/  @!P2 LEA R38, P3, R42, R38, 0x1 ;  /* 0x000000262a26a211 */ /* 0x002fe200078608ff */
[----:B------:R-:W-:-:S03]  /*12b0*/  @!P4 IMAD R43, R14, R41, R26 ;  /* 0x000000290e2bc224 */ /* 0x000fc600078e021a */
[----:B------:R-:W-:Y:S02]  /*12c0*/  @!P2 LEA.HI.X R39, R42, R39, R24, 0x1, P3 ;  /* 0x000000272a27a211 */ /* 0x000fe400018f0c18 */
[----:B--2---:R-:W-:Y:S02]  /*12d0*/  @!P4 MOV R36, R102 ;  /* 0x000000660024c202 */ /* 0x004fe40000000f00 */
[-C--:B------:R-:W-:Y:S01]  /*12e0*/  @!P4 MOV R37, R105.reuse ;  /* 0x000000690025c202 */ /* 0x080fe20000000f00 */
[----:B---3--:R-:W-:Y:S01]  /*12f0*/  @!P6 IMAD R24, R65, R44, RZ ;  /* 0x0000002c4118e224 */ /* 0x008fe200078e02ff */
[----:B------:R-:W-:Y:S01]  /*1300*/  MOV R97, RZ ;  /* 0x000000ff00617202 */ /* 0x000fe20000000f00 */
[----:B------:R-:W-:Y:S01]  /*1310*/  @!P4 IMAD.WIDE.U32 R40, R14, R40, R36 ;  /* 0x000000280e28c225 */ /* 0x000fe200078e0024 */
[----:B------:R-:W-:Y:S02]  /*1320*/  @!P6 MOV R36, R102 ;  /* 0x000000660024e202 */ /* 0x000fe40000000f00 */
[----:B------:R-:W-:Y:S01]  /*1330*/  @!P6 MOV R37, R105 ;  /* 0x000000690025e202 */ /* 0x000fe20000000f00 */
[----:B------:R-:W-:Y:S01]  /*1340*/  @!P6 IMAD R45, R15, R45, R24 ;  /* 0x0000002d0f2de224 */ /* 0x000fe200078e0218 */
[----:B------:R-:W-:Y:S01]  /*1350*/  @!P4 IADD3 R24, PT, PT, R41, R43, RZ ;  /* 0x0000002b2918c210 */ /* 0x000fe20007ffe0ff */
[----:B------:R1:W2:Y:S01]  /*1360*/  @!P2 LDG.E R97, desc[UR6][R38.64] ;  /* 0x000000062661a981 */ /* 0x0002a2000c1e1900 */
[----:B----4-:R-:W-:Y:S01]  /*1370*/  @!P4 LEA R48, P1, R40, R48, 0x1 ;  /* 0x000000302830c211 */ /* 0x010fe200078208ff */
[----:B------:R-:W-:Y:S01]  /*1380*/  @!P6 IMAD.WIDE.U32 R36, R15, R44, R36 ;  /* 0x0000002c0f24e225 */ /* 0x000fe200078e0024 */
[----:B------:R-:W-:-:S02]  /*1390*/  MOV R66, RZ ;  /* 0x000000ff00427202 */ /* 0x000fc40000000f00 */
[----:B------:R-:W-:Y:S02]  /*13a0*/  @!P4 LEA.HI.X R49, R40, R49, R24, 0x1, P1 ;  /* 0x000000312831c211 */ /* 0x000fe400008f0c18 */
[----:B------:R-:W-:Y:S02]  /*13b0*/  @!P6 IADD3 R24, PT, PT, R37, R45, RZ ;  /* 0x0000002d2518e210 */ /* 0x000fe40007ffe0ff */
[C---:B0-----:R-:W-:Y:S01]  /*13c0*/  @!P6 LEA R50, P1, R36.reuse, R50, 0x1 ;  /* 0x000000322432e211 */ /* 0x041fe200078208ff */
[----:B------:R-:W3:Y:S01]  /*13d0*/  @!P4 LDG.E R66, desc[UR6][R48.64] ;  /* 0x000000063042c981 */ /* 0x000ee2000c1e1900 */
        /* <DEDUP_REMOVED lines=14> */
[C---:B-1----:R-:W-:Y:S01]  /*14c0*/  FADD.FTZ R39, R20.reuse, R69 ;  /* 0x0000004514277221 */ /* 0x042fe20000010000 */
        /* <DEDUP_REMOVED lines=45> */
[----:B------:R-:W-:-:S04]  /*17a0*/  FADD.FTZ R37, R37, R38 ;  /* 0x0000002625257221 */ /* 0x000fc80000010000 */
[----:B------:R-:W-:Y:S01]  /*17b0*/  FADD.FTZ R38, R81, R32 ;  /* 0x0000002051267221 */ /* 0x000fe20000010000 */
[C---:B------:R-:W-:Y:S01]  /*17c0*/  PRMT R34, R83.reuse, 0x7632, R34 ;  /* 0x0000763253227816 */ /* 0x040fe20000000022 */
[----:B------:R-:W-:Y:S01]  /*17d0*/  FMUL.FTZ R40, R32, R32 ;  /* 0x0000002020287220 */ /* 0x000fe20000410000 */
[----:B------:R-:W-:Y:S02]  /*17e0*/  SHF.L.U32 R83, R83, 0x10, RZ ;  /* 0x0000001053537819 */ /* 0x000fe400000006ff */
[----:B------:R-:W-:Y:S01]  /*17f0*/  SHF.L.U32 R34, R34, 0x10, RZ ;  /* 0x0000001022227819 */ /* 0x000fe200000006ff */
[----:B------:R-:W-:Y:S01]  /*1800*/  FADD.FTZ R36, R36, R39 ;  /* 0x0000002724247221 */ /* 0x000fe20000010000 */
[----:B------:R-:W-:Y:S01]  /*1810*/  FADD.FTZ R37, R37, R38 ;  /* 0x0000002625257221 */ /* 0x000fe20000010000 */
[----:B------:R-:W-:Y:S02]  /*1820*/  FFMA.FTZ R39, R81, R81, R40 ;  /* 0x0000005151277223 */ /* 0x000fe40000010028 */
[----:B------:R-:W-:Y:S01]  /*1830*/  FADD.FTZ R38, R83, R34 ;  /* 0x0000002253267221 */ /* 0x000fe20000010000 */
[----:B------:R-:W-:Y:S01]  /*1840*/  FMUL.FTZ R40, R34, R34 ;  /* 0x0000002222287220 */ /* 0x000fe20000410000 */
[----:B------:R-:W-:Y:S01]  /*1850*/  FADD.FTZ R36, R36, R39 ;  /* 0x0000002724247221 */ /* 0x000fe20000010000 */
[----:B------:R-:W-:-:S02]  /*1860*/  PRMT R56, R89, 0x7632, R56 ;  /* 0x0000763259387816 */ /* 0x000fc40000000038 */
[----:B------:R-:W-:Y:S02]  /*1870*/  SHF.L.U32 R89, R89, 0x10, RZ ;  /* 0x0000001059597819 */ /* 0x000fe400000006ff */
[----:B------:R-:W-:Y:S01]  /*1880*/  SHF.L.U32 R56, R56, 0x10, RZ ;  /* 0x0000001038387819 */ /* 0x000fe200000006ff */
[----:B------:R-:W-:Y:S01]  /*1890*/  FADD.FTZ R37, R37, R38 ;  /* 0x0000002625257221 */ /* 0x000fe20000010000 */
[----:B------:R-:W-:-:S03]  /*18a0*/  FFMA.FTZ R39, R83, R83, R40 ;  /* 0x0000005353277223 */ /* 0x000fc60000010028 */
[----:B------:R-:W-:Y:S01]  /*18b0*/  FADD.FTZ R38, R89, R56 ;  /* 0x0000003859267221 */ /* 0x000fe20000010000 */
[----:B------:R-:W-:Y:S01]  /*18c0*/  FMUL.FTZ R40, R56, R56 ;  /* 0x0000003838287220 */ /* 0x000fe20000410000 */
[----:B------:R-:W-:Y:S02]  /*18d0*/  FADD.FTZ R36, R36, R39 ;  /* 0x0000002724247221 */ /* 0x000fe40000010000 */
[----:B------:R-:W-:Y:S01]  /*18e0*/  FADD.FTZ R37, R37, R38 ;  /* 0x0000002625257221 */ /* 0x000fe20000010000 */
[----:B------:R-:W-:Y:S01]  /*18f0*/  FFMA.FTZ R39, R89, R89, R40 ;  /* 0x0000005959277223 */ /* 0x000fe20000010028 */
[C---:B------:R-:W-:Y:S02]  /*1900*/  PRMT R58, R91.reuse, 0x7632, R58 ;  /* 0x000076325b3a7816 */ /* 0x040fe4000000003a */
[----:B------:R-:W-:Y:S02]  /*1910*/  SHF.L.U32 R91, R91, 0x10, RZ ;  /* 0x000000105b5b7819 */ /* 0x000fe400000006ff */
[----:B------:R-:W-:Y:S01]  /*1920*/  SHF.L.U32 R58, R58, 0x10, RZ ;  /* 0x000000103a3a7819 */ /* 0x000fe200000006ff */
[----:B------:R-:W-:-:S04]  /*1930*/  FADD.FTZ R36, R36, R39 ;  /* 0x0000002724247221 */ /* 0x000fc80000010000 */
[----:B------:R-:W-:Y:S01]  /*1940*/  FADD.FTZ R38, R91, R58 ;  /* 0x0000003a5b267221 */ /* 0x000fe20000010000 */
[----:B------:R-:W-:-:S03]  /*1950*/  FMUL.FTZ R40, R58, R58 ;  /* 0x0000003a3a287220 */ /* 0x000fc60000410000 */
[----:B------:R-:W-:Y:S01]  /*1960*/  FADD.FTZ R37, R37, R38 ;  /* 0x0000002625257221 */ /* 0x000fe20000010000 */
[----:B------:R-:W-:-:S04]  /*1970*/  FFMA.FTZ R39, R91, R91, R40 ;  /* 0x0000005b5b277223 */ /* 0x000fc80000010028 */
[----:B------:R-:W-:Y:S01]  /*1980*/  FADD.FTZ R36, R36, R39 ;  /* 0x0000002724247221 */ /* 0x000fe20000010000 */
[C---:B------:R-:W-:Y:S02]  /*1990*/  PRMT R60, R93.reuse, 0x7632, R60 ;  /* 0x000076325d3c7816 */ /* 0x040fe4000000003c */
[----:B------:R-:W-:Y:S02]  /*19a0*/  SHF.L.U32 R93, R93, 0x10, RZ ;  /* 0x000000105d5d7819 */ /* 0x000fe400000006ff */
[----:B------:R-:W-:Y:S02]  /*19b0*/  SHF.L.U32 R60, R60, 0x10, RZ ;  /* 0x000000103c3c7819 */ /* 0x000fe400000006ff */
[C---:B------:R-:W-:Y:S02]  /*19c0*/  PRMT R62, R95.reuse, 0x7632, R62 ;  /* 0x000076325f3e7816 */ /* 0x040fe4000000003e */
[----:B------:R-:W-:Y:S01]  /*19d0*/  SHF.L.U32 R95, R95, 0x10, RZ ;  /* 0x000000105f5f7819 */ /* 0x000fe200000006ff */
[----:B------:R-:W-:Y:S01]  /*19e0*/  FADD.FTZ R38, R93, R60 ;  /* 0x0000003c5d267221 */ /* 0x000fe20000010000 */
[----:B------:R-:W-:Y:S01]  /*19f0*/  SHF.L.U32 R62, R62, 0x10, RZ ;  /* 0x000000103e3e7819 */ /* 0x000fe200000006ff */
[----:B------:R-:W-:-:S02]  /*1a00*/  FMUL.FTZ R40, R60, R60 ;  /* 0x0000003c3c287220 */ /* 0x000fc40000410000 */
[----:B------:R-:W-:Y:S02]  /*1a10*/  FADD.FTZ R37, R37, R38 ;  /* 0x0000002625257221 */ /* 0x000fe40000010000 */
[----:B------:R-:W-:Y:S01]  /*1a20*/  FFMA.FTZ R39, R93, R93, R40 ;  /* 0x0000005d5d277223 */ /* 0x000fe20000010028 */
[----:B------:R-:W-:Y:S01]  /*1a30*/  FADD.FTZ R38, R95, R62 ;  /* 0x0000003e5f267221 */ /* 0x000fe20000010000 */
[----:B------:R-:W-:Y:S02]  /*1a40*/  FMUL.FTZ R40, R62, R62 ;  /* 0x0000003e3e287220 */ /* 0x000fe40000410000 */
[----:B------:R-:W-:Y:S01]  /*1a50*/  FADD.FTZ R36, R36, R39 ;  /* 0x0000002724247221 */ /* 0x000fe20000010000 */
[C---:B--2---:R-:W-:Y:S02]  /*1a60*/  PRMT R64, R97.reuse, 0x7632, R64 ;  /* 0x0000763261407816 */ /* 0x044fe40000000040 */
[----:B------:R-:W-:Y:S02]  /*1a70*/  SHF.L.U32 R97, R97, 0x10, RZ ;  /* 0x0000001061617819 */ /* 0x000fe400000006ff */
[----:B------:R-:W-:Y:S01]  /*1a80*/  SHF.L.U32 R64, R64, 0x10, RZ ;  /* 0x0000001040407819 */ /* 0x000fe200000006ff */
[----:B------:R-:W-:Y:S01]  /*1a90*/  FADD.FTZ R37, R37, R38 ;  /* 0x0000002625257221 */ /* 0x000fe20000010000 */
[----:B------:R-:W-:Y:S01]  /*1aa0*/  FFMA.FTZ R39, R95, R95, R40 ;  /* 0x0000005f5f277223 */ /* 0x000fe20000010028 */
[----:B---3--:R-:W-:-:S02]  /*1ab0*/  PRMT R99, R66, 0x7632, R99 ;  /* 0x0000763242637816 */ /* 0x008fc40000000063 */
[----:B------:R-:W-:Y:S01]  /*1ac0*/  FADD.FTZ R38, R97, R64 ;  /* 0x0000004061267221 */ /* 0x000fe20000010000 */
[----:B------:R-:W-:Y:S01]  /*1ad0*/  SHF.L.U32 R66, R66, 0x10, RZ ;  /* 0x0000001042427819 */ /* 0x000fe200000006ff */
[----:B------:R-:W-:Y:S01]  /*1ae0*/  FMUL.FTZ R40, R64, R64 ;  /* 0x0000004040287220 */ /* 0x000fe20000410000 */
[----:B------:R-:W-:Y:S01]  /*1af0*/  SHF.L.U32 R99, R99, 0x10, RZ ;  /* 0x0000001063637819 */ /* 0x000fe200000006ff */
[----:B------:R-:W-:Y:S01]  /*1b00*/  FADD.FTZ R36, R36, R39 ;  /* 0x0000002724247221 */ /* 0x000fe20000010000 */
[----:B------:R-:W-:Y:S01]  /*1b10*/  FADD.FTZ R37, R37, R38 ;  /* 0x0000002625257221 */ /* 0x000fe20000010000 */
[----:B----4-:R-:W-:Y:S01]  /*1b20*/  PRMT R68, R101, 0x7632, R68 ;  /* 0x0000763265447816 */ /* 0x010fe20000000044 */
[----:B------:R-:W-:Y:S01]  /*1b30*/  FFMA.FTZ R39, R97, R97, R40 ;  /* 0x0000006161277223 */ /* 0x000fe20000010028 */
[----:B------:R-:W-:Y:S01]  /*1b40*/  FADD.FTZ R38, R66, R99 ;  /* 0x0000006342267221 */ /* 0x000fe20000010000 */
[----:B------:R-:W-:Y:S01]  /*1b50*/  FMUL.FTZ R41, R99, R99 ;  /* 0x0000006363297220 */ /* 0x000fe20000410000 */
[----:B------:R-:W-:Y:S01]  /*1b60*/  SHF.L.U32 R68, R68, 0x10, RZ ;  /* 0x0000001044447819 */ /* 0x000fe200000006ff */
[----:B------:R-:W-:Y:S01]  /*1b70*/  FADD.FTZ R39, R36, R39 ;  /* 0x0000002724277221 */ /* 0x000fe20000010000 */
[----:B------:R-:W-:Y:S01]  /*1b80*/  SHF.L.U32 R101, R101, 0x10, RZ ;  /* 0x0000001065657819 */ /* 0x000fe200000006ff */
[----:B------:R-:W-:Y:S01]  /*1b90*/  FADD.FTZ R37, R37, R38 ;  /* 0x0000002625257221 */ /* 0x000fe20000010000 */
[----:B------:R-:W-:Y:S01]  /*1ba0*/  LOP3.LUT R36, R9, 0x3e0, RZ, 0xc0, !PT ;  /* 0x000003e009247812 */ /* 0x000fe200078ec0ff */
[----:B------:R-:W-:Y:S01]  /*1bb0*/  FFMA.FTZ R38, R66, R66, R41 ;  /* 0x0000004242267223 */ /* 0x000fe20000010029 */
[----:B------:R-:W-:Y:S01]  /*1bc0*/  FMUL.FTZ R42, R68, R68 ;  /* 0x00000044442a7220 */ /* 0x000fe20000410000 */
[----:B------:R-:W-:Y:S01]  /*1bd0*/  FADD.FTZ R40, R101, R68 ;  /* 0x0000004465287221 */ /* 0x000fe20000010000 */
[C---:B------:R-:W-:Y:S01]  /*1be0*/  ISETP.GT.U32.AND P1, PT, R36.reuse, 0x168, PT ;  /* 0x000001682400780c */ /* 0x040fe20003f24070 */
        /* <DEDUP_REMOVED lines=83> */
.L_x_2085:
[----:B------:R-:W-:Y:S05]  /*2120*/  BSYNC.RECONVERGENT B0 ;  /* 0x0000000000007941 */ /* 0x000fea0003800200 */
.L_x_2084:
        /* <DEDUP_REMOVED lines=10> */
[----:B------:R-:W-:Y:S02]  /*21d0*/  LOP3.LUT P1, R40, R4, 0x2, RZ, 0xc0, !PT ;  /* 0x0000000204287812 */ /* 0x000fe4000782c0ff */
[----:B------:R-:W-:Y:S01]  /*21e0*/  IADD3 R41, PT, PT, R39, R8, RZ ;  /* 0x0000000827297210 */ /* 0x000fe20007ffe0ff */
[----:B------:R-:W-:Y:S01]  /*21f0*/  IMAD R39, R6, R7, R8 ;  /* 0x0000000706277224 */ /* 0x000fe200078e0208 */
[----:B------:R-:W-:-:S03]  /*2200*/  SEL R43, R0, RZ, !P1 ;  /* 0x000000ff002b7207 */ /* 0x000fc60004800000 */
[----:B------:R-:W-:Y:S01]  /*2210*/  IMAD.WIDE.U32 R38, R39, 0x8, R46 ;  /* 0x0000000827267825 */ /* 0x000fe200078e002e */
[----:B------:R-:W-:-:S04]  /*2220*/  ISETP.NE.AND P1, PT, R43, -0x1, PT ;  /* 0xffffffff2b00780c */ /* 0x000fc80003f25270 */
        /* <DEDUP_REMOVED lines=9> */
.L_x_2088:
[----:B-1----:R-:W2:Y:S04]  /*22c0*/  LDG.E.STRONG.GPU R38, desc[UR6][R36.64] ;  /* 0x0000000624267981 */ /* 0x002ea8000c1ef900 */
[----:B--2---:R-:W-:Y:S01]  /*22d0*/  CCTL.IVALL ;  /* 0x00000000ff00798f */ /* 0x004fe20002000000 */
[----:B------:R-:W-:Y:S05]  /*22e0*/  YIELD ;  /* 0x0000000000007946 */ /* 0x000fea0003800000 */
[----:B------:R-:W-:-:S13]  /*22f0*/  ISETP.NE.AND P1, PT, R38, R43, PT ;  /* 0x0000002b2600720c */ /* 0x000fda0003f25270 */
[----:B------:R-:W-:Y:S05]  /*2300*/  @P1 BRA `(.L_x_2088) ;  /* 0xfffffffc00ec1947 */ /* 0x000fea000383ffff */
.L_x_2087:
        /* <DEDUP_REMOVED lines=15> */
.L_x_2090:
        /* <DEDUP_REMOVED lines=60> */
.L_x_2089:
        /* <DEDUP_REMOVED lines=35> */
.L_x_2091:
        /* <DEDUP_REMOVED lines=18> */
.L_x_2092:
        /* <DEDUP_REMOVED lines=9> */
.L_x_2093:
[----:B------:R-:W-:Y:S05]  /*2ba0*/  BSYNC.RECONVERGENT B0 ;  /* 0x0000000000007941 */ /* 0x000fea0003800200 */
.L_x_2086:
[----:B------:R-:W0:Y:S01]  /*2bb0*/  S2UR UR5, SR_CgaCtaId ;  /* 0x00000000000579c3 */ /* 0x000e220000008800 */
[----:B------:R-:W2:Y:S01]  /*2bc0*/  LDCU UR8, c[0x0][0x414] ;  /* 0x00008280ff0877ac */ /* 0x000ea20008000800 */
[----:B------:R-:W-:Y:S01]  /*2bd0*/  LOP3.LUT R45, R16, 0xffff, RZ, 0xc0, !PT ;  /* 0x0000ffff102d7812 */ /* 0x000fe200078ec0ff */
[----:B------:R-:W-:-:S03]  /*2be0*/  UMOV UR4, 0x400 ;  /* 0x0000040000047882 */ /* 0x000fc60000000000 */
[----:B------:R-:W-:Y:S02]  /*2bf0*/  IADD3 R45, PT, PT, R94, R45, RZ ;  /* 0x0000002d5e2d7210 */ /* 0x000fe40007ffe0ff */
[----:B-1----:R-:W1:Y:S08]  /*2c00*/  @P0 LDC.64 R36, c[0x0][0x388] ;  /* 0x0000e200ff240b82 */ /* 0x002e700000000a00 */
[----:B------:R-:W3:Y:S01]  /*2c10*/  LDC.64 R40, c[0x0][0x398] ;  /* 0x0000e600ff287b82 */ /* 0x000ee20000000a00 */
[----:B0-----:R-:W-:-:S07]  /*2c20*/  ULEA UR4, UR5, UR4, 0x18 ;  /* 0x0000000405047291 */ /* 0x001fce000f8ec0ff */
[----:B------:R-:W0:Y:S01]  /*2c30*/  LDC.64 R38, c[0x0][0x3a0] ;  /* 0x0000e800ff267b82 */ /* 0x000e220000000a00 */
[----:B-1----:R-:W-:-:S04]  /*2c40*/  @P0 IMAD.WIDE R42, R2, 0x8, R36 ;  /* 0x00000008022a0825 */ /* 0x002fc800078e0224 */
[----:B--2---:R-:W-:Y:S01]  /*2c50*/  @P0 FMUL.FTZ R36, R84, UR8 ;  /* 0x0000000854240c20 */ /* 0x004fe20008410000 */
[----:B------:R-:W-:Y:S01]  /*2c60*/  @P0 FMUL.FTZ R37, R85, UR8 ;  /* 0x0000000855250c20 */ /* 0x000fe20008410000 */
[----:B------:R-:W-:Y:S04]  /*2c70*/  @!P2 STS.64 [UR4+0x80], R84 ;  /* 0x00008054ff00a988 */ /* 0x000fe80008000a04 */
[----:B------:R-:W-:Y:S01]  /*2c80*/  @P0 STG.E.64 desc[UR6][R42.64], R36 ;  /* 0x000000242a000986 */ /* 0x000fe2000c101b06 */
[C---:B---3--:R-:W-:Y:S01]  /*2c90*/  IMAD.WIDE R40, R45.reuse, 0x2, R40 ;  /* 0x000000022d287825 */ /* 0x048fe200078e0228 */
[----:B------:R-:W-:Y:S03]  /*2ca0*/  BAR.SYNC.DEFER_BLOCKING 0x0 ;  /* 0x0000000000007b1d */ /* 0x000fe60000010000 */
[----:B0-----:R-:W-:-:S03]  /*2cb0*/  IMAD.WIDE R44, R45, 0x2, R38 ;  /* 0x000000022d2c7825 */ /* 0x001fc600078e0226 */
[----:B------:R-:W2:Y:S04]  /*2cc0*/  LDG.E.U16 R47, desc[UR6][R40.64] ;  /* 0x00000006282f7981 */ /* 0x000ea8000c1e1500 */
[----:B------:R0:W3:Y:S04]  /*2cd0*/  LDG.E.U16 R48, desc[UR6][R40.64+0x2] ;  /* 0x0000020628307981 */ /* 0x0000e8000c1e1500 */
[----:B------:R-:W4:Y:S04]  /*2ce0*/  LDG.E.U16 R49, desc[UR6][R44.64] ;  /* 0x000000062c317981 */ /* 0x000f28000c1e1500 */
[----:B------:R4:W5:Y:S01]  /*2cf0*/  LDG.E.U16 R50, desc[UR6][R44.64+0x2] ;  /* 0x000002062c327981 */ /* 0x000962000c1e1500 */
[----:B------:R-:W-:Y:S01]  /*2d00*/  BSSY.RECONVERGENT B0, `(.L_x_2094) ;  /* 0x000038e000007945 */ /* 0x000fe20003800200 */
[----:B0-----:R-:W-:-:S02]  /*2d10*/  HFMA2 R40, -RZ, RZ, 1.875, 0 ;  /* 0x3f800000ff287431 */ /* 0x001fc400000001ff */
[----:B------:R-:W0:Y:S01]  /*2d20*/  LDS.64 R38, [UR4+0x80] ;  /* 0x00008004ff267984 */ /* 0x000e220008000a00 */
[----:B------:R-:W1:Y:S02]  /*2d30*/  LDCU.U8 UR4, c[0x0][0x3fc] ;  /* 0x00007f80ff0477ac */ /* 0x000e640008000000 */
[----:B-1----:R-:W-:Y:S01]  /*2d40*/  UISETP.NE.AND UP0, UPT, UR4, URZ, UPT ;  /* 0x000000ff0400728c */ /* 0x002fe2000bf05270 */
[----:B0-----:R-:W-:-:S04]  /*2d50*/  FMUL.FTZ R46, R38, UR8 ;  /* 0x00000008262e7c20 */ /* 0x001fc80008410000 */
[----:B------:R-:W-:-:S04]  /*2d60*/  FMUL.FTZ R38, R46, R46 ;  /* 0x0000002e2e267220 */ /* 0x000fc80000410000 */
[----:B------:R-:W-:-:S05]  /*2d70*/  FFMA.FTZ R38, R39, UR8, -R38 ;  /* 0x0000000827267c23 */ /* 0x000fca0008010826 */
[----:B------:R-:W-:-:S13]  /*2d80*/  FSETP.GTU.FTZ.AND P1, PT, R38, RZ, PT ;  /* 0x000000ff2600720b */ /* 0x000fda0003f3c000 */
[----:B------:R-:W0:Y:S02]  /*2d90*/  @P1 LDC R37, c[0x0][0x3a8] ;  /* 0x0000ea00ff251b82 */ /* 0x000e240000000800 */
[----:B0-----:R-:W-:-:S04]  /*2da0*/  @P1 FADD.FTZ R38, R38, R37 ;  /* 0x0000002526261221 */ /* 0x001fc80000010000 */
[----:B------:R0:W1:Y:S01]  /*2db0*/  @P1 MUFU.RSQ R40, R38 ;  /* 0x0000002600281308 */ /* 0x0000620000001400 */
[----:B--2---:R-:W-:Y:S02]  /*2dc0*/  SHF.L.U32 R41, R47, 0x10, RZ ;  /* 0x000000102f297819 */ /* 0x004fe400000006ff */
[----:B---3--:R-:W-:Y:S02]  /*2dd0*/  SHF.L.U32 R42, R48, 0x10, RZ ;  /* 0x00000010302a7819 */ /* 0x008fe400000006ff */
[----:B----4-:R-:W-:Y:S02]  /*2de0*/  SHF.L.U32 R44, R49, 0x10, RZ ;  /* 0x00000010312c7819 */ /* 0x010fe400000006ff */
[----:B-----5:R-:W-:Y:S01]  /*2df0*/  SHF.L.U32 R43, R50, 0x10, RZ ;  /* 0x00000010322b7819 */ /* 0x020fe200000006ff */
        /* <DEDUP_REMOVED lines=28> */
.L_x_2097:
[----:B------:R-:W-:Y:S05]  /*2fc0*/  BSYNC.RECONVERGENT B1 ;  /* 0x0000000000017941 */ /* 0x000fea0003800200 */
.L_x_2096:
        /* <DEDUP_REMOVED lines=20> */
.L_x_2099:
[----:B------:R-:W-:Y:S05]  /*3110*/  BSYNC.RECONVERGENT B1 ;  /* 0x0000000000017941 */ /* 0x000fea0003800200 */
.L_x_2098:
        /* <DEDUP_REMOVED lines=28> */
.L_x_2101:
[----:B------:R-:W-:Y:S05]  /*32e0*/  BSYNC.RECONVERGENT B1 ;  /* 0x0000000000017941 */ /* 0x000fea0003800200 */
.L_x_2100:
        /* <DEDUP_REMOVED lines=20> */
.L_x_2103:
[----:B------:R-:W-:Y:S05]  /*3430*/  BSYNC.RECONVERGENT B1 ;  /* 0x0000000000017941 */ /* 0x000fea0003800200 */
.L_x_2102:
        /* <DEDUP_REMOVED lines=20> */
.L_x_2105:
[----:B------:R-:W-:Y:S05]  /*3580*/  BSYNC.RECONVERGENT B1 ;  /* 0x0000000000017941 */ /* 0x000fea0003800200 */
.L_x_2104:
        /* <DEDUP_REMOVED lines=20> */
.L_x_2107:
[----:B------:R-:W-:Y:S05]  /*36d0*/  BSYNC.RECONVERGENT B1 ;  /* 0x0000000000017941 */ /* 0x000fea0003800200 */
.L_x_2106:
        /* <DEDUP_REMOVED lines=28> */
.L_x_2109:
[----:B------:R-:W-:Y:S05]  /*38a0*/  BSYNC.RECONVERGENT B1 ;  /* 0x0000000000017941 */ /* 0x000fea0003800200 */
.L_x_2108:
        /* <DEDUP_REMOVED lines=20> */
.L_x_2111:
[----:B------:R-:W-:Y:S05]  /*39f0*/  BSYNC.RECONVERGENT B1 ;  /* 0x0000000000017941 */ /* 0x000fea0003800200 */
.L_x_2110:
        /* <DEDUP_REMOVED lines=20> */
.L_x_2113:
[----:B------:R-:W-:Y:S05]  /*3b40*/  BSYNC.RECONVERGENT B1 ;  /* 0x0000000000017941 */ /* 0x000fea0003800200 */
.L_x_2112:
        /* <DEDUP_REMOVED lines=20> */
.L_x_2115:
[----:B------:R-:W-:Y:S05]  /*3c90*/  BSYNC.RECONVERGENT B1 ;  /* 0x0000000000017941 */ /* 0x000fea0003800200 */
.L_x_2114:
        /* <DEDUP_REMOVED lines=30> */
.L_x_2117:
[----:B------:R-:W-:Y:S05]  /*3e80*/  BSYNC.RECONVERGENT B1 ;  /* 0x0000000000017941 */ /* 0x000fea0003800200 */
.L_x_2116:
        /* <DEDUP_REMOVED lines=20> */
.L_x_2119:
[----:B------:R-:W-:Y:S05]  /*3fd0*/  BSYNC.RECONVERGENT B1 ;  /* 0x0000000000017941 */ /* 0x000fea0003800200 */
.L_x_2118:
        /* <DEDUP_REMOVED lines=20> */
.L_x_2121:
[----:B------:R-:W-:Y:S05]  /*4120*/  BSYNC.RECONVERGENT B1 ;  /* 0x0000000000017941 */ /* 0x000fea0003800200 */
.L_x_2120:
[----:B------:R-:W-:Y:S04]  /*4130*/  BSSY.RECONVERGENT B1, `(.L_x_2122) ;  /* 0x0000014000017945 */ /* 0x000fe80003800200 */
[----:B------:R-:W-:Y:S05]  /*4140*/  @P2 BRA `(.L_x_2123) ;  /* 0x0000000000482947 */ /* 0x000fea0003800000 */
[----:B------:R-:W5:Y:S01]  /*4150*/  LDCU.64 UR4, c[0x0][0x3e0] ;  /* 0x00007c00ff0477ac */ /* 0x000f620008000a00 */
[--C-:B01234-:R-:W-:Y:S01]  /*4160*/  FADD.FTZ R39, R64, -R46.reuse ;  /* 0x8000002e40277221 */ /* 0x11ffe20000010000 */
[----:B------:R-:W-:Y:S01]  /*4170*/  MOV R36, R102 ;  /* 0x0000006600247202 */ /* 0x000fe20000000f00 */
[----:B------:R-:W-:Y:S01]  /*4180*/  FADD.FTZ R97, R97, -R46 ;  /* 0x8000002e61617221 */ /* 0x000fe20000010000 */
[----:B------:R-:W0:Y:S01]  /*4190*/  LDCU.64 UR10, c[0x0][0x380] ;  /* 0x00007000ff0a77ac */ /* 0x000e220008000a00 */
[----:B------:R-:W-:Y:S01]  /*41a0*/  MOV R37, R105 ;  /* 0x0000006900257202 */ /* 0x000fe20000000f00 */
[-C--:B------:R-:W-:Y:S01]  /*41b0*/  FMUL.FTZ R18, R39, R40.reuse ;  /* 0x0000002827127220 */ /* 0x080fe20000410000 */
[----:B------:R-:W-:-:S03]  /*41c0*/  FMUL.FTZ R97, R97, R40 ;  /* 0x0000002861617220 */ /* 0x000fc60000410000 */
[----:B------:R-:W-:Y:S01]  /*41d0*/  FFMA.FTZ R18, R42, R18, R43 ;  /* 0x000000122a127223 */ /* 0x000fe2000001002b */
        /* <DEDUP_REMOVED lines=9> */
.L_x_2123:
[----:B------:R-:W-:Y:S05]  /*4270*/  BSYNC.RECONVERGENT B1 ;  /* 0x0000000000017941 */ /* 0x000fea0003800200 */
.L_x_2122:
        /* <DEDUP_REMOVED lines=20> */
.L_x_2125:
[----:B------:R-:W-:Y:S05]  /*43c0*/  BSYNC.RECONVERGENT B1 ;  /* 0x0000000000017941 */ /* 0x000fea0003800200 */
.L_x_2124:
        /* <DEDUP_REMOVED lines=19> */
.L_x_2095:
        /* <DEDUP_REMOVED lines=28> */
[----:B0-----:R-:W-:Y:S02]  /*46c0*/  FADD.FTZ R45, R37, 1 ;  /* 0x3f800000252d7421 */ /* 0x001fe40000010000 */
        /* <DEDUP_REMOVED lines=8> */
.L_x_2128:
[----:B------:R-:W-:Y:S05]  /*4750*/  BSYNC.RECONVERGENT B1 ;  /* 0x0000000000017941 */ /* 0x000fea0003800200 */
.L_x_2127:
        /* <DEDUP_REMOVED lines=30> */
.L_x_2130:
[----:B------:R-:W-:Y:S05]  /*4940*/  BSYNC.RECONVERGENT B1 ;  /* 0x0000000000017941 */ /* 0x000fea0003800200 */
.L_x_2129:
        /* <DEDUP_REMOVED lines=38> */
.L_x_2132:
[----:B------:R-:W-:Y:S05]  /*4bb0*/  BSYNC.RECONVERGENT B1 ;  /* 0x0000000000017941 */ /* 0x000fea0003800200 */
.L_x_2131:
        /* <DEDUP_REMOVED lines=26> */
[----:B-1----:R-:W-:Y:S01]  /*4d60*/  FMUL.FTZ R45, R37, R24 ;  /* 0x00000018252d7220 */ /* 0x002fe20000410000 */
[----:B------:R-:W-:-:S04]  /*4d70*/  LEA.HI.X R37, R38, UR11, R47, 0x1, P5 ;  /* 0x0000000b26257c11 */ /* 0x000fc8000a8f0c2f */
[----:B------:R-:W-:-:S05]  /*4d80*/  F2FP.BF16.F32.PACK_AB R45, R45, R18 ;  /* 0x000000122d2d723e */ /* 0x000fca00000010ff */
[----:B------:R3:W-:Y:S02]  /*4d90*/  STG.E desc[UR6][R36.64], R45 ;  /* 0x0000002d24007986 */ /* 0x0007e4000c101906 */
.L_x_2134:
[----:B------:R-:W-:Y:S05]  /*4da0*/  BSYNC.RECONVERGENT B1 ;  /* 0x0000000000017941 */ /* 0x000fea0003800200 */
.L_x_2133:
        /* <DEDUP_REMOVED lines=30> */
.L_x_2136:
[----:B------:R-:W-:Y:S05]  /*4f90*/  BSYNC.RECONVERGENT B1 ;  /* 0x0000000000017941 */ /* 0x000fea0003800200 */
.L_x_2135:
        /* <DEDUP_REMOVED lines=30> */
.L_x_2138:
[----:B------:R-:W-:Y:S05]  /*5180*/  BSYNC.RECONVERGENT B1 ;  /* 0x0000000000017941 */ /* 0x000fea0003800200 */
.L_x_2137:
        /* <DEDUP_REMOVED lines=38> */
.L_x_2140:
[----:B------:R-:W-:Y:S05]  /*53f0*/  BSYNC.RECONVERGENT B1 ;  /* 0x0000000000017941 */ /* 0x000fea0003800200 */
.L_x_2139:
        /* <DEDUP_REMOVED lines=30> */
.L_x_2142:
[----:B------:R-:W-:Y:S05]  /*55e0*/  BSYNC.RECONVERGENT B1 ;  /* 0x0000000000017941 */ /* 0x000fea0003800200 */
.L_x_2141:
        /* <DEDUP_REMOVED lines=30> */
.L_x_2144:
[----:B------:R-:W-:Y:S05]  /*57d0*/  BSYNC.RECONVERGENT B1 ;  /* 0x0000000000017941 */ /* 0x000fea0003800200 */
.L_x_2143:
        /* <DEDUP_REMOVED lines=30> */
.L_x_2146:
[----:B------:R-:W-:Y:S05]  /*59c0*/  BSYNC.RECONVERGENT B1 ;  /* 0x0000000000017941 */ /* 0x000fea0003800200 */
.L_x_2145:
        /* <DEDUP_REMOVED lines=40> */
.L_x_2148:
[----:B------:R-:W-:Y:S05]  /*5c50*/  BSYNC.RECONVERGENT B1 ;  /* 0x0000000000017941 */ /* 0x000fea0003800200 */
.L_x_2147:
        /* <DEDUP_REMOVED lines=30> */
.L_x_2150:
[----:B------:R-:W-:Y:S05]  /*5e40*/  BSYNC.RECONVERGENT B1 ;  /* 0x0000000000017941 */ /* 0x000fea0003800200 */
.L_x_2149:
        /* <DEDUP_REMOVED lines=30> */
.L_x_2152:
[----:B------:R-:W-:Y:S05]  /*6030*/  BSYNC.RECONVERGENT B1 ;  /* 0x0000000000017941 */ /* 0x000fea0003800200 */
.L_x_2151:
        /* <DEDUP_REMOVED lines=30> */
.L_x_2154:
[----:B------:R-:W-:Y:S05]  /*6220*/  BSYNC.RECONVERGENT B1 ;  /* 0x0000000000017941 */ /* 0x000fea0003800200 */
.L_x_2153:
[----:B------:R-:W-:Y:S04]  /*6230*/  BSSY.RECONVERGENT B1, `(.L_x_2155) ;  /* 0x000001e000017945 */ /* 0x000fe80003800200 */
[----:B------:R-:W-:Y:S05]  /*6240*/  @P3 BRA `(.L_x_2156) ;  /* 0x0000000000703947 */ /* 0x000fea0003800000 */
[--C-:B01234-:R-:W-:Y:S01]  /*6250*/  FADD.FTZ R37, R66, -R46.reuse ;  /* 0x8000002e42257221 */ /* 0x11ffe20000010000 */
[----:B------:R-:W-:Y:S01]  /*6260*/  FADD.FTZ R99, R99, -R46 ;  /* 0x8000002e63637221 */ /* 0x000fe20000010000 */
        /* <DEDUP_REMOVED lines=26> */
.L_x_2156:
[----:B------:R-:W-:Y:S05]  /*6410*/  BSYNC.RECONVERGENT B1 ;  /* 0x0000000000017941 */ /* 0x000fea0003800200 */
.L_x_2155:
        /* <DEDUP_REMOVED lines=28> */
.L_x_2126:
[----:B------:R-:W-:Y:S05]  /*65e0*/  BSYNC.RECONVERGENT B0 ;  /* 0x0000000000007941 */ /* 0x000fea0003800200 */
.L_x_2094:
        /* <DEDUP_REMOVED lines=8> */
.L_x_2158:
        /* <DEDUP_REMOVED lines=9> */
.L_x_4777:


//--------------------- .text._Z35group_norm_nhwc_fwd_one_pass_kernelI11Bf16IOBf16WLi256ELi98ELi392EEv26Group_norm_nhwc_fwd_params --------------------------
	.section	.text._Z35group_norm_nhwc_fwd_one_pass_kernelI11Bf16IOBf16WLi256ELi98ELi392EEv26Group_norm_nhwc_fwd_params,"ax",@progbits
	.align	128
        .global         _Z35group_norm_nhwc_fwd_one_pass_kernelI11Bf16IOBf16WLi256ELi98ELi392EEv26Group_norm_nhwc_fwd_params
        .type           _Z35group_norm_nhwc_fwd_one_pass_kernelI11Bf16IOBf16WLi256ELi98ELi392EEv26Group_norm_nhwc_fwd_params,@function
        .size           _Z35group_norm_nhwc_fwd_one_pass_kernelI11Bf16IOBf16WLi256ELi98ELi392EEv26Group_norm_nhwc_fwd_params,(.L_x_4778 - _Z35group_norm_nhwc_fwd_one_pass_kernelI11Bf16IOBf16WLi256ELi98ELi392EEv26Group_norm_nhwc_fwd_params)
        .other          _Z35group_norm_nhwc_fwd_one_pass_kernelI11Bf16IOBf16WLi256ELi98ELi392EEv26Group_norm_nhwc_fwd_params,@"STO_CUDA_ENTRY STV_DEFAULT"
_Z35group_norm_nhwc_fwd_one_pass_kernelI11Bf16IOBf16WLi256ELi98ELi392EEv26Group_norm_nhwc_fwd_params:
.text._Z35group_norm_nhwc_fwd_one_pass_kernelI11Bf16IOBf16WLi256ELi98ELi392EEv26Group_norm_nhwc_fwd_params:
        /* <DEDUP_REMOVED lines=60> */
.L_x_2296:
[----:B0-----:R-:W0:Y:S01]  /*03c0*/  LDC R8, c[0x0][0x3f8] ;  /* 0x0000fe00ff087b82 */ /* 0x001e220000000800 */
[----:B-1----:R-:W1:Y:S01]  /*03d0*/  LDCU UR5, c[0x0][0x404] ;  /* 0x00008080ff0577ac */ /* 0x002e620008000800 */
[----:B------:R-:W-:Y:S01]  /*03e0*/  LOP3.LUT R123, R102, 0xffff, RZ, 0xc0, !PT ;  /* 0x0000ffff667b7812 */ /* 0x000fe200078ec0ff */
[----:B------:R-:W-:Y:S01]  /*03f0*/  HFMA2 R24, -RZ, RZ, 0, 0 ;  /* 0x00000000ff187431 */ /* 0x000fe200000001ff */
[----:B--2---:R-:W2:Y:S01]  /*0400*/  LDCU.64 UR6, c[0x0][0x3e8] ;  /* 0x00007d00ff0677ac */ /* 0x004ea20008000a00 */
[----:B---3--:R-:W3:Y:S01]  /*0410*/  LDCU.64 UR10, c[0x0][0x3f0] ;  /* 0x00007e00ff0a77ac */ /* 0x008ee20008000a00 */
[----:B-1----:R-:W-:Y:S01]  /*0420*/  IMAD R26, R98, UR5, R119 ;  /* 0x00000005621a7c24 */ /* 0x002fe2000f8e0277 */
[----:B0---4-:R-:W-:-:S04]  /*0430*/  IABS R5, R8 ;  /* 0x0000000800057213 */ /* 0x011fc80000000000 */
[C---:B--2---:R-:W-:Y:S01]  /*0440*/  ISETP.GE.U32.AND P5, PT, R26.reuse, UR6, PT ;  /* 0x000000061a007c0c */ /* 0x044fe2000bfa6070 */
[----:B------:R-:W0:Y:S01]  /*0450*/  I2F.RP R4, R5 ;  /* 0x0000000500047306 */ /* 0x000e220000209400 */
[----:B------:R-:W-:Y:S02]  /*0460*/  SHF.R.S32.HI R9, RZ, 0x1f, R26 ;  /* 0x0000001fff097819 */ /* 0x000fe4000001141a */
[C---:B------:R-:W-:Y:S02]  /*0470*/  IADD3 R13, PT, PT, R26.reuse, 0x60, RZ ;  /* 0x000000601a0d7810 */ /* 0x040fe40007ffe0ff */
[----:B------:R-:W-:Y:S02]  /*0480*/  ISETP.GE.AND.EX P5, PT, R9, UR7, PT, P5 ;  /* 0x0000000709007c0c */ /* 0x000fe4000bfa6350 */
[----:B------:R-:W-:Y:S02]  /*0490*/  SHF.R.S32.HI R19, RZ, 0x1f, R13 ;  /* 0x0000001fff137819 */ /* 0x000fe4000001140d */
[----:B------:R-:W-:-:S02]  /*04a0*/  IADD3 R21, PT, PT, R26, 0x68, RZ ;  /* 0x000000681a157810 */ /* 0x000fc40007ffe0ff */
[----:B------:R-:W-:Y:S02]  /*04b0*/  IADD3 R25, PT, PT, R26, 0x88, RZ ;  /* 0x000000881a197810 */ /* 0x000fe40007ffe0ff */
[----:B------:R-:W-:Y:S01]  /*04c0*/  ISETP.GE.U32.AND P4, PT, R21, UR6, PT ;  /* 0x0000000615007c0c */ /* 0x000fe2000bf86070 */
[----:B0-----:R-:W0:Y:S01]  /*04d0*/  MUFU.RCP R4, R4 ;  /* 0x0000000400047308 */ /* 0x001e220000001000 */
[----:B------:R-:W-:-:S03]  /*04e0*/  SHF.R.S32.HI R27, RZ, 0x1f, R21 ;  /* 0x0000001fff1b7819 */ /* 0x000fc60000011415 */
[----:B------:R-:W1:Y:S01]  /*04f0*/  @!P5 LDC.64 R10, c[0x0][0x390] ;  /* 0x0000e400ff0adb82 */ /* 0x000e620000000a00 */
[----:B------:R-:W-:Y:S02]  /*0500*/  ISETP.GE.U32.AND P6, PT, R25, UR6, PT ;  /* 0x0000000619007c0c */ /* 0x000fe4000bfc6070 */
[----:B------:R-:W-:Y:S02]  /*0510*/  ISETP.GE.AND.EX P4, PT, R27, UR7, PT, P4 ;  /* 0x000000071b007c0c */ /* 0x000fe4000bf86340 */
[----:B------:R-:W-:Y:S02]  /*0520*/  SHF.R.S32.HI R31, RZ, 0x1f, R25 ;  /* 0x0000001fff1f7819 */ /* 0x000fe40000011419 */
[----:B0-----:R-:W-:-:S04]  /*0530*/  IADD3 R2, PT, PT, R4, 0xffffffe, RZ ;  /* 0x0ffffffe04027810 */ /* 0x001fc80007ffe0ff */
[----:B------:R0:W2:Y:S02]  /*0540*/  F2I.FTZ.U32.TRUNC.NTZ R3, R2 ;  /* 0x0000000200037305 */ /* 0x0000a4000021f000 */
[----:B0-----:R-:W-:Y:S01]  /*0550*/  HFMA2 R2, -RZ, RZ, 0, 0 ;  /* 0x00000000ff027431 */ /* 0x001fe200000001ff */
[----:B--2---:R-:W-:-:S05]  /*0560*/  IADD3 R6, PT, PT, RZ, -R3, RZ ;  /* 0x80000003ff067210 */ /* 0x004fca0007ffe0ff */
[----:B------:R-:W-:Y:S01]  /*0570*/  IMAD R7, R6, R5, RZ ;  /* 0x0000000506077224 */ /* 0x000fe200078e02ff */
[----:B------:R-:W-:-:S03]  /*0580*/  IABS R6, R101 ;  /* 0x0000006500067213 */ /* 0x000fc60000000000 */
[----:B------:R-:W-:Y:S01]  /*0590*/  IMAD.HI.U32 R3, R3, R7, R2 ;  /* 0x0000000703037227 */ /* 0x000fe200078e0002 */
[----:B------:R-:W-:Y:S02]  /*05a0*/  LOP3.LUT R2, R101, R8, RZ, 0x3c, !PT ;  /* 0x0000000865027212 */ /* 0x000fe400078e3cff */
[----:B------:R-:W-:Y:S02]  /*05b0*/  IADD3 R7, PT, PT, R26, 0x38, RZ ;  /* 0x000000381a077810 */ /* 0x000fe40007ffe0ff */
[----:B------:R-:W-:Y:S01]  /*05c0*/  ISETP.GE.AND P3, PT, R2, RZ, PT ;  /* 0x000000ff0200720c */ /* 0x000fe20003f66270 */
[----:B------:R-:W-:Y:S01]  /*05d0*/  IMAD.HI.U32 R3, R3, R6, RZ ;  /* 0x0000000603037227 */ /* 0x000fe200078e00ff */
[----:B------:R-:W-:-:S04]  /*05e0*/  SHF.R.S32.HI R15, RZ, 0x1f, R7 ;  /* 0x0000001fff0f7819 */ /* 0x000fc80000011407 */
[----:B------:R-:W-:-:S05]  /*05f0*/  IADD3 R4, PT, PT, -R3, RZ, RZ ;  /* 0x000000ff03047210 */ /* 0x000fca0007ffe1ff */
[----:B------:R-:W-:-:S05]  /*0600*/  IMAD R4, R5, R4, R6 ;  /* 0x0000000405047224 */ /* 0x000fca00078e0206 */
[----:B------:R-:W-:-:S13]  /*0610*/  ISETP.GT.U32.AND P2, PT, R5, R4, PT ;  /* 0x000000040500720c */ /* 0x000fda0003f44070 */
[-C--:B------:R-:W-:Y:S02]  /*0620*/  @!P2 IADD3 R4, PT, PT, R4, -R5.reuse, RZ ;  /* 0x800000050404a210 */ /* 0x080fe40007ffe0ff */
[----:B------:R-:W-:Y:S02]  /*0630*/  @!P2 IADD3 R3, PT, PT, R3, 0x1, RZ ;  /* 0x000000010303a810 */ /* 0x000fe40007ffe0ff */
[----:B------:R-:W-:Y:S02]  /*0640*/  ISETP.GE.U32.AND P1, PT, R4, R5, PT ;  /* 0x000000050400720c */ /* 0x000fe40003f26070 */
[----:B------:R-:W-:-:S11]  /*0650*/  ISETP.NE.AND P2, PT, R8, RZ, PT ;  /* 0x000000ff0800720c */ /* 0x000fd60003f45270 */
[----:B------:R-:W-:Y:S02]  /*0660*/  @P1 IADD3 R3, PT, PT, R3, 0x1, RZ ;  /* 0x0000000103031810 */ /* 0x000fe40007ffe0ff */
[----:B------:R-:W-:Y:S02]  /*0670*/  ISETP.GE.U32.AND P1, PT, R7, UR6, PT ;  /* 0x0000000607007c0c */ /* 0x000fe4000bf26070 */
[----:B------:R-:W-:Y:S02]  /*0680*/  MOV R5, R3 ;  /* 0x0000000300057202 */ /* 0x000fe40000000f00 */
[----:B------:R-:W0:Y:S01]  /*0690*/  @!P5 LDC.64 R2, c[0x0][0x3e0] ;  /* 0x0000f800ff02db82 */ /* 0x000e220000000a00 */
[----:B------:R-:W-:Y:S02]  /*06a0*/  ISETP.GE.AND.EX P1, PT, R15, UR7, PT, P1 ;  /* 0x000000070f007c0c */ /* 0x000fe4000bf26310 */
[----:B------:R-:W-:Y:S02]  /*06b0*/  @!P3 IADD3 R5, PT, PT, -R5, RZ, RZ ;  /* 0x000000ff0505b210 */ /* 0x000fe40007ffe1ff */
[----:B------:R-:W-:-:S02]  /*06c0*/  @!P2 LOP3.LUT R5, RZ, R8, RZ, 0x33, !PT ;  /* 0x00000008ff05a212 */ /* 0x000fc400078e33ff */
[----:B------:R-:W-:Y:S02]  /*06d0*/  ISETP.GE.U32.AND P3, PT, R13, UR6, PT ;  /* 0x000000060d007c0c */ /* 0x000fe4000bf66070 */
[----:B------:R-:W-:Y:S02]  /*06e0*/  IADD3 R120, PT, PT, -R5, RZ, RZ ;  /* 0x000000ff05787210 */ /* 0x000fe40007ffe1ff */
[----:B------:R-:W-:Y:S02]  /*06f0*/  SHF.R.S32.HI R4, RZ, 0x1f, R5 ;  /* 0x0000001fff047819 */ /* 0x000fe40000011405 */
[----:B------:R-:W-:Y:S01]  /*0700*/  ISETP.GE.AND.EX P3, PT, R19, UR7, PT, P3 ;  /* 0x0000000713007c0c */ /* 0x000fe2000bf66330 */
[----:B------:R-:W-:Y:S01]  /*0710*/  IMAD R120, R8, R120, R101 ;  /* 0x0000007808787224 */ /* 0x000fe200078e0265 */
[----:B------:R-:W2:Y:S01]  /*0720*/  @!P1 LDC.64 R16, c[0x0][0x3e0] ;  /* 0x0000f800ff109b82 */ /* 0x000ea20000000a00 */
[----:B---3--:R-:W-:Y:S02]  /*0730*/  IMAD R4, R4, UR10, RZ ;  /* 0x0000000a04047c24 */ /* 0x008fe4000f8e02ff */
[----:B------:R-:W-:-:S02]  /*0740*/  IMAD R120, R120, 0x62, RZ ;  /* 0x0000006278787824 */ /* 0x000fc400078e02ff */
[----:B------:R-:W-:-:S03]  /*0750*/  IMAD R125, R5, UR11, R4 ;  /* 0x0000000b057d7c24 */ /* 0x000fc6000f8e0204 */
[----:B------:R-:W-:Y:S01]  /*0760*/  IADD3 R122, P2, PT, R120, R123, RZ ;  /* 0x0000007b787a7210 */ /* 0x000fe20007f5e0ff */
[----:B0-----:R-:W-:-:S03]  /*0770*/  @!P5 IMAD R9, R9, R2, RZ ;  /* 0x000000020909d224 */ /* 0x001fc600078e02ff */
[----:B------:R-:W-:Y:S01]  /*0780*/  LEA.HI.X.SX32 R123, R120, RZ, 0x1, P2 ;  /* 0x000000ff787b7211 */ /* 0x000fe200010f0eff */
[----:B------:R-:W-:Y:S02]  /*0790*/  @!P5 IMAD R23, R26, R3, R9 ;  /* 0x000000031a17d224 */ /* 0x000fe400078e0209 */
[----:B------:R-:W0:Y:S01]  /*07a0*/  @!P1 LDC.64 R8, c[0x0][0x390] ;  /* 0x0000e400ff089b82 */ /* 0x000e220000000a00 */
[----:B------:R-:W-:-:S05]  /*07b0*/  IMAD.WIDE.U32 R122, R5, UR10, R122 ;  /* 0x0000000a057a7c25 */ /* 0x000fca000f8e007a */
[----:B------:R-:W-:Y:S02]  /*07c0*/  IADD3 R125, PT, PT, R123, R125, RZ ;  /* 0x0000007d7b7d7210 */ /* 0x000fe40007ffe0ff */
[----:B------:R-:W3:Y:S01]  /*07d0*/  @!P3 LDC.64 R4, c[0x0][0x3e0] ;  /* 0x0000f800ff04bb82 */ /* 0x000ee20000000a00 */
[----:B------:R-:W-:Y:S01]  /*07e0*/  @!P5 MOV R124, R122 ;  /* 0x0000007a007cd202 */ /* 0x000fe20000000f00 */
[----:B--2---:R-:W-:-:S04]  /*07f0*/  @!P1 IMAD R6, R15, R16, RZ ;  /* 0x000000100f069224 */ /* 0x004fc800078e02ff */
[----:B------:R-:W-:Y:S02]  /*0800*/  @!P5 IMAD.WIDE.U32 R2, R26, R2, R124 ;  /* 0x000000021a02d225 */ /* 0x000fe400078e007c */
[----:B------:R-:W2:Y:S02]  /*0810*/  @!P3 LDC.64 R14, c[0x0][0x390] ;  /* 0x0000e400ff0ebb82 */ /* 0x000ea40000000a00 */
[----:B------:R-:W-:Y:S01]  /*0820*/  @!P1 IMAD R33, R7, R17, R6 ;  /* 0x0000001107219224 */ /* 0x000fe200078e0206 */
[----:B------:R-:W-:Y:S02]  /*0830*/  @!P5 IADD3 R3, PT, PT, R3, R23, RZ ;  /* 0x000000170303d210 */ /* 0x000fe40007ffe0ff */
[----:B-1----:R-:W-:Y:S02]  /*0840*/  @!P5 LEA R10, P2, R2, R10, 0x1 ;  /* 0x0000000a020ad211 */ /* 0x002fe400078408ff */
[----:B------:R-:W-:Y:S02]  /*0850*/  IADD3 R23, PT, PT, R26, 0x78, RZ ;  /* 0x000000781a177810 */ /* 0x000fe40007ffe0ff */
[----:B------:R-:W-:-:S02]  /*0860*/  @!P5 LEA.HI.X R11, R2, R11, R3, 0x1, P2 ;  /* 0x0000000b020bd211 */ /* 0x000fc400010f0c03 */
[----:B------:R-:W-:Y:S02]  /*0870*/  @!P1 MOV R2, R122 ;  /* 0x0000007a00029202 */ /* 0x000fe40000000f00 */
[----:B------:R-:W-:Y:S01]  /*0880*/  @!P1 MOV R3, R125 ;  /* 0x0000007d00039202 */ /* 0x000fe20000000f00 */
[----:B------:R1:W4:Y:S01]  /*0890*/  @!P5 LDG.E R24, desc[UR8][R10.64] ;  /* 0x000000080a18d981 */ /* 0x000322000c1e1900 */
[----:B------:R-:W-:Y:S02]  /*08a0*/  ISETP.GE.U32.AND P2, PT, R23, UR6, PT ;  /* 0x0000000617007c0c */ /* 0x000fe4000bf46070 */
[----:B------:R-:W-:Y:S01]  /*08b0*/  SHF.R.S32.HI R29, RZ, 0x1f, R23 ;  /* 0x0000001fff1d7819 */ /* 0x000fe20000011417 */
[----:B------:R-:W-:Y:S02]  /*08c0*/  @!P1 IMAD.WIDE.U32 R16, R7, R16, R2 ;  /* 0x0000001007109225 */ /* 0x000fe400078e0002 */
[----:B------:R-:W1:Y:S01]  /*08d0*/  @!P4 LDC.64 R6, c[0x0][0x3e0] ;  /* 0x0000f800ff06cb82 */ /* 0x000e620000000a00 */
[----:B------:R-:W-:Y:S01]  /*08e0*/  ISETP.GE.AND.EX P2, PT, R29, UR7, PT, P2 ;  /* 0x000000071d007c0c */ /* 0x000fe2000bf46320 */
[----:B---3--:R-:W-:Y:S01]  /*08f0*/  @!P3 IMAD R2, R19, R4, RZ ;  /* 0x000000041302b224 */ /* 0x008fe200078e02ff */
[----:B------:R-:W-:-:S03]  /*0900*/  @!P3 MOV R18, R122 ;  /* 0x0000007a0012b202 */ /* 0x000fc60000000f00 */
[----:B------:R-:W-:Y:S02]  /*0910*/  @!P3 IMAD R35, R13, R5, R2 ;  /* 0x000000050d23b224 */ /* 0x000fe400078e0202 */
[----:B------:R-:W3:Y:S01]  /*0920*/  @!P4 LDC.64 R2, c[0x0][0x390] ;  /* 0x0000e400ff02cb82 */ /* 0x000ee20000000a00 */
[----:B------:R-:W-:Y:S02]  /*0930*/  @!P3 MOV R19, R125 ;  /* 0x0000007d0013b202 */ /* 0x000fe40000000f00 */
[----:B------:R-:W-:Y:S02]  /*0940*/  ISETP.GE.AND.EX P5, PT, R31, UR7, PT, P6 ;  /* 0x000000071f007c0c */ /* 0x000fe4000bfa6360 */
[----:B------:R-:W-:Y:S02]  /*0950*/  @!P1 IADD3 R5, PT, PT, R17, R33, RZ ;  /* 0x0000002111059210 */ /* 0x000fe40007ffe0ff */
[----:B0-----:R-:W-:Y:S01]  /*0960*/  @!P1 LEA R12, P6, R16, R8, 0x1 ;  /* 0x00000008100c9211 */ /* 0x001fe200078c08ff */
[----:B------:R-:W-:-:S03]  /*0970*/  @!P3 IMAD.WIDE.U32 R18, R13, R4, R18 ;  /* 0x000000040d12b225 */ /* 0x000fc600078e0012 */
[----:B------:R-:W-:Y:S02]  /*0980*/  @!P1 LEA.HI.X R13, R16, R9, R5, 0x1, P6 ;  /* 0x00000009100d9211 */ /* 0x000fe400030f0c05 */
[----:B------:R-:W0:Y:S01]  /*0990*/  @!P2 LDC.64 R4, c[0x0][0x3e0] ;  /* 0x0000f800ff04ab82 */ /* 0x000e220000000a00 */
[----:B-1----:R-:W-:Y:S01]  /*09a0*/  @!P4 IMAD R10, R27, R6, RZ ;  /* 0x000000061b0ac224 */ /* 0x002fe200078e02ff */
[----:B------:R-:W-:Y:S02]  /*09b0*/  @!P3 IADD3 R8, PT, PT, R19, R35, RZ ;  /* 0x000000231308b210 */ /* 0x000fe40007ffe0ff */
[----:B--2---:R-:W-:Y:S01]  /*09c0*/  @!P3 LEA R14, P6, R18, R14, 0x1 ;  /* 0x0000000e120eb211 */ /* 0x004fe200078c08ff */
[----:B------:R-:W-:Y:S01]  /*09d0*/  @!P4 IMAD R35, R21, R7, R10 ;  /* 0x000000071523c224 */ /* 0x000fe200078e020a */
[----:B------:R-:W-:Y:S02]  /*09e0*/  @!P4 MOV R10, R122 ;  /* 0x0000007a000ac202 */ /* 0x000fe40000000f00 */
[----:B------:R-:W-:-:S02]  /*09f0*/  @!P4 MOV R11, R125 ;  /* 0x0000007d000bc202 */ /* 0x000fc40000000f00 */
[----:B------:R-:W-:Y:S02]  /*0a00*/  @!P3 LEA.HI.X R15, R18, R15, R8, 0x1, P6 ;  /* 0x0000000f120fb211 */ /* 0x000fe400030f0c08 */
[----:B------:R-:W1:Y:S01]  /*0a10*/  @!P5 LDC.64 R8, c[0x0][0x3e0] ;  /* 0x0000f800ff08db82 */ /* 0x000e620000000a00 */
[----:B------:R-:W-:-:S04]  /*0a20*/  @!P4 IMAD.WIDE.U32 R6, R21, R6, R10 ;  /* 0x000000061506c225 */ /* 0x000fc800078e000a */
[----:B------:R-:W-:Y:S01]  /*0a30*/  HFMA2 R17, -RZ, RZ, 0, 0 ;  /* 0x00000000ff117431 */ /* 0x000fe200000001ff */
[----:B------:R-:W-:Y:S02]  /*0a40*/  IADD3 R19, PT, PT, R26, 0x98, RZ ;  /* 0x000000981a137810 */ /* 0x000fe40007ffe0ff */
[----:B------:R-:W-:Y:S02]  /*0a50*/  @!P4 IADD3 R7, PT, PT, R7, R35, RZ ;  /* 0x000000230707c210 */ /* 0x000fe40007ffe0ff */
[----:B---3--:R-:W-:Y:S01]  /*0a60*/  @!P4 LEA R2, P6, R6, R2, 0x1 ;  /* 0x000000020602c211 */ /* 0x008fe200078c08ff */
[----:B------:R-:W2:Y:S01]  /*0a70*/  @!P2 LDC.64 R10, c[0x0][0x390] ;  /* 0x0000e400ff0aab82 */ /* 0x000ea20000000a00 */
[----:B------:R3:W5:Y:S01]  /*0a80*/  @!P1 LDG.E R17, desc[UR8][R12.64] ;  /* 0x000000080c119981 */ /* 0x000762000c1e1900 */
[----:B------:R-:W-:Y:S01]  /*0a90*/  MOV R41, RZ ;  /* 0x000000ff00297202 */ /* 0x000fe20000000f00 */
[----:B------:R-:W-:Y:S01]  /*0aa0*/  HFMA2 R27, -RZ, RZ, 0, 0 ;  /* 0x00000000ff1b7431 */ /* 0x000fe200000001ff */
[----:B------:R-:W-:-:S02]  /*0ab0*/  ISETP.GE.U32.AND P1, PT, R19, UR6, PT ;  /* 0x0000000613007c0c */ /* 0x000fc4000bf26070 */
[----:B------:R-:W-:Y:S02]  /*0ac0*/  SHF.R.S32.HI R33, RZ, 0x1f, R19 ;  /* 0x0000001fff217819 */ /* 0x000fe40000011413 */
[----:B------:R-:W-:Y:S01]  /*0ad0*/  @!P4 LEA.HI.X R3, R6, R3, R7, 0x1, P6 ;  /* 0x000000030603c211 */ /* 0x000fe200030f0c07 */
[----:B------:R-:W5:Y:S01]  /*0ae0*/  @!P3 LDG.E R27, desc[UR8][R14.64] ;  /* 0x000000080e1bb981 */ /* 0x000f62000c1e1900 */
[----:B------:R-:W-:Y:S01]  /*0af0*/  IADD3 R21, PT, PT, R26, 0xa0, RZ ;  /* 0x000000a01a157810 */ /* 0x000fe20007ffe0ff */
[----:B---3--:R-:W3:Y:S01]  /*0b00*/  @!P5 LDC.64 R12, c[0x0][0x390] ;  /* 0x0000e400ff0cdb82 */ /* 0x008ee20000000a00 */
[----:B------:R-:W-:Y:S01]  /*0b10*/  ISETP.GE.AND.EX P1, PT, R33, UR7, PT, P1 ;  /* 0x0000000721007c0c */ /* 0x000fe2000bf26310 */
[----:B------:R0:W5:Y:S02]  /*0b20*/  @!P4 LDG.E R41, desc[UR8][R2.64] ;  /* 0x000000080229c981 */ /* 0x000164000c1e1900 */
[----:B0-----:R-:W-:Y:S01]  /*0b30*/  @!P2 IMAD R6, R29, R4, RZ ;  /* 0x000000041d06a224 */ /* 0x001fe200078e02ff */
[----:B------:R-:W-:-:S02]  /*0b40*/  ISETP.GE.U32.AND P3, PT, R21, UR6, PT ;  /* 0x0000000615007c0c */ /* 0x000fc4000bf66070 */
[----:B------:R-:W-:Y:S01]  /*0b50*/  SHF.R.S32.HI R35, RZ, 0x1f, R21 ;  /* 0x0000001fff237819 */ /* 0x000fe20000011415 */
[----:B------:R-:W-:Y:S01]  /*0b60*/  @!P2 IMAD R29, R23, R5, R6 ;  /* 0x00000005171da224 */ /* 0x000fe200078e0206 */
[----:B------:R-:W-:Y:S02]  /*0b70*/  @!P2 MOV R2, R122 ;  /* 0x0000007a0002a202 */ /* 0x000fe40000000f00 */
[----:B------:R-:W-:Y:S01]  /*0b80*/  @!P2 MOV R3, R125 ;  /* 0x0000007d0003a202 */ /* 0x000fe20000000f00 */
[----:B-1----:R-:W-:Y:S01]  /*0b90*/  @!P5 IMAD R14, R31, R8, RZ ;  /* 0x000000081f0ed224 */ /* 0x002fe200078e02ff */
[----:B------:R-:W-:Y:S01]  /*0ba0*/  ISETP.GE.AND.EX P3, PT, R35, UR7, PT, P3 ;  /* 0x0000000723007c0c */ /* 0x000fe2000bf66330 */
[----:B------:R-:W0:Y:S01]  /*0bb0*/  @!P1 LDC.64 R6, c[0x0][0x3e0] ;  /* 0x0000f800ff069b82 */ /* 0x000e220000000a00 */
[----:B------:R-:W-:Y:S01]  /*0bc0*/  @!P2 IMAD.WIDE.U32 R4, R23, R4, R2 ;  /* 0x000000041704a225 */ /* 0x000fe200078e0002 */
[----:B------:R-:W-:Y:S02]  /*0bd0*/  IADD3 R23, PT, PT, R26, 0xa8, RZ ;  /* 0x000000a81a177810 */ /* 0x000fe40007ffe0ff */
[----:B------:R-:W-:-:S02]  /*0be0*/  @!P5 MOV R2, R122 ;  /* 0x0000007a0002d202 */ /* 0x000fc40000000f00 */
[----:B------:R-:W-:Y:S02]  /*0bf0*/  ISETP.GE.U32.AND P4, PT, R23, UR6, PT ;  /* 0x0000000617007c0c */ /* 0x000fe4000bf86070 */
[----:B------:R-:W-:Y:S02]  /*0c00*/  SHF.R.S32.HI R31, RZ, 0x1f, R23 ;  /* 0x0000001fff1f7819 */ /* 0x000fe40000011417 */
[----:B------:R-:W-:Y:S01]  /*0c10*/  @!P5 MOV R3, R125 ;  /* 0x0000007d0003d202 */ /* 0x000fe20000000f00 */
[----:B------:R-:W-:Y:S01]  /*0c20*/  @!P5 IMAD R37, R25, R9, R14 ;  /* 0x000000091925d224 */ /* 0x000fe200078e020e */
[----:B------:R-:W-:Y:S02]  /*0c30*/  ISETP.GE.AND.EX P4, PT, R31, UR7, PT, P4 ;  /* 0x000000071f007c0c */ /* 0x000fe4000bf86340 */
[----:B------:R-:W-:Y:S01]  /*0c40*/  @!P2 IADD3 R5, PT, PT, R5, R29, RZ ;  /* 0x0000001d0505a210 */ /* 0x000fe20007ffe0ff */
[----:B------:R-:W-:Y:S01]  /*0c50*/  @!P5 IMAD.WIDE.U32 R8, R25, R8, R2 ;  /* 0x000000081908d225 */ /* 0x000fe200078e0002 */
[C---:B--2---:R-:W-:Y:S01]  /*0c60*/  @!P2 LEA R14, P6, R4.reuse, R10, 0x1 ;  /* 0x0000000a040ea211 */ /* 0x044fe200078c08ff */
[----:B------:R-:W1:Y:S03]  /*0c70*/  @!P3 LDC.64 R2, c[0x0][0x3e0] ;  /* 0x0000f800ff02bb82 */ /* 0x000e660000000a00 */
[----:B------:R-:W-:-:S02]  /*0c80*/  @!P2 LEA.HI.X R15, R4, R11, R5, 0x1, P6 ;  /* 0x0000000b040fa211 */ /* 0x000fc400030f0c05 */
[----:B------:R-:W-:Y:S02]  /*0c90*/  @!P5 IADD3 R4, PT, PT, R9, R37, RZ ;  /* 0x000000250904d210 */ /* 0x000fe40007ffe0ff */
[C---:B---3--:R-:W-:Y:S01]  /*0ca0*/  @!P5 LEA R12, P6, R8.reuse, R12, 0x1 ;  /* 0x0000000c080cd211 */ /* 0x048fe200078c08ff */
[----:B------:R-:W2:Y:S03]  /*0cb0*/  @!P1 LDC.64 R10, c[0x0][0x390] ;  /* 0x0000e400ff0a9b82 */ /* 0x000ea60000000a00 */
[----:B------:R-:W-:Y:S02]  /*0cc0*/  @!P5 LEA.HI.X R13, R8, R13, R4, 0x1, P6 ;  /* 0x0000000d080dd211 */ /* 0x000fe400030f0c04 */
[----:B------:R-:W-:-:S03]  /*0cd0*/  MOV R49, RZ ;  /* 0x000000ff00317202 */ /* 0x000fc60000000f00 */
[----:B------:R-:W3:Y:S01]  /*0ce0*/  @!P3 LDC.64 R8, c[0x0][0x390] ;  /* 0x0000e400ff08bb82 */ /* 0x000ee20000000a00 */
[----:B------:R-:W-:Y:S02]  /*0cf0*/  HFMA2 R45, -RZ, RZ, 0, 0 ;  /* 0x00000000ff2d7431 */ /* 0x000fe400000001ff */
[----:B0-----:R-:W-:Y:S01]  /*0d00*/  @!P1 IMAD R16, R33, R6, RZ ;  /* 0x0000000621109224 */ /* 0x001fe200078e02ff */
[----:B------:R0:W5:Y:S04]  /*0d10*/  @!P5 LDG.E R49, desc[UR8][R12.64] ;  /* 0x000000080c31d981 */ /* 0x000168000c1e1900 */
[----:B------:R-:W3:Y:S01]  /*0d20*/  @!P4 LDC.64 R4, c[0x0][0x3e0] ;  /* 0x0000f800ff04cb82 */ /* 0x000ee20000000a00 */
[----:B------:R-:W-:Y:S01]  /*0d30*/  IADD3 R25, PT, PT, R26, 0xb0, RZ ;  /* 0x000000b01a197810 */ /* 0x000fe20007ffe0ff */
[----:B------:R1:W5:Y:S01]  /*0d40*/  @!P2 LDG.E R45, desc[UR8][R14.64] ;  /* 0x000000080e2da981 */ /* 0x000362000c1e1900 */
[----:B0-----:R-:W-:-:S02]  /*0d50*/  @!P1 MOV R12, R122 ;  /* 0x0000007a000c9202 */ /* 0x001fc40000000f00 */
[----:B------:R-:W-:Y:S01]  /*0d60*/  @!P1 MOV R13, R125 ;  /* 0x0000007d000d9202 */ /* 0x000fe20000000f00 */
[----:B------:R-:W-:Y:S01]  /*0d70*/  @!P1 IMAD R37, R19, R7, R16 ;  /* 0x0000000713259224 */ /* 0x000fe200078e0210 */
[----:B------:R-:W-:Y:S02]  /*0d80*/  ISETP.GE.U32.AND P5, PT, R25, UR6, PT ;  /* 0x0000000619007c0c */ /* 0x000fe4000bfa6070 */
[----:B------:R-:W-:Y:S01]  /*0d90*/  SHF.R.S32.HI R33, RZ, 0x1f, R25 ;  /* 0x0000001fff217819 */ /* 0x000fe20000011419 */
[----:B------:R-:W-:Y:S01]  /*0da0*/  @!P1 IMAD.WIDE.U32 R6, R19, R6, R12 ;  /* 0x0000000613069225 */ /* 0x000fe200078e000c */
[----:B-1----:R-:W-:Y:S02]  /*0db0*/  @!P3 MOV R14, R122 ;  /* 0x0000007a000eb202 */ /* 0x002fe40000000f00 */
[----:B------:R-:W-:Y:S01]  /*0dc0*/  @!P3 MOV R15, R125 ;  /* 0x0000007d000fb202 */ /* 0x000fe20000000f00 */
[----:B------:R-:W-:Y:S01]  /*0dd0*/  @!P3 IMAD R16, R35, R2, RZ ;  /* 0x000000022310b224 */ /* 0x000fe200078e02ff */
[----:B------:R-:W-:-:S02]  /*0de0*/  ISETP.GE.AND.EX P5, PT, R33, UR7, PT, P5 ;  /* 0x0000000721007c0c */ /* 0x000fc4000bfa6350 */
[----:B------:R-:W-:Y:S01]  /*0df0*/  @!P1 IADD3 R7, PT, PT, R7, R37, RZ ;  /* 0x0000002507079210 */ /* 0x000fe20007ffe0ff */
[C---:B------:R-:W-:Y:S01]  /*0e00*/  @!P3 IMAD.WIDE.U32 R14, R21.reuse, R2, R14 ;  /* 0x00000002150eb225 */ /* 0x040fe200078e000e */
[----:B--2---:R-:W-:Y:S02]  /*0e10*/  @!P1 LEA R10, P6, R6, R10, 0x1 ;  /* 0x0000000a060a9211 */ /* 0x004fe400078c08ff */
[----:B------:R-:W-:Y:S01]  /*0e20*/  IADD3 R29, PT, PT, R26, 0xb8, RZ ;  /* 0x000000b81a1d7810 */ /* 0x000fe20007ffe0ff */
[----:B------:R-:W-:Y:S02]  /*0e30*/  @!P3 IMAD R19, R21, R3, R16 ;  /* 0x000000031513b224 */ /* 0x000fe400078e0210 */
[----:B------:R-:W0:Y:S01]  /*0e40*/  @!P4 LDC.64 R2, c[0x0][0x390] ;  /* 0x0000e400ff02cb82 */ /* 0x000e220000000a00 */
[----:B------:R-:W-:Y:S02]  /*0e50*/  @!P1 LEA.HI.X R11, R6, R11, R7, 0x1, P6 ;  /* 0x0000000b060b9211 */ /* 0x000fe400030f0c07 */
[----:B------:R-:W-:-:S02]  /*0e60*/  ISETP.GE.U32.AND P2, PT, R29, UR6, PT ;  /* 0x000000061d007c0c */ /* 0x000fc4000bf46070 */
[----:B------:R-:W-:Y:S02]  /*0e70*/  SHF.R.S32.HI R35, RZ, 0x1f, R29 ;  /* 0x0000001fff237819 */ /* 0x000fe4000001141d */
[C---:B---3--:R-:W-:Y:S01]  /*0e80*/  @!P3 LEA R12, P6, R14.reuse, R8, 0x1 ;  /* 0x000000080e0cb211 */ /* 0x048fe200078c08ff */
[----:B------:R-:W-:Y:S01]  /*0e90*/  @!P4 IMAD R8, R31, R4, RZ ;  /* 0x000000041f08c224 */ /* 0x000fe200078e02ff */
[----:B------:R-:W-:Y:S02]  /*0ea0*/  @!P3 IADD3 R6, PT, PT, R15, R19, RZ ;  /* 0x000000130f06b210 */ /* 0x000fe40007ffe0ff */
[----:B------:R-:W-:Y:S01]  /*0eb0*/  ISETP.GE.AND.EX P2, PT, R35, UR7, PT, P2 ;  /* 0x0000000723007c0c */ /* 0x000fe2000bf46320 */
[----:B------:R-:W-:Y:S01]  /*0ec0*/  @!P4 IMAD R7, R23, R5, R8 ;  /* 0x000000051707c224 */ /* 0x000fe200078e0208 */
[----:B------:R-:W-:Y:S02]  /*0ed0*/  @!P3 LEA.HI.X R13, R14, R9, R6, 0x1, P6 ;  /* 0x000000090e0db211 */ /* 0x000fe400030f0c06 */
[----:B------:R-:W1:Y:S01]  /*0ee0*/  @!P5 LDC.64 R8, c[0x0][0x3e0] ;  /* 0x0000f800ff08db82 */ /* 0x000e620000000a00 */
[----:B------:R-:W-:-:S02]  /*0ef0*/  @!P4 MOV R14, R122 ;  /* 0x0000007a000ec202 */ /* 0x000fc40000000f00 */
[----:B------:R-:W-:Y:S01]  /*0f00*/  @!P4 MOV R15, R125 ;  /* 0x0000007d000fc202 */ /* 0x000fe20000000f00 */
[----:B------:R-:W-:Y:S02]  /*0f10*/  HFMA2 R53, -RZ, RZ, 0, 0 ;  /* 0x00000000ff357431 */ /* 0x000fe400000001ff */
[----:B------:R-:W-:Y:S01]  /*0f20*/  HFMA2 R55, -RZ, RZ, 0, 0 ;  /* 0x00000000ff377431 */ /* 0x000fe200000001ff */
[----:B------:R-:W-:Y:S01]  /*0f30*/  IADD3 R21, PT, PT, R26, 0xc0, RZ ;  /* 0x000000c01a157810 */ /* 0x000fe20007ffe0ff */
[----:B------:R-:W-:Y:S02]  /*0f40*/  @!P4 IMAD.WIDE.U32 R14, R23, R4, R14 ;  /* 0x00000004170ec225 */ /* 0x000fe400078e000e */
[----:B------:R-:W2:Y:S01]  /*0f50*/  @!P2 LDC.64 R4, c[0x0][0x3e0] ;  /* 0x0000f800ff04ab82 */ /* 0x000ea20000000a00 */
[----:B------:R1:W3:Y:S01]  /*0f60*/  @!P1 LDG.E R53, desc[UR8][R10.64] ;  /* 0x000000080a359981 */ /* 0x0002e2000c1e1900 */
[----:B------:R-:W-:Y:S02]  /*0f70*/  ISETP.GE.U32.AND P1, PT, R21, UR6, PT ;  /* 0x0000000615007c0c */ /* 0x000fe4000bf26070 */
[----:B------:R-:W-:Y:S01]  /*0f80*/  SHF.R.S32.HI R23, RZ, 0x1f, R21 ;  /* 0x0000001fff177819 */ /* 0x000fe20000011415 */
[----:B------:R1:W3:Y:S01]  /*0f90*/  @!P3 LDG.E R55, desc[UR8][R12.64] ;  /* 0x000000080c37b981 */ /* 0x0002e2000c1e1900 */
[----:B------:R-:W-:-:S02]  /*0fa0*/  @!P4 IADD3 R15, PT, PT, R15, R7, RZ ;  /* 0x000000070f0fc210 */ /* 0x000fc40007ffe0ff */
[C---:B0-----:R-:W-:Y:S01]  /*0fb0*/  @!P4 LEA R18, P3, R14.reuse, R2, 0x1 ;  /* 0x000000020e12c211 */ /* 0x041fe200078608ff */
[----:B------:R-:W0:Y:S01]  /*0fc0*/  @!P5 LDC.64 R6, c[0x0][0x390] ;  /* 0x0000e400ff06db82 */ /* 0x000e220000000a00 */
[----:B------:R-:W-:Y:S02]  /*0fd0*/  ISETP.GE.AND.EX P1, PT, R23, UR7, PT, P1 ;  /* 0x0000000717007c0c */ /* 0x000fe4000bf26310 */
[----:B------:R-:W-:Y:S02]  /*0fe0*/  @!P4 LEA.HI.X R19, R14, R3, R15, 0x1, P3 ;  /* 0x000000030e13c211 */ /* 0x000fe400018f0c0f */
[----:B------:R-:W-:Y:S02]  /*0ff0*/  SHF.R.S32.HI R31, RZ, 0x1f, R118 ;  /* 0x0000001fff1f7819 */ /* 0x000fe40000011476 */
[----:B------:R-:W-:Y:S01]  /*1000*/  ISETP.GE.U32.AND P3, PT, R118, UR6, PT ;  /* 0x0000000676007c0c */ /* 0x000fe2000bf66070 */
[----:B------:R-:W4:Y:S01]  /*1010*/  @!P2 LDC.64 R2, c[0x0][0x390] ;  /* 0x0000e400ff02ab82 */ /* 0x000f220000000a00 */
[----:B-1----:R-:W-:-:S02]  /*1020*/  @!P5 IMAD R10, R33, R8, RZ ;  /* 0x00000008210ad224 */ /* 0x002fc400078e02ff */
[----:B------:R-:W-:Y:S02]  /*1030*/  ISETP.GE.AND.EX P3, PT, R31, UR7, PT, P3 ;  /* 0x000000071f007c0c */ /* 0x000fe4000bf66330 */
[----:B------:R-:W-:Y:S01]  /*1040*/  MOV R57, RZ ;  /* 0x000000ff00397202 */ /* 0x000fe20000000f00 */
[----:B------:R-:W-:Y:S01]  /*1050*/  @!P5 IMAD R13, R25, R9, R10 ;  /* 0x00000009190dd224 */ /* 0x000fe200078e020a */
[----:B------:R-:W-:Y:S01]  /*1060*/  @!P5 MOV R10, R122 ;  /* 0x0000007a000ad202 */ /* 0x000fe20000000f00 */
[----:B------:R-:W1:Y:S01]  /*1070*/  @!P1 LDC.64 R14, c[0x0][0x3e0] ;  /* 0x0000f800ff0e9b82 */ /* 0x000e620000000a00 */
[----:B------:R-:W-:Y:S01]  /*1080*/  @!P5 MOV R11, R125 ;  /* 0x0000007d000bd202 */ /* 0x000fe20000000f00 */
[----:B--2---:R-:W-:Y:S01]  /*1090*/  @!P2 IMAD R12, R35, R4, RZ ;  /* 0x00000004230ca224 */ /* 0x004fe200078e02ff */
[----:B------:R2:W3:Y:S01]  /*10a0*/  @!P4 LDG.E R57, desc[UR8][R18.64] ;  /* 0x000000081239c981 */ /* 0x0004e2000c1e1900 */
[----:B------:R-:W-:Y:S01]  /*10b0*/  ISETP.GE.U32.AND P4, PT, R117, UR6, PT ;  /* 0x0000000675007c0c */ /* 0x000fe2000bf86070 */
[----:B------:R-:W-:-:S03]  /*10c0*/  @!P5 IMAD.WIDE.U32 R8, R25, R8, R10 ;  /* 0x000000081908d225 */ /* 0x000fc600078e000a */
[----:B------:R-:W1:Y:S01]  /*10d0*/  @!P3 LDC.64 R10, c[0x0][0x3e0] ;  /* 0x0000f800ff0abb82 */ /* 0x000e620000000a00 */
[----:B------:R-:W-:Y:S02]  /*10e0*/  ISETP.GE.AND.EX P4, PT, R95, UR7, PT, P4 ;  /* 0x000000075f007c0c */ /* 0x000fe4000bf86340 */
[----:B--2---:R-:W-:Y:S02]  /*10f0*/  @!P2 MOV R18, R122 ;  /* 0x0000007a0012a202 */ /* 0x004fe40000000f00 */
[----:B------:R-:W-:Y:S01]  /*1100*/  @!P2 MOV R19, R125 ;  /* 0x0000007d0013a202 */ /* 0x000fe20000000f00 */
[----:B------:R-:W-:Y:S01]  /*1110*/  @!P2 IMAD R25, R29, R5, R12 ;  /* 0x000000051d19a224 */ /* 0x000fe200078e020c */
[----:B------:R-:W-:Y:S02]  /*1120*/  @!P5 IADD3 R5, PT, PT, R9, R13, RZ ;  /* 0x0000000d0905d210 */ /* 0x000fe40007ffe0ff */
[C---:B0-----:R-:W-:Y:S01]  /*1130*/  @!P5 LEA R6, P6, R8.reuse, R6, 0x1 ;  /* 0x000000060806d211 */ /* 0x041fe200078c08ff */
[----:B------:R-:W-:Y:S01]  /*1140*/  @!P2 IMAD.WIDE.U32 R18, R29, R4, R18 ;  /* 0x000000041d12a225 */ /* 0x000fe200078e0012 */
[----:B------:R-:W0:Y:S02]  /*1150*/  @!P1 LDC.64 R12, c[0x0][0x390] ;  /* 0x0000e400ff0c9b82 */ /* 0x000e240000000a00 */
[----:B------:R-:W-:-:S02]  /*1160*/  @!P5 LEA.HI.X R7, R8, R7, R5, 0x1, P6 ;  /* 0x000000070807d211 */ /* 0x000fc400030f0c05 */
[----:B------:R-:W-:Y:S02]  /*1170*/  @!P2 IADD3 R5, PT, PT, R19, R25, RZ ;  /* 0x000000191305a210 */ /* 0x000fe40007ffe0ff */
[C---:B----4-:R-:W-:Y:S01]  /*1180*/  @!P2 LEA R4, P6, R18.reuse, R2, 0x1 ;  /* 0x000000021204a211 */ /* 0x050fe200078c08ff */
[----:B------:R-:W-:Y:S01]  /*1190*/  HFMA2 R59, -RZ, RZ, 0, 0 ;  /* 0x00000000ff3b7431 */ /* 0x000fe200000001ff */
[----:B------:R-:W2:Y:S01]  /*11a0*/  @!P3 LDC.64 R8, c[0x0][0x390] ;  /* 0x0000e400ff08bb82 */ /* 0x000ea20000000a00 */
[----:B------:R-:W-:Y:S02]  /*11b0*/  MOV R61, RZ ;  /* 0x000000ff003d7202 */ /* 0x000fe40000000f00 */
[----:B------:R-:W-:Y:S01]  /*11c0*/  @!P2 LEA.HI.X R5, R18, R3, R5, 0x1, P6 ;  /* 0x000000031205a211 */ /* 0x000fe200030f0c05 */
[----:B-1----:R-:W-:Y:S01]  /*11d0*/  @!P1 IMAD R18, R23, R14, RZ ;  /* 0x0000000e17129224 */ /* 0x002fe200078e02ff */
[----:B------:R1:W4:Y:S03]  /*11e0*/  @!P5 LDG.E R59, desc[UR8][R6.64] ;  /* 0x00000008063bd981 */ /* 0x000326000c1e1900 */
[----:B------:R-:W2:Y:S01]  /*11f0*/  @!P4 LDC.64 R2, c[0x0][0x3e0] ;  /* 0x0000f800ff02cb82 */ /* 0x000ea20000000a00 */
[----:B------:R1:W4:Y:S01]  /*1200*/  @!P2 LDG.E R61, desc[UR8][R4.64] ;  /* 0x00000008043da981 */ /* 0x000322000c1e1900 */
[----:B------:R-:W-:Y:S01]  /*1210*/  ISETP.GE.U32.AND P5, PT, R116, UR6, PT ;  /* 0x0000000674007c0c */ /* 0x000fe2000bfa6070 */
[----:B------:R-:W-:-:S03]  /*1220*/  @!P1 IMAD R23, R21, R15, R18 ;  /* 0x0000000f15179224 */ /* 0x000fc600078e0212 */
[----:B------:R-:W-:Y:S01]  /*1230*/  ISETP.GE.AND.EX P5, PT, R94, UR7, PT, P5 ;  /* 0x000000075e007c0c */ /* 0x000fe2000bfa6350 */
[----:B------:R-:W-:Y:S01]  /*1240*/  @!P3 IMAD R16, R31, R10, RZ ;  /* 0x0000000a1f10b224 */ /* 0x000fe200078e02ff */
[----:B-1----:R-:W1:Y:S01]  /*1250*/  @!P4 LDC.64 R6, c[0x0][0x390] ;  /* 0x0000e400ff06cb82 */ /* 0x002e620000000a00 */
[----:B------:R-:W-:Y:S02]  /*1260*/  @!P1 MOV R4, R122 ;  /* 0x0000007a00049202 */ /* 0x000fe40000000f00 */
[----:B------:R-:W-:-:S03]  /*1270*/  @!P1 MOV R5, R125 ;  /* 0x0000007d00059202 */ /* 0x000fc60000000f00 */
[----:B------:R-:W-:Y:S01]  /*1280*/  @!P1 IMAD.WIDE.U32 R14, R21, R14, R4 ;  /* 0x0000000e150e9225 */ /* 0x000fe200078e0004 */
[----:B------:R-:W-:Y:S02]  /*1290*/  @!P3 MOV R4, R122 ;  /* 0x0000007a0004b202 */ /* 0x000fe40000000f00 */
[----:B------:R-:W-:Y:S01]  /*12a0*/  @!P3 MOV R5, R125 ;  /* 0x0000007d0005b202 */ /* 0x000fe20000000f00 */
[----:B------:R-:W-:Y:S01]  /*12b0*/  @!P3 IMAD R19, R118, R11, R16 ;  /* 0x0000000b7613b224 */ /* 0x000fe200078e0210 */
[----:B------:R-:W-:Y:S02]  /*12c0*/  @!P1 IADD3 R15, PT, PT, R15, R23, RZ ;  /* 0x000000170f0f9210 */ /* 0x000fe40007ffe0ff */
[----:B0-----:R-:W-:Y:S01]  /*12d0*/  @!P1 LEA R12, P6, R14, R12, 0x1 ;  /* 0x0000000c0e0c9211 */ /* 0x001fe200078c08ff */
[----:B------:R-:W-:Y:S01]  /*12e0*/  @!P3 IMAD.WIDE.U32 R10, R118, R10, R4 ;  /* 0x0000000a760ab225 */ /* 0x000fe200078e0004 */
[----:B------:R-:W-:Y:S01]  /*12f0*/  ISETP.GE.U32.AND P2, PT, R115, UR6, PT ;  /* 0x0000000673007c0c */ /* 0x000fe2000bf46070 */
[----:B------:R-:W0:Y:S01]  /*1300*/  @!P5 LDC.64 R4, c[0x0][0x3e0] ;  /* 0x0000f800ff04db82 */ /* 0x000e220000000a00 */
[----:B------:R-:W-:-:S02]  /*1310*/  @!P1 LEA.HI.X R13, R14, R13, R15, 0x1, P6 ;  /* 0x0000000d0e0d9211 */ /* 0x000fc400030f0c0f */
[----:B------:R-:W-:Y:S02]  /*1320*/  @!P3 IADD3 R11, PT, PT, R11, R19, RZ ;  /* 0x000000130b0bb210 */ /* 0x000fe40007ffe0ff */
[C---:B--2---:R-:W-:Y:S02]  /*1330*/  @!P3 LEA R8, P6, R10.reuse, R8, 0x1 ;  /* 0x000000080a08b211 */ /* 0x044fe400078c08ff */
[----:B------:R-:W-:Y:S01]  /*1340*/  ISETP.GE.AND.EX P2, PT, R93, UR7, PT, P2 ;  /* 0x000000075d007c0c */ /* 0x000fe2000bf46320 */
[----:B------:R-:W-:Y:S01]  /*1350*/  @!P4 IMAD R14, R95, R2, RZ ;  /* 0x000000025f0ec224 */ /* 0x000fe200078e02ff */
[----:B------:R-:W-:Y:S02]  /*1360*/  @!P3 LEA.HI.X R9, R10, R9, R11, 0x1, P6 ;  /* 0x000000090a09b211 */ /* 0x000fe400030f0c0b */
[----:B------:R-:W-:Y:S02]  /*1370*/  @!P4 MOV R10, R122 ;  /* 0x0000007a000ac202 */ /* 0x000fe40000000f00 */
[----:B------:R-:W-:Y:S01]  /*1380*/  @!P4 MOV R11, R125 ;  /* 0x0000007d000bc202 */ /* 0x000fe20000000f00 */
[----:B------:R-:W-:-:S02]  /*1390*/  @!P4 IMAD R19, R117, R3, R14 ;  /* 0x000000037513c224 */ /* 0x000fc400078e020e */
[----:B------:R-:W-:Y:S02]  /*13a0*/  HFMA2 R22, -RZ, RZ, 0, 0 ;  /* 0x00000000ff167431 */ /* 0x000fe400000001ff */
[----:B------:R-:W-:Y:S02]  /*13b0*/  @!P4 IMAD.WIDE.U32 R2, R117, R2, R10 ;  /* 0x000000027502c225 */ /* 0x000fe400078e000a */
[----:B------:R-:W2:Y:S01]  /*13c0*/  @!P5 LDC.64 R10, c[0x0][0x390] ;  /* 0x0000e400ff0adb82 */ /* 0x000ea20000000a00 */
[----:B------:R-:W-:Y:S01]  /*13d0*/  ISETP.GE.U32.AND P6, PT, R114, UR6, PT ;  /* 0x0000000672007c0c */ /* 0x000fe2000bfc6070 */
[----:B------:R0:W5:Y:S01]  /*13e0*/  @!P3 LDG.E R22, desc[UR8][R8.64] ;  /* 0x000000080816b981 */ /* 0x000162000c1e1900 */
[----:B------:R-:W-:Y:S02]  /*13f0*/  @!P4 IADD3 R3, PT, PT, R3, R19, RZ ;  /* 0x000000130303c210 */ /* 0x000fe40007ffe0ff */
[----:B------:R-:W-:-:S03]  /*1400*/  ISETP.GE.AND.EX P3, PT, R92, UR7, PT, P6 ;  /* 0x000000075c007c0c */ /* 0x000fc6000bf66360 */
[----:B------:R-:W2:Y:S01]  /*1410*/  @!P2 LDC.64 R14, c[0x0][0x3e0] ;  /* 0x0000f800ff0eab82 */ /* 0x000ea20000000a00 */
[----:B-1----:R-:W-:Y:S01]  /*1420*/  @!P4 LEA R6, P6, R2, R6, 0x1 ;  /* 0x000000060206c211 */ /* 0x002fe200078c08ff */
[----:B0-----:R-:W-:-:S03]  /*1430*/  @!P5 IMAD R16, R94, R4, RZ ;  /* 0x000000045e10d224 */ /* 0x001fc600078e02ff */
[----:B------:R-:W-:Y:S02]  /*1440*/  @!P4 LEA.HI.X R7, R2, R7, R3, 0x1, P6 ;  /* 0x000000070207c211 */ /* 0x000fe400030f0c03 */
[----:B------:R-:W-:Y:S02]  /*1450*/  @!P5 MOV R2, R122 ;  /* 0x0000007a0002d202 */ /* 0x000fe40000000f00 */
[----:B------:R-:W-:Y:S02]  /*1460*/  CS2R R20, SRZ ;  /* 0x0000000000147805 */ /* 0x000fe4000001ff00 */
[----:B------:R-:W-:Y:S01]  /*1470*/  @!P5 MOV R3, R125 ;  /* 0x0000007d0003d202 */ /* 0x000fe20000000f00 */
[C---:B------:R-:W-:Y:S01]  /*1480*/  @!P5 IMAD R19, R116.reuse, R5, R16 ;  /* 0x000000057413d224 */ /* 0x040fe200078e0210 */
[----:B------:R-:W0:Y:S01]  /*1490*/  @!P2 LDC.64 R8, c[0x0][0x390] ;  /* 0x0000e400ff08ab82 */ /* 0x000e220000000a00 */
[----:B------:R-:W-:Y:S01]  /*14a0*/  ISETP.GE.U32.AND P6, PT, R113, UR6, PT ;  /* 0x0000000671007c0c */ /* 0x000fe2000bfc6070 */
[----:B------:R-:W-:Y:S01]  /*14b0*/  @!P5 IMAD.WIDE.U32 R4, R116, R4, R2 ;  /* 0x000000047404d225 */ /* 0x000fe200078e0002 */
[----:B------:R1:W3:Y:S02]  /*14c0*/  @!P4 LDG.E R20, desc[UR8][R6.64] ;  /* 0x000000080614c981 */ /* 0x0002e4000c1e1900 */
[----:B------:R-:W-:-:S03]  /*14d0*/  ISETP.GE.AND.EX P4, PT, R91, UR7, PT, P6 ;  /* 0x000000075b007c0c */ /* 0x000fc6000bf86360 */
[----:B------:R-:W0:Y:S01]  /*14e0*/  @!P3 LDC.64 R2, c[0x0][0x3e0] ;  /* 0x0000f800ff02bb82 */ /* 0x000e220000000a00 */
[----:B------:R-:W-:Y:S02]  /*14f0*/  @!P5 IADD3 R5, PT, PT, R5, R19, RZ ;  /* 0x000000130505d210 */ /* 0x000fe40007ffe0ff */
[----:B--2---:R-:W-:Y:S01]  /*1500*/  @!P5 LEA R10, P6, R4, R10, 0x1 ;  /* 0x0000000a040ad211 */ /* 0x004fe200078c08ff */
[----:B------:R-:W-:-:S03]  /*1510*/  @!P2 IMAD R16, R93, R14, RZ ;  /* 0x0000000e5d10a224 */ /* 0x000fc600078e02ff */
[----:B------:R-:W-:Y:S02]  /*1520*/  @!P5 LEA.HI.X R11, R4, R11, R5, 0x1, P6 ;  /* 0x0000000b040bd211 */ /* 0x000fe400030f0c05 */
[----:B------:R-:W-:Y:S01]  /*1530*/  @!P2 MOV R4, R122 ;  /* 0x0000007a0004a202 */ /* 0x000fe20000000f00 */
[----:B------:R-:W-:Y:S01]  /*1540*/  HFMA2 R18, -RZ, RZ, 0, 0 ;  /* 0x00000000ff127431 */ /* 0x000fe200000001ff */
[----:B------:R-:W-:Y:S01]  /*1550*/  @!P2 MOV R5, R125 ;  /* 0x0000007d0005a202 */ /* 0x000fe20000000f00 */
[C---:B------:R-:W-:Y:S01]  /*1560*/  @!P2 IMAD R19, R115.reuse, R15, R16 ;  /* 0x0000000f7313a224 */ /* 0x040fe200078e0210 */
[----:B------:R-:W-:Y:S01]  /*1570*/  ISETP.GE.U32.AND P6, PT, R112, UR6, PT ;  /* 0x0000000670007c0c */ /* 0x000fe2000bfc6070 */
[----:B-1----:R-:W1:Y:S01]  /*1580*/  @!P4 LDC.64 R6, c[0x0][0x3e0] ;  /* 0x0000f800ff06cb82 */ /* 0x002e620000000a00 */
[----:B------:R-:W-:Y:S02]  /*1590*/  @!P2 IMAD.WIDE.U32 R14, R115, R14, R4 ;  /* 0x0000000e730ea225 */ /* 0x000fe400078e0004 */
[----:B------:R-:W-:Y:S01]  /*15a0*/  ISETP.GE.AND.EX P6, PT, R90, UR7, PT, P6 ;  /* 0x000000075a007c0c */ /* 0x000fe2000bfc6360 */
[----:B------:R0:W2:Y:S04]  /*15b0*/  @!P5 LDG.E R18, desc[UR8][R10.64] ;  /* 0x000000080a12d981 */ /* 0x0000a8000c1e1900 */
[----:B------:R-:W1:Y:S01]  /*15c0*/  @!P3 LDC.64 R4, c[0x0][0x390] ;  /* 0x0000e400ff04bb82 */ /* 0x000e620000000a00 */
[----:B------:R-:W-:-:S02]  /*15d0*/  @!P2 IADD3 R15, PT, PT, R15, R19, RZ ;  /* 0x000000130f0fa210 */ /* 0x000fc40007ffe0ff */
[----:B0-----:R-:W-:Y:S01]  /*15e0*/  @!P2 LEA R10, P5, R14, R8, 0x1 ;  /* 0x000000080e0aa211 */ /* 0x001fe200078a08ff */
[----:B------:R-:W-:-:S03]  /*15f0*/  @!P3 IMAD R8, R92, R2, RZ ;  /* 0x000000025c08b224 */ /* 0x000fc600078e02ff */
[----:B------:R-:W-:Y:S02]  /*1600*/  @!P2 LEA.HI.X R11, R14, R9, R15, 0x1, P5 ;  /* 0x000000090e0ba211 */ /* 0x000fe400028f0c0f */
[----:B------:R-:W-:Y:S02]  /*1610*/  @!P3 MOV R14, R122 ;  /* 0x0000007a000eb202 */ /* 0x000fe40000000f00 */
[----:B------:R-:W-:Y:S01]  /*1620*/  @!P3 MOV R15, R125 ;  /* 0x0000007d000fb202 */ /* 0x000fe20000000f00 */
[C---:B------:R-:W-:Y:S02]  /*1630*/  @!P3 IMAD R19, R114.reuse, R3, R8 ;  /* 0x000000037213b224 */ /* 0x040fe400078e0208 */
[----:B------:R-:W-:Y:S01]  /*1640*/  HFMA2 R16, -RZ, RZ, 0, 0 ;  /* 0x00000000ff107431 */ /* 0x000fe200000001ff */
[----:B------:R-:W0:Y:S01]  /*1650*/  @!P4 LDC.64 R8, c[0x0][0x390] ;  /* 0x0000e400ff08cb82 */ /* 0x000e220000000a00 */
[----:B------:R-:W-:Y:S01]  /*1660*/  @!P3 IMAD.WIDE.U32 R14, R114, R2, R14 ;  /* 0x00000002720eb225 */ /* 0x000fe200078e000e */
[----:B------:R-:W-:-:S03]  /*1670*/  ISETP.GE.U32.AND P5, PT, R111, UR6, PT ;  /* 0x000000066f007c0c */ /* 0x000fc6000bfa6070 */
[----:B------:R1:W4:Y:S03]  /*1680*/  @!P2 LDG.E R16, desc[UR8][R10.64] ;  /* 0x000000080a10a981 */ /* 0x000326000c1e1900 */
[----:B------:R-:W0:Y:S01]  /*1690*/  @!P6 LDC.64 R2, c[0x0][0x3e0] ;  /* 0x0000f800ff02eb82 */ /* 0x000e220000000a00 */
[----:B------:R-:W-:Y:S02]  /*16a0*/  ISETP.GE.AND.EX P5, PT, R89, UR7, PT, P5 ;  /* 0x0000000759007c0c */ /* 0x000fe4000bfa6350 */
[----:B------:R-:W-:Y:S02]  /*16b0*/  @!P3 IADD3 R15, PT, PT, R15, R19, RZ ;  /* 0x000000130f0fb210 */ /* 0x000fe40007ffe0ff */
[----:B-1----:R-:W-:Y:S01]  /*16c0*/  @!P3 LEA R10, P2, R14, R4, 0x1 ;  /* 0x000000040e0ab211 */ /* 0x002fe200078408ff */
[----:B------:R-:W-:-:S03]  /*16d0*/  @!P4 IMAD R4, R91, R6, RZ ;  /* 0x000000065b04c224 */ /* 0x000fc600078e02ff */
[----:B------:R-:W-:Y:S01]  /*16e0*/  @!P3 LEA.HI.X R11, R14, R5, R15, 0x1, P2 ;  /* 0x000000050e0bb211 */ /* 0x000fe200010f0c0f */
[C---:B------:R-:W-:Y:S01]  /*16f0*/  @!P4 IMAD R15, R113.reuse, R7, R4 ;  /* 0x00000007710fc224 */ /* 0x040fe200078e0204 */
[----:B------:R-:W-:Y:S01]  /*1700*/  ISETP.GE.U32.AND P2, PT, R110, UR6, PT ;  /* 0x000000066e007c0c */ /* 0x000fe2000bf46070 */
[----:B------:R-:W1:Y:S01]  /*1710*/  @!P6 LDC.64 R4, c[0x0][0x390] ;  /* 0x0000e400ff04eb82 */ /* 0x000e620000000a00 */
[----:B------:R-:W-:Y:S02]  /*1720*/  @!P4 MOV R28, R122 ;  /* 0x0000007a001cc202 */ /* 0x000fe40000000f00 */
[----:B------:R-:W-:Y:S02]  /*1730*/  @!P4 MOV R29, R125 ;  /* 0x0000007d001dc202 */ /* 0x000fe40000000f00 */
[----:B------:R-:W-:Y:S01]  /*1740*/  ISETP.GE.AND.EX P2, PT, R88, UR7, PT, P2 ;  /* 0x0000000758007c0c */ /* 0x000fe2000bf46320 */
[----:B------:R-:W-:Y:S02]  /*1750*/  HFMA2 R14, -RZ, RZ, 0, 0 ;  /* 0x00000000ff0e7431 */ /* 0x000fe400000001ff */
[----:B------:R-:W-:-:S02]  /*1760*/  @!P4 IMAD.WIDE.U32 R28, R113, R6, R28 ;  /* 0x00000006711cc225 */ /* 0x000fc400078e001c */
[----:B------:R-:W1:Y:S01]  /*1770*/  @!P5 LDC.64 R6, c[0x0][0x3e0] ;  /* 0x0000f800ff06db82 */ /* 0x000e620000000a00 */
[----:B------:R-:W-:Y:S01]  /*1780*/  @!P6 MOV R30, R122 ;  /* 0x0000007a001ee202 */ /* 0x000fe20000000f00 */
[----:B------:R0:W4:Y:S01]  /*1790*/  @!P3 LDG.E R14, desc[UR8][R10.64] ;  /* 0x000000080a0eb981 */ /* 0x000122000c1e1900 */
[----:B------:R-:W-:Y:S01]  /*17a0*/  @!P6 MOV R31, R125 ;  /* 0x0000007d001fe202 */ /* 0x000fe20000000f00 */
[----:B0-----:R-:W-:Y:S01]  /*17b0*/  @!P6 IMAD R19, R90, R2, RZ ;  /* 0x000000025a13e224 */ /* 0x001fe200078e02ff */
[----:B------:R-:W-:Y:S02]  /*17c0*/  @!P4 IADD3 R15, PT, PT, R29, R15, RZ ;  /* 0x0000000f1d0fc210 */ /* 0x000fe40007ffe0ff */
[----:B------:R-:W-:Y:S01]  /*17d0*/  @!P4 LEA R8, P3, R28, R8, 0x1 ;  /* 0x000000081c08c211 */ /* 0x000fe200078608ff */
[C---:B------:R-:W-:Y:S02]  /*17e0*/  @!P6 IMAD R19, R112.reuse, R3, R19 ;  /* 0x000000037013e224 */ /* 0x040fe400078e0213 */
[----:B------:R-:W-:Y:S01]  /*17f0*/  @!P6 IMAD.WIDE.U32 R30, R112, R2, R30 ;  /* 0x00000002701ee225 */ /* 0x000fe200078e001e */
[----:B------:R-:W-:Y:S01]  /*1800*/  @!P4 LEA.HI.X R9, R28, R9, R15, 0x1, P3 ;  /* 0x000000091c09c211 */ /* 0x000fe200018f0c0f */
[----:B------:R-:W0:Y:S01]  /*1810*/  @!P5 LDC.64 R10, c[0x0][0x390] ;  /* 0x0000e400ff0adb82 */ /* 0x000e220000000a00 */
[----:B------:R-:W-:-:S02]  /*1820*/  MOV R15, RZ ;  /* 0x000000ff000f7202 */ /* 0x000fc40000000f00 */
[----:B------:R-:W-:-:S05]  /*1830*/  ISETP.GE.U32.AND P3, PT, R109, UR6, PT ;  /* 0x000000066d007c0c */ /* 0x000fca000bf66070 */
[----:B------:R-:W0:Y:S01]  /*1840*/  @!P2 LDC.64 R2, c[0x0][0x3e0] ;  /* 0x0000f800ff02ab82 */ /* 0x000e220000000a00 */
[----:B------:R1:W4:Y:S01]  /*1850*/  @!P4 LDG.E R15, desc[UR8][R8.64] ;  /* 0x00000008080fc981 */ /* 0x000322000c1e1900 */
[----:B------:R-:W-:Y:S02]  /*1860*/  ISETP.GE.AND.EX P3, PT, R87, UR7, PT, P3 ;  /* 0x0000000757007c0c */ /* 0x000fe4000bf66330 */
[----:B------:R-:W-:Y:S02]  /*1870*/  @!P6 IADD3 R19, PT, PT, R31, R19, RZ ;  /* 0x000000131f13e210 */ /* 0x000fe40007ffe0ff */
[C---:B-1----:R-:W-:Y:S02]  /*1880*/  @!P6 LEA R28, P4, R30.reuse, R4, 0x1 ;  /* 0x000000041e1ce211 */ /* 0x042fe400078808ff */
[----:B------:R-:W-:Y:S02]  /*1890*/  @!P5 MOV R31, R125 ;  /* 0x0000007d001fd202 */ /* 0x000fe40000000f00 */
[----:B------:R-:W-:Y:S01]  /*18a0*/  @!P6 LEA.HI.X R29, R30, R5, R19, 0x1, P4 ;  /* 0x000000051e1de211 */ /* 0x000fe200020f0c13 */
[----:B------:R-:W1:Y:S01]  /*18b0*/  @!P2 LDC.64 R8, c[0x0][0x390] ;  /* 0x0000e400ff08ab82 */ /* 0x000e620000000a00 */
[----:B------:R-:W-:Y:S01]  /*18c0*/  @!P5 MOV R30, R122 ;  /* 0x0000007a001ed202 */ /* 0x000fe20000000f00 */
[----:B------:R-:W-:-:S02]  /*18d0*/  @!P5 IMAD R4, R89, R6, RZ ;  /* 0x000000065904d224 */ /* 0x000fc400078e02ff */
[----:B------:R-:W-:Y:S01]  /*18e0*/  HFMA2 R19, -RZ, RZ, 0, 0 ;  /* 0x00000000ff137431 */ /* 0x000fe200000001ff */
[----:B------:R-:W-:Y:S01]  /*18f0*/  ISETP.GE.U32.AND P4, PT, R108, UR6, PT ;  /* 0x000000066c007c0c */ /* 0x000fe2000bf86070 */
[----:B------:R-:W-:-:S04]  /*1900*/  @!P5 IMAD.WIDE.U32 R30, R111, R6, R30 ;  /* 0x000000066f1ed225 */ /* 0x000fc800078e001e */
[----:B------:R-:W-:Y:S01]  /*1910*/  @!P5 IMAD R7, R111, R7, R4 ;  /* 0x000000076f07d224 */ /* 0x000fe200078e0204 */
[----:B------:R0:W4:Y:S01]  /*1920*/  @!P6 LDG.E R19, desc[UR8][R28.64] ;  /* 0x000000081c13e981 */ /* 0x000122000c1e1900 */
[----:B------:R-:W1:Y:S01]  /*1930*/  @!P3 LDC.64 R4, c[0x0][0x3e0] ;  /* 0x0000f800ff04bb82 */ /* 0x000e620000000a00 */
[----:B------:R-:W-:Y:S02]  /*1940*/  ISETP.GE.AND.EX P4, PT, R86, UR7, PT, P4 ;  /* 0x0000000756007c0c */ /* 0x000fe4000bf86340 */
[----:B------:R-:W-:Y:S02]  /*1950*/  @!P5 IADD3 R6, PT, PT, R31, R7, RZ ;  /* 0x000000071f06d210 */ /* 0x000fe40007ffe0ff */
[----:B0-----:R-:W-:Y:S01]  /*1960*/  @!P5 LEA R28, P6, R30, R10, 0x1 ;  /* 0x0000000a1e1cd211 */ /* 0x001fe200078c08ff */
[----:B------:R-:W-:-:S03]  /*1970*/  @!P2 IMAD R10, R88, R2, RZ ;  /* 0x00000002580aa224 */ /* 0x000fc600078e02ff */
[----:B------:R-:W-:Y:S01]  /*1980*/  @!P5 LEA.HI.X R29, R30, R11, R6, 0x1, P6 ;  /* 0x0000000b1e1dd211 */ /* 0x000fe200030f0c06 */
[C---:B------:R-:W-:Y:S01]  /*1990*/  @!P2 IMAD R23, R110.reuse, R3, R10 ;  /* 0x000000036e17a224 */ /* 0x040fe200078e020a */
[----:B------:R-:W-:Y:S01]  /*19a0*/  @!P2 MOV R10, R122 ;  /* 0x0000007a000aa202 */ /* 0x000fe20000000f00 */
[----:B------:R-:W0:Y:S01]  /*19b0*/  @!P3 LDC.64 R6, c[0x0][0x390] ;  /* 0x0000e400ff06bb82 */ /* 0x000e220000000a00 */
[----:B------:R-:W-:Y:S01]  /*19c0*/  @!P2 MOV R11, R125 ;  /* 0x0000007d000ba202 */ /* 0x000fe20000000f00 */
[----:B------:R-:W4:Y:S02]  /*19d0*/  @!P5 LDG.E R21, desc[UR8][R28.64] ;  /* 0x000000081c15d981 */ /* 0x000f24000c1e1900 */
[----:B------:R-:W-:-:S04]  /*19e0*/  @!P2 IMAD.WIDE.U32 R10, R110, R2, R10 ;  /* 0x000000026e0aa225 */ /* 0x000fc800078e000a */
[----:B------:R-:W0:Y:S01]  /*19f0*/  @!P4 LDC.64 R2, c[0x0][0x3e0] ;  /* 0x0000f800ff02cb82 */ /* 0x000e220000000a00 */
[----:B------:R-:W-:Y:S02]  /*1a00*/  ISETP.GE.U32.AND P5, PT, R107, UR6, PT ;  /* 0x000000066b007c0c */ /* 0x000fe4000bfa6070 */
[----:B------:R-:W-:Y:S02]  /*1a10*/  @!P2 IADD3 R11, PT, PT, R11, R23, RZ ;  /* 0x000000170b0ba210 */ /* 0x000fe40007ffe0ff */
[C---:B-1----:R-:W-:Y:S02]  /*1a20*/  @!P2 LEA R8, P6, R10.reuse, R8, 0x1 ;  /* 0x000000080a08a211 */ /* 0x042fe400078c08ff */
[----:B------:R-:W-:Y:S02]  /*1a30*/  ISETP.GE.AND.EX P5, PT, R85, UR7, PT, P5 ;  /* 0x0000000755007c0c */ /* 0x000fe4000bfa6350 */
[----:B------:R-:W-:Y:S01]  /*1a40*/  @!P2 LEA.HI.X R9, R10, R9, R11, 0x1, P6 ;  /* 0x000000090a09a211 */ /* 0x000fe200030f0c0b */
[----:B------:R-:W-:Y:S01]  /*1a50*/  @!P3 IMAD R30, R87, R4, RZ ;  /* 0x00000004571eb224 */ /* 0x000fe200078e02ff */
[----:B------:R-:W-:-:S02]  /*1a60*/  @!P3 MOV R10, R122 ;  /* 0x0000007a000ab202 */ /* 0x000fc40000000f00 */
[----:B------:R-:W-:Y:S01]  /*1a70*/  @!P3 MOV R11, R125 ;  /* 0x0000007d000bb202 */ /* 0x000fe20000000f00 */
[----:B------:R-:W-:Y:S02]  /*1a80*/  HFMA2 R23, -RZ, RZ, 0, 0 ;  /* 0x00000000ff177431 */ /* 0x000fe400000001ff */
[C---:B------:R-:W-:Y:S02]  /*1a90*/  @!P3 IMAD R5, R109.reuse, R5, R30 ;  /* 0x000000056d05b224 */ /* 0x040fe400078e021e */
[----:B------:R-:W-:Y:S02]  /*1aa0*/  @!P3 IMAD.WIDE.U32 R10, R109, R4, R10 ;  /* 0x000000046d0ab225 */ /* 0x000fe400078e000a */
[----:B------:R1:W4:Y:S01]  /*1ab0*/  @!P2 LDG.E R23, desc[UR8][R8.64] ;  /* 0x000000080817a981 */ /* 0x000322000c1e1900 */
[----:B------:R-:W-:Y:S02]  /*1ac0*/  ISETP.GE.U32.AND P2, PT, R106, UR6, PT ;  /* 0x000000066a007c0c */ /* 0x000fe4000bf46070 */
[----:B------:R-:W-:-:S02]  /*1ad0*/  @!P3 IADD3 R11, PT, PT, R11, R5, RZ ;  /* 0x000000050b0bb210 */ /* 0x000fc40007ffe0ff */
[----:B0-----:R-:W-:Y:S01]  /*1ae0*/  @!P3 LEA R6, P6, R10, R6, 0x1 ;  /* 0x000000060a06b211 */ /* 0x001fe200078c08ff */
[----:B------:R-:W0:Y:S01]  /*1af0*/  @!P5 LDC.64 R4, c[0x0][0x3e0] ;  /* 0x0000f800ff04db82 */ /* 0x000e220000000a00 */
[----:B------:R-:W-:Y:S02]  /*1b00*/  ISETP.GE.AND.EX P2, PT, R84, UR7, PT, P2 ;  /* 0x0000000754007c0c */ /* 0x000fe4000bf46320 */
[----:B------:R-:W-:-:S05]  /*1b10*/  @!P3 LEA.HI.X R7, R10, R7, R11, 0x1, P6 ;  /* 0x000000070a07b211 */ /* 0x000fca00030f0c0b */
[----:B-1----:R-:W1:Y:S01]  /*1b20*/  @!P4 LDC.64 R8, c[0x0][0x390] ;  /* 0x0000e400ff08cb82 */ /* 0x002e620000000a00 */
[----:B------:R-:W-:Y:S02]  /*1b30*/  @!P4 IMAD R10, R86, R2, RZ ;  /* 0x00000002560ac224 */ /* 0x000fe400078e02ff */
[----:B------:R-:W-:Y:S01]  /*1b40*/  HFMA2 R25, -RZ, RZ, 0, 0 ;  /* 0x00000000ff197431 */ /* 0x000fe200000001ff */
[----:B------:R-:W-:Y:S01]  /*1b50*/  IADD3 R35, PT, PT, R26, 0xd0, RZ ;  /* 0x000000d01a237810 */ /* 0x000fe20007ffe0ff */
[----:B------:R-:W-:Y:S01]  /*1b60*/  @!P4 IMAD R29, R108, R3, R10 ;  /* 0x000000036c1dc224 */ /* 0x000fe200078e020a */
[----:B------:R-:W-:Y:S02]  /*1b70*/  @!P4 MOV R10, R122 ;  /* 0x0000007a000ac202 */ /* 0x000fe40000000f00 */
[----:B------:R-:W-:Y:S01]  /*1b80*/  @!P4 MOV R11, R125 ;  /* 0x0000007d000bc202 */ /* 0x000fe20000000f00 */
[----:B------:R5:W4:Y:S01]  /*1b90*/  @!P3 LDG.E R25, desc[UR8][R6.64] ;  /* 0x000000080619b981 */ /* 0x000b22000c1e1900 */
[----:B------:R-:W-:-:S02]  /*1ba0*/  ISETP.GE.U32.AND P6, PT, R35, UR6, PT ;  /* 0x0000000623007c0c */ /* 0x000fc4000bfc6070 */
[----:B------:R-:W-:Y:S01]  /*1bb0*/  SHF.R.S32.HI R37, RZ, 0x1f, R35 ;  /* 0x0000001fff257819 */ /* 0x000fe20000011423 */
[----:B------:R-:W-:Y:S02]  /*1bc0*/  @!P4 IMAD.WIDE.U32 R10, R108, R2, R10 ;  /* 0x000000026c0ac225 */ /* 0x000fe400078e000a */
[----:B------:R-:W3:Y:S01]  /*1bd0*/  @!P2 LDC.64 R2, c[0x0][0x3e0] ;  /* 0x0000f800ff02ab82 */ /* 0x000ee20000000a00 */
[----:B------:R-:W-:-:S07]  /*1be0*/  ISETP.GE.AND.EX P6, PT, R37, UR7, PT, P6 ;  /* 0x0000000725007c0c */ /* 0x000fce000bfc6360 */
[----:B-----5:R-:W5:Y:S01]  /*1bf0*/  @!P5 LDC.64 R6, c[0x0][0x390] ;  /* 0x0000e400ff06db82 */ /* 0x020f620000000a00 */
[----:B------:R-:W-:Y:S02]  /*1c00*/  @!P4 IADD3 R11, PT, PT, R11, R29, RZ ;  /* 0x0000001d0b0bc210 */ /* 0x000fe40007ffe0ff */
[----:B-1----:R-:W-:Y:S01]  /*1c10*/  @!P4 LEA R28, P3, R10, R8, 0x1 ;  /* 0x000000080a1cc211 */ /* 0x002fe200078608ff */
[----:B0-----:R-:W-:Y:S01]  /*1c20*/  @!P5 IMAD R8, R85, R4, RZ ;  /* 0x000000045508d224 */ /* 0x001fe200078e02ff */
[----:B------:R-:W-:Y:S02]  /*1c30*/  IADD3 R33, PT, PT, R26, 0xd8, RZ ;  /* 0x000000d81a217810 */ /* 0x000fe40007ffe0ff */
[----:B------:R-:W-:Y:S01]  /*1c40*/  @!P4 LEA.HI.X R29, R10, R9, R11, 0x1, P3 ;  /* 0x000000090a1dc211 */ /* 0x000fe200018f0c0b */
[----:B------:R-:W-:Y:S01]  /*1c50*/  @!P5 IMAD R5, R107, R5, R8 ;  /* 0x000000056b05d224 */ /* 0x000fe200078e0208 */
[----:B------:R-:W-:Y:S01]  /*1c60*/  ISETP.GE.U32.AND P3, PT, R33, UR6, PT ;  /* 0x0000000621007c0c */ /* 0x000fe2000bf66070 */
[----:B------:R-:W0:Y:S01]  /*1c70*/  @!P6 LDC.64 R8, c[0x0][0x3e0] ;  /* 0x0000f800ff08eb82 */ /* 0x000e220000000a00 */
[----:B------:R-:W-:-:S02]  /*1c80*/  SHF.R.S32.HI R39, RZ, 0x1f, R33 ;  /* 0x0000001fff277819 */ /* 0x000fc40000011421 */
[----:B------:R-:W-:Y:S02]  /*1c90*/  @!P5 MOV R30, R122 ;  /* 0x0000007a001ed202 */ /* 0x000fe40000000f00 */
[----:B------:R-:W-:Y:S01]  /*1ca0*/  @!P5 MOV R31, R125 ;  /* 0x0000007d001fd202 */ /* 0x000fe20000000f00 */
[----:B------:R-:W-:Y:S01]  /*1cb0*/  HFMA2 R43, -RZ, RZ, 0, 0 ;  /* 0x00000000ff2b7431 */ /* 0x000fe200000001ff */
[----:B------:R-:W-:Y:S01]  /*1cc0*/  ISETP.GE.AND.EX P3, PT, R39, UR7, PT, P3 ;  /* 0x0000000727007c0c */ /* 0x000fe2000bf66330 */
[----:B------:R-:W1:Y:S01]  /*1cd0*/  @!P2 LDC.64 R10, c[0x0][0x390] ;  /* 0x0000e400ff0aab82 */ /* 0x000e620000000a00 */
[----:B------:R-:W-:-:S03]  /*1ce0*/  @!P5 IMAD.WIDE.U32 R30, R107, R4, R30 ;  /* 0x000000046b1ed225 */ /* 0x000fc600078e001e */
[----:B------:R5:W4:Y:S02]  /*1cf0*/  @!P4 LDG.E R43, desc[UR8][R28.64] ;  /* 0x000000081c2bc981 */ /* 0x000b24000c1e1900 */
[----:B------:R-:W-:Y:S01]  /*1d00*/  @!P5 IADD3 R4, PT, PT, R31, R5, RZ ;  /* 0x000000051f04d210 */ /* 0x000fe20007ffe0ff */
[----:B---3--:R-:W-:Y:S01]  /*1d10*/  @!P2 IMAD R5, R84, R2, RZ ;  /* 0x000000025405a224 */ /* 0x008fe200078e02ff */
[----:B-----5:R-:W-:-:S03]  /*1d20*/  @!P5 LEA R28, P4, R30, R6, 0x1 ;  /* 0x000000061e1cd211 */ /* 0x020fc600078808ff */
[----:B------:R-:W-:Y:S01]  /*1d30*/  @!P2 IMAD R51, R106, R3, R5 ;  /* 0x000000036a33a224 */ /* 0x000fe200078e0205 */
[----:B------:R-:W-:Y:S02]  /*1d40*/  @!P2 MOV R31, R125 ;  /* 0x0000007d001fa202 */ /* 0x000fe40000000f00 */
[----:B------:R-:W-:Y:S02]  /*1d50*/  @!P5 LEA.HI.X R29, R30, R7, R4, 0x1, P4 ;  /* 0x000000071e1dd211 */ /* 0x000fe400020f0c04 */
[----:B------:R-:W-:Y:S01]  /*1d60*/  ISETP.GE.U32.AND P4, PT, R105, UR6, PT ;  /* 0x0000000669007c0c */ /* 0x000fe2000bf86070 */
[----:B------:R-:W3:Y:S01]  /*1d70*/  @!P6 LDC.64 R6, c[0x0][0x390] ;  /* 0x0000e400ff06eb82 */ /* 0x000ee20000000a00 */
[----:B------:R-:W-:Y:S01]  /*1d80*/  @!P2 MOV R30, R122 ;  /* 0x0000007a001ea202 */ /* 0x000fe20000000f00 */
[----:B------:R-:W-:Y:S01]  /*1d90*/  HFMA2 R47, -RZ, RZ, 0, 0 ;  /* 0x00000000ff2f7431 */ /* 0x000fe200000001ff */
[----:B------:R-:W-:-:S05]  /*1da0*/  ISETP.GE.AND.EX P4, PT, R83, UR7, PT, P4 ;  /* 0x0000000753007c0c */ /* 0x000fca000bf86340 */
[----:B------:R-:W5:Y:S01]  /*1db0*/  @!P3 LDC.64 R4, c[0x0][0x3e0] ;  /* 0x0000f800ff04bb82 */ /* 0x000f620000000a00 */
[----:B------:R-:W-:Y:S01]  /*1dc0*/  @!P2 IMAD.WIDE.U32 R2, R106, R2, R30 ;  /* 0x000000026a02a225 */ /* 0x000fe200078e001e */
[----:B------:R2:W4:Y:S03]  /*1dd0*/  @!P5 LDG.E R47, desc[UR8][R28.64] ;  /* 0x000000081c2fd981 */ /* 0x000526000c1e1900 */
[----:B0-----:R-:W-:Y:S01]  /*1de0*/  @!P6 IMAD R30, R37, R8, RZ ;  /* 0x00000008251ee224 */ /* 0x001fe200078e02ff */
[----:B------:R-:W-:Y:S02]  /*1df0*/  @!P2 IADD3 R3, PT, PT, R3, R51, RZ ;  /* 0x000000330303a210 */ /* 0x000fe40007ffe0ff */
[----:B-1----:R-:W-:Y:S02]  /*1e00*/  @!P2 LEA R10, P5, R2, R10, 0x1 ;  /* 0x0000000a020aa211 */ /* 0x002fe400078a08ff */
[----:B--2---:R-:W-:-:S02]  /*1e10*/  @!P6 MOV R28, R122 ;  /* 0x0000007a001ce202 */ /* 0x004fc40000000f00 */
[----:B------:R-:W-:Y:S01]  /*1e20*/  @!P6 MOV R29, R125 ;  /* 0x0000007d001de202 */ /* 0x000fe20000000f00 */
[C---:B------:R-:W-:Y:S01]  /*1e30*/  @!P6 IMAD R31, R35.reuse, R9, R30 ;  /* 0x00000009231fe224 */ /* 0x040fe200078e021e */
[----:B------:R-:W-:Y:S02]  /*1e40*/  @!P2 LEA.HI.X R11, R2, R11, R3, 0x1, P5 ;  /* 0x0000000b020ba211 */ /* 0x000fe400028f0c03 */
[----:B------:R-:W0:Y:S01]  /*1e50*/  @!P4 LDC.64 R2, c[0x0][0x3e0] ;  /* 0x0000f800ff02cb82 */ /* 0x000e220000000a00 */
[----:B------:R-:W-:Y:S01]  /*1e60*/  @!P6 IMAD.WIDE.U32 R28, R35, R8, R28 ;  /* 0x00000008231ce225 */ /* 0x000fe200078e001c */
[----:B------:R-:W-:-:S06]  /*1e70*/  MOV R51, RZ ;  /* 0x000000ff00337202 */ /* 0x000fcc0000000f00 */
[----:B------:R-:W1:Y:S01]  /*1e80*/  @!P3 LDC.64 R8, c[0x0][0x390] ;  /* 0x0000e400ff08bb82 */ /* 0x000e620000000a00 */
[----:B------:R-:W-:Y:S01]  /*1e90*/  HFMA2 R63, -RZ, RZ, 0, 0 ;  /* 0x00000000ff3f7431 */ /* 0x000fe200000001ff */
[----:B------:R3:W2:Y:S01]  /*1ea0*/  @!P2 LDG.E R51, desc[UR8][R10.64] ;  /* 0x000000080a33a981 */ /* 0x0006a2000c1e1900 */
[----:B------:R-:W-:Y:S02]  /*1eb0*/  IADD3 R35, PT, PT, R26, 0xe8, RZ ;  /* 0x000000e81a237810 */ /* 0x000fe40007ffe0ff */
[----:B------:R-:W-:Y:S02]  /*1ec0*/  @!P6 IADD3 R29, PT, PT, R29, R31, RZ ;  /* 0x0000001f1d1de210 */ /* 0x000fe40007ffe0ff */
[----:B------:R5:W2:Y:S01]  /*1ed0*/  @!P1 LDG.E R63, desc[UR8][R12.64] ;  /* 0x000000080c3f9981 */ /* 0x000aa2000c1e1900 */
[----:B---3--:R-:W-:Y:S01]  /*1ee0*/  @!P6 LEA R10, P2, R28, R6, 0x1 ;  /* 0x000000061c0ae211 */ /* 0x008fe200078408ff */
[----:B-----5:R-:W-:Y:S01]  /*1ef0*/  @!P3 IMAD R6, R39, R4, RZ ;  /* 0x000000042706b224 */ /* 0x020fe200078e02ff */
[----:B------:R-:W-:-:S02]  /*1f00*/  ISETP.GE.U32.AND P1, PT, R35, UR6, PT ;  /* 0x0000000623007c0c */ /* 0x000fc4000bf26070 */
[----:B------:R-:W-:Y:S01]  /*1f10*/  SHF.R.S32.HI R31, RZ, 0x1f, R35 ;  /* 0x0000001fff1f7819 */ /* 0x000fe20000011423 */
[----:B------:R-:W-:Y:S01]  /*1f20*/  @!P3 IMAD R5, R33, R5, R6 ;  /* 0x000000052105b224 */ /* 0x000fe200078e0206 */
[----:B------:R-:W-:Y:S02]  /*1f30*/  @!P3 MOV R12, R122 ;  /* 0x0000007a000cb202 */ /* 0x000fe40000000f00 */
[----:B------:R-:W-:Y:S02]  /*1f40*/  @!P3 MOV R13, R125 ;  /* 0x0000007d000db202 */ /* 0x000fe40000000f00 */
[----:B------:R-:W-:Y:S02]  /*1f50*/  @!P6 LEA.HI.X R11, R28, R7, R29, 0x1, P2 ;  /* 0x000000071c0be211 */ /* 0x000fe400010f0c1d */
[----:B------:R-:W3:Y:S01]  /*1f60*/  @!P4 LDC.64 R6, c[0x0][0x390] ;  /* 0x0000e400ff06cb82 */ /* 0x000ee20000000a00 */
[----:B------:R-:W-:Y:S01]  /*1f70*/  ISETP.GE.AND.EX P1, PT, R31, UR7, PT, P1 ;  /* 0x000000071f007c0c */ /* 0x000fe2000bf26310 */
[----:B------:R-:W-:Y:S01]  /*1f80*/  @!P3 IMAD.WIDE.U32 R12, R33, R4, R12 ;  /* 0x00000004210cb225 */ /* 0x000fe200078e000c */
[----:B------:R-:W-:-:S04]  /*1f90*/  ISETP.GE.U32.AND P2, PT, R104, UR6, PT ;  /* 0x0000000668007c0c */ /* 0x000fc8000bf46070 */
[----:B------:R-:W-:Y:S02]  /*1fa0*/  @!P3 IADD3 R13, PT, PT, R13, R5, RZ ;  /* 0x000000050d0db210 */ /* 0x000fe40007ffe0ff */
[----:B-1----:R-:W-:Y:S01]  /*1fb0*/  @!P3 LEA R28, P5, R12, R8, 0x1 ;  /* 0x000000080c1cb211 */ /* 0x002fe200078a08ff */
[----:B0-----:R-:W-:Y:S01]  /*1fc0*/  @!P4 IMAD R8, R83, R2, RZ ;  /* 0x000000025308c224 */ /* 0x001fe200078e02ff */
[----:B------:R-:W-:Y:S02]  /*1fd0*/  ISETP.GE.AND.EX P2, PT, R82, UR7, PT, P2 ;  /* 0x0000000752007c0c */ /* 0x000fe4000bf46320 */
[----:B------:R-:W-:Y:S01]  /*1fe0*/  @!P3 LEA.HI.X R29, R12, R9, R13, 0x1, P5 ;  /* 0x000000090c1db211 */ /* 0x000fe200028f0c0d */
[C---:B------:R-:W-:Y:S01]  /*1ff0*/  @!P4 IMAD R13, R105.reuse, R3, R8 ;  /* 0x00000003690dc224 */ /* 0x040fe200078e0208 */
[----:B------:R-:W-:Y:S01]  /*2000*/  @!P4 MOV R8, R122 ;  /* 0x0000007a0008c202 */ /* 0x000fe20000000f00 */
[----:B------:R-:W0:Y:S01]  /*2010*/  @!P1 LDC.64 R4, c[0x0][0x3e0] ;  /* 0x0000f800ff049b82 */ /* 0x000e220000000a00 */
[----:B------:R-:W-:Y:S01]  /*2020*/  @!P4 MOV R9, R125 ;  /* 0x0000007d0009c202 */ /* 0x000fe20000000f00 */
[----:B------:R-:W-:Y:S01]  /*2030*/  HFMA2 R67, -RZ, RZ, 0, 0 ;  /* 0x00000000ff437431 */ /* 0x000fe200000001ff */
[----:B------:R-:W-:Y:S01]  /*2040*/  IADD3 R33, PT, PT, R26, 0xf0, RZ ;  /* 0x000000f01a217810 */ /* 0x000fe20007ffe0ff */
[----:B------:R-:W-:-:S03]  /*2050*/  @!P4 IMAD.WIDE.U32 R8, R105, R2, R8 ;  /* 0x000000026908c225 */ /* 0x000fc600078e0008 */
[----:B------:R-:W-:Y:S01]  /*2060*/  ISETP.GE.U32.AND P5, PT, R33, UR6, PT ;  /* 0x0000000621007c0c */ /* 0x000fe2000bfa6070 */
[----:B------:R1:W5:Y:S01]  /*2070*/  @!P6 LDG.E R67, desc[UR8][R10.64] ;  /* 0x000000080a43e981 */ /* 0x000362000c1e1900 */
[----:B------:R-:W-:Y:S01]  /*2080*/  SHF.R.S32.HI R37, RZ, 0x1f, R33 ;  /* 0x0000001fff257819 */ /* 0x000fe20000011421 */
[----:B------:R-:W0:Y:S01]  /*2090*/  @!P2 LDC.64 R2, c[0x0][0x3e0] ;  /* 0x0000f800ff02ab82 */ /* 0x000e220000000a00 */
[----:B------:R-:W-:Y:S02]  /*20a0*/  @!P4 IADD3 R9, PT, PT, R9, R13, RZ ;  /* 0x0000000d0909c210 */ /* 0x000fe40007ffe0ff */
[C---:B---3--:R-:W-:Y:S02]  /*20b0*/  @!P4 LEA R6, P6, R8.reuse, R6, 0x1 ;  /* 0x000000060806c211 */ /* 0x048fe400078c08ff */
[----:B------:R-:W-:Y:S02]  /*20c0*/  ISETP.GE.AND.EX P5, PT, R37, UR7, PT, P5 ;  /* 0x0000000725007c0c */ /* 0x000fe4000bfa6350 */
[----:B------:R-:W-:Y:S01]  /*20d0*/  @!P4 LEA.HI.X R7, R8, R7, R9, 0x1, P6 ;  /* 0x000000070807c211 */ /* 0x000fe200030f0c09 */
[----:B------:R-:W3:Y:S01]  /*20e0*/  @!P1 LDC.64 R12, c[0x0][0x390] ;  /* 0x0000e400ff0c9b82 */ /* 0x000ee20000000a00 */
[----:B------:R-:W-:-:S04]  /*20f0*/  ISETP.GE.U32.AND P6, PT, R103, UR6, PT ;  /* 0x0000000667007c0c */ /* 0x000fc8000bfc6070 */
[----:B------:R-:W-:-:S03]  /*2100*/  ISETP.GE.AND.EX P6, PT, R0, UR7, PT, P6 ;  /* 0x0000000700007c0c */ /* 0x000fc6000bfc6360 */
[----:B-1----:R-:W1:Y:S01]  /*2110*/  @!P2 LDC.64 R10, c[0x0][0x390] ;  /* 0x0000e400ff0aab82 */ /* 0x002e620000000a00 */
[----:B0-----:R-:W-:Y:S01]  /*2120*/  @!P1 IMAD R26, R31, R4, RZ ;  /* 0x000000041f1a9224 */ /* 0x001fe200078e02ff */
[----:B------:R-:W-:Y:S02]  /*2130*/  @!P1 MOV R30, R122 ;  /* 0x0000007a001e9202 */ /* 0x000fe40000000f00 */
[----:B------:R-:W-:Y:S01]  /*2140*/  @!P1 MOV R31, R125 ;  /* 0x0000007d001f9202 */ /* 0x000fe20000000f00 */
[----:B------:R-:W-:-:S03]  /*2150*/  HFMA2 R73, -RZ, RZ, 0, 0 ;  /* 0x00000000ff497431 */ /* 0x000fc600000001ff */
[----:B------:R-:W0:Y:S01]  /*2160*/  @!P5 LDC.64 R8, c[0x0][0x3e0] ;  /* 0x0000f800ff08db82 */ /* 0x000e220000000a00 */
[----:B------:R-:W-:Y:S02]  /*2170*/  HFMA2 R65, -RZ, RZ, 0, 0 ;  /* 0x00000000ff417431 */ /* 0x000fe400000001ff */
[C---:B------:R-:W-:Y:S01]  /*2180*/  @!P1 IMAD R39, R35.reuse, R5, R26 ;  /* 0x0000000523279224 */ /* 0x040fe200078e021a */
[----:B------:R3:W5:Y:S01]  /*2190*/  @!P3 LDG.E R73, desc[UR8][R28.64] ;  /* 0x000000081c49b981 */ /* 0x000762000c1e1900 */
[----:B------:R-:W-:-:S03]  /*21a0*/  @!P1 IMAD.WIDE.U32 R30, R35, R4, R30 ;  /* 0x00000004231e9225 */ /* 0x000fc600078e001e */
[----:B------:R1:W5:Y:S01]  /*21b0*/  @!P4 LDG.E R65, desc[UR8][R6.64] ;  /* 0x000000080641c981 */ /* 0x000362000c1e1900 */
[----:B------:R-:W0:Y:S01]  /*21c0*/  @!P6 LDC.64 R4, c[0x0][0x3e0] ;  /* 0x0000f800ff04eb82 */ /* 0x000e220000000a00 */
[----:B------:R-:W-:Y:S01]  /*21d0*/  @!P2 IMAD R26, R82, R2, RZ ;  /* 0x00000002521aa224 */ /* 0x000fe200078e02ff */
[----:B---3--:R-:W-:Y:S02]  /*21e0*/  @!P2 MOV R28, R122 ;  /* 0x0000007a001ca202 */ /* 0x008fe40000000f00 */
[----:B------:R-:W-:-:S04]  /*21f0*/  @!P2 MOV R29, R125 ;  /* 0x0000007d001da202 */ /* 0x000fc80000000f00 */
[----:B-1----:R-:W1:Y:S01]  /*2200*/  @!P5 LDC.64 R6, c[0x0][0x390] ;  /* 0x0000e400ff06db82 */ /* 0x002e620000000a00 */
[C---:B------:R-:W-:Y:S01]  /*2210*/  @!P2 IMAD R35, R104.reuse, R3, R26 ;  /* 0x000000036823a224 */ /* 0x040fe200078e021a */
[----:B------:R-:W-:Y:S01]  /*2220*/  @!P1 IADD3 R3, PT, PT, R31, R39, RZ ;  /* 0x000000271f039210 */ /* 0x000fe20007ffe0ff */
[----:B------:R-:W-:Y:S01]  /*2230*/  @!P2 IMAD.WIDE.U32 R28, R104, R2, R28 ;  /* 0x00000002681ca225 */ /* 0x000fe200078e001c */
[----:B------:R-:W-:-:S04]  /*2240*/  @!P1 LEA R12, P3, R30, R12, 0x1 ;  /* 0x0000000c1e0c9211 */ /* 0x000fc800078608ff */
[----:B------:R-:W-:Y:S02]  /*2250*/  @!P1 LEA.HI.X R13, R30, R13, R3, 0x1, P3 ;  /* 0x0000000d1e0d9211 */ /* 0x000fe400018f0c03 */
[----:B------:R-:W-:Y:S01]  /*2260*/  @!P2 IADD3 R26, PT, PT, R29, R35, RZ ;  /* 0x000000231d1aa210 */ /* 0x000fe20007ffe0ff */
[----:B------:R-:W3:Y:S01]  /*2270*/  @!P6 LDC.64 R2, c[0x0][0x390] ;  /* 0x0000e400ff02eb82 */ /* 0x000ee20000000a00 */
[C---:B------:R-:W-:Y:S01]  /*2280*/  @!P2 LEA R10, P3, R28.reuse, R10, 0x1 ;  /* 0x0000000a1c0aa211 */ /* 0x040fe200078608ff */
[----:B0-----:R-:W-:Y:S01]  /*2290*/  @!P5 IMAD R30, R37, R8, RZ ;  /* 0x00000008251ed224 */ /* 0x001fe200078e02ff */
[----:B------:R-:W-:Y:S02]  /*22a0*/  @!P5 MOV R29, R125 ;  /* 0x0000007d001dd202 */ /* 0x000fe40000000f00 */
[----:B------:R-:W-:Y:S02]  /*22b0*/  @!P2 LEA.HI.X R11, R28, R11, R26, 0x1, P3 ;  /* 0x0000000b1c0ba211 */ /* 0x000fe400018f0c1a */
[----:B------:R-:W-:Y:S01]  /*22c0*/  @!P5 MOV R28, R122 ;  /* 0x0000007a001cd202 */ /* 0x000fe20000000f00 */
[----:B------:R-:W-:-:S02]  /*22d0*/  HFMA2 R75, -RZ, RZ, 0, 0 ;  /* 0x00000000ff4b7431 */ /* 0x000fc400000001ff */
[C---:B------:R-:W-:Y:S02]  /*22e0*/  @!P5 IMAD R31, R33.reuse, R9, R30 ;  /* 0x00000009211fd224 */ /* 0x040fe400078e021e */
[----:B------:R-:W-:Y:S02]  /*22f0*/  HFMA2 R77, -RZ, RZ, 0, 0 ;  /* 0x00000000ff4d7431 */ /* 0x000fe400000001ff */
[----:B------:R-:W-:Y:S02]  /*2300*/  @!P6 IMAD R26, R0, R4, RZ ;  /* 0x00000004001ae224 */ /* 0x000fe400078e02ff */
[----:B------:R-:W-:Y:S01]  /*2310*/  @!P5 IMAD.WIDE.U32 R8, R33, R8, R28 ;  /* 0x000000082108d225 */ /* 0x000fe200078e001c */
[----:B------:R0:W5:Y:S03]  /*2320*/  @!P2 LDG.E R75, desc[UR8][R10.64] ;  /* 0x000000080a4ba981 */ /* 0x000166000c1e1900 */
[----:B------:R-:W-:Y:S01]  /*2330*/  @!P6 IMAD R29, R103, R5, R26 ;  /* 0x00000005671de224 */ /* 0x000fe200078e021a */
[----:B------:R-:W5:Y:S01]  /*2340*/  @!P1 LDG.E R77, desc[UR8][R12.64] ;  /* 0x000000080c4d9981 */ /* 0x000f62000c1e1900 */
[----:B------:R-:W-:-:S02]  /*2350*/  @!P5 IADD3 R5, PT, PT, R9, R31, RZ ;  /* 0x0000001f0905d210 */ /* 0x000fc40007ffe0ff */
[C---:B-1----:R-:W-:Y:S02]  /*2360*/  @!P5 LEA R6, P1, R8.reuse, R6, 0x1 ;  /* 0x000000060806d211 */ /* 0x042fe400078208ff */
[----:B0-----:R-:W-:Y:S02]  /*2370*/  @!P6 MOV R10, R122 ;  /* 0x0000007a000ae202 */ /* 0x001fe40000000f00 */
[----:B------:R-:W-:Y:S01]  /*2380*/  @!P6 MOV R11, R125 ;  /* 0x0000007d000be202 */ /* 0x000fe20000000f00 */
[----:B------:R-:W-:Y:S01]  /*2390*/  HFMA2 R79, -RZ, RZ, 0, 0 ;  /* 0x00000000ff4f7431 */ /* 0x000fe200000001ff */
[----:B------:R-:W-:Y:S01]  /*23a0*/  @!P5 LEA.HI.X R7, R8, R7, R5, 0x1, P1 ;  /* 0x000000070807d211 */ /* 0x000fe200008f0c05 */
[----:B------:R-:W-:-:S04]  /*23b0*/  @!P6 IMAD.WIDE.U32 R10, R103, R4, R10 ;  /* 0x00000004670ae225 */ /* 0x000fc800078e000a */
[----:B------:R-:W5:Y:S01]  /*23c0*/  @!P5 LDG.E R79, desc[UR8][R6.64] ;  /* 0x00000008064fd981 */ /* 0x000f62000c1e1900 */
[----:B------:R-:W-:Y:S02]  /*23d0*/  @!P6 IADD3 R4, PT, PT, R11, R29, RZ ;  /* 0x0000001d0b04e210 */ /* 0x000fe40007ffe0ff */
[C---:B---3--:R-:W-:Y:S02]  /*23e0*/  @!P6 LEA R2, P1, R10.reuse, R2, 0x1 ;  /* 0x000000020a02e211 */ /* 0x048fe400078208ff */
[----:B------:R-:W-:Y:S02]  /*23f0*/  MOV R81, RZ ;  /* 0x000000ff00517202 */ /* 0x000fe40000000f00 */
[----:B------:R-:W-:-:S05]  /*2400*/  @!P6 LEA.HI.X R3, R10, R3, R4, 0x1, P1 ;  /* 0x000000030a03e211 */ /* 0x000fca00008f0c04 */
[----:B------:R0:W3:Y:S01]  /*2410*/  @!P6 LDG.E R81, desc[UR8][R2.64] ;  /* 0x000000080251e981 */ /* 0x0000e2000c1e1900 */
[----:B------:R-:W-:Y:S02]  /*2420*/  PRMT R4, R24, 0x7632, R4 ;  /* 0x0000763218047816 */ /* 0x000fe40000000004 */
[----:B------:R-:W-:Y:S02]  /*2430*/  PRMT R5, R22, 0x7632, R5 ;  /* 0x0000763216057816 */ /* 0x000fe40000000005 */
[----:B------:R-:W-:Y:S02]  /*2440*/  PRMT R8, R20, 0x7632, R8 ;  /* 0x0000763214087816 */ /* 0x000fe40000000008 */
[----:B0-----:R-:W-:Y:S02]  /*2450*/  SHF.L.U32 R3, R4, 0x10, RZ ;  /* 0x0000001004037819 */ /* 0x001fe400000006ff */
[----:B------:R-:W-:Y:S02]  /*2460*/  SHF.L.U32 R2, R24, 0x10, RZ ;  /* 0x0000001018027819 */ /* 0x000fe400000006ff */
[----:B------:R-:W-:Y:S01]  /*2470*/  SHF.L.U32 R4, R22, 0x10, RZ ;  /* 0x0000001016047819 */ /* 0x000fe200000006ff */
[----:B------:R-:W-:Y:S01]  /*2480*/  FMUL.FTZ R9, R3, R3 ;  /* 0x0000000303097220 */ /* 0x000fe20000410000 */
[----:B------:R-:W-:-:S02]  /*2490*/  SHF.L.U32 R5, R5, 0x10, RZ ;  /* 0x0000001005057819 */ /* 0x000fc400000006ff */
[----:B------:R-:W-:Y:S01]  /*24a0*/  SHF.L.U32 R7, R8, 0x10, RZ ;  /* 0x0000001008077819 */ /* 0x000fe200000006ff */
[C---:B------:R-:W-:Y:S01]  /*24b0*/  FADD.FTZ R8, R2.reuse, R3 ;  /* 0x0000000302087221 */ /* 0x040fe20000010000 */
[----:B------:R-:W-:Y:S01]  /*24c0*/  FFMA.FTZ R10, R2, R2, R9 ;  /* 0x00000002020a7223 */ /* 0x000fe20000010009 */
[----:B------:R-:W-:Y:S01]  /*24d0*/  FADD.FTZ R12, R4, R5 ;  /* 0x00000005040c7221 */ /* 0x000fe20000010000 */
[----:B------:R-:W-:Y:S01]  /*24e0*/  SHF.L.U32 R6, R20, 0x10, RZ ;  /* 0x0000001014067819 */ /* 0x000fe200000006ff */
[--C-:B------:R-:W-:Y:S01]  /*24f0*/  FADD.FTZ R9, RZ, R8.reuse ;  /* 0x00000008ff097221 */ /* 0x100fe20000010000 */
[----:B------:R-:W-:Y:S01]  /*2500*/  FMUL.FTZ R11, R5, R5 ;  /* 0x00000005050b7220 */ /* 0x000fe20000410000 */
[----:B------:R-:W-:Y:S02]  /*2510*/  PRMT R8, R18, 0x7632, R8 ;  /* 0x0000763212087816 */ /* 0x000fe40000000008 */
        /* <DEDUP_REMOVED lines=10> */
[----:B----4-:R-:W-:Y:S01]  /*25c0*/  PRMT R10, R16, 0x7632, R10 ;  /* 0x00007632100a7816 */ /* 0x010fe2000000000a */
        /* <DEDUP_REMOVED lines=106> */
[----:B--2---:R-:W-:Y:S01]  /*2c70*/  PRMT R50, R51, 0x7632, R50 ;  /* 0x0000763233327816 */ /* 0x004fe20000000032 */
        /* <DEDUP_REMOVED lines=58> */
[----:B-----5:R-:W-:Y:S01]  /*3020*/  PRMT R66, R67, 0x7632, R66 ;  /* 0x0000763243427816 */ /* 0x020fe20000000042 */
[----:B------:R-:W-:Y:S01]  /*3030*/  FADD.FTZ R29, R29, R30 ;  /* 0x0000001e1d1d7221 */ /* 0x000fe20000010000 */
[----:B------:R-:W-:Y:S01]  /*3040*/  FADD.FTZ R30, R61, R60 ;  /* 0x0000003c3d1e7221 */ /* 0x000fe20000010000 */
[----:B------:R-:W-:Y:S01]  /*3050*/  FADD.FTZ R28, R28, R31 ;  /* 0x0000001f1c1c7221 */ /* 0x000fe20000010000 */
[----:B------:R-:W-:Y:S01]  /*3060*/  FFMA.FTZ R31, R63, R63, R32 ;  /* 0x0000003f3f1f7223 */ /* 0x000fe20000010020 */
[----:B------:R-:W-:Y:S01]  /*3070*/  SHF.L.U32 R66, R66, 0x10, RZ ;  /* 0x0000001042427819 */ /* 0x000fe200000006ff */
[----:B------:R-:W-:Y:S01]  /*3080*/  FADD.FTZ R29, R29, R30 ;  /* 0x0000001e1d1d7221 */ /* 0x000fe20000010000 */
[----:B------:R-:W-:Y:S01]  /*3090*/  FADD.FTZ R30, R63, R62 ;  /* 0x0000003e3f1e7221 */ /* 0x000fe20000010000 */
[----:B------:R-:W-:Y:S01]  /*30a0*/  FADD.FTZ R28, R28, R31 ;  /* 0x0000001f1c1c7221 */ /* 0x000fe20000010000 */
[----:B------:R-:W-:-:S04]  /*30b0*/  PRMT R64, R65, 0x7632, R64 ;  /* 0x0000763241407816 */ /* 0x000fc80000000040 */
[----:B------:R-:W-:Y:S02]  /*30c0*/  SHF.L.U32 R64, R64, 0x10, RZ ;  /* 0x0000001040407819 */ /* 0x000fe400000006ff */
[----:B------:R-:W-:Y:S02]  /*30d0*/  SHF.L.U32 R65, R65, 0x10, RZ ;  /* 0x0000001041417819 */ /* 0x000fe400000006ff */
[----:B------:R-:W-:Y:S01]  /*30e0*/  PRMT R72, R73, 0x7632, R72 ;  /* 0x0000763249487816 */ /* 0x000fe20000000048 */
[----:B------:R-:W-:Y:S01]  /*30f0*/  FMUL.FTZ R32, R64, R64 ;  /* 0x0000004040207220 */ /* 0x000fe20000410000 */
[----:B------:R-:W-:Y:S02]  /*3100*/  SHF.L.U32 R67, R67, 0x10, RZ ;  /* 0x0000001043437819 */ /* 0x000fe400000006ff */
[----:B------:R-:W-:Y:S01]  /*3110*/  SHF.L.U32 R72, R72, 0x10, RZ ;  /* 0x0000001048487819 */ /* 0x000fe200000006ff */
[----:B------:R-:W-:Y:S01]  /*3120*/  FFMA.FTZ R31, R65, R65, R32 ;  /* 0x00000041411f7223 */ /* 0x000fe20000010020 */
[----:B------:R-:W-:Y:S01]  /*3130*/  FMUL.FTZ R32, R66, R66 ;  /* 0x0000004242207220 */ /* 0x000fe20000410000 */
        /* <DEDUP_REMOVED lines=9> */
[----:B------:R-:W-:Y:S01]  /*31d0*/  FFMA.FTZ R31, R73, R73, R32 ;  /* 0x00000049491f7223 */ /* 0x000fe20000010020 */
[----:B------:R-:W-:-:S04]  /*31e0*/  PRMT R74, R75, 0x7632, R74 ;  /* 0x000076324b4a7816 */ /* 0x000fc8000000004a */
[----:B------:R-:W-:Y:S02]  /*31f0*/  SHF.L.U32 R74, R74, 0x10, RZ ;  /* 0x000000104a4a7819 */ /* 0x000fe400000006ff */
[----:B------:R-:W-:Y:S02]  /*3200*/  PRMT R76, R77, 0x7632, R76 ;  /* 0x000076324d4c7816 */ /* 0x000fe4000000004c */
[----:B------:R-:W-:Y:S01]  /*3210*/  SHF.L.U32 R75, R75, 0x10, RZ ;  /* 0x000000104b4b7819 */ /* 0x000fe200000006ff */
[----:B------:R-:W-:Y:S01]  /*3220*/  FMUL.FTZ R32, R74, R74 ;  /* 0x0000004a4a207220 */ /* 0x000fe20000410000 */
[----:B------:R-:W-:Y:S01]  /*3230*/  SHF.L.U32 R76, R76, 0x10, RZ ;  /* 0x000000104c4c7819 */ /* 0x000fe200000006ff */
[----:B------:R-:W-:Y:S01]  /*3240*/  FADD.FTZ R29, R29, R30 ;  /* 0x0000001e1d1d7221 */ /* 0x000fe20000010000 */
[----:B------:R-:W-:Y:S01]  /*3250*/  FADD.FTZ R30, R73, R72 ;  /* 0x00000048491e7221 */ /* 0x000fe20000010000 */
[----:B------:R-:W-:Y:S01]  /*3260*/  FADD.FTZ R28, R28, R31 ;  /* 0x0000001f1c1c7221 */ /* 0x000fe20000010000 */
[----:B------:R-:W-:Y:S01]  /*3270*/  FFMA.FTZ R31, R75, R75, R32 ;  /* 0x0000004b4b1f7223 */ /* 0x000fe20000010020 */
[----:B------:R-:W-:-:S02]  /*3280*/  SHF.L.U32 R77, R77, 0x10, RZ ;  /* 0x000000104d4d7819 */ /* 0x000fc400000006ff */
[----:B------:R-:W-:Y:S01]  /*3290*/  PRMT R78, R79, 0x7632, R78 ;  /* 0x000076324f4e7816 */ /* 0x000fe2000000004e */
[----:B------:R-:W-:Y:S01]  /*32a0*/  FMUL.FTZ R32, R76, R76 ;  /* 0x0000004c4c207220 */ /* 0x000fe20000410000 */
[----:B------:R-:W-:Y:S02]  /*32b0*/  FADD.FTZ R29, R29, R30 ;  /* 0x0000001e1d1d7221 */ /* 0x000fe40000010000 */
[----:B------:R-:W-:Y:S01]  /*32c0*/  SHF.L.U32 R78, R78, 0x10, RZ ;  /* 0x000000104e4e7819 */ /* 0x000fe200000006ff */
[----:B------:R-:W-:Y:S01]  /*32d0*/  FADD.FTZ R30, R75, R74 ;  /* 0x0000004a4b1e7221 */ /* 0x000fe20000010000 */
[----:B------:R-:W-:Y:S01]  /*32e0*/  FADD.FTZ R28, R28, R31 ;  /* 0x0000001f1c1c7221 */ /* 0x000fe20000010000 */
[----:B------:R-:W-:Y:S01]  /*32f0*/  SHF.L.U32 R79, R79, 0x10, RZ ;  /* 0x000000104f4f7819 */ /* 0x000fe200000006ff */
[----:B------:R-:W-:Y:S01]  /*3300*/  FFMA.FTZ R31, R77, R77, R32 ;  /* 0x0000004d4d1f7223 */ /* 0x000fe20000010020 */
[----:B------:R-:W-:Y:S01]  /*3310*/  FMUL.FTZ R32, R78, R78 ;  /* 0x0000004e4e207220 */ /* 0x000fe20000410000 */
[----:B------:R-:W-:Y:S01]  /*3320*/  FADD.FTZ R29, R29, R30 ;  /* 0x0000001e1d1d7221 */ /* 0x000fe20000010000 */
[----:B------:R-:W-:Y:S01]  /*3330*/  FADD.FTZ R30, R77, R76 ;  /* 0x0000004c4d1e7221 */ /* 0x000fe20000010000 */
[----:B---3--:R-:W-:Y:S01]  /*3340*/  PRMT R80, R81, 0x7632, R80 ;  /* 0x0000763251507816 */ /* 0x008fe20000000050 */
[----:B------:R-:W-:Y:S01]  /*3350*/  FADD.FTZ R31, R28, R31 ;  /* 0x0000001f1c1f7221 */ /* 0x000fe20000010000 */
[----:B------:R-:W-:-:S02]  /*3360*/  FFMA.FTZ R32, R79, R79, R32 ;  /* 0x0000004f4f207223 */ /* 0x000fc40000010020 */
        /* <DEDUP_REMOVED lines=90> */
.L_x_2160:
[----:B------:R-:W-:Y:S05]  /*3910*/  BSYNC.RECONVERGENT B0 ;  /* 0x0000000000007941 */ /* 0x000fea0003800200 */
.L_x_2159:
        /* <DEDUP_REMOVED lines=29> */
.L_x_2163:
[----:B0-----:R-:W2:Y:S04]  /*3af0*/  LDG.E.STRONG.GPU R30, desc[UR8][R28.64] ;  /* 0x000000081c1e7981 */ /* 0x001ea8000c1ef900 */
[----:B--2---:R-:W-:Y:S01]  /*3b00*/  CCTL.IVALL ;  /* 0x00000000ff00798f */ /* 0x004fe20002000000 */
[----:B------:R-:W-:Y:S05]  /*3b10*/  YIELD ;  /* 0x0000000000007946 */ /* 0x000fea0003800000 */
[----:B------:R-:W-:-:S13]  /*3b20*/  ISETP.NE.AND P1, PT, R30, R33, PT ;  /* 0x000000211e00720c */ /* 0x000fda0003f25270 */
[----:B------:R-:W-:Y:S05]  /*3b30*/  @P1 BRA `(.L_x_2163) ;  /* 0xfffffffc00ec1947 */ /* 0x000fea000383ffff */
.L_x_2162:
        /* <DEDUP_REMOVED lines=16> */
.L_x_2165:
        /* <DEDUP_REMOVED lines=62> */
.L_x_2164:
        /* <DEDUP_REMOVED lines=38> */
.L_x_2166:
        /* <DEDUP_REMOVED lines=19> */
.L_x_2167:
        /* <DEDUP_REMOVED lines=9> */
.L_x_2168:
[----:B------:R-:W-:Y:S05]  /*4440*/  BSYNC.RECONVERGENT B0 ;  /* 0x0000000000007941 */ /* 0x000fea0003800200 */
.L_x_2161:
[----:B------:R-:W1:Y:S01]  /*4450*/  S2UR UR6, SR_CgaCtaId ;  /* 0x00000000000679c3 */ /* 0x000e620000008800 */
[----:B------:R-:W2:Y:S01]  /*4460*/  LDCU UR7, c[0x0][0x414] ;  /* 0x00008280ff0777ac */ /* 0x000ea20008000800 */
[----:B------:R-:W-:Y:S01]  /*4470*/  LOP3.LUT R35, R102, 0xffff, RZ, 0xc0, !PT ;  /* 0x0000ffff66237812 */ /* 0x000fe200078ec0ff */
[----:B------:R-:W-:-:S03]  /*4480*/  UMOV UR5, 0x400 ;  /* 0x0000040000057882 */ /* 0x000fc60000000000 */
[----:B------:R-:W-:Y:S01]  /*4490*/  IADD3 R35, PT, PT, R120, R35, RZ ;  /* 0x0000002378237210 */ /* 0x000fe20007ffe0ff */
[----:B------:R-:W3:Y:S01]  /*44a0*/  LDCU.U8 UR10, c[0x0][0x3fc] ;  /* 0x00007f80ff0a77ac */ /* 0x000ee20008000000 */
[----:B------:R-:W4:Y:S08]  /*44b0*/  @P0 LDC.64 R32, c[0x0][0x388] ;  /* 0x0000e200ff200b82 */ /* 0x000f300000000a00 */
[----:B------:R-:W5:Y:S01]  /*44c0*/  LDC.64 R30, c[0x0][0x398] ;  /* 0x0000e600ff1e7b82 */ /* 0x000f620000000a00 */
[----:B-1----:R-:W-:-:S07]  /*44d0*/  ULEA UR5, UR6, UR5, 0x18 ;  /* 0x0000000506057291 */ /* 0x002fce000f8ec0ff */
[----:B0-----:R-:W0:Y:S01]  /*44e0*/  LDC.64 R28, c[0x0][0x3a0] ;  /* 0x0000e800ff1c7b82 */ /* 0x001e220000000a00 */
[----:B----4-:R-:W-:Y:S01]  /*44f0*/  @P0 IMAD.WIDE R32, R101, 0x8, R32 ;  /* 0x0000000865200825 */ /* 0x010fe200078e0220 */
[----:B------:R2:W-:Y:S03]  /*4500*/  @!P2 STS.64 [UR5+0x80], R68 ;  /* 0x00008044ff00a988 */ /* 0x0005e60008000a05 */
[----:B-----5:R-:W-:-:S04]  /*4510*/  IMAD.WIDE R30, R35, 0x2, R30 ;  /* 0x00000002231e7825 */ /* 0x020fc800078e021e */
[----:B--2---:R-:W-:Y:S01]  /*4520*/  @P0 FMUL.FTZ R68, R68, UR7 ;  /* 0x0000000744440c20 */ /* 0x004fe20008410000 */
[----:B------:R-:W-:-:S05]  /*4530*/  @P0 FMUL.FTZ R69, R69, UR7 ;  /* 0x0000000745450c20 */ /* 0x000fca0008410000 */
[----:B------:R-:W-:Y:S01]  /*4540*/  @P0 STG.E.64 desc[UR8][R32.64], R68 ;  /* 0x0000004420000986 */ /* 0x000fe2000c101b08 */
[----:B0-----:R-:W-:Y:S01]  /*4550*/  IMAD.WIDE R28, R35, 0x2, R28 ;  /* 0x00000002231c7825 */ /* 0x001fe200078e021c */
[----:B------:R-:W-:Y:S06]  /*4560*/  BAR.SYNC.DEFER_BLOCKING 0x0 ;  /* 0x0000000000007b1d */ /* 0x000fec0000010000 */
[----:B------:R-:W2:Y:S04]  /*4570*/  LDG.E.U16 R35, desc[UR8][R30.64] ;  /* 0x000000081e237981 */ /* 0x000ea8000c1e1500 */
[----:B------:R-:W4:Y:S04]  /*4580*/  LDG.E.U16 R36, desc[UR8][R30.64+0x2] ;  /* 0x000002081e247981 */ /* 0x000f28000c1e1500 */
[----:B------:R-:W5:Y:S04]  /*4590*/  LDG.E.U16 R38, desc[UR8][R28.64] ;  /* 0x000000081c267981 */ /* 0x000f68000c1e1500 */
[----:B------:R0:W5:Y:S01]  /*45a0*/  LDG.E.U16 R37, desc[UR8][R28.64+0x2] ;  /* 0x000002081c257981 */ /* 0x000162000c1e1500 */
[----:B---3--:R-:W-:Y:S01]  /*45b0*/  UISETP.NE.AND UP1, UPT, UR10, URZ, UPT ;  /* 0x000000ff0a00728c */ /* 0x008fe2000bf25270 */
[----:B------:R-:W-:Y:S02]  /*45c0*/  BSSY.RECONVERGENT B0, `(.L_x_2169) ;  /* 0x0000752000007945 */ /* 0x000fe40003800200 */
[----:B0-----:R-:W0:Y:S02]  /*45d0*/  LDS.64 R28, [UR5+0x80] ;  /* 0x00008005ff1c7984 */ /* 0x001e240008000a00 */
[----:B0-----:R-:W-:-:S05]  /*45e0*/  FMUL.FTZ R34, R28, UR7 ;  /* 0x000000071c227c20 */ /* 0x001fca0008410000 */
[----:B------:R-:W-:-:S13]  /*45f0*/  R2UR UR5, R34 ;  /* 0x00000000220572ca */ /* 0x000fda00000e0000 */
[----:B------:R-:W-:-:S05]  /*4600*/  MOV R34, UR5 ;  /* 0x0000000500227c02 */ /* 0x000fca0008000f00 */
[----:B------:R-:W-:-:S04]  /*4610*/  FMUL.FTZ R34, R34, UR5 ;  /* 0x0000000522227c20 */ /* 0x000fc80008410000 */
[----:B------:R-:W-:-:S05]  /*4620*/  FFMA.FTZ R34, R29, UR7, -R34 ;  /* 0x000000071d227c23 */ /* 0x000fca0008010822 */
[----:B------:R-:W-:-:S13]  /*4630*/  FSETP.GTU.FTZ.AND P1, PT, R34, RZ, PT ;  /* 0x000000ff2200720b */ /* 0x000fda0003f3c000 */
[----:B------:R-:W-:Y:S01]  /*4640*/  VOTEU.ANY UP0, P1 ;  /* 0x0000000000ff7886 */ /* 0x000fe20000800100 */
[----:B------:R-:W-:-:S04]  /*4650*/  PLOP3.LUT P1, PT, PT, PT, UP0, 0x80, 0x8 ;  /* 0x000000000008781c */ /* 0x000fc80003f2f008 */
[----:B------:R-:W0:Y:S09]  /*4660*/  @UP0 LDCU UR6, c[0x0][0x3a8] ;  /* 0x00007500ff0607ac */ /* 0x000e320008000800 */
[----:B0-----:R-:W-:Y:S01]  /*4670*/  @P1 FADD.FTZ R28, R34, UR6 ;  /* 0x00000006221c1e21 */ /* 0x001fe20008010000 */
[----:B------:R-:W0:Y:S05]  /*4680*/  LDCU UR6, c[0x0][0x404] ;  /* 0x00008080ff0677ac */ /* 0x000e2a0008000800 */
[----:B------:R-:W1:Y:S01]  /*4690*/  @P1 MUFU.RSQ R28, R28 ;  /* 0x0000001c001c1308 */ /* 0x000e620000001400 */
[----:B0-----:R-:W-:Y:S01]  /*46a0*/  IMAD R32, R98, UR6, R119 ;  /* 0x0000000662207c24 */ /* 0x001fe2000f8e0277 */
[----:B------:R-:W-:Y:S01]  /*46b0*/  UMOV UR6, 0x3f800000 ;  /* 0x3f80000000067882 */ /* 0x000fe20000000000 */
[----:B-1----:R-:W-:-:S03]  /*46c0*/  @P1 R2UR UR7, R28 ;  /* 0x000000001c0712ca */ /* 0x002fc600000e0000 */
[----:B------:R-:W-:-:S04]  /*46d0*/  IADD3 R33, PT, PT, R32, 0xa0, RZ ;  /* 0x000000a020217810 */ /* 0x000fc80007ffe0ff */
[----:B------:R-:W-:-:S06]  /*46e0*/  SHF.R.S32.HI R34, RZ, 0x1f, R33 ;  /* 0x0000001fff227819 */ /* 0x000fcc0000011421 */
[----:B------:R-:W-:Y:S01]  /*46f0*/  @UP0 UMOV UR6, UR7 ;  /* 0x0000000700060c82 */ /* 0x000fe20008000000 */
[----:B--2---:R-:W-:Y:S02]  /*4700*/  SHF.L.U32 R35, R35, 0x10, RZ ;  /* 0x0000001023237819 */ /* 0x004fe400000006ff */
[----:B----4-:R-:W-:Y:S02]  /*4710*/  SHF.L.U32 R36, R36, 0x10, RZ ;  /* 0x0000001024247819 */ /* 0x010fe400000006ff */
[----:B-----5:R-:W-:Y:S02]  /*4720*/  SHF.L.U32 R38, R38, 0x10, RZ ;  /* 0x0000001026267819 */ /* 0x020fe400000006ff */
[----:B------:R-:W-:Y:S01]  /*4730*/  SHF.L.U32 R37, R37, 0x10, RZ ;  /* 0x0000001025257819 */ /* 0x000fe200000006ff */
[----:B------:R-:W-:Y:S06]  /*4740*/  BRA.U UP1, `(.L_x_2170) ;  /* 0x0000002d01f47547 */ /* 0x000fec000b800000 */
[----:B------:R-:W0:Y:S01]  /*4750*/  LDCU.64 UR10, c[0x0][0x3e8] ;  /* 0x00007d00ff0a77ac */ /* 0x000e220008000a00 */
[----:B------:R-:W-:Y:S01]  /*4760*/  SHF.R.S32.HI R28, RZ, 0x1f, R32 ;  /* 0x0000001fff1c7819 */ /* 0x000fe20000011420 */
[----:B------:R-:W-:Y:S01]  /*4770*/  BSSY.RECONVERGENT B1, `(.L_x_2171) ;  /* 0x000001a000017945 */ /* 0x000fe20003800200 */
[----:B------:R-:W-:Y:S02]  /*4780*/  SHF.R.S32.HI R39, RZ, 0x1f, R118 ;  /* 0x0000001fff277819 */ /* 0x000fe40000011476 */
[----:B0-----:R-:W-:Y:S02]  /*4790*/  ISETP.GE.U32.AND P1, PT, R32, UR10, PT ;  /* 0x0000000a20007c0c */ /* 0x001fe4000bf26070 */
[----:B------:R-:W-:Y:S02]  /*47a0*/  ISETP.GE.U32.AND P2, PT, R118, UR10, PT ;  /* 0x0000000a76007c0c */ /* 0x000fe4000bf46070 */
[----:B------:R-:W-:Y:S02]  /*47b0*/  ISETP.GE.AND.EX P1, PT, R28, UR11, PT, P1 ;  /* 0x0000000b1c007c0c */ /* 0x000fe4000bf26310 */
[----:B------:R-:W-:-:S02]  /*47c0*/  ISETP.GE.U32.AND P5, PT, R117, UR10, PT ;  /* 0x0000000a75007c0c */ /* 0x000fc4000bfa6070 */
[----:B------:R-:W-:-:S09]  /*47d0*/  ISETP.GE.AND.EX P2, PT, R39, UR11, PT, P2 ;  /* 0x0000000b27007c0c */ /* 0x000fd2000bf46320 */
[----:B------:R-:W-:Y:S05]  /*47e0*/  @P1 BRA `(.L_x_2172) ;  /* 0x0000000000481947 */ /* 0x000fea0003800000 */
[----:B------:R-:W0:Y:S01]  /*47f0*/  LDCU.64 UR14, c[0x0][0x3e0] ;  /* 0x00007c00ff0e77ac */ /* 0x000e220008000a00 */
[----:B------:R-:W-:Y:S01]  /*4800*/  MOV R29, R125 ;  /* 0x0000007d001d7202 */ /* 0x000fe20000000f00 */
[----:B------:R-:W-:Y:S01]  /*4810*/  FADD.FTZ R2, R2, -UR5 ;  /* 0x8000000502027e21 */ /* 0x000fe20008010000 */
[----:B------:R-:W-:Y:S01]  /*4820*/  FADD.FTZ R3, R3, -UR5 ;  /* 0x8000000503037e21 */ /* 0x000fe20008010000 */
[----:B------:R-:W1:Y:S02]  /*4830*/  LDCU.64 UR12, c[0x0][0x380] ;  /* 0x00007000ff0c77ac */ /* 0x000e640008000a00 */
[----:B------:R-:W-:Y:S01]  /*4840*/  FMUL.FTZ R2, R2, UR6 ;  /* 0x0000000602027c20 */ /* 0x000fe20008410000 */
[----:B------:R-:W-:-:S03]  /*4850*/  FMUL.FTZ R3, R3, UR6 ;  /* 0x0000000603037c20 */ /* 0x000fc60008410000 */
[----:B------:R-:W-:Y:S01]  /*4860*/  FFMA.FTZ R2, R35, R2, R38 ;  /* 0x0000000223027223 */ /* 0x000fe20000010026 */
[----:B------:R-:W-:-:S05]  /*4870*/  FFMA.FTZ R3, R36, R3, R37 ;  /* 0x0000000324037223 */ /* 0x000fca0000010025 */
[----:B------:R-:W-:Y:S01]  /*4880*/  F2FP.BF16.F32.PACK_AB R3, R3, R2 ;  /* 0x000000020303723e */ /* 0x000fe200000010ff */
[----:B0-----:R-:W-:Y:S01]  /*4890*/  IMAD R31, R28, UR14, RZ ;  /* 0x0000000e1c1f7c24 */ /* 0x001fe2000f8e02ff */
[----:B------:R-:W-:-:S03]  /*48a0*/  MOV R28, R122 ;  /* 0x0000007a001c7202 */ /* 0x000fc60000000f00 */
[C---:B------:R-:W-:Y:S02]  /*48b0*/  IMAD R31, R32.reuse, UR15, R31 ;  /* 0x0000000f201f7c24 */ /* 0x040fe4000f8e021f */
[----:B------:R-:W-:-:S05]  /*48c0*/  IMAD.WIDE.U32 R28, R32, UR14, R28 ;  /* 0x0000000e201c7c25 */ /* 0x000fca000f8e001c */
[----:B------:R-:W-:Y:S02]  /*48d0*/  IADD3 R31, PT, PT, R29, R31, RZ ;  /* 0x0000001f1d1f7210 */ /* 0x000fe40007ffe0ff */
[----:B-1----:R-:W-:-:S04]  /*48e0*/  LEA R30, P1, R28, UR12, 0x1 ;  /* 0x0000000c1c1e7c11 */ /* 0x002fc8000f8208ff */
[----:B------:R-:W-:-:S05]  /*48f0*/  LEA.HI.X R31, R28, UR13, R31, 0x1, P1 ;  /* 0x0000000d1c1f7c11 */ /* 0x000fca00088f0c1f */
[----:B------:R0:W-:Y:S04]  /*4900*/  STG.E desc[UR8][R30.64], R3 ;  /* 0x000000031e007986 */ /* 0x0001e8000c101908 */
.L_x_2172:
[----:B------:R-:W-:Y:S05]  /*4910*/  BSYNC.RECONVERGENT B1 ;  /* 0x0000000000017941 */ /* 0x000fea0003800200 */
.L_x_2171:
[----:B------:R-:W-:Y:S01]  /*4920*/  BSSY.RECONVERGENT B1, `(.L_x_2173) ;  /* 0x0000015000017945 */ /* 0x000fe20003800200 */
[----:B------:R-:W-:-:S03]  /*4930*/  IADD3 R28, PT, PT, R32, 0x38, RZ ;  /* 0x00000038201c7810 */ /* 0x000fc60007ffe0ff */
        /* <DEDUP_REMOVED lines=19> */
.L_x_2174:
[----:B------:R-:W-:Y:S05]  /*4a70*/  BSYNC.RECONVERGENT B1 ;  /* 0x0000000000017941 */ /* 0x000fea0003800200 */
.L_x_2173:
[----:B------:R-:W-:Y:S01]  /*4a80*/  ISETP.GE.AND.EX P5, PT, R95, UR11, PT, P5 ;  /* 0x0000000b5f007c0c */ /* 0x000fe2000bfa6350 */
[----:B------:R-:W-:Y:S01]  /*4a90*/  BSSY.RECONVERGENT B1, `(.L_x_2175) ;  /* 0x0000021000017945 */ /* 0x000fe20003800200 */
[----:B------:R-:W-:Y:S02]  /*4aa0*/  ISETP.GE.U32.AND P1, PT, R116, UR10, PT ;  /* 0x0000000a74007c0c */ /* 0x000fe4000bf26070 */
[----:B------:R-:W-:Y:S02]  /*4ab0*/  ISETP.GE.U32.AND P6, PT, R115, UR10, PT ;  /* 0x0000000a73007c0c */ /* 0x000fe4000bfc6070 */
[----:B------:R-:W-:Y:S02]  /*4ac0*/  ISETP.GE.U32.AND P2, PT, R114, UR10, PT ;  /* 0x0000000a72007c0c */ /* 0x000fe4000bf46070 */
[----:B------:R-:W-:Y:S02]  /*4ad0*/  ISETP.GE.U32.AND P3, PT, R113, UR10, PT ;  /* 0x0000000a71007c0c */ /* 0x000fe4000bf66070 */
[----:B------:R-:W-:-:S02]  /*4ae0*/  ISETP.GE.U32.AND P4, PT, R28, UR10, PT ;  /* 0x0000000a1c007c0c */ /* 0x000fc4000bf86070 */
[----:B------:R-:W-:Y:S02]  /*4af0*/  SHF.R.S32.HI R29, RZ, 0x1f, R28 ;  /* 0x0000001fff1d7819 */ /* 0x000fe4000001141c */
[----:B------:R-:W-:Y:S02]  /*4b00*/  ISETP.GE.AND.EX P1, PT, R94, UR11, PT, P1 ;  /* 0x0000000b5e007c0c */ /* 0x000fe4000bf26310 */
[----:B------:R-:W-:Y:S02]  /*4b10*/  ISETP.GE.AND.EX P6, PT, R93, UR11, PT, P6 ;  /* 0x0000000b5d007c0c */ /* 0x000fe4000bfc6360 */
[----:B------:R-:W-:Y:S02]  /*4b20*/  ISETP.GE.AND.EX P2, PT, R92, UR11, PT, P2 ;  /* 0x0000000b5c007c0c */ /* 0x000fe4000bf46320 */
[----:B------:R-:W-:Y:S02]  /*4b30*/  ISETP.GE.AND.EX P3, PT, R91, UR11, PT, P3 ;  /* 0x0000000b5b007c0c */ /* 0x000fe4000bf66330 */
[----:B------:R-:W-:-:S02]  /*4b40*/  ISETP.GE.AND.EX P4, PT, R29, UR11, PT, P4 ;  /* 0x0000000b1d007c0c */ /* 0x000fc4000bf86340 */
[C---:B0-----:R-:W-:Y:S02]  /*4b50*/  IADD3 R30, PT, PT, R32.reuse, 0x60, RZ ;  /* 0x00000060201e7810 */ /* 0x041fe40007ffe0ff */
[----:B------:R-:W-:Y:S01]  /*4b60*/  IADD3 R31, PT, PT, R32, 0x68, RZ ;  /* 0x00000068201f7810 */ /* 0x000fe20007ffe0ff */
[----:B------:R-:W-:Y:S08]  /*4b70*/  @P5 BRA `(.L_x_2176) ;  /* 0x0000000000485947 */ /* 0x000ff00003800000 */
[----:B------:R-:W0:Y:S01]  /*4b80*/  LDCU.64 UR12, c[0x0][0x3e0] ;  /* 0x00007c00ff0c77ac */ /* 0x000e220008000a00 */
[----:B------:R-:W-:Y:S01]  /*4b90*/  MOV R2, R122 ;  /* 0x0000007a00027202 */ /* 0x000fe20000000f00 */
[----:B------:R-:W-:Y:S01]  /*4ba0*/  FADD.FTZ R6, R6, -UR5 ;  /* 0x8000000506067e21 */ /* 0x000fe20008010000 */
[----:B-1----:R-:W-:Y:S01]  /*4bb0*/  MOV R3, R125 ;  /* 0x0000007d00037202 */ /* 0x002fe20000000f00 */
[----:B------:R-:W1:Y:S01]  /*4bc0*/  LDCU.64 UR14, c[0x0][0x380] ;  /* 0x00007000ff0e77ac */ /* 0x000e620008000a00 */
[----:B------:R-:W-:Y:S01]  /*4bd0*/  FADD.FTZ R7, R7, -UR5 ;  /* 0x8000000507077e21 */ /* 0x000fe20008010000 */
[----:B------:R-:W-:-:S03]  /*4be0*/  FMUL.FTZ R6, R6, UR6 ;  /* 0x0000000606067c20 */ /* 0x000fc60008410000 */
[----:B------:R-:W-:Y:S01]  /*4bf0*/  FMUL.FTZ R7, R7, UR6 ;  /* 0x0000000607077c20 */ /* 0x000fe20008410000 */
[----:B0-----:R-:W-:Y:S02]  /*4c00*/  IMAD R4, R95, UR12, RZ ;  /* 0x0000000c5f047c24 */ /* 0x001fe4000f8e02ff */
[----:B------:R-:W-:-:S04]  /*4c10*/  IMAD.WIDE.U32 R2, R117, UR12, R2 ;  /* 0x0000000c75027c25 */ /* 0x000fc8000f8e0002 */
[----:B------:R-:W-:Y:S01]  /*4c20*/  IMAD R5, R117, UR13, R4 ;  /* 0x0000000d75057c24 */ /* 0x000fe2000f8e0204 */
[----:B-1----:R-:W-:-:S04]  /*4c30*/  LEA R4, P5, R2, UR14, 0x1 ;  /* 0x0000000e02047c11 */ /* 0x002fc8000f8a08ff */
[----:B------:R-:W-:Y:S01]  /*4c40*/  IADD3 R5, PT, PT, R3, R5, RZ ;  /* 0x0000000503057210 */ /* 0x000fe20007ffe0ff */
[----:B------:R-:W-:-:S03]  /*4c50*/  FFMA.FTZ R3, R35, R6, R38 ;  /* 0x0000000623037223 */ /* 0x000fc60000010026 */
[----:B------:R-:W-:Y:S01]  /*4c60*/  LEA.HI.X R5, R2, UR15, R5, 0x1, P5 ;  /* 0x0000000f02057c11 */ /* 0x000fe2000a8f0c05 */
[----:B------:R-:W-:-:S05]  /*4c70*/  FFMA.FTZ R2, R36, R7, R37 ;  /* 0x0000000724027223 */ /* 0x000fca0000010025 */
[----:B------:R-:W-:-:S05]  /*4c80*/  F2FP.BF16.F32.PACK_AB R3, R2, R3 ;  /* 0x000000030203723e */ /* 0x000fca00000010ff */
[----:B------:R0:W-:Y:S02]  /*4c90*/  STG.E desc[UR8][R4.64], R3 ;  /* 0x0000000304007986 */ /* 0x0001e4000c101908 */
.L_x_2176:
[----:B------:R-:W-:Y:S05]  /*4ca0*/  BSYNC.RECONVERGENT B1 ;  /* 0x0000000000017941 */ /* 0x000fea0003800200 */
.L_x_2175:
        /* <DEDUP_REMOVED lines=20> */
.L_x_2178:
[----:B------:R-:W-:Y:S05]  /*4df0*/  BSYNC.RECONVERGENT B1 ;  /* 0x0000000000017941 */ /* 0x000fea0003800200 */
.L_x_2177:
        /* <DEDUP_REMOVED lines=20> */
.L_x_2180:
[----:B------:R-:W-:Y:S05]  /*4f40*/  BSYNC.RECONVERGENT B1 ;  /* 0x0000000000017941 */ /* 0x000fea0003800200 */
.L_x_2179:
        /* <DEDUP_REMOVED lines=20> */
.L_x_2182:
[----:B------:R-:W-:Y:S05]  /*5090*/  BSYNC.RECONVERGENT B1 ;  /* 0x0000000000017941 */ /* 0x000fea0003800200 */
.L_x_2181:
[----:B------:R-:W-:Y:S04]  /*50a0*/  BSSY.RECONVERGENT B1, `(.L_x_2183) ;  /* 0x0000014000017945 */ /* 0x000fe80003800200 */
[----:B------:R-:W-:Y:S05]  /*50b0*/  @P3 BRA `(.L_x_2184) ;  /* 0x0000000000483947 */ /* 0x000fea0003800000 */
[----:B------:R-:W5:Y:S01]  /*50c0*/  LDCU.64 UR12, c[0x0][0x3e0] ;  /* 0x00007c00ff0c77ac */ /* 0x000f620008000a00 */
[----:B------:R-:W-:Y:S01]  /*50d0*/  MOV R2, R122 ;  /* 0x0000007a00027202 */ /* 0x000fe20000000f00 */
[----:B------:R-:W-:Y:S01]  /*50e0*/  FADD.FTZ R15, R15, -UR5 ;  /* 0x800000050f0f7e21 */ /* 0x000fe20008010000 */
[----:B01234-:R-:W-:Y:S01]  /*50f0*/  MOV R3, R125 ;  /* 0x0000007d00037202 */ /* 0x01ffe20000000f00 */
[----:B------:R-:W0:Y:S01]  /*5100*/  LDCU.64 UR14, c[0x0][0x380] ;  /* 0x00007000ff0e77ac */ /* 0x000e220008000a00 */
[----:B------:R-:W-:Y:S01]  /*5110*/  FADD.FTZ R14, R14, -UR5 ;  /* 0x800000050e0e7e21 */ /* 0x000fe20008010000 */
[----:B------:R-:W-:-:S03]  /*5120*/  FMUL.FTZ R15, R15, UR6 ;  /* 0x000000060f0f7c20 */ /* 0x000fc60008410000 */
[----:B------:R-:W-:Y:S01]  /*5130*/  FMUL.FTZ R14, R14, UR6 ;  /* 0x000000060e0e7c20 */ /* 0x000fe20008410000 */
        /* <DEDUP_REMOVED lines=10> */
.L_x_2184:
[----:B------:R-:W-:Y:S05]  /*51e0*/  BSYNC.RECONVERGENT B1 ;  /* 0x0000000000017941 */ /* 0x000fea0003800200 */
.L_x_2183:
        /* <DEDUP_REMOVED lines=20> */
.L_x_2186:
[----:B------:R-:W-:Y:S05]  /*5330*/  BSYNC.RECONVERGENT B1 ;  /* 0x0000000000017941 */ /* 0x000fea0003800200 */
.L_x_2185:
        /* <DEDUP_REMOVED lines=36> */
.L_x_2188:
[----:B------:R-:W-:Y:S05]  /*5580*/  BSYNC.RECONVERGENT B1 ;  /* 0x0000000000017941 */ /* 0x000fea0003800200 */
.L_x_2187:
        /* <DEDUP_REMOVED lines=20> */
.L_x_2190:
[----:B------:R-:W-:Y:S05]  /*56d0*/  BSYNC.RECONVERGENT B1 ;  /* 0x0000000000017941 */ /* 0x000fea0003800200 */
.L_x_2189:
        /* <DEDUP_REMOVED lines=20> */
.L_x_2192:
[----:B------:R-:W-:Y:S05]  /*5820*/  BSYNC.RECONVERGENT B1 ;  /* 0x0000000000017941 */ /* 0x000fea0003800200 */
.L_x_2191:
        /* <DEDUP_REMOVED lines=20> */
.L_x_2194:
[----:B------:R-:W-:Y:S05]  /*5970*/  BSYNC.RECONVERGENT B1 ;  /* 0x0000000000017941 */ /* 0x000fea0003800200 */
.L_x_2193:
        /* <DEDUP_REMOVED lines=20> */
.L_x_2196:
[----:B------:R-:W-:Y:S05]  /*5ac0*/  BSYNC.RECONVERGENT B1 ;  /* 0x0000000000017941 */ /* 0x000fea0003800200 */
.L_x_2195:
        /* <DEDUP_REMOVED lines=20> */
.L_x_2198:
[----:B------:R-:W-:Y:S05]  /*5c10*/  BSYNC.RECONVERGENT B1 ;  /* 0x0000000000017941 */ /* 0x000fea0003800200 */
.L_x_2197:
[----:B------:R-:W-:Y:S01]  /*5c20*/  ISETP.GE.U32.AND P5, PT, R108, UR10, PT ;  /* 0x0000000a6c007c0c */ /* 0x000fe2000bfa6070 */
[----:B------:R-:W-:Y:S01]  /*5c30*/  BSSY.RECONVERGENT B1, `(.L_x_2199) ;  /* 0x0000025000017945 */ /* 0x000fe20003800200 */
[----:B------:R-:W-:Y:S02]  /*5c40*/  IADD3 R11, PT, PT, R32, 0x98, RZ ;  /* 0x00000098200b7810 */ /* 0x000fe40007ffe0ff */
[----:B------:R-:W-:Y:S02]  /*5c50*/  ISETP.GE.AND.EX P5, PT, R86, UR11, PT, P5 ;  /* 0x0000000b56007c0c */ /* 0x000fe4000bfa6350 */
[----:B------:R-:W-:Y:S02]  /*5c60*/  ISETP.GE.U32.AND P2, PT, R8, UR10, PT ;  /* 0x0000000a08007c0c */ /* 0x000fe4000bf46070 */
[----:B------:R-:W-:Y:S02]  /*5c70*/  ISETP.GE.U32.AND P1, PT, R107, UR10, PT ;  /* 0x0000000a6b007c0c */ /* 0x000fe4000bf26070 */
[----:B------:R-:W-:-:S02]  /*5c80*/  ISETP.GE.U32.AND P6, PT, R9, UR10, PT ;  /* 0x0000000a09007c0c */ /* 0x000fc4000bfc6070 */
[----:B------:R-:W-:Y:S02]  /*5c90*/  ISETP.GE.U32.AND P3, PT, R106, UR10, PT ;  /* 0x0000000a6a007c0c */ /* 0x000fe4000bf66070 */
[----:B------:R-:W-:Y:S02]  /*5ca0*/  ISETP.GE.U32.AND P4, PT, R11, UR10, PT ;  /* 0x0000000a0b007c0c */ /* 0x000fe4000bf86070 */
        /* <DEDUP_REMOVED lines=29> */
.L_x_2200:
[----:B------:R-:W-:Y:S05]  /*5e80*/  BSYNC.RECONVERGENT B1 ;  /* 0x0000000000017941 */ /* 0x000fea0003800200 */
.L_x_2199:
        /* <DEDUP_REMOVED lines=20> */
.L_x_2202:
[----:B------:R-:W-:Y:S05]  /*5fd0*/  BSYNC.RECONVERGENT B1 ;  /* 0x0000000000017941 */ /* 0x000fea0003800200 */
.L_x_2201:
        /* <DEDUP_REMOVED lines=20> */
.L_x_2204:
[----:B------:R-:W-:Y:S05]  /*6120*/  BSYNC.RECONVERGENT B1 ;  /* 0x0000000000017941 */ /* 0x000fea0003800200 */
.L_x_2203:
        /* <DEDUP_REMOVED lines=20> */
.L_x_2206:
[----:B------:R-:W-:Y:S05]  /*6270*/  BSYNC.RECONVERGENT B1 ;  /* 0x0000000000017941 */ /* 0x000fea0003800200 */
.L_x_2205:
        /* <DEDUP_REMOVED lines=20> */
.L_x_2208:
[----:B------:R-:W-:Y:S05]  /*63c0*/  BSYNC.RECONVERGENT B1 ;  /* 0x0000000000017941 */ /* 0x000fea0003800200 */
.L_x_2207:
        /* <DEDUP_REMOVED lines=20> */
.L_x_2210:
[----:B------:R-:W-:Y:S05]  /*6510*/  BSYNC.RECONVERGENT B1 ;  /* 0x0000000000017941 */ /* 0x000fea0003800200 */
.L_x_2209:
        /* <DEDUP_REMOVED lines=40> */
.L_x_2212:
[----:B------:R-:W-:Y:S05]  /*67a0*/  BSYNC.RECONVERGENT B1 ;  /* 0x0000000000017941 */ /* 0x000fea0003800200 */
.L_x_2211:
        /* <DEDUP_REMOVED lines=20> */
.L_x_2214:
[----:B------:R-:W-:Y:S05]  /*68f0*/  BSYNC.RECONVERGENT B1 ;  /* 0x0000000000017941 */ /* 0x000fea0003800200 */
.L_x_2213:
        /* <DEDUP_REMOVED lines=20> */
.L_x_2216:
[----:B------:R-:W-:Y:S05]  /*6a40*/  BSYNC.RECONVERGENT B1 ;  /* 0x0000000000017941 */ /* 0x000fea0003800200 */
.L_x_2215:
        /* <DEDUP_REMOVED lines=20> */
.L_x_2218:
[----:B------:R-:W-:Y:S05]  /*6b90*/  BSYNC.RECONVERGENT B1 ;  /* 0x0000000000017941 */ /* 0x000fea0003800200 */
.L_x_2217:
        /* <DEDUP_REMOVED lines=20> */
.L_x_2220:
[----:B------:R-:W-:Y:S05]  /*6ce0*/  BSYNC.RECONVERGENT B1 ;  /* 0x0000000000017941 */ /* 0x000fea0003800200 */
.L_x_2219:
        /* <DEDUP_REMOVED lines=20> */
.L_x_2222:
[----:B------:R-:W-:Y:S05]  /*6e30*/  BSYNC.RECONVERGENT B1 ;  /* 0x0000000000017941 */ /* 0x000fea0003800200 */
.L_x_2221:
        /* <DEDUP_REMOVED lines=38> */
.L_x_2224:
[----:B------:R-:W-:Y:S05]  /*70a0*/  BSYNC.RECONVERGENT B1 ;  /* 0x0000000000017941 */ /* 0x000fea0003800200 */
.L_x_2223:
        /* <DEDUP_REMOVED lines=20> */
.L_x_2226:
[----:B------:R-:W-:Y:S05]  /*71f0*/  BSYNC.RECONVERGENT B1 ;  /* 0x0000000000017941 */ /* 0x000fea0003800200 */
.L_x_2225:
        /* <DEDUP_REMOVED lines=20> */
.L_x_2228:
[----:B------:R-:W-:Y:S05]  /*7340*/  BSYNC.RECONVERGENT B1 ;  /* 0x0000000000017941 */ /* 0x000fea0003800200 */
.L_x_2227:
        /* <DEDUP_REMOVED lines=20> */
.L_x_2230:
[----:B------:R-:W-:Y:S05]  /*7490*/  BSYNC.RECONVERGENT B1 ;  /* 0x0000000000017941 */ /* 0x000fea0003800200 */
.L_x_2229:
[----:B------:R-:W-:Y:S04]  /*74a0*/  BSSY.RECONVERGENT B1, `(.L_x_2231) ;  /* 0x0000014000017945 */ /* 0x000fe80003800200 */
[----:B------:R-:W-:Y:S05]  /*74b0*/  @P3 BRA `(.L_x_2232) ;  /* 0x0000000000483947 */ /* 0x000fea0003800000 */
[----:B------:R-:W4:Y:S01]  /*74c0*/  LDCU.64 UR12, c[0x0][0x3e0] ;  /* 0x00007c00ff0c77ac */ /* 0x000f220008000a00 */
[----:B---3--:R-:W-:Y:S01]  /*74d0*/  MOV R2, R122 ;  /* 0x0000007a00027202 */ /* 0x008fe20000000f00 */
        /* <DEDUP_REMOVED lines=16> */
.L_x_2232:
[----:B------:R-:W-:Y:S05]  /*75e0*/  BSYNC.RECONVERGENT B1 ;  /* 0x0000000000017941 */ /* 0x000fea0003800200 */
.L_x_2231:
[----:B------:R-:W-:Y:S05]  /*75f0*/  @P4 BRA `(.L_x_2233) ;  /* 0x0000004400384947 */ /* 0x000fea0003800000 */
[----:B------:R-:W5:Y:S01]  /*7600*/  LDCU.64 UR10, c[0x0][0x3e0] ;  /* 0x00007c00ff0a77ac */ /* 0x000f620008000a00 */
[----:B------:R-:W-:Y:S01]  /*7610*/  MOV R123, R125 ;  /* 0x0000007d007b7202 */ /* 0x000fe20000000f00 */
[----:B------:R-:W-:Y:S01]  /*7620*/  FADD.FTZ R81, R81, -UR5 ;  /* 0x8000000551517e21 */ /* 0x000fe20008010000 */
[----:B------:R-:W-:Y:S01]  /*7630*/  FADD.FTZ R80, R80, -UR5 ;  /* 0x8000000550507e21 */ /* 0x000fe20008010000 */
[----:B------:R-:W5:Y:S02]  /*7640*/  LDCU.64 UR12, c[0x0][0x380] ;  /* 0x00007000ff0c77ac */ /* 0x000f640008000a00 */
[----:B------:R-:W-:Y:S01]  /*7650*/  FMUL.FTZ R81, R81, UR6 ;  /* 0x0000000651517c20 */ /* 0x000fe20008410000 */
[----:B------:R-:W-:-:S03]  /*7660*/  FMUL.FTZ R80, R80, UR6 ;  /* 0x0000000650507c20 */ /* 0x000fc60008410000 */
[----:B01234-:R-:W-:Y:S01]  /*7670*/  FFMA.FTZ R5, R35, R81, R38 ;  /* 0x0000005123057223 */ /* 0x01ffe20000010026 */
[----:B------:R-:W-:-:S05]  /*7680*/  FFMA.FTZ R80, R36, R80, R37 ;  /* 0x0000005024507223 */ /* 0x000fca0000010025 */
[----:B------:R-:W-:Y:S01]  /*7690*/  F2FP.BF16.F32.PACK_AB R5, R80, R5 ;  /* 0x000000055005723e */ /* 0x000fe200000010ff */
[----:B-----5:R-:W-:Y:S02]  /*76a0*/  IMAD R2, R0, UR10, RZ ;  /* 0x0000000a00027c24 */ /* 0x020fe4000f8e02ff */
[----:B------:R-:W-:-:S04]  /*76b0*/  IMAD.WIDE.U32 R122, R103, UR10, R122 ;  /* 0x0000000a677a7c25 */ /* 0x000fc8000f8e007a */
[----:B------:R-:W-:Y:S01]  /*76c0*/  IMAD R3, R103, UR11, R2 ;  /* 0x0000000b67037c24 */ /* 0x000fe2000f8e0202 */
[----:B------:R-:W-:-:S04]  /*76d0*/  LEA R2, P1, R122, UR12, 0x1 ;  /* 0x0000000c7a027c11 */ /* 0x000fc8000f8208ff */
[----:B------:R-:W-:-:S04]  /*76e0*/  IADD3 R3, PT, PT, R123, R3, RZ ;  /* 0x000000037b037210 */ /* 0x000fc80007ffe0ff */
[----:B------:R-:W-:-:S05]  /*76f0*/  LEA.HI.X R3, R122, UR13, R3, 0x1, P1 ;  /* 0x0000000d7a037c11 */ /* 0x000fca00088f0c03 */
[----:B------:R0:W-:Y:S01]  /*7700*/  STG.E desc[UR8][R2.64], R5 ;  /* 0x0000000502007986 */ /* 0x0001e2000c101908 */
[----:B------:R-:W-:Y:S05]  /*7710*/  BRA `(.L_x_2233) ;  /* 0x0000004000f07947 */ /* 0x000fea0003800000 */
.L_x_2170:
        /* <DEDUP_REMOVED lines=10> */
[----:B------:R-:W-:Y:S01]  /*77c0*/  FADD.FTZ R2, R2, -UR5 ;  /* 0x8000000502027e21 */ /* 0x000fe20008010000 */
[----:B------:R-:W-:Y:S01]  /*77d0*/  FADD.FTZ R3, R3, -UR5 ;  /* 0x8000000503037e21 */ /* 0x000fe20008010000 */
[----:B------:R-:W0:Y:S02]  /*77e0*/  LDCU.64 UR12, c[0x0][0x3e0] ;  /* 0x00007c00ff0c77ac */ /* 0x000e240008000a00 */
[----:B------:R-:W-:Y:S01]  /*77f0*/  FMUL.FTZ R2, R2, UR6 ;  /* 0x0000000602027c20 */ /* 0x000fe20008410000 */
[----:B------:R-:W-:Y:S01]  /*7800*/  FMUL.FTZ R29, R3, UR6 ;  /* 0x00000006031d7c20 */ /* 0x000fe20008410000 */
        /* <DEDUP_REMOVED lines=18> */
[----:B--2---:R-:W-:Y:S01]  /*7930*/  FMUL.FTZ R70, R2, R39 ;  /* 0x0000002702467220 */ /* 0x004fe20000410000 */
[----:B-1----:R-:W-:-:S04]  /*7940*/  LEA R2, P1, R28, UR14, 0x1 ;  /* 0x0000000e1c027c11 */ /* 0x002fc8000f8208ff */
[----:B------:R-:W-:Y:S02]  /*7950*/  LEA.HI.X R3, R28, UR15, R69, 0x1, P1 ;  /* 0x0000000f1c037c11 */ /* 0x000fe400088f0c45 */
[----:B------:R-:W-:-:S05]  /*7960*/  F2FP.BF16.F32.PACK_AB R31, R70, R31 ;  /* 0x0000001f461f723e */ /* 0x000fca00000010ff */
[----:B------:R0:W-:Y:S02]  /*7970*/  STG.E desc[UR8][R2.64], R31 ;  /* 0x0000001f02007986 */ /* 0x0001e4000c101908 */
.L_x_2235:
[----:B------:R-:W-:Y:S05]  /*7980*/  BSYNC.RECONVERGENT B1 ;  /* 0x0000000000017941 */ /* 0x000fea0003800200 */
.L_x_2234:
[----:B------:R-:W-:Y:S01]  /*7990*/  BSSY.RECONVERGENT B1, `(.L_x_2236) ;  /* 0x000001f000017945 */ /* 0x000fe20003800200 */
[----:B------:R-:W-:-:S03]  /*79a0*/  IADD3 R28, PT, PT, R32, 0x38, RZ ;  /* 0x00000038201c7810 */ /* 0x000fc60007ffe0ff */
[----:B------:R-:W-:Y:S05]  /*79b0*/  @P2 BRA `(.L_x_2237) ;  /* 0x0000000000702947 */ /* 0x000fea0003800000 */
[----:B------:R-:W-:Y:S01]  /*79c0*/  FADD.FTZ R5, R5, -UR5 ;  /* 0x8000000505057e21 */ /* 0x000fe20008010000 */
[----:B------:R-:W-:Y:S01]  /*79d0*/  FADD.FTZ R4, R4, -UR5 ;  /* 0x8000000504047e21 */ /* 0x000fe20008010000 */
[----:B------:R-:W1:Y:S02]  /*79e0*/  LDCU.64 UR12, c[0x0][0x3e0] ;  /* 0x00007c00ff0c77ac */ /* 0x000e640008000a00 */
[----:B0-----:R-:W-:Y:S01]  /*79f0*/  FMUL.FTZ R2, R5, UR6 ;  /* 0x0000000605027c20 */ /* 0x001fe20008410000 */
[----:B------:R-:W-:Y:S01]  /*7a00*/  FMUL.FTZ R3, R4, UR6 ;  /* 0x0000000604037c20 */ /* 0x000fe20008410000 */
[----:B------:R-:W0:Y:S01]  /*7a10*/  LDCU.64 UR14, c[0x0][0x380] ;  /* 0x00007000ff0e77ac */ /* 0x000e220008000a00 */
[----:B------:R-:W-:Y:S01]  /*7a20*/  MOV R5, R125 ;  /* 0x0000007d00057202 */ /* 0x000fe20000000f00 */
[----:B------:R-:W-:Y:S01]  /*7a30*/  FFMA.FTZ R2, R36, R2, R37 ;  /* 0x0000000224027223 */ /* 0x000fe20000010025 */
[----:B------:R-:W-:-:S03]  /*7a40*/  FFMA.FTZ R3, R35, R3, R38 ;  /* 0x0000000323037223 */ /* 0x000fc60000010026 */
[----:B------:R-:W-:Y:S01]  /*7a50*/  FMUL.FTZ R31, R2, -1.4426950216293334961 ;  /* 0xbfb8aa3b021f7820 */ /* 0x000fe20000410000 */
[----:B------:R-:W-:-:S05]  /*7a60*/  FMUL.FTZ R4, R3, -1.4426950216293334961 ;  /* 0xbfb8aa3b03047820 */ /* 0x000fca0000410000 */
[----:B------:R-:W2:Y:S01]  /*7a70*/  MUFU.EX2 R31, R31 ;  /* 0x0000001f001f7308 */ /* 0x000ea20000000800 */
[----:B-1----:R-:W-:-:S03]  /*7a80*/  IMAD R69, R30, UR12, RZ ;  /* 0x0000000c1e457c24 */ /* 0x002fc6000f8e02ff */
[----:B------:R-:W1:Y:S01]  /*7a90*/  MUFU.EX2 R4, R4 ;  /* 0x0000000400047308 */ /* 0x000e620000000800 */
[----:B------:R-:W-:Y:S02]  /*7aa0*/  IMAD R69, R118, UR13, R69 ;  /* 0x0000000d76457c24 */ /* 0x000fe4000f8e0245 */
[----:B--2---:R-:W-:Y:S01]  /*7ab0*/  FADD.FTZ R39, R31, 1 ;  /* 0x3f8000001f277421 */ /* 0x004fe20000010000 */
[----:B-1----:R-:W-:Y:S01]  /*7ac0*/  FADD.FTZ R29, R4, 1 ;  /* 0x3f800000041d7421 */ /* 0x002fe20000010000 */
        /* <DEDUP_REMOVED lines=11> */
.L_x_2237:
[----:B------:R-:W-:Y:S05]  /*7b80*/  BSYNC.RECONVERGENT B1 ;  /* 0x0000000000017941 */ /* 0x000fea0003800200 */
.L_x_2236:
        /* <DEDUP_REMOVED lines=13> */
[C---:B------:R-:W-:Y:S02]  /*7c60*/  IADD3 R30, PT, PT, R32.reuse, 0x60, RZ ;  /* 0x00000060201e7810 */ /* 0x040fe40007ffe0ff */
[----:B01----:R-:W-:Y:S01]  /*7c70*/  IADD3 R31, PT, PT, R32, 0x68, RZ ;  /* 0x00000068201f7810 */ /* 0x003fe20007ffe0ff */
        /* <DEDUP_REMOVED lines=29> */
.L_x_2239:
[----:B------:R-:W-:Y:S05]  /*7e50*/  BSYNC.RECONVERGENT B1 ;  /* 0x0000000000017941 */ /* 0x000fea0003800200 */
.L_x_2238:
[----:B------:R-:W-:Y:S04]  /*7e60*/  BSSY.RECONVERGENT B1, `(.L_x_2240) ;  /* 0x000001e000017945 */ /* 0x000fe80003800200 */
[----:B------:R-:W-:Y:S05]  /*7e70*/  @P1 BRA `(.L_x_2241) ;  /* 0x0000000000701947 */ /* 0x000fea0003800000 */
[----:B------:R-:W-:Y:S01]  /*7e80*/  FADD.FTZ R9, R9, -UR5 ;  /* 0x8000000509097e21 */ /* 0x000fe20008010000 */
[----:B------:R-:W-:Y:S01]  /*7e90*/  FADD.FTZ R8, R8, -UR5 ;  /* 0x8000000508087e21 */ /* 0x000fe20008010000 */
[----:B------:R-:W1:Y:S01]  /*7ea0*/  LDCU.64 UR12, c[0x0][0x3e0] ;  /* 0x00007c00ff0c77ac */ /* 0x000e620008000a00 */
[----:B------:R-:W-:Y:S01]  /*7eb0*/  MOV R5, R125 ;  /* 0x0000007d00057202 */ /* 0x000fe20000000f00 */
[----:B0-----:R-:W-:Y:S01]  /*7ec0*/  FMUL.FTZ R2, R9, UR6 ;  /* 0x0000000609027c20 */ /* 0x001fe20008410000 */
[----:B------:R-:W-:Y:S01]  /*7ed0*/  FMUL.FTZ R3, R8, UR6 ;  /* 0x0000000608037c20 */ /* 0x000fe20008410000 */
[----:B------:R-:W0:Y:S02]  /*7ee0*/  LDCU.64 UR14, c[0x0][0x380] ;  /* 0x00007000ff0e77ac */ /* 0x000e240008000a00 */
        /* <DEDUP_REMOVED lines=9> */
[----:B------:R-:W-:Y:S01]  /*7f80*/  MOV R4, R122 ;  /* 0x0000007a00047202 */ /* 0x000fe20000000f00 */
[----:B-1----:R-:W-:Y:S02]  /*7f90*/  FADD.FTZ R9, R8, 1 ;  /* 0x3f80000008097421 */ /* 0x002fe40000010000 */
[----:B------:R-:W1:Y:S02]  /*7fa0*/  MUFU.RCP R7, R6 ;  /* 0x0000000600077308 */ /* 0x000e640000001000 */
[----:B------:R-:W-:-:S05]  /*7fb0*/  IMAD.WIDE.U32 R4, R116, UR12, R4 ;  /* 0x0000000c74047c25 */ /* 0x000fca000f8e0004 */
[----:B------:R-:W-:Y:S01]  /*7fc0*/  IADD3 R39, PT, PT, R5, R39, RZ ;  /* 0x0000002705277210 */ /* 0x000fe20007ffe0ff */
[----:B------:R-:W2:Y:S01]  /*7fd0*/  MUFU.RCP R68, R9 ;  /* 0x0000000900447308 */ /* 0x000ea20000001000 */
[----:B-1----:R-:W-:Y:S01]  /*7fe0*/  FMUL.FTZ R7, R2, R7 ;  /* 0x0000000702077220 */ /* 0x002fe20000410000 */
[----:B0-----:R-:W-:Y:S01]  /*7ff0*/  LEA R2, P1, R4, UR14, 0x1 ;  /* 0x0000000e04027c11 */ /* 0x001fe2000f8208ff */
[----:B--2---:R-:W-:-:S03]  /*8000*/  FMUL.FTZ R68, R3, R68 ;  /* 0x0000004403447220 */ /* 0x004fc60000410000 */
[----:B------:R-:W-:Y:S02]  /*8010*/  LEA.HI.X R3, R4, UR15, R39, 0x1, P1 ;  /* 0x0000000f04037c11 */ /* 0x000fe400088f0c27 */
[----:B------:R-:W-:-:S05]  /*8020*/  F2FP.BF16.F32.PACK_AB R7, R68, R7 ;  /* 0x000000074407723e */ /* 0x000fca00000010ff */
[----:B------:R1:W-:Y:S02]  /*8030*/  STG.E desc[UR8][R2.64], R7 ;  /* 0x0000000702007986 */ /* 0x0003e4000c101908 */
.L_x_2241:
[----:B------:R-:W-:Y:S05]  /*8040*/  BSYNC.RECONVERGENT B1 ;  /* 0x0000000000017941 */ /* 0x000fea0003800200 */
.L_x_2240:
[----:B------:R-:W-:Y:S04]  /*8050*/  BSSY.RECONVERGENT B1, `(.L_x_2242) ;  /* 0x000001e000017945 */ /* 0x000fe80003800200 */
[----:B------:R-:W-:Y:S05]  /*8060*/  @P6 BRA `(.L_x_2243) ;  /* 0x0000000000706947 */ /* 0x000fea0003800000 */
[----:B------:R-:W-:Y:S01]  /*8070*/  FADD.FTZ R10, R10, -UR5 ;  /* 0x800000050a0a7e21 */ /* 0x000fe20008010000 */
[----:B------:R-:W-:Y:S01]  /*8080*/  FADD.FTZ R11, R11, -UR5 ;  /* 0x800000050b0b7e21 */ /* 0x000fe20008010000 */
[----:B------:R-:W2:Y:S01]  /*8090*/  LDCU.64 UR12, c[0x0][0x3e0] ;  /* 0x00007c00ff0c77ac */ /* 0x000ea20008000a00 */
[----:B------:R-:W-:Y:S01]  /*80a0*/  MOV R4, R122 ;  /* 0x0000007a00047202 */ /* 0x000fe20000000f00 */
[----:B------:R-:W-:Y:S01]  /*80b0*/  FMUL.FTZ R10, R10, UR6 ;  /* 0x000000060a0a7c20 */ /* 0x000fe20008410000 */
[----:B01----:R-:W-:Y:S01]  /*80c0*/  FMUL.FTZ R2, R11, UR6 ;  /* 0x000000060b027c20 */ /* 0x003fe20008410000 */
[----:B------:R-:W0:Y:S01]  /*80d0*/  LDCU.64 UR14, c[0x0][0x380] ;  /* 0x00007000ff0e77ac */ /* 0x000e220008000a00 */
[----:B------:R-:W-:Y:S01]  /*80e0*/  MOV R5, R125 ;  /* 0x0000007d00057202 */ /* 0x000fe20000000f00 */
[----:B------:R-:W-:Y:S01]  /*80f0*/  FFMA.FTZ R10, R36, R10, R37 ;  /* 0x0000000a240a7223 */ /* 0x000fe20000010025 */
[----:B------:R-:W-:-:S03]  /*8100*/  FFMA.FTZ R2, R35, R2, R38 ;  /* 0x0000000223027223 */ /* 0x000fc60000010026 */
[----:B------:R-:W-:Y:S01]  /*8110*/  FMUL.FTZ R8, R10, -1.4426950216293334961 ;  /* 0xbfb8aa3b0a087820 */ /* 0x000fe20000410000 */
[----:B------:R-:W-:-:S05]  /*8120*/  FMUL.FTZ R3, R2, -1.4426950216293334961 ;  /* 0xbfb8aa3b02037820 */ /* 0x000fca0000410000 */
[----:B------:R-:W1:Y:S01]  /*8130*/  MUFU.EX2 R8, R8 ;  /* 0x0000000800087308 */ /* 0x000e620000000800 */
[----:B--2---:R-:W-:-:S03]  /*8140*/  IMAD R68, R93, UR12, RZ ;  /* 0x0000000c5d447c24 */ /* 0x004fc6000f8e02ff */
[----:B------:R-:W2:Y:S01]  /*8150*/  MUFU.EX2 R3, R3 ;  /* 0x0000000300037308 */ /* 0x000ea20000000800 */
[----:B------:R-:W-:-:S04]  /*8160*/  IMAD.WIDE.U32 R4, R115, UR12, R4 ;  /* 0x0000000c73047c25 */ /* 0x000fc8000f8e0004 */
[----:B-1----:R-:W-:Y:S01]  /*8170*/  FADD.FTZ R9, R8, 1 ;  /* 0x3f80000008097421 */ /* 0x002fe20000010000 */
[----:B--2---:R-:W-:Y:S01]  /*8180*/  FADD.FTZ R6, R3, 1 ;  /* 0x3f80000003067421 */ /* 0x004fe20000010000 */
[----:B------:R-:W-:-:S04]  /*8190*/  IMAD R3, R115, UR13, R68 ;  /* 0x0000000d73037c24 */ /* 0x000fc8000f8e0244 */
[----:B------:R-:W1:Y:S01]  /*81a0*/  MUFU.RCP R9, R9 ;  /* 0x0000000900097308 */ /* 0x000e620000001000 */
[----:B------:R-:W-:-:S07]  /*81b0*/  IADD3 R3, PT, PT, R5, R3, RZ ;  /* 0x0000000305037210 */ /* 0x000fce0007ffe0ff */
[----:B------:R-:W2:Y:S01]  /*81c0*/  MUFU.RCP R7, R6 ;  /* 0x0000000600077308 */ /* 0x000ea20000001000 */
[----:B-1----:R-:W-:Y:S01]  /*81d0*/  FMUL.FTZ R8, R10, R9 ;  /* 0x000000090a087220 */ /* 0x002fe20000410000 */
[----:B--2---:R-:W-:Y:S01]  /*81e0*/  FMUL.FTZ R7, R2, R7 ;  /* 0x0000000702077220 */ /* 0x004fe20000410000 */
[----:B0-----:R-:W-:-:S04]  /*81f0*/  LEA R2, P1, R4, UR14, 0x1 ;  /* 0x0000000e04027c11 */ /* 0x001fc8000f8208ff */
[----:B------:R-:W-:Y:S02]  /*8200*/  LEA.HI.X R3, R4, UR15, R3, 0x1, P1 ;  /* 0x0000000f04037c11 */ /* 0x000fe400088f0c03 */
[----:B------:R-:W-:-:S05]  /*8210*/  F2FP.BF16.F32.PACK_AB R7, R8, R7 ;  /* 0x000000070807723e */ /* 0x000fca00000010ff */
[----:B------:R2:W-:Y:S02]  /*8220*/  STG.E desc[UR8][R2.64], R7 ;  /* 0x0000000702007986 */ /* 0x0005e4000c101908 */
.L_x_2243:
[----:B------:R-:W-:Y:S05]  /*8230*/  BSYNC.RECONVERGENT B1 ;  /* 0x0000000000017941 */ /* 0x000fea0003800200 */
.L_x_2242:
[----:B------:R-:W-:Y:S04]  /*8240*/  BSSY.RECONVERGENT B1, `(.L_x_2244) ;  /* 0x000001e000017945 */ /* 0x000fe80003800200 */
[----:B------:R-:W-:Y:S05]  /*8250*/  @P2 BRA `(.L_x_2245) ;  /* 0x0000000000702947 */ /* 0x000fea0003800000 */
[----:B------:R-:W-:Y:S01]  /*8260*/  FADD.FTZ R13, R13, -UR5 ;  /* 0x800000050d0d7e21 */ /* 0x000fe20008010000 */
[----:B------:R-:W-:Y:S01]  /*8270*/  FADD.FTZ R12, R12, -UR5 ;  /* 0x800000050c0c7e21 */ /* 0x000fe20008010000 */
[----:B------:R-:W3:Y:S01]  /*8280*/  LDCU.64 UR12, c[0x0][0x3e0] ;  /* 0x00007c00ff0c77ac */ /* 0x000ee20008000a00 */
[----:B------:R-:W-:Y:S01]  /*8290*/  MOV R4, R122 ;  /* 0x0000007a00047202 */ /* 0x000fe20000000f00 */
[----:B------:R-:W-:Y:S01]  /*82a0*/  FMUL.FTZ R13, R13, UR6 ;  /* 0x000000060d0d7c20 */ /* 0x000fe20008410000 */
[----:B------:R-:W-:Y:S01]  /*82b0*/  FMUL.FTZ R12, R12, UR6 ;  /* 0x000000060c0c7c20 */ /* 0x000fe20008410000 */
[----:B------:R-:W4:Y:S01]  /*82c0*/  LDCU.64 UR14, c[0x0][0x380] ;  /* 0x00007000ff0e77ac */ /* 0x000f220008000a00 */
[----:B------:R-:W-:Y:S01]  /*82d0*/  MOV R5, R125 ;  /* 0x0000007d00057202 */ /* 0x000fe20000000f00 */
[----:B------:R-:W-:Y:S01]  /*82e0*/  FFMA.FTZ R8, R35, R13, R38 ;  /* 0x0000000d23087223 */ /* 0x000fe20000010026 */
[----:B------:R-:W-:-:S03]  /*82f0*/  FFMA.FTZ R12, R36, R12, R37 ;  /* 0x0000000c240c7223 */ /* 0x000fc60000010025 */
[----:B012---:R-:W-:Y:S01]  /*8300*/  FMUL.FTZ R2, R8, -1.4426950216293334961 ;  /* 0xbfb8aa3b08027820 */ /* 0x007fe20000410000 */
[----:B------:R-:W-:-:S05]  /*8310*/  FMUL.FTZ R6, R12, -1.4426950216293334961 ;  /* 0xbfb8aa3b0c067820 */ /* 0x000fca0000410000 */
[----:B------:R-:W0:Y:S01]  /*8320*/  MUFU.EX2 R2, R2 ;  /* 0x0000000200027308 */ /* 0x000e220000000800 */
[----:B---3--:R-:W-:-:S03]  /*8330*/  IMAD R9, R92, UR12, RZ ;  /* 0x0000000c5c097c24 */ /* 0x008fc6000f8e02ff */
[----:B------:R-:W1:Y:S01]  /*8340*/  MUFU.EX2 R6, R6 ;  /* 0x0000000600067308 */ /* 0x000e620000000800 */
[----:B------:R-:W-:-:S04]  /*8350*/  IMAD.WIDE.U32 R4, R114, UR12, R4 ;  /* 0x0000000c72047c25 */ /* 0x000fc8000f8e0004 */
[----:B------:R-:W-:Y:S02]  /*8360*/  IMAD R11, R114, UR13, R9 ;  /* 0x0000000d720b7c24 */ /* 0x000fe4000f8e0209 */
[----:B0-----:R-:W-:Y:S01]  /*8370*/  FADD.FTZ R3, R2, 1 ;  /* 0x3f80000002037421 */ /* 0x001fe20000010000 */
[----:B----4-:R-:W-:Y:S02]  /*8380*/  LEA R2, P1, R4, UR14, 0x1 ;  /* 0x0000000e04027c11 */ /* 0x010fe4000f8208ff */
        /* <DEDUP_REMOVED lines=9> */
.L_x_2245:
[----:B------:R-:W-:Y:S05]  /*8420*/  BSYNC.RECONVERGENT B1 ;  /* 0x0000000000017941 */ /* 0x000fea0003800200 */
.L_x_2244:
        /* <DEDUP_REMOVED lines=8> */
[----:B------:R-:W5:Y:S01]  /*84b0*/  LDCU.64 UR14, c[0x0][0x380] ;  /* 0x00007000ff0e77ac */ /* 0x000f620008000a00 */
[----:B------:R-:W-:Y:S01]  /*84c0*/  MOV R5, R125 ;  /* 0x0000007d00057202 */ /* 0x000fe20000000f00 */
[----:B------:R-:W-:Y:S01]  /*84d0*/  FFMA.FTZ R8, R35, R15, R38 ;  /* 0x0000000f23087223 */ /* 0x000fe20000010026 */
[----:B------:R-:W-:-:S03]  /*84e0*/  FFMA.FTZ R14, R36, R14, R37 ;  /* 0x0000000e240e7223 */ /* 0x000fc60000010025 */
[----:B0123--:R-:W-:Y:S01]  /*84f0*/  FMUL.FTZ R2, R8, -1.4426950216293334961 ;  /* 0xbfb8aa3b08027820 */ /* 0x00ffe20000410000 */
[----:B------:R-:W-:-:S05]  /*8500*/  FMUL.FTZ R6, R14, -1.4426950216293334961 ;  /* 0xbfb8aa3b0e067820 */ /* 0x000fca0000410000 */
[----:B------:R-:W0:Y:S01]  /*8510*/  MUFU.EX2 R2, R2 ;  /* 0x0000000200027308 */ /* 0x000e220000000800 */
[----:B----4-:R-:W-:-:S03]  /*8520*/  IMAD R10, R91, UR12, RZ ;  /* 0x0000000c5b0a7c24 */ /* 0x010fc6000f8e02ff */
[----:B------:R-:W1:Y:S01]  /*8530*/  MUFU.EX2 R6, R6 ;  /* 0x0000000600067308 */ /* 0x000e620000000800 */
[----:B------:R-:W-:-:S04]  /*8540*/  IMAD.WIDE.U32 R4, R113, UR12, R4 ;  /* 0x0000000c71047c25 */ /* 0x000fc8000f8e0004 */
[----:B------:R-:W-:Y:S02]  /*8550*/  IMAD R11, R113, UR13, R10 ;  /* 0x0000000d710b7c24 */ /* 0x000fe4000f8e020a */
[----:B0-----:R-:W-:Y:S01]  /*8560*/  FADD.FTZ R3, R2, 1 ;  /* 0x3f80000002037421 */ /* 0x001fe20000010000 */
[----:B-----5:R-:W-:Y:S02]  /*8570*/  LEA R2, P1, R4, UR14, 0x1 ;  /* 0x0000000e04027c11 */ /* 0x020fe4000f8208ff */
        /* <DEDUP_REMOVED lines=9> */
.L_x_2247:
[----:B------:R-:W-:Y:S05]  /*8610*/  BSYNC.RECONVERGENT B1 ;  /* 0x0000000000017941 */ /* 0x000fea0003800200 */
.L_x_2246:
[----:B------:R-:W-:Y:S04]  /*8620*/  BSSY.RECONVERGENT B1, `(.L_x_2248) ;  /* 0x000001e000017945 */ /* 0x000fe80003800200 */
[----:B------:R-:W-:Y:S05]  /*8630*/  @P4 BRA `(.L_x_2249) ;  /* 0x0000000000704947 */ /* 0x000fea0003800000 */
[----:B------:R-:W-:Y:S01]  /*8640*/  FADD.FTZ R17, R17, -UR5 ;  /* 0x8000000511117e21 */ /* 0x000fe20008010000 */
[----:B------:R-:W-:Y:S01]  /*8650*/  FADD.FTZ R16, R16, -UR5 ;  /* 0x8000000510107e21 */ /* 0x000fe20008010000 */
[----:B------:R-:W5:Y:S01]  /*8660*/  LDCU.64 UR12, c[0x0][0x3e0] ;  /* 0x00007c00ff0c77ac */ /* 0x000f620008000a00 */
[----:B01234-:R-:W-:Y:S01]  /*8670*/  MOV R3, R125 ;  /* 0x0000007d00037202 */ /* 0x01ffe20000000f00 */
[----:B------:R-:W-:Y:S01]  /*8680*/  FMUL.FTZ R17, R17, UR6 ;  /* 0x0000000611117c20 */ /* 0x000fe20008410000 */
[----:B------:R-:W-:Y:S01]  /*8690*/  FMUL.FTZ R16, R16, UR6 ;  /* 0x0000000610107c20 */ /* 0x000fe20008410000 */
[----:B------:R-:W0:Y:S02]  /*86a0*/  LDCU.64 UR14, c[0x0][0x380] ;  /* 0x00007000ff0e77ac */ /* 0x000e240008000a00 */
[----:B------:R-:W-:Y:S01]  /*86b0*/  FFMA.FTZ R17, R35, R17, R38 ;  /* 0x0000001123117223 */ /* 0x000fe20000010026 */
[----:B------:R-:W-:-:S03]  /*86c0*/  FFMA.FTZ R16, R36, R16, R37 ;  /* 0x0000001024107223 */ /* 0x000fc60000010025 */
[----:B------:R-:W-:Y:S01]  /*86d0*/  FMUL.FTZ R2, R17, -1.4426950216293334961 ;  /* 0xbfb8aa3b11027820 */ /* 0x000fe20000410000 */
[----:B------:R-:W-:-:S05]  /*86e0*/  FMUL.FTZ R5, R16, -1.4426950216293334961 ;  /* 0xbfb8aa3b10057820 */ /* 0x000fca0000410000 */
[----:B------:R-:W1:Y:S01]  /*86f0*/  MUFU.EX2 R2, R2 ;  /* 0x0000000200027308 */ /* 0x000e620000000800 */
[----:B-----5:R-:W-:-:S03]  /*8700*/  IMAD R29, R29, UR12, RZ ;  /* 0x0000000c1d1d7c24 */ /* 0x020fc6000f8e02ff */
        /* <DEDUP_REMOVED lines=15> */
.L_x_2249:
[----:B------:R-:W-:Y:S05]  /*8800*/  BSYNC.RECONVERGENT B1 ;  /* 0x0000000000017941 */ /* 0x000fea0003800200 */
.L_x_2248:
        /* <DEDUP_REMOVED lines=9> */
[----:B012---:R-:W-:Y:S02]  /*88a0*/  SHF.R.S32.HI R7, RZ, 0x1f, R31 ;  /* 0x0000001fff077819 */ /* 0x007fe4000001141f */
[----:B------:R-:W-:Y:S02]  /*88b0*/  ISETP.GE.AND.EX P2, PT, R89, UR11, PT, P2 ;  /* 0x0000000b59007c0c */ /* 0x000fe4000bf46320 */
[----:B------:R-:W-:Y:S02]  /*88c0*/  ISETP.GE.AND.EX P1, PT, R88, UR11, PT, P1 ;  /* 0x0000000b58007c0c */ /* 0x000fe4000bf26310 */
[----:B------:R-:W-:-:S02]  /*88d0*/  ISETP.GE.AND.EX P6, PT, R87, UR11, PT, P6 ;  /* 0x0000000b57007c0c */ /* 0x000fc4000bfc6360 */
[----:B------:R-:W-:Y:S02]  /*88e0*/  ISETP.GE.AND.EX P3, PT, R6, UR11, PT, P3 ;  /* 0x0000000b06007c0c */ /* 0x000fe4000bf66330 */
[----:B------:R-:W-:Y:S02]  /*88f0*/  ISETP.GE.AND.EX P4, PT, R7, UR11, PT, P4 ;  /* 0x0000000b07007c0c */ /* 0x000fe4000bf86340 */
[C---:B------:R-:W-:Y:S02]  /*8900*/  IADD3 R8, PT, PT, R32.reuse, 0x78, RZ ;  /* 0x0000007820087810 */ /* 0x040fe40007ffe0ff */
[----:B---34-:R-:W-:Y:S01]  /*8910*/  IADD3 R9, PT, PT, R32, 0x88, RZ ;  /* 0x0000008820097810 */ /* 0x018fe20007ffe0ff */
        /* <DEDUP_REMOVED lines=29> */
.L_x_2251:
[----:B------:R-:W-:Y:S05]  /*8af0*/  BSYNC.RECONVERGENT B1 ;  /* 0x0000000000017941 */ /* 0x000fea0003800200 */
.L_x_2250:
        /* <DEDUP_REMOVED lines=8> */
[----:B------:R-:W2:Y:S01]  /*8b80*/  LDCU.64 UR14, c[0x0][0x380] ;  /* 0x00007000ff0e77ac */ /* 0x000ea20008000a00 */
[----:B------:R-:W-:Y:S01]  /*8b90*/  MOV R5, R125 ;  /* 0x0000007d00057202 */ /* 0x000fe20000000f00 */
[----:B------:R-:W-:Y:S01]  /*8ba0*/  FFMA.FTZ R12, R35, R21, R38 ;  /* 0x00000015230c7223 */ /* 0x000fe20000010026 */
[----:B------:R-:W-:-:S03]  /*8bb0*/  FFMA.FTZ R20, R36, R20, R37 ;  /* 0x0000001424147223 */ /* 0x000fc60000010025 */
[----:B0-----:R-:W-:Y:S01]  /*8bc0*/  FMUL.FTZ R2, R12, -1.4426950216293334961 ;  /* 0xbfb8aa3b0c027820 */ /* 0x001fe20000410000 */
[----:B------:R-:W-:-:S05]  /*8bd0*/  FMUL.FTZ R10, R20, -1.4426950216293334961 ;  /* 0xbfb8aa3b140a7820 */ /* 0x000fca0000410000 */
[----:B------:R-:W0:Y:S01]  /*8be0*/  MUFU.EX2 R2, R2 ;  /* 0x0000000200027308 */ /* 0x000e220000000800 */
[----:B-1----:R-:W-:-:S03]  /*8bf0*/  IMAD R14, R89, UR12, RZ ;  /* 0x0000000c590e7c24 */ /* 0x002fc6000f8e02ff */
[----:B------:R-:W1:Y:S01]  /*8c00*/  MUFU.EX2 R10, R10 ;  /* 0x0000000a000a7308 */ /* 0x000e620000000800 */
[----:B------:R-:W-:-:S04]  /*8c10*/  IMAD.WIDE.U32 R4, R111, UR12, R4 ;  /* 0x0000000c6f047c25 */ /* 0x000fc8000f8e0004 */
[----:B------:R-:W-:Y:S02]  /*8c20*/  IMAD R15, R111, UR13, R14 ;  /* 0x0000000d6f0f7c24 */ /* 0x000fe4000f8e020e */
[----:B0-----:R-:W-:Y:S01]  /*8c30*/  FADD.FTZ R3, R2, 1 ;  /* 0x3f80000002037421 */ /* 0x001fe20000010000 */
[----:B--2---:R-:W-:Y:S02]  /*8c40*/  LEA R2, P2, R4, UR14, 0x1 ;  /* 0x0000000e04027c11 */ /* 0x004fe4000f8408ff */
        /* <DEDUP_REMOVED lines=9> */
.L_x_2253:
[----:B------:R-:W-:Y:S05]  /*8ce0*/  BSYNC.RECONVERGENT B1 ;  /* 0x0000000000017941 */ /* 0x000fea0003800200 */
.L_x_2252:
        /* <DEDUP_REMOVED lines=8> */
[----:B------:R-:W3:Y:S01]  /*8d70*/  LDCU.64 UR14, c[0x0][0x380] ;  /* 0x00007000ff0e77ac */ /* 0x000ee20008000a00 */
[----:B------:R-:W-:Y:S01]  /*8d80*/  MOV R5, R125 ;  /* 0x0000007d00057202 */ /* 0x000fe20000000f00 */
[----:B------:R-:W-:Y:S01]  /*8d90*/  FFMA.FTZ R12, R35, R23, R38 ;  /* 0x00000017230c7223 */ /* 0x000fe20000010026 */
[----:B------:R-:W-:-:S03]  /*8da0*/  FFMA.FTZ R22, R36, R22, R37 ;  /* 0x0000001624167223 */ /* 0x000fc60000010025 */
[----:B01----:R-:W-:Y:S01]  /*8db0*/  FMUL.FTZ R2, R12, -1.4426950216293334961 ;  /* 0xbfb8aa3b0c027820 */ /* 0x003fe20000410000 */
[----:B------:R-:W-:-:S05]  /*8dc0*/  FMUL.FTZ R10, R22, -1.4426950216293334961 ;  /* 0xbfb8aa3b160a7820 */ /* 0x000fca0000410000 */
[----:B------:R-:W0:Y:S01]  /*8dd0*/  MUFU.EX2 R2, R2 ;  /* 0x0000000200027308 */ /* 0x000e220000000800 */
[----:B--2---:R-:W-:-:S03]  /*8de0*/  IMAD R13, R88, UR12, RZ ;  /* 0x0000000c580d7c24 */ /* 0x004fc6000f8e02ff */
        /* <DEDUP_REMOVED lines=14> */
.L_x_2255:
[----:B------:R-:W-:Y:S05]  /*8ed0*/  BSYNC.RECONVERGENT B1 ;  /* 0x0000000000017941 */ /* 0x000fea0003800200 */
.L_x_2254:
        /* <DEDUP_REMOVED lines=30> */
.L_x_2257:
[----:B------:R-:W-:Y:S05]  /*90c0*/  BSYNC.RECONVERGENT B1 ;  /* 0x0000000000017941 */ /* 0x000fea0003800200 */
.L_x_2256:
[----:B------:R-:W-:Y:S04]  /*90d0*/  BSSY.RECONVERGENT B1, `(.L_x_2258) ;  /* 0x000001e000017945 */ /* 0x000fe80003800200 */
[----:B------:R-:W-:Y:S05]  /*90e0*/  @P3 BRA `(.L_x_2259) ;  /* 0x0000000000703947 */ /* 0x000fea0003800000 */
[----:B------:R-:W-:Y:S01]  /*90f0*/  FADD.FTZ R27, R27, -UR5 ;  /* 0x800000051b1b7e21 */ /* 0x000fe20008010000 */
[----:B------:R-:W-:Y:S01]  /*9100*/  FADD.FTZ R26, R26, -UR5 ;  /* 0x800000051a1a7e21 */ /* 0x000fe20008010000 */
[----:B------:R-:W4:Y:S01]  /*9110*/  LDCU.64 UR12, c[0x0][0x3e0] ;  /* 0x00007c00ff0c77ac */ /* 0x000f220008000a00 */
[----:B0123--:R-:W-:Y:S01]  /*9120*/  MOV R3, R125 ;  /* 0x0000007d00037202 */ /* 0x00ffe20000000f00 */
        /* <DEDUP_REMOVED lines=8> */
[----:B----4-:R-:W-:-:S03]  /*91b0*/  IMAD R13, R6, UR12, RZ ;  /* 0x0000000c060d7c24 */ /* 0x010fc6000f8e02ff */
        /* <DEDUP_REMOVED lines=15> */
.L_x_2259:
[----:B------:R-:W-:Y:S05]  /*92b0*/  BSYNC.RECONVERGENT B1 ;  /* 0x0000000000017941 */ /* 0x000fea0003800200 */
.L_x_2258:
[----:B------:R-:W-:Y:S04]  /*92c0*/  BSSY.RECONVERGENT B1, `(.L_x_2260) ;  /* 0x000001e000017945 */ /* 0x000fe80003800200 */
[----:B------:R-:W-:Y:S05]  /*92d0*/  @P4 BRA `(.L_x_2261) ;  /* 0x0000000000704947 */ /* 0x000fea0003800000 */
[----:B------:R-:W-:Y:S01]  /*92e0*/  FADD.FTZ R41, R41, -UR5 ;  /* 0x8000000529297e21 */ /* 0x000fe20008010000 */
[----:B------:R-:W-:Y:S01]  /*92f0*/  FADD.FTZ R40, R40, -UR5 ;  /* 0x8000000528287e21 */ /* 0x000fe20008010000 */
[----:B------:R-:W5:Y:S01]  /*9300*/  LDCU.64 UR12, c[0x0][0x3e0] ;  /* 0x00007c00ff0c77ac */ /* 0x000f620008000a00 */
[----:B0123--:R-:W-:Y:S01]  /*9310*/  MOV R3, R125 ;  /* 0x0000007d00037202 */ /* 0x00ffe20000000f00 */
[----:B------:R-:W-:Y:S01]  /*9320*/  FMUL.FTZ R41, R41, UR6 ;  /* 0x0000000629297c20 */ /* 0x000fe20008410000 */
[----:B------:R-:W-:Y:S01]  /*9330*/  FMUL.FTZ R40, R40, UR6 ;  /* 0x0000000628287c20 */ /* 0x000fe20008410000 */
[----:B------:R-:W0:Y:S02]  /*9340*/  LDCU.64 UR14, c[0x0][0x380] ;  /* 0x00007000ff0e77ac */ /* 0x000e240008000a00 */
[----:B------:R-:W-:Y:S01]  /*9350*/  FFMA.FTZ R41, R35, R41, R38 ;  /* 0x0000002923297223 */ /* 0x000fe20000010026 */
[----:B----4-:R-:W-:-:S03]  /*9360*/  FFMA.FTZ R11, R36, R40, R37 ;  /* 0x00000028240b7223 */ /* 0x010fc60000010025 */
[----:B------:R-:W-:Y:S01]  /*9370*/  FMUL.FTZ R2, R41, -1.4426950216293334961 ;  /* 0xbfb8aa3b29027820 */ /* 0x000fe20000410000 */
[----:B------:R-:W-:-:S05]  /*9380*/  FMUL.FTZ R5, R11, -1.4426950216293334961 ;  /* 0xbfb8aa3b0b057820 */ /* 0x000fca0000410000 */
[----:B------:R-:W1:Y:S01]  /*9390*/  MUFU.EX2 R2, R2 ;  /* 0x0000000200027308 */ /* 0x000e620000000800 */
[----:B-----5:R-:W-:-:S03]  /*93a0*/  IMAD R6, R7, UR12, RZ ;  /* 0x0000000c07067c24 */ /* 0x020fc6000f8e02ff */
        /* <DEDUP_REMOVED lines=15> */
.L_x_2261:
[----:B------:R-:W-:Y:S05]  /*94a0*/  BSYNC.RECONVERGENT B1 ;  /* 0x0000000000017941 */ /* 0x000fea0003800200 */
.L_x_2260:
[----:B------:R-:W-:Y:S01]  /*94b0*/  ISETP.GE.U32.AND P5, PT, R108, UR10, PT ;  /* 0x0000000a6c007c0c */ /* 0x000fe2000bfa6070 */
[----:B------:R-:W-:Y:S01]  /*94c0*/  BSSY.RECONVERGENT B1, `(.L_x_2262) ;  /* 0x000002f000017945 */ /* 0x000fe20003800200 */
[----:B----4-:R-:W-:Y:S02]  /*94d0*/  IADD3 R11, PT, PT, R32, 0x98, RZ ;  /* 0x00000098200b7810 */ /* 0x010fe40007ffe0ff */
[----:B------:R-:W-:Y:S02]  /*94e0*/  ISETP.GE.AND.EX P5, PT, R86, UR11, PT, P5 ;  /* 0x0000000b56007c0c */ /* 0x000fe4000bfa6350 */
[----:B------:R-:W-:Y:S02]  /*94f0*/  ISETP.GE.U32.AND P2, PT, R8, UR10, PT ;  /* 0x0000000a08007c0c */ /* 0x000fe4000bf46070 */
[----:B------:R-:W-:Y:S02]  /*9500*/  ISETP.GE.U32.AND P1, PT, R107, UR10, PT ;  /* 0x0000000a6b007c0c */ /* 0x000fe4000bf26070 */
[----:B------:R-:W-:-:S02]  /*9510*/  ISETP.GE.U32.AND P6, PT, R9, UR10, PT ;  /* 0x0000000a09007c0c */ /* 0x000fc4000bfc6070 */
[----:B------:R-:W-:Y:S02]  /*9520*/  ISETP.GE.U32.AND P3, PT, R106, UR10, PT ;  /* 0x0000000a6a007c0c */ /* 0x000fe4000bf66070 */
[----:B------:R-:W-:Y:S02]  /*9530*/  ISETP.GE.U32.AND P4, PT, R11, UR10, PT ;  /* 0x0000000a0b007c0c */ /* 0x000fe4000bf86070 */
[----:B0123--:R-:W-:Y:S02]  /*9540*/  SHF.R.S32.HI R13, RZ, 0x1f, R8 ;  /* 0x0000001fff0d7819 */ /* 0x00ffe40000011408 */
        /* <DEDUP_REMOVED lines=38> */
.L_x_2263:
[----:B------:R-:W-:Y:S05]  /*97b0*/  BSYNC.RECONVERGENT B1 ;  /* 0x0000000000017941 */ /* 0x000fea0003800200 */
.L_x_2262:
[----:B------:R-:W-:Y:S04]  /*97c0*/  BSSY.RECONVERGENT B1, `(.L_x_2264) ;  /* 0x000001e000017945 */ /* 0x000fe80003800200 */
[----:B------:R-:W-:Y:S05]  /*97d0*/  @P2 BRA `(.L_x_2265) ;  /* 0x0000000000702947 */ /* 0x000fea0003800000 */
[----:B------:R-:W-:Y:S01]  /*97e0*/  FADD.FTZ R45, R45, -UR5 ;  /* 0x800000052d2d7e21 */ /* 0x000fe20008010000 */
[----:B------:R-:W-:Y:S01]  /*97f0*/  FADD.FTZ R44, R44, -UR5 ;  /* 0x800000052c2c7e21 */ /* 0x000fe20008010000 */
[----:B------:R-:W1:Y:S01]  /*9800*/  LDCU.64 UR12, c[0x0][0x3e0] ;  /* 0x00007c00ff0c77ac */ /* 0x000e620008000a00 */
[----:B0-----:R-:W-:Y:S01]  /*9810*/  MOV R3, R125 ;  /* 0x0000007d00037202 */ /* 0x001fe20000000f00 */
[----:B------:R-:W-:Y:S01]  /*9820*/  FMUL.FTZ R45, R45, UR6 ;  /* 0x000000062d2d7c20 */ /* 0x000fe20008410000 */
        /* <DEDUP_REMOVED lines=12> */
[----:B-1----:R-:W-:-:S04]  /*98f0*/  FADD.FTZ R14, R5, 1 ;  /* 0x3f800000050e7421 */ /* 0x002fc80000010000 */
        /* <DEDUP_REMOVED lines=10> */
.L_x_2265:
[----:B------:R-:W-:Y:S05]  /*99a0*/  BSYNC.RECONVERGENT B1 ;  /* 0x0000000000017941 */ /* 0x000fea0003800200 */
.L_x_2264:
[----:B------:R-:W-:Y:S04]  /*99b0*/  BSSY.RECONVERGENT B1, `(.L_x_2266) ;  /* 0x000001e000017945 */ /* 0x000fe80003800200 */
[----:B------:R-:W-:Y:S05]  /*99c0*/  @P1 BRA `(.L_x_2267) ;  /* 0x0000000000701947 */ /* 0x000fea0003800000 */
[----:B------:R-:W-:Y:S01]  /*99d0*/  FADD.FTZ R47, R47, -UR5 ;  /* 0x800000052f2f7e21 */ /* 0x000fe20008010000 */
[----:B------:R-:W-:Y:S01]  /*99e0*/  FADD.FTZ R46, R46, -UR5 ;  /* 0x800000052e2e7e21 */ /* 0x000fe20008010000 */
[----:B------:R-:W2:Y:S01]  /*99f0*/  LDCU.64 UR12, c[0x0][0x3e0] ;  /* 0x00007c00ff0c77ac */ /* 0x000ea20008000a00 */
[----:B-1----:R-:W-:Y:S01]  /*9a00*/  MOV R4, R122 ;  /* 0x0000007a00047202 */ /* 0x002fe20000000f00 */
[----:B------:R-:W-:Y:S01]  /*9a10*/  FMUL.FTZ R47, R47, UR6 ;  /* 0x000000062f2f7c20 */ /* 0x000fe20008410000 */
[----:B------:R-:W-:Y:S01]  /*9a20*/  FMUL.FTZ R46, R46, UR6 ;  /* 0x000000062e2e7c20 */ /* 0x000fe20008410000 */
[----:B------:R-:W1:Y:S01]  /*9a30*/  LDCU.64 UR14, c[0x0][0x380] ;  /* 0x00007000ff0e77ac */ /* 0x000e620008000a00 */
[----:B------:R-:W-:Y:S01]  /*9a40*/  MOV R5, R125 ;  /* 0x0000007d00057202 */ /* 0x000fe20000000f00 */
[----:B------:R-:W-:Y:S01]  /*9a50*/  FFMA.FTZ R14, R35, R47, R38 ;  /* 0x0000002f230e7223 */ /* 0x000fe20000010026 */
[----:B------:R-:W-:-:S03]  /*9a60*/  FFMA.FTZ R46, R36, R46, R37 ;  /* 0x0000002e242e7223 */ /* 0x000fc60000010025 */
[----:B0-----:R-:W-:Y:S01]  /*9a70*/  FMUL.FTZ R2, R14, -1.4426950216293334961 ;  /* 0xbfb8aa3b0e027820 */ /* 0x001fe20000410000 */
[----:B------:R-:W-:-:S05]  /*9a80*/  FMUL.FTZ R8, R46, -1.4426950216293334961 ;  /* 0xbfb8aa3b2e087820 */ /* 0x000fca0000410000 */
[----:B------:R-:W0:Y:S01]  /*9a90*/  MUFU.EX2 R2, R2 ;  /* 0x0000000200027308 */ /* 0x000e220000000800 */
[----:B--2---:R-:W-:-:S03]  /*9aa0*/  IMAD R16, R85, UR12, RZ ;  /* 0x0000000c55107c24 */ /* 0x004fc6000f8e02ff */
[----:B------:R-:W2:Y:S01]  /*9ab0*/  MUFU.EX2 R8, R8 ;  /* 0x0000000800087308 */ /* 0x000ea20000000800 */
[----:B------:R-:W-:-:S04]  /*9ac0*/  IMAD.WIDE.U32 R4, R107, UR12, R4 ;  /* 0x0000000c6b047c25 */ /* 0x000fc8000f8e0004 */
[----:B------:R-:W-:Y:S02]  /*9ad0*/  IMAD R17, R107, UR13, R16 ;  /* 0x0000000d6b117c24 */ /* 0x000fe4000f8e0210 */
[----:B0-----:R-:W-:Y:S01]  /*9ae0*/  FADD.FTZ R3, R2, 1 ;  /* 0x3f80000002037421 */ /* 0x001fe20000010000 */
[----:B-1----:R-:W-:Y:S02]  /*9af0*/  LEA R2, P1, R4, UR14, 0x1 ;  /* 0x0000000e04027c11 */ /* 0x002fe4000f8208ff */
        /* <DEDUP_REMOVED lines=9> */
.L_x_2267:
[----:B------:R-:W-:Y:S05]  /*9b90*/  BSYNC.RECONVERGENT B1 ;  /* 0x0000000000017941 */ /* 0x000fea0003800200 */
.L_x_2266:
[----:B------:R-:W-:Y:S04]  /*9ba0*/  BSSY.RECONVERGENT B1, `(.L_x_2268) ;  /* 0x000001e000017945 */ /* 0x000fe80003800200 */
[----:B------:R-:W-:Y:S05]  /*9bb0*/  @P6 BRA `(.L_x_2269) ;  /* 0x0000000000706947 */ /* 0x000fea0003800000 */
[----:B------:R-:W-:Y:S01]  /*9bc0*/  FADD.FTZ R49, R49, -UR5 ;  /* 0x8000000531317e21 */ /* 0x000fe20008010000 */
[----:B------:R-:W-:Y:S01]  /*9bd0*/  FADD.FTZ R48, R48, -UR5 ;  /* 0x8000000530307e21 */ /* 0x000fe20008010000 */
[----:B------:R-:W3:Y:S01]  /*9be0*/  LDCU.64 UR12, c[0x0][0x3e0] ;  /* 0x00007c00ff0c77ac */ /* 0x000ee20008000a00 */
[----:B0-2---:R-:W-:Y:S01]  /*9bf0*/  MOV R3, R125 ;  /* 0x0000007d00037202 */ /* 0x005fe20000000f00 */
[----:B------:R-:W-:Y:S01]  /*9c00*/  FMUL.FTZ R49, R49, UR6 ;  /* 0x0000000631317c20 */ /* 0x000fe20008410000 */
[----:B------:R-:W-:Y:S01]  /*9c10*/  FMUL.FTZ R48, R48, UR6 ;  /* 0x0000000630307c20 */ /* 0x000fe20008410000 */
[----:B------:R-:W0:Y:S02]  /*9c20*/  LDCU.64 UR14, c[0x0][0x380] ;  /* 0x00007000ff0e77ac */ /* 0x000e240008000a00 */
[----:B------:R-:W-:Y:S01]  /*9c30*/  FFMA.FTZ R49, R35, R49, R38 ;  /* 0x0000003123317223 */ /* 0x000fe20000010026 */
[----:B------:R-:W-:-:S03]  /*9c40*/  FFMA.FTZ R48, R36, R48, R37 ;  /* 0x0000003024307223 */ /* 0x000fc60000010025 */
[----:B------:R-:W-:Y:S01]  /*9c50*/  FMUL.FTZ R2, R49, -1.4426950216293334961 ;  /* 0xbfb8aa3b31027820 */ /* 0x000fe20000410000 */
[----:B-1----:R-:W-:-:S05]  /*9c60*/  FMUL.FTZ R5, R48, -1.4426950216293334961 ;  /* 0xbfb8aa3b30057820 */ /* 0x002fca0000410000 */
        /* <DEDUP_REMOVED lines=17> */
.L_x_2269:
[----:B------:R-:W-:Y:S05]  /*9d80*/  BSYNC.RECONVERGENT B1 ;  /* 0x0000000000017941 */ /* 0x000fea0003800200 */
.L_x_2268:
[----:B------:R-:W-:Y:S04]  /*9d90*/  BSSY.RECONVERGENT B1, `(.L_x_2270) ;  /* 0x000001e000017945 */ /* 0x000fe80003800200 */
[----:B------:R-:W-:Y:S05]  /*9da0*/  @P3 BRA `(.L_x_2271) ;  /* 0x0000000000703947 */ /* 0x000fea0003800000 */
[----:B------:R-:W-:Y:S01]  /*9db0*/  FADD.FTZ R51, R51, -UR5 ;  /* 0x8000000533337e21 */ /* 0x000fe20008010000 */
[----:B------:R-:W-:Y:S01]  /*9dc0*/  FADD.FTZ R50, R50, -UR5 ;  /* 0x8000000532327e21 */ /* 0x000fe20008010000 */
[----:B------:R-:W4:Y:S01]  /*9dd0*/  LDCU.64 UR12, c[0x0][0x3e0] ;  /* 0x00007c00ff0c77ac */ /* 0x000f220008000a00 */
[----:B-1-3--:R-:W-:Y:S01]  /*9de0*/  MOV R4, R122 ;  /* 0x0000007a00047202 */ /* 0x00afe20000000f00 */
[----:B------:R-:W-:Y:S01]  /*9df0*/  FMUL.FTZ R51, R51, UR6 ;  /* 0x0000000633337c20 */ /* 0x000fe20008410000 */
[----:B------:R-:W-:Y:S01]  /*9e00*/  FMUL.FTZ R50, R50, UR6 ;  /* 0x0000000632327c20 */ /* 0x000fe20008410000 */
[----:B------:R-:W1:Y:S01]  /*9e10*/  LDCU.64 UR14, c[0x0][0x380] ;  /* 0x00007000ff0e77ac */ /* 0x000e620008000a00 */
[----:B------:R-:W-:Y:S01]  /*9e20*/  MOV R5, R125 ;  /* 0x0000007d00057202 */ /* 0x000fe20000000f00 */
[----:B------:R-:W-:Y:S01]  /*9e30*/  FFMA.FTZ R12, R35, R51, R38 ;  /* 0x00000033230c7223 */ /* 0x000fe20000010026 */
[----:B------:R-:W-:-:S03]  /*9e40*/  FFMA.FTZ R50, R36, R50, R37 ;  /* 0x0000003224327223 */ /* 0x000fc60000010025 */
[----:B0-2---:R-:W-:Y:S01]  /*9e50*/  FMUL.FTZ R2, R12, -1.4426950216293334961 ;  /* 0xbfb8aa3b0c027820 */ /* 0x005fe20000410000 */
[----:B------:R-:W-:-:S05]  /*9e60*/  FMUL.FTZ R8, R50, -1.4426950216293334961 ;  /* 0xbfb8aa3b32087820 */ /* 0x000fca0000410000 */
[----:B------:R-:W0:Y:S01]  /*9e70*/  MUFU.EX2 R2, R2 ;  /* 0x0000000200027308 */ /* 0x000e220000000800 */
[----:B----4-:R-:W-:-:S03]  /*9e80*/  IMAD R13, R84, UR12, RZ ;  /* 0x0000000c540d7c24 */ /* 0x010fc6000f8e02ff */
        /* <DEDUP_REMOVED lines=14> */
.L_x_2271:
[----:B------:R-:W-:Y:S05]  /*9f70*/  BSYNC.RECONVERGENT B1 ;  /* 0x0000000000017941 */ /* 0x000fea0003800200 */
.L_x_2270:
[----:B------:R-:W-:Y:S04]  /*9f80*/  BSSY.RECONVERGENT B1, `(.L_x_2272) ;  /* 0x000001e000017945 */ /* 0x000fe80003800200 */
[----:B------:R-:W-:Y:S05]  /*9f90*/  @P4 BRA `(.L_x_2273) ;  /* 0x0000000000704947 */ /* 0x000fea0003800000 */
[----:B------:R-:W-:Y:S01]  /*9fa0*/  FADD.FTZ R53, R53, -UR5 ;  /* 0x8000000535357e21 */ /* 0x000fe20008010000 */
[----:B------:R-:W-:Y:S01]  /*9fb0*/  FADD.FTZ R52, R52, -UR5 ;  /* 0x8000000534347e21 */ /* 0x000fe20008010000 */
[----:B------:R-:W5:Y:S01]  /*9fc0*/  LDCU.64 UR12, c[0x0][0x3e0] ;  /* 0x00007c00ff0c77ac */ /* 0x000f620008000a00 */
[----:B-1-3--:R-:W-:Y:S01]  /*9fd0*/  MOV R4, R122 ;  /* 0x0000007a00047202 */ /* 0x00afe20000000f00 */
[----:B------:R-:W-:Y:S01]  /*9fe0*/  FMUL.FTZ R53, R53, UR6 ;  /* 0x0000000635357c20 */ /* 0x000fe20008410000 */
[----:B------:R-:W-:Y:S01]  /*9ff0*/  FMUL.FTZ R52, R52, UR6 ;  /* 0x0000000634347c20 */ /* 0x000fe20008410000 */
[----:B------:R-:W1:Y:S01]  /*a000*/  LDCU.64 UR14, c[0x0][0x380] ;  /* 0x00007000ff0e77ac */ /* 0x000e620008000a00 */
[----:B------:R-:W-:Y:S01]  /*a010*/  MOV R5, R125 ;  /* 0x0000007d00057202 */ /* 0x000fe20000000f00 */
[----:B------:R-:W-:Y:S01]  /*a020*/  FFMA.FTZ R12, R35, R53, R38 ;  /* 0x00000035230c7223 */ /* 0x000fe20000010026 */
[----:B------:R-:W-:-:S03]  /*a030*/  FFMA.FTZ R52, R36, R52, R37 ;  /* 0x0000003424347223 */ /* 0x000fc60000010025 */
[----:B0-2-4-:R-:W-:Y:S01]  /*a040*/  FMUL.FTZ R2, R12, -1.4426950216293334961 ;  /* 0xbfb8aa3b0c027820 */ /* 0x015fe20000410000 */
[----:B------:R-:W-:-:S05]  /*a050*/  FMUL.FTZ R8, R52, -1.4426950216293334961 ;  /* 0xbfb8aa3b34087820 */ /* 0x000fca0000410000 */
[----:B------:R-:W0:Y:S01]  /*a060*/  MUFU.EX2 R2, R2 ;  /* 0x0000000200027308 */ /* 0x000e220000000800 */
[----:B-----5:R-:W-:-:S03]  /*a070*/  IMAD R10, R10, UR12, RZ ;  /* 0x0000000c0a0a7c24 */ /* 0x020fc6000f8e02ff */
        /* <DEDUP_REMOVED lines=14> */
.L_x_2273:
[----:B------:R-:W-:Y:S05]  /*a160*/  BSYNC.RECONVERGENT B1 ;  /* 0x0000000000017941 */ /* 0x000fea0003800200 */
.L_x_2272:
[----:B------:R-:W-:Y:S01]  /*a170*/  ISETP.GE.U32.AND P5, PT, R33, UR10, PT ;  /* 0x0000000a21007c0c */ /* 0x000fe2000bfa6070 */
[----:B------:R-:W-:Y:S01]  /*a180*/  BSSY.RECONVERGENT B1, `(.L_x_2274) ;  /* 0x0000031000017945 */ /* 0x000fe20003800200 */
[----:B-1--4-:R-:W-:Y:S02]  /*a190*/  IADD3 R13, PT, PT, R32, 0xb8, RZ ;  /* 0x000000b8200d7810 */ /* 0x012fe40007ffe0ff */
[----:B------:R-:W-:Y:S02]  /*a1a0*/  ISETP.GE.AND.EX P5, PT, R34, UR11, PT, P5 ;  /* 0x0000000b22007c0c */ /* 0x000fe4000bfa6350 */
[----:B0-----:R-:W-:Y:S02]  /*a1b0*/  IADD3 R11, PT, PT, R32, 0xc0, RZ ;  /* 0x000000c0200b7810 */ /* 0x001fe40007ffe0ff */
        /* <DEDUP_REMOVED lines=14> */
[C---:B---3--:R-:W-:Y:S02]  /*a2a0*/  IADD3 R9, PT, PT, R32.reuse, 0xd0, RZ ;  /* 0x000000d020097810 */ /* 0x048fe40007ffe0ff */
[----:B------:R-:W-:Y:S01]  /*a2b0*/  IADD3 R8, PT, PT, R32, 0xd8, RZ ;  /* 0x000000d820087810 */ /* 0x000fe20007ffe0ff */
[----:B------:R-:W-:Y:S08]  /*a2c0*/  @P5 BRA `(.L_x_2275) ;  /* 0x0000000000705947 */ /* 0x000ff00003800000 */
[----:B------:R-:W-:Y:S01]  /*a2d0*/  FADD.FTZ R55, R55, -UR5 ;  /* 0x8000000537377e21 */ /* 0x000fe20008010000 */
[----:B------:R-:W-:Y:S01]  /*a2e0*/  FADD.FTZ R54, R54, -UR5 ;  /* 0x8000000536367e21 */ /* 0x000fe20008010000 */
[----:B------:R-:W0:Y:S01]  /*a2f0*/  LDCU.64 UR12, c[0x0][0x3e0] ;  /* 0x00007c00ff0c77ac */ /* 0x000e220008000a00 */
[----:B--2---:R-:W-:Y:S01]  /*a300*/  MOV R3, R125 ;  /* 0x0000007d00037202 */ /* 0x004fe20000000f00 */
        /* <DEDUP_REMOVED lines=10> */
[----:B--2---:R-:W-:Y:S01]  /*a3b0*/  FADD.FTZ R4, R2, 1 ;  /* 0x3f80000002047421 */ /* 0x004fe20000010000 */
[----:B------:R-:W-:Y:S01]  /*a3c0*/  MOV R2, R122 ;  /* 0x0000007a00027202 */ /* 0x000fe20000000f00 */
[----:B0-----:R-:W-:-:S04]  /*a3d0*/  FADD.FTZ R16, R5, 1 ;  /* 0x3f80000005107421 */ /* 0x001fc80000010000 */
[----:B------:R-:W0:Y:S01]  /*a3e0*/  MUFU.RCP R4, R4 ;  /* 0x0000000400047308 */ /* 0x000e220000001000 */
[----:B------:R-:W-:-:S04]  /*a3f0*/  IMAD.WIDE.U32 R2, R33, UR12, R2 ;  /* 0x0000000c21027c25 */ /* 0x000fc8000f8e0002 */
[----:B------:R-:W-:-:S03]  /*a400*/  IMAD R33, R33, UR13, R34 ;  /* 0x0000000d21217c24 */ /* 0x000fc6000f8e0222 */
[----:B------:R-:W2:Y:S02]  /*a410*/  MUFU.RCP R16, R16 ;  /* 0x0000001000107308 */ /* 0x000ea40000001000 */
[----:B------:R-:W-:Y:S01]  /*a420*/  IADD3 R33, PT, PT, R3, R33, RZ ;  /* 0x0000002103217210 */ /* 0x000fe20007ffe0ff */
[----:B0-----:R-:W-:Y:S01]  /*a430*/  FMUL.FTZ R15, R55, R4 ;  /* 0x00000004370f7220 */ /* 0x001fe20000410000 */
[----:B-1----:R-:W-:-:S04]  /*a440*/  LEA R4, P5, R2, UR14, 0x1 ;  /* 0x0000000e02047c11 */ /* 0x002fc8000f8a08ff */
[----:B------:R-:W-:Y:S01]  /*a450*/  LEA.HI.X R5, R2, UR15, R33, 0x1, P5 ;  /* 0x0000000f02057c11 */ /* 0x000fe2000a8f0c21 */
[----:B--2---:R-:W-:-:S05]  /*a460*/  FMUL.FTZ R18, R17, R16 ;  /* 0x0000001011127220 */ /* 0x004fca0000410000 */
[----:B------:R-:W-:-:S05]  /*a470*/  F2FP.BF16.F32.PACK_AB R15, R18, R15 ;  /* 0x0000000f120f723e */ /* 0x000fca00000010ff */
[----:B------:R0:W-:Y:S02]  /*a480*/  STG.E desc[UR8][R4.64], R15 ;  /* 0x0000000f04007986 */ /* 0x0001e4000c101908 */
.L_x_2275:
[----:B------:R-:W-:Y:S05]  /*a490*/  BSYNC.RECONVERGENT B1 ;  /* 0x0000000000017941 */ /* 0x000fea0003800200 */
.L_x_2274:
[----:B------:R-:W-:Y:S04]  /*a4a0*/  BSSY.RECONVERGENT B1, `(.L_x_2276) ;  /* 0x000001e000017945 */ /* 0x000fe80003800200 */
[----:B------:R-:W-:Y:S05]  /*a4b0*/  @P2 BRA `(.L_x_2277) ;  /* 0x0000000000702947 */ /* 0x000fea0003800000 */
[----:B------:R-:W-:Y:S01]  /*a4c0*/  FADD.FTZ R57, R57, -UR5 ;  /* 0x8000000539397e21 */ /* 0x000fe20008010000 */
[----:B------:R-:W-:Y:S01]  /*a4d0*/  FADD.FTZ R56, R56, -UR5 ;  /* 0x8000000538387e21 */ /* 0x000fe20008010000 */
[----:B------:R-:W1:Y:S01]  /*a4e0*/  LDCU.64 UR12, c[0x0][0x3e0] ;  /* 0x00007c00ff0c77ac */ /* 0x000e620008000a00 */
[----:B--2---:R-:W-:Y:S01]  /*a4f0*/  MOV R3, R125 ;  /* 0x0000007d00037202 */ /* 0x004fe20000000f00 */
[----:B------:R-:W-:Y:S01]  /*a500*/  FMUL.FTZ R57, R57, UR6 ;  /* 0x0000000639397c20 */ /* 0x000fe20008410000 */
[----:B------:R-:W-:Y:S01]  /*a510*/  FMUL.FTZ R56, R56, UR6 ;  /* 0x0000000638387c20 */ /* 0x000fe20008410000 */
[----:B------:R-:W2:Y:S02]  /*a520*/  LDCU.64 UR14, c[0x0][0x380] ;  /* 0x00007000ff0e77ac */ /* 0x000ea40008000a00 */
[----:B------:R-:W-:Y:S01]  /*a530*/  FFMA.FTZ R57, R35, R57, R38 ;  /* 0x0000003923397223 */ /* 0x000fe20000010026 */
[----:B------:R-:W-:-:S03]  /*a540*/  FFMA.FTZ R56, R36, R56, R37 ;  /* 0x0000003824387223 */ /* 0x000fc60000010025 */
        /* <DEDUP_REMOVED lines=19> */
.L_x_2277:
[----:B------:R-:W-:Y:S05]  /*a680*/  BSYNC.RECONVERGENT B1 ;  /* 0x0000000000017941 */ /* 0x000fea0003800200 */
.L_x_2276:
[----:B------:R-:W-:Y:S04]  /*a690*/  BSSY.RECONVERGENT B1, `(.L_x_2278) ;  /* 0x000001e000017945 */ /* 0x000fe80003800200 */
[----:B------:R-:W-:Y:S05]  /*a6a0*/  @P1 BRA `(.L_x_2279) ;  /* 0x0000000000701947 */ /* 0x000fea0003800000 */
[----:B------:R-:W-:Y:S01]  /*a6b0*/  FADD.FTZ R59, R59, -UR5 ;  /* 0x800000053b3b7e21 */ /* 0x000fe20008010000 */
[----:B------:R-:W-:Y:S01]  /*a6c0*/  FADD.FTZ R58, R58, -UR5 ;  /* 0x800000053a3a7e21 */ /* 0x000fe20008010000 */
[----:B------:R-:W3:Y:S01]  /*a6d0*/  LDCU.64 UR12, c[0x0][0x3e0] ;  /* 0x00007c00ff0c77ac */ /* 0x000ee20008000a00 */
[----:B--2---:R-:W-:Y:S01]  /*a6e0*/  MOV R3, R125 ;  /* 0x0000007d00037202 */ /* 0x004fe20000000f00 */
[----:B------:R-:W-:Y:S01]  /*a6f0*/  FMUL.FTZ R59, R59, UR6 ;  /* 0x000000063b3b7c20 */ /* 0x000fe20008410000 */
[----:B------:R-:W-:Y:S01]  /*a700*/  FMUL.FTZ R58, R58, UR6 ;  /* 0x000000063a3a7c20 */ /* 0x000fe20008410000 */
[----:B------:R-:W2:Y:S02]  /*a710*/  LDCU.64 UR14, c[0x0][0x380] ;  /* 0x00007000ff0e77ac */ /* 0x000ea40008000a00 */
[----:B------:R-:W-:Y:S01]  /*a720*/  FFMA.FTZ R59, R35, R59, R38 ;  /* 0x0000003b233b7223 */ /* 0x000fe20000010026 */
[----:B------:R-:W-:-:S03]  /*a730*/  FFMA.FTZ R58, R36, R58, R37 ;  /* 0x0000003a243a7223 */ /* 0x000fc60000010025 */
[----:B------:R-:W-:Y:S01]  /*a740*/  FMUL.FTZ R2, R59, -1.4426950216293334961 ;  /* 0xbfb8aa3b3b027820 */ /* 0x000fe20000410000 */
[----:B01----:R-:W-:-:S05]  /*a750*/  FMUL.FTZ R5, R58, -1.4426950216293334961 ;  /* 0xbfb8aa3b3a057820 */ /* 0x003fca0000410000 */
[----:B------:R-:W0:Y:S01]  /*a760*/  MUFU.EX2 R2, R2 ;  /* 0x0000000200027308 */ /* 0x000e220000000800 */
[----:B---3--:R-:W-:-:S03]  /*a770*/  IMAD R14, R14, UR12, RZ ;  /* 0x0000000c0e0e7c24 */ /* 0x008fc6000f8e02ff */
        /* <DEDUP_REMOVED lines=15> */
.L_x_2279:
[----:B------:R-:W-:Y:S05]  /*a870*/  BSYNC.RECONVERGENT B1 ;  /* 0x0000000000017941 */ /* 0x000fea0003800200 */
.L_x_2278:
        /* <DEDUP_REMOVED lines=10> */
[----:B------:R-:W-:Y:S01]  /*a920*/  FFMA.FTZ R14, R35, R61, R38 ;  /* 0x0000003d230e7223 */ /* 0x000fe20000010026 */
        /* <DEDUP_REMOVED lines=19> */
.L_x_2281:
[----:B------:R-:W-:Y:S05]  /*aa60*/  BSYNC.RECONVERGENT B1 ;  /* 0x0000000000017941 */ /* 0x000fea0003800200 */
.L_x_2280:
[----:B------:R-:W-:Y:S04]  /*aa70*/  BSSY.RECONVERGENT B1, `(.L_x_2282) ;  /* 0x000001e000017945 */ /* 0x000fe80003800200 */
[----:B------:R-:W-:Y:S05]  /*aa80*/  @P3 BRA `(.L_x_2283) ;  /* 0x0000000000703947 */ /* 0x000fea0003800000 */
[----:B------:R-:W-:Y:S01]  /*aa90*/  FADD.FTZ R63, R63, -UR5 ;  /* 0x800000053f3f7e21 */ /* 0x000fe20008010000 */
[----:B------:R-:W-:Y:S01]  /*aaa0*/  FADD.FTZ R62, R62, -UR5 ;  /* 0x800000053e3e7e21 */ /* 0x000fe20008010000 */
[----:B------:R-:W5:Y:S01]  /*aab0*/  LDCU.64 UR12, c[0x0][0x3e0] ;  /* 0x00007c00ff0c77ac */ /* 0x000f620008000a00 */
[----:B--2-4-:R-:W-:Y:S01]  /*aac0*/  MOV R3, R125 ;  /* 0x0000007d00037202 */ /* 0x014fe20000000f00 */
[----:B------:R-:W-:Y:S01]  /*aad0*/  FMUL.FTZ R63, R63, UR6 ;  /* 0x000000063f3f7c20 */ /* 0x000fe20008410000 */
[----:B------:R-:W-:Y:S01]  /*aae0*/  FMUL.FTZ R62, R62, UR6 ;  /* 0x000000063e3e7c20 */ /* 0x000fe20008410000 */
[----:B------:R-:W2:Y:S02]  /*aaf0*/  LDCU.64 UR14, c[0x0][0x380] ;  /* 0x00007000ff0e77ac */ /* 0x000ea40008000a00 */
[----:B------:R-:W-:Y:S01]  /*ab00*/  FFMA.FTZ R63, R35, R63, R38 ;  /* 0x0000003f233f7223 */ /* 0x000fe20000010026 */
[----:B------:R-:W-:-:S03]  /*ab10*/  FFMA.FTZ R62, R36, R62, R37 ;  /* 0x0000003e243e7223 */ /* 0x000fc60000010025 */
[----:B------:R-:W-:Y:S01]  /*ab20*/  FMUL.FTZ R2, R63, -1.4426950216293334961 ;  /* 0xbfb8aa3b3f027820 */ /* 0x000fe20000410000 */
[----:B01-3--:R-:W-:-:S05]  /*ab30*/  FMUL.FTZ R5, R62, -1.4426950216293334961 ;  /* 0xbfb8aa3b3e057820 */ /* 0x00bfca0000410000 */
[----:B------:R-:W0:Y:S01]  /*ab40*/  MUFU.EX2 R2, R2 ;  /* 0x0000000200027308 */ /* 0x000e220000000800 */
[----:B-----5:R-:W-:-:S03]  /*ab50*/  IMAD R10, R10, UR12, RZ ;  /* 0x0000000c0a0a7c24 */ /* 0x020fc6000f8e02ff */
        /* <DEDUP_REMOVED lines=15> */
.L_x_2283:
[----:B------:R-:W-:Y:S05]  /*ac50*/  BSYNC.RECONVERGENT B1 ;  /* 0x0000000000017941 */ /* 0x000fea0003800200 */
.L_x_2282:
        /* <DEDUP_REMOVED lines=30> */
.L_x_2285:
[----:B------:R-:W-:Y:S05]  /*ae40*/  BSYNC.RECONVERGENT B1 ;  /* 0x0000000000017941 */ /* 0x000fea0003800200 */
.L_x_2284:
[----:B------:R-:W-:Y:S01]  /*ae50*/  ISETP.GE.U32.AND P5, PT, R9, UR10, PT ;  /* 0x0000000a09007c0c */ /* 0x000fe2000bfa6070 */
[----:B------:R-:W-:Y:S01]  /*ae60*/  BSSY.RECONVERGENT B1, `(.L_x_2286) ;  /* 0x000002f000017945 */ /* 0x000fe20003800200 */
[----:B------:R-:W-:Y:S02]  /*ae70*/  SHF.R.S32.HI R12, RZ, 0x1f, R9 ;  /* 0x0000001fff0c7819 */ /* 0x000fe40000011409 */
[----:B---3--:R-:W-:Y:S02]  /*ae80*/  IADD3 R7, PT, PT, R32, 0xe8, RZ ;  /* 0x000000e820077810 */ /* 0x008fe40007ffe0ff */
        /* <DEDUP_REMOVED lines=18> */
[----:B------:R-:W3:Y:S01]  /*afb0*/  LDCU.64 UR12, c[0x0][0x3e0] ;  /* 0x00007c00ff0c77ac */ /* 0x000ee20008000a00 */
[----:B--2-4-:R-:W-:Y:S01]  /*afc0*/  MOV R3, R125 ;  /* 0x0000007d00037202 */ /* 0x014fe20000000f00 */
        /* <DEDUP_REMOVED lines=24> */
.L_x_2287:
[----:B------:R-:W-:Y:S05]  /*b150*/  BSYNC.RECONVERGENT B1 ;  /* 0x0000000000017941 */ /* 0x000fea0003800200 */
.L_x_2286:
        /* <DEDUP_REMOVED lines=30> */
.L_x_2289:
[----:B------:R-:W-:Y:S05]  /*b340*/  BSYNC.RECONVERGENT B1 ;  /* 0x0000000000017941 */ /* 0x000fea0003800200 */
.L_x_2288:
        /* <DEDUP_REMOVED lines=30> */
.L_x_2291:
[----:B------:R-:W-:Y:S05]  /*b530*/  BSYNC.RECONVERGENT B1 ;  /* 0x0000000000017941 */ /* 0x000fea0003800200 */
.L_x_2290:
        /* <DEDUP_REMOVED lines=10> */
[----:B---3--:R-:W-:-:S03]  /*b5e0*/  FFMA.FTZ R9, R36, R76, R37 ;  /* 0x0000004c24097223 */ /* 0x008fc60000010025 */
[----:B------:R-:W-:Y:S01]  /*b5f0*/  FMUL.FTZ R2, R77, -1.4426950216293334961 ;  /* 0xbfb8aa3b4d027820 */ /* 0x000fe20000410000 */
[----:B01----:R-:W-:-:S05]  /*b600*/  FMUL.FTZ R5, R9, -1.4426950216293334961 ;  /* 0xbfb8aa3b09057820 */ /* 0x003fca0000410000 */
        /* <DEDUP_REMOVED lines=17> */
.L_x_2293:
[----:B------:R-:W-:Y:S05]  /*b720*/  BSYNC.RECONVERGENT B1 ;  /* 0x0000000000017941 */ /* 0x000fea0003800200 */
.L_x_2292:
        /* <DEDUP_REMOVED lines=30> */
.L_x_2295:
[----:B------:R-:W-:Y:S05]  /*b910*/  BSYNC.RECONVERGENT B1 ;  /* 0x0000000000017941 */ /* 0x000fea0003800200 */
.L_x_2294:
[----:B------:R-:W-:Y:S05]  /*b920*/  @P4 BRA `(.L_x_2233) ;  /* 0x00000000006c4947 */ /* 0x000fea0003800000 */
[----:B------:R-:W-:Y:S01]  /*b930*/  FADD.FTZ R81, R81, -UR5 ;  /* 0x8000000551517e21 */ /* 0x000fe20008010000 */
[----:B------:R-:W-:Y:S01]  /*b940*/  FADD.FTZ R80, R80, -UR5 ;  /* 0x8000000550507e21 */ /* 0x000fe20008010000 */
[----:B------:R-:W5:Y:S01]  /*b950*/  LDCU.64 UR10, c[0x0][0x3e0] ;  /* 0x00007c00ff0a77ac */ /* 0x000f620008000a00 */
[----:B------:R-:W-:Y:S01]  /*b960*/  MOV R123, R125 ;  /* 0x0000007d007b7202 */ /* 0x000fe20000000f00 */
[----:B------:R-:W-:Y:S01]  /*b970*/  FMUL.FTZ R81, R81, UR6 ;  /* 0x0000000651517c20 */ /* 0x000fe20008410000 */
[----:B------:R-:W-:Y:S01]  /*b980*/  FMUL.FTZ R80, R80, UR6 ;  /* 0x0000000650507c20 */ /* 0x000fe20008410000 */
[----:B------:R-:W5:Y:S02]  /*b990*/  LDCU.64 UR12, c[0x0][0x380] ;  /* 0x00007000ff0c77ac */ /* 0x000f640008000a00 */
[----:B------:R-:W-:Y:S01]  /*b9a0*/  FFMA.FTZ R38, R35, R81, R38 ;  /* 0x0000005123267223 */ /* 0x000fe20000010026 */
[----:B------:R-:W-:-:S03]  /*b9b0*/  FFMA.FTZ R80, R36, R80, R37 ;  /* 0x0000005024507223 */ /* 0x000fc60000010025 */
[----:B--2-4-:R-:W-:Y:S01]  /*b9c0*/  FMUL.FTZ R2, R38, -1.4426950216293334961 ;  /* 0xbfb8aa3b26027820 */ /* 0x014fe20000410000 */
[----:B01-3--:R-:W-:-:S05]  /*b9d0*/  FMUL.FTZ R4, R80, -1.4426950216293334961 ;  /* 0xbfb8aa3b50047820 */ /* 0x00bfca0000410000 */
[----:B------:R-:W0:Y:S01]  /*b9e0*/  MUFU.EX2 R2, R2 ;  /* 0x0000000200027308 */ /* 0x000e220000000800 */
[----:B-----5:R-:W-:-:S03]  /*b9f0*/  IMAD R6, R0, UR10, RZ ;  /* 0x0000000a00067c24 */ /* 0x020fc6000f8e02ff */
[----:B------:R-:W1:Y:S01]  /*ba00*/  MUFU.EX2 R4, R4 ;  /* 0x0000000400047308 */ /* 0x000e620000000800 */
[----:B------:R-:W-:-:S04]  /*ba10*/  IMAD.WIDE.U32 R122, R103, UR10, R122 ;  /* 0x0000000a677a7c25 */ /* 0x000fc8000f8e007a */
[----:B------:R-:W-:Y:S02]  /*ba20*/  IMAD R9, R103, UR11, R6 ;  /* 0x0000000b67097c24 */ /* 0x000fe4000f8e0206 */
[----:B0-----:R-:W-:Y:S01]  /*ba30*/  FADD.FTZ R3, R2, 1 ;  /* 0x3f80000002037421 */ /* 0x001fe20000010000 */
[----:B------:R-:W-:Y:S02]  /*ba40*/  LEA R2, P1, R122, UR12, 0x1 ;  /* 0x0000000c7a027c11 */ /* 0x000fe4000f8208ff */
        /* <DEDUP_REMOVED lines=9> */
.L_x_2233:
[----:B------:R-:W-:Y:S05]  /*bae0*/  BSYNC.RECONVERGENT B0 ;  /* 0x0000000000007941 */ /* 0x000fea0003800200 */
.L_x_2169:
[----:B------:R-:W5:Y:S01]  /*baf0*/  LDCU UR5, c[0x0][0x3f8] ;  /* 0x00007f00ff0577ac */ /* 0x000f620008000800 */
[----:B------:R-:W-:Y:S01]  /*bb00*/  IADD3 R101, PT, PT, R97, R101, RZ ;  /* 0x0000006561657210 */ /* 0x000fe20007ffe0ff */
[----:B------:R-:W5:Y:S01]  /*bb10*/  LDCU UR6, c[0x0][0x3c8] ;  /* 0x00007900ff0677ac */ /* 0x000f620008000800 */
[----:B------:R-:W-:Y:S02]  /*bb20*/  UIADD3 UR4, UPT, UPT, UR4, 0x1, URZ ;  /* 0x0000000104047890 */ /* 0x000fe4000fffe0ff */
[----:B-----5:R-:W-:-:S06]  /*bb30*/  UIMAD UR5, UR5, UR6, URZ ;  /* 0x00000006050572a4 */ /* 0x020fcc000f8e02ff */
[----:B------:R-:W-:-:S13]  /*bb40*/  ISETP.GE.AND P1, PT, R101, UR5, PT ;  /* 0x0000000565007c0c */ /* 0x000fda000bf26270 */
[----:B------:R-:W-:Y:S05]  /*bb50*/  @!P1 BRA `(.L_x_2296) ;  /* 0xffffff4800189947 */ /* 0x000fea000383ffff */
[----:B------:R-:W-:Y:S05]  /*bb60*/  EXIT ;  /* 0x000000000000794d */ /* 0x000fea0003800000 */
.L_x_2297:
        /* <DEDUP_REMOVED lines=9> */
.L_x_4778:


//--------------------- .text._Z35group_norm_nhwc_fwd_one_pass_kernelI11Bf16IOBf16WLi512ELi98ELi392EEv26Group_norm_nhwc_fwd_params --------------------------
	.section	.text._Z35group_norm_nhwc_fwd_one_pass_kernelI11Bf16IOBf16WLi512ELi98ELi392EEv26Group_norm_nhwc_fwd_params,"ax",@progbits
	.align	128
        .global         _Z35group_norm_nhwc_fwd_one_pass_kernelI11Bf16IOBf16WLi512ELi98ELi392EEv26Group_norm_nhwc_fwd_params
        .type           _Z35group_norm_nhwc_fwd_one_pass_kernelI11Bf16IOBf16WLi512ELi98ELi392EEv26Group_norm_nhwc_fwd_params,@function
        .size           _Z35group_norm_nhwc_fwd_one_pass_kernelI11Bf16IOBf16WLi512ELi98ELi392EEv26Group_norm_nhwc_fwd_params,(.L_x_4779 - _Z35group_norm_nhwc_fwd_one_pass_kernelI11Bf16IOBf16WLi512ELi98ELi392EEv26Group_norm_nhwc_fwd_params)
        .other          _Z35group_norm_nhwc_fwd_one_pass_kernelI11Bf16IOBf16WLi512ELi98ELi392EEv26Group_norm_nhwc_fwd_params,@"STO_CUDA_ENTRY STV_DEFAULT"
_Z35group_norm_nhwc_fwd_one_pass_kernelI11Bf16IOBf16WLi512ELi98ELi392EEv26Group_norm_nhwc_fwd_params:
.text._Z35group_norm_nhwc_fwd_one_pass_kernelI11Bf16IOBf16WLi512ELi98ELi392EEv26Group_norm_nhwc_fwd_params:
        /* <DEDUP_REMOVED lines=35> */
.L_x_2333:
[----:B01---5:R-:W0:Y:S01]  /*0230*/  LDC R13, c[0x0][0x3f8] ;  /* 0x0000fe00ff0d7b82 */ /* 0x023e220000000800 */
[----:B------:R-:W1:Y:S01]  /*0240*/  LDCU.64 UR8, c[0x0][0x3e8] ;  /* 0x00007d00ff0877ac */ /* 0x000e620008000a00 */
[C---:B------:R-:W-:Y:S01]  /*0250*/  IADD3 R31, PT, PT, R3.reuse, 0x8, RZ ;  /* 0x00000008031f7810 */ /* 0x040fe20007ffe0ff */
[C---:B------:R-:W-:Y:S01]  /*0260*/  VIADD R33, R3.reuse, 0x10 ;  /* 0x0000001003217836 */ /* 0x040fe20000000000 */
[----:B------:R-:W-:Y:S01]  /*0270*/  LOP3.LUT R2, R2, 0xfeffffff, RZ, 0xc0, !PT ;  /* 0xfeffffff02027812 */ /* 0x000fe200078ec0ff */
[----:B--2---:R-:W2:Y:S01]  /*0280*/  LDCU.64 UR4, c[0x0][0x3f0] ;  /* 0x00007e00ff0477ac */ /* 0x004ea20008000a00 */
[----:B------:R-:W-:Y:S01]  /*0290*/  SHF.R.S32.HI R35, RZ, 0x1f, R31 ;  /* 0x0000001fff237819 */ /* 0x000fe2000001141f */
[C---:B------:R-:W-:Y:S01]  /*02a0*/  VIADD R22, R3.reuse, 0x20 ;  /* 0x0000002003167836 */ /* 0x040fe20000000000 */
[----:B------:R-:W3:Y:S01]  /*02b0*/  @!P0 LDC.64 R40, c[0x0][0x3e0] ;  /* 0x0000f800ff288b82 */ /* 0x000ee20000000a00 */
[----:B------:R-:W-:Y:S01]  /*02c0*/  SHF.R.S32.HI R37, RZ, 0x1f, R33 ;  /* 0x0000001fff257819 */ /* 0x000fe20000011421 */
[----:B------:R-:W-:Y:S01]  /*02d0*/  STL [R1+0x2a8], R4 ;  /* 0x0002a80401007387 */ /* 0x000fe20000100800 */
[C---:B------:R-:W-:Y:S01]  /*02e0*/  IADD3 R23, PT, PT, R3.reuse, 0x18, RZ ;  /* 0x0000001803177810 */ /* 0x040fe20007ffe0ff */
[----:B------:R-:W-:Y:S01]  /*02f0*/  VIADD R60, R3, 0x1e0 ;  /* 0x000001e0033c7836 */ /* 0x000fe20000000000 */
[----:B------:R-:W-:Y:S01]  /*0300*/  SHF.R.S32.HI R27, RZ, 0x1f, R22 ;  /* 0x0000001fff1b7819 */ /* 0x000fe20000011416 */
[----:B------:R-:W-:Y:S01]  /*0310*/  STL [R1+0x308], R4 ;  /* 0x0003080401007387 */ /* 0x000fe20000100800 */
[----:B------:R-:W-:Y:S01]  /*0320*/  SHF.R.S32.HI R39, RZ, 0x1f, R23 ;  /* 0x0000001fff277819 */ /* 0x000fe20000011417 */
[----:B------:R-:W4:Y:S01]  /*0330*/  @!P0 LDC.64 R24, c[0x0][0x390] ;  /* 0x0000e400ff188b82 */ /* 0x000f220000000a00 */
[----:B------:R-:W-:Y:S01]  /*0340*/  LOP3.LUT R0, R0, 0xfffffffd, RZ, 0xc0, !PT ;  /* 0xfffffffd00007812 */ /* 0x000fe200078ec0ff */
[----:B------:R-:W-:Y:S01]  /*0350*/  STL [R1+0x30c], R4 ;  /* 0x00030c0401007387 */ /* 0x000fe20000100800 */
[----:B------:R-:W-:-:S02]  /*0360*/  LOP3.LUT R5, R5, 0x7fffffff, RZ, 0xc0, !PT ;  /* 0x7fffffff05057812 */ /* 0x000fc400078ec0ff */
[----:B------:R-:W-:Y:S01]  /*0370*/  @P0 LOP3.LUT R0, R0, 0x2, RZ, 0xfc, !PT ;  /* 0x0000000200000812 */ /* 0x000fe200078efcff */
[----:B------:R-:W-:Y:S01]  /*0380*/  STL [R1+0x310], R4 ;  /* 0x0003100401007387 */ /* 0x000fe20000100800 */
[----:B------:R-:W-:Y:S02]  /*0390*/  SHF.R.S32.HI R61, RZ, 0x1f, R60 ;  /* 0x0000001fff3d7819 */ /* 0x000fe4000001143c */
[----:B0-----:R-:W-:Y:S01]  /*03a0*/  IABS R9, R13 ;  /* 0x0000000d00097213 */ /* 0x001fe20000000000 */
[----:B------:R-:W-:Y:S01]  /*03b0*/  STL [R1+0x318], R4 ;  /* 0x0003180401007387 */ /* 0x000fe20000100800 */
[----:B------:R-:W-:Y:S02]  /*03c0*/  IADD3 R62, PT, PT, R3, 0x1e8, RZ ;  /* 0x000001e8033e7810 */ /* 0x000fe40007ffe0ff */
[----:B------:R-:W0:Y:S01]  /*03d0*/  I2F.RP R8, R9 ;  /* 0x0000000900087306 */ /* 0x000e220000209400 */
[----:B------:R-:W-:Y:S04]  /*03e0*/  STL [R1+0x31c], R4 ;  /* 0x00031c0401007387 */ /* 0x000fe80000100800 */
[----:B------:R-:W-:Y:S04]  /*03f0*/  STL [R1+0x320], R4 ;  /* 0x0003200401007387 */ /* 0x000fe80000100800 */
[----:B------:R-:W-:Y:S04]  /*0400*/  STL [R1+0x324], R4 ;  /* 0x0003240401007387 */ /* 0x000fe80000100800 */
[----:B------:R-:W-:Y:S01]  /*0410*/  STL [R1+0x328], R4 ;  /* 0x0003280401007387 */ /* 0x000fe20000100800 */
[----:B0-----:R-:W0:Y:S03]  /*0420*/  MUFU.RCP R8, R8 ;  /* 0x0000000800087308 */ /* 0x001e260000001000 */
        /* <DEDUP_REMOVED lines=37> */
[----:B------:R-:W-:Y:S02]  /*0680*/  @P4 LOP3.LUT R2, R2, 0x1000000, RZ, 0xfc, !PT ;  /* 0x0100000002024812 */ /* 0x000fe400078efcff */
[----:B------:R-:W-:Y:S01]  /*0690*/  SHF.R.S32.HI R7, RZ, 0x1f, R9 ;  /* 0x0000001fff077819 */ /* 0x000fe20000011409 */
[----:B------:R-:W-:Y:S01]  /*06a0*/  IMAD R12, R6, 0x62, RZ ;  /* 0x00000062060c7824 */ /* 0x000fe200078e02ff */
[----:B------:R-:W-:Y:S02]  /*06b0*/  LOP3.LUT R2, R2, 0xff7fffff, RZ, 0xc0, !PT ;  /* 0xff7fffff02027812 */ /* 0x000fe400078ec0ff */
[----:B------:R-:W-:Y:S01]  /*06c0*/  @!P0 SHF.R.S32.HI R13, RZ, 0x1f, R3 ;  /* 0x0000001fff0d8819 */ /* 0x000fe20000011403 */
[----:B--2---:R-:W-:Y:S01]  /*06d0*/  IMAD R8, R7, UR4, RZ ;  /* 0x0000000407087c24 */ /* 0x004fe2000f8e02ff */
[----:B------:R-:W-:Y:S01]  /*06e0*/  IADD3 R6, P3, PT, R12, R20, RZ ;  /* 0x000000140c067210 */ /* 0x000fe20007f7e0ff */
[----:B------:R-:W0:Y:S01]  /*06f0*/  @!P6 LDC.64 R18, c[0x0][0x3e0] ;  /* 0x0000f800ff12eb82 */ /* 0x000e220000000a00 */
[----:B------:R-:W-:Y:S01]  /*0700*/  @P6 LOP3.LUT R2, R2, 0x800000, RZ, 0xfc, !PT ;  /* 0x0080000002026812 */ /* 0x000fe200078efcff */
[----:B------:R-:W-:Y:S01]  /*0710*/  IMAD R11, R9, UR5, R8 ;  /* 0x00000005090b7c24 */ /* 0x000fe2000f8e0208 */
[----:B------:R-:W-:Y:S01]  /*0720*/  LEA.HI.X.SX32 R7, R12, RZ, 0x1, P3 ;  /* 0x000000ff0c077211 */ /* 0x000fe200018f0eff */
[----:B---3--:R-:W-:Y:S01]  /*0730*/  @!P0 IMAD R8, R13, R40, RZ ;  /* 0x000000280d088224 */ /* 0x008fe200078e02ff */
[----:B------:R-:W-:Y:S01]  /*0740*/  LOP3.LUT P3, RZ, R2, 0x1000000, RZ, 0xc0, !PT ;  /* 0x0100000002ff7812 */ /* 0x000fe2000786c0ff */
[----:B------:R1:W-:Y:S01]  /*0750*/  STL [R1+0x2a4], R12 ;  /* 0x0002a40c01007387 */ /* 0x0003e20000100800 */
[----:B------:R-:W-:Y:S01]  /*0760*/  ISETP.GE.AND.EX P5, PT, R39, UR9, PT, P2 ;  /* 0x0000000927007c0c */ /* 0x000fe2000bfa6320 */
[----:B------:R-:W2:Y:S01]  /*0770*/  @!P4 LDC.64 R20, c[0x0][0x3e0] ;  /* 0x0000f800ff14cb82 */ /* 0x000ea20000000a00 */
[----:B------:R-:W-:Y:S01]  /*0780*/  IMAD.WIDE.U32 R6, R9, UR4, R6 ;  /* 0x0000000409067c25 */ /* 0x000fe2000f8e0006 */
[----:B------:R-:W-:-:S02]  /*0790*/  ISETP.GE.AND.EX P4, PT, R27, UR9, PT, P1 ;  /* 0x000000091b007c0c */ /* 0x000fc4000bf86310 */
[----:B------:R-:W-:Y:S01]  /*07a0*/  LOP3.LUT R2, R2, 0xffbfffff, RZ, 0xc0, !PT ;  /* 0xffbfffff02027812 */ /* 0x000fe200078ec0ff */
[----:B------:R-:W-:Y:S01]  /*07b0*/  @!P0 IMAD R41, R3, R41, R8 ;  /* 0x0000002903298224 */ /* 0x000fe200078e0208 */
[----:B------:R-:W-:Y:S01]  /*07c0*/  @!P0 MOV R8, R6 ;  /* 0x0000000600088202 */ /* 0x000fe20000000f00 */
[----:B------:R-:W-:Y:S01]  /*07d0*/  IMAD.IADD R9, R7, 0x1, R11 ;  /* 0x0000000107097824 */ /* 0x000fe200078e020b */
[----:B-1----:R-:W1:Y:S03]  /*07e0*/  @!P6 LDC.64 R12, c[0x0][0x390] ;  /* 0x0000e400ff0ceb82 */ /* 0x002e660000000a00 */
[----:B------:R-:W-:Y:S01]  /*07f0*/  @!P0 IMAD.WIDE.U32 R28, R3, R40, R8 ;  /* 0x00000028031c8225 */ /* 0x000fe200078e0008 */
[----:B------:R-:W-:-:S03]  /*0800*/  @P5 LOP3.LUT R2, R2, 0x400000, RZ, 0xfc, !PT ;  /* 0x0040000002025812 */ /* 0x000fc600078efcff */
[----:B------:R-:W-:Y:S01]  /*0810*/  @!P0 IMAD.IADD R26, R29, 0x1, R41 ;  /* 0x000000011d1a8824 */ /* 0x000fe200078e0229 */
[----:B------:R-:W3:Y:S01]  /*0820*/  @!P3 LDC.64 R16, c[0x0][0x390] ;  /* 0x0000e400ff10bb82 */ /* 0x000ee20000000a00 */
[----:B----4-:R-:W-:Y:S02]  /*0830*/  @!P0 LEA R4, P1, R28, R24, 0x1 ;  /* 0x000000181c048211 */ /* 0x010fe400078208ff */
[----:B------:R-:W-:Y:S02]  /*0840*/  LOP3.LUT R2, R2, 0xffdfffff, RZ, 0xc0, !PT ;  /* 0xffdfffff02027812 */ /* 0x000fe400078ec0ff */
[----:B------:R-:W-:Y:S01]  /*0850*/  @!P0 LEA.HI.X R25, R28, R25, R26, 0x1, P1 ;  /* 0x000000191c198211 */ /* 0x000fe200008f0c1a */
[----:B0-----:R-:W-:Y:S01]  /*0860*/  @!P6 IMAD R26, R37, R18, RZ ;  /* 0x00000012251ae224 */ /* 0x001fe200078e02ff */
[----:B------:R-:W-:Y:S01]  /*0870*/  @P4 LOP3.LUT R2, R2, 0x200000, RZ, 0xfc, !PT ;  /* 0x0020000002024812 */ /* 0x000fe200078efcff */
[----:B------:R-:W0:Y:S01]  /*0880*/  @!P5 LDC.64 R14, c[0x0][0x3e0] ;  /* 0x0000f800ff0edb82 */ /* 0x000e220000000a00 */
[----:B--2---:R-:W-:Y:S01]  /*0890*/  @!P3 IMAD R24, R35, R20, RZ ;  /* 0x000000142318b224 */ /* 0x004fe200078e02ff */
[----:B------:R2:W-:Y:S01]  /*08a0*/  @!P0 STL [R1+0x158], R25 ;  /* 0x0001581901008387 */ /* 0x0005e20000100800 */
[----:B------:R-:W-:-:S02]  /*08b0*/  LOP3.LUT R2, R2, 0xffefffff, RZ, 0xc0, !PT ;  /* 0xffefffff02027812 */ /* 0x000fc400078ec0ff */
[----:B------:R-:W-:Y:S01]  /*08c0*/  @!P3 IMAD R29, R31, R21, R24 ;  /* 0x000000151f1db224 */ /* 0x000fe200078e0218 */
[----:B------:R-:W-:Y:S01]  /*08d0*/  LOP3.LUT R0, R0, 0xfffffffe, RZ, 0xc0, !PT ;  /* 0xfffffffe00007812 */ /* 0x000fe200078ec0ff */
[----:B------:R-:W-:Y:S01]  /*08e0*/  @!P3 IMAD.MOV.U32 R24, RZ, RZ, R6 ;  /* 0x000000ffff18b224 */ /* 0x000fe200078e0006 */
[----:B------:R-:W4:Y:S01]  /*08f0*/  @!P4 LDC.64 R10, c[0x0][0x3e0] ;  /* 0x0000f800ff0acb82 */ /* 0x000f220000000a00 */
[----:B------:R-:W-:Y:S01]  /*0900*/  STL [R1+0x34c], R4 ;  /* 0x00034c0401007387 */ /* 0x000fe20000100800 */
[----:B--2---:R-:W-:-:S03]  /*0910*/  @!P3 MOV R25, R9 ;  /* 0x000000090019b202 */ /* 0x004fc60000000f00 */
[----:B------:R-:W-:Y:S03]  /*0920*/  STL [R1+0x350], R4 ;  /* 0x0003500401007387 */ /* 0x000fe60000100800 */
[----:B------:R-:W2:Y:S01]  /*0930*/  @!P5 LDC.64 R68, c[0x0][0x390] ;  /* 0x0000e400ff44db82 */ /* 0x000ea20000000a00 */
[----:B------:R-:W-:Y:S01]  /*0940*/  @!P3 IMAD.WIDE.U32 R20, R31, R20, R24 ;  /* 0x000000141f14b225 */ /* 0x000fe200078e0018 */
[----:B------:R-:W-:Y:S03]  /*0950*/  STL [R1+0x354], R4 ;  /* 0x0003540401007387 */ /* 0x000fe60000100800 */
[----:B------:R-:W-:Y:S01]  /*0960*/  @!P6 IMAD.MOV.U32 R24, RZ, RZ, R6 ;  /* 0x000000ffff18e224 */ /* 0x000fe200078e0006 */
[----:B------:R-:W-:Y:S01]  /*0970*/  @!P3 IADD3 R21, PT, PT, R21, R29, RZ ;  /* 0x0000001d1515b210 */ /* 0x000fe20007ffe0ff */
[----:B------:R-:W-:Y:S01]  /*0980*/  @!P6 IMAD.MOV.U32 R25, RZ, RZ, R9 ;  /* 0x000000ffff19e224 */ /* 0x000fe200078e0009 */
[----:B------:R-:W2:Y:S01]  /*0990*/  @!P4 LDC.64 R66, c[0x0][0x390] ;  /* 0x0000e400ff42cb82 */ /* 0x000ea20000000a00 */
[C---:B------:R-:W-:Y:S01]  /*09a0*/  @!P6 IMAD R31, R33.reuse, R19, R26 ;  /* 0x00000013211fe224 */ /* 0x040fe200078e021a */
[C---:B---3--:R-:W-:Y:S01]  /*09b0*/  @!P3 LEA R34, P1, R20.reuse, R16, 0x1 ;  /* 0x000000101422b211 */ /* 0x048fe200078208ff */
[----:B------:R-:W-:Y:S01]  /*09c0*/  @!P6 IMAD.WIDE.U32 R18, R33, R18, R24 ;  /* 0x000000122112e225 */ /* 0x000fe200078e0018 */
[----:B------:R-:W-:Y:S02]  /*09d0*/  STL [R1+0x358], R4 ;  /* 0x0003580401007387 */ /* 0x000fe40000100800 */
[----:B------:R-:W-:Y:S01]  /*09e0*/  @!P3 LEA.HI.X R35, R20, R17, R21, 0x1, P1 ;  /* 0x000000111423b211 */ /* 0x000fe200008f0c15 */
[----:B0-----:R-:W-:Y:S01]  /*09f0*/  @!P5 IMAD R16, R39, R14, RZ ;  /* 0x0000000e2710d224 */ /* 0x001fe200078e02ff */
[C---:B-1----:R-:W-:Y:S01]  /*0a00*/  @!P6 LEA R24, P1, R18.reuse, R12, 0x1 ;  /* 0x0000000c1218e211 */ /* 0x042fe200078208ff */
[----:B------:R-:W-:Y:S01]  /*0a10*/  @!P6 IMAD.IADD R19, R19, 0x1, R31 ;  /* 0x000000011313e824 */ /* 0x000fe200078e021f */
[----:B------:R-:W-:Y:S01]  /*0a20*/  @!P5 MOV R17, R9 ;  /* 0x000000090011d202 */ /* 0x000fe20000000f00 */
[----:B------:R-:W-:Y:S01]  /*0a30*/  @!P5 IMAD R21, R23, R15, R16 ;  /* 0x0000000f1715d224 */ /* 0x000fe200078e0210 */
[----:B------:R0:W-:Y:S01]  /*0a40*/  @!P3 STL.64 [R1+0x120], R34 ;  /* 0x000120220100b387 */ /* 0x0001e20000100a00 */
[----:B------:R-:W-:Y:S01]  /*0a50*/  @!P5 IMAD.MOV.U32 R16, RZ, RZ, R6 ;  /* 0x000000ffff10d224 */ /* 0x000fe200078e0006 */
[----:B------:R-:W-:Y:S01]  /*0a60*/  @!P6 LEA.HI.X R25, R18, R13, R19, 0x1, P1 ;  /* 0x0000000d1219e211 */ /* 0x000fe200008f0c13 */
[----:B----4-:R-:W-:Y:S01]  /*0a70*/  @!P4 IMAD R27, R27, R10, RZ ;  /* 0x0000000a1b1bc224 */ /* 0x010fe200078e02ff */
[----:B------:R-:W-:Y:S01]  /*0a80*/  STL [R1+0x35c], R4 ;  /* 0x00035c0401007387 */ /* 0x000fe20000100800 */
[----:B------:R-:W-:-:S03]  /*0a90*/  @!P5 IMAD.WIDE.U32 R14, R23, R14, R16 ;  /* 0x0000000e170ed225 */ /* 0x000fc600078e0010 */
[----:B------:R1:W-:Y:S01]  /*0aa0*/  @!P6 STL.64 [R1+0x110], R24 ;  /* 0x000110180100e387 */ /* 0x0003e20000100a00 */
[----:B------:R-:W-:Y:S01]  /*0ab0*/  @!P4 IMAD.MOV.U32 R12, RZ, RZ, R6 ;  /* 0x000000ffff0cc224 */ /* 0x000fe200078e0006 */
[----:B--2---:R-:W-:Y:S01]  /*0ac0*/  @!P5 LEA R68, P1, R14, R68, 0x1 ;  /* 0x000000440e44d211 */ /* 0x004fe200078208ff */
[----:B------:R-:W-:Y:S01]  /*0ad0*/  @!P4 IMAD.MOV.U32 R13, RZ, RZ, R9 ;  /* 0x000000ffff0dc224 */ /* 0x000fe200078e0009 */
[----:B------:R-:W-:Y:S01]  /*0ae0*/  STL [R1+0x368], R4 ;  /* 0x0003680401007387 */ /* 0x000fe20000100800 */
[C---:B------:R-:W-:Y:S02]  /*0af0*/  @!P4 IMAD R27, R22.reuse, R11, R27 ;  /* 0x0000000b161bc224 */ /* 0x040fe400078e021b */
[----:B------:R-:W-:Y:S01]  /*0b00*/  @!P4 IMAD.WIDE.U32 R10, R22, R10, R12 ;  /* 0x0000000a160ac225 */ /* 0x000fe200078e000c */
[----:B------:R-:W-:-:S03]  /*0b10*/  @!P5 IADD3 R12, PT, PT, R15, R21, RZ ;  /* 0x000000150f0cd210 */ /* 0x000fc60007ffe0ff */
[----:B------:R-:W-:Y:S01]  /*0b20*/  @!P4 IMAD.IADD R11, R11, 0x1, R27 ;  /* 0x000000010b0bc824 */ /* 0x000fe200078e021b */
[----:B------:R-:W-:Y:S01]  /*0b30*/  @!P5 LEA.HI.X R69, R14, R69, R12, 0x1, P1 ;  /* 0x000000450e45d211 */ /* 0x000fe200008f0c0c */
[C---:B------:R-:W-:Y:S01]  /*0b40*/  VIADD R13, R3.reuse, 0x28 ;  /* 0x00000028030d7836 */ /* 0x040fe20000000000 */
[C---:B------:R-:W-:Y:S01]  /*0b50*/  @!P4 LEA R66, P1, R10.reuse, R66, 0x1 ;  /* 0x000000420a42c211 */ /* 0x040fe200078208ff */
[----:B------:R-:W-:Y:S02]  /*0b60*/  VIADD R20, R3, 0xc8 ;  /* 0x000000c803147836 */ /* 0x000fe40000000000 */
[----:B------:R-:W-:Y:S01]  /*0b70*/  STL.64 [R1+0x360], R68 ;  /* 0x0003604401007387 */ /* 0x000fe20000100a00 */
[----:B------:R-:W-:Y:S02]  /*0b80*/  @!P4 LEA.HI.X R67, R10, R67, R11, 0x1, P1 ;  /* 0x000000430a43c211 */ /* 0x000fe400008f0c0b */
[----:B------:R-:W-:Y:S02]  /*0b90*/  ISETP.GE.U32.AND P1, PT, R13, UR8, PT ;  /* 0x000000080d007c0c */ /* 0x000fe4000bf26070 */
[----:B------:R-:W-:Y:S01]  /*0ba0*/  SHF.R.S32.HI R11, RZ, 0x1f, R13 ;  /* 0x0000001fff0b7819 */ /* 0x000fe2000001140d */
[----:B------:R-:W-:Y:S03]  /*0bb0*/  STL.64 [R1+0x370], R66 ;  /* 0x0003704201007387 */ /* 0x000fe60000100a00 */
[----:B------:R-:W-:-:S13]  /*0bc0*/  ISETP.GE.AND.EX P0, PT, R11, UR9, PT, P1 ;  /* 0x000000090b007c0c */ /* 0x000fda000bf06310 */
[----:B------:R-:W2:Y:S01]  /*0bd0*/  @!P0 LDC.64 R14, c[0x0][0x3e0] ;  /* 0x0000f800ff0e8b82 */ /* 0x000ea20000000a00 */
[----:B------:R-:W-:-:S04]  /*0be0*/  @P0 LOP3.LUT R2, R2, 0x100000, RZ, 0xfc, !PT ;  /* 0x0010000002020812 */ /* 0x000fc800078efcff */
[----:B------:R-:W-:-:S03]  /*0bf0*/  LOP3.LUT R2, R2, 0xfff7ffff, RZ, 0xc0, !PT ;  /* 0xfff7ffff02027812 */ /* 0x000fc600078ec0ff */
[----:B------:R-:W3:Y:S01]  /*0c00*/  @!P0 LDC.64 R64, c[0x0][0x390] ;  /* 0x0000e400ff408b82 */ /* 0x000ee20000000a00 */
[----:B--2---:R-:W-:Y:S02]  /*0c10*/  @!P0 IMAD R10, R11, R14, RZ ;  /* 0x0000000e0b0a8224 */ /* 0x004fe400078e02ff */
        /* <DEDUP_REMOVED lines=29> */
[----:B------:R-:W2:Y:S08]  /*0df0*/  @!P0 LDC.64 R14, c[0x0][0x3e0] ;  /* 0x0000f800ff0e8b82 */ /* 0x000eb00000000a00 */
[----:B------:R-:W3:Y:S01]  /*0e00*/  @!P0 LDC.64 R52, c[0x0][0x390] ;  /* 0x0000e400ff348b82 */ /* 0x000ee20000000a00 */
[----:B--2---:R-:W-:Y:S01]  /*0e10*/  @!P0 IMAD R10, R11, R14, RZ ;  /* 0x0000000e0b0a8224 */ /* 0x004fe200078e02ff */
        /* <DEDUP_REMOVED lines=191> */
[----:B0-----:R-:W0:Y:S01]  /*1a10*/  @!P2 LDC.64 R34, c[0x0][0x390] ;  /* 0x0000e400ff22ab82 */ /* 0x001e220000000a00 */
[----:B--2---:R-:W-:Y:S01]  /*1a20*/  @!P2 IMAD R12, R13, R10, RZ ;  /* 0x0000000a0d0ca224 */ /* 0x004fe200078e02ff */
        /* <DEDUP_REMOVED lines=14> */
[----:B------:R-:W2:Y:S01]  /*1b10*/  @!P2 LDC.64 R26, c[0x0][0x390] ;  /* 0x0000e400ff1aab82 */ /* 0x000ea20000000a00 */
[----:B0-----:R-:W-:Y:S02]  /*1b20*/  @!P2 IMAD R12, R13, R10, RZ ;  /* 0x0000000a0d0ca224 */ /* 0x001fe400078e02ff */
[----:B------:R-:W-:Y:S02]  /*1b30*/  @!P2 IMAD.MOV.U32 R13, RZ, RZ, R9 ;  /* 0x000000ffff0da224 */ /* 0x000fe400078e0009 */
[----:B------:R-:W-:Y:S01]  /*1b40*/  @!P2 IMAD R11, R15, R11, R12 ;  /* 0x0000000b0f0ba224 */ /* 0x000fe200078e020c */
[----:B------:R-:W-:-:S05]  /*1b50*/  @!P2 MOV R12, R6 ;  /* 0x00000006000ca202 */ /* 0x000fca0000000f00 */
[----:B------:R-:W-:Y:S01]  /*1b60*/  @!P2 IMAD.WIDE.U32 R12, R15, R10, R12 ;  /* 0x0000000a0f0ca225 */ /* 0x000fe200078e000c */
[----:B------:R-:W-:-:S03]  /*1b70*/  IADD3 R15, PT, PT, R3, 0xa8, RZ ;  /* 0x000000a8030f7810 */ /* 0x000fc60007ffe0ff */
[----:B------:R-:W-:Y:S01]  /*1b80*/  @!P2 IMAD.IADD R10, R13, 0x1, R11 ;  /* 0x000000010d0aa824 */ /* 0x000fe200078e020b */
[C---:B--2---:R-:W-:Y:S02]  /*1b90*/  @!P2 LEA R26, P1, R12.reuse, R26, 0x1 ;  /* 0x0000001a0c1aa211 */ /* 0x044fe400078208ff */
[----:B------:R-:W-:Y:S02]  /*1ba0*/  SHF.R.S32.HI R13, RZ, 0x1f, R15 ;  /* 0x0000001fff0d7819 */ /* 0x000fe4000001140f */
[----:B------:R-:W-:Y:S02]  /*1bb0*/  @!P2 LEA.HI.X R27, R12, R27, R10, 0x1, P1 ;  /* 0x0000001b0c1ba211 */ /* 0x000fe400008f0c0a */
        /* <DEDUP_REMOVED lines=8> */
[----:B------:R-:W-:Y:S02]  /*1c40*/  @!P2 IMAD R11, R15, R11, R12 ;  /* 0x0000000b0f0ba224 */ /* 0x000fe400078e020c */
[----:B------:R-:W-:-:S04]  /*1c50*/  @!P2 IMAD.MOV.U32 R12, RZ, RZ, R6 ;  /* 0x000000ffff0ca224 */ /* 0x000fc800078e0006 */
[----:B------:R-:W-:-:S04]  /*1c60*/  @!P2 IMAD.WIDE.U32 R12, R15, R10, R12 ;  /* 0x0000000a0f0ca225 */ /* 0x000fc800078e000c */
[----:B------:R-:W-:Y:S01]  /*1c70*/  VIADD R15, R3, 0xb0 ;  /* 0x000000b0030f7836 */ /* 0x000fe20000000000 */
[----:B------:R-:W-:Y:S02]  /*1c80*/  @!P2 IADD3 R10, PT, PT, R13, R11, RZ ;  /* 0x0000000b0d0aa210 */ /* 0x000fe40007ffe0ff */
        /* <DEDUP_REMOVED lines=9> */
[----:B0-----:R-:W-:Y:S01]  /*1d20*/  @!P2 IMAD R12, R13, R10, RZ ;  /* 0x0000000a0d0ca224 */ /* 0x001fe200078e02ff */
[----:B------:R-:W-:-:S03]  /*1d30*/  @!P2 MOV R13, R9 ;  /* 0x00000009000da202 */ /* 0x000fc60000000f00 */
[----:B------:R-:W-:Y:S02]  /*1d40*/  @!P2 IMAD R11, R15, R11, R12 ;  /* 0x0000000b0f0ba224 */ /* 0x000fe400078e020c */
[----:B------:R-:W-:-:S04]  /*1d50*/  @!P2 IMAD.MOV.U32 R12, RZ, RZ, R6 ;  /* 0x000000ffff0ca224 */ /* 0x000fc800078e0006 */
[----:B------:R-:W-:Y:S01]  /*1d60*/  @!P2 IMAD.WIDE.U32 R12, R15, R10, R12 ;  /* 0x0000000a0f0ca225 */ /* 0x000fe200078e000c */
[----:B------:R-:W-:-:S03]  /*1d70*/  SHF.R.S32.HI R15, RZ, 0x1f, R19 ;  /* 0x0000001fff0f7819 */ /* 0x000fc60000011413 */
[----:B------:R-:W-:Y:S01]  /*1d80*/  @!P2 IMAD.IADD R10, R13, 0x1, R11 ;  /* 0x000000010d0aa824 */ /* 0x000fe200078e020b */
[----:B--2---:R-:W-:-:S04]  /*1d90*/  @!P2 LEA R30, P1, R12, R30, 0x1 ;  /* 0x0000001e0c1ea211 */ /* 0x004fc800078208ff */
        /* <DEDUP_REMOVED lines=27> */
[----:B------:R-:W-:Y:S01]  /*1f50*/  @!P2 IMAD.WIDE.U32 R14, R19, R10, R14 ;  /* 0x0000000a130ea225 */ /* 0x000fe200078e000e */
[----:B------:R-:W-:-:S04]  /*1f60*/  SHF.R.S32.HI R19, RZ, 0x1f, R20 ;  /* 0x0000001fff137819 */ /* 0x000fc80000011414 */
[----:B------:R-:W-:Y:S02]  /*1f70*/  @!P2 IADD3 R10, PT, PT, R15, R11, RZ ;  /* 0x0000000b0f0aa210 */ /* 0x000fe40007ffe0ff */
[----:B--2---:R-:W-:-:S04]  /*1f80*/  @!P2 LEA R58, P1, R14, R58, 0x1 ;  /* 0x0000003a0e3aa211 */ /* 0x004fc800078208ff */
[----:B------:R-:W-:Y:S02]  /*1f90*/  @!P2 LEA.HI.X R59, R14, R59, R10, 0x1, P1 ;  /* 0x0000003b0e3ba211 */ /* 0x000fe400008f0c0a */
[----:B------:R-:W-:-:S04]  /*1fa0*/  ISETP.GE.U32.AND P1, PT, R20, UR8, PT ;  /* 0x0000000814007c0c */ /* 0x000fc8000bf26070 */
        /* <DEDUP_REMOVED lines=8> */
[----:B------:R-:W-:-:S03]  /*2030*/  @!P2 MOV R19, R9 ;  /* 0x000000090013a202 */ /* 0x000fc60000000f00 */
[----:B------:R-:W-:-:S04]  /*2040*/  @!P2 IMAD.WIDE.U32 R18, R20, R14, R18 ;  /* 0x0000000e1412a225 */ /* 0x000fc800078e0012 */
[----:B------:R-:W-:Y:S01]  /*2050*/  @!P2 IMAD.IADD R15, R19, 0x1, R15 ;  /* 0x00000001130fa824 */ /* 0x000fe200078e020f */
[----:B-1----:R-:W-:Y:S01]  /*2060*/  @!P2 LEA R24, P1, R18, R10, 0x1 ;  /* 0x0000000a1218a211 */ /* 0x002fe200078208ff */
        /* <DEDUP_REMOVED lines=1909> */
.L_x_2299:
[----:B------:R-:W-:Y:S05]  /*97c0*/  BSYNC.RECONVERGENT B0 ;  /* 0x0000000000007941 */ /* 0x000fea0003800200 */
.L_x_2298:
        /* <DEDUP_REMOVED lines=31> */
.L_x_2303:
[----:B------:R-:W2:Y:S04]  /*99c0*/  LDG.E.STRONG.GPU R0, desc[UR6][R18.64] ;  /* 0x0000000612007981 */ /* 0x000ea8000c1ef900 */
[----:B--2---:R-:W-:Y:S04]  /*99d0*/  CCTL.IVALL ;  /* 0x00000000ff00798f */ /* 0x004fe80002000000 */
[----:B------:R0:W-:Y:S01]  /*99e0*/  STL [R1], R0 ;  /* 0x0000000001007387 */ /* 0x0001e20000100800 */
[----:B------:R-:W-:-:S13]  /*99f0*/  ISETP.NE.AND P1, PT, R0, R5, PT ;  /* 0x000000050000720c */ /* 0x000fda0003f25270 */
[----:B0-----:R-:W-:Y:S05]  /*9a00*/  @P1 BRA `(.L_x_2303) ;  /* 0xfffffffc00ec1947 */ /* 0x001fea000383ffff */
.L_x_2302:
[----:B------:R-:W-:Y:S05]  /*9a10*/  BSYNC.RECONVERGENT B0 ;  /* 0x0000000000007941 */ /* 0x000fea0003800200 */
.L_x_2301:
        /* <DEDUP_REMOVED lines=15> */
.L_x_2305:
        /* <DEDUP_REMOVED lines=68> */
.L_x_2304:
        /* <DEDUP_REMOVED lines=38> */
.L_x_2306:
        /* <DEDUP_REMOVED lines=19> */
.L_x_2307:
        /* <DEDUP_REMOVED lines=11> */
.L_x_2308:
[----:B------:R-:W-:Y:S05]  /*a390*/  BSYNC.RECONVERGENT B0 ;  /* 0x0000000000007941 */ /* 0x000fea0003800200 */
.L_x_2300:
        /* <DEDUP_REMOVED lines=30> */
[----:B------:R-:W2:Y:S04]  /*a580*/  LDG.E.U16 R24, desc[UR6][R14.64] ;  /* 0x000000060e187981 */ /* 0x000ea8000c1e1500 */
[----:B------:R-:W3:Y:S04]  /*a590*/  LDG.E.U16 R25, desc[UR6][R14.64+0x2] ;  /* 0x000002060e197981 */ /* 0x000ee8000c1e1500 */
[----:B------:R-:W4:Y:S04]  /*a5a0*/  LDG.E.U16 R27, desc[UR6][R16.64] ;  /* 0x00000006101b7981 */ /* 0x000f28000c1e1500 */
[----:B------:R-:W4:Y:S01]  /*a5b0*/  LDG.E.U16 R26, desc[UR6][R16.64+0x2] ;  /* 0x00000206101a7981 */ /* 0x000f22000c1e1500 */
[----:B------:R-:W-:-:S03]  /*a5c0*/  IMAD.MOV.U32 R22, RZ, RZ, 0x3f800000 ;  /* 0x3f800000ff167424 */ /* 0x000fc600078e00ff */
        /* <DEDUP_REMOVED lines=10> */
[----:B--2---:R-:W-:Y:S01]  /*a670*/  IMAD.U32 R24, R24, 0x10000, RZ ;  /* 0x0001000018187824 */ /* 0x004fe200078e00ff */
[----:B---3--:R-:W-:Y:S01]  /*a680*/  SHF.L.U32 R25, R25, 0x10, RZ ;  /* 0x0000001019197819 */ /* 0x008fe200000006ff */
[----:B----4-:R-:W-:Y:S02]  /*a690*/  IMAD.U32 R27, R27, 0x10000, RZ ;  /* 0x000100001b1b7824 */ /* 0x010fe400078e00ff */
[----:B------:R-:W-:Y:S01]  /*a6a0*/  IMAD.U32 R26, R26, 0x10000, RZ ;  /* 0x000100001a1a7824 */ /* 0x000fe200078e00ff */
[----:B01----:R-:W-:Y:S06]  /*a6b0*/  BRA.U !UP0, `(.L_x_2309) ;  /* 0x00000009086c7547 */ /* 0x003fec000b800000 */
[----:B------:R-:W-:Y:S01]  /*a6c0*/  HFMA2 R0, -RZ, RZ, 0, 0 ;  /* 0x00000000ff007431 */ /* 0x000fe200000001ff */
[----:B------:R-:W0:Y:S01]  /*a6d0*/  LDCU.64 UR10, c[0x0][0x3e0] ;  /* 0x00007c00ff0a77ac */ /* 0x000e220008000a00 */
[----:B------:R-:W1:Y:S01]  /*a6e0*/  LDCU.64 UR4, c[0x0][0x380] ;  /* 0x00007000ff0477ac */ /* 0x000e620008000a00 */
[----:B------:R-:W2:Y:S04]  /*a6f0*/  LDCU.64 UR8, c[0x0][0x3e8] ;  /* 0x00007d00ff0877ac */ /* 0x000ea80008000a00 */
.L_x_2318:
[----:B---3--:R-:W-:-:S04]  /*a700*/  VIADD R5, R1, 0x10 ;  /* 0x0000001001057836 */ /* 0x008fc80000000000 */
[----:B-----5:R-:W-:-:S06]  /*a710*/  IMAD R12, R0, 0x4, R5 ;  /* 0x00000004000c7824 */ /* 0x020fcc00078e0205 */
[----:B0-----:R-:W5:Y:S01]  /*a720*/  LDL.128 R12, [R12] ;  /* 0x000000000c0c7983 */ /* 0x001f620000100c00 */
[C---:B------:R-:W-:Y:S01]  /*a730*/  LEA R35, R0.reuse, R3, 0x3 ;  /* 0x0000000300237211 */ /* 0x040fe200078e18ff */
[----:B------:R-:W-:Y:S01]  /*a740*/  VIADD R0, R0, 0x4 ;  /* 0x0000000400007836 */ /* 0x000fe20000000000 */
[----:B------:R-:W-:Y:S02]  /*a750*/  BSSY.RECONVERGENT B0, `(.L_x_2310) ;  /* 0x000002f000007945 */ /* 0x000fe40003800200 */
[C---:B--2---:R-:W-:Y:S01]  /*a760*/  ISETP.GE.U32.AND P3, PT, R35.reuse, UR8, PT ;  /* 0x0000000823007c0c */ /* 0x044fe2000bf66070 */
[C---:B-1----:R-:W-:Y:S01]  /*a770*/  VIADD R17, R35.reuse, 0x8 ;  /* 0x0000000823117836 */ /* 0x042fe20000000000 */
[----:B------:R-:W-:Y:S01]  /*a780*/  SHF.R.S32.HI R31, RZ, 0x1f, R35 ;  /* 0x0000001fff1f7819 */ /* 0x000fe20000011423 */
[C---:B------:R-:W-:Y:S01]  /*a790*/  VIADD R5, R35.reuse, 0x18 ;  /* 0x0000001823057836 */ /* 0x040fe20000000000 */
[----:B------:R-:W-:Y:S02]  /*a7a0*/  IADD3 R11, PT, PT, R35, 0x10, RZ ;  /* 0x00000010230b7810 */ /* 0x000fe40007ffe0ff */
[----:B------:R-:W-:-:S02]  /*a7b0*/  ISETP.GE.AND.EX P3, PT, R31, UR9, PT, P3 ;  /* 0x000000091f007c0c */ /* 0x000fc4000bf66330 */
[----:B------:R-:W-:Y:S02]  /*a7c0*/  ISETP.GE.U32.AND P1, PT, R17, UR8, PT ;  /* 0x0000000811007c0c */ /* 0x000fe4000bf26070 */
[----:B------:R-:W-:Y:S02]  /*a7d0*/  ISETP.GE.U32.AND P4, PT, R11, UR8, PT ;  /* 0x000000080b007c0c */ /* 0x000fe4000bf86070 */
[----:B------:R-:W-:Y:S02]  /*a7e0*/  ISETP.GE.U32.AND P2, PT, R5, UR8, PT ;  /* 0x0000000805007c0c */ /* 0x000fe4000bf46070 */
[----:B------:R-:W-:Y:S02]  /*a7f0*/  SHF.R.S32.HI R18, RZ, 0x1f, R17 ;  /* 0x0000001fff127819 */ /* 0x000fe40000011411 */
[----:B------:R-:W-:Y:S02]  /*a800*/  SHF.R.S32.HI R16, RZ, 0x1f, R11 ;  /* 0x0000001fff107819 */ /* 0x000fe4000001140b */
[----:B------:R-:W-:-:S02]  /*a810*/  SHF.R.S32.HI R10, RZ, 0x1f, R5 ;  /* 0x0000001fff0a7819 */ /* 0x000fc40000011405 */
[----:B------:R-:W-:Y:S02]  /*a820*/  ISETP.NE.AND P5, PT, R0, 0x40, PT ;  /* 0x000000400000780c */ /* 0x000fe40003fa5270 */
[----:B------:R-:W-:Y:S02]  /*a830*/  ISETP.GE.AND.EX P1, PT, R18, UR9, PT, P1 ;  /* 0x0000000912007c0c */ /* 0x000fe4000bf26310 */
[----:B------:R-:W-:Y:S02]  /*a840*/  ISETP.GE.AND.EX P4, PT, R16, UR9, PT, P4 ;  /* 0x0000000910007c0c */ /* 0x000fe4000bf86340 */
[----:B------:R-:W-:Y:S01]  /*a850*/  ISETP.GE.AND.EX P2, PT, R10, UR9, PT, P2 ;  /* 0x000000090a007c0c */ /* 0x000fe2000bf46320 */
[----:B------:R-:W-:-:S12]  /*a860*/  @P3 BRA `(.L_x_2311) ;  /* 0x0000000000743947 */ /* 0x000fd80003800000 */
[C---:B-----5:R-:W-:Y:S01]  /*a870*/  PRMT R19, R12.reuse, 0x7632, R19 ;  /* 0x000076320c137816 */ /* 0x060fe20000000013 */
[----:B------:R-:W-:Y:S02]  /*a880*/  IMAD.U32 R12, R12, 0x10000, RZ ;  /* 0x000100000c0c7824 */ /* 0x000fe400078e00ff */
[----:B0-----:R-:W-:Y:S01]  /*a890*/  IMAD R31, R31, UR10, RZ ;  /* 0x0000000a1f1f7c24 */ /* 0x001fe2000f8e02ff */
[----:B------:R-:W-:Y:S01]  /*a8a0*/  SHF.L.U32 R28, R19, 0x10, RZ ;  /* 0x00000010131c7819 */ /* 0x000fe200000006ff */
[----:B------:R-:W-:Y:S02]  /*a8b0*/  FADD.FTZ R19, -R21, R12 ;  /* 0x0000000c15137221 */ /* 0x000fe40000010100 */
[----:B------:R-:W-:Y:S02]  /*a8c0*/  IMAD R31, R35, UR11, R31 ;  /* 0x0000000b231f7c24 */ /* 0x000fe4000f8e021f */
[----:B------:R-:W-:Y:S01]  /*a8d0*/  FADD.FTZ R29, -R21, R28 ;  /* 0x0000001c151d7221 */ /* 0x000fe20000010100 */
[----:B------:R-:W-:Y:S01]  /*a8e0*/  FMUL.FTZ R19, R19, R22 ;  /* 0x0000001613137220 */ /* 0x000fe20000410000 */
[----:B------:R-:W-:-:S02]  /*a8f0*/  IMAD.MOV.U32 R28, RZ, RZ, R6 ;  /* 0x000000ffff1c7224 */ /* 0x000fc400078e0006 */
[----:B------:R-:W-:Y:S01]  /*a900*/  FMUL.FTZ R29, R29, R22 ;  /* 0x000000161d1d7220 */ /* 0x000fe20000410000 */
[----:B------:R-:W-:-:S03]  /*a910*/  FFMA.FTZ R34, R24, R19, R27 ;  /* 0x0000001318227223 */ /* 0x000fc6000001001b */
[----:B------:R-:W-:Y:S01]  /*a920*/  FFMA.FTZ R33, R25, R29, R26 ;  /* 0x0000001d19217223 */ /* 0x000fe2000001001a */
[----:B------:R-:W-:Y:S01]  /*a930*/  FMUL.FTZ R12, R34, -1.4426950216293334961 ;  /* 0xbfb8aa3b220c7820 */ /* 0x000fe20000410000 */
[----:B------:R-:W-:Y:S02]  /*a940*/  IMAD.MOV.U32 R29, RZ, RZ, R9 ;  /* 0x000000ffff1d7224 */ /* 0x000fe400078e0009 */
[----:B------:R-:W-:Y:S01]  /*a950*/  FMUL.FTZ R30, R33, -1.4426950216293334961 ;  /* 0xbfb8aa3b211e7820 */ /* 0x000fe20000410000 */
[----:B------:R-:W-:Y:S02]  /*a960*/  IMAD.WIDE.U32 R28, R35, UR10, R28 ;  /* 0x0000000a231c7c25 */ /* 0x000fe4000f8e001c */
[----:B------:R-:W0:Y:S04]  /*a970*/  MUFU.EX2 R12, R12 ;  /* 0x0000000c000c7308 */ /* 0x000e280000000800 */
[----:B------:R-:W2:Y:S01]  /*a980*/  MUFU.EX2 R30, R30 ;  /* 0x0000001e001e7308 */ /* 0x000ea20000000800 */
[----:B------:R-:W-:Y:S01]  /*a990*/  IADD3 R31, PT, PT, R29, R31, RZ ;  /* 0x0000001f1d1f7210 */ /* 0x000fe20007ffe0ff */
[----:B0-----:R-:W-:Y:S01]  /*a9a0*/  FADD.FTZ R19, R12, 1 ;  /* 0x3f8000000c137421 */ /* 0x001fe20000010000 */
[----:B--2---:R-:W-:Y:S01]  /*a9b0*/  FADD.FTZ R32, R30, 1 ;  /* 0x3f8000001e207421 */ /* 0x004fe20000010000 */
[----:B-1----:R-:W-:-:S04]  /*a9c0*/  LEA R30, P3, R28, UR4, 0x1 ;  /* 0x000000041c1e7c11 */ /* 0x002fc8000f8608ff */
[----:B------:R-:W0:Y:S01]  /*a9d0*/  MUFU.RCP R19, R19 ;  /* 0x0000001300137308 */ /* 0x000e220000001000 */
[----:B------:R-:W-:-:S07]  /*a9e0*/  LEA.HI.X R31, R28, UR5, R31, 0x1, P3 ;  /* 0x000000051c1f7c11 */ /* 0x000fce00098f0c1f */
[----:B------:R-:W1:Y:S01]  /*a9f0*/  MUFU.RCP R32, R32 ;  /* 0x0000002000207308 */ /* 0x000e620000001000 */
[----:B0-----:R-:W-:Y:S01]  /*aa00*/  FMUL.FTZ R12, R34, R19 ;  /* 0x00000013220c7220 */ /* 0x001fe20000410000 */
[----:B-1----:R-:W-:-:S05]  /*aa10*/  FMUL.FTZ R29, R33, R32 ;  /* 0x00000020211d7220 */ /* 0x002fca0000410000 */
[----:B------:R-:W-:-:S05]  /*aa20*/  F2FP.BF16.F32.PACK_AB R29, R29, R12 ;  /* 0x0000000c1d1d723e */ /* 0x000fca00000010ff */
[----:B------:R2:W-:Y:S02]  /*aa30*/  STG.E desc[UR6][R30.64], R29 ;  /* 0x0000001d1e007986 */ /* 0x0005e4000c101906 */
.L_x_2311:
[----:B01----:R-:W-:Y:S05]  /*aa40*/  BSYNC.RECONVERGENT B0 ;  /* 0x0000000000007941 */ /* 0x003fea0003800200 */
.L_x_2310:
[----:B------:R-:W-:Y:S04]  /*aa50*/  BSSY.RECONVERGENT B0, `(.L_x_2312) ;  /* 0x000001f000007945 */ /* 0x000fe80003800200 */
[----:B------:R-:W-:Y:S05]  /*aa60*/  @P1 BRA `(.L_x_2313) ;  /* 0x0000000000741947 */ /* 0x000fea0003800000 */
[C---:B-----5:R-:W-:Y:S01]  /*aa70*/  PRMT R12, R13.reuse, 0x7632, R12 ;  /* 0x000076320d0c7816 */ /* 0x060fe2000000000c */
[----:B------:R-:W-:Y:S02]  /*aa80*/  IMAD.U32 R28, R13, 0x10000, RZ ;  /* 0x000100000d1c7824 */ /* 0x000fe400078e00ff */
[----:B------:R-:W-:Y:S02]  /*aa90*/  IMAD R18, R18, UR10, RZ ;  /* 0x0000000a12127c24 */ /* 0x000fe4000f8e02ff */
[----:B------:R-:W-:Y:S02]  /*aaa0*/  IMAD.U32 R12, R12, 0x10000, RZ ;  /* 0x000100000c0c7824 */ /* 0x000fe400078e00ff */
[----:B------:R-:W-:Y:S01]  /*aab0*/  FADD.FTZ R13, -R21, R28 ;  /* 0x0000001c150d7221 */ /* 0x000fe20000010100 */
[----:B--2---:R-:W-:Y:S02]  /*aac0*/  IMAD R31, R17, UR11, R18 ;  /* 0x0000000b111f7c24 */ /* 0x004fe4000f8e0212 */
[----:B------:R-:W-:Y:S01]  /*aad0*/  FADD.FTZ R19, -R21, R12 ;  /* 0x0000000c15137221 */ /* 0x000fe20000010100 */
[----:B------:R-:W-:Y:S01]  /*aae0*/  FMUL.FTZ R13, R13, R22 ;  /* 0x000000160d0d7220 */ /* 0x000fe20000410000 */
[----:B------:R-:W-:-:S02]  /*aaf0*/  MOV R12, R6 ;  /* 0x00000006000c7202 */ /* 0x000fc40000000f00 */
[----:B------:R-:W-:Y:S01]  /*ab00*/  FMUL.FTZ R19, R19, R22 ;  /* 0x0000001613137220 */ /* 0x000fe20000410000 */
[----:B------:R-:W-:Y:S01]  /*ab10*/  FFMA.FTZ R32, R24, R13, R27 ;  /* 0x0000000d18207223 */ /* 0x000fe2000001001b */
[----:B------:R-:W-:Y:S02]  /*ab20*/  IMAD.MOV.U32 R13, RZ, RZ, R9 ;  /* 0x000000ffff0d7224 */ /* 0x000fe400078e0009 */
[----:B------:R-:W-:Y:S01]  /*ab30*/  FFMA.FTZ R33, R25, R19, R26 ;  /* 0x0000001319217223 */ /* 0x000fe2000001001a */
[----:B------:R-:W-:Y:S01]  /*ab40*/  FMUL.FTZ R28, R32, -1.4426950216293334961 ;  /* 0xbfb8aa3b201c7820 */ /* 0x000fe20000410000 */
[----:B------:R-:W-:-:S04]  /*ab50*/  IMAD.WIDE.U32 R12, R17, UR10, R12 ;  /* 0x0000000a110c7c25 */ /* 0x000fc8000f8e000c */
[----:B------:R-:W-:Y:S01]  /*ab60*/  FMUL.FTZ R19, R33, -1.4426950216293334961 ;  /* 0xbfb8aa3b21137820 */ /* 0x000fe20000410000 */
[----:B------:R-:W-:Y:S01]  /*ab70*/  IMAD.IADD R17, R13, 0x1, R31 ;  /* 0x000000010d117824 */ /* 0x000fe200078e021f */
[----:B------:R-:W0:Y:S01]  /*ab80*/  MUFU.EX2 R28, R28 ;  /* 0x0000001c001c7308 */ /* 0x000e220000000800 */
[----:B------:R-:W-:-:S03]  /*ab90*/  LEA R18, P1, R12, UR4, 0x1 ;  /* 0x000000040c127c11 */ /* 0x000fc6000f8208ff */
[----:B------:R-:W1:Y:S01]  /*aba0*/  MUFU.EX2 R19, R19 ;  /* 0x0000001300137308 */ /* 0x000e620000000800 */
[----:B0-----:R-:W-:Y:S01]  /*abb0*/  FADD.FTZ R29, R28, 1 ;  /* 0x3f8000001c1d7421 */ /* 0x001fe20000010000 */
[----:B-1----:R-:W-:Y:S01]  /*abc0*/  FADD.FTZ R30, R19, 1 ;  /* 0x3f800000131e7421 */ /* 0x002fe20000010000 */
[----:B------:R-:W-:-:S04]  /*abd0*/  LEA.HI.X R19, R12, UR5, R17, 0x1, P1 ;  /* 0x000000050c137c11 */ /* 0x000fc800088f0c11 */
[----:B------:R-:W0:Y:S08]  /*abe0*/  MUFU.RCP R29, R29 ;  /* 0x0000001d001d7308 */ /* 0x000e300000001000 */
[----:B------:R-:W1:Y:S01]  /*abf0*/  MUFU.RCP R30, R30 ;  /* 0x0000001e001e7308 */ /* 0x000e620000001000 */
[----:B0-----:R-:W-:Y:S01]  /*ac00*/  FMUL.FTZ R13, R32, R29 ;  /* 0x0000001d200d7220 */ /* 0x001fe20000410000 */
[----:B-1----:R-:W-:-:S05]  /*ac10*/  FMUL.FTZ R28, R33, R30 ;  /* 0x0000001e211c7220 */ /* 0x002fca0000410000 */
[----:B------:R-:W-:-:S05]  /*ac20*/  F2FP.BF16.F32.PACK_AB R13, R28, R13 ;  /* 0x0000000d1c0d723e */ /* 0x000fca00000010ff */
[----:B------:R0:W-:Y:S02]  /*ac30*/  STG.E desc[UR6][R18.64], R13 ;  /* 0x0000000d12007986 */ /* 0x0001e4000c101906 */
.L_x_2313:
[----:B------:R-:W-:Y:S05]  /*ac40*/  BSYNC.RECONVERGENT B0 ;  /* 0x0000000000007941 */ /* 0x000fea0003800200 */
.L_x_2312:
[----:B------:R-:W-:Y:S04]  /*ac50*/  BSSY.RECONVERGENT B0, `(.L_x_2314) ;  /* 0x000001f000007945 */ /* 0x000fe80003800200 */
[----:B------:R-:W-:Y:S05]  /*ac60*/  @P4 BRA `(.L_x_2315) ;  /* 0x0000000000744947 */ /* 0x000fea0003800000 */
[----:B-----5:R-:W-:Y:S01]  /*ac70*/  PRMT R12, R14, 0x7632, R12 ;  /* 0x000076320e0c7816 */ /* 0x020fe2000000000c */
[----:B------:R-:W-:Y:S01]  /*ac80*/  IMAD R16, R16, UR10, RZ ;  /* 0x0000000a10107c24 */ /* 0x000fe2000f8e02ff */
[----:B------:R-:W-:-:S03]  /*ac90*/  SHF.L.U32 R14, R14, 0x10, RZ ;  /* 0x000000100e0e7819 */ /* 0x000fc600000006ff */
[----:B------:R-:W-:Y:S02]  /*aca0*/  IMAD.U32 R12, R12, 0x10000, RZ ;  /* 0x000100000c0c7824 */ /* 0x000fe400078e00ff */
[----:B0-----:R-:W-:Y:S01]  /*acb0*/  FADD.FTZ R13, -R21, R14 ;  /* 0x0000000e150d7221 */ /* 0x001fe20000010100 */
[----:B--2---:R-:W-:Y:S02]  /*acc0*/  IMAD R29, R11, UR11, R16 ;  /* 0x0000000b0b1d7c24 */ /* 0x004fe4000f8e0210 */
[----:B------:R-:W-:Y:S01]  /*acd0*/  FADD.FTZ R17, -R21, R12 ;  /* 0x0000000c15117221 */ /* 0x000fe20000010100 */
[----:B------:R-:W-:Y:S02]  /*ace0*/  IMAD.MOV.U32 R12, RZ, RZ, R6 ;  /* 0x000000ffff0c7224 */ /* 0x000fe400078e0006 */
[-C--:B------:R-:W-:Y:S01]  /*acf0*/  FMUL.FTZ R13, R13, R22.reuse ;  /* 0x000000160d0d7220 */ /* 0x080fe20000410000 */
[----:B------:R-:W-:-:S03]  /*ad00*/  FMUL.FTZ R17, R17, R22 ;  /* 0x0000001611117220 */ /* 0x000fc60000410000 */
[----:B------:R-:W-:Y:S01]  /*ad10*/  FFMA.FTZ R31, R24, R13, R27 ;  /* 0x0000000d181f7223 */ /* 0x000fe2000001001b */
[----:B------:R-:W-:Y:S01]  /*ad20*/  MOV R13, R9 ;  /* 0x00000009000d7202 */ /* 0x000fe20000000f00 */
[----:B------:R-:W-:Y:S02]  /*ad30*/  FFMA.FTZ R28, R25, R17, R26 ;  /* 0x00000011191c7223 */ /* 0x000fe4000001001a */
[----:B------:R-:W-:Y:S02]  /*ad40*/  FMUL.FTZ R14, R31, -1.4426950216293334961 ;  /* 0xbfb8aa3b1f0e7820 */ /* 0x000fe40000410000 */
[----:B------:R-:W-:Y:S01]  /*ad50*/  FMUL.FTZ R17, R28, -1.4426950216293334961 ;  /* 0xbfb8aa3b1c117820 */ /* 0x000fe20000410000 */
[----:B------:R-:W-:-:S03]  /*ad60*/  IMAD.WIDE.U32 R12, R11, UR10, R12 ;  /* 0x0000000a0b0c7c25 */ /* 0x000fc6000f8e000c */
[----:B------:R-:W0:Y:S01]  /*ad70*/  MUFU.EX2 R14, R14 ;  /* 0x0000000e000e7308 */ /* 0x000e220000000800 */
[----:B------:R-:W-:Y:S01]  /*ad80*/  IMAD.IADD R13, R13, 0x1, R29 ;  /* 0x000000010d0d7824 */ /* 0x000fe200078e021d */
[----:B------:R-:W-:Y:S02]  /*ad90*/  LEA R16, P1, R12, UR4, 0x1 ;  /* 0x000000040c107c11 */ /* 0x000fe4000f8208ff */
        /* <DEDUP_REMOVED lines=10> */
.L_x_2315:
[----:B------:R-:W-:Y:S05]  /*ae40*/  BSYNC.RECONVERGENT B0 ;  /* 0x0000000000007941 */ /* 0x000fea0003800200 */
.L_x_2314:
[----:B------:R-:W-:Y:S04]  /*ae50*/  BSSY.RECONVERGENT B0, `(.L_x_2316) ;  /* 0x000001f000007945 */ /* 0x000fe80003800200 */
[----:B------:R-:W-:Y:S05]  /*ae60*/  @P2 BRA `(.L_x_2317) ;  /* 0x0000000000742947 */ /* 0x000fea0003800000 */
[C---:B-1---5:R-:W-:Y:S01]  /*ae70*/  PRMT R11, R15.reuse, 0x7632, R11 ;  /* 0x000076320f0b7816 */ /* 0x062fe2000000000b */
[----:B------:R-:W-:Y:S02]  /*ae80*/  IMAD.U32 R12, R15, 0x10000, RZ ;  /* 0x000100000f0c7824 */ /* 0x000fe400078e00ff */
[----:B------:R-:W-:Y:S01]  /*ae90*/  IMAD R16, R10, UR10, RZ ;  /* 0x0000000a0a107c24 */ /* 0x000fe2000f8e02ff */
[----:B------:R-:W-:Y:S01]  /*aea0*/  SHF.L.U32 R14, R11, 0x10, RZ ;  /* 0x000000100b0e7819 */ /* 0x000fe200000006ff */
[----:B------:R-:W-:Y:S01]  /*aeb0*/  FADD.FTZ R11, -R21, R12 ;  /* 0x0000000c150b7221 */ /* 0x000fe20000010100 */
[----:B------:R-:W-:Y:S02]  /*aec0*/  IMAD.MOV.U32 R10, RZ, RZ, R6 ;  /* 0x000000ffff0a7224 */ /* 0x000fe400078e0006 */
[----:B------:R-:W-:Y:S02]  /*aed0*/  IMAD R17, R5, UR11, R16 ;  /* 0x0000000b05117c24 */ /* 0x000fe4000f8e0210 */
[----:B0-----:R-:W-:Y:S01]  /*aee0*/  FADD.FTZ R13, -R21, R14 ;  /* 0x0000000e150d7221 */ /* 0x001fe20000010100 */
[----:B------:R-:W-:-:S03]  /*aef0*/  FMUL.FTZ R11, R11, R22 ;  /* 0x000000160b0b7220 */ /* 0x000fc60000410000 */
[----:B------:R-:W-:Y:S01]  /*af00*/  FMUL.FTZ R13, R13, R22 ;  /* 0x000000160d0d7220 */ /* 0x000fe20000410000 */
[----:B------:R-:W-:Y:S01]  /*af10*/  FFMA.FTZ R19, R24, R11, R27 ;  /* 0x0000000b18137223 */ /* 0x000fe2000001001b */
[----:B------:R-:W-:Y:S02]  /*af20*/  IMAD.MOV.U32 R11, RZ, RZ, R9 ;  /* 0x000000ffff0b7224 */ /* 0x000fe400078e0009 */
[----:B------:R-:W-:Y:S01]  /*af30*/  FFMA.FTZ R18, R25, R13, R26 ;  /* 0x0000000d19127223 */ /* 0x000fe2000001001a */
[----:B------:R-:W-:Y:S01]  /*af40*/  FMUL.FTZ R12, R19, -1.4426950216293334961 ;  /* 0xbfb8aa3b130c7820 */ /* 0x000fe20000410000 */
[----:B------:R-:W-:-:S04]  /*af50*/  IMAD.WIDE.U32 R10, R5, UR10, R10 ;  /* 0x0000000a050a7c25 */ /* 0x000fc8000f8e000a */
[----:B------:R-:W-:Y:S01]  /*af60*/  FMUL.FTZ R13, R18, -1.4426950216293334961 ;  /* 0xbfb8aa3b120d7820 */ /* 0x000fe20000410000 */
[----:B------:R-:W0:Y:S01]  /*af70*/  MUFU.EX2 R12, R12 ;  /* 0x0000000c000c7308 */ /* 0x000e220000000800 */
[----:B------:R-:W-:-:S04]  /*af80*/  IADD3 R11, PT, PT, R11, R17, RZ ;  /* 0x000000110b0b7210 */ /* 0x000fc80007ffe0ff */
[----:B------:R-:W1:Y:S01]  /*af90*/  MUFU.EX2 R13, R13 ;  /* 0x0000000d000d7308 */ /* 0x000e620000000800 */
[----:B0-----:R-:W-:Y:S01]  /*afa0*/  FADD.FTZ R14, R12, 1 ;  /* 0x3f8000000c0e7421 */ /* 0x001fe20000010000 */
[----:B------:R-:W-:Y:S01]  /*afb0*/  LEA R12, P1, R10, UR4, 0x1 ;  /* 0x000000040a0c7c11 */ /* 0x000fe2000f8208ff */
[----:B-1----:R-:W-:-:S03]  /*afc0*/  FADD.FTZ R15, R13, 1 ;  /* 0x3f8000000d0f7421 */ /* 0x002fc60000010000 */
[----:B------:R-:W-:Y:S01]  /*afd0*/  LEA.HI.X R13, R10, UR5, R11, 0x1, P1 ;  /* 0x000000050a0d7c11 */ /* 0x000fe200088f0c0b */
[----:B------:R-:W0:Y:S08]  /*afe0*/  MUFU.RCP R14, R14 ;  /* 0x0000000e000e7308 */ /* 0x000e300000001000 */
[----:B------:R-:W1:Y:S01]  /*aff0*/  MUFU.RCP R15, R15 ;  /* 0x0000000f000f7308 */ /* 0x000e620000001000 */
[----:B0-----:R-:W-:Y:S01]  /*b000*/  FMUL.FTZ R5, R19, R14 ;  /* 0x0000000e13057220 */ /* 0x001fe20000410000 */
[----:B-1----:R-:W-:-:S05]  /*b010*/  FMUL.FTZ R16, R18, R15 ;  /* 0x0000000f12107220 */ /* 0x002fca0000410000 */
[----:B------:R-:W-:-:S05]  /*b020*/  F2FP.BF16.F32.PACK_AB R5, R16, R5 ;  /* 0x000000051005723e */ /* 0x000fca00000010ff */
[----:B------:R3:W-:Y:S02]  /*b030*/  STG.E desc[UR6][R12.64], R5 ;  /* 0x000000050c007986 */ /* 0x0007e4000c101906 */
.L_x_2317:
[----:B------:R-:W-:Y:S05]  /*b040*/  BSYNC.RECONVERGENT B0 ;  /* 0x0000000000007941 */ /* 0x000fea0003800200 */
.L_x_2316:
[----:B------:R-:W-:Y:S05]  /*b050*/  @P5 BRA `(.L_x_2318) ;  /* 0xfffffff400a85947 */ /* 0x000fea000383ffff */
[----:B------:R-:W-:Y:S05]  /*b060*/  BRA `(.L_x_2319) ;  /* 0x0000000c007c7947 */ /* 0x000fea0003800000 */
.L_x_2309:
[----:B------:R-:W2:Y:S01]  /*b070*/  LDL.128 R16, [R1+0x10] ;  /* 0x0000100001107983 */ /* 0x000ea20000100c00 */
[----:B------:R-:W0:Y:S01]  /*b080*/  LDCU.64 UR4, c[0x0][0x3e8] ;  /* 0x00007d00ff0477ac */ /* 0x000e220008000a00 */
[----:B------:R-:W-:Y:S01]  /*b090*/  SHF.R.S32.HI R5, RZ, 0x1f, R3 ;  /* 0x0000001fff057819 */ /* 0x000fe20000011403 */
[----:B------:R-:W-:Y:S01]  /*b0a0*/  BSSY.RECONVERGENT B0, `(.L_x_2320) ;  /* 0x000003d000007945 */ /* 0x000fe20003800200 */
[C---:B------:R-:W-:Y:S01]  /*b0b0*/  IADD3 R33, PT, PT, R3.reuse, 0x8, RZ ;  /* 0x0000000803217810 */ /* 0x040fe20007ffe0ff */
[----:B------:R-:W1:Y:S03]  /*b0c0*/  LDCU.64 UR14, c[0x0][0x3e0] ;  /* 0x00007c00ff0e77ac */ /* 0x000e660008000a00 */
[----:B------:R-:W-:Y:S01]  /*b0d0*/  SHF.R.S32.HI R30, RZ, 0x1f, R33 ;  /* 0x0000001fff1e7819 */ /* 0x000fe20000011421 */
[----:B------:R-:W3:Y:S01]  /*b0e0*/  LDCU.64 UR16, c[0x0][0x380] ;  /* 0x00007000ff1077ac */ /* 0x000ee20008000a00 */
[----:B------:R-:W4:Y:S01]  /*b0f0*/  LDCU.64 UR12, c[0x0][0x3e8] ;  /* 0x00007d00ff0c77ac */ /* 0x000f220008000a00 */
[----:B0-----:R-:W-:-:S02]  /*b100*/  ISETP.GE.U32.AND P0, PT, R3, UR4, PT ;  /* 0x0000000403007c0c */ /* 0x001fc4000bf06070 */
[----:B------:R-:W-:Y:S02]  /*b110*/  ISETP.GE.U32.AND P2, PT, R33, UR4, PT ;  /* 0x0000000421007c0c */ /* 0x000fe4000bf46070 */
[----:B------:R-:W-:Y:S02]  /*b120*/  ISETP.GE.AND.EX P0, PT, R5, UR5, PT, P0 ;  /* 0x0000000505007c0c */ /* 0x000fe4000bf06300 */
[----:B------:R-:W-:-:S11]  /*b130*/  ISETP.GE.AND.EX P2, PT, R30, UR5, PT, P2 ;  /* 0x000000051e007c0c */ /* 0x000fd6000bf46320 */
[----:B------:R-:W0:Y:S01]  /*b140*/  @!P0 LDC.64 R14, c[0x0][0x3e0] ;  /* 0x0000f800ff0e8b82 */ /* 0x000e220000000a00 */
[----:B------:R-:W-:Y:S02]  /*b150*/  @!P0 IMAD.MOV.U32 R12, RZ, RZ, R6 ;  /* 0x000000ffff0c8224 */ /* 0x000fe400078e0006 */
[----:B------:R-:W-:-:S05]  /*b160*/  @!P0 IMAD.MOV.U32 R13, RZ, RZ, R9 ;  /* 0x000000ffff0d8224 */ /* 0x000fca00078e0009 */
[----:B------:R-:W5:Y:S01]  /*b170*/  @!P0 LDC.64 R10, c[0x0][0x380] ;  /* 0x0000e000ff0a8b82 */ /* 0x000f620000000a00 */
[-C--:B0-----:R-:W-:Y:S02]  /*b180*/  @!P0 IMAD R0, R5, R14.reuse, RZ ;  /* 0x0000000e05008224 */ /* 0x081fe400078e02ff */
[----:B------:R-:W-:-:S04]  /*b190*/  @!P0 IMAD.WIDE.U32 R12, R3, R14, R12 ;  /* 0x0000000e030c8225 */ /* 0x000fc800078e000c */
[C---:B------:R-:W-:Y:S01]  /*b1a0*/  @!P0 IMAD R31, R3.reuse, R15, R0 ;  /* 0x0000000f031f8224 */ /* 0x040fe200078e0200 */
[----:B-----5:R-:W-:Y:S01]  /*b1b0*/  @!P0 LEA R10, P4, R12, R10, 0x1 ;  /* 0x0000000a0c0a8211 */ /* 0x020fe200078808ff */
[----:B------:R-:W-:Y:S02]  /*b1c0*/  VIADD R14, R3, 0x10 ;  /* 0x00000010030e7836 */ /* 0x000fe40000000000 */
[----:B------:R-:W-:Y:S02]  /*b1d0*/  @!P0 IMAD.IADD R31, R13, 0x1, R31 ;  /* 0x000000010d1f8824 */ /* 0x000fe400078e021f */
[----:B------:R-:W-:Y:S01]  /*b1e0*/  VIADD R0, R3, 0x18 ;  /* 0x0000001803007836 */ /* 0x000fe20000000000 */
[----:B------:R-:W-:Y:S02]  /*b1f0*/  ISETP.GE.U32.AND P3, PT, R14, UR4, PT ;  /* 0x000000040e007c0c */ /* 0x000fe4000bf66070 */
[----:B------:R-:W-:Y:S02]  /*b200*/  @!P0 LEA.HI.X R11, R12, R11, R31, 0x1, P4 ;  /* 0x0000000b0c0b8211 */ /* 0x000fe400020f0c1f */
[----:B------:R-:W-:-:S02]  /*b210*/  ISETP.GE.U32.AND P1, PT, R0, UR4, PT ;  /* 0x0000000400007c0c */ /* 0x000fc4000bf26070 */
[----:B------:R-:W-:-:S04]  /*b220*/  SHF.R.S32.HI R32, RZ, 0x1f, R14 ;  /* 0x0000001fff207819 */ /* 0x000fc8000001140e */
[----:B------:R-:W-:Y:S02]  /*b230*/  ISETP.GE.AND.EX P3, PT, R32, UR5, PT, P3 ;  /* 0x0000000520007c0c */ /* 0x000fe4000bf66330 */
[C---:B--2---:R-:W-:Y:S02]  /*b240*/  PRMT R5, R16.reuse, 0x7632, R5 ;  /* 0x0000763210057816 */ /* 0x044fe40000000005 */
[----:B------:R-:W-:-:S03]  /*b250*/  SHF.L.U32 R16, R16, 0x10, RZ ;  /* 0x0000001010107819 */ /* 0x000fc600000006ff */
[----:B------:R-:W-:Y:S02]  /*b260*/  IMAD.U32 R28, R5, 0x10000, RZ ;  /* 0x00010000051c7824 */ /* 0x000fe400078e00ff */
[C---:B------:R-:W-:Y:S02]  /*b270*/  FADD.FTZ R5, -R21.reuse, R16 ;  /* 0x0000001015057221 */ /* 0x040fe40000010100 */
[----:B------:R-:W-:Y:S02]  /*b280*/  FADD.FTZ R29, -R21, R28 ;  /* 0x0000001c151d7221 */ /* 0x000fe40000010100 */
[-C--:B------:R-:W-:Y:S01]  /*b290*/  FMUL.FTZ R15, R5, R22.reuse ;  /* 0x00000016050f7220 */ /* 0x080fe20000410000 */
[----:B------:R-:W-:Y:S01]  /*b2a0*/  SHF.R.S32.HI R5, RZ, 0x1f, R0 ;  /* 0x0000001fff057819 */ /* 0x000fe20000011400 */
[----:B------:R-:W-:Y:S02]  /*b2b0*/  FMUL.FTZ R29, R29, R22 ;  /* 0x000000161d1d7220 */ /* 0x000fe40000410000 */
[----:B------:R-:W-:Y:S01]  /*b2c0*/  FFMA.FTZ R15, R24, R15, R27 ;  /* 0x0000000f180f7223 */ /* 0x000fe2000001001b */
[----:B------:R-:W-:Y:S01]  /*b2d0*/  ISETP.GE.AND.EX P1, PT, R5, UR5, PT, P1 ;  /* 0x0000000505007c0c */ /* 0x000fe2000bf26310 */
[----:B------:R-:W-:-:S05]  /*b2e0*/  FFMA.FTZ R16, R25, R29, R26 ;  /* 0x0000001d19107223 */ /* 0x000fca000001001a */
[----:B------:R-:W-:-:S05]  /*b2f0*/  @!P0 F2FP.BF16.F32.PACK_AB R13, R16, R15 ;  /* 0x0000000f100d823e */ /* 0x000fca00000010ff */
[----:B------:R0:W-:Y:S01]  /*b300*/  @!P0 STG.E desc[UR6][R10.64], R13 ;  /* 0x0000000d0a008986 */ /* 0x0001e2000c101906 */
[----:B-1-34-:R-:W-:Y:S05]  /*b310*/  @P2 BRA `(.L_x_2321) ;  /* 0x0000000000542947 */ /* 0x01afea0003800000 */
[----:B------:R-:W1:Y:S01]  /*b320*/  LDCU.64 UR8, c[0x0][0x3e0] ;  /* 0x00007c00ff0877ac */ /* 0x000e620008000a00 */
[C---:B0-----:R-:W-:Y:S02]  /*b330*/  PRMT R10, R17.reuse, 0x7632, R10 ;  /* 0x00007632110a7816 */ /* 0x041fe4000000000a */
[----:B------:R-:W-:Y:S01]  /*b340*/  MOV R11, R9 ;  /* 0x00000009000b7202 */ /* 0x000fe20000000f00 */
[----:B------:R-:W0:Y:S01]  /*b350*/  LDCU.64 UR10, c[0x0][0x380] ;  /* 0x00007000ff0a77ac */ /* 0x000e220008000a00 */
[----:B------:R-:W-:Y:S01]  /*b360*/  SHF.L.U32 R16, R17, 0x10, RZ ;  /* 0x0000001011107819 */ /* 0x000fe200000006ff */
[----:B------:R-:W-:Y:S02]  /*b370*/  IMAD.U32 R28, R10, 0x10000, RZ ;  /* 0x000100000a1c7824 */ /* 0x000fe400078e00ff */
[----:B------:R-:W-:Y:S02]  /*b380*/  IMAD.MOV.U32 R10, RZ, RZ, R6 ;  /* 0x000000ffff0a7224 */ /* 0x000fe400078e0006 */
[----:B------:R-:W-:-:S04]  /*b390*/  FADD.FTZ R15, -R21, R28 ;  /* 0x0000001c150f7221 */ /* 0x000fc80000010100 */
[----:B------:R-:W-:Y:S01]  /*b3a0*/  FMUL.FTZ R15, R15, R22 ;  /* 0x000000160f0f7220 */ /* 0x000fe20000410000 */
[----:B-1----:R-:W-:Y:S02]  /*b3b0*/  IMAD R30, R30, UR8, RZ ;  /* 0x000000081e1e7c24 */ /* 0x002fe4000f8e02ff */
[----:B------:R-:W-:-:S04]  /*b3c0*/  IMAD.WIDE.U32 R12, R33, UR8, R10 ;  /* 0x00000008210c7c25 */ /* 0x000fc8000f8e000a */
[----:B------:R-:W-:Y:S01]  /*b3d0*/  FADD.FTZ R11, -R21, R16 ;  /* 0x00000010150b7221 */ /* 0x000fe20000010100 */
[----:B------:R-:W-:Y:S01]  /*b3e0*/  FFMA.FTZ R16, R25, R15, R26 ;  /* 0x0000000f19107223 */ /* 0x000fe2000001001a */
[----:B------:R-:W-:Y:S02]  /*b3f0*/  IMAD R33, R33, UR9, R30 ;  /* 0x0000000921217c24 */ /* 0x000fe4000f8e021e */
[----:B------:R-:W-:Y:S01]  /*b400*/  FMUL.FTZ R11, R11, R22 ;  /* 0x000000160b0b7220 */ /* 0x000fe20000410000 */
[----:B0-----:R-:W-:Y:S01]  /*b410*/  LEA R10, P2, R12, UR10, 0x1 ;  /* 0x0000000a0c0a7c11 */ /* 0x001fe2000f8408ff */
[----:B------:R-:W-:Y:S02]  /*b420*/  IMAD.IADD R33, R13, 0x1, R33 ;  /* 0x000000010d217824 */ /* 0x000fe400078e0221 */
[----:B------:R-:W-:-:S03]  /*b430*/  FFMA.FTZ R13, R24, R11, R27 ;  /* 0x0000000b180d7223 */ /* 0x000fc6000001001b */
[----:B------:R-:W-:Y:S02]  /*b440*/  LEA.HI.X R11, R12, UR11, R33, 0x1, P2 ;  /* 0x0000000b0c0b7c11 */ /* 0x000fe400090f0c21 */
[----:B------:R-:W-:-:S05]  /*b450*/  F2FP.BF16.F32.PACK_AB R13, R16, R13 ;  /* 0x0000000d100d723e */ /* 0x000fca00000010ff */
[----:B------:R1:W-:Y:S02]  /*b460*/  STG.E desc[UR6][R10.64], R13 ;  /* 0x0000000d0a007986 */ /* 0x0003e4000c101906 */
.L_x_2321:
[----:B------:R-:W-:Y:S05]  /*b470*/  BSYNC.RECONVERGENT B0 ;  /* 0x0000000000007941 */ /* 0x000fea0003800200 */
.L_x_2320:
[----:B------:R-:W-:Y:S04]  /*b480*/  BSSY.RECONVERGENT B0, `(.L_x_2322) ;  /* 0x0000017000007945 */ /* 0x000fe80003800200 */
[----:B------:R-:W-:Y:S05]  /*b490*/  @P3 BRA `(.L_x_2323) ;  /* 0x0000000000543947 */ /* 0x000fea0003800000 */
[----:B------:R-:W2:Y:S01]  /*b4a0*/  LDCU.64 UR8, c[0x0][0x3e0] ;  /* 0x00007c00ff0877ac */ /* 0x000ea20008000a00 */
[----:B01----:R-:W-:Y:S01]  /*b4b0*/  PRMT R10, R18, 0x7632, R10 ;  /* 0x00007632120a7816 */ /* 0x003fe2000000000a */
[----:B------:R-:W-:Y:S01]  /*b4c0*/  IMAD.MOV.U32 R11, RZ, RZ, R9 ;  /* 0x000000ffff0b7224 */ /* 0x000fe200078e0009 */
[----:B------:R-:W0:Y:S02]  /*b4d0*/  LDCU.64 UR10, c[0x0][0x380] ;  /* 0x00007000ff0a77ac */ /* 0x000e240008000a00 */
[----:B------:R-:W-:Y:S01]  /*b4e0*/  SHF.L.U32 R16, R10, 0x10, RZ ;  /* 0x000000100a107819 */ /* 0x000fe200000006ff */
[----:B------:R-:W-:Y:S02]  /*b4f0*/  IMAD.MOV.U32 R10, RZ, RZ, R6 ;  /* 0x000000ffff0a7224 */ /* 0x000fe400078e0006 */
[----:B------:R-:W-:Y:S02]  /*b500*/  IMAD.U32 R18, R18, 0x10000, RZ ;  /* 0x0001000012127824 */ /* 0x000fe400078e00ff */
[----:B------:R-:W-:-:S04]  /*b510*/  FADD.FTZ R15, -R21, R16 ;  /* 0x00000010150f7221 */ /* 0x000fc80000010100 */
[----:B------:R-:W-:Y:S01]  /*b520*/  FMUL.FTZ R15, R15, R22 ;  /* 0x000000160f0f7220 */ /* 0x000fe20000410000 */
[----:B--2---:R-:W-:Y:S02]  /*b530*/  IMAD R17, R32, UR8, RZ ;  /* 0x0000000820117c24 */ /* 0x004fe4000f8e02ff */
[----:B------:R-:W-:-:S04]  /*b540*/  IMAD.WIDE.U32 R12, R14, UR8, R10 ;  /* 0x000000080e0c7c25 */ /* 0x000fc8000f8e000a */
[----:B------:R-:W-:Y:S01]  /*b550*/  FADD.FTZ R11, -R21, R18 ;  /* 0x00000012150b7221 */ /* 0x000fe20000010100 */
[----:B------:R-:W-:-:S03]  /*b560*/  IMAD R17, R14, UR9, R17 ;  /* 0x000000090e117c24 */ /* 0x000fc6000f8e0211 */
[----:B------:R-:W-:Y:S01]  /*b570*/  FMUL.FTZ R11, R11, R22 ;  /* 0x000000160b0b7220 */ /* 0x000fe20000410000 */
[----:B------:R-:W-:Y:S01]  /*b580*/  FFMA.FTZ R14, R25, R15, R26 ;  /* 0x0000000f190e7223 */ /* 0x000fe2000001001a */
[----:B0-----:R-:W-:Y:S02]  /*b590*/  LEA R10, P2, R12, UR10, 0x1 ;  /* 0x0000000a0c0a7c11 */ /* 0x001fe4000f8408ff */
[----:B------:R-:W-:Y:S01]  /*b5a0*/  IADD3 R17, PT, PT, R13, R17, RZ ;  /* 0x000000110d117210 */ /* 0x000fe20007ffe0ff */
[----:B------:R-:W-:-:S03]  /*b5b0*/  FFMA.FTZ R13, R24, R11, R27 ;  /* 0x0000000b180d7223 */ /* 0x000fc6000001001b */
[----:B------:R-:W-:Y:S02]  /*b5c0*/  LEA.HI.X R11, R12, UR11, R17, 0x1, P2 ;  /* 0x0000000b0c0b7c11 */ /* 0x000fe400090f0c11 */
[----:B------:R-:W-:-:S05]  /*b5d0*/  F2FP.BF16.F32.PACK_AB R13, R14, R13 ;  /* 0x0000000d0e0d723e */ /* 0x000fca00000010ff */
[----:B------:R2:W-:Y:S02]  /*b5e0*/  STG.E desc[UR6][R10.64], R13 ;  /* 0x0000000d0a007986 */ /* 0x0005e4000c101906 */
.L_x_2323:
[----:B------:R-:W-:Y:S05]  /*b5f0*/  BSYNC.RECONVERGENT B0 ;  /* 0x0000000000007941 */ /* 0x000fea0003800200 */
.L_x_2322:
[----:B------:R-:W-:Y:S04]  /*b600*/  BSSY.RECONVERGENT B0, `(.L_x_2324) ;  /* 0x0000017000007945 */ /* 0x000fe80003800200 */
[----:B------:R-:W-:Y:S05]  /*b610*/  @P1 BRA `(.L_x_2325) ;  /* 0x0000000000541947 */ /* 0x000fea0003800000 */
[----:B------:R-:W3:Y:S01]  /*b620*/  LDCU.64 UR4, c[0x0][0x3e0] ;  /* 0x00007c00ff0477ac */ /* 0x000ee20008000a00 */
[C---:B012---:R-:W-:Y:S01]  /*b630*/  PRMT R10, R19.reuse, 0x7632, R10 ;  /* 0x00007632130a7816 */ /* 0x047fe2000000000a */
[----:B------:R-:W-:Y:S01]  /*b640*/  IMAD.MOV.U32 R11, RZ, RZ, R9 ;  /* 0x000000ffff0b7224 */ /* 0x000fe200078e0009 */
[----:B------:R-:W0:Y:S01]  /*b650*/  LDCU.64 UR8, c[0x0][0x380] ;  /* 0x00007000ff0877ac */ /* 0x000e220008000a00 */
[----:B------:R-:W-:Y:S02]  /*b660*/  IMAD.U32 R14, R19, 0x10000, RZ ;  /* 0x00010000130e7824 */ /* 0x000fe400078e00ff */
[----:B------:R-:W-:Y:S01]  /*b670*/  IMAD.U32 R16, R10, 0x10000, RZ ;  /* 0x000100000a107824 */ /* 0x000fe200078e00ff */
[----:B------:R-:W-:Y:S01]  /*b680*/  MOV R10, R6 ;  /* 0x00000006000a7202 */ /* 0x000fe20000000f00 */
[----:B---3--:R-:W-:Y:S02]  /*b690*/  IMAD R15, R5, UR4, RZ ;  /* 0x00000004050f7c24 */ /* 0x008fe4000f8e02ff */
[----:B------:R-:W-:-:S02]  /*b6a0*/  FADD.FTZ R5, -R21, R14 ;  /* 0x0000000e15057221 */ /* 0x000fc40000010100 */
[----:B------:R-:W-:-:S04]  /*b6b0*/  IMAD.WIDE.U32 R12, R0, UR4, R10 ;  /* 0x00000004000c7c25 */ /* 0x000fc8000f8e000a */
[----:B------:R-:W-:Y:S01]  /*b6c0*/  FADD.FTZ R11, -R21, R16 ;  /* 0x00000010150b7221 */ /* 0x000fe20000010100 */
[-C--:B------:R-:W-:Y:S01]  /*b6d0*/  FMUL.FTZ R5, R5, R22.reuse ;  /* 0x0000001605057220 */ /* 0x080fe20000410000 */
[----:B------:R-:W-:Y:S02]  /*b6e0*/  IMAD R15, R0, UR5, R15 ;  /* 0x00000005000f7c24 */ /* 0x000fe4000f8e020f */
[----:B------:R-:W-:Y:S01]  /*b6f0*/  FMUL.FTZ R11, R11, R22 ;  /* 0x000000160b0b7220 */ /* 0x000fe20000410000 */
[----:B0-----:R-:W-:Y:S01]  /*b700*/  LEA R10, P1, R12, UR8, 0x1 ;  /* 0x000000080c0a7c11 */ /* 0x001fe2000f8208ff */
[----:B------:R-:W-:Y:S02]  /*b710*/  FFMA.FTZ R5, R24, R5, R27 ;  /* 0x0000000518057223 */ /* 0x000fe4000001001b */
[----:B------:R-:W-:Y:S01]  /*b720*/  FFMA.FTZ R0, R25, R11, R26 ;  /* 0x0000000b19007223 */ /* 0x000fe2000001001a */
[----:B------:R-:W-:-:S04]  /*b730*/  IADD3 R15, PT, PT, R13, R15, RZ ;  /* 0x0000000f0d0f7210 */ /* 0x000fc80007ffe0ff */
[----:B------:R-:W-:Y:S02]  /*b740*/  LEA.HI.X R11, R12, UR9, R15, 0x1, P1 ;  /* 0x000000090c0b7c11 */ /* 0x000fe400088f0c0f */
[----:B------:R-:W-:-:S05]  /*b750*/  F2FP.BF16.F32.PACK_AB R5, R0, R5 ;  /* 0x000000050005723e */ /* 0x000fca00000010ff */
[----:B------:R3:W-:Y:S02]  /*b760*/  STG.E desc[UR6][R10.64], R5 ;  /* 0x000000050a007986 */ /* 0x0007e4000c101906 */
.L_x_2325:
[----:B------:R-:W-:Y:S05]  /*b770*/  BSYNC.RECONVERGENT B0 ;  /* 0x0000000000007941 */ /* 0x000fea0003800200 */
.L_x_2324:
[----:B------:R-:W-:-:S07]  /*b780*/  IMAD.MOV.U32 R0, RZ, RZ, 0x4 ;  /* 0x00000004ff007424 */ /* 0x000fce00078e00ff */
.L_x_2332:
        /* <DEDUP_REMOVED lines=14> */
[----:B0-----:R-:W-:-:S03]  /*b870*/  @!P1 IMAD.WIDE.U32 R16, R31, R32, R16 ;  /* 0x000000201f109225 */ /* 0x001fc600078e0010 */
[----:B-1----:R-:W-:Y:S02]  /*b880*/  @!P1 LEA R10, P2, R16, R10, 0x1 ;  /* 0x0000000a100a9211 */ /* 0x002fe400078408ff */
[C---:B--2---:R-:W-:Y:S01]  /*b890*/  PRMT R5, R12.reuse, 0x7632, R5 ;  /* 0x000076320c057816 */ /* 0x044fe20000000005 */
[----:B------:R-:W-:Y:S02]  /*b8a0*/  IMAD.U32 R18, R12, 0x10000, RZ ;  /* 0x000100000c127824 */ /* 0x000fe400078e00ff */
[----:B------:R-:W-:Y:S01]  /*b8b0*/  @!P1 IMAD R12, R19, R32, RZ ;  /* 0x00000020130c9224 */ /* 0x000fe200078e02ff */
[----:B------:R-:W-:Y:S01]  /*b8c0*/  SHF.L.U32 R28, R5, 0x10, RZ ;  /* 0x00000010051c7819 */ /* 0x000fe200000006ff */
[----:B------:R-:W-:Y:S01]  /*b8d0*/  FADD.FTZ R5, -R21, R18 ;  /* 0x0000001215057221 */ /* 0x000fe20000010100 */
[C---:B------:R-:W-:Y:S01]  /*b8e0*/  IADD3 R18, PT, PT, R31.reuse, 0x8, RZ ;  /* 0x000000081f127810 */ /* 0x040fe20007ffe0ff */
[----:B------:R-:W-:Y:S02]  /*b8f0*/  @!P1 IMAD R29, R31, R33, R12 ;  /* 0x000000211f1d9224 */ /* 0x000fe400078e020c */
[----:B------:R-:W-:Y:S01]  /*b900*/  FADD.FTZ R19, -R21, R28 ;  /* 0x0000001c15137221 */ /* 0x000fe20000010100 */
[----:B------:R-:W-:Y:S01]  /*b910*/  FMUL.FTZ R5, R5, R22 ;  /* 0x0000001605057220 */ /* 0x000fe20000410000 */
[----:B------:R-:W-:Y:S01]  /*b920*/  ISETP.GE.U32.AND P3, PT, R18, UR12, PT ;  /* 0x0000000c12007c0c */ /* 0x000fe2000bf66070 */
[----:B------:R-:W-:-:S02]  /*b930*/  VIADD R28, R31, 0x10 ;  /* 0x000000101f1c7836 */ /* 0x000fc40000000000 */
[----:B------:R-:W-:Y:S01]  /*b940*/  FMUL.FTZ R19, R19, R22 ;  /* 0x0000001613137220 */ /* 0x000fe20000410000 */
[----:B------:R-:W-:Y:S01]  /*b950*/  FFMA.FTZ R12, R24, R5, R27 ;  /* 0x00000005180c7223 */ /* 0x000fe2000001001b */
[----:B------:R-:W-:Y:S02]  /*b960*/  @!P1 IMAD.IADD R5, R17, 0x1, R29 ;  /* 0x0000000111059824 */ /* 0x000fe400078e021d */
[----:B------:R-:W-:Y:S01]  /*b970*/  FFMA.FTZ R17, R25, R19, R26 ;  /* 0x0000001319117223 */ /* 0x000fe2000001001a */
[----:B------:R-:W-:Y:S02]  /*b980*/  ISETP.GE.U32.AND P4, PT, R28, UR12, PT ;  /* 0x0000000c1c007c0c */ /* 0x000fe4000bf86070 */
        /* <DEDUP_REMOVED lines=8> */
[----:B------:R-:W-:Y:S02]  /*ba10*/  SHF.R.S32.HI R30, RZ, 0x1f, R5 ;  /* 0x0000001fff1e7819 */ /* 0x000fe40000011405 */
[----:B------:R-:W-:-:S02]  /*ba20*/  ISETP.GE.AND.EX P4, PT, R29, UR13, PT, P4 ;  /* 0x0000000d1d007c0c */ /* 0x000fc4000bf86340 */
[----:B------:R-:W-:-:S03]  /*ba30*/  ISETP.GE.AND.EX P2, PT, R30, UR13, PT, P2 ;  /* 0x0000000d1e007c0c */ /* 0x000fc6000bf46320 */
[----:B0-----:R-:W-:Y:S10]  /*ba40*/  @P3 BRA `(.L_x_2327) ;  /* 0x00000000004c3947 */ /* 0x001ff40003800000 */
        /* <DEDUP_REMOVED lines=19> */
.L_x_2327:
[----:B------:R-:W-:Y:S05]  /*bb80*/  BSYNC.RECONVERGENT B0 ;  /* 0x0000000000007941 */ /* 0x000fea0003800200 */
.L_x_2326:
[----:B------:R-:W-:Y:S04]  /*bb90*/  BSSY.RECONVERGENT B0, `(.L_x_2328) ;  /* 0x0000015000007945 */ /* 0x000fe80003800200 */
[----:B------:R-:W-:Y:S05]  /*bba0*/  @P4 BRA `(.L_x_2329) ;  /* 0x00000000004c4947 */ /* 0x000fea0003800000 */
[C---:B------:R-:W-:Y:S01]  /*bbb0*/  PRMT R10, R14.reuse, 0x7632, R10 ;  /* 0x000076320e0a7816 */ /* 0x040fe2000000000a */
        /* <DEDUP_REMOVED lines=18> */
.L_x_2329:
[----:B------:R-:W-:Y:S05]  /*bce0*/  BSYNC.RECONVERGENT B0 ;  /* 0x0000000000007941 */ /* 0x000fea0003800200 */
.L_x_2328:
[----:B------:R-:W-:Y:S04]  /*bcf0*/  BSSY.RECONVERGENT B0, `(.L_x_2330) ;  /* 0x0000015000007945 */ /* 0x000fe80003800200 */
[----:B------:R-:W-:Y:S05]  /*bd00*/  @P2 BRA `(.L_x_2331) ;  /* 0x00000000004c2947 */ /* 0x000fea0003800000 */
[C---:B------:R-:W-:Y:S01]  /*bd10*/  PRMT R10, R15.reuse, 0x7632, R10 ;  /* 0x000076320f0a7816 */ /* 0x040fe2000000000a */
[----:B------:R-:W-:Y:S01]  /*bd20*/  IMAD R16, R30, UR14, RZ ;  /* 0x0000000e1e107c24 */ /* 0x000fe2000f8e02ff */
[----:B01----:R-:W-:Y:S01]  /*bd30*/  SHF.L.U32 R12, R15, 0x10, RZ ;  /* 0x000000100f0c7819 */ /* 0x003fe200000006ff */
[----:B------:R-:W-:Y:S02]  /*bd40*/  IMAD.MOV.U32 R11, RZ, RZ, R9 ;  /* 0x000000ffff0b7224 */ /* 0x000fe400078e0009 */
[----:B------:R-:W-:Y:S01]  /*bd50*/  IMAD.U32 R14, R10, 0x10000, RZ ;  /* 0x000100000a0e7824 */ /* 0x000fe200078e00ff */
[----:B------:R-:W-:Y:S01]  /*bd60*/  MOV R10, R6 ;  /* 0x00000006000a7202 */ /* 0x000fe20000000f00 */
[----:B------:R-:W-:Y:S02]  /*bd70*/  IMAD R15, R5, UR15, R16 ;  /* 0x0000000f050f7c24 */ /* 0x000fe4000f8e0210 */
[----:B------:R-:W-:Y:S02]  /*bd80*/  FADD.FTZ R13, -R21, R14 ;  /* 0x0000000e150d7221 */ /* 0x000fe40000010100 */
[----:B------:R-:W-:-:S04]  /*bd90*/  IMAD.WIDE.U32 R10, R5, UR14, R10 ;  /* 0x0000000e050a7c25 */ /* 0x000fc8000f8e000a */
[----:B------:R-:W-:Y:S01]  /*bda0*/  FADD.FTZ R5, -R21, R12 ;  /* 0x0000000c15057221 */ /* 0x000fe20000010100 */
[----:B------:R-:W-:-:S03]  /*bdb0*/  FMUL.FTZ R13, R13, R22 ;  /* 0x000000160d0d7220 */ /* 0x000fc60000410000 */
[----:B------:R-:W-:Y:S01]  /*bdc0*/  FMUL.FTZ R5, R5, R22 ;  /* 0x0000001605057220 */ /* 0x000fe20000410000 */
[----:B------:R-:W-:Y:S01]  /*bdd0*/  FFMA.FTZ R14, R25, R13, R26 ;  /* 0x0000000d190e7223 */ /* 0x000fe2000001001a */
[----:B------:R-:W-:Y:S02]  /*bde0*/  IADD3 R11, PT, PT, R11, R15, RZ ;  /* 0x0000000f0b0b7210 */ /* 0x000fe40007ffe0ff */
[----:B------:R-:W-:Y:S01]  /*bdf0*/  FFMA.FTZ R5, R24, R5, R27 ;  /* 0x0000000518057223 */ /* 0x000fe2000001001b */
[----:B------:R-:W-:-:S04]  /*be00*/  LEA R12, P1, R10, UR16, 0x1 ;  /* 0x000000100a0c7c11 */ /* 0x000fc8000f8208ff */
[----:B------:R-:W-:Y:S02]  /*be10*/  LEA.HI.X R13, R10, UR17, R11, 0x1, P1 ;  /* 0x000000110a0d7c11 */ /* 0x000fe400088f0c0b */
[----:B------:R-:W-:-:S05]  /*be20*/  F2FP.BF16.F32.PACK_AB R5, R14, R5 ;  /* 0x000000050e05723e */ /* 0x000fca00000010ff */
[----:B------:R2:W-:Y:S02]  /*be30*/  STG.E desc[UR6][R12.64], R5 ;  /* 0x000000050c007986 */ /* 0x0005e4000c101906 */
.L_x_2331:
[----:B------:R-:W-:Y:S05]  /*be40*/  BSYNC.RECONVERGENT B0 ;  /* 0x0000000000007941 */ /* 0x000fea0003800200 */
.L_x_2330:
[----:B------:R-:W-:Y:S05]  /*be50*/  @P5 BRA `(.L_x_2332) ;  /* 0xfffffff8004c5947 */ /* 0x000fea000383ffff */
.L_x_2319:
[----:B--23--:R-:W2:Y:S01]  /*be60*/  LDL.LU R5, [R1+0x2a0] ;  /* 0x0002a00001057983 */ /* 0x00cea20000300800 */
[----:B------:R-:W3:Y:S01]  /*be70*/  LDCU UR4, c[0x0][0x3f8] ;  /* 0x00007f00ff0477ac */ /* 0x000ee20008000800 */
[----:B------:R-:W-:Y:S01]  /*be80*/  IMAD.IADD R4, R23, 0x1, R4 ;  /* 0x0000000117047824 */ /* 0x000fe200078e0204 */
[----:B------:R-:W3:Y:S02]  /*be90*/  LDCU UR5, c[0x0][0x3c8] ;  /* 0x00007900ff0577ac */ /* 0x000ee40008000800 */
[----:B---3--:R-:W-:-:S06]  /*bea0*/  UIMAD UR4, UR4, UR5, URZ ;  /* 0x00000005040472a4 */ /* 0x008fcc000f8e02ff */
[----:B------:R-:W-:Y:S02]  /*beb0*/  ISETP.GE.AND P1, PT, R4, UR4, PT ;  /* 0x0000000404007c0c */ /* 0x000fe4000bf26270 */
[----:B--2---:R-:W-:-:S05]  /*bec0*/  IADD3 R5, PT, PT, R5, 0x1, RZ ;  /* 0x0000000105057810 */ /* 0x004fca0007ffe0ff */
[----:B------:R2:W-:Y:S06]  /*bed0*/  STL [R1+0x2a0], R5 ;  /* 0x0002a00501007387 */ /* 0x0005ec0000100800 */
[----:B------:R-:W-:Y:S05]  /*bee0*/  @!P1 BRA `(.L_x_2333) ;  /* 0xffffff4000d09947 */ /* 0x000fea000383ffff */
[----:B------:R-:W-:Y:S05]  /*bef0*/  EXIT ;  /* 0x000000000000794d */ /* 0x000fea0003800000 */
.L_x_2334:
        /* <DEDUP_REMOVED lines=16> */
.L_x_4779:


//--------------------- .text._Z35group_norm_nhwc_fwd_one_pass_kernelI11Bf16IOFp16WLi64ELi98ELi392EEv26Group_norm_nhwc_fwd_params --------------------------
	.section	.text._Z35group_norm_nhwc_fwd_one_pass_kernelI11Bf16IOFp16WLi64ELi98ELi392EEv26Group_norm_nhwc_fwd_params,"ax",@progbits
	.align	128
        .global         _Z35group_norm_nhwc_fwd_one_pass_kernelI11Bf16IOFp16WLi64ELi98ELi392EEv26Group_norm_nhwc_fwd_params
        .type           _Z35group_norm_nhwc_fwd_one_pass_kernelI11Bf16IOFp16WLi64ELi98ELi392EEv26Group_norm_nhwc_fwd_params,@function
        .size           _Z35group_norm_nhwc_fwd_one_pass_kernelI11Bf16IOFp16WLi64ELi98ELi392EEv26Group_norm_nhwc_fwd_params,(.L_x_4780 - _Z35group_norm_nhwc_fwd_one_pass_kernelI11Bf16IOFp16WLi64ELi98ELi392EEv26Group_norm_nhwc_fwd_params)
        .other          _Z35group_norm_nhwc_fwd_one_pass_kernelI11Bf16IOFp16WLi64ELi98ELi392EEv26Group_norm_nhwc_fwd_params,@"STO_CUDA_ENTRY STV_DEFAULT"
_Z35group_norm_nhwc_fwd_one_pass_kernelI11Bf16IOFp16WLi64ELi98ELi392EEv26Group_norm_nhwc_fwd_params:
.text._Z35group_norm_nhwc_fwd_one_pass_kernelI11Bf16IOFp16WLi64ELi98ELi392EEv26Group_norm_nhwc_fwd_params:
        /* <DEDUP_REMOVED lines=41> */
.L_x_2376:
        /* <DEDUP_REMOVED lines=297> */
.L_x_2336:
[----:B------:R-:W-:Y:S05]  /*1520*/  BSYNC.RECONVERGENT B0 ;  /* 0x0000000000007941 */ /* 0x000fea0003800200 */
.L_x_2335:
        /* <DEDUP_REMOVED lines=26> */
.L_x_2339:
[----:B0-----:R-:W2:Y:S04]  /*16d0*/  LDG.E.STRONG.GPU R18, desc[UR6][R16.64] ;  /* 0x0000000610127981 */ /* 0x001ea8000c1ef900 */
[----:B--2---:R-:W-:Y:S01]  /*16e0*/  CCTL.IVALL ;  /* 0x00000000ff00798f */ /* 0x004fe20002000000 */
[----:B------:R-:W-:Y:S05]  /*16f0*/  YIELD ;  /* 0x0000000000007946 */ /* 0x000fea0003800000 */
[----:B------:R-:W-:-:S13]  /*1700*/  ISETP.NE.AND P1, PT, R18, R25, PT ;  /* 0x000000191200720c */ /* 0x000fda0003f25270 */
[----:B------:R-:W-:Y:S05]  /*1710*/  @P1 BRA `(.L_x_2339) ;  /* 0xfffffffc00ec1947 */ /* 0x000fea000383ffff */
.L_x_2338:
        /* <DEDUP_REMOVED lines=14> */
.L_x_2341:
        /* <DEDUP_REMOVED lines=62> */
.L_x_2340:
        /* <DEDUP_REMOVED lines=36> */
.L_x_2342:
        /* <DEDUP_REMOVED lines=18> */
.L_x_2343:
        /* <DEDUP_REMOVED lines=9> */
.L_x_2344:
[----:B------:R-:W-:Y:S05]  /*1fd0*/  BSYNC.RECONVERGENT B0 ;  /* 0x0000000000007941 */ /* 0x000fea0003800200 */
.L_x_2337:
        /* <DEDUP_REMOVED lines=38> */
[----:B--2---:R-:W-:Y:S02]  /*2240*/  HADD2.F32 R24, -RZ, R30.H0_H0 ;  /* 0x2000001eff187230 */ /* 0x004fe40000004100 */
[----:B---3--:R-:W-:Y:S02]  /*2250*/  HADD2.F32 R25, -RZ, R31.H0_H0 ;  /* 0x2000001fff197230 */ /* 0x008fe40000004100 */
[----:B-----5:R-:W-:Y:S02]  /*2260*/  HADD2.F32 R27, -RZ, R53.H0_H0 ;  /* 0x20000035ff1b7230 */ /* 0x020fe40000004100 */
[----:B------:R-:W-:Y:S01]  /*2270*/  HADD2.F32 R26, -RZ, R55.H0_H0 ;  /* 0x20000037ff1a7230 */ /* 0x000fe20000004100 */
        /* <DEDUP_REMOVED lines=28> */
.L_x_2348:
[----:B------:R-:W-:Y:S05]  /*2440*/  BSYNC.RECONVERGENT B1 ;  /* 0x0000000000017941 */ /* 0x000fea0003800200 */
.L_x_2347:
        /* <DEDUP_REMOVED lines=20> */
.L_x_2350:
[----:B------:R-:W-:Y:S05]  /*2590*/  BSYNC.RECONVERGENT B1 ;  /* 0x0000000000017941 */ /* 0x000fea0003800200 */
.L_x_2349:
        /* <DEDUP_REMOVED lines=30> */
.L_x_2352:
[----:B------:R-:W-:Y:S05]  /*2780*/  BSYNC.RECONVERGENT B1 ;  /* 0x0000000000017941 */ /* 0x000fea0003800200 */
.L_x_2351:
        /* <DEDUP_REMOVED lines=20> */
.L_x_2354:
[----:B------:R-:W-:Y:S05]  /*28d0*/  BSYNC.RECONVERGENT B1 ;  /* 0x0000000000017941 */ /* 0x000fea0003800200 */
.L_x_2353:
        /* <DEDUP_REMOVED lines=20> */
.L_x_2356:
[----:B------:R-:W-:Y:S05]  /*2a20*/  BSYNC.RECONVERGENT B1 ;  /* 0x0000000000017941 */ /* 0x000fea0003800200 */
.L_x_2355:
        /* <DEDUP_REMOVED lines=20> */
.L_x_2358:
[----:B------:R-:W-:Y:S05]  /*2b70*/  BSYNC.RECONVERGENT B1 ;  /* 0x0000000000017941 */ /* 0x000fea0003800200 */
.L_x_2357:
        /* <DEDUP_REMOVED lines=20> */
.L_x_2360:
[----:B------:R-:W-:Y:S05]  /*2cc0*/  BSYNC.RECONVERGENT B1 ;  /* 0x0000000000017941 */ /* 0x000fea0003800200 */
.L_x_2359:
        /* <DEDUP_REMOVED lines=19> */
.L_x_2346:
        /* <DEDUP_REMOVED lines=37> */
.L_x_2363:
[----:B------:R-:W-:Y:S05]  /*3050*/  BSYNC.RECONVERGENT B1 ;  /* 0x0000000000017941 */ /* 0x000fea0003800200 */
.L_x_2362:
        /* <DEDUP_REMOVED lines=30> */
.L_x_2365:
[----:B------:R-:W-:Y:S05]  /*3240*/  BSYNC.RECONVERGENT B1 ;  /* 0x0000000000017941 */ /* 0x000fea0003800200 */
.L_x_2364:
        /* <DEDUP_REMOVED lines=40> */
.L_x_2367:
[----:B------:R-:W-:Y:S05]  /*34d0*/  BSYNC.RECONVERGENT B1 ;  /* 0x0000000000017941 */ /* 0x000fea0003800200 */
.L_x_2366:
        /* <DEDUP_REMOVED lines=30> */
.L_x_2369:
[----:B------:R-:W-:Y:S05]  /*36c0*/  BSYNC.RECONVERGENT B1 ;  /* 0x0000000000017941 */ /* 0x000fea0003800200 */
.L_x_2368:
        /* <DEDUP_REMOVED lines=30> */
.L_x_2371:
[----:B------:R-:W-:Y:S05]  /*38b0*/  BSYNC.RECONVERGENT B1 ;  /* 0x0000000000017941 */ /* 0x000fea0003800200 */
.L_x_2370:
        /* <DEDUP_REMOVED lines=30> */
.L_x_2373:
[----:B------:R-:W-:Y:S05]  /*3aa0*/  BSYNC.RECONVERGENT B1 ;  /* 0x0000000000017941 */ /* 0x000fea0003800200 */
.L_x_2372:
        /* <DEDUP_REMOVED lines=30> */
.L_x_2375:
[----:B------:R-:W-:Y:S05]  /*3c90*/  BSYNC.RECONVERGENT B1 ;  /* 0x0000000000017941 */ /* 0x000fea0003800200 */
.L_x_2374:
        /* <DEDUP_REMOVED lines=28> */
.L_x_2361:
[----:B------:R-:W-:Y:S05]  /*3e60*/  BSYNC.RECONVERGENT B0 ;  /* 0x0000000000007941 */ /* 0x000fea0003800200 */
.L_x_2345:
        /* <DEDUP_REMOVED lines=8> */
.L_x_2377:
        /* <DEDUP_REMOVED lines=9> */
.L_x_4780:


//--------------------- .text._Z35group_norm_nhwc_fwd_one_pass_kernelI11Bf16IOFp16WLi128ELi98ELi392EEv26Group_norm_nhwc_fwd_params --------------------------
	.section	.text._Z35group_norm_nhwc_fwd_one_pass_kernelI11Bf16IOFp16WLi128ELi98ELi392EEv26Group_norm_nhwc_fwd_params,"ax",@progbits
	.align	128
        .global         _Z35group_norm_nhwc_fwd_one_pass_kernelI11Bf16IOFp16WLi128ELi98ELi392EEv26Group_norm_nhwc_fwd_params
        .type           _Z35group_norm_nhwc_fwd_one_pass_kernelI11Bf16IOFp16WLi128ELi98ELi392EEv26Group_norm_nhwc_fwd_params,@function
        .size           _Z35group_norm_nhwc_fwd_one_pass_kernelI11Bf16IOFp16WLi128ELi98ELi392EEv26Group_norm_nhwc_fwd_params,(.L_x_4781 - _Z35group_norm_nhwc_fwd_one_pass_kernelI11Bf16IOFp16WLi128ELi98ELi392EEv26Group_norm_nhwc_fwd_params)
        .other          _Z35group_norm_nhwc_fwd_one_pass_kernelI11Bf16IOFp16WLi128ELi98ELi392EEv26Group_norm_nhwc_fwd_params,@"STO_CUDA_ENTRY STV_DEFAULT"
_Z35group_norm_nhwc_fwd_one_pass_kernelI11Bf16IOFp16WLi128ELi98ELi392EEv26Group_norm_nhwc_fwd_params:
.text._Z35group_norm_nhwc_fwd_one_pass_kernelI11Bf16IOFp16WLi128ELi98ELi392EEv26Group_norm_nhwc_fwd_params:
        /* <DEDUP_REMOVED lines=61> */
.L_x_2451:
        /* <DEDUP_REMOVED lines=469> */
.L_x_2379:
[----:B------:R-:W-:Y:S05]  /*2120*/  BSYNC.RECONVERGENT B0 ;  /* 0x0000000000007941 */ /* 0x000fea0003800200 */
.L_x_2378:
        /* <DEDUP_REMOVED lines=25> */
.L_x_2382:
[----:B-1----:R-:W2:Y:S04]  /*22c0*/  LDG.E.STRONG.GPU R38, desc[UR6][R36.64] ;  /* 0x0000000624267981 */ /* 0x002ea8000c1ef900 */
[----:B--2---:R-:W-:Y:S01]  /*22d0*/  CCTL.IVALL ;  /* 0x00000000ff00798f */ /* 0x004fe20002000000 */
[----:B------:R-:W-:Y:S05]  /*22e0*/  YIELD ;  /* 0x0000000000007946 */ /* 0x000fea0003800000 */
[----:B------:R-:W-:-:S13]  /*22f0*/  ISETP.NE.AND P1, PT, R38, R43, PT ;  /* 0x0000002b2600720c */ /* 0x000fda0003f25270 */
[----:B------:R-:W-:Y:S05]  /*2300*/  @P1 BRA `(.L_x_2382) ;  /* 0xfffffffc00ec1947 */ /* 0x000fea000383ffff */
.L_x_2381:
        /* <DEDUP_REMOVED lines=15> */
.L_x_2384:
        /* <DEDUP_REMOVED lines=60> */
.L_x_2383:
        /* <DEDUP_REMOVED lines=35> */
.L_x_2385:
        /* <DEDUP_REMOVED lines=18> */
.L_x_2386:
        /* <DEDUP_REMOVED lines=9> */
.L_x_2387:
[----:B------:R-:W-:Y:S05]  /*2ba0*/  BSYNC.RECONVERGENT B0 ;  /* 0x0000000000007941 */ /* 0x000fea0003800200 */
.L_x_2380:
        /* <DEDUP_REMOVED lines=33> */
[----:B--2---:R-:W-:Y:S02]  /*2dc0*/  HADD2.F32 R41, -RZ, R47.H0_H0 ;  /* 0x2000002fff297230 */ /* 0x004fe40000004100 */
[----:B---3--:R-:W-:Y:S02]  /*2dd0*/  HADD2.F32 R42, -RZ, R48.H0_H0 ;  /* 0x20000030ff2a7230 */ /* 0x008fe40000004100 */
[----:B----4-:R-:W-:Y:S02]  /*2de0*/  HADD2.F32 R44, -RZ, R49.H0_H0 ;  /* 0x20000031ff2c7230 */ /* 0x010fe40000004100 */
[----:B-----5:R-:W-:Y:S01]  /*2df0*/  HADD2.F32 R43, -RZ, R50.H0_H0 ;  /* 0x20000032ff2b7230 */ /* 0x020fe20000004100 */
        /* <DEDUP_REMOVED lines=28> */
.L_x_2391:
[----:B------:R-:W-:Y:S05]  /*2fc0*/  BSYNC.RECONVERGENT B1 ;  /* 0x0000000000017941 */ /* 0x000fea0003800200 */
.L_x_2390:
        /* <DEDUP_REMOVED lines=20> */
.L_x_2393:
[----:B------:R-:W-:Y:S05]  /*3110*/  BSYNC.RECONVERGENT B1 ;  /* 0x0000000000017941 */ /* 0x000fea0003800200 */
.L_x_2392:
        /* <DEDUP_REMOVED lines=28> */
.L_x_2395:
[----:B------:R-:W-:Y:S05]  /*32e0*/  BSYNC.RECONVERGENT B1 ;  /* 0x0000000000017941 */ /* 0x000fea0003800200 */
.L_x_2394:
        /* <DEDUP_REMOVED lines=20> */
.L_x_2397:
[----:B------:R-:W-:Y:S05]  /*3430*/  BSYNC.RECONVERGENT B1 ;  /* 0x0000000000017941 */ /* 0x000fea0003800200 */
.L_x_2396:
        /* <DEDUP_REMOVED lines=20> */
.L_x_2399:
[----:B------:R-:W-:Y:S05]  /*3580*/  BSYNC.RECONVERGENT B1 ;  /* 0x0000000000017941 */ /* 0x000fea0003800200 */
.L_x_2398:
        /* <DEDUP_REMOVED lines=20> */
.L_x_2401:
[----:B------:R-:W-:Y:S05]  /*36d0*/  BSYNC.RECONVERGENT B1 ;  /* 0x0000000000017941 */ /* 0x000fea0003800200 */
.L_x_2400:
        /* <DEDUP_REMOVED lines=28> */
.L_x_2403:
[----:B------:R-:W-:Y:S05]  /*38a0*/  BSYNC.RECONVERGENT B1 ;  /* 0x0000000000017941 */ /* 0x000fea0003800200 */
.L_x_2402:
        /* <DEDUP_REMOVED lines=20> */
.L_x_2405:
[----:B------:R-:W-:Y:S05]  /*39f0*/  BSYNC.RECONVERGENT B1 ;  /* 0x0000000000017941 */ /* 0x000fea0003800200 */
.L_x_2404:
        /* <DEDUP_REMOVED lines=20> */
.L_x_2407:
[----:B------:R-:W-:Y:S05]  /*3b40*/  BSYNC.RECONVERGENT B1 ;  /* 0x0000000000017941 */ /* 0x000fea0003800200 */
.L_x_2406:
        /* <DEDUP_REMOVED lines=20> */
.L_x_2409:
[----:B------:R-:W-:Y:S05]  /*3c90*/  BSYNC.RECONVERGENT B1 ;  /* 0x0000000000017941 */ /* 0x000fea0003800200 */
.L_x_2408:
        /* <DEDUP_REMOVED lines=30> */
.L_x_2411:
[----:B------:R-:W-:Y:S05]  /*3e80*/  BSYNC.RECONVERGENT B1 ;  /* 0x0000000000017941 */ /* 0x000fea0003800200 */
.L_x_2410:
        /* <DEDUP_REMOVED lines=20> */
.L_x_2413:
[----:B------:R-:W-:Y:S05]  /*3fd0*/  BSYNC.RECONVERGENT B1 ;  /* 0x0000000000017941 */ /* 0x000fea0003800200 */
.L_x_2412:
        /* <DEDUP_REMOVED lines=20> */
.L_x_2415:
[----:B------:R-:W-:Y:S05]  /*4120*/  BSYNC.RECONVERGENT B1 ;  /* 0x0000000000017941 */ /* 0x000fea0003800200 */
.L_x_2414:
        /* <DEDUP_REMOVED lines=20> */
.L_x_2417:
[----:B------:R-:W-:Y:S05]  /*4270*/  BSYNC.RECONVERGENT B1 ;  /* 0x0000000000017941 */ /* 0x000fea0003800200 */
.L_x_2416:
        /* <DEDUP_REMOVED lines=20> */
.L_x_2419:
[----:B------:R-:W-:Y:S05]  /*43c0*/  BSYNC.RECONVERGENT B1 ;  /* 0x0000000000017941 */ /* 0x000fea0003800200 */
.L_x_2418:
        /* <DEDUP_REMOVED lines=19> */
.L_x_2389:
        /* <DEDUP_REMOVED lines=37> */
.L_x_2422:
[----:B------:R-:W-:Y:S05]  /*4750*/  BSYNC.RECONVERGENT B1 ;  /* 0x0000000000017941 */ /* 0x000fea0003800200 */
.L_x_2421:
        /* <DEDUP_REMOVED lines=30> */
.L_x_2424:
[----:B------:R-:W-:Y:S05]  /*4940*/  BSYNC.RECONVERGENT B1 ;  /* 0x0000000000017941 */ /* 0x000fea0003800200 */
.L_x_2423:
        /* <DEDUP_REMOVED lines=38> */
.L_x_2426:
[----:B------:R-:W-:Y:S05]  /*4bb0*/  BSYNC.RECONVERGENT B1 ;  /* 0x0000000000017941 */ /* 0x000fea0003800200 */
.L_x_2425:
        /* <DEDUP_REMOVED lines=30> */
.L_x_2428:
[----:B------:R-:W-:Y:S05]  /*4da0*/  BSYNC.RECONVERGENT B1 ;  /* 0x0000000000017941 */ /* 0x000fea0003800200 */
.L_x_2427:
        /* <DEDUP_REMOVED lines=30> */
.L_x_2430:
[----:B------:R-:W-:Y:S05]  /*4f90*/  BSYNC.RECONVERGENT B1 ;  /* 0x0000000000017941 */ /* 0x000fea0003800200 */
.L_x_2429:
        /* <DEDUP_REMOVED lines=30> */
.L_x_2432:
[----:B------:R-:W-:Y:S05]  /*5180*/  BSYNC.RECONVERGENT B1 ;  /* 0x0000000000017941 */ /* 0x000fea0003800200 */
.L_x_2431:
        /* <DEDUP_REMOVED lines=38> */
.L_x_2434:
[----:B------:R-:W-:Y:S05]  /*53f0*/  BSYNC.RECONVERGENT B1 ;  /* 0x0000000000017941 */ /* 0x000fea0003800200 */
.L_x_2433:
        /* <DEDUP_REMOVED lines=30> */
.L_x_2436:
[----:B------:R-:W-:Y:S05]  /*55e0*/  BSYNC.RECONVERGENT B1 ;  /* 0x0000000000017941 */ /* 0x000fea0003800200 */
.L_x_2435:
        /* <DEDUP_REMOVED lines=30> */
.L_x_2438:
[----:B------:R-:W-:Y:S05]  /*57d0*/  BSYNC.RECONVERGENT B1 ;  /* 0x0000000000017941 */ /* 0x000fea0003800200 */
.L_x_2437:
        /* <DEDUP_REMOVED lines=30> */
.L_x_2440:
[----:B------:R-:W-:Y:S05]  /*59c0*/  BSYNC.RECONVERGENT B1 ;  /* 0x0000000000017941 */ /* 0x000fea0003800200 */
.L_x_2439:
        /* <DEDUP_REMOVED lines=40> */
.L_x_2442:
[----:B------:R-:W-:Y:S05]  /*5c50*/  BSYNC.RECONVERGENT B1 ;  /* 0x0000000000017941 */ /* 0x000fea0003800200 */
.L_x_2441:
        /* <DEDUP_REMOVED lines=30> */
.L_x_2444:
[----:B------:R-:W-:Y:S05]  /*5e40*/  BSYNC.RECONVERGENT B1 ;  /* 0x0000000000017941 */ /* 0x000fea0003800200 */
.L_x_2443:
        /* <DEDUP_REMOVED lines=30> */
.L_x_2446:
[----:B------:R-:W-:Y:S05]  /*6030*/  BSYNC.RECONVERGENT B1 ;  /* 0x0000000000017941 */ /* 0x000fea0003800200 */
.L_x_2445:
        /* <DEDUP_REMOVED lines=30> */
.L_x_2448:
[----:B------:R-:W-:Y:S05]  /*6220*/  BSYNC.RECONVERGENT B1 ;  /* 0x0000000000017941 */ /* 0x000fea0003800200 */
.L_x_2447:
        /* <DEDUP_REMOVED lines=30> */
.L_x_2450:
[----:B------:R-:W-:Y:S05]  /*6410*/  BSYNC.RECONVERGENT B1 ;  /* 0x0000000000017941 */ /* 0x000fea0003800200 */
.L_x_2449:
        /* <DEDUP_REMOVED lines=28> */
.L_x_2420:
[----:B------:R-:W-:Y:S05]  /*65e0*/  BSYNC.RECONVERGENT B0 ;  /* 0x0000000000007941 */ /* 0x000fea0003800200 */
.L_x_2388:
        /* <DEDUP_REMOVED lines=8> */
.L_x_2452:
        /* <DEDUP_REMOVED lines=9> */
.L_x_4781:


//--------------------- .text._Z35group_norm_nhwc_fwd_one_pass_kernelI11Bf16IOFp16WLi256ELi98ELi392EEv26Group_norm_nhwc_fwd_params --------------------------
	.section	.text._Z35group_norm_nhwc_fwd_one_pass_kernelI11Bf16IOFp16WLi256ELi98ELi392EEv26Group_norm_nhwc_fwd_params,"ax",@progbits
	.align	128
        .global         _Z35group_norm_nhwc_fwd_one_pass_kernelI11Bf16IOFp16WLi256ELi98ELi392EEv26Group_norm_nhwc_fwd_params
        .type           _Z35group_norm_nhwc_fwd_one_pass_kernelI11Bf16IOFp16WLi256ELi98ELi392EEv26Group_norm_nhwc_fwd_params,@function
        .size           _Z35group_norm_nhwc_fwd_one_pass_kernelI11Bf16IOFp16WLi256ELi98ELi392EEv26Group_norm_nhwc_fwd_params,(.L_x_4782 - _Z35group_norm_nhwc_fwd_one_pass_kernelI11Bf16IOFp16WLi256ELi98ELi392EEv26Group_norm_nhwc_fwd_params)
        .other          _Z35group_norm_nhwc_fwd_one_pass_kernelI11Bf16IOFp16WLi256ELi98ELi392EEv26Group_norm_nhwc_fwd_params,@"STO_CUDA_ENTRY STV_DEFAULT"
_Z35group_norm_nhwc_fwd_one_pass_kernelI11Bf16IOFp16WLi256ELi98ELi392EEv26Group_norm_nhwc_fwd_params:
.text._Z35group_norm_nhwc_fwd_one_pass_kernelI11Bf16IOFp16WLi256ELi98ELi392EEv26Group_norm_nhwc_fwd_params:
        /* <DEDUP_REMOVED lines=60> */
.L_x_2590:
        /* <DEDUP_REMOVED lines=853> */
.L_x_2454:
[----:B------:R-:W-:Y:S05]  /*3910*/  BSYNC.RECONVERGENT B0 ;  /* 0x0000000000007941 */ /* 0x000fea0003800200 */
.L_x_2453:
        /* <DEDUP_REMOVED lines=29> */
.L_x_2457:
[----:B0-----:R-:W2:Y:S04]  /*3af0*/  LDG.E.STRONG.GPU R30, desc[UR8][R28.64] ;  /* 0x000000081c1e7981 */ /* 0x001ea8000c1ef900 */
[----:B--2---:R-:W-:Y:S01]  /*3b00*/  CCTL.IVALL ;  /* 0x00000000ff00798f */ /* 0x004fe20002000000 */
[----:B------:R-:W-:Y:S05]  /*3b10*/  YIELD ;  /* 0x0000000000007946 */ /* 0x000fea0003800000 */
[----:B------:R-:W-:-:S13]  /*3b20*/  ISETP.NE.AND P1, PT, R30, R33, PT ;  /* 0x000000211e00720c */ /* 0x000fda0003f25270 */
[----:B------:R-:W-:Y:S05]  /*3b30*/  @P1 BRA `(.L_x_2457) ;  /* 0xfffffffc00ec1947 */ /* 0x000fea000383ffff */
.L_x_2456:
        /* <DEDUP_REMOVED lines=16> */
.L_x_2459:
        /* <DEDUP_REMOVED lines=62> */
.L_x_2458:
        /* <DEDUP_REMOVED lines=38> */
.L_x_2460:
        /* <DEDUP_REMOVED lines=19> */
.L_x_2461:
        /* <DEDUP_REMOVED lines=9> */
.L_x_2462:
[----:B------:R-:W-:Y:S05]  /*4440*/  BSYNC.RECONVERGENT B0 ;  /* 0x0000000000007941 */ /* 0x000fea0003800200 */
.L_x_2455:
        /* <DEDUP_REMOVED lines=43> */
[----:B--2---:R-:W-:Y:S02]  /*4700*/  HADD2.F32 R35, -RZ, R35.H0_H0 ;  /* 0x20000023ff237230 */ /* 0x004fe40000004100 */
[----:B----4-:R-:W-:Y:S02]  /*4710*/  HADD2.F32 R36, -RZ, R36.H0_H0 ;  /* 0x20000024ff247230 */ /* 0x010fe40000004100 */
[----:B-----5:R-:W-:Y:S02]  /*4720*/  HADD2.F32 R38, -RZ, R38.H0_H0 ;  /* 0x20000026ff267230 */ /* 0x020fe40000004100 */
[----:B------:R-:W-:Y:S01]  /*4730*/  HADD2.F32 R37, -RZ, R37.H0_H0 ;  /* 0x20000025ff257230 */ /* 0x000fe20000004100 */
        /* <DEDUP_REMOVED lines=29> */
.L_x_2466:
[----:B------:R-:W-:Y:S05]  /*4910*/  BSYNC.RECONVERGENT B1 ;  /* 0x0000000000017941 */ /* 0x000fea0003800200 */
.L_x_2465:
        /* <DEDUP_REMOVED lines=21> */
.L_x_2468:
[----:B------:R-:W-:Y:S05]  /*4a70*/  BSYNC.RECONVERGENT B1 ;  /* 0x0000000000017941 */ /* 0x000fea0003800200 */
.L_x_2467:
        /* <DEDUP_REMOVED lines=34> */
.L_x_2470:
[----:B------:R-:W-:Y:S05]  /*4ca0*/  BSYNC.RECONVERGENT B1 ;  /* 0x0000000000017941 */ /* 0x000fea0003800200 */
.L_x_2469:
        /* <DEDUP_REMOVED lines=20> */
.L_x_2472:
[----:B------:R-:W-:Y:S05]  /*4df0*/  BSYNC.RECONVERGENT B1 ;  /* 0x0000000000017941 */ /* 0x000fea0003800200 */
.L_x_2471:
        /* <DEDUP_REMOVED lines=20> */
.L_x_2474:
[----:B------:R-:W-:Y:S05]  /*4f40*/  BSYNC.RECONVERGENT B1 ;  /* 0x0000000000017941 */ /* 0x000fea0003800200 */
.L_x_2473:
        /* <DEDUP_REMOVED lines=20> */
.L_x_2476:
[----:B------:R-:W-:Y:S05]  /*5090*/  BSYNC.RECONVERGENT B1 ;  /* 0x0000000000017941 */ /* 0x000fea0003800200 */
.L_x_2475:
        /* <DEDUP_REMOVED lines=20> */
.L_x_2478:
[----:B------:R-:W-:Y:S05]  /*51e0*/  BSYNC.RECONVERGENT B1 ;  /* 0x0000000000017941 */ /* 0x000fea0003800200 */
.L_x_2477:
        /* <DEDUP_REMOVED lines=20> */
.L_x_2480:
[----:B------:R-:W-:Y:S05]  /*5330*/  BSYNC.RECONVERGENT B1 ;  /* 0x0000000000017941 */ /* 0x000fea0003800200 */
.L_x_2479:
        /* <DEDUP_REMOVED lines=36> */
.L_x_2482:
[----:B------:R-:W-:Y:S05]  /*5580*/  BSYNC.RECONVERGENT B1 ;  /* 0x0000000000017941 */ /* 0x000fea0003800200 */
.L_x_2481:
        /* <DEDUP_REMOVED lines=20> */
.L_x_2484:
[----:B------:R-:W-:Y:S05]  /*56d0*/  BSYNC.RECONVERGENT B1 ;  /* 0x0000000000017941 */ /* 0x000fea0003800200 */
.L_x_2483:
        /* <DEDUP_REMOVED lines=20> */
.L_x_2486:
[----:B------:R-:W-:Y:S05]  /*5820*/  BSYNC.RECONVERGENT B1 ;  /* 0x0000000000017941 */ /* 0x000fea0003800200 */
.L_x_2485:
        /* <DEDUP_REMOVED lines=20> */
.L_x_2488:
[----:B------:R-:W-:Y:S05]  /*5970*/  BSYNC.RECONVERGENT B1 ;  /* 0x0000000000017941 */ /* 0x000fea0003800200 */
.L_x_2487:
        /* <DEDUP_REMOVED lines=20> */
.L_x_2490:
[----:B------:R-:W-:Y:S05]  /*5ac0*/  BSYNC.RECONVERGENT B1 ;  /* 0x0000000000017941 */ /* 0x000fea0003800200 */
.L_x_2489:
        /* <DEDUP_REMOVED lines=20> */
.L_x_2492:
[----:B------:R-:W-:Y:S05]  /*5c10*/  BSYNC.RECONVERGENT B1 ;  /* 0x0000000000017941 */ /* 0x000fea0003800200 */
.L_x_2491:
        /* <DEDUP_REMOVED lines=38> */
.L_x_2494:
[----:B------:R-:W-:Y:S05]  /*5e80*/  BSYNC.RECONVERGENT B1 ;  /* 0x0000000000017941 */ /* 0x000fea0003800200 */
.L_x_2493:
        /* <DEDUP_REMOVED lines=20> */
.L_x_2496:
[----:B------:R-:W-:Y:S05]  /*5fd0*/  BSYNC.RECONVERGENT B1 ;  /* 0x0000000000017941 */ /* 0x000fea0003800200 */
.L_x_2495:
        /* <DEDUP_REMOVED lines=20> */
.L_x_2498:
[----:B------:R-:W-:Y:S05]  /*6120*/  BSYNC.RECONVERGENT B1 ;  /* 0x0000000000017941 */ /* 0x000fea0003800200 */
.L_x_2497:
        /* <DEDUP_REMOVED lines=20> */
.L_x_2500:
[----:B------:R-:W-:Y:S05]  /*6270*/  BSYNC.RECONVERGENT B1 ;  /* 0x0000000000017941 */ /* 0x000fea0003800200 */
.L_x_2499:
        /* <DEDUP_REMOVED lines=20> */
.L_x_2502:
[----:B------:R-:W-:Y:S05]  /*63c0*/  BSYNC.RECONVERGENT B1 ;  /* 0x0000000000017941 */ /* 0x000fea0003800200 */
.L_x_2501:
        /* <DEDUP_REMOVED lines=20> */
.L_x_2504:
[----:B------:R-:W-:Y:S05]  /*6510*/  BSYNC.RECONVERGENT B1 ;  /* 0x0000000000017941 */ /* 0x000fea0003800200 */
.L_x_2503:
        /* <DEDUP_REMOVED lines=40> */
.L_x_2506:
[----:B------:R-:W-:Y:S05]  /*67a0*/  BSYNC.RECONVERGENT B1 ;  /* 0x0000000000017941 */ /* 0x000fea0003800200 */
.L_x_2505:
        /* <DEDUP_REMOVED lines=20> */
.L_x_2508:
[----:B------:R-:W-:Y:S05]  /*68f0*/  BSYNC.RECONVERGENT B1 ;  /* 0x0000000000017941 */ /* 0x000fea0003800200 */
.L_x_2507:
        /* <DEDUP_REMOVED lines=20> */
.L_x_2510:
[----:B------:R-:W-:Y:S05]  /*6a40*/  BSYNC.RECONVERGENT B1 ;  /* 0x0000000000017941 */ /* 0x000fea0003800200 */
.L_x_2509:
        /* <DEDUP_REMOVED lines=20> */
.L_x_2512:
[----:B------:R-:W-:Y:S05]  /*6b90*/  BSYNC.RECONVERGENT B1 ;  /* 0x0000000000017941 */ /* 0x000fea0003800200 */
.L_x_2511:
        /* <DEDUP_REMOVED lines=20> */
.L_x_2514:
[----:B------:R-:W-:Y:S05]  /*6ce0*/  BSYNC.RECONVERGENT B1 ;  /* 0x0000000000017941 */ /* 0x000fea0003800200 */
.L_x_2513:
        /* <DEDUP_REMOVED lines=20> */
.L_x_2516:
[----:B------:R-:W-:Y:S05]  /*6e30*/  BSYNC.RECONVERGENT B1 ;  /* 0x0000000000017941 */ /* 0x000fea0003800200 */
.L_x_2515:
        /* <DEDUP_REMOVED lines=38> */
.L_x_2518:
[----:B------:R-:W-:Y:S05]  /*70a0*/  BSYNC.RECONVERGENT B1 ;  /* 0x0000000000017941 */ /* 0x000fea0003800200 */
.L_x_2517:
        /* <DEDUP_REMOVED lines=20> */
.L_x_2520:
[----:B------:R-:W-:Y:S05]  /*71f0*/  BSYNC.RECONVERGENT B1 ;  /* 0x0000000000017941 */ /* 0x000fea0003800200 */
.L_x_2519:
        /* <DEDUP_REMOVED lines=20> */
.L_x_2522:
[----:B------:R-:W-:Y:S05]  /*7340*/  BSYNC.RECONVERGENT B1 ;  /* 0x0000000000017941 */ /* 0x000fea0003800200 */
.L_x_2521:
        /* <DEDUP_REMOVED lines=20> */
.L_x_2524:
[----:B------:R-:W-:Y:S05]  /*7490*/  BSYNC.RECONVERGENT B1 ;  /* 0x0000000000017941 */ /* 0x000fea0003800200 */
.L_x_2523:
        /* <DEDUP_REMOVED lines=20> */
.L_x_2526:
[----:B------:R-:W-:Y:S05]  /*75e0*/  BSYNC.RECONVERGENT B1 ;  /* 0x0000000000017941 */ /* 0x000fea0003800200 */
.L_x_2525:
        /* <DEDUP_REMOVED lines=19> */
.L_x_2464:
        /* <DEDUP_REMOVED lines=38> */
.L_x_2529:
[----:B------:R-:W-:Y:S05]  /*7980*/  BSYNC.RECONVERGENT B1 ;  /* 0x0000000000017941 */ /* 0x000fea0003800200 */
.L_x_2528:
        /* <DEDUP_REMOVED lines=31> */
.L_x_2531:
[----:B------:R-:W-:Y:S05]  /*7b80*/  BSYNC.RECONVERGENT B1 ;  /* 0x0000000000017941 */ /* 0x000fea0003800200 */
.L_x_2530:
        /* <DEDUP_REMOVED lines=44> */
.L_x_2533:
[----:B------:R-:W-:Y:S05]  /*7e50*/  BSYNC.RECONVERGENT B1 ;  /* 0x0000000000017941 */ /* 0x000fea0003800200 */
.L_x_2532:
        /* <DEDUP_REMOVED lines=30> */
.L_x_2535:
[----:B------:R-:W-:Y:S05]  /*8040*/  BSYNC.RECONVERGENT B1 ;  /* 0x0000000000017941 */ /* 0x000fea0003800200 */
.L_x_2534:
        /* <DEDUP_REMOVED lines=30> */
.L_x_2537:
[----:B------:R-:W-:Y:S05]  /*8230*/  BSYNC.RECONVERGENT B1 ;  /* 0x0000000000017941 */ /* 0x000fea0003800200 */
.L_x_2536:
        /* <DEDUP_REMOVED lines=30> */
.L_x_2539:
[----:B------:R-:W-:Y:S05]  /*8420*/  BSYNC.RECONVERGENT B1 ;  /* 0x0000000000017941 */ /* 0x000fea0003800200 */
.L_x_2538:
        /* <DEDUP_REMOVED lines=30> */
.L_x_2541:
[----:B------:R-:W-:Y:S05]  /*8610*/  BSYNC.RECONVERGENT B1 ;  /* 0x0000000000017941 */ /* 0x000fea0003800200 */
.L_x_2540:
        /* <DEDUP_REMOVED lines=30> */
.L_x_2543:
[----:B------:R-:W-:Y:S05]  /*8800*/  BSYNC.RECONVERGENT B1 ;  /* 0x0000000000017941 */ /* 0x000fea0003800200 */
.L_x_2542:
        /* <DEDUP_REMOVED lines=46> */
.L_x_2545:
[----:B------:R-:W-:Y:S05]  /*8af0*/  BSYNC.RECONVERGENT B1 ;  /* 0x0000000000017941 */ /* 0x000fea0003800200 */
.L_x_2544:
        /* <DEDUP_REMOVED lines=30> */
.L_x_2547:
[----:B------:R-:W-:Y:S05]  /*8ce0*/  BSYNC.RECONVERGENT B1 ;  /* 0x0000000000017941 */ /* 0x000fea0003800200 */
.L_x_2546:
        /* <DEDUP_REMOVED lines=30> */
.L_x_2549:
[----:B------:R-:W-:Y:S05]  /*8ed0*/  BSYNC.RECONVERGENT B1 ;  /* 0x0000000000017941 */ /* 0x000fea0003800200 */
.L_x_2548:
        /* <DEDUP_REMOVED lines=30> */
.L_x_2551:
[----:B------:R-:W-:Y:S05]  /*90c0*/  BSYNC.RECONVERGENT B1 ;  /* 0x0000000000017941 */ /* 0x000fea0003800200 */
.L_x_2550:
        /* <DEDUP_REMOVED lines=30> */
.L_x_2553:
[----:B------:R-:W-:Y:S05]  /*92b0*/  BSYNC.RECONVERGENT B1 ;  /* 0x0000000000017941 */ /* 0x000fea0003800200 */
.L_x_2552:
        /* <DEDUP_REMOVED lines=30> */
.L_x_2555:
[----:B------:R-:W-:Y:S05]  /*94a0*/  BSYNC.RECONVERGENT B1 ;  /* 0x0000000000017941 */ /* 0x000fea0003800200 */
.L_x_2554:
        /* <DEDUP_REMOVED lines=48> */
.L_x_2557:
[----:B------:R-:W-:Y:S05]  /*97b0*/  BSYNC.RECONVERGENT B1 ;  /* 0x0000000000017941 */ /* 0x000fea0003800200 */
.L_x_2556:
        /* <DEDUP_REMOVED lines=30> */
.L_x_2559:
[----:B------:R-:W-:Y:S05]  /*99a0*/  BSYNC.RECONVERGENT B1 ;  /* 0x0000000000017941 */ /* 0x000fea0003800200 */
.L_x_2558:
        /* <DEDUP_REMOVED lines=30> */
.L_x_2561:
[----:B------:R-:W-:Y:S05]  /*9b90*/  BSYNC.RECONVERGENT B1 ;  /* 0x0000000000017941 */ /* 0x000fea0003800200 */
.L_x_2560:
        /* <DEDUP_REMOVED lines=30> */
.L_x_2563:
[----:B------:R-:W-:Y:S05]  /*9d80*/  BSYNC.RECONVERGENT B1 ;  /* 0x0000000000017941 */ /* 0x000fea0003800200 */
.L_x_2562:
        /* <DEDUP_REMOVED lines=30> */
.L_x_2565:
[----:B------:R-:W-:Y:S05]  /*9f70*/  BSYNC.RECONVERGENT B1 ;  /* 0x0000000000017941 */ /* 0x000fea0003800200 */
.L_x_2564:
        /* <DEDUP_REMOVED lines=30> */
.L_x_2567:
[----:B------:R-:W-:Y:S05]  /*a160*/  BSYNC.RECONVERGENT B1 ;  /* 0x0000000000017941 */ /* 0x000fea0003800200 */
.L_x_2566:
        /* <DEDUP_REMOVED lines=50> */
.L_x_2569:
[----:B------:R-:W-:Y:S05]  /*a490*/  BSYNC.RECONVERGENT B1 ;  /* 0x0000000000017941 */ /* 0x000fea0003800200 */
.L_x_2568:
        /* <DEDUP_REMOVED lines=30> */
.L_x_2571:
[----:B------:R-:W-:Y:S05]  /*a680*/  BSYNC.RECONVERGENT B1 ;  /* 0x0000000000017941 */ /* 0x000fea0003800200 */
.L_x_2570:
        /* <DEDUP_REMOVED lines=30> */
.L_x_2573:
[----:B------:R-:W-:Y:S05]  /*a870*/  BSYNC.RECONVERGENT B1 ;  /* 0x0000000000017941 */ /* 0x000fea0003800200 */
.L_x_2572:
        /* <DEDUP_REMOVED lines=30> */
.L_x_2575:
[----:B------:R-:W-:Y:S05]  /*aa60*/  BSYNC.RECONVERGENT B1 ;  /* 0x0000000000017941 */ /* 0x000fea0003800200 */
.L_x_2574:
        /* <DEDUP_REMOVED lines=30> */
.L_x_2577:
[----:B------:R-:W-:Y:S05]  /*ac50*/  BSYNC.RECONVERGENT B1 ;  /* 0x0000000000017941 */ /* 0x000fea0003800200 */
.L_x_2576:
        /* <DEDUP_REMOVED lines=30> */
.L_x_2579:
[----:B------:R-:W-:Y:S05]  /*ae40*/  BSYNC.RECONVERGENT B1 ;  /* 0x0000000000017941 */ /* 0x000fea0003800200 */
.L_x_2578:
        /* <DEDUP_REMOVED lines=48> */
.L_x_2581:
[----:B------:R-:W-:Y:S05]  /*b150*/  BSYNC.RECONVERGENT B1 ;  /* 0x0000000000017941 */ /* 0x000fea0003800200 */
.L_x_2580:
        /* <DEDUP_REMOVED lines=30> */
.L_x_2583:
[----:B------:R-:W-:Y:S05]  /*b340*/  BSYNC.RECONVERGENT B1 ;  /* 0x0000000000017941 */ /* 0x000fea0003800200 */
.L_x_2582:
        /* <DEDUP_REMOVED lines=30> */
.L_x_2585:
[----:B------:R-:W-:Y:S05]  /*b530*/  BSYNC.RECONVERGENT B1 ;  /* 0x0000000000017941 */ /* 0x000fea0003800200 */
.L_x_2584:
        /* <DEDUP_REMOVED lines=30> */
.L_x_2587:
[----:B------:R-:W-:Y:S05]  /*b720*/  BSYNC.RECONVERGENT B1 ;  /* 0x0000000000017941 */ /* 0x000fea0003800200 */
.L_x_2586:
        /* <DEDUP_REMOVED lines=30> */
.L_x_2589:
[----:B------:R-:W-:Y:S05]  /*b910*/  BSYNC.RECONVERGENT B1 ;  /* 0x0000000000017941 */ /* 0x000fea0003800200 */
.L_x_2588:
        /* <DEDUP_REMOVED lines=28> */
.L_x_2527:
[----:B------:R-:W-:Y:S05]  /*bae0*/  BSYNC.RECONVERGENT B0 ;  /* 0x0000000000007941 */ /* 0x000fea0003800200 */
.L_x_2463:
        /* <DEDUP_REMOVED lines=8> */
.L_x_2591:
        /* <DEDUP_REMOVED lines=9> */
.L_x_4782:


//--------------------- .text._Z35group_norm_nhwc_fwd_one_pass_kernelI11Bf16IOFp16WLi512ELi98ELi392EEv26Group_norm_nhwc_fwd_params --------------------------
	.section	.text._Z35group_norm_nhwc_fwd_one_pass_kernelI11Bf16IOFp16WLi512ELi98ELi392EEv26Group_norm_nhwc_fwd_params,"ax",@progbits
	.align	128
        .global         _Z35group_norm_nhwc_fwd_one_pass_kernelI11Bf16IOFp16WLi512ELi98ELi392EEv26Group_norm_nhwc_fwd_params
        .type           _Z35group_norm_nhwc_fwd_one_pass_kernelI11Bf16IOFp16WLi512ELi98ELi392EEv26Group_norm_nhwc_fwd_params,@function
        .size           _Z35group_norm_nhwc_fwd_one_pass_kernelI11Bf16IOFp16WLi512ELi98ELi392EEv26Group_norm_nhwc_fwd_params,(.L_x_4783 - _Z35group_norm_nhwc_fwd_one_pass_kernelI11Bf16IOFp16WLi512ELi98ELi392EEv26Group_norm_nhwc_fwd_params)
        .other          _Z35group_norm_nhwc_fwd_one_pass_kernelI11Bf16IOFp16WLi512ELi98ELi392EEv26Group_norm_nhwc_fwd_params,@"STO_CUDA_ENTRY STV_DEFAULT"
_Z35group_norm_nhwc_fwd_one_pass_kernelI11Bf16IOFp16WLi512ELi98ELi392EEv26Group_norm_nhwc_fwd_params:
.text._Z35group_norm_nhwc_fwd_one_pass_kernelI11Bf16IOFp16WLi512ELi98ELi392EEv26Group_norm_nhwc_fwd_params:
        /* <DEDUP_REMOVED lines=35> */
.L_x_2627:
        /* <DEDUP_REMOVED lines=2393> */
.L_x_2593:
[----:B------:R-:W-:Y:S05]  /*97c0*/  BSYNC.RECONVERGENT B0 ;  /* 0x0000000000007941 */ /* 0x000fea0003800200 */
.L_x_2592:
        /* <DEDUP_REMOVED lines=31> */
.L_x_2597:
[----:B------:R-:W2:Y:S04]  /*99c0*/  LDG.E.STRONG.GPU R0, desc[UR6][R18.64] ;  /* 0x0000000612007981 */ /* 0x000ea8000c1ef900 */
[----:B--2---:R-:W-:Y:S04]  /*99d0*/  CCTL.IVALL ;  /* 0x00000000ff00798f */ /* 0x004fe80002000000 */
[----:B------:R0:W-:Y:S01]  /*99e0*/  STL [R1], R0 ;  /* 0x0000000001007387 */ /* 0x0001e20000100800 */
[----:B------:R-:W-:-:S13]  /*99f0*/  ISETP.NE.AND P1, PT, R0, R5, PT ;  /* 0x000000050000720c */ /* 0x000fda0003f25270 */
[----:B0-----:R-:W-:Y:S05]  /*9a00*/  @P1 BRA `(.L_x_2597) ;  /* 0xfffffffc00ec1947 */ /* 0x001fea000383ffff */
.L_x_2596:
[----:B------:R-:W-:Y:S05]  /*9a10*/  BSYNC.RECONVERGENT B0 ;  /* 0x0000000000007941 */ /* 0x000fea0003800200 */
.L_x_2595:
        /* <DEDUP_REMOVED lines=15> */
.L_x_2599:
        /* <DEDUP_REMOVED lines=68> */
.L_x_2598:
        /* <DEDUP_REMOVED lines=38> */
.L_x_2600:
        /* <DEDUP_REMOVED lines=19> */
.L_x_2601:
        /* <DEDUP_REMOVED lines=11> */
.L_x_2602:
[----:B------:R-:W-:Y:S05]  /*a390*/  BSYNC.RECONVERGENT B0 ;  /* 0x0000000000007941 */ /* 0x000fea0003800200 */
.L_x_2594:
        /* <DEDUP_REMOVED lines=48> */
[----:B------:R-:W-:Y:S01]  /*a6a0*/  HADD2.F32 R26, -RZ, R26.H0_H0 ;  /* 0x2000001aff1a7230 */ /* 0x000fe20000004100 */
[----:B01----:R-:W-:Y:S06]  /*a6b0*/  BRA.U !UP0, `(.L_x_2603) ;  /* 0x00000009086c7547 */ /* 0x003fec000b800000 */
[----:B------:R-:W-:Y:S01]  /*a6c0*/  IMAD.MOV.U32 R0, RZ, RZ, RZ ;  /* 0x000000ffff007224 */ /* 0x000fe200078e00ff */
[----:B------:R-:W0:Y:S01]  /*a6d0*/  LDCU.64 UR10, c[0x0][0x3e0] ;  /* 0x00007c00ff0a77ac */ /* 0x000e220008000a00 */
[----:B------:R-:W1:Y:S01]  /*a6e0*/  LDCU.64 UR4, c[0x0][0x380] ;  /* 0x00007000ff0477ac */ /* 0x000e620008000a00 */
[----:B------:R-:W2:Y:S04]  /*a6f0*/  LDCU.64 UR8, c[0x0][0x3e8] ;  /* 0x00007d00ff0877ac */ /* 0x000ea80008000a00 */
.L_x_2612:
[----:B---3--:R-:W-:-:S05]  /*a700*/  IADD3 R5, PT, PT, R1, 0x10, RZ ;  /* 0x0000001001057810 */ /* 0x008fca0007ffe0ff */
[----:B-----5:R-:W-:-:S06]  /*a710*/  IMAD R12, R0, 0x4, R5 ;  /* 0x00000004000c7824 */ /* 0x020fcc00078e0205 */
[----:B0-----:R-:W5:Y:S01]  /*a720*/  LDL.128 R12, [R12] ;  /* 0x000000000c0c7983 */ /* 0x001f620000100c00 */
[C---:B------:R-:W-:Y:S01]  /*a730*/  IMAD R35, R0.reuse, 0x8, R3 ;  /* 0x0000000800237824 */ /* 0x040fe200078e0203 */
[----:B------:R-:W-:Y:S01]  /*a740*/  IADD3 R0, PT, PT, R0, 0x4, RZ ;  /* 0x0000000400007810 */ /* 0x000fe20007ffe0ff */
[----:B------:R-:W-:Y:S02]  /*a750*/  BSSY.RECONVERGENT B0, `(.L_x_2604) ;  /* 0x000002f000007945 */ /* 0x000fe40003800200 */
[C---:B-1----:R-:W-:Y:S01]  /*a760*/  VIADD R17, R35.reuse, 0x8 ;  /* 0x0000000823117836 */ /* 0x042fe20000000000 */
[C---:B--2---:R-:W-:Y:S01]  /*a770*/  ISETP.GE.U32.AND P3, PT, R35.reuse, UR8, PT ;  /* 0x0000000823007c0c */ /* 0x044fe2000bf66070 */
        /* <DEDUP_REMOVED lines=16> */
[----:B------:R-:W-:Y:S02]  /*a880*/  IMAD.U32 R12, R12, 0x10000, RZ ;  /* 0x000100000c0c7824 */ /* 0x000fe400078e00ff */
[----:B0-----:R-:W-:Y:S02]  /*a890*/  IMAD R31, R31, UR10, RZ ;  /* 0x0000000a1f1f7c24 */ /* 0x001fe4000f8e02ff */
[----:B------:R-:W-:Y:S02]  /*a8a0*/  IMAD.U32 R28, R19, 0x10000, RZ ;  /* 0x00010000131c7824 */ /* 0x000fe400078e00ff */
[----:B------:R-:W-:Y:S01]  /*a8b0*/  FADD.FTZ R19, -R21, R12 ;  /* 0x0000000c15137221 */ /* 0x000fe20000010100 */
[----:B------:R-:W-:Y:S02]  /*a8c0*/  IMAD R31, R35, UR11, R31 ;  /* 0x0000000b231f7c24 */ /* 0x000fe4000f8e021f */
[----:B------:R-:W-:Y:S01]  /*a8d0*/  FADD.FTZ R29, -R21, R28 ;  /* 0x0000001c151d7221 */ /* 0x000fe20000010100 */
[----:B------:R-:W-:Y:S01]  /*a8e0*/  FMUL.FTZ R19, R19, R22 ;  /* 0x0000001613137220 */ /* 0x000fe20000410000 */
[----:B------:R-:W-:-:S02]  /*a8f0*/  MOV R28, R6 ;  /* 0x00000006001c7202 */ /* 0x000fc40000000f00 */
[----:B------:R-:W-:Y:S01]  /*a900*/  FMUL.FTZ R29, R29, R22 ;  /* 0x000000161d1d7220 */ /* 0x000fe20000410000 */
[----:B------:R-:W-:-:S03]  /*a910*/  FFMA.FTZ R34, R24, R19, R27 ;  /* 0x0000001318227223 */ /* 0x000fc6000001001b */
[----:B------:R-:W-:Y:S01]  /*a920*/  FFMA.FTZ R33, R25, R29, R26 ;  /* 0x0000001d19217223 */ /* 0x000fe2000001001a */
[----:B------:R-:W-:Y:S01]  /*a930*/  FMUL.FTZ R12, R34, -1.4426950216293334961 ;  /* 0xbfb8aa3b220c7820 */ /* 0x000fe20000410000 */
[----:B------:R-:W-:Y:S02]  /*a940*/  IMAD.MOV.U32 R29, RZ, RZ, R9 ;  /* 0x000000ffff1d7224 */ /* 0x000fe400078e0009 */
[----:B------:R-:W-:Y:S01]  /*a950*/  FMUL.FTZ R30, R33, -1.4426950216293334961 ;  /* 0xbfb8aa3b211e7820 */ /* 0x000fe20000410000 */
[----:B------:R-:W-:Y:S02]  /*a960*/  IMAD.WIDE.U32 R28, R35, UR10, R28 ;  /* 0x0000000a231c7c25 */ /* 0x000fe4000f8e001c */
[----:B------:R-:W0:Y:S02]  /*a970*/  MUFU.EX2 R12, R12 ;  /* 0x0000000c000c7308 */ /* 0x000e240000000800 */
[----:B------:R-:W-:Y:S02]  /*a980*/  IMAD.IADD R31, R29, 0x1, R31 ;  /* 0x000000011d1f7824 */ /* 0x000fe400078e021f */
[----:B------:R-:W2:Y:S01]  /*a990*/  MUFU.EX2 R30, R30 ;  /* 0x0000001e001e7308 */ /* 0x000ea20000000800 */
        /* <DEDUP_REMOVED lines=10> */
.L_x_2605:
[----:B01----:R-:W-:Y:S05]  /*aa40*/  BSYNC.RECONVERGENT B0 ;  /* 0x0000000000007941 */ /* 0x003fea0003800200 */
.L_x_2604:
[----:B------:R-:W-:Y:S04]  /*aa50*/  BSSY.RECONVERGENT B0, `(.L_x_2606) ;  /* 0x000001f000007945 */ /* 0x000fe80003800200 */
[----:B------:R-:W-:Y:S05]  /*aa60*/  @P1 BRA `(.L_x_2607) ;  /* 0x0000000000741947 */ /* 0x000fea0003800000 */
[C---:B-----5:R-:W-:Y:S01]  /*aa70*/  PRMT R12, R13.reuse, 0x7632, R12 ;  /* 0x000076320d0c7816 */ /* 0x060fe2000000000c */
[----:B------:R-:W-:Y:S01]  /*aa80*/  IMAD R18, R18, UR10, RZ ;  /* 0x0000000a12127c24 */ /* 0x000fe2000f8e02ff */
[----:B------:R-:W-:-:S03]  /*aa90*/  SHF.L.U32 R28, R13, 0x10, RZ ;  /* 0x000000100d1c7819 */ /* 0x000fc600000006ff */
[----:B------:R-:W-:Y:S02]  /*aaa0*/  IMAD.U32 R12, R12, 0x10000, RZ ;  /* 0x000100000c0c7824 */ /* 0x000fe400078e00ff */
[----:B------:R-:W-:Y:S01]  /*aab0*/  FADD.FTZ R13, -R21, R28 ;  /* 0x0000001c150d7221 */ /* 0x000fe20000010100 */
        /* <DEDUP_REMOVED lines=24> */
.L_x_2607:
[----:B------:R-:W-:Y:S05]  /*ac40*/  BSYNC.RECONVERGENT B0 ;  /* 0x0000000000007941 */ /* 0x000fea0003800200 */
.L_x_2606:
[----:B------:R-:W-:Y:S04]  /*ac50*/  BSSY.RECONVERGENT B0, `(.L_x_2608) ;  /* 0x000001f000007945 */ /* 0x000fe80003800200 */
[----:B------:R-:W-:Y:S05]  /*ac60*/  @P4 BRA `(.L_x_2609) ;  /* 0x0000000000744947 */ /* 0x000fea0003800000 */
[C---:B-----5:R-:W-:Y:S01]  /*ac70*/  PRMT R12, R14.reuse, 0x7632, R12 ;  /* 0x000076320e0c7816 */ /* 0x060fe2000000000c */
[----:B------:R-:W-:Y:S02]  /*ac80*/  IMAD.U32 R14, R14, 0x10000, RZ ;  /* 0x000100000e0e7824 */ /* 0x000fe400078e00ff */
[----:B------:R-:W-:Y:S01]  /*ac90*/  IMAD R16, R16, UR10, RZ ;  /* 0x0000000a10107c24 */ /* 0x000fe2000f8e02ff */
[----:B------:R-:W-:Y:S01]  /*aca0*/  SHF.L.U32 R12, R12, 0x10, RZ ;  /* 0x000000100c0c7819 */ /* 0x000fe200000006ff */
[----:B0-----:R-:W-:Y:S02]  /*acb0*/  FADD.FTZ R13, -R21, R14 ;  /* 0x0000000e150d7221 */ /* 0x001fe40000010100 */
[----:B--2---:R-:W-:Y:S02]  /*acc0*/  IMAD R29, R11, UR11, R16 ;  /* 0x0000000b0b1d7c24 */ /* 0x004fe4000f8e0210 */
[----:B------:R-:W-:Y:S01]  /*acd0*/  FADD.FTZ R17, -R21, R12 ;  /* 0x0000000c15117221 */ /* 0x000fe20000010100 */
[----:B------:R-:W-:Y:S01]  /*ace0*/  FMUL.FTZ R13, R13, R22 ;  /* 0x000000160d0d7220 */ /* 0x000fe20000410000 */
[----:B------:R-:W-:-:S02]  /*acf0*/  IMAD.MOV.U32 R12, RZ, RZ, R6 ;  /* 0x000000ffff0c7224 */ /* 0x000fc400078e0006 */
        /* <DEDUP_REMOVED lines=8> */
[----:B------:R-:W-:Y:S02]  /*ad80*/  IADD3 R13, PT, PT, R13, R29, RZ ;  /* 0x0000001d0d0d7210 */ /* 0x000fe40007ffe0ff */
        /* <DEDUP_REMOVED lines=11> */
.L_x_2609:
[----:B------:R-:W-:Y:S05]  /*ae40*/  BSYNC.RECONVERGENT B0 ;  /* 0x0000000000007941 */ /* 0x000fea0003800200 */
.L_x_2608:
[----:B------:R-:W-:Y:S04]  /*ae50*/  BSSY.RECONVERGENT B0, `(.L_x_2610) ;  /* 0x000001f000007945 */ /* 0x000fe80003800200 */
[----:B------:R-:W-:Y:S05]  /*ae60*/  @P2 BRA `(.L_x_2611) ;  /* 0x0000000000742947 */ /* 0x000fea0003800000 */
[C---:B-1---5:R-:W-:Y:S01]  /*ae70*/  PRMT R11, R15.reuse, 0x7632, R11 ;  /* 0x000076320f0b7816 */ /* 0x062fe2000000000b */
[----:B------:R-:W-:Y:S02]  /*ae80*/  IMAD.U32 R12, R15, 0x10000, RZ ;  /* 0x000100000f0c7824 */ /* 0x000fe400078e00ff */
[----:B------:R-:W-:Y:S01]  /*ae90*/  IMAD R16, R10, UR10, RZ ;  /* 0x0000000a0a107c24 */ /* 0x000fe2000f8e02ff */
[----:B------:R-:W-:Y:S01]  /*aea0*/  MOV R10, R6 ;  /* 0x00000006000a7202 */ /* 0x000fe20000000f00 */
[----:B------:R-:W-:Y:S02]  /*aeb0*/  IMAD.U32 R14, R11, 0x10000, RZ ;  /* 0x000100000b0e7824 */ /* 0x000fe400078e00ff */
[----:B------:R-:W-:Y:S01]  /*aec0*/  FADD.FTZ R11, -R21, R12 ;  /* 0x0000000c150b7221 */ /* 0x000fe20000010100 */
        /* <DEDUP_REMOVED lines=11> */
[----:B------:R-:W0:Y:S04]  /*af80*/  MUFU.EX2 R12, R12 ;  /* 0x0000000c000c7308 */ /* 0x000e280000000800 */
        /* <DEDUP_REMOVED lines=11> */
.L_x_2611:
[----:B------:R-:W-:Y:S05]  /*b040*/  BSYNC.RECONVERGENT B0 ;  /* 0x0000000000007941 */ /* 0x000fea0003800200 */
.L_x_2610:
[----:B------:R-:W-:Y:S05]  /*b050*/  @P5 BRA `(.L_x_2612) ;  /* 0xfffffff400a85947 */ /* 0x000fea000383ffff */
[----:B------:R-:W-:Y:S05]  /*b060*/  BRA `(.L_x_2613) ;  /* 0x0000000c007c7947 */ /* 0x000fea0003800000 */
.L_x_2603:
[----:B------:R-:W2:Y:S01]  /*b070*/  LDL.128 R16, [R1+0x10] ;  /* 0x0000100001107983 */ /* 0x000ea20000100c00 */
[----:B------:R-:W0:Y:S01]  /*b080*/  LDCU.64 UR4, c[0x0][0x3e8] ;  /* 0x00007d00ff0477ac */ /* 0x000e220008000a00 */
[----:B------:R-:W-:Y:S01]  /*b090*/  SHF.R.S32.HI R5, RZ, 0x1f, R3 ;  /* 0x0000001fff057819 */ /* 0x000fe20000011403 */
[C---:B------:R-:W-:Y:S01]  /*b0a0*/  VIADD R33, R3.reuse, 0x8 ;  /* 0x0000000803217836 */ /* 0x040fe20000000000 */
[----:B------:R-:W-:Y:S01]  /*b0b0*/  BSSY.RECONVERGENT B0, `(.L_x_2614) ;  /* 0x000003c000007945 */ /* 0x000fe20003800200 */
        /* <DEDUP_REMOVED lines=9> */
[----:B------:R-:W-:Y:S01]  /*b150*/  @!P0 MOV R12, R6 ;  /* 0x00000006000c8202 */ /* 0x000fe20000000f00 */
[----:B------:R-:W-:-:S06]  /*b160*/  @!P0 IMAD.MOV.U32 R13, RZ, RZ, R9 ;  /* 0x000000ffff0d8224 */ /* 0x000fcc00078e0009 */
[----:B------:R-:W5:Y:S01]  /*b170*/  @!P0 LDC.64 R10, c[0x0][0x380] ;  /* 0x0000e000ff0a8b82 */ /* 0x000f620000000a00 */
[-C--:B0-----:R-:W-:Y:S02]  /*b180*/  @!P0 IMAD R0, R5, R14.reuse, RZ ;  /* 0x0000000e05008224 */ /* 0x081fe400078e02ff */
[C---:B------:R-:W-:Y:S01]  /*b190*/  @!P0 IMAD.WIDE.U32 R12, R3.reuse, R14, R12 ;  /* 0x0000000e030c8225 */ /* 0x040fe200078e000c */
[----:B------:R-:W-:-:S03]  /*b1a0*/  IADD3 R14, PT, PT, R3, 0x10, RZ ;  /* 0x00000010030e7810 */ /* 0x000fc60007ffe0ff */
[C---:B------:R-:W-:Y:S01]  /*b1b0*/  @!P0 IMAD R31, R3.reuse, R15, R0 ;  /* 0x0000000f031f8224 */ /* 0x040fe200078e0200 */
[----:B------:R-:W-:Y:S01]  /*b1c0*/  ISETP.GE.U32.AND P3, PT, R14, UR4, PT ;  /* 0x000000040e007c0c */ /* 0x000fe2000bf66070 */
[----:B------:R-:W-:Y:S01]  /*b1d0*/  VIADD R0, R3, 0x18 ;  /* 0x0000001803007836 */ /* 0x000fe20000000000 */
[----:B-----5:R-:W-:Y:S01]  /*b1e0*/  @!P0 LEA R10, P4, R12, R10, 0x1 ;  /* 0x0000000a0c0a8211 */ /* 0x020fe200078808ff */
        /* <DEDUP_REMOVED lines=10> */
[-C--:B------:R-:W-:Y:S01]  /*b290*/  FMUL.FTZ R15, R5, R22.reuse ;  /* 0x00000016050f7220 */ /* 0x080fe20000410000 */
[----:B------:R-:W-:Y:S02]  /*b2a0*/  SHF.R.S32.HI R5, RZ, 0x1f, R0 ;  /* 0x0000001fff057819 */ /* 0x000fe40000011400 */
[----:B------:R-:W-:Y:S01]  /*b2b0*/  FMUL.FTZ R29, R29, R22 ;  /* 0x000000161d1d7220 */ /* 0x000fe20000410000 */
[----:B------:R-:W-:Y:S01]  /*b2c0*/  FFMA.FTZ R15, R24, R15, R27 ;  /* 0x0000000f180f7223 */ /* 0x000fe2000001001b */
[----:B------:R-:W-:Y:S02]  /*b2d0*/  ISETP.GE.AND.EX P1, PT, R5, UR5, PT, P1 ;  /* 0x0000000505007c0c */ /* 0x000fe4000bf26310 */
[----:B------:R-:W-:-:S05]  /*b2e0*/  FFMA.FTZ R16, R25, R29, R26 ;  /* 0x0000001d19107223 */ /* 0x000fca000001001a */
[----:B------:R-:W-:-:S05]  /*b2f0*/  @!P0 F2FP.BF16.F32.PACK_AB R13, R16, R15 ;  /* 0x0000000f100d823e */ /* 0x000fca00000010ff */
[----:B------:R0:W-:Y:S01]  /*b300*/  @!P0 STG.E desc[UR6][R10.64], R13 ;  /* 0x0000000d0a008986 */ /* 0x0001e2000c101906 */
[----:B-1-34-:R-:W-:Y:S05]  /*b310*/  @P2 BRA `(.L_x_2615) ;  /* 0x0000000000542947 */ /* 0x01afea0003800000 */
        /* <DEDUP_REMOVED lines=15> */
[----:B0-----:R-:W-:Y:S02]  /*b410*/  LEA R10, P2, R12, UR10, 0x1 ;  /* 0x0000000a0c0a7c11 */ /* 0x001fe4000f8408ff */
[----:B------:R-:W-:Y:S01]  /*b420*/  IADD3 R33, PT, PT, R13, R33, RZ ;  /* 0x000000210d217210 */ /* 0x000fe20007ffe0ff */
[----:B------:R-:W-:-:S03]  /*b430*/  FFMA.FTZ R13, R24, R11, R27 ;  /* 0x0000000b180d7223 */ /* 0x000fc6000001001b */
[----:B------:R-:W-:Y:S02]  /*b440*/  LEA.HI.X R11, R12, UR11, R33, 0x1, P2 ;  /* 0x0000000b0c0b7c11 */ /* 0x000fe400090f0c21 */
[----:B------:R-:W-:-:S05]  /*b450*/  F2FP.BF16.F32.PACK_AB R13, R16, R13 ;  /* 0x0000000d100d723e */ /* 0x000fca00000010ff */
[----:B------:R1:W-:Y:S02]  /*b460*/  STG.E desc[UR6][R10.64], R13 ;  /* 0x0000000d0a007986 */ /* 0x0003e4000c101906 */
.L_x_2615:
[----:B------:R-:W-:Y:S05]  /*b470*/  BSYNC.RECONVERGENT B0 ;  /* 0x0000000000007941 */ /* 0x000fea0003800200 */
.L_x_2614:
[----:B------:R-:W-:Y:S04]  /*b480*/  BSSY.RECONVERGENT B0, `(.L_x_2616) ;  /* 0x0000017000007945 */ /* 0x000fe80003800200 */
[----:B------:R-:W-:Y:S05]  /*b490*/  @P3 BRA `(.L_x_2617) ;  /* 0x0000000000543947 */ /* 0x000fea0003800000 */
[----:B------:R-:W2:Y:S01]  /*b4a0*/  LDCU.64 UR8, c[0x0][0x3e0] ;  /* 0x00007c00ff0877ac */ /* 0x000ea20008000a00 */
[C---:B01----:R-:W-:Y:S01]  /*b4b0*/  PRMT R10, R18.reuse, 0x7632, R10 ;  /* 0x00007632120a7816 */ /* 0x043fe2000000000a */
[----:B------:R-:W-:Y:S01]  /*b4c0*/  IMAD.U32 R18, R18, 0x10000, RZ ;  /* 0x0001000012127824 */ /* 0x000fe200078e00ff */
[----:B------:R-:W-:Y:S01]  /*b4d0*/  MOV R11, R9 ;  /* 0x00000009000b7202 */ /* 0x000fe20000000f00 */
[----:B------:R-:W0:Y:S01]  /*b4e0*/  LDCU.64 UR10, c[0x0][0x380] ;  /* 0x00007000ff0a77ac */ /* 0x000e220008000a00 */
[----:B------:R-:W-:Y:S01]  /*b4f0*/  SHF.L.U32 R16, R10, 0x10, RZ ;  /* 0x000000100a107819 */ /* 0x000fe200000006ff */
[----:B------:R-:W-:-:S04]  /*b500*/  IMAD.MOV.U32 R10, RZ, RZ, R6 ;  /* 0x000000ffff0a7224 */ /* 0x000fc800078e0006 */
        /* <DEDUP_REMOVED lines=8> */
[----:B0-----:R-:W-:Y:S01]  /*b590*/  LEA R10, P2, R12, UR10, 0x1 ;  /* 0x0000000a0c0a7c11 */ /* 0x001fe2000f8408ff */
[----:B------:R-:W-:Y:S02]  /*b5a0*/  IMAD.IADD R17, R13, 0x1, R17 ;  /* 0x000000010d117824 */ /* 0x000fe400078e0211 */
[----:B------:R-:W-:-:S03]  /*b5b0*/  FFMA.FTZ R13, R24, R11, R27 ;  /* 0x0000000b180d7223 */ /* 0x000fc6000001001b */
[----:B------:R-:W-:Y:S02]  /*b5c0*/  LEA.HI.X R11, R12, UR11, R17, 0x1, P2 ;  /* 0x0000000b0c0b7c11 */ /* 0x000fe400090f0c11 */
[----:B------:R-:W-:-:S05]  /*b5d0*/  F2FP.BF16.F32.PACK_AB R13, R14, R13 ;  /* 0x0000000d0e0d723e */ /* 0x000fca00000010ff */
[----:B------:R2:W-:Y:S02]  /*b5e0*/  STG.E desc[UR6][R10.64], R13 ;  /* 0x0000000d0a007986 */ /* 0x0005e4000c101906 */
.L_x_2617:
[----:B------:R-:W-:Y:S05]  /*b5f0*/  BSYNC.RECONVERGENT B0 ;  /* 0x0000000000007941 */ /* 0x000fea0003800200 */
.L_x_2616:
[----:B------:R-:W-:Y:S04]  /*b600*/  BSSY.RECONVERGENT B0, `(.L_x_2618) ;  /* 0x0000017000007945 */ /* 0x000fe80003800200 */
[----:B------:R-:W-:Y:S05]  /*b610*/  @P1 BRA `(.L_x_2619) ;  /* 0x0000000000541947 */ /* 0x000fea0003800000 */
[----:B------:R-:W3:Y:S01]  /*b620*/  LDCU.64 UR4, c[0x0][0x3e0] ;  /* 0x00007c00ff0477ac */ /* 0x000ee20008000a00 */
[C---:B012---:R-:W-:Y:S01]  /*b630*/  PRMT R10, R19.reuse, 0x7632, R10 ;  /* 0x00007632130a7816 */ /* 0x047fe2000000000a */
[----:B------:R-:W-:Y:S01]  /*b640*/  IMAD.MOV.U32 R11, RZ, RZ, R9 ;  /* 0x000000ffff0b7224 */ /* 0x000fe200078e0009 */
[----:B------:R-:W-:Y:S01]  /*b650*/  SHF.L.U32 R14, R19, 0x10, RZ ;  /* 0x00000010130e7819 */ /* 0x000fe200000006ff */
[----:B------:R-:W0:Y:S02]  /*b660*/  LDCU.64 UR8, c[0x0][0x380] ;  /* 0x00007000ff0877ac */ /* 0x000e240008000a00 */
        /* <DEDUP_REMOVED lines=16> */
.L_x_2619:
[----:B------:R-:W-:Y:S05]  /*b770*/  BSYNC.RECONVERGENT B0 ;  /* 0x0000000000007941 */ /* 0x000fea0003800200 */
.L_x_2618:
[----:B------:R-:W-:-:S07]  /*b780*/  IMAD.MOV.U32 R0, RZ, RZ, 0x4 ;  /* 0x00000004ff007424 */ /* 0x000fce00078e00ff */
.L_x_2626:
        /* <DEDUP_REMOVED lines=63> */
.L_x_2621:
[----:B------:R-:W-:Y:S05]  /*bb80*/  BSYNC.RECONVERGENT B0 ;  /* 0x0000000000007941 */ /* 0x000fea0003800200 */
.L_x_2620:
        /* <DEDUP_REMOVED lines=21> */
.L_x_2623:
[----:B------:R-:W-:Y:S05]  /*bce0*/  BSYNC.RECONVERGENT B0 ;  /* 0x0000000000007941 */ /* 0x000fea0003800200 */
.L_x_2622:
        /* <DEDUP_REMOVED lines=21> */
.L_x_2625:
[----:B------:R-:W-:Y:S05]  /*be40*/  BSYNC.RECONVERGENT B0 ;  /* 0x0000000000007941 */ /* 0x000fea0003800200 */
.L_x_2624:
[----:B------:R-:W-:Y:S05]  /*be50*/  @P5 BRA `(.L_x_2626) ;  /* 0xfffffff8004c5947 */ /* 0x000fea000383ffff */
.L_x_2613:
        /* <DEDUP_REMOVED lines=10> */
.L_x_2628:
        /* <DEDUP_REMOVED lines=16> */
.L_x_4783:


//--------------------- .text._Z35group_norm_nhwc_fwd_one_pass_kernelI11Fp16IOFp32WLi64ELi98ELi392EEv26Group_norm_nhwc_fwd_params --------------------------
	.section	.text._Z35group_norm_nhwc_fwd_one_pass_kernelI11Fp16IOFp32WLi64ELi98ELi392EEv26Group_norm_nhwc_fwd_params,"ax",@progbits
	.align	128
        .global         _Z35group_norm_nhwc_fwd_one_pass_kernelI11Fp16IOFp32WLi64ELi98ELi392EEv26Group_norm_nhwc_fwd_params
        .type           _Z35group_norm_nhwc_fwd_one_pass_kernelI11Fp16IOFp32WLi64ELi98ELi392EEv26Group_norm_nhwc_fwd_params,@function
        .size           _Z35group_norm_nhwc_fwd_one_pass_kernelI11Fp16IOFp32WLi64ELi98ELi392EEv26Group_norm_nhwc_fwd_params,(.L_x_4784 - _Z35group_norm_nhwc_fwd_one_pass_kernelI11Fp16IOFp32WLi64ELi98ELi392EEv26Group_norm_nhwc_fwd_params)
        .other          _Z35group_norm_nhwc_fwd_one_pass_kernelI11Fp16IOFp32WLi64ELi98ELi392EEv26Group_norm_nhwc_fwd_params,@"STO_CUDA_ENTRY STV_DEFAULT"
_Z35group_norm_nhwc_fwd_one_pass_kernelI11Fp16IOFp32WLi64ELi98ELi392EEv26Group_norm_nhwc_fwd_params:
.text._Z35group_norm_nhwc_fwd_one_pass_kernelI11Fp16IOFp32WLi64ELi98ELi392EEv26Group_norm_nhwc_fwd_params:
        /* <DEDUP_REMOVED lines=41> */
.L_x_2670:
        /* <DEDUP_REMOVED lines=69> */
[----:B------:R-:W-:-:S02]  /*06e0*/  @!P2 MOV R28, R56 ;  /* 0x00000038001ca202 */ /* 0x000fc40000000f00 */
[----:B------:R-:W-:Y:S01]  /*06f0*/  ISETP.GE.U32.AND P3, PT, R48, UR4, PT ;  /* 0x0000000430007c0c */ /* 0x000fe2000bf66070 */
[C---:B------:R-:W-:Y:S01]  /*0700*/  @!P5 IMAD R39, R52.reuse, R23, R12 ;  /* 0x000000173427d224 */ /* 0x040fe200078e020c */
[----:B------:R-:W-:Y:S01]  /*0710*/  MOV R37, RZ ;  /* 0x000000ff00257202 */ /* 0x000fe20000000f00 */
[----:B------:R-:W-:Y:S01]  /*0720*/  @!P2 IMAD.WIDE.U32 R26, R31, R26, R28 ;  /* 0x0000001a1f1aa225 */ /* 0x000fe200078e001c */
[----:B------:R-:W-:Y:S01]  /*0730*/  @!P5 MOV R28, R56 ;  /* 0x00000038001cd202 */ /* 0x000fe20000000f00 */
[----:B------:R-:W0:Y:S01]  /*0740*/  @!P1 LDC.64 R30, c[0x0][0x390] ;  /* 0x0000e400ff1e9b82 */ /* 0x000e220000000a00 */
[----:B------:R-:W-:Y:S02]  /*0750*/  @!P5 MOV R29, R59 ;  /* 0x0000003b001dd202 */ /* 0x000fe40000000f00 */
[----:B------:R-:W-:Y:S01]  /*0760*/  ISETP.GE.AND.EX P3, PT, R13, UR5, PT, P3 ;  /* 0x000000050d007c0c */ /* 0x000fe2000bf66330 */
[----:B------:R3:W5:Y:S01]  /*0770*/  @!P4 LDG.E R37, desc[UR6][R24.64] ;  /* 0x000000061825c981 */ /* 0x000762000c1e1900 */
[----:B------:R-:W-:Y:S01]  /*0780*/  @!P2 IADD3 R12, PT, PT, R27, R41, RZ ;  /* 0x000000291b0ca210 */ /* 0x000fe20007ffe0ff */
[----:B------:R-:W-:Y:S01]  /*0790*/  @!P5 IMAD.WIDE.U32 R22, R52, R22, R28 ;  /* 0x000000163416d225 */ /* 0x000fe200078e001c */
[----:B--2---:R-:W-:-:S04]  /*07a0*/  @!P2 LEA R20, P6, R26, R20, 0x1 ;  /* 0x000000141a14a211 */ /* 0x004fc800078c08ff */
[----:B------:R-:W-:Y:S02]  /*07b0*/  @!P2 LEA.HI.X R21, R26, R21, R12, 0x1, P6 ;  /* 0x000000151a15a211 */ /* 0x000fe400030f0c0c */
[----:B------:R-:W-:Y:S02]  /*07c0*/  @!P5 IADD3 R12, PT, PT, R23, R39, RZ ;  /* 0x00000027170cd210 */ /* 0x000fe40007ffe0ff */
[----:B----4-:R-:W-:Y:S01]  /*07d0*/  @!P5 LEA R18, P6, R22, R18, 0x1 ;  /* 0x000000121612d211 */ /* 0x010fe200078c08ff */
[----:B------:R-:W2:Y:S01]  /*07e0*/  @!P3 LDC.64 R28, c[0x0][0x3e0] ;  /* 0x0000f800ff1cbb82 */ /* 0x000ea20000000a00 */
[----:B------:R-:W-:Y:S01]  /*07f0*/  ISETP.GE.U32.AND P4, PT, R46, UR4, PT ;  /* 0x000000042e007c0c */ /* 0x000fe2000bf86070 */
[----:B-1----:R-:W-:Y:S01]  /*0800*/  @!P1 IMAD R14, R11, R16, RZ ;  /* 0x000000100b0e9224 */ /* 0x002fe200078e02ff */
[----:B------:R-:W-:Y:S02]  /*0810*/  @!P5 LEA.HI.X R19, R22, R19, R12, 0x1, P6 ;  /* 0x000000131613d211 */ /* 0x000fe400030f0c0c */
[----:B------:R-:W-:-:S02]  /*0820*/  @!P1 MOV R22, R56 ;  /* 0x0000003800169202 */ /* 0x000fc40000000f00 */
[----:B------:R-:W-:Y:S01]  /*0830*/  @!P1 MOV R23, R59 ;  /* 0x0000003b00179202 */ /* 0x000fe20000000f00 */
[----:B---3--:R-:W1:Y:S01]  /*0840*/  @!P3 LDC.64 R24, c[0x0][0x390] ;  /* 0x0000e400ff18bb82 */ /* 0x008e620000000a00 */
[----:B------:R-:W-:Y:S01]  /*0850*/  ISETP.GE.AND.EX P4, PT, R15, UR5, PT, P4 ;  /* 0x000000050f007c0c */ /* 0x000fe2000bf86340 */
[C---:B------:R-:W-:Y:S01]  /*0860*/  @!P1 IMAD R27, R50.reuse, R17, R14 ;  /* 0x00000011321b9224 */ /* 0x040fe200078e020e */
[----:B------:R-:W-:Y:S01]  /*0870*/  MOV R39, RZ ;  /* 0x000000ff00277202 */ /* 0x000fe20000000f00 */
[----:B------:R-:W-:-:S05]  /*0880*/  @!P1 IMAD.WIDE.U32 R16, R50, R16, R22 ;  /* 0x0000001032109225 */ /* 0x000fca00078e0016 */
[----:B------:R3:W4:Y:S01]  /*0890*/  @!P5 LDG.E R39, desc[UR6][R18.64] ;  /* 0x000000061227d981 */ /* 0x000722000c1e1900 */
[----:B------:R-:W-:Y:S02]  /*08a0*/  @!P1 IADD3 R12, PT, PT, R17, R27, RZ ;  /* 0x0000001b110c9210 */ /* 0x000fe40007ffe0ff */
[----:B0-----:R-:W-:Y:S02]  /*08b0*/  @!P1 LEA R30, P6, R16, R30, 0x1 ;  /* 0x0000001e101e9211 */ /* 0x001fe400078c08ff */
[----:B------:R-:W-:Y:S01]  /*08c0*/  ISETP.GE.U32.AND P5, PT, R44, UR4, PT ;  /* 0x000000042c007c0c */ /* 0x000fe2000bfa6070 */
[----:B------:R-:W0:Y:S01]  /*08d0*/  @!P4 LDC.64 R22, c[0x0][0x3e0] ;  /* 0x0000f800ff16cb82 */ /* 0x000e220000000a00 */
[----:B------:R-:W-:Y:S02]  /*08e0*/  @!P1 LEA.HI.X R31, R16, R31, R12, 0x1, P6 ;  /* 0x0000001f101f9211 */ /* 0x000fe400030f0c0c */
[----:B------:R-:W-:Y:S02]  /*08f0*/  ISETP.GE.AND.EX P5, PT, R33, UR5, PT, P5 ;  /* 0x0000000521007c0c */ /* 0x000fe4000bfa6350 */
[----:B------:R-:W-:Y:S01]  /*0900*/  ISETP.GE.U32.AND P6, PT, R7, UR4, PT ;  /* 0x0000000407007c0c */ /* 0x000fe2000bfc6070 */
[----:B--2---:R-:W-:Y:S01]  /*0910*/  @!P3 IMAD R12, R13, R28, RZ ;  /* 0x0000001c0d0cb224 */ /* 0x004fe200078e02ff */
[----:B------:R-:W-:Y:S01]  /*0920*/  @!P3 MOV R26, R56 ;  /* 0x00000038001ab202 */ /* 0x000fe20000000f00 */
[----:B------:R-:W2:Y:S01]  /*0930*/  @!P4 LDC.64 R16, c[0x0][0x390] ;  /* 0x0000e400ff10cb82 */ /* 0x000ea20000000a00 */
[----:B------:R-:W-:-:S02]  /*0940*/  ISETP.GE.AND.EX P6, PT, R35, UR5, PT, P6 ;  /* 0x0000000523007c0c */ /* 0x000fc4000bfc6360 */
[----:B------:R-:W-:Y:S01]  /*0950*/  @!P3 MOV R27, R59 ;  /* 0x0000003b001bb202 */ /* 0x000fe20000000f00 */
[----:B------:R-:W-:Y:S01]  /*0960*/  @!P3 IMAD R43, R48, R29, R12 ;  /* 0x0000001d302bb224 */ /* 0x000fe200078e020c */
[----:B------:R-:W-:-:S03]  /*0970*/  MOV R41, RZ ;  /* 0x000000ff00297202 */ /* 0x000fc60000000f00 */
[----:B---3--:R-:W3:Y:S01]  /*0980*/  @!P5 LDC.64 R18, c[0x0][0x3e0] ;  /* 0x0000f800ff12db82 */ /* 0x008ee20000000a00 */
[----:B------:R-:W-:Y:S02]  /*0990*/  @!P3 IMAD.WIDE.U32 R28, R48, R28, R26 ;  /* 0x0000001c301cb225 */ /* 0x000fe400078e001a */
[----:B------:R0:W4:Y:S03]  /*09a0*/  @!P1 LDG.E R41, desc[UR6][R30.64] ;  /* 0x000000061e299981 */ /* 0x000126000c1e1900 */
[----:B------:R-:W-:Y:S02]  /*09b0*/  @!P3 IADD3 R12, PT, PT, R29, R43, RZ ;  /* 0x0000002b1d0cb210 */ /* 0x000fe40007ffe0ff */
[----:B------:R-:W3:Y:S01]  /*09c0*/  @!P6 LDC.64 R26, c[0x0][0x3e0] ;  /* 0x0000f800ff1aeb82 */ /* 0x000ee20000000a00 */
[----:B-1----:R-:W-:Y:S01]  /*09d0*/  @!P3 LEA R24, P1, R28, R24, 0x1 ;  /* 0x000000181c18b211 */ /* 0x002fe200078208ff */
[----:B0-----:R-:W-:-:S03]  /*09e0*/  @!P4 IMAD R14, R15, R22, RZ ;  /* 0x000000160f0ec224 */ /* 0x001fc600078e02ff */
[----:B------:R-:W-:-:S03]  /*09f0*/  @!P3 LEA.HI.X R25, R28, R25, R12, 0x1, P1 ;  /* 0x000000191c19b211 */ /* 0x000fc600008f0c0c */
[----:B------:R-:W0:Y:S01]  /*0a00*/  @!P5 LDC.64 R28, c[0x0][0x390] ;  /* 0x0000e400ff1cdb82 */ /* 0x000e220000000a00 */
[----:B------:R-:W-:Y:S02]  /*0a10*/  @!P4 MOV R30, R56 ;  /* 0x00000038001ec202 */ /* 0x000fe40000000f00 */
[----:B------:R-:W-:Y:S01]  /*0a20*/  @!P4 MOV R31, R59 ;  /* 0x0000003b001fc202 */ /* 0x000fe20000000f00 */
[C---:B------:R-:W-:Y:S01]  /*0a30*/  @!P4 IMAD R47, R46.reuse, R23, R14 ;  /* 0x000000172e2fc224 */ /* 0x040fe200078e020e */
[----:B------:R-:W-:Y:S01]  /*0a40*/  MOV R45, RZ ;  /* 0x000000ff002d7202 */ /* 0x000fe20000000f00 */
[----:B------:R-:W-:-:S03]  /*0a50*/  @!P4 IMAD.WIDE.U32 R22, R46, R22, R30 ;  /* 0x000000162e16c225 */ /* 0x000fc600078e001e */
[----:B------:R-:W1:Y:S01]  /*0a60*/  @!P6 LDC.64 R30, c[0x0][0x390] ;  /* 0x0000e400ff1eeb82 */ /* 0x000e620000000a00 */
[----:B------:R-:W-:Y:S01]  /*0a70*/  MOV R43, RZ ;  /* 0x000000ff002b7202 */ /* 0x000fe20000000f00 */
[----:B------:R3:W4:Y:S01]  /*0a80*/  @!P2 LDG.E R45, desc[UR6][R20.64] ;  /* 0x00000006142da981 */ /* 0x000722000c1e1900 */
[----:B------:R-:W-:Y:S02]  /*0a90*/  @!P4 IADD3 R12, PT, PT, R23, R47, RZ ;  /* 0x0000002f170cc210 */ /* 0x000fe40007ffe0ff */
[C---:B--2---:R-:W-:Y:S01]  /*0aa0*/  @!P4 LEA R16, P1, R22.reuse, R16, 0x1 ;  /* 0x000000101610c211 */ /* 0x044fe200078208ff */
[----:B---3--:R-:W-:Y:S01]  /*0ab0*/  @!P5 IMAD R14, R33, R18, RZ ;  /* 0x00000012210ed224 */ /* 0x008fe200078e02ff */
[----:B------:R-:W-:Y:S01]  /*0ac0*/  MOV R47, RZ ;  /* 0x000000ff002f7202 */ /* 0x000fe20000000f00 */
[----:B------:R2:W3:Y:S01]  /*0ad0*/  @!P3 LDG.E R43, desc[UR6][R24.64] ;  /* 0x00000006182bb981 */ /* 0x0004e2000c1e1900 */
[----:B------:R-:W-:Y:S02]  /*0ae0*/  @!P4 LEA.HI.X R17, R22, R17, R12, 0x1, P1 ;  /* 0x000000111611c211 */ /* 0x000fe400008f0c0c */
[----:B------:R-:W-:-:S02]  /*0af0*/  @!P5 MOV R20, R56 ;  /* 0x000000380014d202 */ /* 0x000fc40000000f00 */
[----:B------:R-:W-:Y:S01]  /*0b00*/  @!P5 MOV R21, R59 ;  /* 0x0000003b0015d202 */ /* 0x000fe20000000f00 */
[C---:B------:R-:W-:Y:S01]  /*0b10*/  @!P5 IMAD R23, R44.reuse, R19, R14 ;  /* 0x000000132c17d224 */ /* 0x040fe200078e020e */
[----:B------:R2:W3:Y:S01]  /*0b20*/  @!P4 LDG.E R47, desc[UR6][R16.64] ;  /* 0x00000006102fc981 */ /* 0x0004e2000c1e1900 */
[----:B------:R-:W-:Y:S02]  /*0b30*/  @!P6 IMAD R12, R35, R26, RZ ;  /* 0x0000001a230ce224 */ /* 0x000fe400078e02ff */
[----:B------:R-:W-:-:S04]  /*0b40*/  @!P5 IMAD.WIDE.U32 R18, R44, R18, R20 ;  /* 0x000000122c12d225 */ /* 0x000fc800078e0014 */
[----:B--2---:R-:W-:Y:S01]  /*0b50*/  @!P6 IMAD R25, R7, R27, R12 ;  /* 0x0000001b0719e224 */ /* 0x004fe200078e020c */
[----:B------:R-:W-:Y:S02]  /*0b60*/  @!P5 IADD3 R12, PT, PT, R19, R23, RZ ;  /* 0x00000017130cd210 */ /* 0x000fe40007ffe0ff */
[----:B------:R-:W-:Y:S02]  /*0b70*/  @!P6 MOV R16, R56 ;  /* 0x000000380010e202 */ /* 0x000fe40000000f00 */
[----:B------:R-:W-:Y:S02]  /*0b80*/  @!P6 MOV R17, R59 ;  /* 0x0000003b0011e202 */ /* 0x000fe40000000f00 */
[C---:B0-----:R-:W-:Y:S02]  /*0b90*/  @!P5 LEA R28, P1, R18.reuse, R28, 0x1 ;  /* 0x0000001c121cd211 */ /* 0x041fe400078208ff */
[----:B------:R-:W-:Y:S01]  /*0ba0*/  MOV R49, RZ ;  /* 0x000000ff00317202 */ /* 0x000fe20000000f00 */
[----:B------:R-:W-:Y:S01]  /*0bb0*/  @!P6 IMAD.WIDE.U32 R26, R7, R26, R16 ;  /* 0x0000001a071ae225 */ /* 0x000fe200078e0010 */
[----:B------:R-:W-:-:S04]  /*0bc0*/  @!P5 LEA.HI.X R29, R18, R29, R12, 0x1, P1 ;  /* 0x0000001d121dd211 */ /* 0x000fc800008f0c0c */
[----:B------:R-:W-:Y:S01]  /*0bd0*/  @!P6 IADD3 R12, PT, PT, R27, R25, RZ ;  /* 0x000000191b0ce210 */ /* 0x000fe20007ffe0ff */
[----:B------:R-:W2:Y:S01]  /*0be0*/  @!P5 LDG.E R49, desc[UR6][R28.64] ;  /* 0x000000061c31d981 */ /* 0x000ea2000c1e1900 */
[C---:B-1----:R-:W-:Y:S02]  /*0bf0*/  @!P6 LEA R30, P1, R26.reuse, R30, 0x1 ;  /* 0x0000001e1a1ee211 */ /* 0x042fe400078208ff */
[----:B------:R-:W-:Y:S02]  /*0c00*/  MOV R51, RZ ;  /* 0x000000ff00337202 */ /* 0x000fe40000000f00 */
[----:B------:R-:W-:-:S05]  /*0c10*/  @!P6 LEA.HI.X R31, R26, R31, R12, 0x1, P1 ;  /* 0x0000001f1a1fe211 */ /* 0x000fca00008f0c0c */
[----:B------:R-:W2:Y:S01]  /*0c20*/  @!P6 LDG.E R51, desc[UR6][R30.64] ;  /* 0x000000061e33e981 */ /* 0x000ea2000c1e1900 */
[----:B------:R-:W-:Y:S01]  /*0c30*/  ISETP.NE.AND P3, PT, R4, RZ, PT ;  /* 0x000000ff0400720c */ /* 0x000fe20003f65270 */
[--C-:B-----5:R-:W-:Y:S02]  /*0c40*/  HADD2.F32 R12, -RZ, R37.reuse.H0_H0 ;  /* 0x20000025ff0c7230 */ /* 0x120fe40000004100 */
[----:B------:R-:W-:-:S05]  /*0c50*/  HADD2.F32 R37, -RZ, R37.H1_H1 ;  /* 0x30000025ff257230 */ /* 0x000fca0000004100 */
[----:B------:R-:W-:Y:S01]  /*0c60*/  FADD.FTZ R16, R12, R37 ;  /* 0x000000250c107221 */ /* 0x000fe20000010000 */
[----:B------:R-:W-:-:S03]  /*0c70*/  FMUL.FTZ R17, R37, R37 ;  /* 0x0000002525117220 */ /* 0x000fc60000410000 */
[----:B------:R-:W-:Y:S01]  /*0c80*/  FADD.FTZ R16, RZ, R16 ;  /* 0x00000010ff107221 */ /* 0x000fe20000010000 */
[----:B------:R-:W-:-:S04]  /*0c90*/  FFMA.FTZ R17, R12, R12, R17 ;  /* 0x0000000c0c117223 */ /* 0x000fc80000010011 */
[----:B------:R-:W-:Y:S01]  /*0ca0*/  FADD.FTZ R17, RZ, R17 ;  /* 0x00000011ff117221 */ /* 0x000fe20000010000 */
[--C-:B----4-:R-:W-:Y:S02]  /*0cb0*/  HADD2.F32 R14, -RZ, R39.reuse.H0_H0 ;  /* 0x20000027ff0e7230 */ /* 0x110fe40000004100 */
[----:B------:R-:W-:-:S05]  /*0cc0*/  HADD2.F32 R39, -RZ, R39.H1_H1 ;  /* 0x30000027ff277230 */ /* 0x000fca0000004100 */
[----:B------:R-:W-:Y:S01]  /*0cd0*/  FADD.FTZ R19, R14, R39 ;  /* 0x000000270e137221 */ /* 0x000fe20000010000 */
[----:B------:R-:W-:-:S03]  /*0ce0*/  FMUL.FTZ R21, R39, R39 ;  /* 0x0000002727157220 */ /* 0x000fc60000410000 */
[----:B------:R-:W-:Y:S01]  /*0cf0*/  FADD.FTZ R16, R16, R19 ;  /* 0x0000001310107221 */ /* 0x000fe20000010000 */
[----:B------:R-:W-:Y:S01]  /*0d00*/  FFMA.FTZ R18, R14, R14, R21 ;  /* 0x0000000e0e127223 */ /* 0x000fe20000010015 */
[--C-:B------:R-:W-:Y:S02]  /*0d10*/  HADD2.F32 R32, -RZ, R41.reuse.H0_H0 ;  /* 0x20000029ff207230 */ /* 0x100fe40000004100 */
[----:B------:R-:W-:Y:S02]  /*0d20*/  HADD2.F32 R41, -RZ, R41.H1_H1 ;  /* 0x30000029ff297230 */ /* 0x000fe40000004100 */
[----:B------:R-:W-:-:S03]  /*0d30*/  FADD.FTZ R17, R17, R18 ;  /* 0x0000001211117221 */ /* 0x000fc60000010000 */
[----:B------:R-:W-:Y:S01]  /*0d40*/  FADD.FTZ R19, R32, R41 ;  /* 0x0000002920137221 */ /* 0x000fe20000010000 */
[----:B------:R-:W-:-:S03]  /*0d50*/  FMUL.FTZ R21, R41, R41 ;  /* 0x0000002929157220 */ /* 0x000fc60000410000 */
[----:B------:R-:W-:Y:S01]  /*0d60*/  FADD.FTZ R16, R16, R19 ;  /* 0x0000001310107221 */ /* 0x000fe20000010000 */
[----:B------:R-:W-:-:S04]  /*0d70*/  FFMA.FTZ R18, R32, R32, R21 ;  /* 0x0000002020127223 */ /* 0x000fc80000010015 */
[----:B------:R-:W-:Y:S01]  /*0d80*/  FADD.FTZ R17, R17, R18 ;  /* 0x0000001211117221 */ /* 0x000fe20000010000 */
[----:B------:R-:W-:Y:S02]  /*0d90*/  HADD2.F32 R36, -RZ, R45.H0_H0 ;  /* 0x2000002dff247230 */ /* 0x000fe40000004100 */
[--C-:B---3--:R-:W-:Y:S02]  /*0da0*/  HADD2.F32 R34, -RZ, R43.reuse.H0_H0 ;  /* 0x2000002bff227230 */ /* 0x108fe40000004100 */
[----:B------:R-:W-:Y:S02]  /*0db0*/  HADD2.F32 R43, -RZ, R43.H1_H1 ;  /* 0x3000002bff2b7230 */ /* 0x000fe40000004100 */
[----:B------:R-:W-:-:S03]  /*0dc0*/  HADD2.F32 R45, -RZ, R45.H1_H1 ;  /* 0x3000002dff2d7230 */ /* 0x000fc60000004100 */
[----:B------:R-:W-:Y:S01]  /*0dd0*/  FADD.FTZ R19, R34, R43 ;  /* 0x0000002b22137221 */ /* 0x000fe20000010000 */
[----:B------:R-:W-:Y:S01]  /*0de0*/  FMUL.FTZ R21, R43, R43 ;  /* 0x0000002b2b157220 */ /* 0x000fe20000410000 */
[--C-:B------:R-:W-:Y:S02]  /*0df0*/  HADD2.F32 R38, -RZ, R47.reuse.H1_H1 ;  /* 0x3000002fff267230 */ /* 0x100fe40000004100 */
[----:B------:R-:W-:Y:S01]  /*0e00*/  FADD.FTZ R16, R16, R19 ;  /* 0x0000001310107221 */ /* 0x000fe20000010000 */
[----:B------:R-:W-:Y:S01]  /*0e10*/  FFMA.FTZ R18, R34, R34, R21 ;  /* 0x0000002222127223 */ /* 0x000fe20000010015 */
[----:B------:R-:W-:Y:S01]  /*0e20*/  FADD.FTZ R19, R36, R45 ;  /* 0x0000002d24137221 */ /* 0x000fe20000010000 */
[----:B------:R-:W-:Y:S02]  /*0e30*/  HADD2.F32 R47, -RZ, R47.H0_H0 ;  /* 0x2000002fff2f7230 */ /* 0x000fe40000004100 */
[----:B------:R-:W-:Y:S01]  /*0e40*/  FMUL.FTZ R21, R45, R45 ;  /* 0x0000002d2d157220 */ /* 0x000fe20000410000 */
[----:B------:R-:W-:Y:S01]  /*0e50*/  FADD.FTZ R17, R17, R18 ;  /* 0x0000001211117221 */ /* 0x000fe20000010000 */
[----:B------:R-:W-:Y:S01]  /*0e60*/  FADD.FTZ R16, R16, R19 ;  /* 0x0000001310107221 */ /* 0x000fe20000010000 */
[----:B------:R-:W-:Y:S01]  /*0e70*/  FMUL.FTZ R20, R38, R38 ;  /* 0x0000002626147220 */ /* 0x000fe20000410000 */
[----:B------:R-:W-:Y:S01]  /*0e80*/  FFMA.FTZ R18, R36, R36, R21 ;  /* 0x0000002424127223 */ /* 0x000fe20000010015 */
[----:B------:R-:W-:-:S02]  /*0e90*/  FADD.FTZ R19, R47, R38 ;  /* 0x000000262f137221 */ /* 0x000fc40000010000 */
[----:B------:R-:W-:Y:S01]  /*0ea0*/  FFMA.FTZ R20, R47, R47, R20 ;  /* 0x0000002f2f147223 */ /* 0x000fe20000010014 */
[----:B------:R-:W-:Y:S01]  /*0eb0*/  FADD.FTZ R17, R17, R18 ;  /* 0x0000001211117221 */ /* 0x000fe20000010000 */
[----:B------:R-:W-:Y:S01]  /*0ec0*/  FADD.FTZ R19, R16, R19 ;  /* 0x0000001310137221 */ /* 0x000fe20000010000 */
[--C-:B--2---:R-:W-:Y:S02]  /*0ed0*/  HADD2.F32 R40, -RZ, R49.reuse.H1_H1 ;  /* 0x30000031ff287230 */ /* 0x104fe40000004100 */
[----:B------:R-:W-:-:S03]  /*0ee0*/  HADD2.F32 R49, -RZ, R49.H0_H0 ;  /* 0x20000031ff317230 */ /* 0x000fc60000004100 */
[----:B------:R-:W-:Y:S01]  /*0ef0*/  FMUL.FTZ R16, R40, R40 ;  /* 0x0000002828107220 */ /* 0x000fe20000410000 */
[----:B------:R-:W-:Y:S01]  /*0f00*/  FADD.FTZ R17, R17, R20 ;  /* 0x0000001411117221 */ /* 0x000fe20000010000 */
[C---:B------:R-:W-:Y:S02]  /*0f10*/  FADD.FTZ R18, R49.reuse, R40 ;  /* 0x0000002831127221 */ /* 0x040fe40000010000 */
[----:B------:R-:W-:Y:S01]  /*0f20*/  FFMA.FTZ R20, R49, R49, R16 ;  /* 0x0000003131147223 */ /* 0x000fe20000010010 */
[--C-:B------:R-:W-:Y:S01]  /*0f30*/  HADD2.F32 R42, -RZ, R51.reuse.H1_H1 ;  /* 0x30000033ff2a7230 */ /* 0x100fe20000004100 */
[----:B------:R-:W-:Y:S01]  /*0f40*/  LOP3.LUT R16, R2, 0x3e0, RZ, 0xc0, !PT ;  /* 0x000003e002107812 */ /* 0x000fe200078ec0ff */
[----:B------:R-:W-:Y:S02]  /*0f50*/  HADD2.F32 R51, -RZ, R51.H0_H0 ;  /* 0x20000033ff337230 */ /* 0x000fe40000004100 */
[----:B------:R-:W-:Y:S01]  /*0f60*/  FADD.FTZ R20, R17, R20 ;  /* 0x0000001411147221 */ /* 0x000fe20000010000 */
[----:B------:R-:W-:Y:S01]  /*0f70*/  FADD.FTZ R18, R19, R18 ;  /* 0x0000001213127221 */ /* 0x000fe20000010000 */
[----:B------:R-:W-:Y:S01]  /*0f80*/  FMUL.FTZ R22, R42, R42 ;  /* 0x0000002a2a167220 */ /* 0x000fe20000410000 */
[C---:B------:R-:W-:Y:S01]  /*0f90*/  ISETP.GT.U32.AND P1, PT, R16.reuse, 0x168, PT ;  /* 0x000001681000780c */ /* 0x040fe20003f24070 */
[C---:B------:R-:W-:Y:S01]  /*0fa0*/  FADD.FTZ R17, R51.reuse, R42 ;  /* 0x0000002a33117221 */ /* 0x040fe20000010000 */
[----:B------:R-:W-:Y:S01]  /*0fb0*/  IADD3 R16, PT, PT, -R16, 0x187, RZ ;  /* 0x0000018710107810 */ /* 0x000fe20007ffe1ff */
[----:B------:R-:W-:-:S02]  /*0fc0*/  FFMA.FTZ R19, R51, R51, R22 ;  /* 0x0000003333137223 */ /* 0x000fc40000010016 */
        /* <DEDUP_REMOVED lines=78> */
.L_x_2630:
[----:B------:R-:W-:Y:S05]  /*14b0*/  BSYNC.RECONVERGENT B0 ;  /* 0x0000000000007941 */ /* 0x000fea0003800200 */
.L_x_2629:
        /* <DEDUP_REMOVED lines=26> */
.L_x_2633:
[----:B0-----:R-:W2:Y:S04]  /*1660*/  LDG.E.STRONG.GPU R18, desc[UR6][R16.64] ;  /* 0x0000000610127981 */ /* 0x001ea8000c1ef900 */
[----:B--2---:R-:W-:Y:S01]  /*1670*/  CCTL.IVALL ;  /* 0x00000000ff00798f */ /* 0x004fe20002000000 */
[----:B------:R-:W-:Y:S05]  /*1680*/  YIELD ;  /* 0x0000000000007946 */ /* 0x000fea0003800000 */
[----:B------:R-:W-:-:S13]  /*1690*/  ISETP.NE.AND P1, PT, R18, R25, PT ;  /* 0x000000191200720c */ /* 0x000fda0003f25270 */
[----:B------:R-:W-:Y:S05]  /*16a0*/  @P1 BRA `(.L_x_2633) ;  /* 0xfffffffc00ec1947 */ /* 0x000fea000383ffff */
.L_x_2632:
        /* <DEDUP_REMOVED lines=14> */
.L_x_2635:
        /* <DEDUP_REMOVED lines=62> */
.L_x_2634:
        /* <DEDUP_REMOVED lines=36> */
.L_x_2636:
        /* <DEDUP_REMOVED lines=18> */
.L_x_2637:
        /* <DEDUP_REMOVED lines=9> */
.L_x_2638:
[----:B------:R-:W-:Y:S05]  /*1f60*/  BSYNC.RECONVERGENT B0 ;  /* 0x0000000000007941 */ /* 0x000fea0003800200 */
.L_x_2631:
        /* <DEDUP_REMOVED lines=61> */
[----:B------:R-:W-:Y:S02]  /*2340*/  F2FP.F16.F32.PACK_AB R21, R12, R27 ;  /* 0x0000001b0c15723e */ /* 0x000fe400000000ff */
[----:B------:R-:W-:-:S05]  /*2350*/  LEA.HI.X R23, R20, UR5, R29, 0x1, P2 ;  /* 0x0000000514177c11 */ /* 0x000fca00090f0c1d */
[----:B------:R2:W-:Y:S02]  /*2360*/  STG.E desc[UR6][R22.64], R21 ;  /* 0x0000001516007986 */ /* 0x0005e4000c101906 */
.L_x_2642:
[----:B------:R-:W-:Y:S05]  /*2370*/  BSYNC.RECONVERGENT B1 ;  /* 0x0000000000017941 */ /* 0x000fea0003800200 */
.L_x_2641:
        /* <DEDUP_REMOVED lines=17> */
[----:B------:R-:W-:Y:S02]  /*2490*/  F2FP.F16.F32.PACK_AB R21, R27, R14 ;  /* 0x0000000e1b15723e */ /* 0x000fe400000000ff */
[----:B------:R-:W-:-:S05]  /*24a0*/  LEA.HI.X R23, R20, UR11, R29, 0x1, P2 ;  /* 0x0000000b14177c11 */ /* 0x000fca00090f0c1d */
[----:B------:R3:W-:Y:S02]  /*24b0*/  STG.E desc[UR6][R22.64], R21 ;  /* 0x0000001516007986 */ /* 0x0007e4000c101906 */
.L_x_2644:
[----:B------:R-:W-:Y:S05]  /*24c0*/  BSYNC.RECONVERGENT B1 ;  /* 0x0000000000017941 */ /* 0x000fea0003800200 */
.L_x_2643:
        /* <DEDUP_REMOVED lines=30> */
.L_x_2646:
[----:B------:R-:W-:Y:S05]  /*26b0*/  BSYNC.RECONVERGENT B1 ;  /* 0x0000000000017941 */ /* 0x000fea0003800200 */
.L_x_2645:
[----:B------:R-:W-:Y:S04]  /*26c0*/  BSSY.RECONVERGENT B1, `(.L_x_2647) ;  /* 0x0000014000017945 */ /* 0x000fe80003800200 */
[----:B------:R-:W-:Y:S05]  /*26d0*/  @P1 BRA `(.L_x_2648) ;  /* 0x0000000000481947 */ /* 0x000fea0003800000 */
[----:B------:R-:W0:Y:S01]  /*26e0*/  LDCU.64 UR4, c[0x0][0x3e0] ;  /* 0x00007c00ff0477ac */ /* 0x000e220008000a00 */
[----:B------:R-:W-:Y:S01]  /*26f0*/  MOV R20, R56 ;  /* 0x0000003800147202 */ /* 0x000fe20000000f00 */
[--C-:B--234-:R-:W-:Y:S01]  /*2700*/  FADD.FTZ R23, R34, -R30.reuse ;  /* 0x8000001e22177221 */ /* 0x11cfe20000010000 */
[----:B------:R-:W-:Y:S01]  /*2710*/  MOV R21, R59 ;  /* 0x0000003b00157202 */ /* 0x000fe20000000f00 */
[----:B------:R-:W2:Y:S01]  /*2720*/  LDCU.64 UR10, c[0x0][0x380] ;  /* 0x00007000ff0a77ac */ /* 0x000ea20008000a00 */
[----:B------:R-:W-:Y:S01]  /*2730*/  FADD.FTZ R43, R43, -R30 ;  /* 0x8000001e2b2b7221 */ /* 0x000fe20000010000 */
[----:B-1----:R-:W-:-:S03]  /*2740*/  FMUL.FTZ R23, R23, R24 ;  /* 0x0000001817177220 */ /* 0x002fc60000410000 */
[----:B------:R-:W-:Y:S01]  /*2750*/  FMUL.FTZ R12, R43, R24 ;  /* 0x000000182b0c7220 */ /* 0x000fe20000410000 */
[----:B-----5:R-:W-:Y:S01]  /*2760*/  FFMA.FTZ R14, R16, R23, R18 ;  /* 0x00000017100e7223 */ /* 0x020fe20000010012 */
[----:B0-----:R-:W-:Y:S02]  /*2770*/  IMAD R27, R13, UR4, RZ ;  /* 0x000000040d1b7c24 */ /* 0x001fe4000f8e02ff */
[----:B------:R-:W-:-:S04]  /*2780*/  IMAD.WIDE.U32 R20, R48, UR4, R20 ;  /* 0x0000000430147c25 */ /* 0x000fc8000f8e0014 */
[----:B------:R-:W-:Y:S02]  /*2790*/  IMAD R29, R48, UR5, R27 ;  /* 0x00000005301d7c24 */ /* 0x000fe4000f8e021b */
[----:B------:R-:W-:Y:S01]  /*27a0*/  FFMA.FTZ R27, R17, R12, R19 ;  /* 0x0000000c111b7223 */ /* 0x000fe20000010013 */
[C---:B--2---:R-:W-:Y:S02]  /*27b0*/  LEA R22, P1, R20.reuse, UR10, 0x1 ;  /* 0x0000000a14167c11 */ /* 0x044fe4000f8208ff */
[----:B------:R-:W-:Y:S02]  /*27c0*/  IADD3 R29, PT, PT, R21, R29, RZ ;  /* 0x0000001d151d7210 */ /* 0x000fe40007ffe0ff */
[----:B------:R-:W-:Y:S02]  /*27d0*/  F2FP.F16.F32.PACK_AB R21, R27, R14 ;  /* 0x0000000e1b15723e */ /* 0x000fe400000000ff */
[----:B------:R-:W-:-:S05]  /*27e0*/  LEA.HI.X R23, R20, UR11, R29, 0x1, P1 ;  /* 0x0000000b14177c11 */ /* 0x000fca00088f0c1d */
[----:B------:R0:W-:Y:S02]  /*27f0*/  STG.E desc[UR6][R22.64], R21 ;  /* 0x0000001516007986 */ /* 0x0001e4000c101906 */
.L_x_2648:
[----:B------:R-:W-:Y:S05]  /*2800*/  BSYNC.RECONVERGENT B1 ;  /* 0x0000000000017941 */ /* 0x000fea0003800200 */
.L_x_2647:
[----:B------:R-:W-:Y:S04]  /*2810*/  BSSY.RECONVERGENT B1, `(.L_x_2649) ;  /* 0x0000014000017945 */ /* 0x000fe80003800200 */
[----:B------:R-:W-:Y:S05]  /*2820*/  @P6 BRA `(.L_x_2650) ;  /* 0x0000000000486947 */ /* 0x000fea0003800000 */
[----:B------:R-:W1:Y:S01]  /*2830*/  LDCU.64 UR4, c[0x0][0x3e0] ;  /* 0x00007c00ff0477ac */ /* 0x000e620008000a00 */
[----:B------:R-:W-:Y:S01]  /*2840*/  MOV R20, R56 ;  /* 0x0000003800147202 */ /* 0x000fe20000000f00 */
[--C-:B0-234-:R-:W-:Y:S01]  /*2850*/  FADD.FTZ R23, R36, -R30.reuse ;  /* 0x8000001e24177221 */ /* 0x11dfe20000010000 */
[----:B------:R-:W-:Y:S01]  /*2860*/  MOV R21, R59 ;  /* 0x0000003b00157202 */ /* 0x000fe20000000f00 */
[----:B------:R-:W0:Y:S01]  /*2870*/  LDCU.64 UR10, c[0x0][0x380] ;  /* 0x00007000ff0a77ac */ /* 0x000e220008000a00 */
[----:B------:R-:W-:Y:S01]  /*2880*/  FADD.FTZ R45, R45, -R30 ;  /* 0x8000001e2d2d7221 */ /* 0x000fe20000010000 */
[----:B-1----:R-:W-:-:S03]  /*2890*/  FMUL.FTZ R23, R23, R24 ;  /* 0x0000001817177220 */ /* 0x002fc60000410000 */
[----:B------:R-:W-:Y:S01]  /*28a0*/  FMUL.FTZ R12, R45, R24 ;  /* 0x000000182d0c7220 */ /* 0x000fe20000410000 */
[----:B-----5:R-:W-:Y:S01]  /*28b0*/  FFMA.FTZ R14, R16, R23, R18 ;  /* 0x00000017100e7223 */ /* 0x020fe20000010012 */
[----:B------:R-:W-:Y:S02]  /*28c0*/  IMAD R26, R26, UR4, RZ ;  /* 0x000000041a1a7c24 */ /* 0x000fe4000f8e02ff */
        /* <DEDUP_REMOVED lines=8> */
.L_x_2650:
[----:B------:R-:W-:Y:S05]  /*2950*/  BSYNC.RECONVERGENT B1 ;  /* 0x0000000000017941 */ /* 0x000fea0003800200 */
.L_x_2649:
        /* <DEDUP_REMOVED lines=17> */
[----:B------:R-:W-:Y:S02]  /*2a70*/  F2FP.F16.F32.PACK_AB R21, R12, R47 ;  /* 0x0000002f0c15723e */ /* 0x000fe400000000ff */
[----:B------:R-:W-:-:S05]  /*2a80*/  LEA.HI.X R23, R20, UR11, R25, 0x1, P1 ;  /* 0x0000000b14177c11 */ /* 0x000fca00088f0c19 */
[----:B------:R0:W-:Y:S02]  /*2a90*/  STG.E desc[UR6][R22.64], R21 ;  /* 0x0000001516007986 */ /* 0x0001e4000c101906 */
.L_x_2652:
[----:B------:R-:W-:Y:S05]  /*2aa0*/  BSYNC.RECONVERGENT B1 ;  /* 0x0000000000017941 */ /* 0x000fea0003800200 */
.L_x_2651:
        /* <DEDUP_REMOVED lines=20> */
.L_x_2654:
[----:B------:R-:W-:Y:S05]  /*2bf0*/  BSYNC.RECONVERGENT B1 ;  /* 0x0000000000017941 */ /* 0x000fea0003800200 */
.L_x_2653:
        /* <DEDUP_REMOVED lines=10> */
[----:B------:R-:W-:Y:S01]  /*2ca0*/  F2FP.F16.F32.PACK_AB R19, R24, R51 ;  /* 0x000000331813723e */ /* 0x000fe200000000ff */
        /* <DEDUP_REMOVED lines=8> */
.L_x_2640:
        /* <DEDUP_REMOVED lines=35> */
[----:B------:R-:W-:-:S05]  /*2f60*/  F2FP.F16.F32.PACK_AB R27, R27, R12 ;  /* 0x0000000c1b1b723e */ /* 0x000fca00000000ff */
[----:B------:R2:W-:Y:S02]  /*2f70*/  STG.E desc[UR6][R20.64], R27 ;  /* 0x0000001b14007986 */ /* 0x0005e4000c101906 */
.L_x_2657:
[----:B------:R-:W-:Y:S05]  /*2f80*/  BSYNC.RECONVERGENT B1 ;  /* 0x0000000000017941 */ /* 0x000fea0003800200 */
.L_x_2656:
        /* <DEDUP_REMOVED lines=28> */
[----:B------:R-:W-:-:S05]  /*3150*/  F2FP.F16.F32.PACK_AB R29, R29, R12 ;  /* 0x0000000c1d1d723e */ /* 0x000fca00000000ff */
[----:B------:R3:W-:Y:S02]  /*3160*/  STG.E desc[UR6][R20.64], R29 ;  /* 0x0000001d14007986 */ /* 0x0007e4000c101906 */
.L_x_2659:
[----:B------:R-:W-:Y:S05]  /*3170*/  BSYNC.RECONVERGENT B1 ;  /* 0x0000000000017941 */ /* 0x000fea0003800200 */
.L_x_2658:
        /* <DEDUP_REMOVED lines=40> */
.L_x_2661:
[----:B------:R-:W-:Y:S05]  /*3400*/  BSYNC.RECONVERGENT B1 ;  /* 0x0000000000017941 */ /* 0x000fea0003800200 */
.L_x_2660:
[----:B------:R-:W-:Y:S04]  /*3410*/  BSSY.RECONVERGENT B1, `(.L_x_2662) ;  /* 0x000001e000017945 */ /* 0x000fe80003800200 */
[----:B------:R-:W-:Y:S05]  /*3420*/  @P1 BRA `(.L_x_2663) ;  /* 0x0000000000701947 */ /* 0x000fea0003800000 */
[--C-:B--234-:R-:W-:Y:S01]  /*3430*/  FADD.FTZ R21, R34, -R30.reuse ;  /* 0x8000001e22157221 */ /* 0x11cfe20000010000 */
        /* <DEDUP_REMOVED lines=27> */
.L_x_2663:
[----:B------:R-:W-:Y:S05]  /*35f0*/  BSYNC.RECONVERGENT B1 ;  /* 0x0000000000017941 */ /* 0x000fea0003800200 */
.L_x_2662:
        /* <DEDUP_REMOVED lines=28> */
[----:B------:R-:W-:-:S05]  /*37c0*/  F2FP.F16.F32.PACK_AB R25, R25, R12 ;  /* 0x0000000c1919723e */ /* 0x000fca00000000ff */
[----:B------:R0:W-:Y:S02]  /*37d0*/  STG.E desc[UR6][R22.64], R25 ;  /* 0x0000001916007986 */ /* 0x0001e4000c101906 */
.L_x_2665:
[----:B------:R-:W-:Y:S05]  /*37e0*/  BSYNC.RECONVERGENT B1 ;  /* 0x0000000000017941 */ /* 0x000fea0003800200 */
.L_x_2664:
        /* <DEDUP_REMOVED lines=28> */
[----:B------:R-:W-:-:S05]  /*39b0*/  F2FP.F16.F32.PACK_AB R27, R27, R12 ;  /* 0x0000000c1b1b723e */ /* 0x000fca00000000ff */
[----:B------:R0:W-:Y:S02]  /*39c0*/  STG.E desc[UR6][R22.64], R27 ;  /* 0x0000001b16007986 */ /* 0x0001e4000c101906 */
.L_x_2667:
[----:B------:R-:W-:Y:S05]  /*39d0*/  BSYNC.RECONVERGENT B1 ;  /* 0x0000000000017941 */ /* 0x000fea0003800200 */
.L_x_2666:
        /* <DEDUP_REMOVED lines=30> */
.L_x_2669:
[----:B------:R-:W-:Y:S05]  /*3bc0*/  BSYNC.RECONVERGENT B1 ;  /* 0x0000000000017941 */ /* 0x000fea0003800200 */
.L_x_2668:
        /* <DEDUP_REMOVED lines=28> */
.L_x_2655:
[----:B------:R-:W-:Y:S05]  /*3d90*/  BSYNC.RECONVERGENT B0 ;  /* 0x0000000000007941 */ /* 0x000fea0003800200 */
.L_x_2639:
        /* <DEDUP_REMOVED lines=8> */
.L_x_2671:
        /* <DEDUP_REMOVED lines=14> */
.L_x_4784:


//--------------------- .text._Z35group_norm_nhwc_fwd_one_pass_kernelI11Fp16IOFp32WLi128ELi98ELi392EEv26Group_norm_nhwc_fwd_params --------------------------
	.section	.text._Z35group_norm_nhwc_fwd_one_pass_kernelI11Fp16IOFp32WLi128ELi98ELi392EEv26Group_norm_nhwc_fwd_params,"ax",@progbits
	.align	128
        .global         _Z35group_norm_nhwc_fwd_one_pass_kernelI11Fp16IOFp32WLi128ELi98ELi392EEv26Group_norm_nhwc_fwd_params
        .type           _Z35group_norm_nhwc_fwd_one_pass_kernelI11Fp16IOFp32WLi128ELi98ELi392EEv26Group_norm_nhwc_fwd_params,@function
        .size           _Z35group_norm_nhwc_fwd_one_pass_kernelI11Fp16IOFp32WLi128ELi98ELi392EEv26Group_norm_nhwc_fwd_params,(.L_x_4785 - _Z35group_norm_nhwc_fwd_one_pass_kernelI11Fp16IOFp32WLi128ELi98ELi392EEv26Group_norm_nhwc_fwd_params)
        .other          _Z35group_norm_nhwc_fwd_one_pass_kernelI11Fp16IOFp32WLi128ELi98ELi392EEv26Group_norm_nhwc_fwd_params,@"STO_CUDA_ENTRY STV_DEFAULT"
_Z35group_norm_nhwc_fwd_one_pass_kernelI11Fp16IOFp32WLi128ELi98ELi392EEv26Group_norm_nhwc_fwd_params:
.text._Z35group_norm_nhwc_fwd_one_pass_kernelI11Fp16IOFp32WLi128ELi98ELi392EEv26Group_norm_nhwc_fwd_params:
        /* <DEDUP_REMOVED lines=61> */
.L_x_2745:
[----:B0-----:R-:W0:Y:S01]  /*03d0*/  LDC R49, c[0x0][0x3f8] ;  /* 0x0000fe00ff317b82 */ /* 0x001e220000000800 */
[----:B------:R-:W1:Y:S01]  /*03e0*/  LDCU.64 UR4, c[0x0][0x3e8] ;  /* 0x00007d00ff0477ac */ /* 0x000e620008000a00 */
[----:B------:R-:W-:Y:S02]  /*03f0*/  LOP3.LUT R101, R14, 0xffff, RZ, 0xc0, !PT ;  /* 0x0000ffff0e657812 */ /* 0x000fe400078ec0ff */
[----:B------:R-:W-:Y:S01]  /*0400*/  MOV R63, RZ ;  /* 0x000000ff003f7202 */ /* 0x000fe20000000f00 */
[----:B--2---:R-:W2:Y:S01]  /*0410*/  LDCU.64 UR8, c[0x0][0x3f0] ;  /* 0x00007e00ff0877ac */ /* 0x004ea20008000a00 */
[----:B-1----:R-:W-:Y:S02]  /*0420*/  ISETP.GE.U32.AND P5, PT, R96, UR4, PT ;  /* 0x0000000460007c0c */ /* 0x002fe4000bfa6070 */
[----:B------:R-:W-:Y:S02]  /*0430*/  ISETP.GE.U32.AND P4, PT, R88, UR4, PT ;  /* 0x0000000458007c0c */ /* 0x000fe4000bf86070 */
[----:B------:R-:W-:-:S02]  /*0440*/  ISETP.GE.AND.EX P5, PT, R9, UR5, PT, P5 ;  /* 0x0000000509007c0c */ /* 0x000fc4000bfa6350 */
[----:B0----5:R-:W-:Y:S02]  /*0450*/  IABS R43, R49 ;  /* 0x00000031002b7213 */ /* 0x021fe40000000000 */
        /* <DEDUP_REMOVED lines=56> */
[----:B------:R-:W-:-:S03]  /*07e0*/  @!P5 LEA.HI.X R53, R42, R53, R16, 0x1, P6 ;  /* 0x000000352a35d211 */ /* 0x000fc600030f0c10 */
[----:B------:R-:W3:Y:S01]  /*07f0*/  @!P1 LDC.64 R42, c[0x0][0x390] ;  /* 0x0000e400ff2a9b82 */ /* 0x000ee20000000a00 */
[----:B------:R-:W-:Y:S01]  /*0800*/  @!P3 IADD3 R16, PT, PT, R55, R47, RZ ;  /* 0x0000002f3710b210 */ /* 0x000fe20007ffe0ff */
[----:B------:R4:W5:Y:S01]  /*0810*/  @!P5 LDG.E R63, desc[UR6][R52.64] ;  /* 0x00000006343fd981 */ /* 0x000962000c1e1900 */
[----:B-1----:R-:W-:Y:S02]  /*0820*/  @!P3 LEA R50, P6, R54, R50, 0x1 ;  /* 0x000000323632b211 */ /* 0x002fe400078c08ff */
[----:B------:R-:W-:Y:S02]  /*0830*/  ISETP.GE.U32.AND P5, PT, R82, UR4, PT ;  /* 0x0000000452007c0c */ /* 0x000fe4000bfa6070 */
[----:B------:R-:W-:Y:S01]  /*0840*/  @!P3 LEA.HI.X R51, R54, R51, R16, 0x1, P6 ;  /* 0x000000333633b211 */ /* 0x000fe200030f0c10 */
[----:B------:R-:W1:Y:S01]  /*0850*/  @!P2 LDC.64 R44, c[0x0][0x390] ;  /* 0x0000e400ff2cab82 */ /* 0x000e620000000a00 */
[----:B--2---:R-:W-:Y:S01]  /*0860*/  @!P1 IMAD R18, R15, R48, RZ ;  /* 0x000000300f129224 */ /* 0x004fe200078e02ff */
[----:B------:R-:W-:-:S02]  /*0870*/  MOV R65, RZ ;  /* 0x000000ff00417202 */ /* 0x000fc40000000f00 */
[----:B----4-:R-:W-:Y:S01]  /*0880*/  @!P1 MOV R52, R100 ;  /* 0x0000006400349202 */ /* 0x010fe20000000f00 */
[C---:B------:R-:W-:Y:S01]  /*0890*/  @!P1 IMAD R49, R92.reuse, R49, R18 ;  /* 0x000000315c319224 */ /* 0x040fe200078e0212 */
[----:B------:R-:W-:Y:S02]  /*08a0*/  @!P1 MOV R53, R103 ;  /* 0x0000006700359202 */ /* 0x000fe40000000f00 */
[----:B------:R-:W2:Y:S01]  /*08b0*/  @!P4 LDC.64 R46, c[0x0][0x3e0] ;  /* 0x0000f800ff2ecb82 */ /* 0x000ea20000000a00 */
[----:B0-----:R-:W-:Y:S01]  /*08c0*/  @!P2 IMAD R16, R17, R40, RZ ;  /* 0x000000281110a224 */ /* 0x001fe200078e02ff */
[----:B------:R-:W-:Y:S01]  /*08d0*/  ISETP.GE.AND.EX P5, PT, R21, UR5, PT, P5 ;  /* 0x0000000515007c0c */ /* 0x000fe2000bfa6350 */
[----:B------:R-:W-:Y:S01]  /*08e0*/  @!P1 IMAD.WIDE.U32 R52, R92, R48, R52 ;  /* 0x000000305c349225 */ /* 0x000fe200078e0034 */
[----:B------:R0:W4:Y:S01]  /*08f0*/  @!P3 LDG.E R65, desc[UR6][R50.64] ;  /* 0x000000063241b981 */ /* 0x000122000c1e1900 */
[----:B------:R-:W-:Y:S02]  /*0900*/  @!P2 MOV R54, R100 ;  /* 0x000000640036a202 */ /* 0x000fe40000000f00 */
[----:B------:R-:W-:Y:S01]  /*0910*/  @!P2 IMAD R57, R90, R41, R16 ;  /* 0x000000295a39a224 */ /* 0x000fe200078e0210 */
[----:B------:R-:W-:-:S02]  /*0920*/  @!P1 IADD3 R16, PT, PT, R53, R49, RZ ;  /* 0x0000003135109210 */ /* 0x000fc40007ffe0ff */
[----:B------:R-:W1:Y:S01]  /*0930*/  @!P4 LDC.64 R48, c[0x0][0x390] ;  /* 0x0000e400ff30cb82 */ /* 0x000e620000000a00 */
[----:B------:R-:W-:Y:S02]  /*0940*/  @!P2 MOV R55, R103 ;  /* 0x000000670037a202 */ /* 0x000fe40000000f00 */
[----:B------:R-:W-:Y:S02]  /*0950*/  ISETP.GE.U32.AND P3, PT, R80, UR4, PT ;  /* 0x0000000450007c0c */ /* 0x000fe4000bf66070 */
[----:B---3--:R-:W-:Y:S01]  /*0960*/  @!P1 LEA R42, P6, R52, R42, 0x1 ;  /* 0x0000002a342a9211 */ /* 0x008fe200078c08ff */
[----:B------:R-:W-:Y:S01]  /*0970*/  @!P2 IMAD.WIDE.U32 R54, R90, R40, R54 ;  /* 0x000000285a36a225 */ /* 0x000fe200078e0036 */
[----:B------:R-:W-:Y:S01]  /*0980*/  ISETP.GE.AND.EX P3, PT, R23, UR5, PT, P3 ;  /* 0x0000000517007c0c */ /* 0x000fe2000bf66330 */
[----:B------:R-:W3:Y:S01]  /*0990*/  @!P5 LDC.64 R40, c[0x0][0x3e0] ;  /* 0x0000f800ff28db82 */ /* 0x000ee20000000a00 */
[----:B------:R-:W-:Y:S02]  /*09a0*/  MOV R67, RZ ;  /* 0x000000ff00437202 */ /* 0x000fe40000000f00 */
[----:B------:R-:W-:-:S02]  /*09b0*/  @!P1 LEA.HI.X R43, R52, R43, R16, 0x1, P6 ;  /* 0x0000002b342b9211 */ /* 0x000fc400030f0c10 */
[----:B0-----:R-:W-:Y:S01]  /*09c0*/  @!P4 MOV R50, R100 ;  /* 0x000000640032c202 */ /* 0x001fe20000000f00 */
[----:B--2---:R-:W-:Y:S01]  /*09d0*/  @!P4 IMAD R18, R19, R46, RZ ;  /* 0x0000002e1312c224 */ /* 0x004fe200078e02ff */
[----:B------:R-:W-:Y:S01]  /*09e0*/  @!P4 MOV R51, R103 ;  /* 0x000000670033c202 */ /* 0x000fe20000000f00 */
[----:B------:R0:W2:Y:S01]  /*09f0*/  @!P1 LDG.E R67, desc[UR6][R42.64] ;  /* 0x000000062a439981 */ /* 0x0000a2000c1e1900 */
[----:B------:R-:W-:Y:S02]  /*0a00*/  @!P2 IADD3 R16, PT, PT, R55, R57, RZ ;  /* 0x000000393710a210 */ /* 0x000fe40007ffe0ff */
[----:B-1----:R-:W-:Y:S01]  /*0a10*/  @!P2 LEA R52, P6, R54, R44, 0x1 ;  /* 0x0000002c3634a211 */ /* 0x002fe200078c08ff */
[C---:B------:R-:W-:Y:S01]  /*0a20*/  @!P4 IMAD R55, R88.reuse, R47, R18 ;  /* 0x0000002f5837c224 */ /* 0x040fe200078e0212 */
[----:B------:R-:W-:Y:S01]  /*0a30*/  MOV R69, RZ ;  /* 0x000000ff00457202 */ /* 0x000fe20000000f00 */
[----:B------:R-:W-:Y:S01]  /*0a40*/  @!P4 IMAD.WIDE.U32 R50, R88, R46, R50 ;  /* 0x0000002e5832c225 */ /* 0x000fe200078e0032 */
[----:B------:R-:W-:Y:S01]  /*0a50*/  @!P2 LEA.HI.X R53, R54, R45, R16, 0x1, P6 ;  /* 0x0000002d3635a211 */ /* 0x000fe200030f0c10 */
[----:B------:R-:W1:Y:S01]  /*0a60*/  @!P5 LDC.64 R46, c[0x0][0x390] ;  /* 0x0000e400ff2edb82 */ /* 0x000e620000000a00 */
[----:B------:R-:W-:-:S02]  /*0a70*/  ISETP.GE.U32.AND P1, PT, R78, UR4, PT ;  /* 0x000000044e007c0c */ /* 0x000fc4000bf26070 */
[----:B------:R-:W-:Y:S01]  /*0a80*/  ISETP.GE.U32.AND P6, PT, R76, UR4, PT ;  /* 0x000000044c007c0c */ /* 0x000fe2000bfc6070 */
[----:B------:R1:W2:Y:S01]  /*0a90*/  @!P2 LDG.E R69, desc[UR6][R52.64] ;  /* 0x000000063445a981 */ /* 0x0002a2000c1e1900 */
        /* <DEDUP_REMOVED lines=8> */
[----:B------:R-:W-:Y:S02]  /*0b20*/  MOV R71, RZ ;  /* 0x000000ff00477202 */ /* 0x000fe40000000f00 */
[----:B------:R-:W-:Y:S02]  /*0b30*/  @!P5 MOV R48, R100 ;  /* 0x000000640030d202 */ /* 0x000fe40000000f00 */
[----:B------:R-:W-:Y:S01]  /*0b40*/  @!P5 MOV R49, R103 ;  /* 0x000000670031d202 */ /* 0x000fe20000000f00 */
[C---:B------:R-:W-:Y:S01]  /*0b50*/  @!P5 IMAD R57, R82.reuse, R41, R18 ;  /* 0x000000295239d224 */ /* 0x040fe200078e0212 */
[----:B------:R3:W2:Y:S01]  /*0b60*/  @!P4 LDG.E R71, desc[UR6][R54.64] ;  /* 0x000000063647c981 */ /* 0x0006a2000c1e1900 */
[----:B0-----:R-:W0:Y:S01]  /*0b70*/  @!P1 LDC.64 R42, c[0x0][0x3e0] ;  /* 0x0000f800ff2a9b82 */ /* 0x001e220000000a00 */
[----:B------:R-:W-:Y:S01]  /*0b80*/  @!P5 IMAD.WIDE.U32 R48, R82, R40, R48 ;  /* 0x000000285230d225 */ /* 0x000fe200078e0030 */
[----:B------:R-:W-:-:S06]  /*0b90*/  ISETP.GE.U32.AND P4, PT, R74, UR4, PT ;  /* 0x000000044a007c0c */ /* 0x000fcc000bf86070 */
[----:B------:R-:W0:Y:S01]  /*0ba0*/  @!P2 LDC.64 R40, c[0x0][0x3e0] ;  /* 0x0000f800ff28ab82 */ /* 0x000e220000000a00 */
[----:B------:R-:W-:Y:S02]  /*0bb0*/  @!P5 IADD3 R16, PT, PT, R49, R57, RZ ;  /* 0x000000393110d210 */ /* 0x000fe40007ffe0ff */
[----:B-1----:R-:W-:Y:S01]  /*0bc0*/  @!P5 LEA R52, P6, R48, R46, 0x1 ;  /* 0x0000002e3034d211 */ /* 0x002fe200078c08ff */
[----:B------:R-:W-:Y:S01]  /*0bd0*/  @!P3 IMAD R18, R23, R44, RZ ;  /* 0x0000002c1712b224 */ /* 0x000fe200078e02ff */
[----:B------:R-:W-:Y:S02]  /*0be0*/  ISETP.GE.AND.EX P4, PT, R29, UR5, PT, P4 ;  /* 0x000000051d007c0c */ /* 0x000fe4000bf86340 */
[----:B------:R-:W-:Y:S02]  /*0bf0*/  @!P3 MOV R56, R100 ;  /* 0x000000640038b202 */ /* 0x000fe40000000f00 */
[----:B------:R-:W-:Y:S02]  /*0c00*/  @!P3 MOV R57, R103 ;  /* 0x000000670039b202 */ /* 0x000fe40000000f00 */
[----:B------:R-:W-:-:S02]  /*0c10*/  MOV R73, RZ ;  /* 0x000000ff00497202 */ /* 0x000fc40000000f00 */
[----:B------:R-:W-:Y:S01]  /*0c20*/  @!P5 LEA.HI.X R53, R48, R47, R16, 0x1, P6 ;  /* 0x0000002f3035d211 */ /* 0x000fe200030f0c10 */
[C---:B------:R-:W-:Y:S01]  /*0c30*/  @!P3 IMAD R47, R80.reuse, R45, R18 ;  /* 0x0000002d502fb224 */ /* 0x040fe200078e0212 */
[----:B------:R-:W1:Y:S01]  /*0c40*/  @!P1 LDC.64 R48, c[0x0][0x390] ;  /* 0x0000e400ff309b82 */ /* 0x000e620000000a00 */
[----:B------:R-:W-:Y:S02]  /*0c50*/  @!P3 IMAD.WIDE.U32 R56, R80, R44, R56 ;  /* 0x0000002c5038b225 */ /* 0x000fe400078e0038 */
[----:B------:R0:W2:Y:S01]  /*0c60*/  @!P5 LDG.E R73, desc[UR6][R52.64] ;  /* 0x000000063449d981 */ /* 0x0000a2000c1e1900 */
[----:B------:R-:W-:Y:S02]  /*0c70*/  ISETP.GE.U32.AND P5, PT, R72, UR4, PT ;  /* 0x0000000448007c0c */ /* 0x000fe4000bfa6070 */
[----:B------:R-:W-:Y:S02]  /*0c80*/  @!P3 IADD3 R16, PT, PT, R57, R47, RZ ;  /* 0x0000002f3910b210 */ /* 0x000fe40007ffe0ff */
[----:B---3--:R-:W-:Y:S01]  /*0c90*/  @!P3 LEA R54, P6, R56, R50, 0x1 ;  /* 0x000000323836b211 */ /* 0x008fe200078c08ff */
[----:B------:R-:W3:Y:S01]  /*0ca0*/  @!P2 LDC.64 R44, c[0x0][0x390] ;  /* 0x0000e400ff2cab82 */ /* 0x000ee20000000a00 */
[----:B------:R-:W-:-:S02]  /*0cb0*/  ISETP.GE.AND.EX P5, PT, R31, UR5, PT, P5 ;  /* 0x000000051f007c0c */ /* 0x000fc4000bfa6350 */
        /* <DEDUP_REMOVED lines=11> */
[----:B------:R3:W2:Y:S01]  /*0d70*/  @!P3 LDG.E R75, desc[UR6][R54.64] ;  /* 0x00000006364bb981 */ /* 0x0006a2000c1e1900 */
        /* <DEDUP_REMOVED lines=14> */
[----:B------:R-:W-:Y:S01]  /*0e60*/  @!P4 MOV R48, R100 ;  /* 0x000000640030c202 */ /* 0x000fe20000000f00 */
[----:B------:R-:W3:Y:S01]  /*0e70*/  @!P1 LDG.E R77, desc[UR6][R56.64] ;  /* 0x00000006384d9981 */ /* 0x000ee2000c1e1900 */
[----:B------:R-:W-:-:S02]  /*0e80*/  @!P4 MOV R49, R103 ;  /* 0x000000670031c202 */ /* 0x000fc40000000f00 */
[----:B------:R-:W-:Y:S01]  /*0e90*/  ISETP.GE.U32.AND P1, PT, R68, UR4, PT ;  /* 0x0000000444007c0c */ /* 0x000fe2000bf26070 */
[C---:B------:R-:W-:Y:S01]  /*0ea0*/  @!P4 IMAD R51, R74.reuse, R47, R18 ;  /* 0x0000002f4a33c224 */ /* 0x040fe200078e0212 */
[----:B------:R-:W-:Y:S01]  /*0eb0*/  MOV R79, RZ ;  /* 0x000000ff004f7202 */ /* 0x000fe20000000f00 */
[----:B------:R-:W-:Y:S01]  /*0ec0*/  @!P4 IMAD.WIDE.U32 R46, R74, R46, R48 ;  /* 0x0000002e4a2ec225 */ /* 0x000fe200078e0030 */
[----:B------:R-:W-:Y:S01]  /*0ed0*/  @!P2 LEA.HI.X R45, R52, R45, R16, 0x1, P6 ;  /* 0x0000002d342da211 */ /* 0x000fe200030f0c10 */
[----:B------:R-:W0:Y:S01]  /*0ee0*/  @!P3 LDC.64 R48, c[0x0][0x3e0] ;  /* 0x0000f800ff30bb82 */ /* 0x000e220000000a00 */
[----:B------:R-:W-:Y:S02]  /*0ef0*/  ISETP.GE.U32.AND P6, PT, R10, UR4, PT ;  /* 0x000000040a007c0c */ /* 0x000fe4000bfc6070 */
[----:B------:R-:W-:Y:S01]  /*0f00*/  ISETP.GE.AND.EX P1, PT, R35, UR5, PT, P1 ;  /* 0x0000000523007c0c */ /* 0x000fe2000bf26310 */
[----:B------:R1:W3:Y:S01]  /*0f10*/  @!P2 LDG.E R79, desc[UR6][R44.64] ;  /* 0x000000062c4fa981 */ /* 0x0002e2000c1e1900 */
[----:B------:R-:W-:Y:S01]  /*0f20*/  ISETP.GE.AND.EX P2, PT, R37, UR5, PT, P6 ;  /* 0x0000000525007c0c */ /* 0x000fe2000bf46360 */
[----:B-1----:R-:W-:Y:S01]  /*0f30*/  @!P5 IMAD R18, R31, R40, RZ ;  /* 0x000000281f12d224 */ /* 0x002fe200078e02ff */
[----:B------:R-:W-:-:S02]  /*0f40*/  @!P4 IADD3 R16, PT, PT, R47, R51, RZ ;  /* 0x000000332f10c210 */ /* 0x000fc40007ffe0ff */
[----:B------:R-:W-:Y:S01]  /*0f50*/  @!P4 LEA R42, P6, R46, R42, 0x1 ;  /* 0x0000002a2e2ac211 */ /* 0x000fe200078c08ff */
[----:B------:R-:W1:Y:S01]  /*0f60*/  @!P3 LDC.64 R50, c[0x0][0x390] ;  /* 0x0000e400ff32bb82 */ /* 0x000e620000000a00 */
[----:B------:R-:W-:Y:S02]  /*0f70*/  MOV R81, RZ ;  /* 0x000000ff00517202 */ /* 0x000fe40000000f00 */
[----:B------:R-:W-:Y:S02]  /*0f80*/  @!P5 MOV R44, R100 ;  /* 0x00000064002cd202 */ /* 0x000fe40000000f00 */
[----:B------:R-:W-:Y:S01]  /*0f90*/  @!P5 MOV R45, R103 ;  /* 0x00000067002dd202 */ /* 0x000fe20000000f00 */
[----:B------:R-:W-:Y:S01]  /*0fa0*/  @!P5 IMAD R57, R72, R41, R18 ;  /* 0x000000294839d224 */ /* 0x000fe200078e0212 */
[----:B------:R-:W-:Y:S01]  /*0fb0*/  @!P4 LEA.HI.X R43, R46, R43, R16, 0x1, P6 ;  /* 0x0000002b2e2bc211 */ /* 0x000fe200030f0c10 */
[----:B------:R-:W5:Y:S01]  /*0fc0*/  @!P1 LDC.64 R52, c[0x0][0x3e0] ;  /* 0x0000f800ff349b82 */ /* 0x000f620000000a00 */
[----:B------:R-:W-:-:S03]  /*0fd0*/  @!P5 IMAD.WIDE.U32 R40, R72, R40, R44 ;  /* 0x000000284828d225 */ /* 0x000fc600078e002c */
[----:B------:R0:W3:Y:S01]  /*0fe0*/  @!P4 LDG.E R81, desc[UR6][R42.64] ;  /* 0x000000062a51c981 */ /* 0x0000e2000c1e1900 */
[----:B------:R-:W-:Y:S02]  /*0ff0*/  ISETP.GE.U32.AND P4, PT, R11, UR4, PT ;  /* 0x000000040b007c0c */ /* 0x000fe4000bf86070 */
[----:B------:R-:W-:Y:S01]  /*1000*/  @!P5 IADD3 R16, PT, PT, R41, R57, RZ ;  /* 0x000000392910d210 */ /* 0x000fe20007ffe0ff */
[----:B------:R-:W5:Y:S01]  /*1010*/  @!P2 LDC.64 R46, c[0x0][0x3e0] ;  /* 0x0000f800ff2eab82 */ /* 0x000f620000000a00 */
        /* <DEDUP_REMOVED lines=12> */
[----:B------:R-:W4:Y:S04]  /*10e0*/  @!P4 LDC.64 R44, c[0x0][0x3e0] ;  /* 0x0000f800ff2ccb82 */ /* 0x000f280000000a00 */
[----:B------:R5:W3:Y:S01]  /*10f0*/  @!P5 LDG.E R83, desc[UR6][R54.64] ;  /* 0x000000063653d981 */ /* 0x000ae2000c1e1900 */
[----:B------:R-:W-:-:S02]  /*1100*/  @!P3 IADD3 R16, PT, PT, R49, R57, RZ ;  /* 0x000000393110b210 */ /* 0x000fc40007ffe0ff */
[C---:B-1----:R-:W-:Y:S01]  /*1110*/  @!P3 LEA R50, P5, R48.reuse, R50, 0x1 ;  /* 0x000000323032b211 */ /* 0x042fe200078a08ff */
[----:B------:R-:W1:Y:S01]  /*1120*/  @!P2 LDC.64 R42, c[0x0][0x390] ;  /* 0x0000e400ff2aab82 */ /* 0x000e620000000a00 */
[----:B-----5:R-:W-:Y:S02]  /*1130*/  @!P1 IMAD R18, R35, R52, RZ ;  /* 0x0000003423129224 */ /* 0x020fe400078e02ff */
[----:B------:R-:W-:Y:S02]  /*1140*/  @!P3 LEA.HI.X R51, R48, R51, R16, 0x1, P5 ;  /* 0x000000333033b211 */ /* 0x000fe400028f0c10 */
[----:B------:R-:W-:Y:S02]  /*1150*/  @!P1 MOV R54, R100 ;  /* 0x0000006400369202 */ /* 0x000fe40000000f00 */
[----:B------:R-:W-:Y:S01]  /*1160*/  @!P1 MOV R55, R103 ;  /* 0x0000006700379202 */ /* 0x000fe20000000f00 */
[----:B------:R-:W5:Y:S01]  /*1170*/  @!P6 LDC.64 R48, c[0x0][0x3e0] ;  /* 0x0000f800ff30eb82 */ /* 0x000f620000000a00 */
[----:B------:R-:W-:-:S02]  /*1180*/  @!P1 IMAD R59, R68, R53, R18 ;  /* 0x00000035443b9224 */ /* 0x000fc400078e0212 */
[----:B------:R-:W-:Y:S02]  /*1190*/  @!P2 IMAD R16, R37, R46, RZ ;  /* 0x0000002e2510a224 */ /* 0x000fe400078e02ff */
[----:B------:R-:W-:-:S03]  /*11a0*/  @!P1 IMAD.WIDE.U32 R54, R68, R52, R54 ;  /* 0x0000003444369225 */ /* 0x000fc600078e0036 */
[----:B------:R-:W5:Y:S01]  /*11b0*/  @!P4 LDC.64 R52, c[0x0][0x390] ;  /* 0x0000e400ff34cb82 */ /* 0x000f620000000a00 */
[----:B------:R-:W-:Y:S01]  /*11c0*/  @!P2 IMAD R85, R10, R47, R16 ;  /* 0x0000002f0a55a224 */ /* 0x000fe200078e0210 */
[----:B------:R-:W-:Y:S02]  /*11d0*/  @!P1 IADD3 R16, PT, PT, R55, R59, RZ ;  /* 0x0000003b37109210 */ /* 0x000fe40007ffe0ff */
[C---:B0-----:R-:W-:Y:S02]  /*11e0*/  @!P1 LEA R40, P5, R54.reuse, R40, 0x1 ;  /* 0x0000002836289211 */ /* 0x041fe400078a08ff */
[----:B------:R-:W-:Y:S02]  /*11f0*/  @!P2 MOV R56, R100 ;  /* 0x000000640038a202 */ /* 0x000fe40000000f00 */
[----:B------:R-:W-:Y:S02]  /*1200*/  @!P2 MOV R57, R103 ;  /* 0x000000670039a202 */ /* 0x000fe40000000f00 */
[----:B------:R-:W-:-:S02]  /*1210*/  @!P1 LEA.HI.X R41, R54, R41, R16, 0x1, P5 ;  /* 0x0000002936299211 */ /* 0x000fc400028f0c10 */
[----:B------:R-:W-:Y:S01]  /*1220*/  MOV R89, RZ ;  /* 0x000000ff00597202 */ /* 0x000fe20000000f00 */
[----:B------:R-:W0:Y:S01]  /*1230*/  @!P6 LDC.64 R54, c[0x0][0x390] ;  /* 0x0000e400ff36eb82 */ /* 0x000e220000000a00 */
[----:B------:R-:W-:Y:S01]  /*1240*/  MOV R91, RZ ;  /* 0x000000ff005b7202 */ /* 0x000fe20000000f00 */
[----:B------:R-:W-:-:S03]  /*1250*/  @!P2 IMAD.WIDE.U32 R46, R10, R46, R56 ;  /* 0x0000002e0a2ea225 */ /* 0x000fc600078e0038 */
[----:B------:R-:W3:Y:S01]  /*1260*/  @!P3 LDG.E R89, desc[UR6][R50.64] ;  /* 0x000000063259b981 */ /* 0x000ee2000c1e1900 */
[----:B----4-:R-:W-:Y:S01]  /*1270*/  @!P4 IMAD R18, R39, R44, RZ ;  /* 0x0000002c2712c224 */ /* 0x010fe200078e02ff */
[----:B------:R-:W-:Y:S02]  /*1280*/  @!P2 IADD3 R16, PT, PT, R47, R85, RZ ;  /* 0x000000552f10a210 */ /* 0x000fe40007ffe0ff */
[----:B------:R4:W3:Y:S01]  /*1290*/  @!P1 LDG.E R91, desc[UR6][R40.64] ;  /* 0x00000006285b9981 */ /* 0x0008e2000c1e1900 */
[----:B-1----:R-:W-:Y:S01]  /*12a0*/  @!P2 LEA R42, P3, R46, R42, 0x1 ;  /* 0x0000002a2e2aa211 */ /* 0x002fe200078608ff */
[----:B------:R-:W-:-:S03]  /*12b0*/  @!P4 IMAD R47, R11, R45, R18 ;  /* 0x0000002d0b2fc224 */ /* 0x000fc600078e0212 */
[----:B------:R-:W-:Y:S02]  /*12c0*/  @!P2 LEA.HI.X R43, R46, R43, R16, 0x1, P3 ;  /* 0x0000002b2e2ba211 */ /* 0x000fe400018f0c10 */
[----:B----4-:R-:W-:Y:S02]  /*12d0*/  @!P4 MOV R40, R100 ;  /* 0x000000640028c202 */ /* 0x010fe40000000f00 */
[-C--:B------:R-:W-:Y:S01]  /*12e0*/  @!P4 MOV R41, R103.reuse ;  /* 0x000000670029c202 */ /* 0x080fe20000000f00 */
[----:B-----5:R-:W-:Y:S01]  /*12f0*/  @!P6 IMAD R16, R61, R48, RZ ;  /* 0x000000303d10e224 */ /* 0x020fe200078e02ff */
[----:B------:R-:W-:Y:S01]  /*1300*/  MOV R93, RZ ;  /* 0x000000ff005d7202 */ /* 0x000fe20000000f00 */
[----:B------:R-:W-:Y:S01]  /*1310*/  @!P4 IMAD.WIDE.U32 R44, R11, R44, R40 ;  /* 0x0000002c0b2cc225 */ /* 0x000fe200078e0028 */
[----:B------:R-:W-:Y:S02]  /*1320*/  @!P6 MOV R40, R100 ;  /* 0x000000640028e202 */ /* 0x000fe40000000f00 */
[----:B------:R-:W-:Y:S01]  /*1330*/  @!P6 MOV R41, R103 ;  /* 0x000000670029e202 */ /* 0x000fe20000000f00 */
[----:B------:R-:W-:Y:S01]  /*1340*/  @!P6 IMAD R49, R12, R49, R16 ;  /* 0x000000310c31e224 */ /* 0x000fe200078e0210 */
[----:B------:R-:W-:Y:S01]  /*1350*/  @!P4 IADD3 R16, PT, PT, R45, R47, RZ ;  /* 0x0000002f2d10c210 */ /* 0x000fe20007ffe0ff */
[----:B------:R1:W4:Y:S01]  /*1360*/  @!P2 LDG.E R93, desc[UR6][R42.64] ;  /* 0x000000062a5da981 */ /* 0x000322000c1e1900 */
[----:B------:R-:W-:Y:S01]  /*1370*/  @!P4 LEA R52, P1, R44, R52, 0x1 ;  /* 0x000000342c34c211 */ /* 0x000fe200078208ff */
[----:B------:R-:W-:Y:S01]  /*1380*/  @!P6 IMAD.WIDE.U32 R40, R12, R48, R40 ;  /* 0x000000300c28e225 */ /* 0x000fe200078e0028 */
[----:B------:R-:W-:-:S02]  /*1390*/  MOV R95, RZ ;  /* 0x000000ff005f7202 */ /* 0x000fc40000000f00 */
[----:B------:R-:W-:Y:S02]  /*13a0*/  @!P4 LEA.HI.X R53, R44, R53, R16, 0x1, P1 ;  /* 0x000000352c35c211 */ /* 0x000fe400008f0c10 */
[----:B------:R-:W-:Y:S02]  /*13b0*/  @!P6 IADD3 R16, PT, PT, R41, R49, RZ ;  /* 0x000000312910e210 */ /* 0x000fe40007ffe0ff */
[C---:B0-----:R-:W-:Y:S01]  /*13c0*/  @!P6 LEA R54, P1, R40.reuse, R54, 0x1 ;  /* 0x000000362836e211 */ /* 0x041fe200078208ff */
[----:B------:R-:W5:Y:S01]  /*13d0*/  @!P4 LDG.E R95, desc[UR6][R52.64] ;  /* 0x00000006345fc981 */ /* 0x000f62000c1e1900 */
[----:B------:R-:W-:Y:S02]  /*13e0*/  MOV R97, RZ ;  /* 0x000000ff00617202 */ /* 0x000fe40000000f00 */
[----:B------:R-:W-:-:S05]  /*13f0*/  @!P6 LEA.HI.X R55, R40, R55, R16, 0x1, P1 ;  /* 0x000000372837e211 */ /* 0x000fca00008f0c10 */
[----:B------:R-:W5:Y:S01]  /*1400*/  @!P6 LDG.E R97, desc[UR6][R54.64] ;  /* 0x000000063661e981 */ /* 0x000f62000c1e1900 */
[--C-:B------:R-:W-:Y:S02]  /*1410*/  HADD2.F32 R16, -RZ, R63.reuse.H0_H0 ;  /* 0x2000003fff107230 */ /* 0x100fe40000004100 */
[----:B------:R-:W-:-:S05]  /*1420*/  HADD2.F32 R63, -RZ, R63.H1_H1 ;  /* 0x3000003fff3f7230 */ /* 0x000fca0000004100 */
[----:B------:R-:W-:Y:S01]  /*1430*/  FADD.FTZ R22, R16, R63 ;  /* 0x0000003f10167221 */ /* 0x000fe20000010000 */
[----:B------:R-:W-:-:S03]  /*1440*/  FMUL.FTZ R41, R63, R63 ;  /* 0x0000003f3f297220 */ /* 0x000fc60000410000 */
[----:B------:R-:W-:Y:S01]  /*1450*/  FADD.FTZ R22, RZ, R22 ;  /* 0x00000016ff167221 */ /* 0x000fe20000010000 */
[--C-:B------:R-:W-:Y:S02]  /*1460*/  HADD2.F32 R18, -RZ, R65.reuse.H0_H0 ;  /* 0x20000041ff127230 */ /* 0x100fe40000004100 */
[----:B------:R-:W-:Y:S02]  /*1470*/  HADD2.F32 R65, -RZ, R65.H1_H1 ;  /* 0x30000041ff417230 */ /* 0x000fe40000004100 */
[----:B------:R-:W-:-:S03]  /*1480*/  FFMA.FTZ R41, R16, R16, R41 ;  /* 0x0000001010297223 */ /* 0x000fc60000010029 */
[----:B-1----:R-:W-:Y:S01]  /*1490*/  FADD.FTZ R43, R18, R65 ;  /* 0x00000041122b7221 */ /* 0x002fe20000010000 */
[----:B------:R-:W-:Y:S01]  /*14a0*/  FMUL.FTZ R45, R65, R65 ;  /* 0x00000041412d7220 */ /* 0x000fe20000410000 */
[----:B------:R-:W-:Y:S02]  /*14b0*/  FADD.FTZ R41, RZ, R41 ;  /* 0x00000029ff297221 */ /* 0x000fe40000010000 */
[----:B------:R-:W-:Y:S01]  /*14c0*/  FADD.FTZ R43, R22, R43 ;  /* 0x0000002b162b7221 */ /* 0x000fe20000010000 */
[----:B------:R-:W-:Y:S01]  /*14d0*/  FFMA.FTZ R24, R18, R18, R45 ;  /* 0x0000001212187223 */ /* 0x000fe2000001002d */
[--C-:B--2---:R-:W-:Y:S02]  /*14e0*/  HADD2.F32 R20, -RZ, R67.reuse.H0_H0 ;  /* 0x20000043ff147230 */ /* 0x104fe40000004100 */
[----:B------:R-:W-:Y:S02]  /*14f0*/  HADD2.F32 R67, -RZ, R67.H1_H1 ;  /* 0x30000043ff437230 */ /* 0x000fe40000004100 */
[----:B------:R-:W-:-:S03]  /*1500*/  FADD.FTZ R41, R41, R24 ;  /* 0x0000001829297221 */ /* 0x000fc60000010000 */
[C---:B------:R-:W-:Y:S01]  /*1510*/  FADD.FTZ R26, R20.reuse, R67 ;  /* 0x00000043141a7221 */ /* 0x040fe20000010000 */
[----:B------:R-:W-:Y:S01]  /*1520*/  FMUL.FTZ R45, R67, R67 ;  /* 0x00000043432d7220 */ /* 0x000fe20000410000 */
[--C-:B------:R-:W-:Y:S02]  /*1530*/  HADD2.F32 R22, -RZ, R69.reuse.H0_H0 ;  /* 0x20000045ff167230 */ /* 0x100fe40000004100 */
[----:B------:R-:W-:Y:S02]  /*1540*/  HADD2.F32 R69, -RZ, R69.H1_H1 ;  /* 0x30000045ff457230 */ /* 0x000fe40000004100 */
[----:B------:R-:W-:Y:S01]  /*1550*/  FADD.FTZ R26, R43, R26 ;  /* 0x0000001a2b1a7221 */ /* 0x000fe20000010000 */
[----:B------:R-:W-:Y:S02]  /*1560*/  FFMA.FTZ R28, R20, R20, R45 ;  /* 0x00000014141c7223 */ /* 0x000fe4000001002d */
[----:B------:R-:W-:Y:S01]  /*1570*/  FADD.FTZ R43, R22, R69 ;  /* 0x00000045162b7221 */ /* 0x000fe20000010000 */
[----:B------:R-:W-:Y:S01]  /*1580*/  FMUL.FTZ R45, R69, R69 ;  /* 0x00000045452d7220 */ /* 0x000fe20000410000 */
[----:B------:R-:W-:-:S02]  /*1590*/  FADD.FTZ R28, R41, R28 ;  /* 0x0000001c291c7221 */ /* 0x000fc40000010000 */
[----:B------:R-:W-:Y:S01]  /*15a0*/  FADD.FTZ R43, R26, R43 ;  /* 0x0000002b1a2b7221 */ /* 0x000fe20000010000 */
[----:B------:R-:W-:Y:S01]  /*15b0*/  FFMA.FTZ R45, R22, R22, R45 ;  /* 0x00000016162d7223 */ /* 0x000fe2000001002d */
[--C-:B------:R-:W-:Y:S02]  /*15c0*/  HADD2.F32 R24, -RZ, R71.reuse.H0_H0 ;  /* 0x20000047ff187230 */ /* 0x100fe40000004100 */
[----:B------:R-:W-:Y:S02]  /*15d0*/  HADD2.F32 R71, -RZ, R71.H1_H1 ;  /* 0x30000047ff477230 */ /* 0x000fe40000004100 */
[----:B------:R-:W-:-:S03]  /*15e0*/  FADD.FTZ R45, R28, R45 ;  /* 0x0000002d1c2d7221 */ /* 0x000fc60000010000 */
[----:B------:R-:W-:Y:S01]  /*15f0*/  FMUL.FTZ R41, R71, R71 ;  /* 0x0000004747297220 */ /* 0x000fe20000410000 */
[----:B------:R-:W-:-:S03]  /*1600*/  FADD.FTZ R30, R24, R71 ;  /* 0x00000047181e7221 */ /* 0x000fc60000010000 */
[----:B------:R-:W-:Y:S01]  /*1610*/  FFMA.FTZ R32, R24, R24, R41 ;  /* 0x0000001818207223 */ /* 0x000fe20000010029 */
[----:B------:R-:W-:-:S03]  /*1620*/  FADD.FTZ R30, R43, R30 ;  /* 0x0000001e2b1e7221 */ /* 0x000fc60000010000 */
[----:B------:R-:W-:Y:S01]  /*1630*/  FADD.FTZ R32, R45, R32 ;  /* 0x000000202d207221 */ /* 0x000fe20000010000 */
[--C-:B------:R-:W-:Y:S02]  /*1640*/  HADD2.F32 R26, -RZ, R73.reuse.H0_H0 ;  /* 0x20000049ff1a7230 */ /* 0x100fe40000004100 */
        /* <DEDUP_REMOVED lines=11> */
[----:B------:R-:W-:Y:S01]  /*1700*/  FFMA.FTZ R36, R28, R28, R45 ;  /* 0x0000001c1c247223 */ /* 0x000fe2000001002d */
[--C-:B---3--:R-:W-:Y:S02]  /*1710*/  HADD2.F32 R30, -RZ, R77.reuse.H0_H0 ;  /* 0x2000004dff1e7230 */ /* 0x108fe40000004100 */
[----:B------:R-:W-:-:S05]  /*1720*/  HADD2.F32 R77, -RZ, R77.H1_H1 ;  /* 0x3000004dff4d7230 */ /* 0x000fca0000004100 */
[----:B------:R-:W-:Y:S01]  /*1730*/  FADD.FTZ R41, R30, R77 ;  /* 0x0000004d1e297221 */ /* 0x000fe20000010000 */
[----:B------:R-:W-:Y:S01]  /*1740*/  FMUL.FTZ R45, R77, R77 ;  /* 0x0000004d4d2d7220 */ /* 0x000fe20000410000 */
[--C-:B------:R-:W-:Y:S02]  /*1750*/  HADD2.F32 R32, -RZ, R79.reuse.H0_H0 ;  /* 0x2000004fff207230 */ /* 0x100fe40000004100 */
[----:B------:R-:W-:Y:S02]  /*1760*/  HADD2.F32 R79, -RZ, R79.H1_H1 ;  /* 0x3000004fff4f7230 */ /* 0x000fe40000004100 */
[----:B------:R-:W-:Y:S01]  /*1770*/  FADD.FTZ R41, R34, R41 ;  /* 0x0000002922297221 */ /* 0x000fe20000010000 */
[----:B------:R-:W-:Y:S01]  /*1780*/  FADD.FTZ R36, R43, R36 ;  /* 0x000000242b247221 */ /* 0x000fe20000010000 */
[----:B------:R-:W-:Y:S01]  /*1790*/  FFMA.FTZ R45, R30, R30, R45 ;  /* 0x0000001e1e2d7223 */ /* 0x000fe2000001002d */
[----:B------:R-:W-:Y:S01]  /*17a0*/  FADD.FTZ R38, R32, R79 ;  /* 0x0000004f20267221 */ /* 0x000fe20000010000 */
[----:B------:R-:W-:-:S02]  /*17b0*/  FMUL.FTZ R43, R79, R79 ;  /* 0x0000004f4f2b7220 */ /* 0x000fc40000410000 */
[----:B------:R-:W-:Y:S01]  /*17c0*/  FADD.FTZ R45, R36, R45 ;  /* 0x0000002d242d7221 */ /* 0x000fe20000010000 */
[----:B------:R-:W-:Y:S01]  /*17d0*/  FADD.FTZ R38, R41, R38 ;  /* 0x0000002629267221 */ /* 0x000fe20000010000 */
[--C-:B------:R-:W-:Y:S02]  /*17e0*/  HADD2.F32 R34, -RZ, R81.reuse.H0_H0 ;  /* 0x20000051ff227230 */ /* 0x100fe40000004100 */
[----:B------:R-:W-:Y:S02]  /*17f0*/  HADD2.F32 R81, -RZ, R81.H1_H1 ;  /* 0x30000051ff517230 */ /* 0x000fe40000004100 */
[----:B------:R-:W-:-:S03]  /*1800*/  FFMA.FTZ R40, R32, R32, R43 ;  /* 0x0000002020287223 */ /* 0x000fc6000001002b */
[----:B------:R-:W-:Y:S01]  /*1810*/  FADD.FTZ R41, R34, R81 ;  /* 0x0000005122297221 */ /* 0x000fe20000010000 */
[----:B------:R-:W-:-:S03]  /*1820*/  FMUL.FTZ R43, R81, R81 ;  /* 0x00000051512b7220 */ /* 0x000fc60000410000 */
[----:B------:R-:W-:Y:S01]  /*1830*/  FADD.FTZ R41, R38, R41 ;  /* 0x0000002926297221 */ /* 0x000fe20000010000 */
[----:B------:R-:W-:Y:S01]  /*1840*/  FADD.FTZ R40, R45, R40 ;  /* 0x000000282d287221 */ /* 0x000fe20000010000 */
[----:B------:R-:W-:Y:S01]  /*1850*/  FFMA.FTZ R43, R34, R34, R43 ;  /* 0x00000022222b7223 */ /* 0x000fe2000001002b */
[--C-:B------:R-:W-:Y:S02]  /*1860*/  HADD2.F32 R36, -RZ, R83.reuse.H0_H0 ;  /* 0x20000053ff247230 */ /* 0x100fe40000004100 */
[----:B------:R-:W-:-:S05]  /*1870*/  HADD2.F32 R83, -RZ, R83.H1_H1 ;  /* 0x30000053ff537230 */ /* 0x000fca0000004100 */
[----:B------:R-:W-:Y:S01]  /*1880*/  FADD.FTZ R42, R36, R83 ;  /* 0x00000053242a7221 */ /* 0x000fe20000010000 */
[----:B------:R-:W-:Y:S01]  /*1890*/  FMUL.FTZ R45, R83, R83 ;  /* 0x00000053532d7220 */ /* 0x000fe20000410000 */
[----:B------:R-:W-:Y:S02]  /*18a0*/  FADD.FTZ R40, R40, R43 ;  /* 0x0000002b28287221 */ /* 0x000fe40000010000 */
[----:B------:R-:W-:Y:S01]  /*18b0*/  FADD.FTZ R41, R41, R42 ;  /* 0x0000002a29297221 */ /* 0x000fe20000010000 */
[----:B------:R-:W-:-:S04]  /*18c0*/  FFMA.FTZ R45, R36, R36, R45 ;  /* 0x00000024242d7223 */ /* 0x000fc8000001002d */
[----:B------:R-:W-:Y:S01]  /*18d0*/  FADD.FTZ R40, R40, R45 ;  /* 0x0000002d28287221 */ /* 0x000fe20000010000 */
[--C-:B------:R-:W-:Y:S02]  /*18e0*/  HADD2.F32 R38, -RZ, R89.reuse.H0_H0 ;  /* 0x20000059ff267230 */ /* 0x100fe40000004100 */
[----:B------:R-:W-:Y:S02]  /*18f0*/  HADD2.F32 R89, -RZ, R89.H1_H1 ;  /* 0x30000059ff597230 */ /* 0x000fe40000004100 */
[--C-:B------:R-:W-:Y:S02]  /*1900*/  HADD2.F32 R60, -RZ, R91.reuse.H1_H1 ;  /* 0x3000005bff3c7230 */ /* 0x100fe40000004100 */
[----:B------:R-:W-:Y:S02]  /*1910*/  HADD2.F32 R91, -RZ, R91.H0_H0 ;  /* 0x2000005bff5b7230 */ /* 0x000fe40000004100 */
[----:B------:R-:W-:Y:S01]  /*1920*/  FADD.FTZ R42, R38, R89 ;  /* 0x00000059262a7221 */ /* 0x000fe20000010000 */
[----:B------:R-:W-:Y:S01]  /*1930*/  FMUL.FTZ R43, R89, R89 ;  /* 0x00000059592b7220 */ /* 0x000fe20000410000 */
[----:B------:R-:W-:-:S02]  /*1940*/  FMUL.FTZ R44, R60, R60 ;  /* 0x0000003c3c2c7220 */ /* 0x000fc40000410000 */
[----:B------:R-:W-:Y:S01]  /*1950*/  FADD.FTZ R41, R41, R42 ;  /* 0x0000002a29297221 */ /* 0x000fe20000010000 */
[----:B------:R-:W-:Y:S01]  /*1960*/  FFMA.FTZ R43, R38, R38, R43 ;  /* 0x00000026262b7223 */ /* 0x000fe2000001002b */
[----:B------:R-:W-:-:S03]  /*1970*/  FADD.FTZ R42, R91, R60 ;  /* 0x0000003c5b2a7221 */ /* 0x000fc60000010000 */
[----:B------:R-:W-:Y:S01]  /*1980*/  FADD.FTZ R40, R40, R43 ;  /* 0x0000002b28287221 */ /* 0x000fe20000010000 */
[----:B------:R-:W-:Y:S01]  /*1990*/  FADD.FTZ R41, R41, R42 ;  /* 0x0000002a29297221 */ /* 0x000fe20000010000 */
[----:B------:R-:W-:Y:S01]  /*19a0*/  FFMA.FTZ R43, R91, R91, R44 ;  /* 0x0000005b5b2b7223 */ /* 0x000fe2000001002c */
[--C-:B----4-:R-:W-:Y:S02]  /*19b0*/  HADD2.F32 R62, -RZ, R93.reuse.H1_H1 ;  /* 0x3000005dff3e7230 */ /* 0x110fe40000004100 */
[----:B------:R-:W-:-:S03]  /*19c0*/  HADD2.F32 R93, -RZ, R93.H0_H0 ;  /* 0x2000005dff5d7230 */ /* 0x000fc60000004100 */
[----:B------:R-:W-:Y:S02]  /*19d0*/  FMUL.FTZ R44, R62, R62 ;  /* 0x0000003e3e2c7220 */ /* 0x000fe40000410000 */
[----:B------:R-:W-:Y:S01]  /*19e0*/  FADD.FTZ R42, R93, R62 ;  /* 0x0000003e5d2a7221 */ /* 0x000fe20000010000 */
[--C-:B-----5:R-:W-:Y:S02]  /*19f0*/  HADD2.F32 R64, -RZ, R95.reuse.H0_H0 ;  /* 0x2000005fff407230 */ /* 0x120fe40000004100 */
[----:B------:R-:W-:Y:S02]  /*1a00*/  HADD2.F32 R95, -RZ, R95.H1_H1 ;  /* 0x3000005fff5f7230 */ /* 0x000fe40000004100 */
[----:B------:R-:W-:Y:S01]  /*1a10*/  FADD.FTZ R40, R40, R43 ;  /* 0x0000002b28287221 */ /* 0x000fe20000010000 */
[----:B------:R-:W-:Y:S01]  /*1a20*/  FADD.FTZ R41, R41, R42 ;  /* 0x0000002a29297221 */ /* 0x000fe20000010000 */
[----:B------:R-:W-:Y:S01]  /*1a30*/  FFMA.FTZ R43, R93, R93, R44 ;  /* 0x0000005d5d2b7223 */ /* 0x000fe2000001002c */
[----:B------:R-:W-:Y:S01]  /*1a40*/  FADD.FTZ R42, R64, R95 ;  /* 0x0000005f402a7221 */ /* 0x000fe20000010000 */
[----:B------:R-:W-:-:S02]  /*1a50*/  HADD2.F32 R66, -RZ, R97.H1_H1 ;  /* 0x30000061ff427230 */ /* 0x000fc40000004100 */
[----:B------:R-:W-:Y:S01]  /*1a60*/  FMUL.FTZ R45, R95, R95 ;  /* 0x0000005f5f2d7220 */ /* 0x000fe20000410000 */
[----:B------:R-:W-:Y:S01]  /*1a70*/  FADD.FTZ R43, R40, R43 ;  /* 0x0000002b282b7221 */ /* 0x000fe20000010000 */
[----:B------:R-:W-:Y:S02]  /*1a80*/  HADD2.F32 R97, -RZ, R97.H0_H0 ;  /* 0x20000061ff617230 */ /* 0x000fe40000004100 */
        /* <DEDUP_REMOVED lines=89> */
.L_x_2673:
[----:B------:R-:W-:Y:S05]  /*2020*/  BSYNC.RECONVERGENT B0 ;  /* 0x0000000000007941 */ /* 0x000fea0003800200 */
.L_x_2672:
        /* <DEDUP_REMOVED lines=25> */
.L_x_2676:
[----:B-1----:R-:W2:Y:S04]  /*21c0*/  LDG.E.STRONG.GPU R42, desc[UR6][R40.64] ;  /* 0x00000006282a7981 */ /* 0x002ea8000c1ef900 */
[----:B--2---:R-:W-:Y:S01]  /*21d0*/  CCTL.IVALL ;  /* 0x00000000ff00798f */ /* 0x004fe20002000000 */
[----:B------:R-:W-:Y:S05]  /*21e0*/  YIELD ;  /* 0x0000000000007946 */ /* 0x000fea0003800000 */
[----:B------:R-:W-:-:S13]  /*21f0*/  ISETP.NE.AND P1, PT, R42, R47, PT ;  /* 0x0000002f2a00720c */ /* 0x000fda0003f25270 */
[----:B------:R-:W-:Y:S05]  /*2200*/  @P1 BRA `(.L_x_2676) ;  /* 0xfffffffc00ec1947 */ /* 0x000fea000383ffff */
.L_x_2675:
        /* <DEDUP_REMOVED lines=15> */
.L_x_2678:
        /* <DEDUP_REMOVED lines=60> */
.L_x_2677:
        /* <DEDUP_REMOVED lines=35> */
.L_x_2679:
        /* <DEDUP_REMOVED lines=18> */
.L_x_2680:
        /* <DEDUP_REMOVED lines=9> */
.L_x_2681:
[----:B------:R-:W-:Y:S05]  /*2aa0*/  BSYNC.RECONVERGENT B0 ;  /* 0x0000000000007941 */ /* 0x000fea0003800200 */
.L_x_2674:
        /* <DEDUP_REMOVED lines=56> */
[----:B------:R-:W-:Y:S02]  /*2e30*/  F2FP.F16.F32.PACK_AB R45, R16, R49 ;  /* 0x00000031102d723e */ /* 0x000fe400000000ff */
[----:B------:R-:W-:-:S05]  /*2e40*/  LEA.HI.X R47, R44, UR5, R51, 0x1, P1 ;  /* 0x000000052c2f7c11 */ /* 0x000fca00088f0c33 */
[----:B------:R2:W-:Y:S02]  /*2e50*/  STG.E desc[UR6][R46.64], R45 ;  /* 0x0000002d2e007986 */ /* 0x0005e4000c101906 */
.L_x_2685:
[----:B------:R-:W-:Y:S05]  /*2e60*/  BSYNC.RECONVERGENT B1 ;  /* 0x0000000000017941 */ /* 0x000fea0003800200 */
.L_x_2684:
        /* <DEDUP_REMOVED lines=20> */
.L_x_2687:
[----:B------:R-:W-:Y:S05]  /*2fb0*/  BSYNC.RECONVERGENT B1 ;  /* 0x0000000000017941 */ /* 0x000fea0003800200 */
.L_x_2686:
        /* <DEDUP_REMOVED lines=28> */
.L_x_2689:
[----:B------:R-:W-:Y:S05]  /*3180*/  BSYNC.RECONVERGENT B1 ;  /* 0x0000000000017941 */ /* 0x000fea0003800200 */
.L_x_2688:
[----:B------:R-:W-:Y:S04]  /*3190*/  BSSY.RECONVERGENT B1, `(.L_x_2690) ;  /* 0x0000014000017945 */ /* 0x000fe80003800200 */
[----:B------:R-:W-:Y:S05]  /*31a0*/  @P6 BRA `(.L_x_2691) ;  /* 0x0000000000486947 */ /* 0x000fea0003800000 */
[----:B------:R-:W1:Y:S01]  /*31b0*/  LDCU.64 UR4, c[0x0][0x3e0] ;  /* 0x00007c00ff0477ac */ /* 0x000e620008000a00 */
[----:B0-----:R-:W-:Y:S01]  /*31c0*/  MOV R44, R100 ;  /* 0x00000064002c7202 */ /* 0x001fe20000000f00 */
[--C-:B--234-:R-:W-:Y:S01]  /*31d0*/  FADD.FTZ R47, R22, -R52.reuse ;  /* 0x80000034162f7221 */ /* 0x11cfe20000010000 */
        /* <DEDUP_REMOVED lines=15> */
.L_x_2691:
[----:B------:R-:W-:Y:S05]  /*32d0*/  BSYNC.RECONVERGENT B1 ;  /* 0x0000000000017941 */ /* 0x000fea0003800200 */
.L_x_2690:
        /* <DEDUP_REMOVED lines=20> */
.L_x_2693:
[----:B------:R-:W-:Y:S05]  /*3420*/  BSYNC.RECONVERGENT B1 ;  /* 0x0000000000017941 */ /* 0x000fea0003800200 */
.L_x_2692:
        /* <DEDUP_REMOVED lines=20> */
.L_x_2695:
[----:B------:R-:W-:Y:S05]  /*3570*/  BSYNC.RECONVERGENT B1 ;  /* 0x0000000000017941 */ /* 0x000fea0003800200 */
.L_x_2694:
        /* <DEDUP_REMOVED lines=28> */
.L_x_2697:
[----:B------:R-:W-:Y:S05]  /*3740*/  BSYNC.RECONVERGENT B1 ;  /* 0x0000000000017941 */ /* 0x000fea0003800200 */
.L_x_2696:
        /* <DEDUP_REMOVED lines=20> */
.L_x_2699:
[----:B------:R-:W-:Y:S05]  /*3890*/  BSYNC.RECONVERGENT B1 ;  /* 0x0000000000017941 */ /* 0x000fea0003800200 */
.L_x_2698:
        /* <DEDUP_REMOVED lines=20> */
.L_x_2701:
[----:B------:R-:W-:Y:S05]  /*39e0*/  BSYNC.RECONVERGENT B1 ;  /* 0x0000000000017941 */ /* 0x000fea0003800200 */
.L_x_2700:
        /* <DEDUP_REMOVED lines=20> */
.L_x_2703:
[----:B------:R-:W-:Y:S05]  /*3b30*/  BSYNC.RECONVERGENT B1 ;  /* 0x0000000000017941 */ /* 0x000fea0003800200 */
.L_x_2702:
        /* <DEDUP_REMOVED lines=30> */
.L_x_2705:
[----:B------:R-:W-:Y:S05]  /*3d20*/  BSYNC.RECONVERGENT B1 ;  /* 0x0000000000017941 */ /* 0x000fea0003800200 */
.L_x_2704:
        /* <DEDUP_REMOVED lines=20> */
.L_x_2707:
[----:B------:R-:W-:Y:S05]  /*3e70*/  BSYNC.RECONVERGENT B1 ;  /* 0x0000000000017941 */ /* 0x000fea0003800200 */
.L_x_2706:
        /* <DEDUP_REMOVED lines=20> */
.L_x_2709:
[----:B------:R-:W-:Y:S05]  /*3fc0*/  BSYNC.RECONVERGENT B1 ;  /* 0x0000000000017941 */ /* 0x000fea0003800200 */
.L_x_2708:
        /* <DEDUP_REMOVED lines=20> */
.L_x_2711:
[----:B------:R-:W-:Y:S05]  /*4110*/  BSYNC.RECONVERGENT B1 ;  /* 0x0000000000017941 */ /* 0x000fea0003800200 */
.L_x_2710:
        /* <DEDUP_REMOVED lines=20> */
.L_x_2713:
[----:B------:R-:W-:Y:S05]  /*4260*/  BSYNC.RECONVERGENT B1 ;  /* 0x0000000000017941 */ /* 0x000fea0003800200 */
.L_x_2712:
        /* <DEDUP_REMOVED lines=19> */
.L_x_2683:
        /* <DEDUP_REMOVED lines=37> */
.L_x_2716:
[----:B------:R-:W-:Y:S05]  /*45f0*/  BSYNC.RECONVERGENT B1 ;  /* 0x0000000000017941 */ /* 0x000fea0003800200 */
.L_x_2715:
        /* <DEDUP_REMOVED lines=30> */
.L_x_2718:
[----:B------:R-:W-:Y:S05]  /*47e0*/  BSYNC.RECONVERGENT B1 ;  /* 0x0000000000017941 */ /* 0x000fea0003800200 */
.L_x_2717:
        /* <DEDUP_REMOVED lines=36> */
[----:B------:R-:W-:-:S05]  /*4a30*/  F2FP.F16.F32.PACK_AB R51, R51, R16 ;  /* 0x000000103333723e */ /* 0x000fca00000000ff */
[----:B------:R4:W-:Y:S02]  /*4a40*/  STG.E desc[UR6][R44.64], R51 ;  /* 0x000000332c007986 */ /* 0x0009e4000c101906 */
.L_x_2720:
[----:B------:R-:W-:Y:S05]  /*4a50*/  BSYNC.RECONVERGENT B1 ;  /* 0x0000000000017941 */ /* 0x000fea0003800200 */
.L_x_2719:
[----:B------:R-:W-:Y:S04]  /*4a60*/  BSSY.RECONVERGENT B1, `(.L_x_2721) ;  /* 0x000001e000017945 */ /* 0x000fe80003800200 */
[----:B------:R-:W-:Y:S05]  /*4a70*/  @P6 BRA `(.L_x_2722) ;  /* 0x0000000000706947 */ /* 0x000fea0003800000 */
[--C-:B--234-:R-:W-:Y:S01]  /*4a80*/  FADD.FTZ R45, R22, -R52.reuse ;  /* 0x80000034162d7221 */ /* 0x11cfe20000010000 */
[----:B------:R-:W-:Y:S01]  /*4a90*/  FADD.FTZ R69, R69, -R52 ;  /* 0x8000003445457221 */ /* 0x000fe20000010000 */
        /* <DEDUP_REMOVED lines=24> */
[----:B------:R-:W-:-:S05]  /*4c20*/  F2FP.F16.F32.PACK_AB R49, R49, R16 ;  /* 0x000000103131723e */ /* 0x000fca00000000ff */
[----:B------:R0:W-:Y:S02]  /*4c30*/  STG.E desc[UR6][R44.64], R49 ;  /* 0x000000312c007986 */ /* 0x0001e4000c101906 */
.L_x_2722:
[----:B------:R-:W-:Y:S05]  /*4c40*/  BSYNC.RECONVERGENT B1 ;  /* 0x0000000000017941 */ /* 0x000fea0003800200 */
.L_x_2721:
        /* <DEDUP_REMOVED lines=30> */
.L_x_2724:
[----:B------:R-:W-:Y:S05]  /*4e30*/  BSYNC.RECONVERGENT B1 ;  /* 0x0000000000017941 */ /* 0x000fea0003800200 */
.L_x_2723:
        /* <DEDUP_REMOVED lines=30> */
.L_x_2726:
[----:B------:R-:W-:Y:S05]  /*5020*/  BSYNC.RECONVERGENT B1 ;  /* 0x0000000000017941 */ /* 0x000fea0003800200 */
.L_x_2725:
        /* <DEDUP_REMOVED lines=38> */
.L_x_2728:
[----:B------:R-:W-:Y:S05]  /*5290*/  BSYNC.RECONVERGENT B1 ;  /* 0x0000000000017941 */ /* 0x000fea0003800200 */
.L_x_2727:
        /* <DEDUP_REMOVED lines=30> */
.L_x_2730:
[----:B------:R-:W-:Y:S05]  /*5480*/  BSYNC.RECONVERGENT B1 ;  /* 0x0000000000017941 */ /* 0x000fea0003800200 */
.L_x_2729:
        /* <DEDUP_REMOVED lines=30> */
.L_x_2732:
[----:B------:R-:W-:Y:S05]  /*5670*/  BSYNC.RECONVERGENT B1 ;  /* 0x0000000000017941 */ /* 0x000fea0003800200 */
.L_x_2731:
        /* <DEDUP_REMOVED lines=30> */
.L_x_2734:
[----:B------:R-:W-:Y:S05]  /*5860*/  BSYNC.RECONVERGENT B1 ;  /* 0x0000000000017941 */ /* 0x000fea0003800200 */
.L_x_2733:
        /* <DEDUP_REMOVED lines=40> */
.L_x_2736:
[----:B------:R-:W-:Y:S05]  /*5af0*/  BSYNC.RECONVERGENT B1 ;  /* 0x0000000000017941 */ /* 0x000fea0003800200 */
.L_x_2735:
        /* <DEDUP_REMOVED lines=30> */
.L_x_2738:
[----:B------:R-:W-:Y:S05]  /*5ce0*/  BSYNC.RECONVERGENT B1 ;  /* 0x0000000000017941 */ /* 0x000fea0003800200 */
.L_x_2737:
        /* <DEDUP_REMOVED lines=28> */
[----:B------:R-:W-:-:S05]  /*5eb0*/  F2FP.F16.F32.PACK_AB R49, R49, R16 ;  /* 0x000000103131723e */ /* 0x000fca00000000ff */
[----:B------:R0:W-:Y:S02]  /*5ec0*/  STG.E desc[UR6][R46.64], R49 ;  /* 0x000000312e007986 */ /* 0x0001e4000c101906 */
.L_x_2740:
[----:B------:R-:W-:Y:S05]  /*5ed0*/  BSYNC.RECONVERGENT B1 ;  /* 0x0000000000017941 */ /* 0x000fea0003800200 */
.L_x_2739:
        /* <DEDUP_REMOVED lines=30> */
.L_x_2742:
[----:B------:R-:W-:Y:S05]  /*60c0*/  BSYNC.RECONVERGENT B1 ;  /* 0x0000000000017941 */ /* 0x000fea0003800200 */
.L_x_2741:
        /* <DEDUP_REMOVED lines=30> */
.L_x_2744:
[----:B------:R-:W-:Y:S05]  /*62b0*/  BSYNC.RECONVERGENT B1 ;  /* 0x0000000000017941 */ /* 0x000fea0003800200 */
.L_x_2743:
        /* <DEDUP_REMOVED lines=28> */
.L_x_2714:
[----:B------:R-:W-:Y:S05]  /*6480*/  BSYNC.RECONVERGENT B0 ;  /* 0x0000000000007941 */ /* 0x000fea0003800200 */
.L_x_2682:
        /* <DEDUP_REMOVED lines=8> */
.L_x_2746:
        /* <DEDUP_REMOVED lines=15> */
.L_x_4785:


//--------------------- .text._Z35group_norm_nhwc_fwd_one_pass_kernelI11Fp16IOFp32WLi256ELi98ELi392EEv26Group_norm_nhwc_fwd_params --------------------------
	.section	.text._Z35group_norm_nhwc_fwd_one_pass_kernelI11Fp16IOFp32WLi256ELi98ELi392EEv26Group_norm_nhwc_fwd_params,"ax",@progbits
	.align	128
        .global         _Z35group_norm_nhwc_fwd_one_pass_kernelI11Fp16IOFp32WLi256ELi98ELi392EEv26Group_norm_nhwc_fwd_params
        .type           _Z35group_norm_nhwc_fwd_one_pass_kernelI11Fp16IOFp32WLi256ELi98ELi392EEv26Group_norm_nhwc_fwd_params,@function
        .size           _Z35group_norm_nhwc_fwd_one_pass_kernelI11Fp16IOFp32WLi256ELi98ELi392EEv26Group_norm_nhwc_fwd_params,(.L_x_4786 - _Z35group_norm_nhwc_fwd_one_pass_kernelI11Fp16IOFp32WLi256ELi98ELi392EEv26Group_norm_nhwc_fwd_params)
        .other          _Z35group_norm_nhwc_fwd_one_pass_kernelI11Fp16IOFp32WLi256ELi98ELi392EEv26Group_norm_nhwc_fwd_params,@"STO_CUDA_ENTRY STV_DEFAULT"
_Z35group_norm_nhwc_fwd_one_pass_kernelI11Fp16IOFp32WLi256ELi98ELi392EEv26Group_norm_nhwc_fwd_params:
.text._Z35group_norm_nhwc_fwd_one_pass_kernelI11Fp16IOFp32WLi256ELi98ELi392EEv26Group_norm_nhwc_fwd_params:
        /* <DEDUP_REMOVED lines=60> */
.L_x_2884:
[----:B0-----:R-:W0:Y:S01]  /*03c0*/  LDC R6, c[0x0][0x3f8] ;  /* 0x0000fe00ff067b82 */ /* 0x001e220000000800 */
[----:B------:R-:W1:Y:S01]  /*03d0*/  LDCU UR5, c[0x0][0x404] ;  /* 0x00008080ff0577ac */ /* 0x000e620008000800 */
[----:B------:R-:W-:Y:S01]  /*03e0*/  LOP3.LUT R123, R102, 0xffff, RZ, 0xc0, !PT ;  /* 0x0000ffff667b7812 */ /* 0x000fe200078ec0ff */
[----:B------:R-:W-:Y:S01]  /*03f0*/  HFMA2 R79, -RZ, RZ, 0, 0 ;  /* 0x00000000ff4f7431 */ /* 0x000fe200000001ff */
[----:B--2---:R-:W2:Y:S01]  /*0400*/  LDCU.64 UR6, c[0x0][0x3e8] ;  /* 0x00007d00ff0677ac */ /* 0x004ea20008000a00 */
[----:B---3--:R-:W3:Y:S01]  /*0410*/  LDCU.64 UR10, c[0x0][0x3f0] ;  /* 0x00007e00ff0a77ac */ /* 0x008ee20008000a00 */
[----:B-1----:R-:W-:Y:S01]  /*0420*/  IMAD R17, R98, UR5, R119 ;  /* 0x0000000562117c24 */ /* 0x002fe2000f8e0277 */
[----:B0---4-:R-:W-:-:S04]  /*0430*/  IABS R5, R6 ;  /* 0x0000000600057213 */ /* 0x011fc80000000000 */
[----:B------:R-:W-:Y:S01]  /*0440*/  SHF.R.S32.HI R9, RZ, 0x1f, R17 ;  /* 0x0000001fff097819 */ /* 0x000fe20000011411 */
[----:B------:R-:W0:Y:S01]  /*0450*/  I2F.RP R0, R5 ;  /* 0x0000000500007306 */ /* 0x000e220000209400 */
[C---:B------:R-:W-:Y:S02]  /*0460*/  IADD3 R19, PT, PT, R17.reuse, 0x18, RZ ;  /* 0x0000001811137810 */ /* 0x040fe40007ffe0ff */
[C---:B------:R-:W-:Y:S02]  /*0470*/  IADD3 R21, PT, PT, R17.reuse, 0x30, RZ ;  /* 0x0000003011157810 */ /* 0x040fe40007ffe0ff */
[----:B------:R-:W-:Y:S02]  /*0480*/  SHF.R.S32.HI R13, RZ, 0x1f, R19 ;  /* 0x0000001fff0d7819 */ /* 0x000fe40000011413 */
[----:B------:R-:W-:Y:S02]  /*0490*/  SHF.R.S32.HI R27, RZ, 0x1f, R21 ;  /* 0x0000001fff1b7819 */ /* 0x000fe40000011415 */
[----:B------:R-:W-:-:S02]  /*04a0*/  IADD3 R23, PT, PT, R17, 0x38, RZ ;  /* 0x0000003811177810 */ /* 0x000fc40007ffe0ff */
[----:B------:R-:W-:Y:S02]  /*04b0*/  IADD3 R25, PT, PT, R17, 0x60, RZ ;  /* 0x0000006011197810 */ /* 0x000fe40007ffe0ff */
[----:B-----5:R-:W-:Y:S01]  /*04c0*/  SHF.R.S32.HI R29, RZ, 0x1f, R23 ;  /* 0x0000001fff1d7819 */ /* 0x020fe20000011417 */
[----:B0-----:R-:W0:Y:S01]  /*04d0*/  MUFU.RCP R0, R0 ;  /* 0x0000000000007308 */ /* 0x001e220000001000 */
[----:B--2---:R-:W-:Y:S02]  /*04e0*/  ISETP.GE.U32.AND P5, PT, R25, UR6, PT ;  /* 0x0000000619007c0c */ /* 0x004fe4000bfa6070 */
[----:B------:R-:W-:-:S04]  /*04f0*/  SHF.R.S32.HI R31, RZ, 0x1f, R25 ;  /* 0x0000001fff1f7819 */ /* 0x000fc80000011419 */
[----:B------:R-:W-:Y:S02]  /*0500*/  ISETP.GE.AND.EX P5, PT, R31, UR7, PT, P5 ;  /* 0x000000071f007c0c */ /* 0x000fe4000bfa6350 */
[----:B0-----:R-:W-:-:S04]  /*0510*/  IADD3 R2, PT, PT, R0, 0xffffffe, RZ ;  /* 0x0ffffffe00027810 */ /* 0x001fc80007ffe0ff */
[----:B------:R0:W1:Y:S02]  /*0520*/  F2I.FTZ.U32.TRUNC.NTZ R3, R2 ;  /* 0x0000000200037305 */ /* 0x000064000021f000 */
[----:B0-----:R-:W-:Y:S01]  /*0530*/  HFMA2 R2, -RZ, RZ, 0, 0 ;  /* 0x00000000ff027431 */ /* 0x001fe200000001ff */
[----:B-1----:R-:W-:-:S05]  /*0540*/  IADD3 R4, PT, PT, RZ, -R3, RZ ;  /* 0x80000003ff047210 */ /* 0x002fca0007ffe0ff */
        /* <DEDUP_REMOVED lines=15> */
[----:B------:R-:W-:Y:S02]  /*0640*/  ISETP.GE.AND.EX P1, PT, R9, UR7, PT, P1 ;  /* 0x0000000709007c0c */ /* 0x000fe4000bf26310 */
[----:B------:R-:W-:Y:S02]  /*0650*/  @!P3 IADD3 R3, PT, PT, -R3, RZ, RZ ;  /* 0x000000ff0303b210 */ /* 0x000fe40007ffe1ff */
[----:B------:R-:W-:Y:S02]  /*0660*/  @!P2 LOP3.LUT R3, RZ, R6, RZ, 0x33, !PT ;  /* 0x00000006ff03a212 */ /* 0x000fe400078e33ff */
[----:B------:R-:W-:Y:S02]  /*0670*/  ISETP.GE.U32.AND P2, PT, R19, UR6, PT ;  /* 0x0000000613007c0c */ /* 0x000fe4000bf46070 */
[----:B------:R-:W-:Y:S02]  /*0680*/  IADD3 R120, PT, PT, -R3, RZ, RZ ;  /* 0x000000ff03787210 */ /* 0x000fe40007ffe1ff */
[----:B------:R-:W-:-:S02]  /*0690*/  ISETP.GE.AND.EX P2, PT, R13, UR7, PT, P2 ;  /* 0x000000070d007c0c */ /* 0x000fc4000bf46320 */
[----:B------:R-:W-:Y:S01]  /*06a0*/  ISETP.GE.U32.AND P3, PT, R21, UR6, PT ;  /* 0x0000000615007c0c */ /* 0x000fe2000bf66070 */
[----:B------:R-:W-:Y:S01]  /*06b0*/  IMAD R120, R6, R120, R101 ;  /* 0x0000007806787224 */ /* 0x000fe200078e0265 */
[----:B------:R-:W-:Y:S01]  /*06c0*/  SHF.R.S32.HI R0, RZ, 0x1f, R3 ;  /* 0x0000001fff007819 */ /* 0x000fe20000011403 */
[----:B------:R-:W0:Y:S01]  /*06d0*/  @!P1 LDC.64 R6, c[0x0][0x3e0] ;  /* 0x0000f800ff069b82 */ /* 0x000e220000000a00 */
[----:B------:R-:W-:Y:S01]  /*06e0*/  ISETP.GE.AND.EX P3, PT, R27, UR7, PT, P3 ;  /* 0x000000071b007c0c */ /* 0x000fe2000bf66330 */
[----:B------:R-:W-:Y:S02]  /*06f0*/  IMAD R120, R120, 0x62, RZ ;  /* 0x0000006278787824 */ /* 0x000fe400078e02ff */
[----:B---3--:R-:W-:-:S03]  /*0700*/  IMAD R0, R0, UR10, RZ ;  /* 0x0000000a00007c24 */ /* 0x008fc6000f8e02ff */
[C---:B------:R-:W-:Y:S01]  /*0710*/  IADD3 R122, P4, PT, R120.reuse, R123, RZ ;  /* 0x0000007b787a7210 */ /* 0x040fe20007f9e0ff */
[----:B------:R-:W1:Y:S01]  /*0720*/  @!P1 LDC.64 R4, c[0x0][0x390] ;  /* 0x0000e400ff049b82 */ /* 0x000e620000000a00 */
[----:B------:R-:W-:Y:S02]  /*0730*/  IMAD R125, R3, UR11, R0 ;  /* 0x0000000b037d7c24 */ /* 0x000fe4000f8e0200 */
[----:B------:R-:W-:Y:S02]  /*0740*/  LEA.HI.X.SX32 R123, R120, RZ, 0x1, P4 ;  /* 0x000000ff787b7211 */ /* 0x000fe400020f0eff */
[----:B------:R-:W-:Y:S01]  /*0750*/  ISETP.GE.U32.AND P4, PT, R23, UR6, PT ;  /* 0x0000000617007c0c */ /* 0x000fe2000bf86070 */
[----:B------:R-:W-:Y:S02]  /*0760*/  IMAD.WIDE.U32 R122, R3, UR10, R122 ;  /* 0x0000000a037a7c25 */ /* 0x000fe4000f8e007a */
[----:B------:R-:W2:Y:S01]  /*0770*/  @!P3 LDC.64 R10, c[0x0][0x3e0] ;  /* 0x0000f800ff0abb82 */ /* 0x000ea20000000a00 */
[----:B------:R-:W-:-:S02]  /*0780*/  ISETP.GE.AND.EX P4, PT, R29, UR7, PT, P4 ;  /* 0x000000071d007c0c */ /* 0x000fc4000bf86340 */
[----:B------:R-:W-:Y:S02]  /*0790*/  IADD3 R125, PT, PT, R123, R125, RZ ;  /* 0x0000007d7b7d7210 */ /* 0x000fe40007ffe0ff */
[----:B------:R-:W-:Y:S01]  /*07a0*/  @!P1 MOV R124, R122 ;  /* 0x0000007a007c9202 */ /* 0x000fe20000000f00 */
[-C--:B0-----:R-:W-:Y:S02]  /*07b0*/  @!P1 IMAD R0, R9, R6.reuse, RZ ;  /* 0x0000000609009224 */ /* 0x081fe400078e02ff */
[----:B------:R-:W0:Y:S02]  /*07c0*/  @!P2 LDC.64 R2, c[0x0][0x3e0] ;  /* 0x0000f800ff02ab82 */ /* 0x000e240000000a00 */
[C---:B------:R-:W-:Y:S02]  /*07d0*/  @!P1 IMAD R15, R17.reuse, R7, R0 ;  /* 0x00000007110f9224 */ /* 0x040fe400078e0200 */
[----:B------:R-:W-:-:S04]  /*07e0*/  @!P1 IMAD.WIDE.U32 R6, R17, R6, R124 ;  /* 0x0000000611069225 */ /* 0x000fc800078e007c */
[----:B------:R-:W3:Y:S01]  /*07f0*/  @!P2 LDC.64 R8, c[0x0][0x390] ;  /* 0x0000e400ff08ab82 */ /* 0x000ee20000000a00 */
[----:B------:R-:W-:Y:S02]  /*0800*/  @!P1 IADD3 R0, PT, PT, R7, R15, RZ ;  /* 0x0000000f07009210 */ /* 0x000fe40007ffe0ff */
[----:B-1----:R-:W-:-:S04]  /*0810*/  @!P1 LEA R14, P6, R6, R4, 0x1 ;  /* 0x00000004060e9211 */ /* 0x002fc800078c08ff */
[----:B------:R-:W-:Y:S02]  /*0820*/  @!P1 LEA.HI.X R15, R6, R5, R0, 0x1, P6 ;  /* 0x00000005060f9211 */ /* 0x000fe400030f0c00 */
[----:B------:R-:W1:Y:S01]  /*0830*/  @!P3 LDC.64 R4, c[0x0][0x390] ;  /* 0x0000e400ff04bb82 */ /* 0x000e620000000a00 */
[----:B------:R-:W-:Y:S02]  /*0840*/  @!P2 MOV R12, R122 ;  /* 0x0000007a000ca202 */ /* 0x000fe40000000f00 */
[----:B------:R3:W4:Y:S01]  /*0850*/  @!P1 LDG.E R79, desc[UR8][R14.64] ;  /* 0x000000080e4f9981 */ /* 0x000722000c1e1900 */
[----:B0-----:R-:W-:-:S04]  /*0860*/  @!P2 IMAD R0, R13, R2, RZ ;  /* 0x000000020d00a224 */ /* 0x001fc800078e02ff */
[----:B------:R-:W0:Y:S01]  /*0870*/  @!P4 LDC.64 R6, c[0x0][0x3e0] ;  /* 0x0000f800ff06cb82 */ /* 0x000e220000000a00 */
[----:B------:R-:W-:Y:S01]  /*0880*/  @!P2 MOV R13, R125 ;  /* 0x0000007d000da202 */ /* 0x000fe20000000f00 */
[----:B------:R-:W-:Y:S02]  /*0890*/  @!P2 IMAD R35, R19, R3, R0 ;  /* 0x000000031323a224 */ /* 0x000fe400078e0200 */
[----:B--2---:R-:W-:Y:S01]  /*08a0*/  @!P3 IMAD R0, R27, R10, RZ ;  /* 0x0000000a1b00b224 */ /* 0x004fe200078e02ff */
[----:B------:R-:W-:Y:S01]  /*08b0*/  IADD3 R27, PT, PT, R17, 0x68, RZ ;  /* 0x00000068111b7810 */ /* 0x000fe20007ffe0ff */
[----:B------:R-:W-:Y:S01]  /*08c0*/  @!P2 IMAD.WIDE.U32 R12, R19, R2, R12 ;  /* 0x00000002130ca225 */ /* 0x000fe200078e000c */
[----:B------:R-:W-:Y:S01]  /*08d0*/  @!P3 MOV R18, R122 ;  /* 0x0000007a0012b202 */ /* 0x000fe20000000f00 */
[----:B------:R-:W2:Y:S01]  /*08e0*/  @!P5 LDC.64 R2, c[0x0][0x3e0] ;  /* 0x0000f800ff02db82 */ /* 0x000ea20000000a00 */
[----:B------:R-:W-:Y:S02]  /*08f0*/  ISETP.GE.U32.AND P1, PT, R27, UR6, PT ;  /* 0x000000061b007c0c */ /* 0x000fe4000bf26070 */
[----:B------:R-:W-:-:S02]  /*0900*/  SHF.R.S32.HI R33, RZ, 0x1f, R27 ;  /* 0x0000001fff217819 */ /* 0x000fc4000001141b */
[----:B------:R-:W-:Y:S01]  /*0910*/  @!P3 MOV R19, R125 ;  /* 0x0000007d0013b202 */ /* 0x000fe20000000f00 */
[----:B------:R-:W-:Y:S01]  /*0920*/  @!P3 IMAD R37, R21, R11, R0 ;  /* 0x0000000b1525b224 */ /* 0x000fe200078e0200 */
[----:B------:R-:W-:Y:S02]  /*0930*/  ISETP.GE.AND.EX P1, PT, R33, UR7, PT, P1 ;  /* 0x0000000721007c0c */ /* 0x000fe4000bf26310 */
[----:B------:R-:W-:Y:S01]  /*0940*/  @!P2 IADD3 R0, PT, PT, R13, R35, RZ ;  /* 0x000000230d00a210 */ /* 0x000fe20007ffe0ff */
[----:B------:R-:W-:Y:S01]  /*0950*/  @!P3 IMAD.WIDE.U32 R18, R21, R10, R18 ;  /* 0x0000000a1512b225 */ /* 0x000fe200078e0012 */
[C---:B---3--:R-:W-:Y:S01]  /*0960*/  @!P2 LEA R14, P6, R12.reuse, R8, 0x1 ;  /* 0x000000080c0ea211 */ /* 0x048fe200078c08ff */
[----:B------:R-:W3:Y:S03]  /*0970*/  @!P4 LDC.64 R10, c[0x0][0x390] ;  /* 0x0000e400ff0acb82 */ /* 0x000ee60000000a00 */
[----:B------:R-:W-:-:S02]  /*0980*/  @!P2 LEA.HI.X R15, R12, R9, R0, 0x1, P6 ;  /* 0x000000090c0fa211 */ /* 0x000fc400030f0c00 */
[C---:B-1----:R-:W-:Y:S01]  /*0990*/  @!P3 LEA R12, P6, R18.reuse, R4, 0x1 ;  /* 0x00000004120cb211 */ /* 0x042fe200078c08ff */
[----:B0-----:R-:W-:Y:S01]  /*09a0*/  @!P4 IMAD R4, R29, R6, RZ ;  /* 0x000000061d04c224 */ /* 0x001fe200078e02ff */
[----:B------:R-:W-:Y:S01]  /*09b0*/  @!P3 IADD3 R0, PT, PT, R19, R37, RZ ;  /* 0x000000251300b210 */ /* 0x000fe20007ffe0ff */
[----:B------:R-:W-:Y:S01]  /*09c0*/  HFMA2 R22, -RZ, RZ, 0, 0 ;  /* 0x00000000ff167431 */ /* 0x000fe200000001ff */
[----:B------:R-:W0:Y:S01]  /*09d0*/  @!P5 LDC.64 R8, c[0x0][0x390] ;  /* 0x0000e400ff08db82 */ /* 0x000e220000000a00 */
[----:B------:R-:W-:Y:S01]  /*09e0*/  @!P4 IMAD R7, R23, R7, R4 ;  /* 0x000000071707c224 */ /* 0x000fe200078e0204 */
[----:B------:R-:W-:Y:S01]  /*09f0*/  @!P3 LEA.HI.X R13, R18, R5, R0, 0x1, P6 ;  /* 0x00000005120db211 */ /* 0x000fe200030f0c00 */
[----:B------:R-:W-:Y:S01]  /*0a00*/  HFMA2 R16, -RZ, RZ, 0, 0 ;  /* 0x00000000ff107431 */ /* 0x000fe200000001ff */
[----:B------:R-:W-:Y:S01]  /*0a10*/  IADD3 R29, PT, PT, R17, 0x70, RZ ;  /* 0x00000070111d7810 */ /* 0x000fe20007ffe0ff */
[----:B------:R1:W5:Y:S03]  /*0a20*/  @!P2 LDG.E R22, desc[UR8][R14.64] ;  /* 0x000000080e16a981 */ /* 0x000366000c1e1900 */
[----:B------:R-:W0:Y:S01]  /*0a30*/  @!P1 LDC.64 R4, c[0x0][0x3e0] ;  /* 0x0000f800ff049b82 */ /* 0x000e220000000a00 */
[----:B------:R-:W-:Y:S01]  /*0a40*/  ISETP.GE.U32.AND P2, PT, R29, UR6, PT ;  /* 0x000000061d007c0c */ /* 0x000fe2000bf46070 */
[----:B------:R3:W5:Y:S01]  /*0a50*/  @!P3 LDG.E R16, desc[UR8][R12.64] ;  /* 0x000000080c10b981 */ /* 0x000762000c1e1900 */
[----:B------:R-:W-:-:S02]  /*0a60*/  SHF.R.S32.HI R37, RZ, 0x1f, R29 ;  /* 0x0000001fff257819 */ /* 0x000fc4000001141d */
[----:B-1----:R-:W-:Y:S02]  /*0a70*/  IADD3 R15, PT, PT, R17, 0x78, RZ ;  /* 0x00000078110f7810 */ /* 0x002fe40007ffe0ff */
[----:B------:R-:W-:Y:S02]  /*0a80*/  @!P4 MOV R18, R122 ;  /* 0x0000007a0012c202 */ /* 0x000fe40000000f00 */
[----:B------:R-:W-:Y:S01]  /*0a90*/  @!P4 MOV R19, R125 ;  /* 0x0000007d0013c202 */ /* 0x000fe20000000f00 */
[----:B--2---:R-:W-:Y:S01]  /*0aa0*/  @!P5 IMAD R0, R31, R2, RZ ;  /* 0x000000021f00d224 */ /* 0x004fe200078e02ff */
[----:B------:R-:W-:Y:S01]  /*0ab0*/  ISETP.GE.AND.EX P2, PT, R37, UR7, PT, P2 ;  /* 0x0000000725007c0c */ /* 0x000fe2000bf46320 */
[----:B---3--:R-:W1:Y:S01]  /*0ac0*/  @!P1 LDC.64 R12, c[0x0][0x390] ;  /* 0x0000e400ff0c9b82 */ /* 0x008e620000000a00 */
[----:B------:R-:W-:Y:S02]  /*0ad0*/  ISETP.GE.U32.AND P3, PT, R15, UR6, PT ;  /* 0x000000060f007c0c */ /* 0x000fe4000bf66070 */
[----:B------:R-:W-:Y:S01]  /*0ae0*/  SHF.R.S32.HI R39, RZ, 0x1f, R15 ;  /* 0x0000001fff277819 */ /* 0x000fe2000001140f */
[----:B------:R-:W-:Y:S01]  /*0af0*/  @!P4 IMAD.WIDE.U32 R18, R23, R6, R18 ;  /* 0x000000061712c225 */ /* 0x000fe200078e0012 */
[----:B------:R-:W-:-:S02]  /*0b00*/  @!P5 MOV R20, R122 ;  /* 0x0000007a0014d202 */ /* 0x000fc40000000f00 */
[----:B------:R-:W-:Y:S02]  /*0b10*/  ISETP.GE.AND.EX P3, PT, R39, UR7, PT, P3 ;  /* 0x0000000727007c0c */ /* 0x000fe4000bf66330 */
[----:B------:R-:W-:Y:S01]  /*0b20*/  @!P5 MOV R21, R125 ;  /* 0x0000007d0015d202 */ /* 0x000fe20000000f00 */
[----:B------:R-:W-:Y:S01]  /*0b30*/  @!P5 IMAD R23, R25, R3, R0 ;  /* 0x000000031917d224 */ /* 0x000fe200078e0200 */
[----:B------:R-:W-:Y:S02]  /*0b40*/  @!P4 IADD3 R0, PT, PT, R19, R7, RZ ;  /* 0x000000071300c210 */ /* 0x000fe40007ffe0ff */
[----:B------:R-:W-:Y:S01]  /*0b50*/  @!P4 LEA R6, P6, R18, R10, 0x1 ;  /* 0x0000000a1206c211 */ /* 0x000fe200078c08ff */
[----:B------:R-:W-:-:S04]  /*0b60*/  @!P5 IMAD.WIDE.U32 R20, R25, R2, R20 ;  /* 0x000000021914d225 */ /* 0x000fc800078e0014 */
[----:B------:R-:W-:Y:S01]  /*0b70*/  HFMA2 R14, -RZ, RZ, 0, 0 ;  /* 0x00000000ff0e7431 */ /* 0x000fe200000001ff */
[----:B------:R-:W2:Y:S01]  /*0b80*/  @!P2 LDC.64 R2, c[0x0][0x3e0] ;  /* 0x0000f800ff02ab82 */ /* 0x000ea20000000a00 */
[----:B------:R-:W-:Y:S02]  /*0b90*/  @!P4 LEA.HI.X R7, R18, R11, R0, 0x1, P6 ;  /* 0x0000000b1207c211 */ /* 0x000fe400030f0c00 */
[C---:B0-----:R-:W-:Y:S01]  /*0ba0*/  @!P5 LEA R18, P6, R20.reuse, R8, 0x1 ;  /* 0x000000081412d211 */ /* 0x041fe200078c08ff */
[----:B------:R-:W-:Y:S01]  /*0bb0*/  @!P1 IMAD R8, R33, R4, RZ ;  /* 0x0000000421089224 */ /* 0x000fe200078e02ff */
[----:B------:R-:W-:Y:S02]  /*0bc0*/  @!P5 IADD3 R0, PT, PT, R21, R23, RZ ;  /* 0x000000171500d210 */ /* 0x000fe40007ffe0ff */
[----:B------:R-:W-:Y:S01]  /*0bd0*/  IADD3 R35, PT, PT, R17, 0x80, RZ ;  /* 0x0000008011237810 */ /* 0x000fe20007ffe0ff */
[----:B------:R-:W0:Y:S01]  /*0be0*/  @!P3 LDC.64 R10, c[0x0][0x3e0] ;  /* 0x0000f800ff0abb82 */ /* 0x000e220000000a00 */
[----:B------:R-:W-:Y:S01]  /*0bf0*/  HFMA2 R23, -RZ, RZ, 0, 0 ;  /* 0x00000000ff177431 */ /* 0x000fe200000001ff */
[----:B------:R3:W5:Y:S01]  /*0c00*/  @!P4 LDG.E R14, desc[UR8][R6.64] ;  /* 0x00000008060ec981 */ /* 0x000762000c1e1900 */
[----:B------:R-:W-:Y:S01]  /*0c10*/  @!P5 LEA.HI.X R19, R20, R9, R0, 0x1, P6 ;  /* 0x000000091413d211 */ /* 0x000fe200030f0c00 */
[----:B------:R-:W-:Y:S01]  /*0c20*/  @!P1 IMAD R21, R27, R5, R8 ;  /* 0x000000051b159224 */ /* 0x000fe200078e0208 */
[----:B------:R-:W-:-:S02]  /*0c30*/  ISETP.GE.U32.AND P4, PT, R35, UR6, PT ;  /* 0x0000000623007c0c */ /* 0x000fc4000bf86070 */
[----:B------:R-:W-:Y:S01]  /*0c40*/  SHF.R.S32.HI R41, RZ, 0x1f, R35 ;  /* 0x0000001fff297819 */ /* 0x000fe20000011423 */
[----:B------:R-:W0:Y:S01]  /*0c50*/  @!P2 LDC.64 R8, c[0x0][0x390] ;  /* 0x0000e400ff08ab82 */ /* 0x000e220000000a00 */
[----:B------:R-:W-:Y:S01]  /*0c60*/  IADD3 R31, PT, PT, R17, 0x88, RZ ;  /* 0x00000088111f7810 */ /* 0x000fe20007ffe0ff */
[----:B------:R1:W5:Y:S01]  /*0c70*/  @!P5 LDG.E R23, desc[UR8][R18.64] ;  /* 0x000000081217d981 */ /* 0x000362000c1e1900 */
[----:B---3--:R-:W-:Y:S02]  /*0c80*/  @!P1 MOV R6, R122 ;  /* 0x0000007a00069202 */ /* 0x008fe40000000f00 */
[----:B------:R-:W-:Y:S02]  /*0c90*/  @!P1 MOV R7, R125 ;  /* 0x0000007d00079202 */ /* 0x000fe40000000f00 */
[----:B------:R-:W-:Y:S02]  /*0ca0*/  ISETP.GE.AND.EX P4, PT, R41, UR7, PT, P4 ;  /* 0x0000000729007c0c */ /* 0x000fe4000bf86340 */
[----:B------:R-:W-:Y:S01]  /*0cb0*/  ISETP.GE.U32.AND P5, PT, R31, UR6, PT ;  /* 0x000000061f007c0c */ /* 0x000fe2000bfa6070 */
[----:B------:R-:W-:Y:S01]  /*0cc0*/  @!P1 IMAD.WIDE.U32 R4, R27, R4, R6 ;  /* 0x000000041b049225 */ /* 0x000fe200078e0006 */
[----:B------:R-:W-:Y:S01]  /*0cd0*/  SHF.R.S32.HI R43, RZ, 0x1f, R31 ;  /* 0x0000001fff2b7819 */ /* 0x000fe2000001141f */
[----:B------:R-:W3:Y:S03]  /*0ce0*/  @!P3 LDC.64 R6, c[0x0][0x390] ;  /* 0x0000e400ff06bb82 */ /* 0x000ee60000000a00 */
[----:B------:R-:W-:-:S02]  /*0cf0*/  ISETP.GE.AND.EX P5, PT, R43, UR7, PT, P5 ;  /* 0x000000072b007c0c */ /* 0x000fc4000bfa6350 */
[----:B------:R-:W-:Y:S02]  /*0d00*/  @!P1 IADD3 R0, PT, PT, R5, R21, RZ ;  /* 0x0000001505009210 */ /* 0x000fe40007ffe0ff */
[C---:B-1----:R-:W-:Y:S02]  /*0d10*/  @!P1 LEA R20, P6, R4.reuse, R12, 0x1 ;  /* 0x0000000c04149211 */ /* 0x042fe400078c08ff */
[----:B------:R-:W-:Y:S02]  /*0d20*/  CS2R R24, SRZ ;  /* 0x0000000000187805 */ /* 0x000fe4000001ff00 */
[----:B------:R-:W-:Y:S02]  /*0d30*/  @!P2 MOV R18, R122 ;  /* 0x0000007a0012a202 */ /* 0x000fe40000000f00 */
[----:B------:R-:W-:Y:S01]  /*0d40*/  @!P1 LEA.HI.X R21, R4, R13, R0, 0x1, P6 ;  /* 0x0000000d04159211 */ /* 0x000fe200030f0c00 */
[----:B--2---:R-:W-:Y:S01]  /*0d50*/  @!P2 IMAD R12, R37, R2, RZ ;  /* 0x00000002250ca224 */ /* 0x004fe200078e02ff */
[----:B------:R-:W-:Y:S01]  /*0d60*/  @!P2 MOV R19, R125 ;  /* 0x0000007d0013a202 */ /* 0x000fe20000000f00 */
[----:B------:R-:W1:Y:S01]  /*0d70*/  @!P4 LDC.64 R4, c[0x0][0x3e0] ;  /* 0x0000f800ff04cb82 */ /* 0x000e620000000a00 */
[----:B------:R-:W-:Y:S01]  /*0d80*/  IADD3 R33, PT, PT, R17, 0x90, RZ ;  /* 0x0000009011217810 */ /* 0x000fe20007ffe0ff */
[----:B------:R3:W2:Y:S01]  /*0d90*/  @!P1 LDG.E R25, desc[UR8][R20.64] ;  /* 0x0000000814199981 */ /* 0x0006a2000c1e1900 */
[----:B------:R-:W-:-:S02]  /*0da0*/  @!P2 IMAD R13, R29, R3, R12 ;  /* 0x000000031d0da224 */ /* 0x000fc400078e020c */
[----:B------:R-:W-:Y:S01]  /*0db0*/  @!P2 IMAD.WIDE.U32 R18, R29, R2, R18 ;  /* 0x000000021d12a225 */ /* 0x000fe200078e0012 */
[----:B------:R-:W-:Y:S02]  /*0dc0*/  ISETP.GE.U32.AND P1, PT, R33, UR6, PT ;  /* 0x0000000621007c0c */ /* 0x000fe4000bf26070 */
[----:B------:R-:W-:Y:S01]  /*0dd0*/  SHF.R.S32.HI R37, RZ, 0x1f, R33 ;  /* 0x0000001fff257819 */ /* 0x000fe20000011421 */
[----:B0-----:R-:W-:Y:S01]  /*0de0*/  @!P3 IMAD R0, R39, R10, RZ ;  /* 0x0000000a2700b224 */ /* 0x001fe200078e02ff */
[----:B------:R-:W0:Y:S01]  /*0df0*/  @!P5 LDC.64 R2, c[0x0][0x3e0] ;  /* 0x0000f800ff02db82 */ /* 0x000e220000000a00 */
[----:B------:R-:W-:Y:S02]  /*0e00*/  @!P3 MOV R28, R122 ;  /* 0x0000007a001cb202 */ /* 0x000fe40000000f00 */
[----:B------:R-:W-:Y:S01]  /*0e10*/  @!P3 MOV R29, R125 ;  /* 0x0000007d001db202 */ /* 0x000fe20000000f00 */
[----:B------:R-:W-:Y:S01]  /*0e20*/  @!P3 IMAD R39, R15, R11, R0 ;  /* 0x0000000b0f27b224 */ /* 0x000fe200078e0200 */
[----:B------:R-:W-:-:S02]  /*0e30*/  ISETP.GE.AND.EX P1, PT, R37, UR7, PT, P1 ;  /* 0x0000000725007c0c */ /* 0x000fc4000bf26310 */
[----:B------:R-:W-:Y:S02]  /*0e40*/  @!P2 IADD3 R0, PT, PT, R19, R13, RZ ;  /* 0x0000000d1300a210 */ /* 0x000fe40007ffe0ff */
[----:B------:R-:W-:Y:S01]  /*0e50*/  @!P2 LEA R12, P6, R18, R8, 0x1 ;  /* 0x00000008120ca211 */ /* 0x000fe200078c08ff */
[----:B------:R-:W-:-:S04]  /*0e60*/  @!P3 IMAD.WIDE.U32 R28, R15, R10, R28 ;  /* 0x0000000a0f1cb225 */ /* 0x000fc800078e001c */
[----:B------:R-:W-:Y:S01]  /*0e70*/  HFMA2 R27, -RZ, RZ, 0, 0 ;  /* 0x00000000ff1b7431 */ /* 0x000fe200000001ff */
[----:B------:R-:W0:Y:S01]  /*0e80*/  @!P4 LDC.64 R10, c[0x0][0x390] ;  /* 0x0000e400ff0acb82 */ /* 0x000e220000000a00 */
[----:B------:R-:W-:Y:S02]  /*0e90*/  @!P2 LEA.HI.X R13, R18, R9, R0, 0x1, P6 ;  /* 0x00000009120da211 */ /* 0x000fe400030f0c00 */
[----:B------:R-:W-:Y:S02]  /*0ea0*/  IADD3 R15, PT, PT, R17, 0x98, RZ ;  /* 0x00000098110f7810 */ /* 0x000fe40007ffe0ff */
[----:B------:R-:W-:Y:S01]  /*0eb0*/  @!P3 IADD3 R0, PT, PT, R29, R39, RZ ;  /* 0x000000271d00b210 */ /* 0x000fe20007ffe0ff */
[----:B------:R1:W2:Y:S01]  /*0ec0*/  @!P2 LDG.E R27, desc[UR8][R12.64] ;  /* 0x000000080c1ba981 */ /* 0x0002a2000c1e1900 */
[----:B---3--:R-:W-:Y:S01]  /*0ed0*/  @!P3 LEA R20, P6, R28, R6, 0x1 ;  /* 0x000000061c14b211 */ /* 0x008fe200078c08ff */
[----:B------:R-:W3:Y:S01]  /*0ee0*/  @!P5 LDC.64 R8, c[0x0][0x390] ;  /* 0x0000e400ff08db82 */ /* 0x000ee20000000a00 */
[----:B------:R-:W-:-:S02]  /*0ef0*/  ISETP.GE.U32.AND P2, PT, R15, UR6, PT ;  /* 0x000000060f007c0c */ /* 0x000fc4000bf46070 */
[----:B------:R-:W-:Y:S02]  /*0f00*/  SHF.R.S32.HI R39, RZ, 0x1f, R15 ;  /* 0x0000001fff277819 */ /* 0x000fe4000001140f */
[----:B------:R-:W-:-:S03]  /*0f10*/  @!P3 LEA.HI.X R21, R28, R7, R0, 0x1, P6 ;  /* 0x000000071c15b211 */ /* 0x000fc600030f0c00 */
[----:B------:R-:W3:Y:S01]  /*0f20*/  @!P1 LDC.64 R6, c[0x0][0x3e0] ;  /* 0x0000f800ff069b82 */ /* 0x000ee20000000a00 */
[----:B------:R-:W-:Y:S01]  /*0f30*/  ISETP.GE.AND.EX P2, PT, R39, UR7, PT, P2 ;  /* 0x0000000727007c0c */ /* 0x000fe2000bf46320 */
[----:B-1----:R-:W-:Y:S01]  /*0f40*/  @!P4 IMAD R0, R41, R4, RZ ;  /* 0x000000042900c224 */ /* 0x002fe200078e02ff */
[----:B------:R-:W-:Y:S02]  /*0f50*/  @!P4 MOV R12, R122 ;  /* 0x0000007a000cc202 */ /* 0x000fe40000000f00 */
[----:B------:R-:W-:Y:S02]  /*0f60*/  @!P4 MOV R13, R125 ;  /* 0x0000007d000dc202 */ /* 0x000fe40000000f00 */
[----:B------:R-:W-:Y:S01]  /*0f70*/  MOV R41, RZ ;  /* 0x000000ff00297202 */ /* 0x000fe20000000f00 */
[----:B------:R-:W-:Y:S01]  /*0f80*/  @!P4 IMAD R5, R35, R5, R0 ;  /* 0x000000052305c224 */ /* 0x000fe200078e0200 */
[----:B------:R-:W-:Y:S01]  /*0f90*/  IADD3 R29, PT, PT, R17, 0xa8, RZ ;  /* 0x000000a8111d7810 */ /* 0x000fe20007ffe0ff */
[----:B------:R-:W-:-:S03]  /*0fa0*/  @!P4 IMAD.WIDE.U32 R12, R35, R4, R12 ;  /* 0x00000004230cc225 */ /* 0x000fc600078e000c */
[----:B------:R1:W2:Y:S01]  /*0fb0*/  @!P3 LDG.E R41, desc[UR8][R20.64] ;  /* 0x000000081429b981 */ /* 0x0002a2000c1e1900 */
[----:B0-----:R-:W-:Y:S01]  /*0fc0*/  @!P5 IMAD R0, R43, R2, RZ ;  /* 0x000000022b00d224 */ /* 0x001fe200078e02ff */
[----:B------:R-:W-:Y:S02]  /*0fd0*/  ISETP.GE.U32.AND P3, PT, R29, UR6, PT ;  /* 0x000000061d007c0c */ /* 0x000fe4000bf66070 */
[----:B------:R-:W-:Y:S01]  /*0fe0*/  SHF.R.S32.HI R35, RZ, 0x1f, R29 ;  /* 0x0000001fff237819 */ /* 0x000fe2000001141d */
[----:B------:R-:W-:Y:S01]  /*0ff0*/  @!P5 IMAD R45, R31, R3, R0 ;  /* 0x000000031f2dd224 */ /* 0x000fe200078e0200 */
[----:B------:R-:W-:Y:S02]  /*1000*/  @!P4 IADD3 R0, PT, PT, R13, R5, RZ ;  /* 0x000000050d00c210 */ /* 0x000fe40007ffe0ff */
[----:B------:R-:W-:Y:S01]  /*1010*/  @!P4 LEA R18, P6, R12, R10, 0x1 ;  /* 0x0000000a0c12c211 */ /* 0x000fe200078c08ff */
[----:B------:R-:W0:Y:S01]  /*1020*/  @!P2 LDC.64 R4, c[0x0][0x3e0] ;  /* 0x0000f800ff04ab82 */ /* 0x000e220000000a00 */
[----:B-1----:R-:W-:-:S02]  /*1030*/  @!P5 MOV R20, R122 ;  /* 0x0000007a0014d202 */ /* 0x002fc40000000f00 */
[----:B------:R-:W-:Y:S02]  /*1040*/  @!P5 MOV R21, R125 ;  /* 0x0000007d0015d202 */ /* 0x000fe40000000f00 */
[----:B------:R-:W-:Y:S02]  /*1050*/  ISETP.GE.AND.EX P3, PT, R35, UR7, PT, P3 ;  /* 0x0000000723007c0c */ /* 0x000fe4000bf66330 */
[----:B------:R-:W-:Y:S01]  /*1060*/  @!P4 LEA.HI.X R19, R12, R11, R0, 0x1, P6 ;  /* 0x0000000b0c13c211 */ /* 0x000fe200030f0c00 */
[----:B------:R-:W-:Y:S01]  /*1070*/  @!P5 IMAD.WIDE.U32 R2, R31, R2, R20 ;  /* 0x000000021f02d225 */ /* 0x000fe200078e0014 */
[----:B------:R-:W1:Y:S01]  /*1080*/  @!P1 LDC.64 R10, c[0x0][0x390] ;  /* 0x0000e400ff0a9b82 */ /* 0x000e620000000a00 */
[----:B------:R-:W-:Y:S02]  /*1090*/  @!P1 MOV R20, R122 ;  /* 0x0000007a00149202 */ /* 0x000fe40000000f00 */
[----:B------:R-:W-:Y:S02]  /*10a0*/  @!P1 MOV R21, R125 ;  /* 0x0000007d00159202 */ /* 0x000fe40000000f00 */
[----:B---3--:R-:W-:Y:S01]  /*10b0*/  @!P5 LEA R12, P6, R2, R8, 0x1 ;  /* 0x00000008020cd211 */ /* 0x008fe200078c08ff */
[-C--:B------:R-:W-:Y:S01]  /*10c0*/  @!P1 IMAD R8, R37, R6.reuse, RZ ;  /* 0x0000000625089224 */ /* 0x080fe200078e02ff */
[----:B------:R-:W-:Y:S01]  /*10d0*/  @!P5 IADD3 R0, PT, PT, R3, R45, RZ ;  /* 0x0000002d0300d210 */ /* 0x000fe20007ffe0ff */
[----:B------:R-:W-:-:S04]  /*10e0*/  @!P1 IMAD.WIDE.U32 R20, R33, R6, R20 ;  /* 0x0000000621149225 */ /* 0x000fc800078e0014 */
[----:B------:R-:W-:Y:S01]  /*10f0*/  HFMA2 R43, -RZ, RZ, 0, 0 ;  /* 0x00000000ff2b7431 */ /* 0x000fe200000001ff */
[----:B------:R-:W-:Y:S01]  /*1100*/  @!P5 LEA.HI.X R13, R2, R9, R0, 0x1, P6 ;  /* 0x00000009020dd211 */ /* 0x000fe200030f0c00 */
[----:B------:R-:W-:Y:S01]  /*1110*/  @!P1 IMAD R37, R33, R7, R8 ;  /* 0x0000000721259224 */ /* 0x000fe200078e0208 */
[----:B------:R-:W-:Y:S01]  /*1120*/  IADD3 R31, PT, PT, R17, 0xb8, RZ ;  /* 0x000000b8111f7810 */ /* 0x000fe20007ffe0ff */
[----:B------:R-:W3:Y:S02]  /*1130*/  @!P2 LDC.64 R8, c[0x0][0x390] ;  /* 0x0000e400ff08ab82 */ /* 0x000ee40000000a00 */
[----:B------:R1:W2:Y:S01]  /*1140*/  @!P4 LDG.E R43, desc[UR8][R18.64] ;  /* 0x00000008122bc981 */ /* 0x0002a2000c1e1900 */
[----:B------:R-:W-:-:S05]  /*1150*/  HFMA2 R45, -RZ, RZ, 0, 0 ;  /* 0x00000000ff2d7431 */ /* 0x000fca00000001ff */
[----:B------:R-:W4:Y:S01]  /*1160*/  @!P3 LDC.64 R6, c[0x0][0x3e0] ;  /* 0x0000f800ff06bb82 */ /* 0x000f220000000a00 */
[----:B------:R-:W-:Y:S01]  /*1170*/  ISETP.GE.U32.AND P4, PT, R31, UR6, PT ;  /* 0x000000061f007c0c */ /* 0x000fe2000bf86070 */
[----:B0-----:R-:W-:Y:S01]  /*1180*/  @!P2 IMAD R0, R39, R4, RZ ;  /* 0x000000042700a224 */ /* 0x001fe200078e02ff */
[----:B------:R-:W-:Y:S01]  /*1190*/  SHF.R.S32.HI R33, RZ, 0x1f, R31 ;  /* 0x0000001fff217819 */ /* 0x000fe2000001141f */
[----:B------:R3:W2:Y:S01]  /*11a0*/  @!P5 LDG.E R45, desc[UR8][R12.64] ;  /* 0x000000080c2dd981 */ /* 0x0006a2000c1e1900 */
[----:B------:R-:W-:Y:S02]  /*11b0*/  SHF.R.S32.HI R51, RZ, 0x1f, R118 ;  /* 0x0000001fff337819 */ /* 0x000fe40000011476 */
[----:B------:R-:W-:Y:S01]  /*11c0*/  ISETP.GE.U32.AND P6, PT, R118, UR6, PT ;  /* 0x0000000676007c0c */ /* 0x000fe2000bfc6070 */
[----:B------:R-:W0:Y:S01]  /*11d0*/  @!P3 LDC.64 R2, c[0x0][0x390] ;  /* 0x0000e400ff02bb82 */ /* 0x000e220000000a00 */
[----:B------:R-:W-:Y:S01]  /*11e0*/  ISETP.GE.AND.EX P4, PT, R33, UR7, PT, P4 ;  /* 0x0000000721007c0c */ /* 0x000fe2000bf86340 */
[----:B------:R-:W-:Y:S01]  /*11f0*/  @!P2 IMAD R39, R15, R5, R0 ;  /* 0x000000050f27a224 */ /* 0x000fe200078e0200 */
[----:B------:R-:W-:-:S02]  /*1200*/  ISETP.GE.AND.EX P5, PT, R51, UR7, PT, P6 ;  /* 0x0000000733007c0c */ /* 0x000fc4000bfa6360 */
[----:B------:R-:W-:Y:S02]  /*1210*/  @!P1 IADD3 R0, PT, PT, R21, R37, RZ ;  /* 0x0000002515009210 */ /* 0x000fe40007ffe0ff */
[C---:B-1----:R-:W-:Y:S02]  /*1220*/  @!P1 LEA R10, P6, R20.reuse, R10, 0x1 ;  /* 0x0000000a140a9211 */ /* 0x042fe400078c08ff */
[----:B------:R-:W-:Y:S02]  /*1230*/  @!P2 MOV R18, R122 ;  /* 0x0000007a0012a202 */ /* 0x000fe40000000f00 */
[----:B------:R-:W-:Y:S01]  /*1240*/  @!P2 MOV R19, R125 ;  /* 0x0000007d0013a202 */ /* 0x000fe20000000f00 */
[----:B------:R-:W-:Y:S01]  /*1250*/  HFMA2 R47, -RZ, RZ, 0, 0 ;  /* 0x00000000ff2f7431 */ /* 0x000fe200000001ff */
[----:B------:R-:W-:Y:S01]  /*1260*/  @!P1 LEA.HI.X R11, R20, R11, R0, 0x1, P6 ;  /* 0x0000000b140b9211 */ /* 0x000fe200030f0c00 */
[----:B------:R-:W-:-:S04]  /*1270*/  @!P2 IMAD.WIDE.U32 R18, R15, R4, R18 ;  /* 0x000000040f12a225 */ /* 0x000fc800078e0012 */
[----:B------:R1:W2:Y:S01]  /*1280*/  @!P1 LDG.E R47, desc[UR8][R10.64] ;  /* 0x000000080a2f9981 */ /* 0x0002a2000c1e1900 */
[----:B------:R-:W0:Y:S01]  /*1290*/  @!P4 LDC.64 R4, c[0x0][0x3e0] ;  /* 0x0000f800ff04cb82 */ /* 0x000e220000000a00 */
[----:B----4-:R-:W-:Y:S01]  /*12a0*/  @!P3 IMAD R20, R35, R6, RZ ;  /* 0x000000062314b224 */ /* 0x010fe200078e02ff */
[----:B------:R-:W-:Y:S02]  /*12b0*/  @!P2 IADD3 R0, PT, PT, R19, R39, RZ ;  /* 0x000000271300a210 */ /* 0x000fe40007ffe0ff */
[----:B---3--:R-:W-:Y:S01]  /*12c0*/  @!P2 LEA R12, P6, R18, R8, 0x1 ;  /* 0x00000008120ca211 */ /* 0x008fe200078c08ff */
[----:B------:R-:W-:Y:S01]  /*12d0*/  @!P3 IMAD R15, R29, R7, R20 ;  /* 0x000000071d0fb224 */ /* 0x000fe200078e0214 */
[----:B------:R-:W-:Y:S02]  /*12e0*/  MOV R49, RZ ;  /* 0x000000ff00317202 */ /* 0x000fe40000000f00 */
[----:B-1----:R-:W-:Y:S02]  /*12f0*/  @!P3 MOV R10, R122 ;  /* 0x0000007a000ab202 */ /* 0x002fe40000000f00 */
[----:B------:R-:W-:-:S02]  /*1300*/  @!P3 MOV R11, R125 ;  /* 0x0000007d000bb202 */ /* 0x000fc40000000f00 */
[----:B------:R-:W-:Y:S02]  /*1310*/  @!P2 LEA.HI.X R13, R18, R9, R0, 0x1, P6 ;  /* 0x00000009120da211 */ /* 0x000fe400030f0c00 */
[----:B------:R-:W1:Y:S01]  /*1320*/  @!P5 LDC.64 R8, c[0x0][0x3e0] ;  /* 0x0000f800ff08db82 */ /* 0x000e620000000a00 */
[----:B------:R-:W-:Y:S02]  /*1330*/  @!P3 IMAD.WIDE.U32 R20, R29, R6, R10 ;  /* 0x000000061d14b225 */ /* 0x000fe400078e000a */
[----:B------:R3:W4:Y:S01]  /*1340*/  @!P2 LDG.E R49, desc[UR8][R12.64] ;  /* 0x000000080c31a981 */ /* 0x000722000c1e1900 */
[----:B------:R-:W-:Y:S02]  /*1350*/  ISETP.GE.U32.AND P2, PT, R117, UR6, PT ;  /* 0x0000000675007c0c */ /* 0x000fe4000bf46070 */
[----:B------:R-:W-:Y:S02]  /*1360*/  @!P3 IADD3 R0, PT, PT, R21, R15, RZ ;  /* 0x0000000f1500b210 */ /* 0x000fe40007ffe0ff */
[----:B------:R-:W1:Y:S01]  /*1370*/  @!P4 LDC.64 R6, c[0x0][0x390] ;  /* 0x0000e400ff06cb82 */ /* 0x000e620000000a00 */
[----:B0-----:R-:W-:-:S02]  /*1380*/  @!P3 LEA R18, P6, R20, R2, 0x1 ;  /* 0x000000021412b211 */ /* 0x001fc400078c08ff */
[----:B------:R-:W-:Y:S02]  /*1390*/  ISETP.GE.AND.EX P2, PT, R95, UR7, PT, P2 ;  /* 0x000000075f007c0c */ /* 0x000fe4000bf46320 */
[----:B------:R-:W-:Y:S02]  /*13a0*/  @!P3 LEA.HI.X R19, R20, R3, R0, 0x1, P6 ;  /* 0x000000031413b211 */ /* 0x000fe400030f0c00 */
[----:B------:R-:W-:Y:S01]  /*13b0*/  ISETP.GE.U32.AND P1, PT, R116, UR6, PT ;  /* 0x0000000674007c0c */ /* 0x000fe2000bf26070 */
[----:B------:R-:W0:Y:S01]  /*13c0*/  @!P5 LDC.64 R2, c[0x0][0x390] ;  /* 0x0000e400ff02db82 */ /* 0x000e220000000a00 */
[----:B------:R-:W-:Y:S02]  /*13d0*/  HFMA2 R53, -RZ, RZ, 0, 0 ;  /* 0x00000000ff357431 */ /* 0x000fe400000001ff */
[----:B------:R-:W-:Y:S01]  /*13e0*/  ISETP.GE.AND.EX P1, PT, R94, UR7, PT, P1 ;  /* 0x000000075e007c0c */ /* 0x000fe2000bf26310 */
[----:B------:R-:W-:Y:S01]  /*13f0*/  @!P4 IMAD R0, R33, R4, RZ ;  /* 0x000000042100c224 */ /* 0x000fe200078e02ff */
[----:B---3--:R-:W-:-:S02]  /*1400*/  @!P4 MOV R12, R122 ;  /* 0x0000007a000cc202 */ /* 0x008fc40000000f00 */
[----:B------:R-:W-:Y:S01]  /*1410*/  @!P4 MOV R13, R125 ;  /* 0x0000007d000dc202 */ /* 0x000fe20000000f00 */
[----:B------:R-:W3:Y:S01]  /*1420*/  @!P2 LDC.64 R10, c[0x0][0x3e0] ;  /* 0x0000f800ff0aab82 */ /* 0x000ee20000000a00 */
[----:B------:R1:W4:Y:S01]  /*1430*/  @!P3 LDG.E R53, desc[UR8][R18.64] ;  /* 0x000000081235b981 */ /* 0x000322000c1e1900 */
[----:B------:R-:W-:Y:S02]  /*1440*/  @!P4 IMAD R21, R31, R5, R0 ;  /* 0x000000051f15c224 */ /* 0x000fe400078e0200 */
[----:B-1----:R-:W-:Y:S02]  /*1450*/  @!P5 IMAD R0, R51, R8, RZ ;  /* 0x000000083300d224 */ /* 0x002fe400078e02ff */
[----:B------:R-:W-:Y:S02]  /*1460*/  @!P4 IMAD.WIDE.U32 R4, R31, R4, R12 ;  /* 0x000000041f04c225 */ /* 0x000fe400078e000c */
[----:B------:R-:W1:Y:S01]  /*1470*/  @!P1 LDC.64 R12, c[0x0][0x3e0] ;  /* 0x0000f800ff0c9b82 */ /* 0x000e620000000a00 */
[----:B------:R-:W-:-:S02]  /*1480*/  @!P5 MOV R18, R122 ;  /* 0x0000007a0012d202 */ /* 0x000fc40000000f00 */
[----:B------:R-:W-:Y:S01]  /*1490*/  @!P5 MOV R19, R125 ;  /* 0x0000007d0013d202 */ /* 0x000fe20000000f00 */
[----:B------:R-:W-:Y:S01]  /*14a0*/  @!P5 IMAD R15, R118, R9, R0 ;  /* 0x00000009760fd224 */ /* 0x000fe200078e0200 */
[----:B------:R-:W-:Y:S02]  /*14b0*/  @!P4 IADD3 R0, PT, PT, R5, R21, RZ ;  /* 0x000000150500c210 */ /* 0x000fe40007ffe0ff */
[----:B------:R-:W-:Y:S01]  /*14c0*/  @!P4 LEA R6, P6, R4, R6, 0x1 ;  /* 0x000000060406c211 */ /* 0x000fe200078c08ff */
[----:B------:R-:W-:Y:S01]  /*14d0*/  @!P5 IMAD.WIDE.U32 R8, R118, R8, R18 ;  /* 0x000000087608d225 */ /* 0x000fe200078e0012 */
[----:B------:R-:W-:Y:S02]  /*14e0*/  ISETP.GE.U32.AND P3, PT, R115, UR6, PT ;  /* 0x0000000673007c0c */ /* 0x000fe4000bf66070 */
[----:B------:R-:W-:Y:S02]  /*14f0*/  @!P4 LEA.HI.X R7, R4, R7, R0, 0x1, P6 ;  /* 0x000000070407c211 */ /* 0x000fe400030f0c00 */
[----:B------:R-:W-:Y:S01]  /*1500*/  ISETP.GE.AND.EX P3, PT, R93, UR7, PT, P3 ;  /* 0x000000075d007c0c */ /* 0x000fe2000bf66330 */
[----:B------:R-:W5:Y:S01]  /*1510*/  @!P2 LDC.64 R4, c[0x0][0x390] ;  /* 0x0000e400ff04ab82 */ /* 0x000f620000000a00 */
[----:B------:R-:W-:-:S02]  /*1520*/  @!P5 IADD3 R0, PT, PT, R9, R15, RZ ;  /* 0x0000000f0900d210 */ /* 0x000fc40007ffe0ff */
[----:B0-----:R-:W-:Y:S01]  /*1530*/  @!P5 LEA R2, P6, R8, R2, 0x1 ;  /* 0x000000020802d211 */ /* 0x001fe200078c08ff */
[----:B------:R-:W-:-:S03]  /*1540*/  HFMA2 R57, -RZ, RZ, 0, 0 ;  /* 0x00000000ff397431 */ /* 0x000fc600000001ff */
[----:B------:R-:W-:Y:S02]  /*1550*/  @!P5 LEA.HI.X R3, R8, R3, R0, 0x1, P6 ;  /* 0x000000030803d211 */ /* 0x000fe400030f0c00 */
[----:B------:R-:W-:Y:S01]  /*1560*/  MOV R0, RZ ;  /* 0x000000ff00007202 */ /* 0x000fe20000000f00 */
[----:B------:R-:W0:Y:S01]  /*1570*/  @!P1 LDC.64 R8, c[0x0][0x390] ;  /* 0x0000e400ff089b82 */ /* 0x000e220000000a00 */
[----:B------:R3:W4:Y:S02]  /*1580*/  @!P4 LDG.E R57, desc[UR8][R6.64] ;  /* 0x000000080639c981 */ /* 0x000724000c1e1900 */
[----:B---3--:R-:W-:Y:S02]  /*1590*/  @!P2 IMAD R18, R95, R10, RZ ;  /* 0x0000000a5f12a224 */ /* 0x008fe400078e02ff */
[----:B------:R3:W2:Y:S01]  /*15a0*/  @!P5 LDG.E R0, desc[UR8][R2.64] ;  /* 0x000000080200d981 */ /* 0x0006a2000c1e1900 */
[----:B------:R-:W-:Y:S01]  /*15b0*/  ISETP.GE.U32.AND P4, PT, R114, UR6, PT ;  /* 0x0000000672007c0c */ /* 0x000fe2000bf86070 */
[----:B------:R-:W-:Y:S01]  /*15c0*/  @!P2 IMAD R15, R117, R11, R18 ;  /* 0x0000000b750fa224 */ /* 0x000fe200078e0212 */
[----:B------:R-:W0:Y:S01]  /*15d0*/  @!P3 LDC.64 R6, c[0x0][0x3e0] ;  /* 0x0000f800ff06bb82 */ /* 0x000e220000000a00 */
[----:B---3--:R-:W-:-:S02]  /*15e0*/  @!P2 MOV R2, R122 ;  /* 0x0000007a0002a202 */ /* 0x008fc40000000f00 */
[-C--:B------:R-:W-:Y:S01]  /*15f0*/  @!P2 MOV R3, R125.reuse ;  /* 0x0000007d0003a202 */ /* 0x080fe20000000f00 */
[----:B-1----:R-:W-:Y:S01]  /*1600*/  @!P1 IMAD R18, R94, R12, RZ ;  /* 0x0000000c5e129224 */ /* 0x002fe200078e02ff */
[----:B------:R-:W-:Y:S01]  /*1610*/  ISETP.GE.AND.EX P5, PT, R92, UR7, PT, P4 ;  /* 0x000000075c007c0c */ /* 0x000fe2000bfa6340 */
[----:B------:R-:W-:Y:S01]  /*1620*/  @!P2 IMAD.WIDE.U32 R10, R117, R10, R2 ;  /* 0x0000000a750aa225 */ /* 0x000fe200078e0002 */
[----:B------:R-:W-:Y:S02]  /*1630*/  @!P1 MOV R2, R122 ;  /* 0x0000007a00029202 */ /* 0x000fe40000000f00 */
[----:B------:R-:W-:Y:S01]  /*1640*/  @!P1 MOV R3, R125 ;  /* 0x0000007d00039202 */ /* 0x000fe20000000f00 */
[C---:B------:R-:W-:Y:S01]  /*1650*/  @!P1 IMAD R21, R116.reuse, R13, R18 ;  /* 0x0000000d74159224 */ /* 0x040fe200078e0212 */
[----:B------:R-:W-:Y:S01]  /*1660*/  ISETP.GE.U32.AND P4, PT, R113, UR6, PT ;  /* 0x0000000671007c0c */ /* 0x000fe2000bf86070 */
[----:B------:R-:W-:-:S03]  /*1670*/  @!P1 IMAD.WIDE.U32 R12, R116, R12, R2 ;  /* 0x0000000c740c9225 */ /* 0x000fc600078e0002 */
[----:B------:R-:W1:Y:S01]  /*1680*/  @!P3 LDC.64 R2, c[0x0][0x390] ;  /* 0x0000e400ff02bb82 */ /* 0x000e620000000a00 */
[----:B------:R-:W-:Y:S02]  /*1690*/  @!P2 IADD3 R11, PT, PT, R11, R15, RZ ;  /* 0x0000000f0b0ba210 */ /* 0x000fe40007ffe0ff */
[C---:B-----5:R-:W-:Y:S02]  /*16a0*/  @!P2 LEA R18, P6, R10.reuse, R4, 0x1 ;  /* 0x000000040a12a211 */ /* 0x060fe400078c08ff */
[----:B------:R-:W-:Y:S02]  /*16b0*/  ISETP.GE.AND.EX P4, PT, R91, UR7, PT, P4 ;  /* 0x000000075b007c0c */ /* 0x000fe4000bf86340 */
[----:B------:R-:W-:Y:S02]  /*16c0*/  @!P2 LEA.HI.X R19, R10, R5, R11, 0x1, P6 ;  /* 0x000000050a13a211 */ /* 0x000fe400030f0c0b */
[----:B------:R-:W3:Y:S01]  /*16d0*/  @!P5 LDC.64 R4, c[0x0][0x3e0] ;  /* 0x0000f800ff04db82 */ /* 0x000ee20000000a00 */
[----:B------:R-:W-:-:S02]  /*16e0*/  @!P1 IADD3 R11, PT, PT, R13, R21, RZ ;  /* 0x000000150d0b9210 */ /* 0x000fc40007ffe0ff */
[C---:B0-----:R-:W-:Y:S01]  /*16f0*/  @!P1 LEA R10, P6, R12.reuse, R8, 0x1 ;  /* 0x000000080c0a9211 */ /* 0x041fe200078c08ff */
[----:B------:R-:W-:Y:S01]  /*1700*/  @!P3 IMAD R8, R93, R6, RZ ;  /* 0x000000065d08b224 */ /* 0x000fe200078e02ff */
[----:B------:R-:W-:Y:S01]  /*1710*/  @!P3 MOV R13, R125 ;  /* 0x0000007d000db202 */ /* 0x000fe20000000f00 */
[----:B------:R-:W-:Y:S01]  /*1720*/  HFMA2 R20, -RZ, RZ, 0, 0 ;  /* 0x00000000ff147431 */ /* 0x000fe200000001ff */
[----:B------:R-:W-:Y:S01]  /*1730*/  @!P1 LEA.HI.X R11, R12, R9, R11, 0x1, P6 ;  /* 0x000000090c0b9211 */ /* 0x000fe200030f0c0b */
[----:B------:R-:W5:Y:S01]  /*1740*/  @!P2 LDG.E R24, desc[UR8][R18.64] ;  /* 0x000000081218a981 */ /* 0x000f62000c1e1900 */
[----:B------:R-:W-:Y:S01]  /*1750*/  @!P3 MOV R12, R122 ;  /* 0x0000007a000cb202 */ /* 0x000fe20000000f00 */
[----:B------:R-:W-:Y:S01]  /*1760*/  @!P3 IMAD R15, R115, R7, R8 ;  /* 0x00000007730fb224 */ /* 0x000fe200078e0208 */
[----:B------:R-:W-:Y:S01]  /*1770*/  IADD3 R21, PT, PT, R17, 0xd0, RZ ;  /* 0x000000d011157810 */ /* 0x000fe20007ffe0ff */
[----:B------:R-:W0:Y:S01]  /*1780*/  @!P4 LDC.64 R8, c[0x0][0x3e0] ;  /* 0x0000f800ff08cb82 */ /* 0x000e220000000a00 */
[----:B------:R1:W4:Y:S01]  /*1790*/  @!P1 LDG.E R20, desc[UR8][R10.64] ;  /* 0x000000080a149981 */ /* 0x000322000c1e1900 */
[----:B------:R-:W-:Y:S01]  /*17a0*/  @!P3 IMAD.WIDE.U32 R6, R115, R6, R12 ;  /* 0x000000067306b225 */ /* 0x000fe200078e000c */
[----:B------:R-:W-:-:S02]  /*17b0*/  ISETP.GE.U32.AND P6, PT, R21, UR6, PT ;  /* 0x0000000615007c0c */ /* 0x000fc4000bfc6070 */
[----:B------:R-:W-:Y:S02]  /*17c0*/  SHF.R.S32.HI R37, RZ, 0x1f, R21 ;  /* 0x0000001fff257819 */ /* 0x000fe40000011415 */
[----:B------:R-:W-:Y:S01]  /*17d0*/  @!P3 IADD3 R7, PT, PT, R7, R15, RZ ;  /* 0x0000000f0707b210 */ /* 0x000fe20007ffe0ff */
[----:B------:R-:W0:Y:S01]  /*17e0*/  @!P5 LDC.64 R12, c[0x0][0x390] ;  /* 0x0000e400ff0cdb82 */ /* 0x000e220000000a00 */
[----:B------:R-:W-:Y:S02]  /*17f0*/  ISETP.GE.AND.EX P6, PT, R37, UR7, PT, P6 ;  /* 0x0000000725007c0c */ /* 0x000fe4000bfc6360 */
[----:B-1----:R-:W-:Y:S02]  /*1800*/  @!P3 LEA R10, P2, R6, R2, 0x1 ;  /* 0x00000002060ab211 */ /* 0x002fe400078408ff */
[----:B------:R-:W-:Y:S02]  /*1810*/  ISETP.GE.U32.AND P1, PT, R112, UR6, PT ;  /* 0x0000000670007c0c */ /* 0x000fe4000bf26070 */
[----:B------:R-:W-:-:S02]  /*1820*/  @!P3 LEA.HI.X R11, R6, R3, R7, 0x1, P2 ;  /* 0x00000003060bb211 */ /* 0x000fc400010f0c07 */
[----:B------:R-:W-:Y:S01]  /*1830*/  ISETP.GE.AND.EX P1, PT, R90, UR7, PT, P1 ;  /* 0x000000075a007c0c */ /* 0x000fe2000bf26310 */
[----:B------:R-:W1:Y:S01]  /*1840*/  @!P4 LDC.64 R6, c[0x0][0x390] ;  /* 0x0000e400ff06cb82 */ /* 0x000e620000000a00 */
[----:B---3--:R-:W-:Y:S01]  /*1850*/  @!P5 IMAD R2, R92, R4, RZ ;  /* 0x000000045c02d224 */ /* 0x008fe200078e02ff */
[----:B------:R-:W-:Y:S02]  /*1860*/  ISETP.GE.U32.AND P2, PT, R111, UR6, PT ;  /* 0x000000066f007c0c */ /* 0x000fe4000bf46070 */
[----:B------:R-:W-:Y:S01]  /*1870*/  @!P5 MOV R32, R122 ;  /* 0x0000007a0020d202 */ /* 0x000fe20000000f00 */
[----:B------:R-:W-:Y:S01]  /*1880*/  @!P5 IMAD R15, R114, R5, R2 ;  /* 0x00000005720fd224 */ /* 0x000fe200078e0202 */
[----:B------:R-:W-:Y:S02]  /*1890*/  @!P5 MOV R33, R125 ;  /* 0x0000007d0021d202 */ /* 0x000fe40000000f00 */
[----:B------:R-:W3:Y:S01]  /*18a0*/  @!P6 LDC.64 R2, c[0x0][0x3e0] ;  /* 0x0000f800ff02eb82 */ /* 0x000ee20000000a00 */
[----:B------:R-:W-:Y:S01]  /*18b0*/  ISETP.GE.AND.EX P2, PT, R89, UR7, PT, P2 ;  /* 0x0000000759007c0c */ /* 0x000fe2000bf46320 */
[----:B------:R-:W-:-:S02]  /*18c0*/  HFMA2 R18, -RZ, RZ, 0, 0 ;  /* 0x00000000ff127431 */ /* 0x000fc400000001ff */
[----:B------:R-:W-:Y:S01]  /*18d0*/  @!P5 IMAD.WIDE.U32 R32, R114, R4, R32 ;  /* 0x000000047220d225 */ /* 0x000fe200078e0020 */
[----:B------:R-:W-:Y:S02]  /*18e0*/  @!P4 MOV R30, R122 ;  /* 0x0000007a001ec202 */ /* 0x000fe40000000f00 */
[----:B------:R-:W-:Y:S01]  /*18f0*/  @!P4 MOV R31, R125 ;  /* 0x0000007d001fc202 */ /* 0x000fe20000000f00 */
[----:B0-----:R-:W-:Y:S01]  /*1900*/  @!P4 IMAD R26, R91, R8, RZ ;  /* 0x000000085b1ac224 */ /* 0x001fe200078e02ff */
[----:B------:R-:W0:Y:S01]  /*1910*/  @!P1 LDC.64 R4, c[0x0][0x3e0] ;  /* 0x0000f800ff049b82 */ /* 0x000e220000000a00 */
[----:B------:R1:W4:Y:S01]  /*1920*/  @!P3 LDG.E R18, desc[UR8][R10.64] ;  /* 0x000000080a12b981 */ /* 0x000322000c1e1900 */
[----:B------:R-:W-:Y:S01]  /*1930*/  @!P5 LEA R28, P3, R32, R12, 0x1 ;  /* 0x0000000c201cd211 */ /* 0x000fe200078608ff */
[----:B------:R-:W-:Y:S01]  /*1940*/  @!P4 IMAD R19, R113, R9, R26 ;  /* 0x000000097113c224 */ /* 0x000fe200078e021a */
[----:B------:R-:W-:Y:S01]  /*1950*/  @!P5 IADD3 R9, PT, PT, R33, R15, RZ ;  /* 0x0000000f2109d210 */ /* 0x000fe20007ffe0ff */
[----:B------:R-:W-:Y:S01]  /*1960*/  @!P4 IMAD.WIDE.U32 R30, R113, R8, R30 ;  /* 0x00000008711ec225 */ /* 0x000fe200078e001e */
[----:B------:R-:W-:-:S02]  /*1970*/  IADD3 R35, PT, PT, R17, 0xd8, RZ ;  /* 0x000000d811237810 */ /* 0x000fc40007ffe0ff */
[----:B------:R-:W-:Y:S02]  /*1980*/  @!P5 LEA.HI.X R29, R32, R13, R9, 0x1, P3 ;  /* 0x0000000d201dd211 */ /* 0x000fe400018f0c09 */
[----:B------:R-:W-:Y:S01]  /*1990*/  @!P4 IADD3 R9, PT, PT, R31, R19, RZ ;  /* 0x000000131f09c210 */ /* 0x000fe20007ffe0ff */
[----:B-1----:R-:W1:Y:S01]  /*19a0*/  @!P2 LDC.64 R10, c[0x0][0x3e0] ;  /* 0x0000f800ff0aab82 */ /* 0x002e620000000a00 */
[----:B------:R-:W-:Y:S02]  /*19b0*/  @!P4 LEA R8, P3, R30, R6, 0x1 ;  /* 0x000000061e08c211 */ /* 0x000fe400078608ff */
[----:B------:R-:W-:-:S05]  /*19c0*/  SHF.R.S32.HI R39, RZ, 0x1f, R35 ;  /* 0x0000001fff277819 */ /* 0x000fca0000011423 */
[----:B------:R-:W1:Y:S01]  /*19d0*/  @!P1 LDC.64 R12, c[0x0][0x390] ;  /* 0x0000e400ff0c9b82 */ /* 0x000e620000000a00 */
[----:B------:R-:W-:Y:S02]  /*19e0*/  @!P4 LEA.HI.X R9, R30, R7, R9, 0x1, P3 ;  /* 0x000000071e09c211 */ /* 0x000fe400018f0c09 */
[----:B------:R-:W-:Y:S01]  /*19f0*/  ISETP.GE.U32.AND P3, PT, R35, UR6, PT ;  /* 0x0000000623007c0c */ /* 0x000fe2000bf66070 */
[----:B---3--:R-:W-:-:S03]  /*1a00*/  @!P6 IMAD R26, R37, R2, RZ ;  /* 0x00000002251ae224 */ /* 0x008fc600078e02ff */
[----:B------:R-:W-:Y:S01]  /*1a10*/  ISETP.GE.AND.EX P3, PT, R39, UR7, PT, P3 ;  /* 0x0000000727007c0c */ /* 0x000fe2000bf66330 */
[----:B------:R-:W3:Y:S01]  /*1a20*/  @!P2 LDC.64 R6, c[0x0][0x390] ;  /* 0x0000e400ff06ab82 */ /* 0x000ee20000000a00 */
[----:B------:R-:W-:Y:S01]  /*1a30*/  @!P6 IMAD R37, R21, R3, R26 ;  /* 0x000000031525e224 */ /* 0x000fe200078e021a */
[----:B------:R-:W-:Y:S01]  /*1a40*/  @!P1 MOV R32, R122 ;  /* 0x0000007a00209202 */ /* 0x000fe20000000f00 */
[----:B0-----:R-:W-:Y:S01]  /*1a50*/  @!P1 IMAD R3, R90, R4, RZ ;  /* 0x000000045a039224 */ /* 0x001fe200078e02ff */
[----:B------:R-:W-:Y:S02]  /*1a60*/  @!P1 MOV R33, R125 ;  /* 0x0000007d00219202 */ /* 0x000fe40000000f00 */
[----:B------:R-:W-:Y:S01]  /*1a70*/  MOV R17, RZ ;  /* 0x000000ff00117202 */ /* 0x000fe20000000f00 */
[----:B------:R-:W-:Y:S02]  /*1a80*/  HFMA2 R15, -RZ, RZ, 0, 0 ;  /* 0x00000000ff0f7431 */ /* 0x000fe400000001ff */
[----:B------:R-:W-:-:S02]  /*1a90*/  @!P1 IMAD R3, R112, R5, R3 ;  /* 0x0000000570039224 */ /* 0x000fc400078e0203 */
[----:B------:R-:W-:Y:S02]  /*1aa0*/  @!P1 IMAD.WIDE.U32 R32, R112, R4, R32 ;  /* 0x0000000470209225 */ /* 0x000fe400078e0020 */
[----:B------:R-:W0:Y:S01]  /*1ab0*/  @!P6 LDC.64 R4, c[0x0][0x390] ;  /* 0x0000e400ff04eb82 */ /* 0x000e220000000a00 */
[----:B------:R1:W4:Y:S01]  /*1ac0*/  @!P4 LDG.E R17, desc[UR8][R8.64] ;  /* 0x000000080811c981 */ /* 0x000322000c1e1900 */
[----:B------:R-:W-:Y:S01]  /*1ad0*/  ISETP.GE.U32.AND P4, PT, R110, UR6, PT ;  /* 0x000000066e007c0c */ /* 0x000fe2000bf86070 */
[----:B-1----:R-:W-:Y:S01]  /*1ae0*/  @!P2 IMAD R26, R89, R10, RZ ;  /* 0x0000000a591aa224 */ /* 0x002fe200078e02ff */
[----:B------:R-:W-:Y:S01]  /*1af0*/  @!P2 MOV R30, R122 ;  /* 0x0000007a001ea202 */ /* 0x000fe20000000f00 */
[----:B------:R1:W4:Y:S01]  /*1b00*/  @!P5 LDG.E R15, desc[UR8][R28.64] ;  /* 0x000000081c0fd981 */ /* 0x000322000c1e1900 */
[----:B------:R-:W-:Y:S02]  /*1b10*/  @!P2 MOV R31, R125 ;  /* 0x0000007d001fa202 */ /* 0x000fe40000000f00 */
[----:B------:R-:W-:Y:S01]  /*1b20*/  @!P1 IADD3 R3, PT, PT, R33, R3, RZ ;  /* 0x0000000321039210 */ /* 0x000fe20007ffe0ff */
[----:B------:R-:W0:Y:S01]  /*1b30*/  @!P3 LDC.64 R8, c[0x0][0x3e0] ;  /* 0x0000f800ff08bb82 */ /* 0x000e220000000a00 */
[----:B------:R-:W-:-:S02]  /*1b40*/  ISETP.GE.AND.EX P4, PT, R88, UR7, PT, P4 ;  /* 0x0000000758007c0c */ /* 0x000fc4000bf86340 */
[C---:B-1----:R-:W-:Y:S01]  /*1b50*/  @!P1 LEA R28, P5, R32.reuse, R12, 0x1 ;  /* 0x0000000c201c9211 */ /* 0x042fe200078a08ff */
[C---:B------:R-:W-:Y:S02]  /*1b60*/  @!P2 IMAD R11, R111.reuse, R11, R26 ;  /* 0x0000000b6f0ba224 */ /* 0x040fe400078e021a */
[----:B------:R-:W-:Y:S01]  /*1b70*/  @!P2 IMAD.WIDE.U32 R30, R111, R10, R30 ;  /* 0x0000000a6f1ea225 */ /* 0x000fe200078e001e */
[----:B------:R-:W-:-:S03]  /*1b80*/  @!P1 LEA.HI.X R29, R32, R13, R3, 0x1, P5 ;  /* 0x0000000d201d9211 */ /* 0x000fc600028f0c03 */
[----:B------:R-:W-:Y:S01]  /*1b90*/  HFMA2 R19, -RZ, RZ, 0, 0 ;  /* 0x00000000ff137431 */ /* 0x000fe200000001ff */
[----:B------:R-:W-:Y:S02]  /*1ba0*/  @!P6 MOV R12, R122 ;  /* 0x0000007a000ce202 */ /* 0x000fe40000000f00 */
[----:B------:R-:W-:Y:S02]  /*1bb0*/  @!P6 MOV R13, R125 ;  /* 0x0000007d000de202 */ /* 0x000fe40000000f00 */
[----:B------:R-:W-:Y:S01]  /*1bc0*/  @!P2 IADD3 R3, PT, PT, R31, R11, RZ ;  /* 0x0000000b1f03a210 */ /* 0x000fe20007ffe0ff */
[----:B------:R-:W4:Y:S01]  /*1bd0*/  @!P1 LDG.E R19, desc[UR8][R28.64] ;  /* 0x000000081c139981 */ /* 0x000f22000c1e1900 */
[----:B---3--:R-:W-:Y:S01]  /*1be0*/  @!P2 LEA R10, P5, R30, R6, 0x1 ;  /* 0x000000061e0aa211 */ /* 0x008fe200078a08ff */
[----:B------:R-:W-:-:S04]  /*1bf0*/  @!P6 IMAD.WIDE.U32 R12, R21, R2, R12 ;  /* 0x00000002150ce225 */ /* 0x000fc800078e000c */
[----:B------:R-:W-:Y:S01]  /*1c00*/  HFMA2 R21, -RZ, RZ, 0, 0 ;  /* 0x00000000ff157431 */ /* 0x000fe200000001ff */
[----:B------:R-:W-:Y:S02]  /*1c10*/  ISETP.GE.U32.AND P1, PT, R109, UR6, PT ;  /* 0x000000066d007c0c */ /* 0x000fe4000bf26070 */
[----:B------:R-:W-:Y:S02]  /*1c20*/  @!P2 LEA.HI.X R11, R30, R7, R3, 0x1, P5 ;  /* 0x000000071e0ba211 */ /* 0x000fe400028f0c03 */
[----:B------:R-:W1:Y:S01]  /*1c30*/  @!P3 LDC.64 R2, c[0x0][0x390] ;  /* 0x0000e400ff02bb82 */ /* 0x000e620000000a00 */
[----:B------:R-:W-:Y:S02]  /*1c40*/  ISETP.GE.AND.EX P1, PT, R87, UR7, PT, P1 ;  /* 0x0000000757007c0c */ /* 0x000fe4000bf26310 */
[----:B------:R0:W3:Y:S01]  /*1c50*/  @!P2 LDG.E R21, desc[UR8][R10.64] ;  /* 0x000000080a15a981 */ /* 0x0000e2000c1e1900 */
[----:B------:R-:W-:-:S04]  /*1c60*/  @!P6 IADD3 R13, PT, PT, R13, R37, RZ ;  /* 0x000000250d0de210 */ /* 0x000fc80007ffe0ff */
[----:B------:R-:W1:Y:S01]  /*1c70*/  @!P4 LDC.64 R6, c[0x0][0x3e0] ;  /* 0x0000f800ff06cb82 */ /* 0x000e620000000a00 */
[----:B0-----:R-:W-:Y:S01]  /*1c80*/  @!P6 LEA R10, P2, R12, R4, 0x1 ;  /* 0x000000040c0ae211 */ /* 0x001fe200078408ff */
[----:B------:R-:W-:-:S03]  /*1c90*/  @!P3 IMAD R4, R39, R8, RZ ;  /* 0x000000082704b224 */ /* 0x000fc600078e02ff */
[----:B------:R-:W-:Y:S02]  /*1ca0*/  @!P6 LEA.HI.X R11, R12, R5, R13, 0x1, P2 ;  /* 0x000000050c0be211 */ /* 0x000fe400010f0c0d */
[----:B------:R-:W-:Y:S02]  /*1cb0*/  @!P3 MOV R12, R122 ;  /* 0x0000007a000cb202 */ /* 0x000fe40000000f00 */
[----:B------:R-:W-:Y:S01]  /*1cc0*/  @!P3 MOV R13, R125 ;  /* 0x0000007d000db202 */ /* 0x000fe20000000f00 */
[C---:B------:R-:W-:Y:S01]  /*1cd0*/  @!P3 IMAD R29, R35.reuse, R9, R4 ;  /* 0x00000009231db224 */ /* 0x040fe200078e0204 */
[----:B------:R-:W-:Y:S01]  /*1ce0*/  ISETP.GE.U32.AND P2, PT, R108, UR6, PT ;  /* 0x000000066c007c0c */ /* 0x000fe2000bf46070 */
[----:B------:R-:W0:Y:S01]  /*1cf0*/  @!P4 LDC.64 R4, c[0x0][0x390] ;  /* 0x0000e400ff04cb82 */ /* 0x000e220000000a00 */
[----:B------:R-:W-:-:S04]  /*1d00*/  @!P3 IMAD.WIDE.U32 R12, R35, R8, R12 ;  /* 0x00000008230cb225 */ /* 0x000fc800078e000c */
[----:B------:R-:W-:Y:S01]  /*1d10*/  HFMA2 R63, -RZ, RZ, 0, 0 ;  /* 0x00000000ff3f7431 */ /* 0x000fe200000001ff */
[----:B------:R-:W-:Y:S02]  /*1d20*/  ISETP.GE.AND.EX P2, PT, R86, UR7, PT, P2 ;  /* 0x0000000756007c0c */ /* 0x000fe4000bf46320 */
[----:B------:R-:W0:Y:S03]  /*1d30*/  @!P1 LDC.64 R8, c[0x0][0x3e0] ;  /* 0x0000f800ff089b82 */ /* 0x000e260000000a00 */
[----:B------:R1:W3:Y:S01]  /*1d40*/  @!P6 LDG.E R63, desc[UR8][R10.64] ;  /* 0x000000080a3fe981 */ /* 0x0002e2000c1e1900 */
[----:B------:R-:W-:Y:S02]  /*1d50*/  @!P3 IADD3 R13, PT, PT, R13, R29, RZ ;  /* 0x0000001d0d0db210 */ /* 0x000fe40007ffe0ff */
[----:B------:R-:W-:Y:S02]  /*1d60*/  @!P4 MOV R28, R122 ;  /* 0x0000007a001cc202 */ /* 0x000fe40000000f00 */
[----:B------:R-:W-:-:S02]  /*1d70*/  @!P4 MOV R29, R125 ;  /* 0x0000007d001dc202 */ /* 0x000fc40000000f00 */
[----:B-1----:R-:W-:Y:S01]  /*1d80*/  @!P3 LEA R10, P5, R12, R2, 0x1 ;  /* 0x000000020c0ab211 */ /* 0x002fe200078a08ff */
[-C--:B------:R-:W-:Y:S02]  /*1d90*/  @!P4 IMAD R2, R88, R6.reuse, RZ ;  /* 0x000000065802c224 */ /* 0x080fe400078e02ff */
[----:B------:R-:W-:Y:S02]  /*1da0*/  HFMA2 R65, -RZ, RZ, 0, 0 ;  /* 0x00000000ff417431 */ /* 0x000fe400000001ff */
[----:B------:R-:W-:Y:S01]  /*1db0*/  @!P4 IMAD.WIDE.U32 R28, R110, R6, R28 ;  /* 0x000000066e1cc225 */ /* 0x000fe200078e001c */
[----:B------:R-:W-:-:S03]  /*1dc0*/  @!P3 LEA.HI.X R11, R12, R3, R13, 0x1, P5 ;  /* 0x000000030c0bb211 */ /* 0x000fc600028f0c0d */
[----:B------:R-:W-:Y:S02]  /*1dd0*/  @!P4 IMAD R13, R110, R7, R2 ;  /* 0x000000076e0dc224 */ /* 0x000fe400078e0202 */
[----:B------:R-:W1:Y:S01]  /*1de0*/  @!P1 LDC.64 R6, c[0x0][0x390] ;  /* 0x0000e400ff069b82 */ /* 0x000e620000000a00 */
[----:B------:R-:W-:Y:S01]  /*1df0*/  ISETP.GE.U32.AND P5, PT, R107, UR6, PT ;  /* 0x000000066b007c0c */ /* 0x000fe2000bfa6070 */
[----:B------:R2:W3:Y:S06]  /*1e00*/  @!P3 LDG.E R65, desc[UR8][R10.64] ;  /* 0x000000080a41b981 */ /* 0x0004ec000c1e1900 */
[----:B------:R-:W1:Y:S01]  /*1e10*/  @!P2 LDC.64 R2, c[0x0][0x3e0] ;  /* 0x0000f800ff02ab82 */ /* 0x000e620000000a00 */
[----:B------:R-:W-:-:S02]  /*1e20*/  ISETP.GE.AND.EX P3, PT, R85, UR7, PT, P5 ;  /* 0x0000000755007c0c */ /* 0x000fc4000bf66350 */
[----:B0-----:R-:W-:Y:S01]  /*1e30*/  @!P4 LEA R12, P5, R28, R4, 0x1 ;  /* 0x000000041c0cc211 */ /* 0x001fe200078a08ff */
[----:B------:R-:W-:Y:S01]  /*1e40*/  @!P1 IMAD R4, R87, R8, RZ ;  /* 0x0000000857049224 */ /* 0x000fe200078e02ff */
[----:B------:R-:W-:-:S03]  /*1e50*/  @!P4 IADD3 R13, PT, PT, R29, R13, RZ ;  /* 0x0000000d1d0dc210 */ /* 0x000fc60007ffe0ff */
[C---:B------:R-:W-:Y:S01]  /*1e60*/  @!P1 IMAD R29, R109.reuse, R9, R4 ;  /* 0x000000096d1d9224 */ /* 0x040fe200078e0204 */
[----:B------:R-:W-:Y:S01]  /*1e70*/  @!P4 LEA.HI.X R13, R28, R5, R13, 0x1, P5 ;  /* 0x000000051c0dc211 */ /* 0x000fe200028f0c0d */
[----:B------:R-:W-:Y:S01]  /*1e80*/  HFMA2 R51, -RZ, RZ, 0, 0 ;  /* 0x00000000ff337431 */ /* 0x000fe200000001ff */
[----:B------:R-:W-:Y:S01]  /*1e90*/  @!P1 MOV R4, R122 ;  /* 0x0000007a00049202 */ /* 0x000fe20000000f00 */
[----:B--2---:R-:W0:Y:S01]  /*1ea0*/  @!P2 LDC.64 R10, c[0x0][0x390] ;  /* 0x0000e400ff0aab82 */ /* 0x004e220000000a00 */
[----:B------:R-:W-:Y:S02]  /*1eb0*/  @!P1 MOV R5, R125 ;  /* 0x0000007d00059202 */ /* 0x000fe40000000f00 */
[----:B------:R-:W-:Y:S01]  /*1ec0*/  ISETP.GE.U32.AND P6, PT, R106, UR6, PT ;  /* 0x000000066a007c0c */ /* 0x000fe2000bfc6070 */
[----:B------:R2:W3:Y:S01]  /*1ed0*/  @!P4 LDG.E R51, desc[UR8][R12.64] ;  /* 0x000000080c33c981 */ /* 0x0004e2000c1e1900 */
[----:B------:R-:W-:Y:S02]  /*1ee0*/  @!P1 IMAD.WIDE.U32 R8, R109, R8, R4 ;  /* 0x000000086d089225 */ /* 0x000fe400078e0004 */
[----:B------:R-:W-:Y:S01]  /*1ef0*/  ISETP.GE.AND.EX P4, PT, R84, UR7, PT, P6 ;  /* 0x0000000754007c0c */ /* 0x000fe2000bf86360 */
[----:B------:R-:W5:Y:S01]  /*1f00*/  @!P3 LDC.64 R4, c[0x0][0x3e0] ;  /* 0x0000f800ff04bb82 */ /* 0x000f620000000a00 */
[----:B------:R-:W-:-:S02]  /*1f10*/  ISETP.GE.U32.AND P5, PT, R105, UR6, PT ;  /* 0x0000000669007c0c */ /* 0x000fc4000bfa6070 */
[----:B-1----:R-:W-:Y:S01]  /*1f20*/  @!P1 LEA R28, P6, R8, R6, 0x1 ;  /* 0x00000006081c9211 */ /* 0x002fe200078c08ff */
[----:B------:R-:W-:Y:S01]  /*1f30*/  @!P2 IMAD R6, R86, R2, RZ ;  /* 0x000000025606a224 */ /* 0x000fe200078e02ff */
[----:B------:R-:W-:Y:S02]  /*1f40*/  @!P1 IADD3 R9, PT, PT, R9, R29, RZ ;  /* 0x0000001d09099210 */ /* 0x000fe40007ffe0ff */
[----:B------:R-:W-:Y:S01]  /*1f50*/  ISETP.GE.AND.EX P5, PT, R83, UR7, PT, P5 ;  /* 0x0000000753007c0c */ /* 0x000fe2000bfa6350 */
[----:B------:R-:W-:Y:S01]  /*1f60*/  @!P2 IMAD R31, R108, R3, R6 ;  /* 0x000000036c1fa224 */ /* 0x000fe200078e0206 */
[----:B------:R-:W-:Y:S02]  /*1f70*/  @!P1 LEA.HI.X R29, R8, R7, R9, 0x1, P6 ;  /* 0x00000007081d9211 */ /* 0x000fe400030f0c09 */
[----:B--2---:R-:W-:Y:S01]  /*1f80*/  @!P2 MOV R12, R122 ;  /* 0x0000007a000ca202 */ /* 0x004fe20000000f00 */
[----:B------:R-:W1:Y:S01]  /*1f90*/  @!P3 LDC.64 R6, c[0x0][0x390] ;  /* 0x0000e400ff06bb82 */ /* 0x000e620000000a00 */
[----:B------:R-:W-:-:S02]  /*1fa0*/  @!P2 MOV R13, R125 ;  /* 0x0000007d000da202 */ /* 0x000fc40000000f00 */
[----:B------:R-:W-:Y:S01]  /*1fb0*/  MOV R55, RZ ;  /* 0x000000ff00377202 */ /* 0x000fe20000000f00 */
[----:B------:R-:W-:-:S04]  /*1fc0*/  @!P2 IMAD.WIDE.U32 R12, R108, R2, R12 ;  /* 0x000000026c0ca225 */ /* 0x000fc800078e000c */
[----:B------:R-:W2:Y:S01]  /*1fd0*/  @!P4 LDC.64 R8, c[0x0][0x3e0] ;  /* 0x0000f800ff08cb82 */ /* 0x000ea20000000a00 */
[----:B------:R1:W3:Y:S01]  /*1fe0*/  @!P1 LDG.E R55, desc[UR8][R28.64] ;  /* 0x000000081c379981 */ /* 0x0002e2000c1e1900 */
[----:B------:R-:W-:Y:S02]  /*1ff0*/  @!P2 IADD3 R13, PT, PT, R13, R31, RZ ;  /* 0x0000001f0d0da210 */ /* 0x000fe40007ffe0ff */
[----:B0-----:R-:W-:-:S04]  /*2000*/  @!P2 LEA R10, P6, R12, R10, 0x1 ;  /* 0x0000000a0c0aa211 */ /* 0x001fc800078c08ff */
[----:B------:R-:W0:Y:S01]  /*2010*/  @!P5 LDC.64 R2, c[0x0][0x3e0] ;  /* 0x0000f800ff02db82 */ /* 0x000e220000000a00 */
[----:B------:R-:W-:Y:S01]  /*2020*/  ISETP.GE.U32.AND P1, PT, R104, UR6, PT ;  /* 0x0000000668007c0c */ /* 0x000fe2000bf26070 */
[----:B-----5:R-:W-:Y:S01]  /*2030*/  @!P3 IMAD R26, R85, R4, RZ ;  /* 0x00000004551ab224 */ /* 0x020fe200078e02ff */
[----:B------:R-:W-:Y:S02]  /*2040*/  @!P3 MOV R30, R122 ;  /* 0x0000007a001eb202 */ /* 0x000fe40000000f00 */
[----:B------:R-:W-:Y:S02]  /*2050*/  @!P3 MOV R31, R125 ;  /* 0x0000007d001fb202 */ /* 0x000fe40000000f00 */
[----:B------:R-:W-:Y:S01]  /*2060*/  @!P2 LEA.HI.X R11, R12, R11, R13, 0x1, P6 ;  /* 0x0000000b0c0ba211 */ /* 0x000fe200030f0c0d */
[----:B------:R-:W-:Y:S01]  /*2070*/  HFMA2 R59, -RZ, RZ, 0, 0 ;  /* 0x00000000ff3b7431 */ /* 0x000fe200000001ff */
[----:B------:R-:W5:Y:S01]  /*2080*/  @!P4 LDC.64 R12, c[0x0][0x390] ;  /* 0x0000e400ff0ccb82 */ /* 0x000f620000000a00 */
[----:B------:R-:W-:Y:S01]  /*2090*/  ISETP.GE.AND.EX P1, PT, R82, UR7, PT, P1 ;  /* 0x0000000752007c0c */ /* 0x000fe2000bf26310 */
[----:B------:R-:W-:Y:S01]  /*20a0*/  @!P3 IMAD R33, R107, R5, R26 ;  /* 0x000000056b21b224 */ /* 0x000fe200078e021a */
[----:B------:R-:W-:Y:S01]  /*20b0*/  ISETP.GE.U32.AND P6, PT, R103, UR6, PT ;  /* 0x0000000667007c0c */ /* 0x000fe2000bfc6070 */
[----:B------:R-:W-:Y:S01]  /*20c0*/  @!P3 IMAD.WIDE.U32 R30, R107, R4, R30 ;  /* 0x000000046b1eb225 */ /* 0x000fe200078e001e */
[----:B------:R2:W3:Y:S02]  /*20d0*/  @!P2 LDG.E R59, desc[UR8][R10.64] ;  /* 0x000000080a3ba981 */ /* 0x0004e4000c1e1900 */
[----:B------:R-:W-:-:S02]  /*20e0*/  ISETP.GE.AND.EX P6, PT, R81, UR7, PT, P6 ;  /* 0x0000000751007c0c */ /* 0x000fc4000bfc6360 */
[----:B------:R-:W-:Y:S02]  /*20f0*/  @!P3 IADD3 R26, PT, PT, R31, R33, RZ ;  /* 0x000000211f1ab210 */ /* 0x000fe40007ffe0ff */
[C---:B-1----:R-:W-:Y:S01]  /*2100*/  @!P3 LEA R28, P2, R30.reuse, R6, 0x1 ;  /* 0x000000061e1cb211 */ /* 0x042fe200078408ff */
[----:B------:R-:W-:Y:S02]  /*2110*/  HFMA2 R61, -RZ, RZ, 0, 0 ;  /* 0x00000000ff3d7431 */ /* 0x000fe400000001ff */
[----:B------:R-:W1:Y:S01]  /*2120*/  @!P1 LDC.64 R4, c[0x0][0x3e0] ;  /* 0x0000f800ff049b82 */ /* 0x000e620000000a00 */
[----:B------:R-:W-:Y:S01]  /*2130*/  @!P3 LEA.HI.X R29, R30, R7, R26, 0x1, P2 ;  /* 0x000000071e1db211 */ /* 0x000fe200010f0c1a */
[----:B--2---:R-:W-:Y:S01]  /*2140*/  @!P4 IMAD R6, R84, R8, RZ ;  /* 0x000000085406c224 */ /* 0x004fe200078e02ff */
[----:B------:R-:W-:-:S05]  /*2150*/  @!P4 MOV R30, R122 ;  /* 0x0000007a001ec202 */ /* 0x000fca0000000f00 */
[----:B------:R-:W2:Y:S01]  /*2160*/  @!P5 LDC.64 R10, c[0x0][0x390] ;  /* 0x0000e400ff0adb82 */ /* 0x000ea20000000a00 */
[----:B------:R-:W-:Y:S01]  /*2170*/  @!P4 MOV R31, R125 ;  /* 0x0000007d001fc202 */ /* 0x000fe20000000f00 */
[C---:B------:R-:W-:Y:S01]  /*2180*/  @!P4 IMAD R33, R106.reuse, R9, R6 ;  /* 0x000000096a21c224 */ /* 0x040fe200078e0206 */
[----:B------:R5:W3:Y:S01]  /*2190*/  @!P3 LDG.E R61, desc[UR8][R28.64] ;  /* 0x000000081c3db981 */ /* 0x000ae2000c1e1900 */
[----:B0-----:R-:W-:Y:S02]  /*21a0*/  @!P5 IMAD R26, R83, R2, RZ ;  /* 0x00000002531ad224 */ /* 0x001fe400078e02ff */
[----:B------:R-:W-:Y:S02]  /*21b0*/  @!P4 IMAD.WIDE.U32 R30, R106, R8, R30 ;  /* 0x000000086a1ec225 */ /* 0x000fe400078e001e */
[----:B------:R-:W0:Y:S02]  /*21c0*/  @!P6 LDC.64 R6, c[0x0][0x3e0] ;  /* 0x0000f800ff06eb82 */ /* 0x000e240000000a00 */
[----:B------:R-:W-:Y:S01]  /*21d0*/  @!P5 IMAD R35, R105, R3, R26 ;  /* 0x000000036923d224 */ /* 0x000fe200078e021a */
[----:B------:R-:W-:-:S02]  /*21e0*/  @!P4 IADD3 R3, PT, PT, R31, R33, RZ ;  /* 0x000000211f03c210 */ /* 0x000fc40007ffe0ff */
[----:B-----5:R-:W-:Y:S02]  /*21f0*/  @!P5 MOV R28, R122 ;  /* 0x0000007a001cd202 */ /* 0x020fe40000000f00 */
[----:B------:R-:W-:Y:S01]  /*2200*/  @!P5 MOV R29, R125 ;  /* 0x0000007d001dd202 */ /* 0x000fe20000000f00 */
[----:B------:R-:W5:Y:S01]  /*2210*/  @!P1 LDC.64 R8, c[0x0][0x390] ;  /* 0x0000e400ff089b82 */ /* 0x000f620000000a00 */
[----:B------:R-:W-:Y:S01]  /*2220*/  @!P4 LEA R12, P2, R30, R12, 0x1 ;  /* 0x0000000c1e0cc211 */ /* 0x000fe200078408ff */
[----:B------:R-:W-:-:S03]  /*2230*/  @!P5 IMAD.WIDE.U32 R28, R105, R2, R28 ;  /* 0x00000002691cd225 */ /* 0x000fc600078e001c */
[----:B------:R-:W-:Y:S01]  /*2240*/  @!P4 LEA.HI.X R13, R30, R13, R3, 0x1, P2 ;  /* 0x0000000d1e0dc211 */ /* 0x000fe200010f0c03 */
[----:B------:R-:W-:Y:S02]  /*2250*/  HFMA2 R67, -RZ, RZ, 0, 0 ;  /* 0x00000000ff437431 */ /* 0x000fe400000001ff */
[----:B------:R-:W5:Y:S01]  /*2260*/  @!P6 LDC.64 R2, c[0x0][0x390] ;  /* 0x0000e400ff02eb82 */ /* 0x000f620000000a00 */
[----:B------:R-:W-:Y:S02]  /*2270*/  @!P5 IADD3 R26, PT, PT, R29, R35, RZ ;  /* 0x000000231d1ad210 */ /* 0x000fe40007ffe0ff */
[----:B--2---:R-:W-:Y:S01]  /*2280*/  @!P5 LEA R10, P2, R28, R10, 0x1 ;  /* 0x0000000a1c0ad211 */ /* 0x004fe200078408ff */
[----:B------:R2:W3:Y:S01]  /*2290*/  @!P4 LDG.E R67, desc[UR8][R12.64] ;  /* 0x000000080c43c981 */ /* 0x0004e2000c1e1900 */
[----:B------:R-:W-:Y:S01]  /*22a0*/  MOV R73, RZ ;  /* 0x000000ff00497202 */ /* 0x000fe20000000f00 */
[----:B-1----:R-:W-:Y:S01]  /*22b0*/  @!P1 IMAD R29, R82, R4, RZ ;  /* 0x00000004521d9224 */ /* 0x002fe200078e02ff */
[----:B------:R-:W-:Y:S01]  /*22c0*/  @!P5 LEA.HI.X R11, R28, R11, R26, 0x1, P2 ;  /* 0x0000000b1c0bd211 */ /* 0x000fe200010f0c1a */
[----:B0-----:R-:W-:-:S02]  /*22d0*/  @!P6 IMAD R26, R81, R6, RZ ;  /* 0x00000006511ae224 */ /* 0x001fc400078e02ff */
[----:B------:R-:W-:Y:S02]  /*22e0*/  @!P1 IMAD R29, R104, R5, R29 ;  /* 0x00000005681d9224 */ /* 0x000fe400078e021d */
[----:B------:R0:W3:Y:S01]  /*22f0*/  @!P5 LDG.E R73, desc[UR8][R10.64] ;  /* 0x000000080a49d981 */ /* 0x0000e2000c1e1900 */
[----:B--2---:R-:W-:Y:S02]  /*2300*/  @!P1 MOV R12, R122 ;  /* 0x0000007a000c9202 */ /* 0x004fe40000000f00 */
[----:B------:R-:W-:-:S03]  /*2310*/  @!P1 MOV R13, R125 ;  /* 0x0000007d000d9202 */ /* 0x000fc60000000f00 */
[----:B------:R-:W-:Y:S01]  /*2320*/  @!P1 IMAD.WIDE.U32 R4, R104, R4, R12 ;  /* 0x0000000468049225 */ /* 0x000fe200078e000c */
[----:B0-----:R-:W-:Y:S02]  /*2330*/  @!P6 MOV R10, R122 ;  /* 0x0000007a000ae202 */ /* 0x001fe40000000f00 */
[----:B------:R-:W-:Y:S01]  /*2340*/  @!P6 MOV R11, R125 ;  /* 0x0000007d000be202 */ /* 0x000fe20000000f00 */
[----:B------:R-:W-:Y:S01]  /*2350*/  @!P6 IMAD R7, R103, R7, R26 ;  /* 0x000000076707e224 */ /* 0x000fe200078e021a */
[----:B------:R-:W-:Y:S02]  /*2360*/  @!P1 IADD3 R5, PT, PT, R5, R29, RZ ;  /* 0x0000001d05059210 */ /* 0x000fe40007ffe0ff */
[----:B-----5:R-:W-:Y:S01]  /*2370*/  @!P1 LEA R8, P2, R4, R8, 0x1 ;  /* 0x0000000804089211 */ /* 0x020fe200078408ff */
[----:B------:R-:W-:-:S04]  /*2380*/  @!P6 IMAD.WIDE.U32 R10, R103, R6, R10 ;  /* 0x00000006670ae225 */ /* 0x000fc800078e000a */
[----:B------:R-:W-:Y:S01]  /*2390*/  HFMA2 R75, -RZ, RZ, 0, 0 ;  /* 0x00000000ff4b7431 */ /* 0x000fe200000001ff */
[----:B------:R-:W-:Y:S02]  /*23a0*/  @!P1 LEA.HI.X R9, R4, R9, R5, 0x1, P2 ;  /* 0x0000000904099211 */ /* 0x000fe400010f0c05 */
[----:B------:R-:W-:Y:S02]  /*23b0*/  @!P6 IADD3 R4, PT, PT, R11, R7, RZ ;  /* 0x000000070b04e210 */ /* 0x000fe40007ffe0ff */
[C---:B------:R-:W-:Y:S01]  /*23c0*/  @!P6 LEA R2, P2, R10.reuse, R2, 0x1 ;  /* 0x000000020a02e211 */ /* 0x040fe200078408ff */
[----:B------:R-:W2:Y:S01]  /*23d0*/  @!P1 LDG.E R75, desc[UR8][R8.64] ;  /* 0x00000008084b9981 */ /* 0x000ea2000c1e1900 */
[----:B------:R-:W-:Y:S02]  /*23e0*/  MOV R77, RZ ;  /* 0x000000ff004d7202 */ /* 0x000fe40000000f00 */
[----:B------:R-:W-:-:S05]  /*23f0*/  @!P6 LEA.HI.X R3, R10, R3, R4, 0x1, P2 ;  /* 0x000000030a03e211 */ /* 0x000fca00010f0c04 */
[----:B------:R0:W5:Y:S01]  /*2400*/  @!P6 LDG.E R77, desc[UR8][R2.64] ;  /* 0x00000008024de981 */ /* 0x000162000c1e1900 */
[--C-:B------:R-:W-:Y:S02]  /*2410*/  HADD2.F32 R80, -RZ, R79.reuse.H0_H0 ;  /* 0x2000004fff507230 */ /* 0x100fe40000004100 */
[----:B------:R-:W-:Y:S02]  /*2420*/  HADD2.F32 R79, -RZ, R79.H1_H1 ;  /* 0x3000004fff4f7230 */ /* 0x000fe40000004100 */
[--C-:B------:R-:W-:Y:S02]  /*2430*/  HADD2.F32 R78, -RZ, R0.reuse.H0_H0 ;  /* 0x20000000ff4e7230 */ /* 0x100fe40000004100 */
[----:B------:R-:W-:Y:S02]  /*2440*/  HADD2.F32 R0, -RZ, R0.H1_H1 ;  /* 0x30000000ff007230 */ /* 0x000fe40000004100 */
[----:B------:R-:W-:Y:S01]  /*2450*/  FADD.FTZ R4, R80, R79 ;  /* 0x0000004f50047221 */ /* 0x000fe20000010000 */
[----:B------:R-:W-:Y:S01]  /*2460*/  FMUL.FTZ R5, R79, R79 ;  /* 0x0000004f4f057220 */ /* 0x000fe20000410000 */
[----:B0-----:R-:W-:-:S02]  /*2470*/  HADD2.F32 R2, -RZ, R24.H0_H0 ;  /* 0x20000018ff027230 */ /* 0x001fc40000004100 */
[----:B------:R-:W-:Y:S01]  /*2480*/  FADD.FTZ R7, R78, R0 ;  /* 0x000000004e077221 */ /* 0x000fe20000010000 */
[----:B------:R-:W-:Y:S01]  /*2490*/  FADD.FTZ R4, RZ, R4 ;  /* 0x00000004ff047221 */ /* 0x000fe20000010000 */
[----:B------:R-:W-:Y:S02]  /*24a0*/  HADD2.F32 R3, -RZ, R24.H1_H1 ;  /* 0x30000018ff037230 */ /* 0x000fe40000004100 */
[----:B------:R-:W-:Y:S01]  /*24b0*/  FFMA.FTZ R5, R80, R80, R5 ;  /* 0x0000005050057223 */ /* 0x000fe20000010005 */
[----:B------:R-:W-:Y:S01]  /*24c0*/  FMUL.FTZ R9, R0, R0 ;  /* 0x0000000000097220 */ /* 0x000fe20000410000 */
[----:B------:R-:W-:Y:S01]  /*24d0*/  FADD.FTZ R7, R4, R7 ;  /* 0x0000000704077221 */ /* 0x000fe20000010000 */
[--C-:B------:R-:W-:Y:S02]  /*24e0*/  HADD2.F32 R4, -RZ, R22.reuse.H0_H0 ;  /* 0x20000016ff047230 */ /* 0x100fe40000004100 */
[----:B------:R-:W-:Y:S01]  /*24f0*/  FADD.FTZ R6, RZ, R5 ;  /* 0x00000005ff067221 */ /* 0x000fe20000010000 */
[----:B------:R-:W-:Y:S01]  /*2500*/  FFMA.FTZ R9, R78, R78, R9 ;  /* 0x0000004e4e097223 */ /* 0x000fe20000010009 */
[----:B------:R-:W-:Y:S01]  /*2510*/  FADD.FTZ R8, R2, R3 ;  /* 0x0000000302087221 */ /* 0x000fe20000010000 */
[----:B------:R-:W-:-:S02]  /*2520*/  HADD2.F32 R5, -RZ, R22.H1_H1 ;  /* 0x30000016ff057230 */ /* 0x000fc40000004100 */
[----:B------:R-:W-:Y:S01]  /*2530*/  FMUL.FTZ R11, R3, R3 ;  /* 0x00000003030b7220 */ /* 0x000fe20000410000 */
[----:B------:R-:W-:Y:S01]  /*2540*/  FADD.FTZ R9, R6, R9 ;  /* 0x0000000906097221 */ /* 0x000fe20000010000 */
[----:B------:R-:W-:Y:S01]  /*2550*/  FADD.FTZ R8, R7, R8 ;  /* 0x0000000807087221 */ /* 0x000fe20000010000 */
[--C-:B----4-:R-:W-:Y:S02]  /*2560*/  HADD2.F32 R6, -RZ, R20.reuse.H0_H0 ;  /* 0x20000014ff067230 */ /* 0x110fe40000004100 */
[----:B------:R-:W-:Y:S01]  /*2570*/  FFMA.FTZ R10, R2, R2, R11 ;  /* 0x00000002020a7223 */ /* 0x000fe2000001000b */
[----:B------:R-:W-:Y:S01]  /*2580*/  FADD.FTZ R11, R4, R5 ;  /* 0x00000005040b7221 */ /* 0x000fe20000010000 */
[----:B------:R-:W-:Y:S02]  /*2590*/  HADD2.F32 R7, -RZ, R20.H1_H1 ;  /* 0x30000014ff077230 */ /* 0x000fe40000004100 */
[----:B------:R-:W-:Y:S01]  /*25a0*/  FMUL.FTZ R13, R5, R5 ;  /* 0x00000005050d7220 */ /* 0x000fe20000410000 */
[----:B------:R-:W-:Y:S01]  /*25b0*/  FADD.FTZ R10, R9, R10 ;  /* 0x0000000a090a7221 */ /* 0x000fe20000010000 */
[----:B------:R-:W-:Y:S01]  /*25c0*/  FADD.FTZ R11, R8, R11 ;  /* 0x0000000b080b7221 */ /* 0x000fe20000010000 */
[----:B------:R-:W-:-:S02]  /*25d0*/  HADD2.F32 R8, -RZ, R18.H0_H0 ;  /* 0x20000012ff087230 */ /* 0x000fc40000004100 */
[----:B------:R-:W-:Y:S01]  /*25e0*/  FFMA.FTZ R13, R4, R4, R13 ;  /* 0x00000004040d7223 */ /* 0x000fe2000001000d */
[----:B------:R-:W-:Y:S01]  /*25f0*/  FADD.FTZ R12, R6, R7 ;  /* 0x00000007060c7221 */ /* 0x000fe20000010000 */
[----:B------:R-:W-:Y:S02]  /*2600*/  HADD2.F32 R9, -RZ, R18.H1_H1 ;  /* 0x30000012ff097230 */ /* 0x000fe40000004100 */
[----:B------:R-:W-:Y:S01]  /*2610*/  FMUL.FTZ R29, R7, R7 ;  /* 0x00000007071d7220 */ /* 0x000fe20000410000 */
[----:B------:R-:W-:Y:S01]  /*2620*/  FADD.FTZ R13, R10, R13 ;  /* 0x0000000d0a0d7221 */ /* 0x000fe20000010000 */
[----:B------:R-:W-:Y:S01]  /*2630*/  FADD.FTZ R12, R11, R12 ;  /* 0x0000000c0b0c7221 */ /* 0x000fe20000010000 */
[--C-:B------:R-:W-:Y:S02]  /*2640*/  HADD2.F32 R10, -RZ, R16.reuse.H0_H0 ;  /* 0x20000010ff0a7230 */ /* 0x100fe40000004100 */
[----:B------:R-:W-:Y:S01]  /*2650*/  FFMA.FTZ R18, R6, R6, R29 ;  /* 0x0000000606127223 */ /* 0x000fe2000001001d */
[----:B------:R-:W-:Y:S01]  /*2660*/  FADD.FTZ R29, R8, R9 ;  /* 0x00000009081d7221 */ /* 0x000fe20000010000 */
[----:B------:R-:W-:-:S02]  /*2670*/  HADD2.F32 R11, -RZ, R16.H1_H1 ;  /* 0x30000010ff0b7230 */ /* 0x000fc40000004100 */
[----:B------:R-:W-:Y:S01]  /*2680*/  FMUL.FTZ R31, R9, R9 ;  /* 0x00000009091f7220 */ /* 0x000fe20000410000 */
[----:B------:R-:W-:Y:S01]  /*2690*/  FADD.FTZ R18, R13, R18 ;  /* 0x000000120d127221 */ /* 0x000fe20000010000 */
[----:B------:R-:W-:Y:S01]  /*26a0*/  FADD.FTZ R29, R12, R29 ;  /* 0x0000001d0c1d7221 */ /* 0x000fe20000010000 */
[--C-:B------:R-:W-:Y:S02]  /*26b0*/  HADD2.F32 R12, -RZ, R14.reuse.H0_H0 ;  /* 0x2000000eff0c7230 */ /* 0x100fe40000004100 */
[----:B------:R-:W-:Y:S01]  /*26c0*/  FADD.FTZ R16, R10, R11 ;  /* 0x0000000b0a107221 */ /* 0x000fe20000010000 */
[----:B------:R-:W-:Y:S02]  /*26d0*/  HADD2.F32 R13, -RZ, R14.H1_H1 ;  /* 0x3000000eff0d7230 */ /* 0x000fe40000004100 */
        /* <DEDUP_REMOVED lines=8> */
[----:B------:R-:W-:-:S02]  /*2760*/  HADD2.F32 R14, -RZ, R15.H0_H0 ;  /* 0x2000000fff0e7230 */ /* 0x000fc40000004100 */
[----:B------:R-:W-:Y:S02]  /*2770*/  HADD2.F32 R15, -RZ, R15.H1_H1 ;  /* 0x3000000fff0f7230 */ /* 0x000fe40000004100 */
[----:B------:R-:W-:Y:S01]  /*2780*/  FADD.FTZ R18, R18, R33 ;  /* 0x0000002112127221 */ /* 0x000fe20000010000 */
[--C-:B------:R-:W-:Y:S02]  /*2790*/  HADD2.F32 R16, -RZ, R17.reuse.H0_H0 ;  /* 0x20000011ff107230 */ /* 0x100fe40000004100 */
[----:B------:R-:W-:Y:S01]  /*27a0*/  FFMA.FTZ R31, R12, R12, R31 ;  /* 0x0000000c0c1f7223 */ /* 0x000fe2000001001f */
[----:B------:R-:W-:Y:S02]  /*27b0*/  HADD2.F32 R17, -RZ, R17.H1_H1 ;  /* 0x30000011ff117230 */ /* 0x000fe40000004100 */
[----:B------:R-:W-:Y:S01]  /*27c0*/  FADD.FTZ R20, R14, R15 ;  /* 0x0000000f0e147221 */ /* 0x000fe20000010000 */
[----:B------:R-:W-:Y:S01]  /*27d0*/  FMUL.FTZ R33, R15, R15 ;  /* 0x0000000f0f217220 */ /* 0x000fe20000410000 */
[----:B------:R-:W-:-:S02]  /*27e0*/  FADD.FTZ R31, R18, R31 ;  /* 0x0000001f121f7221 */ /* 0x000fc40000010000 */
[----:B------:R-:W-:Y:S01]  /*27f0*/  FADD.FTZ R20, R29, R20 ;  /* 0x000000141d147221 */ /* 0x000fe20000010000 */
[----:B------:R-:W-:Y:S01]  /*2800*/  FADD.FTZ R29, R16, R17 ;  /* 0x00000011101d7221 */ /* 0x000fe20000010000 */
[----:B------:R-:W-:Y:S01]  /*2810*/  FFMA.FTZ R22, R14, R14, R33 ;  /* 0x0000000e0e167223 */ /* 0x000fe20000010021 */
[----:B------:R-:W-:Y:S02]  /*2820*/  FMUL.FTZ R33, R17, R17 ;  /* 0x0000001111217220 */ /* 0x000fe40000410000 */
[----:B------:R-:W-:Y:S01]  /*2830*/  FADD.FTZ R29, R20, R29 ;  /* 0x0000001d141d7221 */ /* 0x000fe20000010000 */
[--C-:B------:R-:W-:Y:S02]  /*2840*/  HADD2.F32 R18, -RZ, R19.reuse.H0_H0 ;  /* 0x20000013ff127230 */ /* 0x100fe40000004100 */
[----:B------:R-:W-:Y:S02]  /*2850*/  HADD2.F32 R19, -RZ, R19.H1_H1 ;  /* 0x30000013ff137230 */ /* 0x000fe40000004100 */
[----:B------:R-:W-:Y:S01]  /*2860*/  FADD.FTZ R22, R31, R22 ;  /* 0x000000161f167221 */ /* 0x000fe20000010000 */
[----:B------:R-:W-:-:S02]  /*2870*/  FFMA.FTZ R33, R16, R16, R33 ;  /* 0x0000001010217223 */ /* 0x000fc40000010021 */
[----:B------:R-:W-:Y:S01]  /*2880*/  FADD.FTZ R24, R18, R19 ;  /* 0x0000001312187221 */ /* 0x000fe20000010000 */
[----:B------:R-:W-:Y:S01]  /*2890*/  FMUL.FTZ R31, R19, R19 ;  /* 0x00000013131f7220 */ /* 0x000fe20000410000 */
[--C-:B---3--:R-:W-:Y:S02]  /*28a0*/  HADD2.F32 R20, -RZ, R21.reuse.H0_H0 ;  /* 0x20000015ff147230 */ /* 0x108fe40000004100 */
[----:B------:R-:W-:Y:S02]  /*28b0*/  HADD2.F32 R21, -RZ, R21.H1_H1 ;  /* 0x30000015ff157230 */ /* 0x000fe40000004100 */
        /* <DEDUP_REMOVED lines=10> */
[----:B------:R-:W-:Y:S01]  /*2960*/  FFMA.FTZ R31, R20, R20, R31 ;  /* 0x00000014141f7223 */ /* 0x000fe2000001001f */
[----:B------:R-:W-:Y:S01]  /*2970*/  FADD.FTZ R28, R22, R23 ;  /* 0x00000017161c7221 */ /* 0x000fe20000010000 */
[----:B------:R-:W-:Y:S02]  /*2980*/  HADD2.F32 R25, -RZ, R25.H1_H1 ;  /* 0x30000019ff197230 */ /* 0x000fe40000004100 */
[----:B------:R-:W-:Y:S01]  /*2990*/  FADD.FTZ R31, R26, R31 ;  /* 0x0000001f1a1f7221 */ /* 0x000fe20000010000 */
[----:B------:R-:W-:Y:S01]  /*29a0*/  FADD.FTZ R28, R29, R28 ;  /* 0x0000001c1d1c7221 */ /* 0x000fe20000010000 */
[----:B------:R-:W-:-:S02]  /*29b0*/  HADD2.F32 R26, -RZ, R27.H0_H0 ;  /* 0x2000001bff1a7230 */ /* 0x000fc40000004100 */
[----:B------:R-:W-:Y:S01]  /*29c0*/  FADD.FTZ R29, R24, R25 ;  /* 0x00000019181d7221 */ /* 0x000fe20000010000 */
[----:B------:R-:W-:Y:S02]  /*29d0*/  HADD2.F32 R27, -RZ, R27.H1_H1 ;  /* 0x3000001bff1b7230 */ /* 0x000fe40000004100 */
[----:B------:R-:W-:Y:S01]  /*29e0*/  FMUL.FTZ R33, R23, R23 ;  /* 0x0000001717217220 */ /* 0x000fe20000410000 */
[--C-:B------:R-:W-:Y:S02]  /*29f0*/  HADD2.F32 R40, -RZ, R41.reuse.H0_H0 ;  /* 0x20000029ff287230 */ /* 0x100fe40000004100 */
[----:B------:R-:W-:Y:S01]  /*2a00*/  FADD.FTZ R28, R28, R29 ;  /* 0x0000001d1c1c7221 */ /* 0x000fe20000010000 */
[----:B------:R-:W-:Y:S02]  /*2a10*/  HADD2.F32 R41, -RZ, R41.H1_H1 ;  /* 0x30000029ff297230 */ /* 0x000fe40000004100 */
[----:B------:R-:W-:Y:S01]  /*2a20*/  FADD.FTZ R29, R26, R27 ;  /* 0x0000001b1a1d7221 */ /* 0x000fe20000010000 */
[----:B------:R-:W-:Y:S01]  /*2a30*/  FFMA.FTZ R30, R22, R22, R33 ;  /* 0x00000016161e7223 */ /* 0x000fe20000010021 */
[----:B------:R-:W-:Y:S01]  /*2a40*/  FMUL.FTZ R33, R25, R25 ;  /* 0x0000001919217220 */ /* 0x000fe20000410000 */
[----:B------:R-:W-:-:S02]  /*2a50*/  HADD2.F32 R42, -RZ, R43.H0_H0 ;  /* 0x2000002bff2a7230 */ /* 0x000fc40000004100 */
[----:B------:R-:W-:Y:S01]  /*2a60*/  FADD.FTZ R28, R28, R29 ;  /* 0x0000001d1c1c7221 */ /* 0x000fe20000010000 */
[----:B------:R-:W-:Y:S01]  /*2a70*/  FADD.FTZ R29, R40, R41 ;  /* 0x00000029281d7221 */ /* 0x000fe20000010000 */
[----:B------:R-:W-:Y:S02]  /*2a80*/  HADD2.F32 R43, -RZ, R43.H1_H1 ;  /* 0x3000002bff2b7230 */ /* 0x000fe40000004100 */
[----:B------:R-:W-:Y:S01]  /*2a90*/  FADD.FTZ R30, R31, R30 ;  /* 0x0000001e1f1e7221 */ /* 0x000fe20000010000 */
[----:B------:R-:W-:Y:S01]  /*2aa0*/  FFMA.FTZ R33, R24, R24, R33 ;  /* 0x0000001818217223 */ /* 0x000fe20000010021 */
[----:B------:R-:W-:Y:S01]  /*2ab0*/  FMUL.FTZ R31, R27, R27 ;  /* 0x0000001b1b1f7220 */ /* 0x000fe20000410000 */
[----:B------:R-:W-:Y:S01]  /*2ac0*/  FADD.FTZ R28, R28, R29 ;  /* 0x0000001d1c1c7221 */ /* 0x000fe20000010000 */
[--C-:B------:R-:W-:Y:S02]  /*2ad0*/  HADD2.F32 R44, -RZ, R45.reuse.H0_H0 ;  /* 0x2000002dff2c7230 */ /* 0x100fe40000004100 */
[----:B------:R-:W-:Y:S01]  /*2ae0*/  FADD.FTZ R29, R42, R43 ;  /* 0x0000002b2a1d7221 */ /* 0x000fe20000010000 */
[----:B------:R-:W-:-:S02]  /*2af0*/  HADD2.F32 R45, -RZ, R45.H1_H1 ;  /* 0x3000002dff2d7230 */ /* 0x000fc40000004100 */
[----:B------:R-:W-:Y:S01]  /*2b00*/  FADD.FTZ R30, R30, R33 ;  /* 0x000000211e1e7221 */ /* 0x000fe20000010000 */
[----:B------:R-:W-:Y:S01]  /*2b10*/  FFMA.FTZ R31, R26, R26, R31 ;  /* 0x0000001a1a1f7223 */ /* 0x000fe2000001001f */
[----:B------:R-:W-:Y:S01]  /*2b20*/  FMUL.FTZ R33, R41, R41 ;  /* 0x0000002929217220 */ /* 0x000fe20000410000 */
[----:B------:R-:W-:Y:S01]  /*2b30*/  FADD.FTZ R28, R28, R29 ;  /* 0x0000001d1c1c7221 */ /* 0x000fe20000010000 */
[--C-:B------:R-:W-:Y:S02]  /*2b40*/  HADD2.F32 R46, -RZ, R47.reuse.H0_H0 ;  /* 0x2000002fff2e7230 */ /* 0x100fe40000004100 */
[----:B------:R-:W-:Y:S01]  /*2b50*/  FADD.FTZ R30, R30, R31 ;  /* 0x0000001f1e1e7221 */ /* 0x000fe20000010000 */
[----:B------:R-:W-:Y:S01]  /*2b60*/  FADD.FTZ R29, R44, R45 ;  /* 0x0000002d2c1d7221 */ /* 0x000fe20000010000 */
[----:B------:R-:W-:Y:S02]  /*2b70*/  HADD2.F32 R47, -RZ, R47.H1_H1 ;  /* 0x3000002fff2f7230 */ /* 0x000fe40000004100 */
[----:B------:R-:W-:Y:S01]  /*2b80*/  FFMA.FTZ R33, R40, R40, R33 ;  /* 0x0000002828217223 */ /* 0x000fe20000010021 */
[----:B------:R-:W-:Y:S01]  /*2b90*/  FMUL.FTZ R31, R43, R43 ;  /* 0x0000002b2b1f7220 */ /* 0x000fe20000410000 */
[----:B------:R-:W-:Y:S01]  /*2ba0*/  FADD.FTZ R28, R28, R29 ;  /* 0x0000001d1c1c7221 */ /* 0x000fe20000010000 */
[----:B------:R-:W-:-:S02]  /*2bb0*/  HADD2.F32 R48, -RZ, R49.H0_H0 ;  /* 0x20000031ff307230 */ /* 0x000fc40000004100 */
[----:B------:R-:W-:Y:S01]  /*2bc0*/  FADD.FTZ R30, R30, R33 ;  /* 0x000000211e1e7221 */ /* 0x000fe20000010000 */
[----:B------:R-:W-:Y:S01]  /*2bd0*/  FFMA.FTZ R31, R42, R42, R31 ;  /* 0x0000002a2a1f7223 */ /* 0x000fe2000001001f */
[----:B------:R-:W-:Y:S01]  /*2be0*/  FADD.FTZ R29, R46, R47 ;  /* 0x0000002f2e1d7221 */ /* 0x000fe20000010000 */
[----:B------:R-:W-:Y:S02]  /*2bf0*/  HADD2.F32 R49, -RZ, R49.H1_H1 ;  /* 0x30000031ff317230 */ /* 0x000fe40000004100 */
[----:B------:R-:W-:Y:S01]  /*2c00*/  FMUL.FTZ R33, R45, R45 ;  /* 0x0000002d2d217220 */ /* 0x000fe20000410000 */
[----:B------:R-:W-:Y:S01]  /*2c10*/  FADD.FTZ R30, R30, R31 ;  /* 0x0000001f1e1e7221 */ /* 0x000fe20000010000 */
[----:B------:R-:W-:Y:S01]  /*2c20*/  FADD.FTZ R28, R28, R29 ;  /* 0x0000001d1c1c7221 */ /* 0x000fe20000010000 */
[----:B------:R-:W-:Y:S01]  /*2c30*/  FMUL.FTZ R31, R47, R47 ;  /* 0x0000002f2f1f7220 */ /* 0x000fe20000410000 */
[----:B------:R-:W-:Y:S01]  /*2c40*/  FFMA.FTZ R33, R44, R44, R33 ;  /* 0x0000002c2c217223 */ /* 0x000fe20000010021 */
[----:B------:R-:W-:Y:S01]  /*2c50*/  FADD.FTZ R29, R48, R49 ;  /* 0x00000031301d7221 */ /* 0x000fe20000010000 */
[----:B------:R-:W-:-:S02]  /*2c60*/  HADD2.F32 R52, -RZ, R53.H0_H0 ;  /* 0x20000035ff347230 */ /* 0x000fc40000004100 */
[----:B------:R-:W-:Y:S01]  /*2c70*/  FFMA.FTZ R31, R46, R46, R31 ;  /* 0x0000002e2e1f7223 */ /* 0x000fe2000001001f */
[----:B------:R-:W-:Y:S01]  /*2c80*/  FADD.FTZ R30, R30, R33 ;  /* 0x000000211e1e7221 */ /* 0x000fe20000010000 */
[----:B------:R-:W-:Y:S01]  /*2c90*/  FADD.FTZ R28, R28, R29 ;  /* 0x0000001d1c1c7221 */ /* 0x000fe20000010000 */
[----:B------:R-:W-:Y:S01]  /*2ca0*/  FMUL.FTZ R33, R49, R49 ;  /* 0x0000003131217220 */ /* 0x000fe20000410000 */
[----:B------:R-:W-:Y:S02]  /*2cb0*/  HADD2.F32 R53, -RZ, R53.H1_H1 ;  /* 0x30000035ff357230 */ /* 0x000fe40000004100 */
[--C-:B------:R-:W-:Y:S02]  /*2cc0*/  HADD2.F32 R50, -RZ, R51.reuse.H0_H0 ;  /* 0x20000033ff327230 */ /* 0x100fe40000004100 */
[----:B------:R-:W-:Y:S02]  /*2cd0*/  HADD2.F32 R51, -RZ, R51.H1_H1 ;  /* 0x30000033ff337230 */ /* 0x000fe40000004100 */
[----:B------:R-:W-:-:S03]  /*2ce0*/  FADD.FTZ R30, R30, R31 ;  /* 0x0000001f1e1e7221 */ /* 0x000fc60000010000 */
[----:B------:R-:W-:Y:S01]  /*2cf0*/  FADD.FTZ R29, R50, R51 ;  /* 0x00000033321d7221 */ /* 0x000fe20000010000 */
[----:B------:R-:W-:Y:S01]  /*2d00*/  FFMA.FTZ R33, R48, R48, R33 ;  /* 0x0000003030217223 */ /* 0x000fe20000010021 */
[----:B------:R-:W-:Y:S02]  /*2d10*/  FMUL.FTZ R31, R51, R51 ;  /* 0x00000033331f7220 */ /* 0x000fe40000410000 */
        /* <DEDUP_REMOVED lines=8> */
[--C-:B------:R-:W-:Y:S02]  /*2da0*/  HADD2.F32 R54, -RZ, R55.reuse.H0_H0 ;  /* 0x20000037ff367230 */ /* 0x100fe40000004100 */
[----:B------:R-:W-:Y:S02]  /*2db0*/  HADD2.F32 R55, -RZ, R55.H1_H1 ;  /* 0x30000037ff377230 */ /* 0x000fe40000004100 */
[----:B------:R-:W-:Y:S01]  /*2dc0*/  FADD.FTZ R30, R30, R31 ;  /* 0x0000001f1e1e7221 */ /* 0x000fe20000010000 */
[----:B------:R-:W-:Y:S02]  /*2dd0*/  FFMA.FTZ R33, R52, R52, R33 ;  /* 0x0000003434217223 */ /* 0x000fe40000010021 */
[----:B------:R-:W-:Y:S01]  /*2de0*/  FADD.FTZ R29, R54, R55 ;  /* 0x00000037361d7221 */ /* 0x000fe20000010000 */
[----:B------:R-:W-:-:S03]  /*2df0*/  FMUL.FTZ R31, R55, R55 ;  /* 0x00000037371f7220 */ /* 0x000fc60000410000 */
[----:B------:R-:W-:Y:S01]  /*2e00*/  FADD.FTZ R28, R28, R29 ;  /* 0x0000001d1c1c7221 */ /* 0x000fe20000010000 */
[----:B------:R-:W-:Y:S01]  /*2e10*/  FADD.FTZ R29, R56, R57 ;  /* 0x00000039381d7221 */ /* 0x000fe20000010000 */
[----:B------:R-:W-:Y:S01]  /*2e20*/  FADD.FTZ R30, R30, R33 ;  /* 0x000000211e1e7221 */ /* 0x000fe20000010000 */
[----:B------:R-:W-:Y:S01]  /*2e30*/  FFMA.FTZ R31, R54, R54, R31 ;  /* 0x00000036361f7223 */ /* 0x000fe2000001001f */
[----:B------:R-:W-:Y:S01]  /*2e40*/  FMUL.FTZ R33, R57, R57 ;  /* 0x0000003939217220 */ /* 0x000fe20000410000 */
[----:B------:R-:W-:Y:S01]  /*2e50*/  FADD.FTZ R28, R28, R29 ;  /* 0x0000001d1c1c7221 */ /* 0x000fe20000010000 */
[--C-:B------:R-:W-:Y:S02]  /*2e60*/  HADD2.F32 R58, -RZ, R59.reuse.H0_H0 ;  /* 0x2000003bff3a7230 */ /* 0x100fe40000004100 */
[----:B------:R-:W-:Y:S02]  /*2e70*/  HADD2.F32 R59, -RZ, R59.H1_H1 ;  /* 0x3000003bff3b7230 */ /* 0x000fe40000004100 */
[----:B------:R-:W-:Y:S01]  /*2e80*/  FADD.FTZ R30, R30, R31 ;  /* 0x0000001f1e1e7221 */ /* 0x000fe20000010000 */
[----:B------:R-:W-:-:S02]  /*2e90*/  FFMA.FTZ R33, R56, R56, R33 ;  /* 0x0000003838217223 */ /* 0x000fc40000010021 */
[----:B------:R-:W-:Y:S01]  /*2ea0*/  FADD.FTZ R29, R58, R59 ;  /* 0x0000003b3a1d7221 */ /* 0x000fe20000010000 */
[----:B------:R-:W-:Y:S01]  /*2eb0*/  FMUL.FTZ R31, R59, R59 ;  /* 0x0000003b3b1f7220 */ /* 0x000fe20000410000 */
[--C-:B------:R-:W-:Y:S02]  /*2ec0*/  HADD2.F32 R62, -RZ, R63.reuse.H0_H0 ;  /* 0x2000003fff3e7230 */ /* 0x100fe40000004100 */
[----:B------:R-:W-:Y:S01]  /*2ed0*/  FADD.FTZ R28, R28, R29 ;  /* 0x0000001d1c1c7221 */ /* 0x000fe20000010000 */
[----:B------:R-:W-:Y:S02]  /*2ee0*/  HADD2.F32 R63, -RZ, R63.H1_H1 ;  /* 0x3000003fff3f7230 */ /* 0x000fe40000004100 */
[----:B------:R-:W-:Y:S01]  /*2ef0*/  FADD.FTZ R30, R30, R33 ;  /* 0x000000211e1e7221 */ /* 0x000fe20000010000 */
[--C-:B------:R-:W-:Y:S02]  /*2f00*/  HADD2.F32 R60, -RZ, R61.reuse.H0_H0 ;  /* 0x2000003dff3c7230 */ /* 0x100fe40000004100 */
[----:B------:R-:W-:-:S02]  /*2f10*/  HADD2.F32 R61, -RZ, R61.H1_H1 ;  /* 0x3000003dff3d7230 */ /* 0x000fc40000004100 */
[----:B------:R-:W-:-:S03]  /*2f20*/  FFMA.FTZ R31, R58, R58, R31 ;  /* 0x0000003a3a1f7223 */ /* 0x000fc6000001001f */
[----:B------:R-:W-:Y:S01]  /*2f30*/  FADD.FTZ R29, R60, R61 ;  /* 0x0000003d3c1d7221 */ /* 0x000fe20000010000 */
[----:B------:R-:W-:Y:S01]  /*2f40*/  FMUL.FTZ R33, R61, R61 ;  /* 0x0000003d3d217220 */ /* 0x000fe20000410000 */
[--C-:B------:R-:W-:Y:S02]  /*2f50*/  HADD2.F32 R64, -RZ, R65.reuse.H0_H0 ;  /* 0x20000041ff407230 */ /* 0x100fe40000004100 */
[----:B------:R-:W-:Y:S01]  /*2f60*/  FADD.FTZ R30, R30, R31 ;  /* 0x0000001f1e1e7221 */ /* 0x000fe20000010000 */
[----:B------:R-:W-:Y:S01]  /*2f70*/  FADD.FTZ R28, R28, R29 ;  /* 0x0000001d1c1c7221 */ /* 0x000fe20000010000 */
[----:B------:R-:W-:Y:S01]  /*2f80*/  FADD.FTZ R29, R62, R63 ;  /* 0x0000003f3e1d7221 */ /* 0x000fe20000010000 */
[----:B------:R-:W-:Y:S02]  /*2f90*/  HADD2.F32 R65, -RZ, R65.H1_H1 ;  /* 0x30000041ff417230 */ /* 0x000fe40000004100 */
[----:B------:R-:W-:Y:S01]  /*2fa0*/  FFMA.FTZ R33, R60, R60, R33 ;  /* 0x0000003c3c217223 */ /* 0x000fe20000010021 */
[----:B------:R-:W-:Y:S01]  /*2fb0*/  FMUL.FTZ R31, R63, R63 ;  /* 0x0000003f3f1f7220 */ /* 0x000fe20000410000 */
[----:B------:R-:W-:-:S02]  /*2fc0*/  FADD.FTZ R28, R28, R29 ;  /* 0x0000001d1c1c7221 */ /* 0x000fc40000010000 */
[----:B------:R-:W-:Y:S01]  /*2fd0*/  FADD.FTZ R30, R30, R33 ;  /* 0x000000211e1e7221 */ /* 0x000fe20000010000 */
[----:B------:R-:W-:Y:S01]  /*2fe0*/  FFMA.FTZ R31, R62, R62, R31 ;  /* 0x0000003e3e1f7223 */ /* 0x000fe2000001001f */
        /* <DEDUP_REMOVED lines=8> */
[----:B------:R-:W-:-:S02]  /*3070*/  HADD2.F32 R72, -RZ, R73.H1_H1 ;  /* 0x30000049ff487230 */ /* 0x000fc40000004100 */
[----:B------:R-:W-:Y:S01]  /*3080*/  FMUL.FTZ R31, R67, R67 ;  /* 0x00000043431f7220 */ /* 0x000fe20000410000 */
[----:B------:R-:W-:Y:S02]  /*3090*/  HADD2.F32 R73, -RZ, R73.H0_H0 ;  /* 0x20000049ff497230 */ /* 0x000fe40000004100 */
[----:B------:R-:W-:Y:S01]  /*30a0*/  FADD.FTZ R30, R30, R33 ;  /* 0x000000211e1e7221 */ /* 0x000fe20000010000 */
[----:B------:R-:W-:Y:S01]  /*30b0*/  FADD.FTZ R28, R28, R29 ;  /* 0x0000001d1c1c7221 */ /* 0x000fe20000010000 */
[----:B------:R-:W-:Y:S01]  /*30c0*/  FFMA.FTZ R31, R66, R66, R31 ;  /* 0x00000042421f7223 */ /* 0x000fe2000001001f */
[----:B------:R-:W-:Y:S01]  /*30d0*/  FMUL.FTZ R32, R72, R72 ;  /* 0x0000004848207220 */ /* 0x000fe20000410000 */
[C---:B------:R-:W-:Y:S02]  /*30e0*/  FADD.FTZ R29, R73.reuse, R72 ;  /* 0x00000048491d7221 */ /* 0x040fe40000010000 */
[----:B------:R-:W-:Y:S01]  /*30f0*/  FADD.FTZ R30, R30, R31 ;  /* 0x0000001f1e1e7221 */ /* 0x000fe20000010000 */
[----:B------:R-:W-:Y:S01]  /*3100*/  FFMA.FTZ R31, R73, R73, R32 ;  /* 0x00000049491f7223 */ /* 0x000fe20000010020 */
[----:B------:R-:W-:-:S03]  /*3110*/  FADD.FTZ R29, R28, R29 ;  /* 0x0000001d1c1d7221 */ /* 0x000fc60000010000 */
[----:B------:R-:W-:Y:S01]  /*3120*/  FADD.FTZ R30, R30, R31 ;  /* 0x0000001f1e1e7221 */ /* 0x000fe20000010000 */
[--C-:B--2---:R-:W-:Y:S02]  /*3130*/  HADD2.F32 R74, -RZ, R75.reuse.H1_H1 ;  /* 0x3000004bff4a7230 */ /* 0x104fe40000004100 */
[----:B------:R-:W-:-:S03]  /*3140*/  HADD2.F32 R75, -RZ, R75.H0_H0 ;  /* 0x2000004bff4b7230 */ /* 0x000fc60000004100 */
[----:B------:R-:W-:Y:S01]  /*3150*/  FMUL.FTZ R28, R74, R74 ;  /* 0x0000004a4a1c7220 */ /* 0x000fe20000410000 */
[--C-:B-----5:R-:W-:Y:S02]  /*3160*/  HADD2.F32 R76, -RZ, R77.reuse.H1_H1 ;  /* 0x3000004dff4c7230 */ /* 0x120fe40000004100 */
[C---:B------:R-:W-:Y:S01]  /*3170*/  FADD.FTZ R32, R75.reuse, R74 ;  /* 0x0000004a4b207221 */ /* 0x040fe20000010000 */
[----:B------:R-:W-:Y:S01]  /*3180*/  FFMA.FTZ R31, R75, R75, R28 ;  /* 0x0000004b4b1f7223 */ /* 0x000fe2000001001c */
[----:B------:R-:W-:Y:S01]  /*3190*/  HADD2.F32 R77, -RZ, R77.H0_H0 ;  /* 0x2000004dff4d7230 */ /* 0x000fe20000004100 */
[----:B------:R-:W-:Y:S01]  /*31a0*/  LOP3.LUT R28, R99, 0x3e0, RZ, 0xc0, !PT ;  /* 0x000003e0631c7812 */ /* 0x000fe200078ec0ff */
[----:B------:R-:W-:Y:S01]  /*31b0*/  FMUL.FTZ R34, R76, R76 ;  /* 0x0000004c4c227220 */ /* 0x000fe20000410000 */
[----:B------:R-:W-:Y:S01]  /*31c0*/  FADD.FTZ R32, R29, R32 ;  /* 0x000000201d207221 */ /* 0x000fe20000010000 */
[----:B------:R-:W-:Y:S01]  /*31d0*/  FADD.FTZ R30, R30, R31 ;  /* 0x0000001f1e1e7221 */ /* 0x000fe20000010000 */
        /* <DEDUP_REMOVED lines=82> */
.L_x_2748:
[----:B------:R-:W-:Y:S05]  /*3700*/  BSYNC.RECONVERGENT B0 ;  /* 0x0000000000007941 */ /* 0x000fea0003800200 */
.L_x_2747:
        /* <DEDUP_REMOVED lines=29> */
.L_x_2751:
[----:B0-----:R-:W2:Y:S04]  /*38e0*/  LDG.E.STRONG.GPU R30, desc[UR8][R28.64] ;  /* 0x000000081c1e7981 */ /* 0x001ea8000c1ef900 */
[----:B--2---:R-:W-:Y:S01]  /*38f0*/  CCTL.IVALL ;  /* 0x00000000ff00798f */ /* 0x004fe20002000000 */
[----:B------:R-:W-:Y:S05]  /*3900*/  YIELD ;  /* 0x0000000000007946 */ /* 0x000fea0003800000 */
[----:B------:R-:W-:-:S13]  /*3910*/  ISETP.NE.AND P1, PT, R30, R33, PT ;  /* 0x000000211e00720c */ /* 0x000fda0003f25270 */
[----:B------:R-:W-:Y:S05]  /*3920*/  @P1 BRA `(.L_x_2751) ;  /* 0xfffffffc00ec1947 */ /* 0x000fea000383ffff */
.L_x_2750:
        /* <DEDUP_REMOVED lines=16> */
.L_x_2753:
        /* <DEDUP_REMOVED lines=62> */
.L_x_2752:
        /* <DEDUP_REMOVED lines=38> */
.L_x_2754:
        /* <DEDUP_REMOVED lines=19> */
.L_x_2755:
        /* <DEDUP_REMOVED lines=9> */
.L_x_2756:
[----:B------:R-:W-:Y:S05]  /*4230*/  BSYNC.RECONVERGENT B0 ;  /* 0x0000000000007941 */ /* 0x000fea0003800200 */
.L_x_2749:
        /* <DEDUP_REMOVED lines=73> */
[----:B------:R-:W-:-:S05]  /*46d0*/  F2FP.F16.F32.PACK_AB R33, R32, R33 ;  /* 0x000000212021723e */ /* 0x000fca00000000ff */
[----:B------:R0:W-:Y:S02]  /*46e0*/  STG.E desc[UR8][R34.64], R33 ;  /* 0x0000002122007986 */ /* 0x0001e4000c101908 */
.L_x_2760:
[----:B------:R-:W-:Y:S05]  /*46f0*/  BSYNC.RECONVERGENT B1 ;  /* 0x0000000000017941 */ /* 0x000fea0003800200 */
.L_x_2759:
        /* <DEDUP_REMOVED lines=18> */
[----:B------:R-:W-:-:S05]  /*4820*/  F2FP.F16.F32.PACK_AB R33, R0, R33 ;  /* 0x000000210021723e */ /* 0x000fca00000000ff */
[----:B------:R1:W-:Y:S02]  /*4830*/  STG.E desc[UR8][R34.64], R33 ;  /* 0x0000002122007986 */ /* 0x0003e4000c101908 */
.L_x_2762:
[----:B------:R-:W-:Y:S05]  /*4840*/  BSYNC.RECONVERGENT B1 ;  /* 0x0000000000017941 */ /* 0x000fea0003800200 */
.L_x_2761:
        /* <DEDUP_REMOVED lines=9> */
[----:B--2---:R-:W-:Y:S02]  /*48e0*/  IMAD R34, R95, UR12, RZ ;  /* 0x0000000c5f227c24 */ /* 0x004fe4000f8e02ff */
[----:B------:R-:W-:-:S04]  /*48f0*/  IMAD.WIDE.U32 R32, R117, UR12, R32 ;  /* 0x0000000c75207c25 */ /* 0x000fc8000f8e0020 */
[----:B------:R-:W-:Y:S01]  /*4900*/  IMAD R35, R117, UR13, R34 ;  /* 0x0000000d75237c24 */ /* 0x000fe2000f8e0222 */
[----:B0-----:R-:W-:-:S04]  /*4910*/  LEA R34, P2, R32, UR14, 0x1 ;  /* 0x0000000e20227c11 */ /* 0x001fc8000f8408ff */
[----:B------:R-:W-:-:S04]  /*4920*/  IADD3 R35, PT, PT, R33, R35, RZ ;  /* 0x0000002321237210 */ /* 0x000fc80007ffe0ff */
[----:B------:R-:W-:Y:S01]  /*4930*/  LEA.HI.X R35, R32, UR15, R35, 0x1, P2 ;  /* 0x0000000f20237c11 */ /* 0x000fe200090f0c23 */
[----:B------:R-:W-:Y:S01]  /*4940*/  FADD.FTZ R32, R3, -UR5 ;  /* 0x8000000503207e21 */ /* 0x000fe20008010000 */
[----:B------:R-:W-:-:S03]  /*4950*/  FMUL.FTZ R3, R2, UR6 ;  /* 0x0000000602037c20 */ /* 0x000fc60008410000 */
[----:B------:R-:W-:Y:S01]  /*4960*/  FMUL.FTZ R32, R32, UR6 ;  /* 0x0000000620207c20 */ /* 0x000fe20008410000 */
[----:B-----5:R-:W-:-:S03]  /*4970*/  FFMA.FTZ R3, R28, R3, R30 ;  /* 0x000000031c037223 */ /* 0x020fc6000001001e */
[----:B------:R-:W-:-:S05]  /*4980*/  FFMA.FTZ R32, R29, R32, R31 ;  /* 0x000000201d207223 */ /* 0x000fca000001001f */
[----:B------:R-:W-:-:S05]  /*4990*/  F2FP.F16.F32.PACK_AB R3, R32, R3 ;  /* 0x000000032003723e */ /* 0x000fca00000000ff */
[----:B------:R2:W-:Y:S02]  /*49a0*/  STG.E desc[UR8][R34.64], R3 ;  /* 0x0000000322007986 */ /* 0x0005e4000c101908 */
.L_x_2764:
[----:B------:R-:W-:Y:S05]  /*49b0*/  BSYNC.RECONVERGENT B1 ;  /* 0x0000000000017941 */ /* 0x000fea0003800200 */
.L_x_2763:
        /* <DEDUP_REMOVED lines=10> */
[----:B01---5:R-:W-:-:S03]  /*4a60*/  FFMA.FTZ R33, R28, R5, R30 ;  /* 0x000000051c217223 */ /* 0x023fc6000001001e */
[----:B------:R-:W-:Y:S01]  /*4a70*/  FFMA.FTZ R32, R29, R32, R31 ;  /* 0x000000201d207223 */ /* 0x000fe2000001001f */
[----:B---3--:R-:W-:Y:S02]  /*4a80*/  IMAD R68, R68, UR12, RZ ;  /* 0x0000000c44447c24 */ /* 0x008fe4000f8e02ff */
[----:B------:R-:W-:-:S04]  /*4a90*/  IMAD.WIDE.U32 R2, R39, UR12, R2 ;  /* 0x0000000c27027c25 */ /* 0x000fc8000f8e0002 */
[----:B------:R-:W-:Y:S01]  /*4aa0*/  IMAD R39, R39, UR13, R68 ;  /* 0x0000000d27277c24 */ /* 0x000fe2000f8e0244 */
[----:B--2---:R-:W-:-:S04]  /*4ab0*/  LEA R4, P1, R2, UR14, 0x1 ;  /* 0x0000000e02047c11 */ /* 0x004fc8000f8208ff */
[----:B------:R-:W-:Y:S02]  /*4ac0*/  IADD3 R39, PT, PT, R3, R39, RZ ;  /* 0x0000002703277210 */ /* 0x000fe40007ffe0ff */
[----:B------:R-:W-:Y:S02]  /*4ad0*/  F2FP.F16.F32.PACK_AB R3, R32, R33 ;  /* 0x000000212003723e */ /* 0x000fe400000000ff */
[----:B------:R-:W-:-:S05]  /*4ae0*/  LEA.HI.X R5, R2, UR15, R39, 0x1, P1 ;  /* 0x0000000f02057c11 */ /* 0x000fca00088f0c27 */
[----:B------:R3:W-:Y:S02]  /*4af0*/  STG.E desc[UR8][R4.64], R3 ;  /* 0x0000000304007986 */ /* 0x0007e4000c101908 */
.L_x_2766:
[----:B------:R-:W-:Y:S05]  /*4b00*/  BSYNC.RECONVERGENT B1 ;  /* 0x0000000000017941 */ /* 0x000fea0003800200 */
.L_x_2765:
        /* <DEDUP_REMOVED lines=23> */
[----:B------:R-:W-:-:S04]  /*4c80*/  FADD.FTZ R7, R7, -UR5 ;  /* 0x8000000507077e21 */ /* 0x000fc80008010000 */
[----:B------:R-:W-:-:S04]  /*4c90*/  FMUL.FTZ R4, R7, UR6 ;  /* 0x0000000607047c20 */ /* 0x000fc80008410000 */
[----:B-----5:R-:W-:Y:S01]  /*4ca0*/  FFMA.FTZ R7, R29, R4, R31 ;  /* 0x000000041d077223 */ /* 0x020fe2000001001f */
[----:B0-----:R-:W-:Y:S02]  /*4cb0*/  IMAD R5, R94, UR12, RZ ;  /* 0x0000000c5e057c24 */ /* 0x001fe4000f8e02ff */
[----:B------:R-:W-:-:S04]  /*4cc0*/  IMAD.WIDE.U32 R2, R116, UR12, R2 ;  /* 0x0000000c74027c25 */ /* 0x000fc8000f8e0002 */
[----:B------:R-:W-:Y:S02]  /*4cd0*/  IMAD R39, R116, UR13, R5 ;  /* 0x0000000d74277c24 */ /* 0x000fe4000f8e0205 */
[----:B------:R-:W-:Y:S01]  /*4ce0*/  FMUL.FTZ R5, R6, UR6 ;  /* 0x0000000606057c20 */ /* 0x000fe20008410000 */
[----:B-1----:R-:W-:-:S03]  /*4cf0*/  LEA R4, P5, R2, UR14, 0x1 ;  /* 0x0000000e02047c11 */ /* 0x002fc6000f8a08ff */
[----:B------:R-:W-:Y:S01]  /*4d00*/  FFMA.FTZ R6, R28, R5, R30 ;  /* 0x000000051c067223 */ /* 0x000fe2000001001e */
[----:B------:R-:W-:-:S04]  /*4d10*/  IADD3 R39, PT, PT, R3, R39, RZ ;  /* 0x0000002703277210 */ /* 0x000fc80007ffe0ff */
[----:B------:R-:W-:Y:S02]  /*4d20*/  LEA.HI.X R5, R2, UR15, R39, 0x1, P5 ;  /* 0x0000000f02057c11 */ /* 0x000fe4000a8f0c27 */
[----:B------:R-:W-:-:S05]  /*4d30*/  F2FP.F16.F32.PACK_AB R3, R7, R6 ;  /* 0x000000060703723e */ /* 0x000fca00000000ff */
[----:B------:R0:W-:Y:S02]  /*4d40*/  STG.E desc[UR8][R4.64], R3 ;  /* 0x0000000304007986 */ /* 0x0001e4000c101908 */
.L_x_2768:
[----:B------:R-:W-:Y:S05]  /*4d50*/  BSYNC.RECONVERGENT B1 ;  /* 0x0000000000017941 */ /* 0x000fea0003800200 */
.L_x_2767:
[----:B------:R-:W-:Y:S04]  /*4d60*/  BSSY.RECONVERGENT B1, `(.L_x_2769) ;  /* 0x0000014000017945 */ /* 0x000fe80003800200 */
[----:B------:R-:W-:Y:S05]  /*4d70*/  @P2 BRA `(.L_x_2770) ;  /* 0x0000000000482947 */ /* 0x000fea0003800000 */
[----:B------:R-:W1:Y:S01]  /*4d80*/  LDCU.64 UR12, c[0x0][0x3e0] ;  /* 0x00007c00ff0c77ac */ /* 0x000e620008000a00 */
[----:B------:R-:W-:Y:S01]  /*4d90*/  FADD.FTZ R9, R9, -UR5 ;  /* 0x8000000509097e21 */ /* 0x000fe20008010000 */
[----:B------:R-:W-:Y:S01]  /*4da0*/  MOV R2, R122 ;  /* 0x0000007a00027202 */ /* 0x000fe20000000f00 */
[----:B------:R-:W-:Y:S01]  /*4db0*/  FADD.FTZ R8, R8, -UR5 ;  /* 0x8000000508087e21 */ /* 0x000fe20008010000 */
[----:B------:R-:W2:Y:S01]  /*4dc0*/  LDCU.64 UR14, c[0x0][0x380] ;  /* 0x00007000ff0e77ac */ /* 0x000ea20008000a00 */
[----:B0--3--:R-:W-:Y:S01]  /*4dd0*/  MOV R3, R125 ;  /* 0x0000007d00037202 */ /* 0x009fe20000000f00 */
[----:B------:R-:W-:Y:S01]  /*4de0*/  FMUL.FTZ R4, R9, UR6 ;  /* 0x0000000609047c20 */ /* 0x000fe20008410000 */
[----:B------:R-:W-:-:S03]  /*4df0*/  FMUL.FTZ R5, R8, UR6 ;  /* 0x0000000608057c20 */ /* 0x000fc60008410000 */
[----:B-----5:R-:W-:Y:S01]  /*4e00*/  FFMA.FTZ R7, R29, R4, R31 ;  /* 0x000000041d077223 */ /* 0x020fe2000001001f */
[----:B-1----:R-:W-:Y:S02]  /*4e10*/  IMAD R6, R93, UR12, RZ ;  /* 0x0000000c5d067c24 */ /* 0x002fe4000f8e02ff */
        /* <DEDUP_REMOVED lines=8> */
.L_x_2770:
[----:B------:R-:W-:Y:S05]  /*4ea0*/  BSYNC.RECONVERGENT B1 ;  /* 0x0000000000017941 */ /* 0x000fea0003800200 */
.L_x_2769:
        /* <DEDUP_REMOVED lines=9> */
[----:B------:R-:W-:-:S04]  /*4f40*/  FMUL.FTZ R4, R11, UR6 ;  /* 0x000000060b047c20 */ /* 0x000fc80008410000 */
[----:B-----5:R-:W-:Y:S01]  /*4f50*/  FFMA.FTZ R7, R29, R4, R31 ;  /* 0x000000041d077223 */ /* 0x020fe2000001001f */
[----:B--2---:R-:W-:Y:S02]  /*4f60*/  IMAD R35, R35, UR12, RZ ;  /* 0x0000000c23237c24 */ /* 0x004fe4000f8e02ff */
        /* <DEDUP_REMOVED lines=8> */
.L_x_2772:
[----:B------:R-:W-:Y:S05]  /*4ff0*/  BSYNC.RECONVERGENT B1 ;  /* 0x0000000000017941 */ /* 0x000fea0003800200 */
.L_x_2771:
        /* <DEDUP_REMOVED lines=20> */
.L_x_2774:
[----:B------:R-:W-:Y:S05]  /*5140*/  BSYNC.RECONVERGENT B1 ;  /* 0x0000000000017941 */ /* 0x000fea0003800200 */
.L_x_2773:
        /* <DEDUP_REMOVED lines=20> */
.L_x_2776:
[----:B------:R-:W-:Y:S05]  /*5290*/  BSYNC.RECONVERGENT B1 ;  /* 0x0000000000017941 */ /* 0x000fea0003800200 */
.L_x_2775:
        /* <DEDUP_REMOVED lines=20> */
.L_x_2778:
[----:B------:R-:W-:Y:S05]  /*53e0*/  BSYNC.RECONVERGENT B1 ;  /* 0x0000000000017941 */ /* 0x000fea0003800200 */
.L_x_2777:
        /* <DEDUP_REMOVED lines=29> */
[----:B------:R-:W-:-:S04]  /*55c0*/  FMUL.FTZ R4, R19, UR6 ;  /* 0x0000000613047c20 */ /* 0x000fc80008410000 */
[----:B-----5:R-:W-:Y:S01]  /*55d0*/  FFMA.FTZ R14, R29, R4, R31 ;  /* 0x000000041d0e7223 */ /* 0x020fe2000001001f */
[----:B------:R-:W-:Y:S02]  /*55e0*/  IMAD R13, R90, UR12, RZ ;  /* 0x0000000c5a0d7c24 */ /* 0x000fe4000f8e02ff */
        /* <DEDUP_REMOVED lines=8> */
.L_x_2780:
[----:B------:R-:W-:Y:S05]  /*5670*/  BSYNC.RECONVERGENT B1 ;  /* 0x0000000000017941 */ /* 0x000fea0003800200 */
.L_x_2779:
        /* <DEDUP_REMOVED lines=20> */
.L_x_2782:
[----:B------:R-:W-:Y:S05]  /*57c0*/  BSYNC.RECONVERGENT B1 ;  /* 0x0000000000017941 */ /* 0x000fea0003800200 */
.L_x_2781:
        /* <DEDUP_REMOVED lines=20> */
.L_x_2784:
[----:B------:R-:W-:Y:S05]  /*5910*/  BSYNC.RECONVERGENT B1 ;  /* 0x0000000000017941 */ /* 0x000fea0003800200 */
.L_x_2783:
        /* <DEDUP_REMOVED lines=20> */
.L_x_2786:
[----:B------:R-:W-:Y:S05]  /*5a60*/  BSYNC.RECONVERGENT B1 ;  /* 0x0000000000017941 */ /* 0x000fea0003800200 */
.L_x_2785:
        /* <DEDUP_REMOVED lines=10> */
[----:B------:R-:W-:Y:S02]  /*5b10*/  IMAD R7, R7, UR12, RZ ;  /* 0x0000000c07077c24 */ /* 0x000fe4000f8e02ff */
[----:B------:R-:W-:-:S04]  /*5b20*/  IMAD.WIDE.U32 R2, R0, UR12, R2 ;  /* 0x0000000c00027c25 */ /* 0x000fc8000f8e0002 */
[----:B------:R-:W-:Y:S02]  /*5b30*/  IMAD R11, R0, UR13, R7 ;  /* 0x0000000d000b7c24 */ /* 0x000fe4000f8e0207 */
[----:B-----5:R-:W-:Y:S01]  /*5b40*/  FFMA.FTZ R0, R28, R5, R30 ;  /* 0x000000051c007223 */ /* 0x020fe2000001001e */
[----:B------:R-:W-:Y:S01]  /*5b50*/  FFMA.FTZ R7, R29, R4, R31 ;  /* 0x000000041d077223 */ /* 0x000fe2000001001f */
[C---:B0-----:R-:W-:Y:S02]  /*5b60*/  LEA R4, P1, R2.reuse, UR14, 0x1 ;  /* 0x0000000e02047c11 */ /* 0x041fe4000f8208ff */
[----:B------:R-:W-:Y:S02]  /*5b70*/  IADD3 R11, PT, PT, R3, R11, RZ ;  /* 0x0000000b030b7210 */ /* 0x000fe40007ffe0ff */
[----:B------:R-:W-:Y:S02]  /*5b80*/  F2FP.F16.F32.PACK_AB R3, R7, R0 ;  /* 0x000000000703723e */ /* 0x000fe400000000ff */
[----:B------:R-:W-:-:S05]  /*5b90*/  LEA.HI.X R5, R2, UR15, R11, 0x1, P1 ;  /* 0x0000000f02057c11 */ /* 0x000fca00088f0c0b */
[----:B------:R0:W-:Y:S02]  /*5ba0*/  STG.E desc[UR8][R4.64], R3 ;  /* 0x0000000304007986 */ /* 0x0001e4000c101908 */
.L_x_2788:
[----:B------:R-:W-:Y:S05]  /*5bb0*/  BSYNC.RECONVERGENT B1 ;  /* 0x0000000000017941 */ /* 0x000fea0003800200 */
.L_x_2787:
        /* <DEDUP_REMOVED lines=20> */
.L_x_2790:
[----:B------:R-:W-:Y:S05]  /*5d00*/  BSYNC.RECONVERGENT B1 ;  /* 0x0000000000017941 */ /* 0x000fea0003800200 */
.L_x_2789:
        /* <DEDUP_REMOVED lines=28> */
[----:B------:R-:W-:Y:S01]  /*5ed0*/  FMUL.FTZ R5, R42, UR6 ;  /* 0x000000062a057c20 */ /* 0x000fe20008410000 */
[----:B0-----:R-:W-:Y:S02]  /*5ee0*/  IMAD R14, R4, UR12, RZ ;  /* 0x0000000c040e7c24 */ /* 0x001fe4000f8e02ff */
[----:B------:R-:W-:Y:S01]  /*5ef0*/  FMUL.FTZ R4, R43, UR6 ;  /* 0x000000062b047c20 */ /* 0x000fe20008410000 */
[----:B------:R-:W-:-:S04]  /*5f00*/  IMAD.WIDE.U32 R2, R9, UR12, R2 ;  /* 0x0000000c09027c25 */ /* 0x000fc8000f8e0002 */
[----:B------:R-:W-:Y:S02]  /*5f10*/  IMAD R13, R9, UR13, R14 ;  /* 0x0000000d090d7c24 */ /* 0x000fe4000f8e020e */
[----:B-----5:R-:W-:Y:S01]  /*5f20*/  FFMA.FTZ R9, R28, R5, R30 ;  /* 0x000000051c097223 */ /* 0x020fe2000001001e */
[----:B------:R-:W-:Y:S01]  /*5f30*/  FFMA.FTZ R14, R29, R4, R31 ;  /* 0x000000041d0e7223 */ /* 0x000fe2000001001f */
[----:B-1----:R-:W-:Y:S02]  /*5f40*/  LEA R4, P5, R2, UR14, 0x1 ;  /* 0x0000000e02047c11 */ /* 0x002fe4000f8a08ff */
[----:B------:R-:W-:Y:S02]  /*5f50*/  IADD3 R13, PT, PT, R3, R13, RZ ;  /* 0x0000000d030d7210 */ /* 0x000fe40007ffe0ff */
[----:B------:R-:W-:Y:S02]  /*5f60*/  F2FP.F16.F32.PACK_AB R3, R14, R9 ;  /* 0x000000090e03723e */ /* 0x000fe400000000ff */
[----:B------:R-:W-:-:S05]  /*5f70*/  LEA.HI.X R5, R2, UR15, R13, 0x1, P5 ;  /* 0x0000000f02057c11 */ /* 0x000fca000a8f0c0d */
[----:B------:R0:W-:Y:S02]  /*5f80*/  STG.E desc[UR8][R4.64], R3 ;  /* 0x0000000304007986 */ /* 0x0001e4000c101908 */
.L_x_2792:
[----:B------:R-:W-:Y:S05]  /*5f90*/  BSYNC.RECONVERGENT B1 ;  /* 0x0000000000017941 */ /* 0x000fea0003800200 */
.L_x_2791:
        /* <DEDUP_REMOVED lines=10> */
[----:B-----5:R-:W-:Y:S01]  /*6040*/  FFMA.FTZ R9, R28, R5, R30 ;  /* 0x000000051c097223 */ /* 0x020fe2000001001e */
[----:B-1----:R-:W-:Y:S02]  /*6050*/  IMAD R15, R15, UR12, RZ ;  /* 0x0000000c0f0f7c24 */ /* 0x002fe4000f8e02ff */
        /* <DEDUP_REMOVED lines=8> */
.L_x_2794:
[----:B------:R-:W-:Y:S05]  /*60e0*/  BSYNC.RECONVERGENT B1 ;  /* 0x0000000000017941 */ /* 0x000fea0003800200 */
.L_x_2793:
        /* <DEDUP_REMOVED lines=20> */
.L_x_2796:
[----:B------:R-:W-:Y:S05]  /*6230*/  BSYNC.RECONVERGENT B1 ;  /* 0x0000000000017941 */ /* 0x000fea0003800200 */
.L_x_2795:
        /* <DEDUP_REMOVED lines=10> */
[----:B---3--:R-:W-:Y:S02]  /*62e0*/  IMAD R8, R8, UR12, RZ ;  /* 0x0000000c08087c24 */ /* 0x008fe4000f8e02ff */
[----:B------:R-:W-:-:S04]  /*62f0*/  IMAD.WIDE.U32 R2, R7, UR12, R2 ;  /* 0x0000000c07027c25 */ /* 0x000fc8000f8e0002 */
[----:B------:R-:W-:Y:S02]  /*6300*/  IMAD R9, R7, UR13, R8 ;  /* 0x0000000d07097c24 */ /* 0x000fe4000f8e0208 */
[----:B-----5:R-:W-:Y:S01]  /*6310*/  FFMA.FTZ R7, R28, R5, R30 ;  /* 0x000000051c077223 */ /* 0x020fe2000001001e */
[----:B------:R-:W-:Y:S01]  /*6320*/  FFMA.FTZ R8, R29, R4, R31 ;  /* 0x000000041d087223 */ /* 0x000fe2000001001f */
[----:B0-----:R-:W-:Y:S02]  /*6330*/  LEA R4, P1, R2, UR14, 0x1 ;  /* 0x0000000e02047c11 */ /* 0x001fe4000f8208ff */
[----:B------:R-:W-:Y:S02]  /*6340*/  IADD3 R9, PT, PT, R3, R9, RZ ;  /* 0x0000000903097210 */ /* 0x000fe40007ffe0ff */
[----:B------:R-:W-:Y:S02]  /*6350*/  F2FP.F16.F32.PACK_AB R3, R8, R7 ;  /* 0x000000070803723e */ /* 0x000fe400000000ff */
[----:B------:R-:W-:-:S05]  /*6360*/  LEA.HI.X R5, R2, UR15, R9, 0x1, P1 ;  /* 0x0000000f02057c11 */ /* 0x000fca00088f0c09 */
[----:B------:R3:W-:Y:S02]  /*6370*/  STG.E desc[UR8][R4.64], R3 ;  /* 0x0000000304007986 */ /* 0x0007e4000c101908 */
.L_x_2798:
[----:B------:R-:W-:Y:S05]  /*6380*/  BSYNC.RECONVERGENT B1 ;  /* 0x0000000000017941 */ /* 0x000fea0003800200 */
.L_x_2797:
        /* <DEDUP_REMOVED lines=9> */
[----:B------:R-:W-:-:S04]  /*6420*/  FMUL.FTZ R4, R51, UR6 ;  /* 0x0000000633047c20 */ /* 0x000fc80008410000 */
[----:B-----5:R-:W-:Y:S01]  /*6430*/  FFMA.FTZ R8, R29, R4, R31 ;  /* 0x000000041d087223 */ /* 0x020fe2000001001f */
[----:B----4-:R-:W-:Y:S02]  /*6440*/  IMAD R7, R88, UR12, RZ ;  /* 0x0000000c58077c24 */ /* 0x010fe4000f8e02ff */
        /* <DEDUP_REMOVED lines=8> */
.L_x_2800:
[----:B------:R-:W-:Y:S05]  /*64d0*/  BSYNC.RECONVERGENT B1 ;  /* 0x0000000000017941 */ /* 0x000fea0003800200 */
.L_x_2799:
        /* <DEDUP_REMOVED lines=20> */
.L_x_2802:
[----:B------:R-:W-:Y:S05]  /*6620*/  BSYNC.RECONVERGENT B1 ;  /* 0x0000000000017941 */ /* 0x000fea0003800200 */
.L_x_2801:
        /* <DEDUP_REMOVED lines=32> */
.L_x_2804:
[----:B------:R-:W-:Y:S05]  /*6830*/  BSYNC.RECONVERGENT B1 ;  /* 0x0000000000017941 */ /* 0x000fea0003800200 */
.L_x_2803:
        /* <DEDUP_REMOVED lines=20> */
.L_x_2806:
[----:B------:R-:W-:Y:S05]  /*6980*/  BSYNC.RECONVERGENT B1 ;  /* 0x0000000000017941 */ /* 0x000fea0003800200 */
.L_x_2805:
        /* <DEDUP_REMOVED lines=20> */
.L_x_2808:
[----:B------:R-:W-:Y:S05]  /*6ad0*/  BSYNC.RECONVERGENT B1 ;  /* 0x0000000000017941 */ /* 0x000fea0003800200 */
.L_x_2807:
        /* <DEDUP_REMOVED lines=20> */
.L_x_2810:
[----:B------:R-:W-:Y:S05]  /*6c20*/  BSYNC.RECONVERGENT B1 ;  /* 0x0000000000017941 */ /* 0x000fea0003800200 */
.L_x_2809:
        /* <DEDUP_REMOVED lines=20> */
[----:B------:R-:W-:Y:S01]  /*6d70*/  FMUL.FTZ R5, R62, UR6 ;  /* 0x000000063e057c20 */ /* 0x000fe20008410000 */
[----:B------:R-:W-:Y:S02]  /*6d80*/  IMAD R7, R0, UR12, RZ ;  /* 0x0000000c00077c24 */ /* 0x000fe4000f8e02ff */
[----:B------:R-:W-:Y:S01]  /*6d90*/  FMUL.FTZ R0, R63, UR6 ;  /* 0x000000063f007c20 */ /* 0x000fe20008410000 */
        /* <DEDUP_REMOVED lines=9> */
.L_x_2812:
[----:B------:R-:W-:Y:S05]  /*6e30*/  BSYNC.RECONVERGENT B1 ;  /* 0x0000000000017941 */ /* 0x000fea0003800200 */
.L_x_2811:
        /* <DEDUP_REMOVED lines=20> */
.L_x_2814:
[----:B------:R-:W-:Y:S05]  /*6f80*/  BSYNC.RECONVERGENT B1 ;  /* 0x0000000000017941 */ /* 0x000fea0003800200 */
.L_x_2813:
        /* <DEDUP_REMOVED lines=20> */
.L_x_2816:
[----:B------:R-:W-:Y:S05]  /*70d0*/  BSYNC.RECONVERGENT B1 ;  /* 0x0000000000017941 */ /* 0x000fea0003800200 */
.L_x_2815:
        /* <DEDUP_REMOVED lines=20> */
.L_x_2818:
[----:B------:R-:W-:Y:S05]  /*7220*/  BSYNC.RECONVERGENT B1 ;  /* 0x0000000000017941 */ /* 0x000fea0003800200 */
.L_x_2817:
        /* <DEDUP_REMOVED lines=20> */
.L_x_2820:
[----:B------:R-:W-:Y:S05]  /*7370*/  BSYNC.RECONVERGENT B1 ;  /* 0x0000000000017941 */ /* 0x000fea0003800200 */
.L_x_2819:
        /* <DEDUP_REMOVED lines=10> */
[----:B------:R-:W-:Y:S01]  /*7420*/  F2FP.F16.F32.PACK_AB R5, R76, R5 ;  /* 0x000000054c05723e */ /* 0x000fe200000000ff */
        /* <DEDUP_REMOVED lines=8> */
.L_x_2758:
        /* <DEDUP_REMOVED lines=41> */
[----:B------:R-:W-:-:S05]  /*7740*/  F2FP.F16.F32.PACK_AB R79, R80, R79 ;  /* 0x0000004f504f723e */ /* 0x000fca00000000ff */
[----:B------:R0:W-:Y:S02]  /*7750*/  STG.E desc[UR8][R32.64], R79 ;  /* 0x0000004f20007986 */ /* 0x0001e4000c101908 */
.L_x_2823:
[----:B------:R-:W-:Y:S05]  /*7760*/  BSYNC.RECONVERGENT B1 ;  /* 0x0000000000017941 */ /* 0x000fea0003800200 */
.L_x_2822:
        /* <DEDUP_REMOVED lines=28> */
[----:B------:R-:W-:-:S05]  /*7930*/  F2FP.F16.F32.PACK_AB R71, R0, R71 ;  /* 0x000000470047723e */ /* 0x000fca00000000ff */
[----:B------:R1:W-:Y:S02]  /*7940*/  STG.E desc[UR8][R32.64], R71 ;  /* 0x0000004720007986 */ /* 0x0003e4000c101908 */
.L_x_2825:
[----:B------:R-:W-:Y:S05]  /*7950*/  BSYNC.RECONVERGENT B1 ;  /* 0x0000000000017941 */ /* 0x000fea0003800200 */
.L_x_2824:
[----:B------:R-:W-:Y:S01]  /*7960*/  BSSY.RECONVERGENT B1, `(.L_x_2826) ;  /* 0x0000020000017945 */ /* 0x000fe20003800200 */
[C---:B------:R-:W-:Y:S02]  /*7970*/  IADD3 R0, PT, PT, R36.reuse, 0x30, RZ ;  /* 0x0000003024007810 */ /* 0x040fe40007ffe0ff */
[----:B------:R-:W-:Y:S01]  /*7980*/  IADD3 R34, PT, PT, R36, 0x38, RZ ;  /* 0x0000003824227810 */ /* 0x000fe20007ffe0ff */
[----:B------:R-:W-:Y:S06]  /*7990*/  @P4 BRA `(.L_x_2827) ;  /* 0x0000000000704947 */ /* 0x000fec0003800000 */
[----:B------:R-:W-:Y:S01]  /*79a0*/  FADD.FTZ R2, R2, -UR5 ;  /* 0x8000000502027e21 */ /* 0x000fe20008010000 */
[----:B------:R-:W2:Y:S03]  /*79b0*/  LDCU.64 UR12, c[0x0][0x3e0] ;  /* 0x00007c00ff0c77ac */ /* 0x000ea60008000a00 */
[----:B01----:R-:W-:Y:S01]  /*79c0*/  FMUL.FTZ R33, R2, UR6 ;  /* 0x0000000602217c20 */ /* 0x003fe20008410000 */
[----:B------:R-:W-:Y:S01]  /*79d0*/  FADD.FTZ R2, R3, -UR5 ;  /* 0x8000000503027e21 */ /* 0x000fe20008010000 */
[----:B------:R-:W0:Y:S02]  /*79e0*/  LDCU.64 UR14, c[0x0][0x380] ;  /* 0x00007000ff0e77ac */ /* 0x000e240008000a00 */
[----:B-----5:R-:W-:Y:S01]  /*79f0*/  FFMA.FTZ R3, R28, R33, R30 ;  /* 0x000000211c037223 */ /* 0x020fe2000001001e */
[----:B------:R-:W-:Y:S01]  /*7a00*/  FMUL.FTZ R2, R2, UR6 ;  /* 0x0000000602027c20 */ /* 0x000fe20008410000 */
[----:B------:R-:W-:-:S02]  /*7a10*/  MOV R33, R125 ;  /* 0x0000007d00217202 */ /* 0x000fc40000000f00 */
[----:B------:R-:W-:Y:S01]  /*7a20*/  FMUL.FTZ R32, R3, -1.4426950216293334961 ;  /* 0xbfb8aa3b03207820 */ /* 0x000fe20000410000 */
[----:B------:R-:W-:-:S04]  /*7a30*/  FFMA.FTZ R2, R29, R2, R31 ;  /* 0x000000021d027223 */ /* 0x000fc8000001001f */
[----:B------:R-:W-:Y:S01]  /*7a40*/  FMUL.FTZ R69, R2, -1.4426950216293334961 ;  /* 0xbfb8aa3b02457820 */ /* 0x000fe20000410000 */
[----:B------:R-:W1:Y:S01]  /*7a50*/  MUFU.EX2 R32, R32 ;  /* 0x0000002000207308 */ /* 0x000e620000000800 */
[----:B--2---:R-:W-:-:S04]  /*7a60*/  IMAD R78, R95, UR12, RZ ;  /* 0x0000000c5f4e7c24 */ /* 0x004fc8000f8e02ff */
[----:B------:R-:W2:Y:S01]  /*7a70*/  MUFU.EX2 R69, R69 ;  /* 0x0000004500457308 */ /* 0x000ea20000000800 */
[----:B------:R-:W-:Y:S02]  /*7a80*/  IMAD R79, R117, UR13, R78 ;  /* 0x0000000d754f7c24 */ /* 0x000fe4000f8e024e */
[----:B-1----:R-:W-:Y:S01]  /*7a90*/  FADD.FTZ R35, R32, 1 ;  /* 0x3f80000020237421 */ /* 0x002fe20000010000 */
[----:B------:R-:W-:-:S03]  /*7aa0*/  MOV R32, R122 ;  /* 0x0000007a00207202 */ /* 0x000fc60000000f00 */
[----:B------:R-:W1:Y:S01]  /*7ab0*/  MUFU.RCP R70, R35 ;  /* 0x0000002300467308 */ /* 0x000e620000001000 */
[----:B--2---:R-:W-:Y:S01]  /*7ac0*/  FADD.FTZ R71, R69, 1 ;  /* 0x3f80000045477421 */ /* 0x004fe20000010000 */
[----:B------:R-:W-:-:S05]  /*7ad0*/  IMAD.WIDE.U32 R32, R117, UR12, R32 ;  /* 0x0000000c75207c25 */ /* 0x000fca000f8e0020 */
[----:B------:R-:W-:Y:S01]  /*7ae0*/  IADD3 R79, PT, PT, R33, R79, RZ ;  /* 0x0000004f214f7210 */ /* 0x000fe20007ffe0ff */
[----:B------:R-:W2:Y:S01]  /*7af0*/  MUFU.RCP R71, R71 ;  /* 0x0000004700477308 */ /* 0x000ea20000001000 */
[----:B-1----:R-:W-:Y:S01]  /*7b00*/  FMUL.FTZ R70, R3, R70 ;  /* 0x0000004603467220 */ /* 0x002fe20000410000 */
[----:B--2---:R-:W-:Y:S01]  /*7b10*/  FMUL.FTZ R69, R2, R71 ;  /* 0x0000004702457220 */ /* 0x004fe20000410000 */
[----:B0-----:R-:W-:-:S04]  /*7b20*/  LEA R2, P2, R32, UR14, 0x1 ;  /* 0x0000000e20027c11 */ /* 0x001fc8000f8408ff */
[----:B------:R-:W-:Y:S02]  /*7b30*/  LEA.HI.X R3, R32, UR15, R79, 0x1, P2 ;  /* 0x0000000f20037c11 */ /* 0x000fe400090f0c4f */
[----:B------:R-:W-:-:S05]  /*7b40*/  F2FP.F16.F32.PACK_AB R69, R69, R70 ;  /* 0x000000464545723e */ /* 0x000fca00000000ff */
[----:B------:R2:W-:Y:S02]  /*7b50*/  STG.E desc[UR8][R2.64], R69 ;  /* 0x0000004502007986 */ /* 0x0005e4000c101908 */
.L_x_2827:
[----:B------:R-:W-:Y:S05]  /*7b60*/  BSYNC.RECONVERGENT B1 ;  /* 0x0000000000017941 */ /* 0x000fea0003800200 */
.L_x_2826:
[----:B------:R-:W-:Y:S04]  /*7b70*/  BSSY.RECONVERGENT B1, `(.L_x_2828) ;  /* 0x000001e000017945 */ /* 0x000fe80003800200 */
[----:B------:R-:W-:Y:S05]  /*7b80*/  @P1 BRA `(.L_x_2829) ;  /* 0x0000000000701947 */ /* 0x000fea0003800000 */
[----:B------:R-:W-:Y:S01]  /*7b90*/  FADD.FTZ R4, R4, -UR5 ;  /* 0x8000000504047e21 */ /* 0x000fe20008010000 */
[----:B------:R-:W-:Y:S01]  /*7ba0*/  FADD.FTZ R5, R5, -UR5 ;  /* 0x8000000505057e21 */ /* 0x000fe20008010000 */
[----:B------:R-:W3:Y:S02]  /*7bb0*/  LDCU.64 UR12, c[0x0][0x3e0] ;  /* 0x00007c00ff0c77ac */ /* 0x000ee40008000a00 */
[----:B--2---:R-:W-:Y:S01]  /*7bc0*/  FMUL.FTZ R3, R4, UR6 ;  /* 0x0000000604037c20 */ /* 0x004fe20008410000 */
[----:B01----:R-:W-:Y:S01]  /*7bd0*/  FMUL.FTZ R32, R5, UR6 ;  /* 0x0000000605207c20 */ /* 0x003fe20008410000 */
[----:B------:R-:W0:Y:S02]  /*7be0*/  LDCU.64 UR14, c[0x0][0x380] ;  /* 0x00007000ff0e77ac */ /* 0x000e240008000a00 */
[----:B-----5:R-:W-:Y:S01]  /*7bf0*/  FFMA.FTZ R4, R28, R3, R30 ;  /* 0x000000031c047223 */ /* 0x020fe2000001001e */
[----:B------:R-:W-:Y:S01]  /*7c00*/  FFMA.FTZ R5, R29, R32, R31 ;  /* 0x000000201d057223 */ /* 0x000fe2000001001f */
[----:B------:R-:W-:-:S02]  /*7c10*/  MOV R3, R125 ;  /* 0x0000007d00037202 */ /* 0x000fc40000000f00 */
[----:B------:R-:W-:Y:S01]  /*7c20*/  FMUL.FTZ R2, R4, -1.4426950216293334961 ;  /* 0xbfb8aa3b04027820 */ /* 0x000fe20000410000 */
[----:B------:R-:W-:-:S05]  /*7c30*/  FMUL.FTZ R35, R5, -1.4426950216293334961 ;  /* 0xbfb8aa3b05237820 */ /* 0x000fca0000410000 */
[----:B------:R-:W1:Y:S01]  /*7c40*/  MUFU.EX2 R2, R2 ;  /* 0x0000000200027308 */ /* 0x000e620000000800 */
[----:B---3--:R-:W-:-:S03]  /*7c50*/  IMAD R68, R68, UR12, RZ ;  /* 0x0000000c44447c24 */ /* 0x008fc6000f8e02ff */
        /* <DEDUP_REMOVED lines=13> */
[----:B------:R-:W-:-:S05]  /*7d30*/  F2FP.F16.F32.PACK_AB R33, R70, R33 ;  /* 0x000000214621723e */ /* 0x000fca00000000ff */
[----:B------:R3:W-:Y:S02]  /*7d40*/  STG.E desc[UR8][R4.64], R33 ;  /* 0x0000002104007986 */ /* 0x0007e4000c101908 */
.L_x_2829:
[----:B------:R-:W-:Y:S05]  /*7d50*/  BSYNC.RECONVERGENT B1 ;  /* 0x0000000000017941 */ /* 0x000fea0003800200 */
.L_x_2828:
        /* <DEDUP_REMOVED lines=22> */
[----:B--2---:R-:W-:Y:S01]  /*7ec0*/  FMUL.FTZ R3, R6, UR6 ;  /* 0x0000000606037c20 */ /* 0x004fe20008410000 */
[----:B------:R-:W-:Y:S01]  /*7ed0*/  FMUL.FTZ R6, R7, UR6 ;  /* 0x0000000607067c20 */ /* 0x000fe20008410000 */
        /* <DEDUP_REMOVED lines=20> */
[----:B------:R-:W-:-:S05]  /*8020*/  F2FP.F16.F32.PACK_AB R7, R70, R7 ;  /* 0x000000074607723e */ /* 0x000fca00000000ff */
[----:B------:R0:W-:Y:S02]  /*8030*/  STG.E desc[UR8][R2.64], R7 ;  /* 0x0000000702007986 */ /* 0x0001e4000c101908 */
.L_x_2831:
[----:B------:R-:W-:Y:S05]  /*8040*/  BSYNC.RECONVERGENT B1 ;  /* 0x0000000000017941 */ /* 0x000fea0003800200 */
.L_x_2830:
[----:B------:R-:W-:Y:S04]  /*8050*/  BSSY.RECONVERGENT B1, `(.L_x_2832) ;  /* 0x000001e000017945 */ /* 0x000fe80003800200 */
[----:B------:R-:W-:Y:S05]  /*8060*/  @P2 BRA `(.L_x_2833) ;  /* 0x0000000000702947 */ /* 0x000fea0003800000 */
[----:B------:R-:W-:Y:S01]  /*8070*/  FADD.FTZ R9, R9, -UR5 ;  /* 0x8000000509097e21 */ /* 0x000fe20008010000 */
[----:B------:R-:W-:Y:S01]  /*8080*/  FADD.FTZ R8, R8, -UR5 ;  /* 0x8000000508087e21 */ /* 0x000fe20008010000 */
[----:B------:R-:W1:Y:S01]  /*8090*/  LDCU.64 UR12, c[0x0][0x3e0] ;  /* 0x00007c00ff0c77ac */ /* 0x000e620008000a00 */
[----:B------:R-:W-:Y:S01]  /*80a0*/  MOV R5, R125 ;  /* 0x0000007d00057202 */ /* 0x000fe20000000f00 */
[----:B------:R-:W-:Y:S01]  /*80b0*/  FMUL.FTZ R4, R9, UR6 ;  /* 0x0000000609047c20 */ /* 0x000fe20008410000 */
[----:B0-2---:R-:W-:Y:S01]  /*80c0*/  FMUL.FTZ R3, R8, UR6 ;  /* 0x0000000608037c20 */ /* 0x005fe20008410000 */
[----:B------:R-:W0:Y:S02]  /*80d0*/  LDCU.64 UR14, c[0x0][0x380] ;  /* 0x00007000ff0e77ac */ /* 0x000e240008000a00 */
[----:B-----5:R-:W-:Y:S01]  /*80e0*/  FFMA.FTZ R68, R29, R4, R31 ;  /* 0x000000041d447223 */ /* 0x020fe2000001001f */
[----:B------:R-:W-:Y:S01]  /*80f0*/  FFMA.FTZ R2, R28, R3, R30 ;  /* 0x000000031c027223 */ /* 0x000fe2000001001e */
[----:B------:R-:W-:-:S02]  /*8100*/  MOV R4, R122 ;  /* 0x0000007a00047202 */ /* 0x000fc40000000f00 */
[----:B------:R-:W-:Y:S01]  /*8110*/  FMUL.FTZ R8, R68, -1.4426950216293334961 ;  /* 0xbfb8aa3b44087820 */ /* 0x000fe20000410000 */
[----:B------:R-:W-:-:S05]  /*8120*/  FMUL.FTZ R3, R2, -1.4426950216293334961 ;  /* 0xbfb8aa3b02037820 */ /* 0x000fca0000410000 */
[----:B------:R-:W2:Y:S01]  /*8130*/  MUFU.EX2 R8, R8 ;  /* 0x0000000800087308 */ /* 0x000ea20000000800 */
[----:B-1----:R-:W-:-:S03]  /*8140*/  IMAD R70, R93, UR12, RZ ;  /* 0x0000000c5d467c24 */ /* 0x002fc6000f8e02ff */
[----:B------:R-:W1:Y:S01]  /*8150*/  MUFU.EX2 R3, R3 ;  /* 0x0000000300037308 */ /* 0x000e620000000800 */
[----:B------:R-:W-:-:S04]  /*8160*/  IMAD.WIDE.U32 R4, R115, UR12, R4 ;  /* 0x0000000c73047c25 */ /* 0x000fc8000f8e0004 */
[----:B--2---:R-:W-:Y:S01]  /*8170*/  FADD.FTZ R9, R8, 1 ;  /* 0x3f80000008097421 */ /* 0x004fe20000010000 */
[----:B-1----:R-:W-:Y:S01]  /*8180*/  FADD.FTZ R6, R3, 1 ;  /* 0x3f80000003067421 */ /* 0x002fe20000010000 */
        /* <DEDUP_REMOVED lines=8> */
[----:B------:R-:W-:-:S05]  /*8210*/  F2FP.F16.F32.PACK_AB R7, R8, R7 ;  /* 0x000000070807723e */ /* 0x000fca00000000ff */
[----:B------:R1:W-:Y:S02]  /*8220*/  STG.E desc[UR8][R2.64], R7 ;  /* 0x0000000702007986 */ /* 0x0003e4000c101908 */
.L_x_2833:
[----:B------:R-:W-:Y:S05]  /*8230*/  BSYNC.RECONVERGENT B1 ;  /* 0x0000000000017941 */ /* 0x000fea0003800200 */
.L_x_2832:
[----:B------:R-:W-:Y:S04]  /*8240*/  BSSY.RECONVERGENT B1, `(.L_x_2834) ;  /* 0x000001e000017945 */ /* 0x000fe80003800200 */
[----:B------:R-:W-:Y:S05]  /*8250*/  @P1 BRA `(.L_x_2835) ;  /* 0x0000000000701947 */ /* 0x000fea0003800000 */
[----:B------:R-:W-:Y:S01]  /*8260*/  FADD.FTZ R10, R10, -UR5 ;  /* 0x800000050a0a7e21 */ /* 0x000fe20008010000 */
[----:B------:R-:W-:Y:S01]  /*8270*/  FADD.FTZ R11, R11, -UR5 ;  /* 0x800000050b0b7e21 */ /* 0x000fe20008010000 */
[----:B------:R-:W3:Y:S02]  /*8280*/  LDCU.64 UR12, c[0x0][0x3e0] ;  /* 0x00007c00ff0c77ac */ /* 0x000ee40008000a00 */
[----:B012---:R-:W-:Y:S01]  /*8290*/  FMUL.FTZ R3, R10, UR6 ;  /* 0x000000060a037c20 */ /* 0x007fe20008410000 */
[----:B------:R-:W-:Y:S01]  /*82a0*/  FMUL.FTZ R4, R11, UR6 ;  /* 0x000000060b047c20 */ /* 0x000fe20008410000 */
        /* <DEDUP_REMOVED lines=21> */
[----:B------:R-:W-:-:S05]  /*8400*/  F2FP.F16.F32.PACK_AB R7, R7, R0 ;  /* 0x000000000707723e */ /* 0x000fca00000000ff */
[----:B------:R3:W-:Y:S02]  /*8410*/  STG.E desc[UR8][R4.64], R7 ;  /* 0x0000000704007986 */ /* 0x0007e4000c101908 */
.L_x_2835:
[----:B------:R-:W-:Y:S05]  /*8420*/  BSYNC.RECONVERGENT B1 ;  /* 0x0000000000017941 */ /* 0x000fea0003800200 */
.L_x_2834:
[----:B------:R-:W-:Y:S04]  /*8430*/  BSSY.RECONVERGENT B1, `(.L_x_2836) ;  /* 0x000001e000017945 */ /* 0x000fe80003800200 */
[----:B------:R-:W-:Y:S05]  /*8440*/  @P6 BRA `(.L_x_2837) ;  /* 0x0000000000706947 */ /* 0x000fea0003800000 */
[----:B------:R-:W-:Y:S01]  /*8450*/  FADD.FTZ R12, R12, -UR5 ;  /* 0x800000050c0c7e21 */ /* 0x000fe20008010000 */
[----:B------:R-:W-:Y:S01]  /*8460*/  FADD.FTZ R13, R13, -UR5 ;  /* 0x800000050d0d7e21 */ /* 0x000fe20008010000 */
[----:B------:R-:W4:Y:S02]  /*8470*/  LDCU.64 UR12, c[0x0][0x3e0] ;  /* 0x00007c00ff0c77ac */ /* 0x000f240008000a00 */
[----:B012---:R-:W-:Y:S01]  /*8480*/  FMUL.FTZ R3, R12, UR6 ;  /* 0x000000060c037c20 */ /* 0x007fe20008410000 */
[----:B------:R-:W-:Y:S01]  /*8490*/  FMUL.FTZ R2, R13, UR6 ;  /* 0x000000060d027c20 */ /* 0x000fe20008410000 */
[----:B------:R-:W0:Y:S02]  /*84a0*/  LDCU.64 UR14, c[0x0][0x380] ;  /* 0x00007000ff0e77ac */ /* 0x000e240008000a00 */
[----:B---3-5:R-:W-:Y:S01]  /*84b0*/  FFMA.FTZ R7, R28, R3, R30 ;  /* 0x000000031c077223 */ /* 0x028fe2000001001e */
[----:B------:R-:W-:Y:S01]  /*84c0*/  FFMA.FTZ R9, R29, R2, R31 ;  /* 0x000000021d097223 */ /* 0x000fe2000001001f */
[----:B------:R-:W-:-:S02]  /*84d0*/  MOV R2, R122 ;  /* 0x0000007a00027202 */ /* 0x000fc40000000f00 */
[----:B------:R-:W-:Y:S01]  /*84e0*/  FMUL.FTZ R0, R7, -1.4426950216293334961 ;  /* 0xbfb8aa3b07007820 */ /* 0x000fe20000410000 */
[----:B------:R-:W-:Y:S01]  /*84f0*/  FMUL.FTZ R5, R9, -1.4426950216293334961 ;  /* 0xbfb8aa3b09057820 */ /* 0x000fe20000410000 */
[----:B------:R-:W-:-:S04]  /*8500*/  MOV R3, R125 ;  /* 0x0000007d00037202 */ /* 0x000fc80000000f00 */
        /* <DEDUP_REMOVED lines=16> */
.L_x_2837:
[----:B------:R-:W-:Y:S05]  /*8610*/  BSYNC.RECONVERGENT B1 ;  /* 0x0000000000017941 */ /* 0x000fea0003800200 */
.L_x_2836:
[----:B------:R-:W-:Y:S04]  /*8620*/  BSSY.RECONVERGENT B1, `(.L_x_2838) ;  /* 0x000001e000017945 */ /* 0x000fe80003800200 */
[----:B------:R-:W-:Y:S05]  /*8630*/  @P3 BRA `(.L_x_2839) ;  /* 0x0000000000703947 */ /* 0x000fea0003800000 */
[----:B------:R-:W-:Y:S01]  /*8640*/  FADD.FTZ R14, R14, -UR5 ;  /* 0x800000050e0e7e21 */ /* 0x000fe20008010000 */
[----:B------:R-:W-:Y:S01]  /*8650*/  FADD.FTZ R15, R15, -UR5 ;  /* 0x800000050f0f7e21 */ /* 0x000fe20008010000 */
[----:B------:R-:W0:Y:S01]  /*8660*/  LDCU.64 UR12, c[0x0][0x3e0] ;  /* 0x00007c00ff0c77ac */ /* 0x000e220008000a00 */
[----:B---34-:R-:W-:Y:S01]  /*8670*/  MOV R4, R122 ;  /* 0x0000007a00047202 */ /* 0x018fe20000000f00 */
[----:B012---:R-:W-:Y:S01]  /*8680*/  FMUL.FTZ R3, R14, UR6 ;  /* 0x000000060e037c20 */ /* 0x007fe20008410000 */
        /* <DEDUP_REMOVED lines=23> */
.L_x_2839:
[----:B------:R-:W-:Y:S05]  /*8800*/  BSYNC.RECONVERGENT B1 ;  /* 0x0000000000017941 */ /* 0x000fea0003800200 */
.L_x_2838:
        /* <DEDUP_REMOVED lines=30> */
.L_x_2841:
[----:B------:R-:W-:Y:S05]  /*89f0*/  BSYNC.RECONVERGENT B1 ;  /* 0x0000000000017941 */ /* 0x000fea0003800200 */
.L_x_2840:
        /* <DEDUP_REMOVED lines=50> */
.L_x_2843:
[----:B------:R-:W-:Y:S05]  /*8d20*/  BSYNC.RECONVERGENT B1 ;  /* 0x0000000000017941 */ /* 0x000fea0003800200 */
.L_x_2842:
[----:B------:R-:W-:Y:S04]  /*8d30*/  BSSY.RECONVERGENT B1, `(.L_x_2844) ;  /* 0x000001e000017945 */ /* 0x000fe80003800200 */
[----:B------:R-:W-:Y:S05]  /*8d40*/  @P2 BRA `(.L_x_2845) ;  /* 0x0000000000702947 */ /* 0x000fea0003800000 */
[----:B------:R-:W-:Y:S01]  /*8d50*/  FADD.FTZ R20, R20, -UR5 ;  /* 0x8000000514147e21 */ /* 0x000fe20008010000 */
[----:B------:R-:W-:Y:S01]  /*8d60*/  FADD.FTZ R21, R21, -UR5 ;  /* 0x8000000515157e21 */ /* 0x000fe20008010000 */
[----:B------:R-:W1:Y:S01]  /*8d70*/  LDCU.64 UR12, c[0x0][0x3e0] ;  /* 0x00007c00ff0c77ac */ /* 0x000e620008000a00 */
[----:B------:R-:W-:Y:S01]  /*8d80*/  MOV R5, R125 ;  /* 0x0000007d00057202 */ /* 0x000fe20000000f00 */
[----:B0-2---:R-:W-:Y:S01]  /*8d90*/  FMUL.FTZ R3, R20, UR6 ;  /* 0x0000000614037c20 */ /* 0x005fe20008410000 */
[----:B------:R-:W-:Y:S01]  /*8da0*/  FMUL.FTZ R4, R21, UR6 ;  /* 0x0000000615047c20 */ /* 0x000fe20008410000 */
        /* <DEDUP_REMOVED lines=10> */
[----:B------:R-:W-:Y:S02]  /*8e50*/  IMAD R17, R111, UR13, R18 ;  /* 0x0000000d6f117c24 */ /* 0x000fe4000f8e0212 */
[----:B--2---:R-:W-:Y:S01]  /*8e60*/  FADD.FTZ R3, R2, 1 ;  /* 0x3f80000002037421 */ /* 0x004fe20000010000 */
[----:B0-----:R-:W-:Y:S02]  /*8e70*/  LEA R2, P2, R4, UR14, 0x1 ;  /* 0x0000000e04027c11 */ /* 0x001fe4000f8408ff */
[----:B------:R-:W-:Y:S01]  /*8e80*/  IADD3 R17, PT, PT, R5, R17, RZ ;  /* 0x0000001105117210 */ /* 0x000fe20007ffe0ff */
[----:B-1----:R-:W-:Y:S02]  /*8e90*/  FADD.FTZ R14, R13, 1 ;  /* 0x3f8000000d0e7421 */ /* 0x002fe40000010000 */
[----:B------:R-:W0:Y:S08]  /*8ea0*/  MUFU.RCP R3, R3 ;  /* 0x0000000300037308 */ /* 0x000e300000001000 */
[----:B------:R-:W1:Y:S01]  /*8eb0*/  MUFU.RCP R14, R14 ;  /* 0x0000000e000e7308 */ /* 0x000e620000001000 */
[----:B0-----:R-:W-:Y:S01]  /*8ec0*/  FMUL.FTZ R13, R16, R3 ;  /* 0x00000003100d7220 */ /* 0x001fe20000410000 */
[----:B------:R-:W-:Y:S01]  /*8ed0*/  LEA.HI.X R3, R4, UR15, R17, 0x1, P2 ;  /* 0x0000000f04037c11 */ /* 0x000fe200090f0c11 */
[----:B-1----:R-:W-:-:S05]  /*8ee0*/  FMUL.FTZ R16, R15, R14 ;  /* 0x0000000e0f107220 */ /* 0x002fca0000410000 */
[----:B------:R-:W-:-:S05]  /*8ef0*/  F2FP.F16.F32.PACK_AB R13, R16, R13 ;  /* 0x0000000d100d723e */ /* 0x000fca00000000ff */
[----:B------:R1:W-:Y:S02]  /*8f00*/  STG.E desc[UR8][R2.64], R13 ;  /* 0x0000000d02007986 */ /* 0x0003e4000c101908 */
.L_x_2845:
[----:B------:R-:W-:Y:S05]  /*8f10*/  BSYNC.RECONVERGENT B1 ;  /* 0x0000000000017941 */ /* 0x000fea0003800200 */
.L_x_2844:
        /* <DEDUP_REMOVED lines=28> */
[----:B------:R-:W-:-:S05]  /*90e0*/  F2FP.F16.F32.PACK_AB R15, R15, R12 ;  /* 0x0000000c0f0f723e */ /* 0x000fca00000000ff */
[----:B------:R3:W-:Y:S02]  /*90f0*/  STG.E desc[UR8][R4.64], R15 ;  /* 0x0000000f04007986 */ /* 0x0007e4000c101908 */
.L_x_2847:
[----:B------:R-:W-:Y:S05]  /*9100*/  BSYNC.RECONVERGENT B1 ;  /* 0x0000000000017941 */ /* 0x000fea0003800200 */
.L_x_2846:
[----:B------:R-:W-:Y:S04]  /*9110*/  BSSY.RECONVERGENT B1, `(.L_x_2848) ;  /* 0x000001e000017945 */ /* 0x000fe80003800200 */
[----:B------:R-:W-:Y:S05]  /*9120*/  @P6 BRA `(.L_x_2849) ;  /* 0x0000000000706947 */ /* 0x000fea0003800000 */
[----:B------:R-:W-:Y:S01]  /*9130*/  FADD.FTZ R24, R24, -UR5 ;  /* 0x8000000518187e21 */ /* 0x000fe20008010000 */
[----:B------:R-:W-:Y:S01]  /*9140*/  FADD.FTZ R25, R25, -UR5 ;  /* 0x8000000519197e21 */ /* 0x000fe20008010000 */
[----:B------:R-:W4:Y:S02]  /*9150*/  LDCU.64 UR12, c[0x0][0x3e0] ;  /* 0x00007c00ff0c77ac */ /* 0x000f240008000a00 */
[----:B012---:R-:W-:Y:S01]  /*9160*/  FMUL.FTZ R3, R24, UR6 ;  /* 0x0000000618037c20 */ /* 0x007fe20008410000 */
[----:B---3--:R-:W-:Y:S01]  /*9170*/  FMUL.FTZ R4, R25, UR6 ;  /* 0x0000000619047c20 */ /* 0x008fe20008410000 */
[----:B------:R-:W0:Y:S02]  /*9180*/  LDCU.64 UR14, c[0x0][0x380] ;  /* 0x00007000ff0e77ac */ /* 0x000e240008000a00 */
[----:B-----5:R-:W-:Y:S01]  /*9190*/  FFMA.FTZ R13, R28, R3, R30 ;  /* 0x000000031c0d7223 */ /* 0x020fe2000001001e */
[----:B------:R-:W-:Y:S01]  /*91a0*/  FFMA.FTZ R15, R29, R4, R31 ;  /* 0x000000041d0f7223 */ /* 0x000fe2000001001f */
[----:B------:R-:W-:-:S02]  /*91b0*/  MOV R3, R125 ;  /* 0x0000007d00037202 */ /* 0x000fc40000000f00 */
[----:B------:R-:W-:Y:S01]  /*91c0*/  FMUL.FTZ R2, R13, -1.4426950216293334961 ;  /* 0xbfb8aa3b0d027820 */ /* 0x000fe20000410000 */
[----:B------:R-:W-:-:S05]  /*91d0*/  FMUL.FTZ R5, R15, -1.4426950216293334961 ;  /* 0xbfb8aa3b0f057820 */ /* 0x000fca0000410000 */
        /* <DEDUP_REMOVED lines=17> */
.L_x_2849:
[----:B------:R-:W-:Y:S05]  /*92f0*/  BSYNC.RECONVERGENT B1 ;  /* 0x0000000000017941 */ /* 0x000fea0003800200 */
.L_x_2848:
[----:B------:R-:W-:Y:S04]  /*9300*/  BSSY.RECONVERGENT B1, `(.L_x_2850) ;  /* 0x000001e000017945 */ /* 0x000fe80003800200 */
[----:B------:R-:W-:Y:S05]  /*9310*/  @P3 BRA `(.L_x_2851) ;  /* 0x0000000000703947 */ /* 0x000fea0003800000 */
[----:B------:R-:W-:Y:S01]  /*9320*/  FADD.FTZ R26, R26, -UR5 ;  /* 0x800000051a1a7e21 */ /* 0x000fe20008010000 */
[----:B------:R-:W-:Y:S01]  /*9330*/  FADD.FTZ R27, R27, -UR5 ;  /* 0x800000051b1b7e21 */ /* 0x000fe20008010000 */
[----:B------:R-:W3:Y:S02]  /*9340*/  LDCU.64 UR12, c[0x0][0x3e0] ;  /* 0x00007c00ff0c77ac */ /* 0x000ee40008000a00 */
[----:B012---:R-:W-:Y:S01]  /*9350*/  FMUL.FTZ R3, R26, UR6 ;  /* 0x000000061a037c20 */ /* 0x007fe20008410000 */
[----:B---34-:R-:W-:Y:S01]  /*9360*/  FMUL.FTZ R4, R27, UR6 ;  /* 0x000000061b047c20 */ /* 0x018fe20008410000 */
[----:B------:R-:W0:Y:S02]  /*9370*/  LDCU.64 UR14, c[0x0][0x380] ;  /* 0x00007000ff0e77ac */ /* 0x000e240008000a00 */
[----:B-----5:R-:W-:Y:S01]  /*9380*/  FFMA.FTZ R13, R28, R3, R30 ;  /* 0x000000031c0d7223 */ /* 0x020fe2000001001e */
[----:B------:R-:W-:Y:S01]  /*9390*/  FFMA.FTZ R12, R29, R4, R31 ;  /* 0x000000041d0c7223 */ /* 0x000fe2000001001f */
[----:B------:R-:W-:-:S02]  /*93a0*/  MOV R3, R125 ;  /* 0x0000007d00037202 */ /* 0x000fc40000000f00 */
[----:B------:R-:W-:Y:S01]  /*93b0*/  FMUL.FTZ R2, R13, -1.4426950216293334961 ;  /* 0xbfb8aa3b0d027820 */ /* 0x000fe20000410000 */
[----:B------:R-:W-:-:S05]  /*93c0*/  FMUL.FTZ R5, R12, -1.4426950216293334961 ;  /* 0xbfb8aa3b0c057820 */ /* 0x000fca0000410000 */
        /* <DEDUP_REMOVED lines=17> */
.L_x_2851:
[----:B------:R-:W-:Y:S05]  /*94e0*/  BSYNC.RECONVERGENT B1 ;  /* 0x0000000000017941 */ /* 0x000fea0003800200 */
.L_x_2850:
        /* <DEDUP_REMOVED lines=8> */
[----:B----45:R-:W-:Y:S01]  /*9570*/  FFMA.FTZ R11, R28, R3, R30 ;  /* 0x000000031c0b7223 */ /* 0x030fe2000001001e */
[----:B------:R-:W-:Y:S01]  /*9580*/  FFMA.FTZ R12, R29, R2, R31 ;  /* 0x000000021d0c7223 */ /* 0x000fe2000001001f */
[----:B------:R-:W-:-:S02]  /*9590*/  MOV R2, R122 ;  /* 0x0000007a00027202 */ /* 0x000fc40000000f00 */
[----:B------:R-:W-:Y:S01]  /*95a0*/  FMUL.FTZ R0, R11, -1.4426950216293334961 ;  /* 0xbfb8aa3b0b007820 */ /* 0x000fe20000410000 */
[----:B---3--:R-:W-:Y:S01]  /*95b0*/  FMUL.FTZ R5, R12, -1.4426950216293334961 ;  /* 0xbfb8aa3b0c057820 */ /* 0x008fe20000410000 */
[----:B------:R-:W-:-:S04]  /*95c0*/  MOV R3, R125 ;  /* 0x0000007d00037202 */ /* 0x000fc80000000f00 */
        /* <DEDUP_REMOVED lines=16> */
.L_x_2853:
[----:B------:R-:W-:Y:S05]  /*96d0*/  BSYNC.RECONVERGENT B1 ;  /* 0x0000000000017941 */ /* 0x000fea0003800200 */
.L_x_2852:
        /* <DEDUP_REMOVED lines=25> */
[----:B---3--:R-:W-:Y:S01]  /*9870*/  FMUL.FTZ R5, R42, UR6 ;  /* 0x000000062a057c20 */ /* 0x008fe20008410000 */
        /* <DEDUP_REMOVED lines=22> */
[----:B------:R-:W-:-:S05]  /*99e0*/  F2FP.F16.F32.PACK_AB R9, R16, R9 ;  /* 0x000000091009723e */ /* 0x000fca00000000ff */
[----:B------:R0:W-:Y:S02]  /*99f0*/  STG.E desc[UR8][R4.64], R9 ;  /* 0x0000000904007986 */ /* 0x0001e4000c101908 */
.L_x_2855:
[----:B------:R-:W-:Y:S05]  /*9a00*/  BSYNC.RECONVERGENT B1 ;  /* 0x0000000000017941 */ /* 0x000fea0003800200 */
.L_x_2854:
[----:B------:R-:W-:Y:S04]  /*9a10*/  BSSY.RECONVERGENT B1, `(.L_x_2856) ;  /* 0x000001e000017945 */ /* 0x000fe80003800200 */
[----:B------:R-:W-:Y:S05]  /*9a20*/  @P2 BRA `(.L_x_2857) ;  /* 0x0000000000702947 */ /* 0x000fea0003800000 */
[----:B------:R-:W-:Y:S01]  /*9a30*/  FADD.FTZ R44, R44, -UR5 ;  /* 0x800000052c2c7e21 */ /* 0x000fe20008010000 */
[----:B------:R-:W-:Y:S01]  /*9a40*/  FADD.FTZ R45, R45, -UR5 ;  /* 0x800000052d2d7e21 */ /* 0x000fe20008010000 */
[----:B------:R-:W1:Y:S02]  /*9a50*/  LDCU.64 UR12, c[0x0][0x3e0] ;  /* 0x00007c00ff0c77ac */ /* 0x000e640008000a00 */
[----:B------:R-:W-:Y:S01]  /*9a60*/  FMUL.FTZ R3, R44, UR6 ;  /* 0x000000062c037c20 */ /* 0x000fe20008410000 */
[----:B0--3--:R-:W-:Y:S01]  /*9a70*/  FMUL.FTZ R4, R45, UR6 ;  /* 0x000000062d047c20 */ /* 0x009fe20008410000 */
        /* <DEDUP_REMOVED lines=23> */
.L_x_2857:
[----:B------:R-:W-:Y:S05]  /*9bf0*/  BSYNC.RECONVERGENT B1 ;  /* 0x0000000000017941 */ /* 0x000fea0003800200 */
.L_x_2856:
        /* <DEDUP_REMOVED lines=28> */
[----:B------:R-:W-:-:S05]  /*9dc0*/  F2FP.F16.F32.PACK_AB R9, R12, R9 ;  /* 0x000000090c09723e */ /* 0x000fca00000000ff */
[----:B------:R2:W-:Y:S02]  /*9dd0*/  STG.E desc[UR8][R2.64], R9 ;  /* 0x0000000902007986 */ /* 0x0005e4000c101908 */
.L_x_2859:
[----:B------:R-:W-:Y:S05]  /*9de0*/  BSYNC.RECONVERGENT B1 ;  /* 0x0000000000017941 */ /* 0x000fea0003800200 */
.L_x_2858:
[----:B------:R-:W-:Y:S04]  /*9df0*/  BSSY.RECONVERGENT B1, `(.L_x_2860) ;  /* 0x000001e000017945 */ /* 0x000fe80003800200 */
[----:B------:R-:W-:Y:S05]  /*9e00*/  @P6 BRA `(.L_x_2861) ;  /* 0x0000000000706947 */ /* 0x000fea0003800000 */
[----:B------:R-:W-:Y:S01]  /*9e10*/  FADD.FTZ R48, R48, -UR5 ;  /* 0x8000000530307e21 */ /* 0x000fe20008010000 */
[----:B------:R-:W-:Y:S01]  /*9e20*/  FADD.FTZ R49, R49, -UR5 ;  /* 0x8000000531317e21 */ /* 0x000fe20008010000 */
[----:B------:R-:W4:Y:S01]  /*9e30*/  LDCU.64 UR12, c[0x0][0x3e0] ;  /* 0x00007c00ff0c77ac */ /* 0x000f220008000a00 */
[----:B01-3--:R-:W-:Y:S01]  /*9e40*/  MOV R5, R125 ;  /* 0x0000007d00057202 */ /* 0x00bfe20000000f00 */
[----:B--2---:R-:W-:Y:S01]  /*9e50*/  FMUL.FTZ R3, R48, UR6 ;  /* 0x0000000630037c20 */ /* 0x004fe20008410000 */
        /* <DEDUP_REMOVED lines=23> */
.L_x_2861:
[----:B------:R-:W-:Y:S05]  /*9fd0*/  BSYNC.RECONVERGENT B1 ;  /* 0x0000000000017941 */ /* 0x000fea0003800200 */
.L_x_2860:
[----:B------:R-:W-:Y:S04]  /*9fe0*/  BSSY.RECONVERGENT B1, `(.L_x_2862) ;  /* 0x000001e000017945 */ /* 0x000fe80003800200 */
[----:B------:R-:W-:Y:S05]  /*9ff0*/  @P3 BRA `(.L_x_2863) ;  /* 0x0000000000703947 */ /* 0x000fea0003800000 */
[----:B------:R-:W-:Y:S01]  /*a000*/  FADD.FTZ R50, R50, -UR5 ;  /* 0x8000000532327e21 */ /* 0x000fe20008010000 */
[----:B------:R-:W-:Y:S01]  /*a010*/  FADD.FTZ R51, R51, -UR5 ;  /* 0x8000000533337e21 */ /* 0x000fe20008010000 */
[----:B------:R-:W2:Y:S01]  /*a020*/  LDCU.64 UR12, c[0x0][0x3e0] ;  /* 0x00007c00ff0c77ac */ /* 0x000ea20008000a00 */
[----:B01-3--:R-:W-:Y:S01]  /*a030*/  MOV R5, R125 ;  /* 0x0000007d00057202 */ /* 0x00bfe20000000f00 */
[----:B--2-4-:R-:W-:Y:S01]  /*a040*/  FMUL.FTZ R3, R50, UR6 ;  /* 0x0000000632037c20 */ /* 0x014fe20008410000 */
        /* <DEDUP_REMOVED lines=23> */
.L_x_2863:
[----:B------:R-:W-:Y:S05]  /*a1c0*/  BSYNC.RECONVERGENT B1 ;  /* 0x0000000000017941 */ /* 0x000fea0003800200 */
.L_x_2862:
[----:B------:R-:W-:Y:S04]  /*a1d0*/  BSSY.RECONVERGENT B1, `(.L_x_2864) ;  /* 0x000001e000017945 */ /* 0x000fe80003800200 */
[----:B------:R-:W-:Y:S05]  /*a1e0*/  @P4 BRA `(.L_x_2865) ;  /* 0x0000000000704947 */ /* 0x000fea0003800000 */
[----:B------:R-:W-:Y:S01]  /*a1f0*/  FADD.FTZ R52, R52, -UR5 ;  /* 0x8000000534347e21 */ /* 0x000fe20008010000 */
[----:B------:R-:W-:Y:S01]  /*a200*/  FADD.FTZ R53, R53, -UR5 ;  /* 0x8000000535357e21 */ /* 0x000fe20008010000 */
[----:B------:R-:W1:Y:S02]  /*a210*/  LDCU.64 UR12, c[0x0][0x3e0] ;  /* 0x00007c00ff0c77ac */ /* 0x000e640008000a00 */
[----:B0-2-4-:R-:W-:Y:S01]  /*a220*/  FMUL.FTZ R3, R52, UR6 ;  /* 0x0000000634037c20 */ /* 0x015fe20008410000 */
[----:B-1-3--:R-:W-:Y:S01]  /*a230*/  FMUL.FTZ R4, R53, UR6 ;  /* 0x0000000635047c20 */ /* 0x00afe20008410000 */
        /* <DEDUP_REMOVED lines=23> */
.L_x_2865:
[----:B------:R-:W-:Y:S05]  /*a3b0*/  BSYNC.RECONVERGENT B1 ;  /* 0x0000000000017941 */ /* 0x000fea0003800200 */
.L_x_2864:
        /* <DEDUP_REMOVED lines=42> */
.L_x_2867:
[----:B------:R-:W-:Y:S05]  /*a660*/  BSYNC.RECONVERGENT B1 ;  /* 0x0000000000017941 */ /* 0x000fea0003800200 */
.L_x_2866:
        /* <DEDUP_REMOVED lines=30> */
.L_x_2869:
[----:B------:R-:W-:Y:S05]  /*a850*/  BSYNC.RECONVERGENT B1 ;  /* 0x0000000000017941 */ /* 0x000fea0003800200 */
.L_x_2868:
[----:B------:R-:W-:Y:S04]  /*a860*/  BSSY.RECONVERGENT B1, `(.L_x_2870) ;  /* 0x000001e000017945 */ /* 0x000fe80003800200 */
[----:B------:R-:W-:Y:S05]  /*a870*/  @P4 BRA `(.L_x_2871) ;  /* 0x0000000000704947 */ /* 0x000fea0003800000 */
[----:B------:R-:W-:Y:S01]  /*a880*/  FADD.FTZ R58, R58, -UR5 ;  /* 0x800000053a3a7e21 */ /* 0x000fe20008010000 */
[----:B------:R-:W-:Y:S01]  /*a890*/  FADD.FTZ R59, R59, -UR5 ;  /* 0x800000053b3b7e21 */ /* 0x000fe20008010000 */
[----:B------:R-:W3:Y:S02]  /*a8a0*/  LDCU.64 UR12, c[0x0][0x3e0] ;  /* 0x00007c00ff0c77ac */ /* 0x000ee40008000a00 */
[----:B0-2-4-:R-:W-:Y:S01]  /*a8b0*/  FMUL.FTZ R3, R58, UR6 ;  /* 0x000000063a037c20 */ /* 0x015fe20008410000 */
[----:B------:R-:W-:Y:S01]  /*a8c0*/  FMUL.FTZ R2, R59, UR6 ;  /* 0x000000063b027c20 */ /* 0x000fe20008410000 */
[----:B------:R-:W0:Y:S02]  /*a8d0*/  LDCU.64 UR14, c[0x0][0x380] ;  /* 0x00007000ff0e77ac */ /* 0x000e240008000a00 */
[----:B-1---5:R-:W-:Y:S01]  /*a8e0*/  FFMA.FTZ R9, R28, R3, R30 ;  /* 0x000000031c097223 */ /* 0x022fe2000001001e */
        /* <DEDUP_REMOVED lines=21> */
.L_x_2871:
[----:B------:R-:W-:Y:S05]  /*aa40*/  BSYNC.RECONVERGENT B1 ;  /* 0x0000000000017941 */ /* 0x000fea0003800200 */
.L_x_2870:
        /* <DEDUP_REMOVED lines=30> */
.L_x_2873:
[----:B------:R-:W-:Y:S05]  /*ac30*/  BSYNC.RECONVERGENT B1 ;  /* 0x0000000000017941 */ /* 0x000fea0003800200 */
.L_x_2872:
        /* <DEDUP_REMOVED lines=16> */
[----:B------:R-:W0:Y:S02]  /*ad40*/  LDCU.64 UR12, c[0x0][0x3e0] ;  /* 0x00007c00ff0c77ac */ /* 0x000e240008000a00 */
[----:B------:R-:W-:Y:S01]  /*ad50*/  FMUL.FTZ R3, R62, UR6 ;  /* 0x000000063e037c20 */ /* 0x000fe20008410000 */
[----:B-1-3--:R-:W-:Y:S01]  /*ad60*/  FMUL.FTZ R4, R63, UR6 ;  /* 0x000000063f047c20 */ /* 0x00afe20008410000 */
[----:B------:R-:W1:Y:S02]  /*ad70*/  LDCU.64 UR14, c[0x0][0x380] ;  /* 0x00007000ff0e77ac */ /* 0x000e640008000a00 */
[----:B-----5:R-:W-:Y:S01]  /*ad80*/  FFMA.FTZ R9, R28, R3, R30 ;  /* 0x000000031c097223 */ /* 0x020fe2000001001e */
[----:B------:R-:W-:Y:S01]  /*ad90*/  FFMA.FTZ R8, R29, R4, R31 ;  /* 0x000000041d087223 */ /* 0x000fe2000001001f */
[----:B------:R-:W-:-:S02]  /*ada0*/  MOV R3, R125 ;  /* 0x0000007d00037202 */ /* 0x000fc40000000f00 */
        /* <DEDUP_REMOVED lines=17> */
[----:B------:R-:W-:-:S05]  /*aec0*/  F2FP.F16.F32.PACK_AB R9, R9, R0 ;  /* 0x000000000909723e */ /* 0x000fca00000000ff */
[----:B------:R0:W-:Y:S02]  /*aed0*/  STG.E desc[UR8][R4.64], R9 ;  /* 0x0000000904007986 */ /* 0x0001e4000c101908 */
.L_x_2875:
[----:B------:R-:W-:Y:S05]  /*aee0*/  BSYNC.RECONVERGENT B1 ;  /* 0x0000000000017941 */ /* 0x000fea0003800200 */
.L_x_2874:
[----:B------:R-:W-:Y:S04]  /*aef0*/  BSSY.RECONVERGENT B1, `(.L_x_2876) ;  /* 0x000001e000017945 */ /* 0x000fe80003800200 */
[----:B------:R-:W-:Y:S05]  /*af00*/  @P6 BRA `(.L_x_2877) ;  /* 0x0000000000706947 */ /* 0x000fea0003800000 */
[----:B------:R-:W-:Y:S01]  /*af10*/  FADD.FTZ R64, R64, -UR5 ;  /* 0x8000000540407e21 */ /* 0x000fe20008010000 */
[----:B------:R-:W-:Y:S01]  /*af20*/  FADD.FTZ R65, R65, -UR5 ;  /* 0x8000000541417e21 */ /* 0x000fe20008010000 */
[----:B------:R-:W2:Y:S02]  /*af30*/  LDCU.64 UR12, c[0x0][0x3e0] ;  /* 0x00007c00ff0c77ac */ /* 0x000ea40008000a00 */
[----:B------:R-:W-:Y:S01]  /*af40*/  FMUL.FTZ R3, R64, UR6 ;  /* 0x0000000640037c20 */ /* 0x000fe20008410000 */
[----:B------:R-:W-:Y:S01]  /*af50*/  FMUL.FTZ R2, R65, UR6 ;  /* 0x0000000641027c20 */ /* 0x000fe20008410000 */
[----:B------:R-:W4:Y:S02]  /*af60*/  LDCU.64 UR14, c[0x0][0x380] ;  /* 0x00007000ff0e77ac */ /* 0x000f240008000a00 */
[----:B-----5:R-:W-:Y:S01]  /*af70*/  FFMA.FTZ R7, R28, R3, R30 ;  /* 0x000000031c077223 */ /* 0x020fe2000001001e */
[----:B01----:R-:W-:Y:S01]  /*af80*/  FFMA.FTZ R9, R29, R2, R31 ;  /* 0x000000021d097223 */ /* 0x003fe2000001001f */
[----:B------:R-:W-:-:S02]  /*af90*/  MOV R2, R122 ;  /* 0x0000007a00027202 */ /* 0x000fc40000000f00 */
[----:B------:R-:W-:Y:S01]  /*afa0*/  FMUL.FTZ R0, R7, -1.4426950216293334961 ;  /* 0xbfb8aa3b07007820 */ /* 0x000fe20000410000 */
[----:B---3--:R-:W-:Y:S01]  /*afb0*/  FMUL.FTZ R5, R9, -1.4426950216293334961 ;  /* 0xbfb8aa3b09057820 */ /* 0x008fe20000410000 */
[----:B------:R-:W-:-:S04]  /*afc0*/  MOV R3, R125 ;  /* 0x0000007d00037202 */ /* 0x000fc80000000f00 */
        /* <DEDUP_REMOVED lines=14> */
[----:B------:R-:W-:-:S05]  /*b0b0*/  F2FP.F16.F32.PACK_AB R7, R7, R0 ;  /* 0x000000000707723e */ /* 0x000fca00000000ff */
[----:B------:R2:W-:Y:S02]  /*b0c0*/  STG.E desc[UR8][R4.64], R7 ;  /* 0x0000000704007986 */ /* 0x0005e4000c101908 */
.L_x_2877:
[----:B------:R-:W-:Y:S05]  /*b0d0*/  BSYNC.RECONVERGENT B1 ;  /* 0x0000000000017941 */ /* 0x000fea0003800200 */
.L_x_2876:
[----:B------:R-:W-:Y:S04]  /*b0e0*/  BSSY.RECONVERGENT B1, `(.L_x_2878) ;  /* 0x000001e000017945 */ /* 0x000fe80003800200 */
[----:B------:R-:W-:Y:S05]  /*b0f0*/  @P1 BRA `(.L_x_2879) ;  /* 0x0000000000701947 */ /* 0x000fea0003800000 */
[----:B------:R-:W-:Y:S01]  /*b100*/  FADD.FTZ R66, R66, -UR5 ;  /* 0x8000000542427e21 */ /* 0x000fe20008010000 */
[----:B------:R-:W-:Y:S01]  /*b110*/  FADD.FTZ R67, R67, -UR5 ;  /* 0x8000000543437e21 */ /* 0x000fe20008010000 */
[----:B------:R-:W4:Y:S02]  /*b120*/  LDCU.64 UR12, c[0x0][0x3e0] ;  /* 0x00007c00ff0c77ac */ /* 0x000f240008000a00 */
[----:B------:R-:W-:Y:S01]  /*b130*/  FMUL.FTZ R3, R66, UR6 ;  /* 0x0000000642037c20 */ /* 0x000fe20008410000 */
[----:B------:R-:W-:Y:S01]  /*b140*/  FMUL.FTZ R2, R67, UR6 ;  /* 0x0000000643027c20 */ /* 0x000fe20008410000 */
[----:B------:R-:W4:Y:S02]  /*b150*/  LDCU.64 UR14, c[0x0][0x380] ;  /* 0x00007000ff0e77ac */ /* 0x000f240008000a00 */
[----:B--2--5:R-:W-:Y:S01]  /*b160*/  FFMA.FTZ R7, R28, R3, R30 ;  /* 0x000000031c077223 */ /* 0x024fe2000001001e */
[----:B01----:R-:W-:Y:S01]  /*b170*/  FFMA.FTZ R9, R29, R2, R31 ;  /* 0x000000021d097223 */ /* 0x003fe2000001001f */
[----:B------:R-:W-:-:S02]  /*b180*/  MOV R2, R122 ;  /* 0x0000007a00027202 */ /* 0x000fc40000000f00 */
[----:B------:R-:W-:Y:S01]  /*b190*/  FMUL.FTZ R0, R7, -1.4426950216293334961 ;  /* 0xbfb8aa3b07007820 */ /* 0x000fe20000410000 */
[----:B---3--:R-:W-:Y:S01]  /*b1a0*/  FMUL.FTZ R5, R9, -1.4426950216293334961 ;  /* 0xbfb8aa3b09057820 */ /* 0x008fe20000410000 */
[----:B------:R-:W-:-:S04]  /*b1b0*/  MOV R3, R125 ;  /* 0x0000007d00037202 */ /* 0x000fc80000000f00 */
        /* <DEDUP_REMOVED lines=14> */
[----:B------:R-:W-:-:S05]  /*b2a0*/  F2FP.F16.F32.PACK_AB R7, R7, R0 ;  /* 0x000000000707723e */ /* 0x000fca00000000ff */
[----:B------:R4:W-:Y:S02]  /*b2b0*/  STG.E desc[UR8][R4.64], R7 ;  /* 0x0000000704007986 */ /* 0x0009e4000c101908 */
.L_x_2879:
[----:B------:R-:W-:Y:S05]  /*b2c0*/  BSYNC.RECONVERGENT B1 ;  /* 0x0000000000017941 */ /* 0x000fea0003800200 */
.L_x_2878:
        /* <DEDUP_REMOVED lines=30> */
.L_x_2881:
[----:B------:R-:W-:Y:S05]  /*b4b0*/  BSYNC.RECONVERGENT B1 ;  /* 0x0000000000017941 */ /* 0x000fea0003800200 */
.L_x_2880:
        /* <DEDUP_REMOVED lines=30> */
.L_x_2883:
[----:B------:R-:W-:Y:S05]  /*b6a0*/  BSYNC.RECONVERGENT B1 ;  /* 0x0000000000017941 */ /* 0x000fea0003800200 */
.L_x_2882:
        /* <DEDUP_REMOVED lines=28> */
.L_x_2821:
[----:B------:R-:W-:Y:S05]  /*b870*/  BSYNC.RECONVERGENT B0 ;  /* 0x0000000000007941 */ /* 0x000fea0003800200 */
.L_x_2757:
        /* <DEDUP_REMOVED lines=8> */
.L_x_2885:
        /* <DEDUP_REMOVED lines=16> */
.L_x_4786:


//--------------------- .text._Z35group_norm_nhwc_fwd_one_pass_kernelI11Fp16IOFp32WLi512ELi98ELi392EEv26Group_norm_nhwc_fwd_params --------------------------
	.section	.text._Z35group_norm_nhwc_fwd_one_pass_kernelI11Fp16IOFp32WLi512ELi98ELi392EEv26Group_norm_nhwc_fwd_params,"ax",@progbits
	.align	128
        .global         _Z35group_norm_nhwc_fwd_one_pass_kernelI11Fp16IOFp32WLi512ELi98ELi392EEv26Group_norm_nhwc_fwd_params
        .type           _Z35group_norm_nhwc_fwd_one_pass_kernelI11Fp16IOFp32WLi512ELi98ELi392EEv26Group_norm_nhwc_fwd_params,@function
        .size           _Z35group_norm_nhwc_fwd_one_pass_kernelI11Fp16IOFp32WLi512ELi98ELi392EEv26Group_norm_nhwc_fwd_params,(.L_x_4787 - _Z35group_norm_nhwc_fwd_one_pass_kernelI11Fp16IOFp32WLi512ELi98ELi392EEv26Group_norm_nhwc_fwd_params)
        .other          _Z35group_norm_nhwc_fwd_one_pass_kernelI11Fp16IOFp32WLi512ELi98ELi392EEv26Group_norm_nhwc_fwd_params,@"STO_CUDA_ENTRY STV_DEFAULT"
_Z35group_norm_nhwc_fwd_one_pass_kernelI11Fp16IOFp32WLi512ELi98ELi392EEv26Group_norm_nhwc_fwd_params:
.text._Z35group_norm_nhwc_fwd_one_pass_kernelI11Fp16IOFp32WLi512ELi98ELi392EEv26Group_norm_nhwc_fwd_params:
[----:B------:R-:W0:Y:S08]  /*0000*/  LDC R1, c[0x0][0x37c] ;  /* 0x0000df00ff017b82 */ /* 0x000e300000000800 */
[----:B------:R-:W1:Y:S01]  /*0010*/  LDC R0, c[0x0][0x3c8] ;  /* 0x0000f200ff007b82 */ /* 0x000e620000000800 */
[----:B------:R-:W1:Y:S01]  /*0020*/  LDCU UR4, c[0x0][0x3f8] ;  /* 0x00007f00ff0477ac */ /* 0x000e620008000800 */
[----:B0-----:R-:W-:-:S06]  /*0030*/  IADD3 R1, PT, PT, R1, -0x110, RZ ;  /* 0xfffffef001017810 */ /* 0x001fcc0007ffe0ff */
        /* <DEDUP_REMOVED lines=8> */
[----:B------:R-:W-:Y:S01]  /*00c0*/  IMAD.MOV.U32 R13, RZ, RZ, RZ ;  /* 0x000000ffff0d7224 */ /* 0x000fe200078e00ff */
[----:B------:R-:W-:Y:S01]  /*00d0*/  IADD3 R7, PT, PT, R1, 0x10, RZ ;  /* 0x0000001001077810 */ /* 0x000fe20007ffe0ff */
[----:B------:R-:W3:Y:S03]  /*00e0*/  LDCU.64 UR10, c[0x0][0x3e8] ;  /* 0x00007d00ff0a77ac */ /* 0x000ee60008000a00 */
[----:B------:R-:W4:Y:S01]  /*00f0*/  LDC R2, c[0x0][0x404] ;  /* 0x00010100ff027b82 */ /* 0x000f220000000800 */
        /* <DEDUP_REMOVED lines=8> */
[----:B----4-:R-:W-:-:S04]  /*0180*/  IMAD R3, R2, UR4, R3 ;  /* 0x0000000402037c24 */ /* 0x010fc8000f8e0203 */
[----:B------:R-:W-:Y:S01]  /*0190*/  IMAD R0, R0, 0x31, RZ ;  /* 0x0000003100007824 */ /* 0x000fe200078e02ff */
[----:B---3--:R-:W-:Y:S02]  /*01a0*/  ISETP.GE.U32.AND P0, PT, R3, UR10, PT ;  /* 0x0000000a03007c0c */ /* 0x008fe4000bf06070 */
[----:B------:R-:W-:Y:S01]  /*01b0*/  SHF.R.S32.HI R2, RZ, 0x1f, R3 ;  /* 0x0000001fff027819 */ /* 0x000fe20000011403 */
[----:B------:R-:W-:Y:S01]  /*01c0*/  IMAD.MOV R0, RZ, RZ, -R0 ;  /* 0x000000ffff007224 */ /* 0x000fe200078e0a00 */
[----:B------:R-:W-:Y:S02]  /*01d0*/  @P1 LOP3.LUT R11, R11, 0x200000, RZ, 0xfc, !PT ;  /* 0x002000000b0b1812 */ /* 0x000fe400078efcff */
[----:B------:R-:W-:Y:S02]  /*01e0*/  ISETP.GE.AND.EX P0, PT, R2, UR11, PT, P0 ;  /* 0x0000000b02007c0c */ /* 0x000fe4000bf06300 */
[----:B------:R-:W-:-:S04]  /*01f0*/  PRMT R0, R0, 0x7710, RZ ;  /* 0x0000771000007816 */ /* 0x000fc800000000ff */
[----:B------:R-:W-:Y:S02]  /*0200*/  IADD3 R0, PT, PT, R0, R5, RZ ;  /* 0x0000000500007210 */ /* 0x000fe40007ffe0ff */
[----:B------:R-:W-:-:S03]  /*0210*/  MOV R5, UR5 ;  /* 0x0000000500057c02 */ /* 0x000fc60008000f00 */
[----:B------:R-:W-:-:S05]  /*0220*/  IMAD.SHL.U32 R0, R0, 0x2, RZ ;  /* 0x0000000200007824 */ /* 0x000fca00078e00ff */
[----:B------:R-:W-:-:S07]  /*0230*/  LOP3.LUT R4, R0, 0xffff, RZ, 0xc0, !PT ;  /* 0x0000ffff00047812 */ /* 0x000fce00078ec0ff */
.L_x_2921:
[----:B------:R-:W0:Y:S01]  /*0240*/  LDC R6, c[0x0][0x3f8] ;  /* 0x0000fe00ff067b82 */ /* 0x000e220000000800 */
[----:B-1----:R-:W1:Y:S01]  /*0250*/  LDCU.64 UR8, c[0x0][0x3e8] ;  /* 0x00007d00ff0877ac */ /* 0x002e620008000a00 */
[C---:B------:R-:W-:Y:S01]  /*0260*/  IADD3 R21, PT, PT, R3.reuse, 0x8, RZ ;  /* 0x0000000803157810 */ /* 0x040fe20007ffe0ff */
[C---:B-----5:R-:W-:Y:S01]  /*0270*/  VIADD R27, R3.reuse, 0x18 ;  /* 0x00000018031b7836 */ /* 0x060fe20000000000 */
[----:B------:R-:W-:Y:S01]  /*0280*/  IADD3 R25, PT, PT, R3, 0x10, RZ ;  /* 0x0000001003197810 */ /* 0x000fe20007ffe0ff */
[----:B--2---:R-:W2:Y:S01]  /*0290*/  LDCU.64 UR4, c[0x0][0x3f0] ;  /* 0x00007e00ff0477ac */ /* 0x004ea20008000a00 */
[----:B------:R-:W-:Y:S02]  /*02a0*/  LOP3.LUT R11, R11, 0xfff7ffff, RZ, 0xc0, !PT ;  /* 0xfff7ffff0b0b7812 */ /* 0x000fe400078ec0ff */
[----:B------:R-:W-:Y:S01]  /*02b0*/  SHF.R.S32.HI R23, RZ, 0x1f, R25 ;  /* 0x0000001fff177819 */ /* 0x000fe20000011419 */
[----:B---3--:R-:W3:Y:S01]  /*02c0*/  @!P0 LDC.64 R34, c[0x0][0x3e0] ;  /* 0x0000f800ff228b82 */ /* 0x008ee20000000a00 */
[----:B------:R-:W-:-:S02]  /*02d0*/  SHF.R.S32.HI R31, RZ, 0x1f, R27 ;  /* 0x0000001fff1f7819 */ /* 0x000fc4000001141b */
[----:B------:R-:W-:Y:S02]  /*02e0*/  IADD3 R29, PT, PT, R3, 0x20, RZ ;  /* 0x00000020031d7810 */ /* 0x000fe40007ffe0ff */
[----:B------:R-:W-:Y:S02]  /*02f0*/  @!P0 SHF.R.S32.HI R39, RZ, 0x1f, R3 ;  /* 0x0000001fff278819 */ /* 0x000fe40000011403 */
[----:B------:R-:W-:Y:S01]  /*0300*/  SHF.R.S32.HI R33, RZ, 0x1f, R29 ;  /* 0x0000001fff217819 */ /* 0x000fe2000001141d */
[----:B----4-:R-:W4:Y:S01]  /*0310*/  @!P0 LDC.64 R36, c[0x0][0x390] ;  /* 0x0000e400ff248b82 */ /* 0x010f220000000a00 */
[----:B------:R-:W-:Y:S02]  /*0320*/  LOP3.LUT R17, R17, 0x7fffffff, RZ, 0xc0, !PT ;  /* 0x7fffffff11117812 */ /* 0x000fe400078ec0ff */
[----:B0-----:R-:W-:-:S04]  /*0330*/  IABS R15, R6 ;  /* 0x00000006000f7213 */ /* 0x001fc80000000000 */
[----:B------:R-:W0:Y:S08]  /*0340*/  I2F.RP R0, R15 ;  /* 0x0000000f00007306 */ /* 0x000e300000209400 */
[----:B0-----:R-:W0:Y:S02]  /*0350*/  MUFU.RCP R0, R0 ;  /* 0x0000000000007308 */ /* 0x001e240000001000 */
[----:B0-----:R-:W-:-:S06]  /*0360*/  VIADD R8, R0, 0xffffffe ;  /* 0x0ffffffe00087836 */ /* 0x001fcc0000000000 */
[----:B------:R0:W5:Y:S02]  /*0370*/  F2I.FTZ.U32.TRUNC.NTZ R9, R8 ;  /* 0x0000000800097305 */ /* 0x000164000021f000 */
[----:B0-----:R-:W-:Y:S01]  /*0380*/  IMAD.MOV.U32 R8, RZ, RZ, RZ ;  /* 0x000000ffff087224 */ /* 0x001fe200078e00ff */
[----:B-----5:R-:W-:-:S05]  /*0390*/  IADD3 R2, PT, PT, RZ, -R9, RZ ;  /* 0x80000009ff027210 */ /* 0x020fca0007ffe0ff */
[----:B------:R-:W-:Y:S01]  /*03a0*/  IMAD R19, R2, R15, RZ ;  /* 0x0000000f02137224 */ /* 0x000fe200078e02ff */
[----:B------:R-:W-:-:S03]  /*03b0*/  IABS R2, R5 ;  /* 0x0000000500027213 */ /* 0x000fc60000000000 */
[----:B------:R-:W-:Y:S01]  /*03c0*/  IMAD.HI.U32 R9, R9, R19, R8 ;  /* 0x0000001309097227 */ /* 0x000fe200078e0008 */
[----:B------:R-:W-:-:S05]  /*03d0*/  SHF.R.S32.HI R19, RZ, 0x1f, R21 ;  /* 0x0000001fff137819 */ /* 0x000fca0000011415 */
[----:B------:R-:W-:-:S05]  /*03e0*/  IMAD.HI.U32 R9, R9, R2, RZ ;  /* 0x0000000209097227 */ /* 0x000fca00078e00ff */
[----:B------:R-:W-:-:S05]  /*03f0*/  IADD3 R0, PT, PT, -R9, RZ, RZ ;  /* 0x000000ff09007210 */ /* 0x000fca0007ffe1ff */
[----:B------:R-:W-:-:S05]  /*0400*/  IMAD R0, R15, R0, R2 ;  /* 0x000000000f007224 */ /* 0x000fca00078e0202 */
[----:B------:R-:W-:-:S13]  /*0410*/  ISETP.GT.U32.AND P2, PT, R15, R0, PT ;  /* 0x000000000f00720c */ /* 0x000fda0003f44070 */
[----:B------:R-:W-:Y:S01]  /*0420*/  @!P2 IMAD.IADD R0, R0, 0x1, -R15 ;  /* 0x000000010000a824 */ /* 0x000fe200078e0a0f */
[----:B------:R-:W-:Y:S02]  /*0430*/  @!P2 IADD3 R9, PT, PT, R9, 0x1, RZ ;  /* 0x000000010909a810 */ /* 0x000fe40007ffe0ff */
[----:B------:R-:W-:Y:S02]  /*0440*/  ISETP.NE.AND P2, PT, R6, RZ, PT ;  /* 0x000000ff0600720c */ /* 0x000fe40003f45270 */
[----:B------:R-:W-:Y:S02]  /*0450*/  ISETP.GE.U32.AND P1, PT, R0, R15, PT ;  /* 0x0000000f0000720c */ /* 0x000fe40003f26070 */
[----:B------:R-:W-:-:S04]  /*0460*/  LOP3.LUT R0, R5, R6, RZ, 0x3c, !PT ;  /* 0x0000000605007212 */ /* 0x000fc800078e3cff */
[----:B------:R-:W-:-:S07]  /*0470*/  ISETP.GE.AND P3, PT, R0, RZ, PT ;  /* 0x000000ff0000720c */ /* 0x000fce0003f66270 */
[----:B------:R-:W-:Y:S01]  /*0480*/  @P1 VIADD R9, R9, 0x1 ;  /* 0x0000000109091836 */ /* 0x000fe20000000000 */
[----:B-1----:R-:W-:-:S04]  /*0490*/  ISETP.GE.U32.AND P1, PT, R21, UR8, PT ;  /* 0x0000000815007c0c */ /* 0x002fc8000bf26070 */
[----:B------:R-:W-:Y:S02]  /*04a0*/  MOV R15, R9 ;  /* 0x00000009000f7202 */ /* 0x000fe40000000f00 */
[----:B------:R-:W-:Y:S02]  /*04b0*/  ISETP.GE.AND.EX P4, PT, R19, UR9, PT, P1 ;  /* 0x0000000913007c0c */ /* 0x000fe4000bf86310 */
[----:B------:R-:W-:Y:S01]  /*04c0*/  ISETP.GE.U32.AND P1, PT, R29, UR8, PT ;  /* 0x000000081d007c0c */ /* 0x000fe2000bf26070 */
[----:B------:R-:W-:Y:S01]  /*04d0*/  @!P3 IMAD.MOV R15, RZ, RZ, -R15 ;  /* 0x000000ffff0fb224 */ /* 0x000fe200078e0a0f */
[----:B------:R-:W-:Y:S02]  /*04e0*/  @!P2 LOP3.LUT R15, RZ, R6, RZ, 0x33, !PT ;  /* 0x00000006ff0fa212 */ /* 0x000fe400078e33ff */
[----:B------:R-:W-:-:S03]  /*04f0*/  ISETP.GE.U32.AND P2, PT, R25, UR8, PT ;  /* 0x0000000819007c0c */ /* 0x000fc6000bf46070 */
[----:B------:R-:W-:Y:S01]  /*0500*/  IMAD.MOV R0, RZ, RZ, -R15 ;  /* 0x000000ffff007224 */ /* 0x000fe200078e0a0f */
        /* <DEDUP_REMOVED lines=8> */
[----:B------:R-:W-:Y:S01]  /*0590*/  ISETP.GE.AND.EX P5, PT, R31, UR9, PT, P2 ;  /* 0x000000091f007c0c */ /* 0x000fe2000bfa6320 */
[----:B--2---:R-:W-:Y:S01]  /*05a0*/  IMAD R0, R0, UR4, RZ ;  /* 0x0000000400007c24 */ /* 0x004fe2000f8e02ff */
[----:B------:R-:W-:Y:S01]  /*05b0*/  IADD3 R84, P3, PT, R9, R4, RZ ;  /* 0x0000000409547210 */ /* 0x000fe20007f7e0ff */
[----:B------:R-:W1:Y:S01]  /*05c0*/  @!P6 LDC.64 R42, c[0x0][0x3e0] ;  /* 0x0000f800ff2aeb82 */ /* 0x000e620000000a00 */
[----:B------:R-:W-:Y:S01]  /*05d0*/  @P6 LOP3.LUT R11, R11, 0x40000, RZ, 0xfc, !PT ;  /* 0x000400000b0b6812 */ /* 0x000fe200078efcff */
[----:B------:R-:W-:Y:S01]  /*05e0*/  IMAD R87, R15, UR5, R0 ;  /* 0x000000050f577c24 */ /* 0x000fe2000f8e0200 */
[----:B------:R-:W-:Y:S01]  /*05f0*/  LEA.HI.X.SX32 R85, R9, RZ, 0x1, P3 ;  /* 0x000000ff09557211 */ /* 0x000fe200018f0eff */
[----:B---3--:R-:W-:Y:S01]  /*0600*/  @!P0 IMAD R0, R39, R34, RZ ;  /* 0x0000002227008224 */ /* 0x008fe200078e02ff */
[----:B------:R-:W-:-:S02]  /*0610*/  LOP3.LUT P3, RZ, R11, 0x80000, RZ, 0xc0, !PT ;  /* 0x000800000bff7812 */ /* 0x000fc4000786c0ff */
[----:B------:R-:W-:Y:S01]  /*0620*/  ISETP.GE.AND.EX P4, PT, R33, UR9, PT, P1 ;  /* 0x0000000921007c0c */ /* 0x000fe2000bf86310 */
[----:B------:R-:W-:Y:S01]  /*0630*/  IMAD.WIDE.U32 R84, R15, UR4, R84 ;  /* 0x000000040f547c25 */ /* 0x000fe2000f8e0054 */
[----:B------:R-:W2:Y:S01]  /*0640*/  @!P6 LDC.64 R44, c[0x0][0x390] ;  /* 0x0000e400ff2ceb82 */ /* 0x000ea20000000a00 */
[----:B------:R-:W-:Y:S02]  /*0650*/  LOP3.LUT R11, R11, 0xfffdffff, RZ, 0xc0, !PT ;  /* 0xfffdffff0b0b7812 */ /* 0x000fe400078ec0ff */
[----:B------:R-:W-:Y:S01]  /*0660*/  IMAD.IADD R87, R85, 0x1, R87 ;  /* 0x0000000155577824 */ /* 0x000fe200078e0257 */
[-C--:B------:R-:W-:Y:S01]  /*0670*/  @!P0 MOV R86, R84.reuse ;  /* 0x0000005400568202 */ /* 0x080fe20000000f00 */
[C---:B------:R-:W-:Y:S01]  /*0680*/  @!P0 IMAD R35, R3.reuse, R35, R0 ;  /* 0x0000002303238224 */ /* 0x040fe200078e0200 */
[----:B------:R-:W-:Y:S02]  /*0690*/  @!P6 MOV R22, R84 ;  /* 0x000000540016e202 */ /* 0x000fe40000000f00 */
[----:B------:R-:W3:Y:S01]  /*06a0*/  @!P5 LDC.64 R46, c[0x0][0x3e0] ;  /* 0x0000f800ff2edb82 */ /* 0x000ee20000000a00 */
[----:B------:R-:W-:Y:S01]  /*06b0*/  @!P0 IMAD.WIDE.U32 R14, R3, R34, R86 ;  /* 0x00000022030e8225 */ /* 0x000fe200078e0056 */
[----:B------:R-:W-:-:S02]  /*06c0*/  @!P3 MOV R18, R84 ;  /* 0x000000540012b202 */ /* 0x000fc40000000f00 */
[----:B------:R-:W-:Y:S01]  /*06d0*/  @!P5 MOV R24, R84 ;  /* 0x000000540018d202 */ /* 0x000fe20000000f00 */
[----:B0-----:R-:W-:Y:S01]  /*06e0*/  @!P3 IMAD R2, R19, R40, RZ ;  /* 0x000000281302b224 */ /* 0x001fe200078e02ff */
[C---:B----4-:R-:W-:Y:S01]  /*06f0*/  @!P0 LEA R0, P1, R14.reuse, R36, 0x1 ;  /* 0x000000240e008211 */ /* 0x050fe200078208ff */
[----:B------:R-:W-:Y:S01]  /*0700*/  @!P3 IMAD.MOV.U32 R19, RZ, RZ, R87 ;  /* 0x000000ffff13b224 */ /* 0x000fe200078e0057 */
[----:B------:R-:W0:Y:S01]  /*0710*/  @!P3 LDC.64 R38, c[0x0][0x390] ;  /* 0x0000e400ff26bb82 */ /* 0x000e220000000a00 */
[----:B------:R-:W-:Y:S01]  /*0720*/  @!P0 IMAD.IADD R15, R15, 0x1, R35 ;  /* 0x000000010f0f8824 */ /* 0x000fe200078e0223 */
[----:B------:R-:W-:Y:S01]  /*0730*/  @!P4 MOV R26, R84 ;  /* 0x00000054001ac202 */ /* 0x000fe20000000f00 */
[----:B------:R-:W-:Y:S01]  /*0740*/  @!P3 IMAD R35, R21, R41, R2 ;  /* 0x000000291523b224 */ /* 0x000fe200078e0202 */
[----:B------:R-:W-:Y:S01]  /*0750*/  @P5 LOP3.LUT R11, R11, 0x20000, RZ, 0xfc, !PT ;  /* 0x000200000b0b5812 */ /* 0x000fe200078efcff */
[----:B-1----:R-:W-:Y:S01]  /*0760*/  @!P6 IMAD R2, R23, R42, RZ ;  /* 0x0000002a1702e224 */ /* 0x002fe200078e02ff */
[----:B------:R-:W-:Y:S01]  /*0770*/  @!P0 LEA.HI.X R15, R14, R37, R15, 0x1, P1 ;  /* 0x000000250e0f8211 */ /* 0x000fe200008f0c0f */
[----:B------:R-:W-:Y:S01]  /*0780*/  @!P3 IMAD.WIDE.U32 R18, R21, R40, R18 ;  /* 0x000000281512b225 */ /* 0x000fe200078e0012 */
[----:B------:R-:W1:Y:S01]  /*0790*/  @!P4 LDC.64 R50, c[0x0][0x3e0] ;  /* 0x0000f800ff32cb82 */ /* 0x000e620000000a00 */
[----:B------:R-:W-:-:S02]  /*07a0*/  LOP3.LUT R11, R11, 0xfffeffff, RZ, 0xc0, !PT ;  /* 0xfffeffff0b0b7812 */ /* 0x000fc400078ec0ff */
[----:B------:R-:W-:Y:S02]  /*07b0*/  @!P6 IMAD.MOV.U32 R23, RZ, RZ, R87 ;  /* 0x000000ffff17e224 */ /* 0x000fe400078e0057 */
[----:B------:R-:W-:Y:S01]  /*07c0*/  @!P6 IMAD R37, R25, R43, R2 ;  /* 0x0000002b1925e224 */ /* 0x000fe200078e0202 */
[----:B------:R-:W-:Y:S01]  /*07d0*/  @!P3 IADD3 R2, PT, PT, R19, R35, RZ ;  /* 0x000000231302b210 */ /* 0x000fe20007ffe0ff */
[----:B------:R-:W-:Y:S01]  /*07e0*/  @!P6 IMAD.WIDE.U32 R22, R25, R42, R22 ;  /* 0x0000002a1916e225 */ /* 0x000fe200078e0016 */
[----:B------:R-:W4:Y:S01]  /*07f0*/  @!P5 LDC.64 R48, c[0x0][0x390] ;  /* 0x0000e400ff30db82 */ /* 0x000f220000000a00 */
[----:B------:R-:W-:Y:S02]  /*0800*/  @P4 LOP3.LUT R11, R11, 0x10000, RZ, 0xfc, !PT ;  /* 0x000100000b0b4812 */ /* 0x000fe400078efcff */
[----:B---3--:R-:W-:Y:S02]  /*0810*/  @!P5 IMAD R4, R31, R46, RZ ;  /* 0x0000002e1f04d224 */ /* 0x008fe400078e02ff */
[----:B------:R-:W-:Y:S01]  /*0820*/  @!P5 IMAD.MOV.U32 R25, RZ, RZ, R87 ;  /* 0x000000ffff19d224 */ /* 0x000fe200078e0057 */
[----:B------:R-:W-:Y:S01]  /*0830*/  LOP3.LUT R11, R11, 0xffff7fff, RZ, 0xc0, !PT ;  /* 0xffff7fff0b0b7812 */ /* 0x000fe200078ec0ff */
[C---:B------:R-:W-:Y:S01]  /*0840*/  @!P5 IMAD R31, R27.reuse, R47, R4 ;  /* 0x0000002f1b1fd224 */ /* 0x040fe200078e0204 */
[----:B------:R-:W3:Y:S01]  /*0850*/  @!P4 LDC.64 R54, c[0x0][0x390] ;  /* 0x0000e400ff36cb82 */ /* 0x000ee20000000a00 */
[----:B0-----:R-:W-:Y:S01]  /*0860*/  @!P3 LEA R20, P1, R18, R38, 0x1 ;  /* 0x000000261214b211 */ /* 0x001fe200078208ff */
[----:B------:R-:W-:-:S03]  /*0870*/  @!P5 IMAD.WIDE.U32 R24, R27, R46, R24 ;  /* 0x0000002e1b18d225 */ /* 0x000fc600078e0018 */
[----:B------:R-:W-:Y:S01]  /*0880*/  @!P3 LEA.HI.X R21, R18, R39, R2, 0x1, P1 ;  /* 0x000000271215b211 */ /* 0x000fe200008f0c02 */
[----:B------:R-:W-:Y:S01]  /*0890*/  @!P6 IMAD.IADD R2, R23, 0x1, R37 ;  /* 0x000000011702e824 */ /* 0x000fe200078e0225 */
[C---:B--2---:R-:W-:Y:S01]  /*08a0*/  @!P6 LEA R18, P1, R22.reuse, R44, 0x1 ;  /* 0x0000002c1612e211 */ /* 0x044fe200078208ff */
[-C--:B-1----:R-:W-:Y:S02]  /*08b0*/  @!P4 IMAD R4, R33, R50.reuse, RZ ;  /* 0x000000322104c224 */ /* 0x082fe400078e02ff */
[----:B------:R-:W-:Y:S01]  /*08c0*/  @!P4 IMAD.MOV.U32 R27, RZ, RZ, R87 ;  /* 0x000000ffff1bc224 */ /* 0x000fe200078e0057 */
[----:B------:R-:W-:Y:S01]  /*08d0*/  @!P6 LEA.HI.X R19, R22, R45, R2, 0x1, P1 ;  /* 0x0000002d1613e211 */ /* 0x000fe200008f0c02 */
[----:B------:R-:W-:Y:S01]  /*08e0*/  @!P4 IMAD R33, R29, R51, R4 ;  /* 0x000000331d21c224 */ /* 0x000fe200078e0204 */
[----:B------:R-:W-:Y:S01]  /*08f0*/  @!P5 IADD3 R2, PT, PT, R25, R31, RZ ;  /* 0x0000001f1902d210 */ /* 0x000fe20007ffe0ff */
[----:B------:R-:W-:Y:S01]  /*0900*/  @!P4 IMAD.WIDE.U32 R26, R29, R50, R26 ;  /* 0x000000321d1ac225 */ /* 0x000fe200078e001a */
[----:B----4-:R-:W-:-:S03]  /*0910*/  @!P5 LEA R22, P1, R24, R48, 0x1 ;  /* 0x000000301816d211 */ /* 0x010fc600078208ff */
[----:B------:R-:W-:Y:S01]  /*0920*/  @!P0 IMAD.MOV.U32 R14, RZ, RZ, R0 ;  /* 0x000000ffff0e8224 */ /* 0x000fe200078e0000 */
[----:B------:R-:W-:Y:S01]  /*0930*/  @!P5 LEA.HI.X R23, R24, R49, R2, 0x1, P1 ;  /* 0x000000311817d211 */ /* 0x000fe200008f0c02 */
[----:B------:R-:W-:Y:S01]  /*0940*/  @!P4 IMAD.IADD R2, R27, 0x1, R33 ;  /* 0x000000011b02c824 */ /* 0x000fe200078e0221 */
[----:B------:R-:W-:Y:S02]  /*0950*/  IADD3 R27, PT, PT, R3, 0x28, RZ ;  /* 0x00000028031b7810 */ /* 0x000fe40007ffe0ff */
[C---:B---3--:R-:W-:Y:S02]  /*0960*/  @!P4 LEA R54, P1, R26.reuse, R54, 0x1 ;  /* 0x000000361a36c211 */ /* 0x048fe400078208ff */
[----:B------:R-:W-:Y:S02]  /*0970*/  SHF.R.S32.HI R25, RZ, 0x1f, R27 ;  /* 0x0000001fff197819 */ /* 0x000fe4000001141b */
        /* <DEDUP_REMOVED lines=8> */
[----:B0-----:R-:W-:Y:S01]  /*0a00*/  @!P2 IMAD R2, R25, R28, RZ ;  /* 0x0000001c1902a224 */ /* 0x001fe200078e02ff */
[----:B------:R-:W-:-:S03]  /*0a10*/  @!P2 MOV R25, R87 ;  /* 0x000000570019a202 */ /* 0x000fc60000000f00 */
[C---:B------:R-:W-:Y:S02]  /*0a20*/  @!P2 IMAD R29, R27.reuse, R29, R2 ;  /* 0x0000001d1b1da224 */ /* 0x040fe400078e0202 */
        /* <DEDUP_REMOVED lines=23> */
[----:B------:R-:W-:-:S04]  /*0ba0*/  ISETP.GE.AND.EX P5, PT, R25, UR9, PT, P1 ;  /* 0x0000000919007c0c */ /* 0x000fc8000bfa6310 */
[----:B------:R-:W-:-:S09]  /*0bb0*/  P2R R4, PR, RZ, 0x20 ;  /* 0x00000020ff047803 */ /* 0x000fd20000000000 */
        /* <DEDUP_REMOVED lines=120> */
[----:B------:R-:W-:-:S04]  /*1340*/  @!P2 IMAD.WIDE.U32 R24, R27, R28, R24 ;  /* 0x0000001c1b18a225 */ /* 0x000fc800078e0018 */
[----:B------:R-:W-:Y:S01]  /*1350*/  @!P2 IMAD.IADD R2, R25, 0x1, R29 ;  /* 0x000000011902a824 */ /* 0x000fe200078e021d */
[C---:B-1----:R-:W-:Y:S02]  /*1360*/  @!P2 LEA R26, P1, R24.reuse, R30, 0x1 ;  /* 0x0000001e181aa211 */ /* 0x042fe400078208ff */
[----:B------:R-:W-:Y:S02]  /*1370*/  IADD3 R25, PT, PT, R3, 0x78, RZ ;  /* 0x0000007803197810 */ /* 0x000fe40007ffe0ff */
[----:B------:R-:W-:Y:S02]  /*1380*/  @!P2 LEA.HI.X R27, R24, R31, R2, 0x1, P1 ;  /* 0x0000001f181ba211 */ /* 0x000fe400008f0c02 */
[----:B------:R-:W-:Y:S02]  /*1390*/  SHF.R.S32.HI R29, RZ, 0x1f, R25 ;  /* 0x0000001fff1d7819 */ /* 0x000fe40000011419 */
        /* <DEDUP_REMOVED lines=85> */
[----:B------:R-:W-:Y:S02]  /*18f0*/  LOP3.LUT P5, RZ, R11, 0x80000, RZ, 0xc0, !PT ;  /* 0x000800000bff7812 */ /* 0x000fe400078ac0ff */
        /* <DEDUP_REMOVED lines=123> */
[----:B------:R-:W-:Y:S01]  /*20b0*/  ISETP.GE.U32.AND P1, PT, R31, UR8, PT ;  /* 0x000000081f007c0c */ /* 0x000fe2000bf26070 */
[----:B------:R-:W-:Y:S01]  /*20c0*/  IMAD.MOV.U32 R12, RZ, RZ, RZ ;  /* 0x000000ffff0c7224 */ /* 0x000fe200078e00ff */
[----:B------:R-:W-:Y:S02]  /*20d0*/  P2R R2, PR, RZ, 0x8 ;  /* 0x00000008ff027803 */ /* 0x000fe40000000000 */
        /* <DEDUP_REMOVED lines=36> */
[----:B------:R-:W-:Y:S01]  /*2320*/  LOP3.LUT R17, R17, 0xffdfffff, RZ, 0xc0, !PT ;  /* 0xffdfffff11117812 */ /* 0x000fe200078ec0ff */
[----:B0-----:R-:W-:Y:S01]  /*2330*/  @!P2 IMAD R8, R29, R42, RZ ;  /* 0x0000002a1d08a224 */ /* 0x001fe200078e02ff */
[----:B------:R-:W-:-:S03]  /*2340*/  @!P2 MOV R29, R87 ;  /* 0x00000057001da202 */ /* 0x000fc60000000f00 */
[C---:B------:R-:W-:Y:S02]  /*2350*/  @!P2 IMAD R43, R31.reuse, R43, R8 ;  /* 0x0000002b1f2ba224 */ /* 0x040fe400078e0208 */
[----:B------:R-:W-:Y:S02]  /*2360*/  @!P2 IMAD.WIDE.U32 R28, R31, R42, R28 ;  /* 0x0000002a1f1ca225 */ /* 0x000fe400078e001c */
[----:B------:R-:W0:Y:S02]  /*2370*/  @!P2 LDC.64 R30, c[0x0][0x390] ;  /* 0x0000e400ff1eab82 */ /* 0x000e240000000a00 */
[----:B------:R-:W-:Y:S01]  /*2380*/  @!P2 IMAD.IADD R8, R29, 0x1, R43 ;  /* 0x000000011d08a824 */ /* 0x000fe200078e022b */
[----:B------:R-:W-:Y:S02]  /*2390*/  IADD3 R29, PT, PT, R3, 0xf8, RZ ;  /* 0x000000f8031d7810 */ /* 0x000fe40007ffe0ff */
[----:B0-----:R-:W-:-:S04]  /*23a0*/  @!P2 LEA R42, P1, R28, R30, 0x1 ;  /* 0x0000001e1c2aa211 */ /* 0x001fc800078208ff */
[----:B------:R-:W-:Y:S02]  /*23b0*/  @!P2 LEA.HI.X R43, R28, R31, R8, 0x1, P1 ;  /* 0x0000001f1c2ba211 */ /* 0x000fe400008f0c08 */
[----:B------:R-:W-:Y:S02]  /*23c0*/  SHF.R.S32.HI R31, RZ, 0x1f, R29 ;  /* 0x0000001fff1f7819 */ /* 0x000fe4000001141d */
[----:B------:R-:W-:-:S04]  /*23d0*/  ISETP.GE.U32.AND P1, PT, R29, UR8, PT ;  /* 0x000000081d007c0c */ /* 0x000fc8000bf26070 */
[----:B------:R-:W-:-:S13]  /*23e0*/  ISETP.GE.AND.EX P4, PT, R31, UR9, PT, P1 ;  /* 0x000000091f007c0c */ /* 0x000fda000bf86310 */
[----:B------:R-:W0:Y:S01]  /*23f0*/  @!P4 LDC.64 R52, c[0x0][0x3e0] ;  /* 0x0000f800ff34cb82 */ /* 0x000e220000000a00 */
[----:B------:R-:W-:Y:S01]  /*2400*/  @!P4 IMAD.MOV.U32 R30, RZ, RZ, R84 ;  /* 0x000000ffff1ec224 */ /* 0x000fe200078e0054 */
[----:B------:R-:W-:Y:S01]  /*2410*/  @P4 LOP3.LUT R17, R17, 0x200000, RZ, 0xfc, !PT ;  /* 0x0020000011114812 */ /* 0x000fe200078efcff */
[----:B0-----:R-:W-:Y:S01]  /*2420*/  @!P4 IMAD R8, R31, R52, RZ ;  /* 0x000000341f08c224 */ /* 0x001fe200078e02ff */
[----:B------:R-:W-:-:S03]  /*2430*/  @!P4 MOV R31, R87 ;  /* 0x00000057001fc202 */ /* 0x000fc60000000f00 */
[----:B------:R-:W-:-:S04]  /*2440*/  @!P4 IMAD.WIDE.U32 R30, R29, R52, R30 ;  /* 0x000000341d1ec225 */ /* 0x000fc800078e001e */
[----:B------:R-:W-:Y:S02]  /*2450*/  @!P4 IMAD R29, R29, R53, R8 ;  /* 0x000000351d1dc224 */ /* 0x000fe400078e0208 */
[----:B------:R-:W0:Y:S02]  /*2460*/  @!P4 LDC.64 R52, c[0x0][0x390] ;  /* 0x0000e400ff34cb82 */ /* 0x000e240000000a00 */
[----:B------:R-:W-:Y:S01]  /*2470*/  @!P4 IMAD.IADD R8, R31, 0x1, R29 ;  /* 0x000000011f08c824 */ /* 0x000fe200078e021d */
[----:B------:R-:W-:Y:S02]  /*2480*/  P2R R31, PR, RZ, 0x10 ;  /* 0x00000010ff1f7803 */ /* 0x000fe40000000000 */
[----:B0-----:R-:W-:Y:S01]  /*2490*/  @!P4 LEA R28, P1, R30, R52, 0x1 ;  /* 0x000000341e1cc211 */ /* 0x001fe200078208ff */
[----:B------:R-:W-:-:S03]  /*24a0*/  HFMA2 R52, -RZ, RZ, 0, 0 ;  /* 0x00000000ff347431 */ /* 0x000fc600000001ff */
[----:B------:R-:W-:Y:S01]  /*24b0*/  @!P4 LEA.HI.X R29, R30, R53, R8, 0x1, P1 ;  /* 0x000000351e1dc211 */ /* 0x000fe200008f0c08 */
[----:B------:R-:W-:Y:S01]  /*24c0*/  VIADD R53, R3, 0x100 ;  /* 0x0000010003357836 */ /* 0x000fe20000000000 */
[----:B------:R-:W-:Y:S01]  /*24d0*/  MOV R8, RZ ;  /* 0x000000ff00087202 */ /* 0x000fe20000000f00 */
[----:B------:R0:W2:Y:S01]  /*24e0*/  @!P0 LDG.E R52, desc[UR6][R14.64] ;  /* 0x000000060e348981 */ /* 0x0000a2000c1e1900 */
[----:B------:R-:W-:Y:S02]  /*24f0*/  LOP3.LUT P4, RZ, R11, 0x20000, RZ, 0xc0, !PT ;  /* 0x000200000bff7812 */ /* 0x000fe4000788c0ff */
[----:B------:R-:W-:Y:S02]  /*2500*/  SHF.R.S32.HI R67, RZ, 0x1f, R53 ;  /* 0x0000001fff437819 */ /* 0x000fe40000011435 */
[----:B------:R-:W-:Y:S01]  /*2510*/  ISETP.GE.U32.AND P1, PT, R53, UR8, PT ;  /* 0x0000000835007c0c */ /* 0x000fe2000bf26070 */
[----:B------:R1:W3:Y:S03]  /*2520*/  @!P5 LDG.E R8, desc[UR6][R20.64] ;  /* 0x000000061408d981 */ /* 0x0002e6000c1e1900 */
[----:B------:R-:W-:-:S13]  /*2530*/  ISETP.GE.AND.EX P5, PT, R67, UR9, PT, P1 ;  /* 0x0000000943007c0c */ /* 0x000fda000bfa6310 */
[----:B------:R-:W4:Y:S01]  /*2540*/  @!P5 LDC.64 R76, c[0x0][0x3e0] ;  /* 0x0000f800ff4cdb82 */ /* 0x000f220000000a00 */
[----:B------:R-:W-:Y:S01]  /*2550*/  @!P5 MOV R72, R84 ;  /* 0x000000540048d202 */ /* 0x000fe20000000f00 */
[----:B------:R-:W-:Y:S01]  /*2560*/  @!P5 IMAD.MOV.U32 R73, RZ, RZ, R87 ;  /* 0x000000ffff49d224 */ /* 0x000fe200078e0057 */
[----:B0-----:R-:W-:Y:S01]  /*2570*/  P2R R15, PR, RZ, 0x1 ;  /* 0x00000001ff0f7803 */ /* 0x001fe20000000000 */
[----:B----4-:R-:W-:-:S04]  /*2580*/  @!P5 IMAD R0, R67, R76, RZ ;  /* 0x0000004c4300d224 */ /* 0x010fc800078e02ff */
[----:B------:R-:W0:Y:S01]  /*2590*/  @!P5 LDC.64 R66, c[0x0][0x390] ;  /* 0x0000e400ff42db82 */ /* 0x000e220000000a00 */
[----:B------:R-:W-:Y:S01]  /*25a0*/  @!P5 IMAD.WIDE.U32 R72, R53, R76, R72 ;  /* 0x0000004c3548d225 */ /* 0x000fe200078e0048 */
[----:B------:R-:W-:-:S03]  /*25b0*/  LOP3.LUT P0, RZ, R11, 0x40000, RZ, 0xc0, !PT ;  /* 0x000400000bff7812 */ /* 0x000fc6000780c0ff */
[----:B------:R-:W-:Y:S02]  /*25c0*/  @!P5 IMAD R53, R53, R77, R0 ;  /* 0x0000004d3535d224 */ /* 0x000fe400078e0200 */
[----:B-1----:R-:W-:-:S03]  /*25d0*/  VIADD R21, R3, 0x108 ;  /* 0x0000010803157836 */ /* 0x002fc60000000000 */
[----:B------:R-:W-:Y:S02]  /*25e0*/  @!P5 IADD3 R0, PT, PT, R73, R53, RZ ;  /* 0x000000354900d210 */ /* 0x000fe40007ffe0ff */
[----:B------:R-:W-:-:S03]  /*25f0*/  SHF.R.S32.HI R53, RZ, 0x1f, R21 ;  /* 0x0000001fff357819 */ /* 0x000fc60000011415 */
[----:B------:R1:W4:Y:S01]  /*2600*/  @!P0 LDG.E R12, desc[UR6][R18.64] ;  /* 0x00000006120c8981 */ /* 0x000322000c1e1900 */
[----:B0-----:R-:W-:-:S04]  /*2610*/  @!P5 LEA R66, P1, R72, R66, 0x1 ;  /* 0x000000424842d211 */ /* 0x001fc800078208ff */
[----:B------:R-:W-:Y:S02]  /*2620*/  @!P5 LEA.HI.X R67, R72, R67, R0, 0x1, P1 ;  /* 0x000000434843d211 */ /* 0x000fe400008f0c00 */
[----:B------:R-:W-:-:S04]  /*2630*/  ISETP.GE.U32.AND P1, PT, R21, UR8, PT ;  /* 0x0000000815007c0c */ /* 0x000fc8000bf26070 */
[----:B------:R-:W-:-:S13]  /*2640*/  ISETP.GE.AND.EX P0, PT, R53, UR9, PT, P1 ;  /* 0x0000000935007c0c */ /* 0x000fda000bf06310 */
[----:B------:R-:W0:Y:S08]  /*2650*/  @!P0 LDC.64 R76, c[0x0][0x3e0] ;  /* 0x0000f800ff4c8b82 */ /* 0x000e300000000a00 */
[----:B-1----:R-:W1:Y:S01]  /*2660*/  @!P0 LDC.64 R18, c[0x0][0x390] ;  /* 0x0000e400ff128b82 */ /* 0x002e620000000a00 */
[----:B------:R-:W-:Y:S01]  /*2670*/  @!P0 MOV R72, R84 ;  /* 0x0000005400488202 */ /* 0x000fe20000000f00 */
[----:B------:R-:W-:-:S02]  /*2680*/  @!P0 IMAD.MOV.U32 R73, RZ, RZ, R87 ;  /* 0x000000ffff498224 */ /* 0x000fc400078e0057 */
[----:B------:R-:W-:Y:S01]  /*2690*/  HFMA2 R20, -RZ, RZ, 0, 0 ;  /* 0x00000000ff147431 */ /* 0x000fe200000001ff */
[----:B------:R-:W-:-:S05]  /*26a0*/  LOP3.LUT R17, R17, 0xffefffff, RZ, 0xc0, !PT ;  /* 0xffefffff11117812 */ /* 0x000fca00078ec0ff */
[----:B------:R1:W5:Y:S01]  /*26b0*/  @!P4 LDG.E R20, desc[UR6][R22.64] ;  /* 0x000000061614c981 */ /* 0x000362000c1e1900 */
[-C--:B0-----:R-:W-:Y:S02]  /*26c0*/  @!P0 IMAD R0, R53, R76.reuse, RZ ;  /* 0x0000004c35008224 */ /* 0x081fe400078e02ff */
[----:B------:R-:W-:-:S04]  /*26d0*/  @!P0 IMAD.WIDE.U32 R72, R21, R76, R72 ;  /* 0x0000004c15488225 */ /* 0x000fc800078e0048 */
[----:B------:R-:W-:Y:S01]  /*26e0*/  @!P0 IMAD R21, R21, R77, R0 ;  /* 0x0000004d15158224 */ /* 0x000fe200078e0200 */
[----:B-1----:R-:W-:-:S04]  /*26f0*/  @!P0 LEA R22, P1, R72, R18, 0x1 ;  /* 0x0000001248168211 */ /* 0x002fc800078208ff */
[----:B------:R-:W-:Y:S02]  /*2700*/  @!P0 IADD3 R0, PT, PT, R73, R21, RZ ;  /* 0x0000001549008210 */ /* 0x000fe40007ffe0ff */
[----:B------:R-:W-:Y:S02]  /*2710*/  @P5 LOP3.LUT R17, R17, 0x100000, RZ, 0xfc, !PT ;  /* 0x0010000011115812 */ /* 0x000fe400078efcff */
[----:B------:R-:W-:Y:S01]  /*2720*/  @!P0 LEA.HI.X R23, R72, R19, R0, 0x1, P1 ;  /* 0x0000001348178211 */ /* 0x000fe200008f0c00 */
[----:B------:R-:W-:Y:S01]  /*2730*/  VIADD R19, R3, 0x110 ;  /* 0x0000011003137836 */ /* 0x000fe20000000000 */
[----:B------:R-:W-:-:S04]  /*2740*/  LOP3.LUT R17, R17, 0xfff7ffff, RZ, 0xc0, !PT ;  /* 0xfff7ffff11117812 */ /* 0x000fc800078ec0ff */
[----:B------:R-:W-:Y:S02]  /*2750*/  SHF.R.S32.HI R21, RZ, 0x1f, R19 ;  /* 0x0000001fff157819 */ /* 0x000fe40000011413 */
[----:B------:R-:W-:Y:S02]  /*2760*/  ISETP.GE.U32.AND P1, PT, R19, UR8, PT ;  /* 0x0000000813007c0c */ /* 0x000fe4000bf26070 */
[----:B------:R-:W-:Y:S02]  /*2770*/  @P0 LOP3.LUT R17, R17, 0x80000, RZ, 0xfc, !PT ;  /* 0x0008000011110812 */ /* 0x000fe400078efcff */
[----:B------:R-:W-:Y:S02]  /*2780*/  P2R R10, PR, RZ, 0x1 ;  /* 0x00000001ff0a7803 */ /* 0x000fe40000000000 */
[----:B------:R-:W-:-:S13]  /*2790*/  ISETP.GE.AND.EX P0, PT, R21, UR9, PT, P1 ;  /* 0x0000000915007c0c */ /* 0x000fda000bf06310 */
[----:B------:R-:W0:Y:S01]  /*27a0*/  @!P0 LDC.64 R76, c[0x0][0x3e0] ;  /* 0x0000f800ff4c8b82 */ /* 0x000e220000000a00 */
[----:B------:R-:W-:Y:S01]  /*27b0*/  @!P0 MOV R72, R84 ;  /* 0x0000005400488202 */ /* 0x000fe20000000f00 */
[----:B------:R-:W-:Y:S01]  /*27c0*/  @!P0 IMAD.MOV.U32 R73, RZ, RZ, R87 ;  /* 0x000000ffff498224 */ /* 0x000fe200078e0057 */
[----:B------:R-:W-:Y:S01]  /*27d0*/  LOP3.LUT P3, RZ, R11, 0x10000, RZ, 0xc0, !PT ;  /* 0x000100000bff7812 */ /* 0x000fe2000786c0ff */
[-C--:B0-----:R-:W-:Y:S02]  /*27e0*/  @!P0 IMAD R0, R21, R76.reuse, RZ ;  /* 0x0000004c15008224 */ /* 0x081fe400078e02ff */
[----:B------:R-:W-:-:S04]  /*27f0*/  @!P0 IMAD.WIDE.U32 R72, R19, R76, R72 ;  /* 0x0000004c13488225 */ /* 0x000fc800078e0048 */
[----:B------:R-:W-:Y:S02]  /*2800*/  @!P0 IMAD R19, R19, R77, R0 ;  /* 0x0000004d13138224 */ /* 0x000fe400078e0200 */
[----:B------:R-:W0:Y:S01]  /*2810*/  @!P0 LDC.64 R76, c[0x0][0x390] ;  /* 0x0000e400ff4c8b82 */ /* 0x000e220000000a00 */
[----:B------:R-:W-:Y:S01]  /*2820*/  ISETP.NE.AND P5, PT, R4, RZ, PT ;  /* 0x000000ff0400720c */ /* 0x000fe20003fa5270 */
[----:B------:R-:W-:Y:S01]  /*2830*/  IMAD.MOV.U32 R18, RZ, RZ, RZ ;  /* 0x000000ffff127224 */ /* 0x000fe200078e00ff */
[----:B------:R-:W-:Y:S01]  /*2840*/  @!P0 IADD3 R0, PT, PT, R73, R19, RZ ;  /* 0x0000001349008210 */ /* 0x000fe20007ffe0ff */
[----:B------:R-:W-:-:S04]  /*2850*/  VIADD R19, R3, 0x118 ;  /* 0x0000011803137836 */ /* 0x000fc80000000000 */
[----:B------:R1:W2:Y:S01]  /*2860*/  @!P3 LDG.E R18, desc[UR6][R54.64] ;  /* 0x000000063612b981 */ /* 0x0002a2000c1e1900 */
[----:B------:R-:W-:Y:S01]  /*2870*/  SHF.R.S32.HI R21, RZ, 0x1f, R19 ;  /* 0x0000001fff157819 */ /* 0x000fe20000011413 */
[----:B-1----:R-:W-:Y:S01]  /*2880*/  HFMA2 R54, -RZ, RZ, 0, 0 ;  /* 0x00000000ff367431 */ /* 0x002fe200000001ff */
[----:B0-----:R-:W-:-:S05]  /*2890*/  @!P0 LEA R76, P1, R72, R76, 0x1 ;  /* 0x0000004c484c8211 */ /* 0x001fca00078208ff */
[----:B------:R-:W3:Y:S01]  /*28a0*/  @!P5 LDG.E R54, desc[UR6][R56.64] ;  /* 0x000000063836d981 */ /* 0x000ee2000c1e1900 */
[----:B------:R-:W-:Y:S02]  /*28b0*/  @!P0 LEA.HI.X R77, R72, R77, R0, 0x1, P1 ;  /* 0x0000004d484d8211 */ /* 0x000fe400008f0c00 */
[----:B------:R-:W-:-:S04]  /*28c0*/  ISETP.GE.U32.AND P1, PT, R19, UR8, PT ;  /* 0x0000000813007c0c */ /* 0x000fc8000bf26070 */
[----:B------:R-:W-:-:S13]  /*28d0*/  ISETP.GE.AND.EX P5, PT, R21, UR9, PT, P1 ;  /* 0x0000000915007c0c */ /* 0x000fda000bfa6310 */
[----:B------:R-:W0:Y:S01]  /*28e0*/  @!P5 LDC.64 R72, c[0x0][0x3e0] ;  /* 0x0000f800ff48db82 */ /* 0x000e220000000a00 */
[----:B------:R-:W-:Y:S01]  /*28f0*/  @!P5 MOV R82, R84 ;  /* 0x000000540052d202 */ /* 0x000fe20000000f00 */
[----:B------:R-:W-:Y:S02]  /*2900*/  @!P5 IMAD.MOV.U32 R83, RZ, RZ, R87 ;  /* 0x000000ffff53d224 */ /* 0x000fe400078e0057 */
[-C--:B0-----:R-:W-:Y:S02]  /*2910*/  @!P5 IMAD R0, R21, R72.reuse, RZ ;  /* 0x000000481500d224 */ /* 0x081fe400078e02ff */
[----:B------:R-:W-:-:S04]  /*2920*/  @!P5 IMAD.WIDE.U32 R82, R19, R72, R82 ;  /* 0x000000481352d225 */ /* 0x000fc800078e0052 */
[----:B------:R-:W-:Y:S02]  /*2930*/  @!P5 IMAD R19, R19, R73, R0 ;  /* 0x000000491313d224 */ /* 0x000fe400078e0200 */
[----:B------:R-:W0:Y:S03]  /*2940*/  @!P5 LDC.64 R72, c[0x0][0x390] ;  /* 0x0000e400ff48db82 */ /* 0x000e260000000a00 */
[----:B------:R-:W-:Y:S01]  /*2950*/  @!P5 IADD3 R0, PT, PT, R83, R19, RZ ;  /* 0x000000135300d210 */ /* 0x000fe20007ffe0ff */
[----:B------:R-:W-:Y:S01]  /*2960*/  VIADD R19, R3, 0x120 ;  /* 0x0000012003137836 */ /* 0x000fe20000000000 */
[----:B------:R-:W-:-:S04]  /*2970*/  LOP3.LUT R17, R17, 0xfffbffff, RZ, 0xc0, !PT ;  /* 0xfffbffff11117812 */ /* 0x000fc800078ec0ff */
[----:B------:R-:W-:Y:S02]  /*2980*/  SHF.R.S32.HI R21, RZ, 0x1f, R19 ;  /* 0x0000001fff157819 */ /* 0x000fe40000011413 */
[----:B------:R-:W-:Y:S02]  /*2990*/  @P0 LOP3.LUT R17, R17, 0x40000, RZ, 0xfc, !PT ;  /* 0x0004000011110812 */ /* 0x000fe400078efcff */
[----:B0-----:R-:W-:-:S04]  /*29a0*/  @!P5 LEA R72, P1, R82, R72, 0x1 ;  /* 0x000000485248d211 */ /* 0x001fc800078208ff */
[----:B------:R-:W-:Y:S02]  /*29b0*/  @!P5 LEA.HI.X R73, R82, R73, R0, 0x1, P1 ;  /* 0x000000495249d211 */ /* 0x000fe400008f0c00 */
[----:B------:R-:W-:-:S04]  /*29c0*/  ISETP.GE.U32.AND P1, PT, R19, UR8, PT ;  /* 0x0000000813007c0c */ /* 0x000fc8000bf26070 */
[----:B------:R-:W-:-:S13]  /*29d0*/  ISETP.GE.AND.EX P0, PT, R21, UR9, PT, P1 ;  /* 0x0000000915007c0c */ /* 0x000fda000bf06310 */
[----:B------:R-:W0:Y:S01]  /*29e0*/  @!P0 LDC.64 R82, c[0x0][0x3e0] ;  /* 0x0000f800ff528b82 */ /* 0x000e220000000a00 */
[----:B------:R-:W-:Y:S01]  /*29f0*/  @!P0 MOV R96, R84 ;  /* 0x0000005400608202 */ /* 0x000fe20000000f00 */
[----:B------:R-:W-:Y:S01]  /*2a00*/  @!P0 IMAD.MOV.U32 R97, RZ, RZ, R87 ;  /* 0x000000ffff618224 */ /* 0x000fe200078e0057 */
[C---:B------:R-:W-:Y:S01]  /*2a10*/  LOP3.LUT P2, RZ, R11.reuse, 0x8000, RZ, 0xc0, !PT ;  /* 0x000080000bff7812 */ /* 0x040fe2000784c0ff */
[----:B------:R-:W-:Y:S01]  /*2a20*/  HFMA2 R30, -RZ, RZ, 0, 0 ;  /* 0x00000000ff1e7431 */ /* 0x000fe200000001ff */
[----:B------:R-:W-:-:S11]  /*2a30*/  LOP3.LUT P4, RZ, R11, 0x4000, RZ, 0xc0, !PT ;  /* 0x000040000bff7812 */ /* 0x000fd6000788c0ff */
[----:B------:R1:W3:Y:S01]  /*2a40*/  @!P2 LDG.E R30, desc[UR6][R34.64] ;  /* 0x00000006221ea981 */ /* 0x0002e2000c1e1900 */
[-C--:B0-----:R-:W-:Y:S02]  /*2a50*/  @!P0 IMAD R0, R21, R82.reuse, RZ ;  /* 0x0000005215008224 */ /* 0x081fe400078e02ff */
[----:B------:R-:W-:-:S04]  /*2a60*/  @!P0 IMAD.WIDE.U32 R96, R19, R82, R96 ;  /* 0x0000005213608225 */ /* 0x000fc800078e0060 */
[----:B------:R-:W-:Y:S02]  /*2a70*/  @!P0 IMAD R19, R19, R83, R0 ;  /* 0x0000005313138224 */ /* 0x000fe400078e0200 */
[----:B------:R-:W0:Y:S01]  /*2a80*/  @!P0 LDC.64 R82, c[0x0][0x390] ;  /* 0x0000e400ff528b82 */ /* 0x000e220000000a00 */
[----:B------:R-:W-:Y:S01]  /*2a90*/  LOP3.LUT P2, RZ, R11, 0x800, RZ, 0xc0, !PT ;  /* 0x000008000bff7812 */ /* 0x000fe2000784c0ff */
[----:B-1----:R-:W-:Y:S01]  /*2aa0*/  IMAD.MOV.U32 R34, RZ, RZ, RZ ;  /* 0x000000ffff227224 */ /* 0x002fe200078e00ff */
[----:B------:R-:W-:-:S05]  /*2ab0*/  @!P0 IADD3 R0, PT, PT, R97, R19, RZ ;  /* 0x0000001361008210 */ /* 0x000fca0007ffe0ff */
[----:B------:R1:W3:Y:S01]  /*2ac0*/  @!P4 LDG.E R34, desc[UR6][R50.64] ;  /* 0x000000063222c981 */ /* 0x0002e2000c1e1900 */
[----:B------:R-:W-:Y:S02]  /*2ad0*/  VIADD R19, R3, 0x128 ;  /* 0x0000012803137836 */ /* 0x000fe40000000000 */
[----:B-1----:R-:W-:-:S03]  /*2ae0*/  HFMA2 R50, -RZ, RZ, 0, 0 ;  /* 0x00000000ff327431 */ /* 0x002fc600000001ff */
[----:B------:R-:W-:Y:S02]  /*2af0*/  SHF.R.S32.HI R21, RZ, 0x1f, R19 ;  /* 0x0000001fff157819 */ /* 0x000fe40000011413 */
[C---:B0-----:R-:W-:Y:S01]  /*2b00*/  @!P0 LEA R82, P1, R96.reuse, R82, 0x1 ;  /* 0x0000005260528211 */ /* 0x041fe200078208ff */
[----:B------:R0:W3:Y:S03]  /*2b10*/  @!P2 LDG.E R50, desc[UR6][R70.64] ;  /* 0x000000064632a981 */ /* 0x0000e6000c1e1900 */
[----:B------:R-:W-:Y:S02]  /*2b20*/  @!P0 LEA.HI.X R83, R96, R83, R0, 0x1, P1 ;  /* 0x0000005360538211 */ /* 0x000fe400008f0c00 */
[----:B------:R-:W-:Y:S01]  /*2b30*/  ISETP.GE.U32.AND P1, PT, R19, UR8, PT ;  /* 0x0000000813007c0c */ /* 0x000fe2000bf26070 */
[----:B0-----:R-:W-:Y:S01]  /*2b40*/  HFMA2 R70, -RZ, RZ, 0, 0 ;  /* 0x00000000ff467431 */ /* 0x001fe200000001ff */
[----:B------:R-:W-:-:S05]  /*2b50*/  LOP3.LUT P3, RZ, R11, 0x1000, RZ, 0xc0, !PT ;  /* 0x000010000bff7812 */ /* 0x000fca000786c0ff */
[----:B------:R-:W3:Y:S01]  /*2b60*/  @!P6 LDG.E R70, desc[UR6][R46.64] ;  /* 0x000000062e46e981 */ /* 0x000ee2000c1e1900 */
[----:B------:R-:W-:Y:S01]  /*2b70*/  ISETP.GE.AND.EX P6, PT, R21, UR9, PT, P1 ;  /* 0x0000000915007c0c */ /* 0x000fe2000bfc6310 */
[----:B------:R-:W-:Y:S01]  /*2b80*/  IMAD.MOV.U32 R56, RZ, RZ, RZ ;  /* 0x000000ffff387224 */ /* 0x000fe200078e00ff */
[----:B------:R-:W-:-:S05]  /*2b90*/  LOP3.LUT P4, RZ, R11, 0x400, RZ, 0xc0, !PT ;  /* 0x000004000bff7812 */ /* 0x000fca000788c0ff */
[----:B------:R0:W3:Y:S06]  /*2ba0*/  @!P3 LDG.E R56, desc[UR6][R60.64] ;  /* 0x000000063c38b981 */ /* 0x0000ec000c1e1900 */
[----:B------:R-:W1:Y:S01]  /*2bb0*/  @!P6 LDC.64 R98, c[0x0][0x3e0] ;  /* 0x0000f800ff62eb82 */ /* 0x000e620000000a00 */
[----:B0-----:R-:W-:-:S06]  /*2bc0*/  IMAD.MOV.U32 R60, RZ, RZ, RZ ;  /* 0x000000ffff3c7224 */ /* 0x001fcc00078e00ff */
[----:B------:R0:W3:Y:S02]  /*2bd0*/  @!P4 LDG.E R60, desc[UR6][R78.64] ;  /* 0x000000064e3cc981 */ /* 0x0000e4000c1e1900 */
[----:B0-----:R-:W0:Y:S01]  /*2be0*/  @!P6 LDC.64 R78, c[0x0][0x390] ;  /* 0x0000e400ff4eeb82 */ /* 0x001e220000000a00 */
[----:B------:R-:W-:Y:S01]  /*2bf0*/  @!P6 MOV R96, R84 ;  /* 0x000000540060e202 */ /* 0x000fe20000000f00 */
[----:B------:R-:W-:Y:S02]  /*2c00*/  @!P6 IMAD.MOV.U32 R97, RZ, RZ, R87 ;  /* 0x000000ffff61e224 */ /* 0x000fe400078e0057 */
[-C--:B-1----:R-:W-:Y:S02]  /*2c10*/  @!P6 IMAD R0, R21, R98.reuse, RZ ;  /* 0x000000621500e224 */ /* 0x082fe400078e02ff */
[----:B------:R-:W-:-:S04]  /*2c20*/  @!P6 IMAD.WIDE.U32 R96, R19, R98, R96 ;  /* 0x000000621360e225 */ /* 0x000fc800078e0060 */
[----:B------:R-:W-:-:S05]  /*2c30*/  @!P6 IMAD R19, R19, R99, R0 ;  /* 0x000000631313e224 */ /* 0x000fca00078e0200 */
[----:B------:R-:W-:Y:S01]  /*2c40*/  @!P6 IADD3 R0, PT, PT, R97, R19, RZ ;  /* 0x000000136100e210 */ /* 0x000fe20007ffe0ff */
[----:B------:R-:W-:Y:S01]  /*2c50*/  VIADD R19, R3, 0x130 ;  /* 0x0000013003137836 */ /* 0x000fe20000000000 */
[----:B------:R-:W-:Y:S02]  /*2c60*/  LOP3.LUT R17, R17, 0xfffdffff, RZ, 0xc0, !PT ;  /* 0xfffdffff11117812 */ /* 0x000fe400078ec0ff */
[C---:B0-----:R-:W-:Y:S02]  /*2c70*/  @!P6 LEA R78, P1, R96.reuse, R78, 0x1 ;  /* 0x0000004e604ee211 */ /* 0x041fe400078208ff */
[----:B------:R-:W-:Y:S02]  /*2c80*/  SHF.R.S32.HI R21, RZ, 0x1f, R19 ;  /* 0x0000001fff157819 */ /* 0x000fe40000011413 */
[----:B------:R-:W-:Y:S02]  /*2c90*/  @!P6 LEA.HI.X R79, R96, R79, R0, 0x1, P1 ;  /* 0x0000004f604fe211 */ /* 0x000fe400008f0c00 */
[----:B------:R-:W-:-:S02]  /*2ca0*/  ISETP.GE.U32.AND P1, PT, R19, UR8, PT ;  /* 0x0000000813007c0c */ /* 0x000fc4000bf26070 */
[----:B------:R-:W-:Y:S02]  /*2cb0*/  @P5 LOP3.LUT R17, R17, 0x20000, RZ, 0xfc, !PT ;  /* 0x0002000011115812 */ /* 0x000fe400078efcff */
[----:B------:R-:W-:Y:S02]  /*2cc0*/  P2R R14, PR, RZ, 0x20 ;  /* 0x00000020ff0e7803 */ /* 0x000fe40000000000 */
[----:B------:R-:W-:-:S13]  /*2cd0*/  ISETP.GE.AND.EX P5, PT, R21, UR9, PT, P1 ;  /* 0x0000000915007c0c */ /* 0x000fda000bfa6310 */
[----:B------:R-:W0:Y:S08]  /*2ce0*/  @!P5 LDC.64 R98, c[0x0][0x3e0] ;  /* 0x0000f800ff62db82 */ /* 0x000e300000000a00 */
[----:B------:R-:W1:Y:S01]  /*2cf0*/  @!P5 LDC.64 R102, c[0x0][0x390] ;  /* 0x0000e400ff66db82 */ /* 0x000e620000000a00 */
[----:B------:R-:W-:Y:S01]  /*2d00*/  LOP3.LUT P2, RZ, R11, 0x80, RZ, 0xc0, !PT ;  /* 0x000000800bff7812 */ /* 0x000fe2000784c0ff */
[----:B------:R-:W-:Y:S01]  /*2d10*/  @!P5 IMAD.MOV.U32 R97, RZ, RZ, R87 ;  /* 0x000000ffff61d224 */ /* 0x000fe200078e0057 */
[----:B------:R-:W-:-:S02]  /*2d20*/  @!P5 MOV R96, R84 ;  /* 0x000000540060d202 */ /* 0x000fc40000000f00 */
[----:B------:R-:W-:Y:S01]  /*2d30*/  LOP3.LUT R17, R17, 0xfffeffff, RZ, 0xc0, !PT ;  /* 0xfffeffff11117812 */ /* 0x000fe200078ec0ff */
[----:B------:R-:W-:-:S03]  /*2d40*/  HFMA2 R46, -RZ, RZ, 0, 0 ;  /* 0x00000000ff2e7431 */ /* 0x000fc600000001ff */
[----:B------:R-:W-:Y:S02]  /*2d50*/  @P0 LOP3.LUT R17, R17, 0x10000, RZ, 0xfc, !PT ;  /* 0x0001000011110812 */ /* 0x000fe400078efcff */
[----:B------:R-:W-:-:S03]  /*2d60*/  LOP3.LUT P0, RZ, R11, 0x40, RZ, 0xc0, !PT ;  /* 0x000000400bff7812 */ /* 0x000fc6000780c0ff */
[----:B------:R4:W3:Y:S01]  /*2d70*/  @!P2 LDG.E R46, desc[UR6][R36.64] ;  /* 0x00000006242ea981 */ /* 0x0008e2000c1e1900 */
[-C--:B0-----:R-:W-:Y:S02]  /*2d80*/  @!P5 IMAD R4, R21, R98.reuse, RZ ;  /* 0x000000621504d224 */ /* 0x081fe400078e02ff */
[----:B------:R-:W-:-:S04]  /*2d90*/  @!P5 IMAD.WIDE.U32 R96, R19, R98, R96 ;  /* 0x000000621360d225 */ /* 0x000fc800078e0060 */
[----:B------:R-:W-:Y:S01]  /*2da0*/  @!P5 IMAD R19, R19, R99, R4 ;  /* 0x000000631313d224 */ /* 0x000fe200078e0204 */
[----:B-1----:R-:W-:-:S04]  /*2db0*/  @!P5 LEA R102, P1, R96, R102, 0x1 ;  /* 0x000000666066d211 */ /* 0x002fc800078208ff */
[----:B------:R-:W-:Y:S01]  /*2dc0*/  @!P5 IADD3 R4, PT, PT, R97, R19, RZ ;  /* 0x000000136104d210 */ /* 0x000fe20007ffe0ff */
[----:B------:R-:W-:Y:S02]  /*2dd0*/  VIADD R19, R3, 0x138 ;  /* 0x0000013803137836 */ /* 0x000fe40000000000 */
[----:B----4-:R-:W-:Y:S01]  /*2de0*/  IMAD.MOV.U32 R36, RZ, RZ, RZ ;  /* 0x000000ffff247224 */ /* 0x010fe200078e00ff */
[----:B------:R-:W-:Y:S02]  /*2df0*/  @!P5 LEA.HI.X R103, R96, R103, R4, 0x1, P1 ;  /* 0x000000676067d211 */ /* 0x000fe400008f0c04 */
[----:B------:R-:W-:Y:S02]  /*2e00*/  SHF.R.S32.HI R21, RZ, 0x1f, R19 ;  /* 0x0000001fff157819 */ /* 0x000fe40000011413 */
[----:B------:R-:W-:Y:S01]  /*2e10*/  ISETP.GE.U32.AND P1, PT, R19, UR8, PT ;  /* 0x0000000813007c0c */ /* 0x000fe2000bf26070 */
[----:B------:R-:W4:Y:S01]  /*2e20*/  @!P0 LDG.E R36, desc[UR6][R26.64] ;  /* 0x000000061a248981 */ /* 0x000f22000c1e1900 */
[----:B------:R-:W-:-:S02]  /*2e30*/  LOP3.LUT P3, RZ, R11, 0x100, RZ, 0xc0, !PT ;  /* 0x000001000bff7812 */ /* 0x000fc4000786c0ff */
[----:B------:R-:W-:Y:S01]  /*2e40*/  ISETP.GE.AND.EX P0, PT, R21, UR9, PT, P1 ;  /* 0x0000000915007c0c */ /* 0x000fe2000bf06310 */
[----:B------:R-:W-:-:S10]  /*2e50*/  IMAD.MOV.U32 R0, RZ, RZ, RZ ;  /* 0x000000ffff007224 */ /* 0x000fd400078e00ff */
[----:B------:R0:W4:Y:S02]  /*2e60*/  @!P3 LDG.E R0, desc[UR6][R80.64] ;  /* 0x000000065000b981 */ /* 0x000124000c1e1900 */
[----:B0-----:R-:W0:Y:S01]  /*2e70*/  @!P0 LDC.64 R80, c[0x0][0x3e0] ;  /* 0x0000f800ff508b82 */ /* 0x001e220000000a00 */
[----:B------:R-:W-:-:S04]  /*2e80*/  LOP3.LUT R17, R17, 0xffff7fff, RZ, 0xc0, !PT ;  /* 0xffff7fff11117812 */ /* 0x000fc800078ec0ff */
[----:B------:R-:W-:-:S04]  /*2e90*/  @P6 LOP3.LUT R17, R17, 0x8000, RZ, 0xfc, !PT ;  /* 0x0000800011116812 */ /* 0x000fc800078efcff */
[----:B------:R-:W-:Y:S01]  /*2ea0*/  LOP3.LUT R17, R17, 0xffffbfff, RZ, 0xc0, !PT ;  /* 0xffffbfff11117812 */ /* 0x000fe200078ec0ff */
[----:B------:R-:W-:Y:S01]  /*2eb0*/  @!P0 IMAD.MOV.U32 R97, RZ, RZ, R87 ;  /* 0x000000ffff618224 */ /* 0x000fe200078e0057 */
[----:B------:R-:W-:Y:S02]  /*2ec0*/  @!P0 MOV R96, R84 ;  /* 0x0000005400608202 */ /* 0x000fe40000000f00 */
[----:B------:R-:W-:Y:S02]  /*2ed0*/  @P5 LOP3.LUT R17, R17, 0x4000, RZ, 0xfc, !PT ;  /* 0x0000400011115812 */ /* 0x000fe400078efcff */
[----:B------:R-:W-:Y:S01]  /*2ee0*/  ISETP.NE.AND P5, PT, R14, RZ, PT ;  /* 0x000000ff0e00720c */ /* 0x000fe20003fa5270 */
        /* <DEDUP_REMOVED lines=13> */
[----:B------:R-:W0:Y:S08]  /*2fc0*/  @!P0 LDC.64 R98, c[0x0][0x3e0] ;  /* 0x0000f800ff628b82 */ /* 0x000e300000000a00 */
[----:B------:R-:W1:Y:S01]  /*2fd0*/  @!P0 LDC.64 R110, c[0x0][0x390] ;  /* 0x0000e400ff6e8b82 */ /* 0x000e620000000a00 */
[----:B------:R-:W-:Y:S01]  /*2fe0*/  @!P0 MOV R96, R84 ;  /* 0x0000005400608202 */ /* 0x000fe20000000f00 */
[----:B------:R-:W-:Y:S01]  /*2ff0*/  @!P0 IMAD.MOV.U32 R97, RZ, RZ, R87 ;  /* 0x000000ffff618224 */ /* 0x000fe200078e0057 */
[C---:B------:R-:W-:Y:S01]  /*3000*/  LOP3.LUT P4, RZ, R11.reuse, 0x20, RZ, 0xc0, !PT ;  /* 0x000000200bff7812 */ /* 0x040fe2000788c0ff */
[----:B------:R-:W-:Y:S01]  /*3010*/  HFMA2 R4, -RZ, RZ, 0, 0 ;  /* 0x00000000ff047431 */ /* 0x000fe200000001ff */
[----:B------:R-:W-:Y:S01]  /*3020*/  LOP3.LUT P2, RZ, R11, 0x8, RZ, 0xc0, !PT ;  /* 0x000000080bff7812 */ /* 0x000fe2000784c0ff */
[----:B0-----:R-:W-:-:S10]  /*3030*/  @!P0 IMAD R14, R21, R98, RZ ;  /* 0x00000062150e8224 */ /* 0x001fd400078e02ff */
[----:B------:R0:W4:Y:S01]  /*3040*/  @!P4 LDG.E R4, desc[UR6][R24.64] ;  /* 0x000000061804c981 */ /* 0x000122000c1e1900 */
[----:B------:R-:W-:-:S04]  /*3050*/  @!P0 IMAD.WIDE.U32 R96, R19, R98, R96 ;  /* 0x0000006213608225 */ /* 0x000fc800078e0060 */
[----:B------:R-:W-:Y:S01]  /*3060*/  @!P0 IMAD R19, R19, R99, R14 ;  /* 0x0000006313138224 */ /* 0x000fe200078e020e */
[----:B-1----:R-:W-:-:S04]  /*3070*/  @!P0 LEA R110, P1, R96, R110, 0x1 ;  /* 0x0000006e606e8211 */ /* 0x002fc800078208ff */
[----:B------:R-:W-:Y:S01]  /*3080*/  @!P0 IADD3 R14, PT, PT, R97, R19, RZ ;  /* 0x00000013610e8210 */ /* 0x000fe20007ffe0ff */
[----:B0-----:R-:W-:-:S03]  /*3090*/  HFMA2 R24, -RZ, RZ, 0, 0 ;  /* 0x00000000ff187431 */ /* 0x001fc600000001ff */
[----:B------:R-:W-:Y:S02]  /*30a0*/  @!P0 LEA.HI.X R111, R96, R111, R14, 0x1, P1 ;  /* 0x0000006f606f8211 */ /* 0x000fe400008f0c0e */
[C---:B------:R-:W-:Y:S01]  /*30b0*/  LOP3.LUT P1, RZ, R11.reuse, 0x4, RZ, 0xc0, !PT ;  /* 0x000000040bff7812 */ /* 0x040fe2000782c0ff */
[----:B------:R0:W4:Y:S01]  /*30c0*/  @!P2 LDG.E R24, desc[UR6][R48.64] ;  /* 0x000000063018a981 */ /* 0x000122000c1e1900 */
[----:B------:R-:W-:Y:S01]  /*30d0*/  LOP3.LUT P4, RZ, R11, 0x2, RZ, 0xc0, !PT ;  /* 0x000000020bff7812 */ /* 0x000fe2000788c0ff */
[----:B------:R-:W-:Y:S02]  /*30e0*/  VIADD R19, R3, 0x148 ;  /* 0x0000014803137836 */ /* 0x000fe40000000000 */
[----:B------:R-:W-:Y:S02]  /*30f0*/  HFMA2 R16, -RZ, RZ, 0, 0 ;  /* 0x00000000ff107431 */ /* 0x000fe400000001ff */
[----:B0-----:R-:W-:Y:S01]  /*3100*/  IMAD.MOV.U32 R48, RZ, RZ, RZ ;  /* 0x000000ffff307224 */ /* 0x001fe200078e00ff */
[----:B------:R-:W-:-:S07]  /*3110*/  SHF.R.S32.HI R21, RZ, 0x1f, R19 ;  /* 0x0000001fff157819 */ /* 0x000fce0000011413 */
[----:B------:R-:W4:Y:S04]  /*3120*/  @!P4 LDG.E R16, desc[UR6][R32.64] ;  /* 0x000000062010c981 */ /* 0x000f28000c1e1900 */
[----:B------:R-:W4:Y:S01]  /*3130*/  @!P1 LDG.E R48, desc[UR6][R68.64] ;  /* 0x0000000644309981 */ /* 0x000f22000c1e1900 */
[----:B------:R-:W-:-:S04]  /*3140*/  ISETP.GE.U32.AND P1, PT, R19, UR8, PT ;  /* 0x0000000813007c0c */ /* 0x000fc8000bf26070 */
[----:B------:R-:W-:Y:S02]  /*3150*/  ISETP.GE.AND.EX P4, PT, R21, UR9, PT, P1 ;  /* 0x0000000915007c0c */ /* 0x000fe4000bf86310 */
[----:B------:R-:W-:-:S11]  /*3160*/  LOP3.LUT P3, RZ, R11, 0x10, RZ, 0xc0, !PT ;  /* 0x000000100bff7812 */ /* 0x000fd6000786c0ff */
[----:B------:R-:W0:Y:S01]  /*3170*/  @!P4 LDC.64 R96, c[0x0][0x3e0] ;  /* 0x0000f800ff60cb82 */ /* 0x000e220000000a00 */
[----:B------:R-:W-:Y:S01]  /*3180*/  IMAD.MOV.U32 R26, RZ, RZ, RZ ;  /* 0x000000ffff1a7224 */ /* 0x000fe200078e00ff */
[----:B------:R-:W-:-:S06]  /*3190*/  LOP3.LUT P2, RZ, R17, 0x80000000, RZ, 0xc0, !PT ;  /* 0x8000000011ff7812 */ /* 0x000fcc000784c0ff */
[----:B------:R-:W1:Y:S01]  /*31a0*/  @!P4 LDC.64 R108, c[0x0][0x390] ;  /* 0x0000e400ff6ccb82 */ /* 0x000e620000000a00 */
[----:B------:R-:W-:Y:S01]  /*31b0*/  LOP3.LUT R17, R17, 0xffffefff, RZ, 0xc0, !PT ;  /* 0xffffefff11117812 */ /* 0x000fe200078ec0ff */
[----:B------:R5:W4:Y:S03]  /*31c0*/  @!P3 LDG.E R26, desc[UR6][R94.64] ;  /* 0x000000065e1ab981 */ /* 0x000b26000c1e1900 */
[----:B------:R-:W-:Y:S02]  /*31d0*/  @P0 LOP3.LUT R17, R17, 0x1000, RZ, 0xfc, !PT ;  /* 0x0000100011110812 */ /* 0x000fe400078efcff */
[----:B------:R-:W-:Y:S02]  /*31e0*/  ISETP.NE.AND P0, PT, R10, RZ, PT ;  /* 0x000000ff0a00720c */ /* 0x000fe40003f05270 */
[----:B-----5:R-:W-:Y:S01]  /*31f0*/  @!P4 MOV R94, R84 ;  /* 0x00000054005ec202 */ /* 0x020fe20000000f00 */
[----:B------:R-:W-:-:S02]  /*3200*/  @!P4 IMAD.MOV.U32 R95, RZ, RZ, R87 ;  /* 0x000000ffff5fc224 */ /* 0x000fc400078e0057 */
[-C--:B0-----:R-:W-:Y:S02]  /*3210*/  @!P4 IMAD R10, R21, R96.reuse, RZ ;  /* 0x00000060150ac224 */ /* 0x081fe400078e02ff */
[----:B------:R-:W-:-:S04]  /*3220*/  @!P4 IMAD.WIDE.U32 R94, R19, R96, R94 ;  /* 0x00000060135ec225 */ /* 0x000fc800078e005e */
[----:B------:R-:W-:Y:S01]  /*3230*/  @!P4 IMAD R19, R19, R97, R10 ;  /* 0x000000611313c224 */ /* 0x000fe200078e020a */
[----:B-1----:R-:W-:-:S04]  /*3240*/  @!P4 LEA R108, P1, R94, R108, 0x1 ;  /* 0x0000006c5e6cc211 */ /* 0x002fc800078208ff */
[----:B------:R-:W-:Y:S01]  /*3250*/  @!P4 IADD3 R10, PT, PT, R95, R19, RZ ;  /* 0x000000135f0ac210 */ /* 0x000fe20007ffe0ff */
[----:B------:R-:W-:Y:S02]  /*3260*/  VIADD R19, R3, 0x150 ;  /* 0x0000015003137836 */ /* 0x000fe40000000000 */
[----:B------:R-:W-:Y:S01]  /*3270*/  HFMA2 R32, -RZ, RZ, 0, 0 ;  /* 0x00000000ff207431 */ /* 0x000fe200000001ff */
[----:B------:R-:W-:Y:S02]  /*3280*/  @!P4 LEA.HI.X R109, R94, R109, R10, 0x1, P1 ;  /* 0x0000006d5e6dc211 */ /* 0x000fe400008f0c0a */
[----:B------:R-:W-:Y:S02]  /*3290*/  SHF.R.S32.HI R21, RZ, 0x1f, R19 ;  /* 0x0000001fff157819 */ /* 0x000fe40000011413 */
[----:B------:R-:W-:Y:S01]  /*32a0*/  ISETP.GE.U32.AND P1, PT, R19, UR8, PT ;  /* 0x0000000813007c0c */ /* 0x000fe2000bf26070 */
[----:B------:R-:W5:Y:S03]  /*32b0*/  @!P2 LDG.E R32, desc[UR6][R38.64] ;  /* 0x000000062620a981 */ /* 0x000f66000c1e1900 */
[----:B------:R-:W-:-:S13]  /*32c0*/  ISETP.GE.AND.EX P2, PT, R21, UR9, PT, P1 ;  /* 0x0000000915007c0c */ /* 0x000fda000bf46310 */
[----:B------:R-:W0:Y:S01]  /*32d0*/  @!P2 LDC.64 R96, c[0x0][0x3e0] ;  /* 0x0000f800ff60ab82 */ /* 0x000e220000000a00 */
[----:B------:R-:W-:-:S07]  /*32e0*/  LOP3.LUT P3, RZ, R11, 0x1, RZ, 0xc0, !PT ;  /* 0x000000010bff7812 */ /* 0x000fce000786c0ff */
[----:B------:R-:W1:Y:S01]  /*32f0*/  @!P2 LDC.64 R104, c[0x0][0x390] ;  /* 0x0000e400ff68ab82 */ /* 0x000e620000000a00 */
[----:B------:R-:W-:Y:S01]  /*3300*/  LOP3.LUT R17, R17, 0xfffff7ff, RZ, 0xc0, !PT ;  /* 0xfffff7ff11117812 */ /* 0x000fe200078ec0ff */
[----:B------:R-:W-:Y:S01]  /*3310*/  IMAD.MOV.U32 R68, RZ, RZ, RZ ;  /* 0x000000ffff447224 */ /* 0x000fe200078e00ff */
[----:B------:R-:W-:Y:S01]  /*3320*/  @!P2 MOV R94, R84 ;  /* 0x00000054005ea202 */ /* 0x000fe20000000f00 */
[----:B------:R-:W-:Y:S01]  /*3330*/  @!P2 IMAD.MOV.U32 R95, RZ, RZ, R87 ;  /* 0x000000ffff5fa224 */ /* 0x000fe200078e0057 */
[----:B------:R-:W-:-:S03]  /*3340*/  @P4 LOP3.LUT R17, R17, 0x800, RZ, 0xfc, !PT ;  /* 0x0000080011114812 */ /* 0x000fc600078efcff */
[----:B------:R2:W5:Y:S01]  /*3350*/  @!P3 LDG.E R68, desc[UR6][R74.64] ;  /* 0x000000064a44b981 */ /* 0x000562000c1e1900 */
[C---:B------:R-:W-:Y:S02]  /*3360*/  LOP3.LUT P4, RZ, R17.reuse, 0x10000000, RZ, 0xc0, !PT ;  /* 0x1000000011ff7812 */ /* 0x040fe4000788c0ff */
[----:B------:R-:W-:Y:S01]  /*3370*/  LOP3.LUT P3, RZ, R17, 0x8000000, RZ, 0xc0, !PT ;  /* 0x0800000011ff7812 */ /* 0x000fe2000786c0ff */
[-C--:B0-----:R-:W-:Y:S02]  /*3380*/  @!P2 IMAD R10, R21, R96.reuse, RZ ;  /* 0x00000060150aa224 */ /* 0x081fe400078e02ff */
[----:B------:R-:W-:Y:S01]  /*3390*/  @!P2 IMAD.WIDE.U32 R94, R19, R96, R94 ;  /* 0x00000060135ea225 */ /* 0x000fe200078e005e */
[----:B------:R-:W-:-:S03]  /*33a0*/  LOP3.LUT R17, R17, 0xfffffbff, RZ, 0xc0, !PT ;  /* 0xfffffbff11117812 */ /* 0x000fc600078ec0ff */
[----:B------:R-:W-:Y:S01]  /*33b0*/  @!P2 IMAD R19, R19, R97, R10 ;  /* 0x000000611313a224 */ /* 0x000fe200078e020a */
[----:B------:R-:W-:Y:S02]  /*33c0*/  @P2 LOP3.LUT R17, R17, 0x400, RZ, 0xfc, !PT ;  /* 0x0000040011112812 */ /* 0x000fe400078efcff */
[----:B-1----:R-:W-:Y:S02]  /*33d0*/  @!P2 LEA R104, P1, R94, R104, 0x1 ;  /* 0x000000685e68a211 */ /* 0x002fe400078208ff */
[----:B------:R-:W-:-:S04]  /*33e0*/  @!P2 IADD3 R10, PT, PT, R95, R19, RZ ;  /* 0x000000135f0aa210 */ /* 0x000fc80007ffe0ff */
[----:B------:R-:W-:Y:S02]  /*33f0*/  @!P2 LEA.HI.X R105, R94, R105, R10, 0x1, P1 ;  /* 0x000000695e69a211 */ /* 0x000fe400008f0c0a */
[----:B------:R-:W-:Y:S02]  /*3400*/  LOP3.LUT P1, RZ, R17, 0x40000000, RZ, 0xc0, !PT ;  /* 0x4000000011ff7812 */ /* 0x000fe4000782c0ff */
[----:B------:R-:W-:Y:S01]  /*3410*/  ISETP.NE.AND P2, PT, R6, RZ, PT ;  /* 0x000000ff0600720c */ /* 0x000fe20003f45270 */
[----:B--2---:R-:W-:Y:S02]  /*3420*/  IMAD.MOV.U32 R74, RZ, RZ, RZ ;  /* 0x000000ffff4a7224 */ /* 0x004fe400078e00ff */
[----:B------:R-:W-:Y:S02]  /*3430*/  VIADD R19, R3, 0x158 ;  /* 0x0000015803137836 */ /* 0x000fe40000000000 */
[----:B------:R-:W-:-:S03]  /*3440*/  HFMA2 R38, -RZ, RZ, 0, 0 ;  /* 0x00000000ff267431 */ /* 0x000fc600000001ff */
[----:B------:R-:W-:-:S03]  /*3450*/  SHF.R.S32.HI R21, RZ, 0x1f, R19 ;  /* 0x0000001fff157819 */ /* 0x000fc60000011413 */
[----:B------:R0:W2:Y:S01]  /*3460*/  @!P1 LDG.E R74, desc[UR6][R92.64] ;  /* 0x000000065c4a9981 */ /* 0x0000a2000c1e1900 */
[----:B------:R-:W-:-:S03]  /*3470*/  ISETP.GE.U32.AND P1, PT, R19, UR8, PT ;  /* 0x0000000813007c0c */ /* 0x000fc6000bf26070 */
[----:B------:R1:W2:Y:S01]  /*3480*/  @!P2 LDG.E R38, desc[UR6][R62.64] ;  /* 0x000000063e26a981 */ /* 0x0002a2000c1e1900 */
[----:B------:R-:W-:-:S13]  /*3490*/  ISETP.GE.AND.EX P2, PT, R21, UR9, PT, P1 ;  /* 0x0000000915007c0c */ /* 0x000fda000bf46310 */
[----:B------:R-:W3:Y:S08]  /*34a0*/  @!P2 LDC.64 R96, c[0x0][0x3e0] ;  /* 0x0000f800ff60ab82 */ /* 0x000ef00000000a00 */
[----:B------:R-:W0:Y:S01]  /*34b0*/  @!P2 LDC.64 R106, c[0x0][0x390] ;  /* 0x0000e400ff6aab82 */ /* 0x000e220000000a00 */
[----:B------:R-:W-:Y:S01]  /*34c0*/  @!P2 MOV R94, R84 ;  /* 0x00000054005ea202 */ /* 0x000fe20000000f00 */
[----:B------:R-:W-:-:S02]  /*34d0*/  @!P2 IMAD.MOV.U32 R95, RZ, RZ, R87 ;  /* 0x000000ffff5fa224 */ /* 0x000fc400078e0057 */
[----:B------:R-:W-:-:S06]  /*34e0*/  HFMA2 R14, -RZ, RZ, 0, 0 ;  /* 0x00000000ff0e7431 */ /* 0x000fcc00000001ff */
[----:B------:R1:W2:Y:S01]  /*34f0*/  @!P3 LDG.E R14, desc[UR6][R58.64] ;  /* 0x000000063a0eb981 */ /* 0x0002a2000c1e1900 */
[-C--:B---3--:R-:W-:Y:S02]  /*3500*/  @!P2 IMAD R6, R21, R96.reuse, RZ ;  /* 0x000000601506a224 */ /* 0x088fe400078e02ff */
[----:B------:R-:W-:-:S04]  /*3510*/  @!P2 IMAD.WIDE.U32 R94, R19, R96, R94 ;  /* 0x00000060135ea225 */ /* 0x000fc800078e005e */
[----:B------:R-:W-:Y:S01]  /*3520*/  @!P2 IMAD R19, R19, R97, R6 ;  /* 0x000000611313a224 */ /* 0x000fe200078e0206 */
[----:B0-----:R-:W-:Y:S01]  /*3530*/  @!P2 LEA R106, P1, R94, R106, 0x1 ;  /* 0x0000006a5e6aa211 */ /* 0x001fe200078208ff */
[----:B------:R-:W-:-:S03]  /*3540*/  VIADD R21, R3, 0x160 ;  /* 0x0000016003157836 */ /* 0x000fc60000000000 */
[----:B------:R-:W-:Y:S02]  /*3550*/  @!P2 IADD3 R6, PT, PT, R95, R19, RZ ;  /* 0x000000135f06a210 */ /* 0x000fe40007ffe0ff */
[----:B------:R-:W-:Y:S02]  /*3560*/  SHF.R.S32.HI R25, RZ, 0x1f, R21 ;  /* 0x0000001fff197819 */ /* 0x000fe40000011415 */
[----:B------:R-:W-:Y:S02]  /*3570*/  @!P2 LEA.HI.X R107, R94, R107, R6, 0x1, P1 ;  /* 0x0000006b5e6ba211 */ /* 0x000fe400008f0c06 */
[----:B------:R-:W-:-:S04]  /*3580*/  ISETP.GE.U32.AND P1, PT, R21, UR8, PT ;  /* 0x0000000815007c0c */ /* 0x000fc8000bf26070 */
[----:B------:R-:W-:-:S13]  /*3590*/  ISETP.GE.AND.EX P3, PT, R25, UR9, PT, P1 ;  /* 0x0000000919007c0c */ /* 0x000fda000bf66310 */
[----:B------:R-:W0:Y:S08]  /*35a0*/  @!P3 LDC.64 R92, c[0x0][0x3e0] ;  /* 0x0000f800ff5cbb82 */ /* 0x000e300000000a00 */
[----:B------:R-:W3:Y:S01]  /*35b0*/  @!P3 LDC.64 R100, c[0x0][0x390] ;  /* 0x0000e400ff64bb82 */ /* 0x000ee20000000a00 */
[----:B------:R-:W-:Y:S01]  /*35c0*/  LOP3.LUT R17, R17, 0xfffffdff, RZ, 0xc0, !PT ;  /* 0xfffffdff11117812 */ /* 0x000fe200078ec0ff */
[----:B-1----:R-:W-:Y:S01]  /*35d0*/  IMAD.MOV.U32 R62, RZ, RZ, RZ ;  /* 0x000000ffff3e7224 */ /* 0x002fe200078e00ff */
[----:B------:R-:W-:Y:S01]  /*35e0*/  @!P3 MOV R94, R84 ;  /* 0x00000054005eb202 */ /* 0x000fe20000000f00 */
[----:B------:R-:W-:Y:S01]  /*35f0*/  @!P3 IMAD.MOV.U32 R95, RZ, RZ, R87 ;  /* 0x000000ffff5fb224 */ /* 0x000fe200078e0057 */
[----:B------:R-:W-:-:S02]  /*3600*/  @P2 LOP3.LUT R17, R17, 0x200, RZ, 0xfc, !PT ;  /* 0x0000020011112812 */ /* 0x000fc400078efcff */
[----:B------:R-:W-:Y:S01]  /*3610*/  P2R R19, PR, RZ, 0x4 ;  /* 0x00000004ff137803 */ /* 0x000fe20000000000 */
[----:B------:R1:W2:Y:S01]  /*3620*/  @!P4 LDG.E R62, desc[UR6][R90.64] ;  /* 0x000000065a3ec981 */ /* 0x0002a2000c1e1900 */
[C---:B------:R-:W-:Y:S02]  /*3630*/  LOP3.LUT P2, RZ, R17.reuse, 0x1000000, RZ, 0xc0, !PT ;  /* 0x0100000011ff7812 */ /* 0x040fe4000784c0ff */
[----:B------:R-:W-:Y:S01]  /*3640*/  LOP3.LUT P4, RZ, R17, 0x800000, RZ, 0xc0, !PT ;  /* 0x0080000011ff7812 */ /* 0x000fe2000788c0ff */
[-C--:B0-----:R-:W-:Y:S02]  /*3650*/  @!P3 IMAD R6, R25, R92.reuse, RZ ;  /* 0x0000005c1906b224 */ /* 0x081fe400078e02ff */
[----:B------:R-:W-:Y:S01]  /*3660*/  @!P3 IMAD.WIDE.U32 R94, R21, R92, R94 ;  /* 0x0000005c155eb225 */ /* 0x000fe200078e005e */
[----:B------:R-:W-:-:S03]  /*3670*/  LOP3.LUT R17, R17, 0xfffffeff, RZ, 0xc0, !PT ;  /* 0xfffffeff11117812 */ /* 0x000fc600078ec0ff */
[----:B------:R-:W-:Y:S01]  /*3680*/  @!P3 IMAD R93, R21, R93, R6 ;  /* 0x0000005d155db224 */ /* 0x000fe200078e0206 */
[----:B------:R-:W-:Y:S02]  /*3690*/  @P3 LOP3.LUT R17, R17, 0x100, RZ, 0xfc, !PT ;  /* 0x0000010011113812 */ /* 0x000fe400078efcff */
[----:B---3--:R-:W-:Y:S02]  /*36a0*/  @!P3 LEA R100, P1, R94, R100, 0x1 ;  /* 0x000000645e64b211 */ /* 0x008fe400078208ff */
[----:B------:R-:W-:-:S04]  /*36b0*/  @!P3 IADD3 R6, PT, PT, R95, R93, RZ ;  /* 0x0000005d5f06b210 */ /* 0x000fc80007ffe0ff */
[----:B------:R-:W-:Y:S02]  /*36c0*/  @!P3 LEA.HI.X R101, R94, R101, R6, 0x1, P1 ;  /* 0x000000655e65b211 */ /* 0x000fe400008f0c06 */
[----:B------:R-:W-:Y:S02]  /*36d0*/  LOP3.LUT P1, RZ, R17, 0x4000000, RZ, 0xc0, !PT ;  /* 0x0400000011ff7812 */ /* 0x000fe4000782c0ff */
[----:B------:R-:W-:Y:S01]  /*36e0*/  ISETP.NE.AND P3, PT, R2, RZ, PT ;  /* 0x000000ff0200720c */ /* 0x000fe20003f65270 */
[----:B------:R-:W-:Y:S02]  /*36f0*/  IMAD.MOV.U32 R58, RZ, RZ, RZ ;  /* 0x000000ffff3a7224 */ /* 0x000fe400078e00ff */
[----:B------:R-:W-:Y:S02]  /*3700*/  VIADD R21, R3, 0x168 ;  /* 0x0000016803157836 */ /* 0x000fe40000000000 */
[----:B------:R-:W-:-:S03]  /*3710*/  HFMA2 R6, -RZ, RZ, 0, 0 ;  /* 0x00000000ff067431 */ /* 0x000fc600000001ff */
[----:B------:R-:W-:-:S03]  /*3720*/  SHF.R.S32.HI R25, RZ, 0x1f, R21 ;  /* 0x0000001fff197819 */ /* 0x000fc60000011415 */
[----:B------:R0:W3:Y:S01]  /*3730*/  @!P1 LDG.E R58, desc[UR6][R88.64] ;  /* 0x00000006583a9981 */ /* 0x0000e2000c1e1900 */
[----:B------:R-:W-:-:S03]  /*3740*/  ISETP.GE.U32.AND P1, PT, R21, UR8, PT ;  /* 0x0000000815007c0c */ /* 0x000fc6000bf26070 */
[----:B------:R4:W3:Y:S01]  /*3750*/  @!P3 LDG.E R6, desc[UR6][R64.64] ;  /* 0x000000064006b981 */ /* 0x0008e2000c1e1900 */
[----:B------:R-:W-:-:S13]  /*3760*/  ISETP.GE.AND.EX P3, PT, R25, UR9, PT, P1 ;  /* 0x0000000919007c0c */ /* 0x000fda000bf66310 */
[----:B-1----:R-:W1:Y:S08]  /*3770*/  @!P3 LDC.64 R90, c[0x0][0x3e0] ;  /* 0x0000f800ff5abb82 */ /* 0x002e700000000a00 */
[----:B------:R-:W0:Y:S01]  /*3780*/  @!P3 LDC.64 R98, c[0x0][0x390] ;  /* 0x0000e400ff62bb82 */ /* 0x000e220000000a00 */
[----:B------:R-:W-:Y:S01]  /*3790*/  @!P3 MOV R92, R84 ;  /* 0x00000054005cb202 */ /* 0x000fe20000000f00 */
[----:B------:R-:W-:-:S02]  /*37a0*/  @!P3 IMAD.MOV.U32 R93, RZ, RZ, R87 ;  /* 0x000000ffff5db224 */ /* 0x000fc400078e0057 */
[----:B------:R-:W-:-:S06]  /*37b0*/  HFMA2 R10, -RZ, RZ, 0, 0 ;  /* 0x00000000ff0a7431 */ /* 0x000fcc00000001ff */
[----:B------:R-:W3:Y:S01]  /*37c0*/  @!P4 LDG.E R10, desc[UR6][R40.64] ;  /* 0x00000006280ac981 */ /* 0x000ee2000c1e1900 */
[-C--:B-1----:R-:W-:Y:S02]  /*37d0*/  @!P3 IMAD R2, R25, R90.reuse, RZ ;  /* 0x0000005a1902b224 */ /* 0x082fe400078e02ff */
        /* <DEDUP_REMOVED lines=10> */
[----:B------:R-:W1:Y:S01]  /*3880*/  @!P4 LDC.64 R96, c[0x0][0x390] ;  /* 0x0000e400ff60cb82 */ /* 0x000e620000000a00 */
[----:B----4-:R-:W-:Y:S01]  /*3890*/  @!P4 MOV R64, R84 ;  /* 0x000000540040c202 */ /* 0x010fe20000000f00 */
[----:B------:R-:W-:Y:S01]  /*38a0*/  @!P4 IMAD.MOV.U32 R65, RZ, RZ, R87 ;  /* 0x000000ffff41c224 */ /* 0x000fe200078e0057 */
[----:B------:R-:W-:Y:S01]  /*38b0*/  LOP3.LUT R17, R17, 0xffffff7f, RZ, 0xc0, !PT ;  /* 0xffffff7f11117812 */ /* 0x000fe200078ec0ff */
[----:B------:R-:W-:-:S03]  /*38c0*/  IMAD.MOV.U32 R2, RZ, RZ, RZ ;  /* 0x000000ffff027224 */ /* 0x000fc600078e00ff */
[----:B------:R-:W-:Y:S02]  /*38d0*/  @P3 LOP3.LUT R17, R17, 0x80, RZ, 0xfc, !PT ;  /* 0x0000008011113812 */ /* 0x000fe400078efcff */
[----:B------:R-:W-:Y:S01]  /*38e0*/  P2R R21, PR, RZ, 0x8 ;  /* 0x00000008ff157803 */ /* 0x000fe20000000000 */
[----:B------:R4:W3:Y:S01]  /*38f0*/  @!P2 LDG.E R2, desc[UR6][R44.64] ;  /* 0x000000062c02a981 */ /* 0x0008e2000c1e1900 */
[-C--:B0-----:R-:W-:Y:S02]  /*3900*/  @!P4 IMAD R90, R27, R88.reuse, RZ ;  /* 0x000000581b5ac224 */ /* 0x081fe400078e02ff */
[----:B------:R-:W-:-:S04]  /*3910*/  @!P4 IMAD.WIDE.U32 R64, R25, R88, R64 ;  /* 0x000000581940c225 */ /* 0x000fc800078e0040 */
[----:B------:R-:W-:Y:S01]  /*3920*/  @!P4 IMAD R25, R25, R89, R90 ;  /* 0x000000591919c224 */ /* 0x000fe200078e025a */
[C---:B------:R-:W-:Y:S02]  /*3930*/  LOP3.LUT P3, RZ, R17.reuse, 0x400000, RZ, 0xc0, !PT ;  /* 0x0040000011ff7812 */ /* 0x040fe4000786c0ff */
[C---:B------:R-:W-:Y:S02]  /*3940*/  LOP3.LUT P2, RZ, R17.reuse, 0x100000, RZ, 0xc0, !PT ;  /* 0x0010000011ff7812 */ /* 0x040fe4000784c0ff */
[----:B------:R-:W-:Y:S02]  /*3950*/  LOP3.LUT R17, R17, 0xffffffbf, RZ, 0xc0, !PT ;  /* 0xffffffbf11117812 */ /* 0x000fe400078ec0ff */
[----:B------:R-:W-:Y:S02]  /*3960*/  @!P4 IADD3 R25, PT, PT, R65, R25, RZ ;  /* 0x000000194119c210 */ /* 0x000fe40007ffe0ff */
[----:B-1----:R-:W-:Y:S02]  /*3970*/  @!P4 LEA R96, P1, R64, R96, 0x1 ;  /* 0x000000604060c211 */ /* 0x002fe400078208ff */
[----:B------:R-:W-:-:S02]  /*3980*/  @P4 LOP3.LUT R17, R17, 0x40, RZ, 0xfc, !PT ;  /* 0x0000004011114812 */ /* 0x000fc400078efcff */
[----:B------:R-:W-:Y:S02]  /*3990*/  @!P4 LEA.HI.X R97, R64, R97, R25, 0x1, P1 ;  /* 0x000000614061c211 */ /* 0x000fe400008f0c19 */
[----:B------:R-:W-:Y:S01]  /*39a0*/  ISETP.NE.AND P4, PT, R31, RZ, PT ;  /* 0x000000ff1f00720c */ /* 0x000fe20003f85270 */
[----:B------:R-:W-:Y:S02]  /*39b0*/  VIADD R25, R3, 0x178 ;  /* 0x0000017803197836 */ /* 0x000fe40000000000 */
[----:B----4-:R-:W-:-:S03]  /*39c0*/  HFMA2 R44, -RZ, RZ, 0, 0 ;  /* 0x00000000ff2c7431 */ /* 0x010fc600000001ff */
[----:B------:R-:W-:Y:S02]  /*39d0*/  SHF.R.S32.HI R27, RZ, 0x1f, R25 ;  /* 0x0000001fff1b7819 */ /* 0x000fe40000011419 */
[----:B------:R-:W-:-:S05]  /*39e0*/  ISETP.GE.U32.AND P1, PT, R25, UR8, PT ;  /* 0x0000000819007c0c */ /* 0x000fca000bf26070 */
[----:B------:R-:W4:Y:S01]  /*39f0*/  @!P4 LDG.E R44, desc[UR6][R28.64] ;  /* 0x000000061c2cc981 */ /* 0x000f22000c1e1900 */
[----:B------:R-:W-:-:S13]  /*3a00*/  ISETP.GE.AND.EX P4, PT, R27, UR9, PT, P1 ;  /* 0x000000091b007c0c */ /* 0x000fda000bf86310 */
[----:B------:R-:W0:Y:S01]  /*3a10*/  @!P4 LDC.64 R88, c[0x0][0x3e0] ;  /* 0x0000f800ff58cb82 */ /* 0x000e220000000a00 */
[----:B------:R-:W-:Y:S01]  /*3a20*/  @!P4 MOV R64, R84 ;  /* 0x000000540040c202 */ /* 0x000fe20000000f00 */
[----:B------:R-:W-:Y:S02]  /*3a30*/  @!P4 IMAD.MOV.U32 R65, RZ, RZ, R87 ;  /* 0x000000ffff41c224 */ /* 0x000fe400078e0057 */
[-C--:B0-----:R-:W-:Y:S02]  /*3a40*/  @!P4 IMAD R90, R27, R88.reuse, RZ ;  /* 0x000000581b5ac224 */ /* 0x081fe400078e02ff */
[----:B------:R-:W-:-:S04]  /*3a50*/  @!P4 IMAD.WIDE.U32 R64, R25, R88, R64 ;  /* 0x000000581940c225 */ /* 0x000fc800078e0040 */
[----:B------:R-:W-:Y:S02]  /*3a60*/  @!P4 IMAD R25, R25, R89, R90 ;  /* 0x000000591919c224 */ /* 0x000fe400078e025a */
[----:B------:R-:W0:Y:S01]  /*3a70*/  @!P4 LDC.64 R88, c[0x0][0x390] ;  /* 0x0000e400ff58cb82 */ /* 0x000e220000000a00 */
[----:B------:R-:W-:Y:S02]  /*3a80*/  IMAD.MOV.U32 R40, RZ, RZ, RZ ;  /* 0x000000ffff287224 */ /* 0x000fe400078e00ff */
[----:B------:R-:W-:-:S04]  /*3a90*/  @!P4 IADD3 R25, PT, PT, R65, R25, RZ ;  /* 0x000000194119c210 */ /* 0x000fc80007ffe0ff */
[----:B------:R1:W4:Y:S02]  /*3aa0*/  @!P3 LDG.E R40, desc[UR6][R42.64] ;  /* 0x000000062a28b981 */ /* 0x000324000c1e1900 */
[----:B-1----:R-:W-:-:S06]  /*3ab0*/  HFMA2 R42, -RZ, RZ, 0, 0 ;  /* 0x00000000ff2a7431 */ /* 0x002fcc00000001ff */
[----:B------:R1:W4:Y:S01]  /*3ac0*/  @!P0 LDG.E R42, desc[UR6][R22.64] ;  /* 0x00000006162a8981 */ /* 0x000322000c1e1900 */
[----:B0-----:R-:W-:-:S04]  /*3ad0*/  @!P4 LEA R88, P1, R64, R88, 0x1 ;  /* 0x000000584058c211 */ /* 0x001fc800078208ff */
[----:B------:R-:W-:Y:S01]  /*3ae0*/  @!P4 LEA.HI.X R89, R64, R89, R25, 0x1, P1 ;  /* 0x000000594059c211 */ /* 0x000fe200008f0c19 */
[----:B------:R-:W-:-:S05]  /*3af0*/  VIADD R25, R3, 0x180 ;  /* 0x0000018003197836 */ /* 0x000fca0000000000 */
[----:B------:R-:W-:Y:S02]  /*3b00*/  SHF.R.S32.HI R27, RZ, 0x1f, R25 ;  /* 0x0000001fff1b7819 */ /* 0x000fe40000011419 */
[----:B------:R-:W-:-:S04]  /*3b10*/  ISETP.GE.U32.AND P1, PT, R25, UR8, PT ;  /* 0x0000000819007c0c */ /* 0x000fc8000bf26070 */
[----:B------:R-:W-:-:S13]  /*3b20*/  ISETP.GE.AND.EX P0, PT, R27, UR9, PT, P1 ;  /* 0x000000091b007c0c */ /* 0x000fda000bf06310 */
[----:B------:R-:W0:Y:S08]  /*3b30*/  @!P0 LDC.64 R90, c[0x0][0x3e0] ;  /* 0x0000f800ff5a8b82 */ /* 0x000e300000000a00 */
[----:B------:R-:W5:Y:S01]  /*3b40*/  @!P0 LDC.64 R94, c[0x0][0x390] ;  /* 0x0000e400ff5e8b82 */ /* 0x000f620000000a00 */
[----:B------:R-:W-:Y:S01]  /*3b50*/  @!P0 MOV R64, R84 ;  /* 0x0000005400408202 */ /* 0x000fe20000000f00 */
[----:B------:R-:W-:-:S02]  /*3b60*/  @!P0 IMAD.MOV.U32 R65, RZ, RZ, R87 ;  /* 0x000000ffff418224 */ /* 0x000fc400078e0057 */
[----:B------:R-:W-:Y:S02]  /*3b70*/  IMAD.MOV.U32 R28, RZ, RZ, RZ ;  /* 0x000000ffff1c7224 */ /* 0x000fe400078e00ff */
[----:B-1----:R-:W-:-:S04]  /*3b80*/  VIADD R23, R3, 0x188 ;  /* 0x0000018803177836 */ /* 0x002fc80000000000 */
[----:B------:R1:W4:Y:S01]  /*3b90*/  @!P2 LDG.E R28, desc[UR6][R66.64] ;  /* 0x00000006421ca981 */ /* 0x000322000c1e1900 */
[-C--:B0-----:R-:W-:Y:S02]  /*3ba0*/  @!P0 IMAD R92, R27, R90.reuse, RZ ;  /* 0x0000005a1b5c8224 */ /* 0x081fe400078e02ff */
[----:B------:R-:W-:-:S04]  /*3bb0*/  @!P0 IMAD.WIDE.U32 R64, R25, R90, R64 ;  /* 0x0000005a19408225 */ /* 0x000fc800078e0040 */
[----:B------:R-:W-:Y:S01]  /*3bc0*/  @!P0 IMAD R91, R25, R91, R92 ;  /* 0x0000005b195b8224 */ /* 0x000fe200078e025c */
[----:B-----5:R-:W-:Y:S01]  /*3bd0*/  @!P0 LEA R94, P1, R64, R94, 0x1 ;  /* 0x0000005e405e8211 */ /* 0x020fe200078208ff */
[----:B-1----:R-:W-:-:S03]  /*3be0*/  HFMA2 R66, -RZ, RZ, 0, 0 ;  /* 0x00000000ff427431 */ /* 0x002fc600000001ff */
[----:B------:R-:W-:Y:S02]  /*3bf0*/  @!P0 IADD3 R22, PT, PT, R65, R91, RZ ;  /* 0x0000005b41168210 */ /* 0x000fe40007ffe0ff */
[----:B------:R-:W-:Y:S02]  /*3c00*/  SHF.R.S32.HI R25, RZ, 0x1f, R23 ;  /* 0x0000001fff197819 */ /* 0x000fe40000011417 */
[----:B------:R-:W-:Y:S01]  /*3c10*/  @!P0 LEA.HI.X R95, R64, R95, R22, 0x1, P1 ;  /* 0x0000005f405f8211 */ /* 0x000fe200008f0c16 */
[----:B------:R-:W5:Y:S01]  /*3c20*/  @!P5 LDG.E R66, desc[UR6][R72.64] ;  /* 0x000000064842d981 */ /* 0x000f62000c1e1900 */
        /* <DEDUP_REMOVED lines=9> */
[----:B------:R-:W-:Y:S02]  /*3cc0*/  @!P5 IADD3 R23, PT, PT, R65, R23, RZ ;  /* 0x000000174117d210 */ /* 0x000fe40007ffe0ff */
[----:B0-----:R-:W-:-:S04]  /*3cd0*/  @!P5 LEA R92, P1, R64, R92, 0x1 ;  /* 0x0000005c405cd211 */ /* 0x001fc800078208ff */
[----:B------:R-:W-:Y:S01]  /*3ce0*/  @!P5 LEA.HI.X R93, R64, R93, R23, 0x1, P1 ;  /* 0x0000005d405dd211 */ /* 0x000fe200008f0c17 */
[----:B------:R-:W-:Y:S02]  /*3cf0*/  VIADD R23, R3, 0x190 ;  /* 0x0000019003177836 */ /* 0x000fe40000000000 */
[----:B------:R-:W-:-:S03]  /*3d00*/  HFMA2 R64, -RZ, RZ, 0, 0 ;  /* 0x00000000ff407431 */ /* 0x000fc600000001ff */
[----:B------:R-:W-:Y:S02]  /*3d10*/  SHF.R.S32.HI R25, RZ, 0x1f, R23 ;  /* 0x0000001fff197819 */ /* 0x000fe40000011417 */
[----:B------:R-:W-:Y:S01]  /*3d20*/  ISETP.GE.U32.AND P1, PT, R23, UR8, PT ;  /* 0x0000000817007c0c */ /* 0x000fe2000bf26070 */
[----:B------:R-:W5:Y:S03]  /*3d30*/  @!P6 LDG.E R64, desc[UR6][R78.64] ;  /* 0x000000064e40e981 */ /* 0x000f66000c1e1900 */
[----:B------:R-:W-:Y:S02]  /*3d40*/  ISETP.GE.AND.EX P6, PT, R25, UR9, PT, P1 ;  /* 0x0000000919007c0c */ /* 0x000fe4000bfc6310 */
[----:B------:R-:W-:-:S11]  /*3d50*/  LOP3.LUT P3, RZ, R17, 0x40000, RZ, 0xc0, !PT ;  /* 0x0004000011ff7812 */ /* 0x000fd6000786c0ff */
[----:B------:R-:W0:Y:S01]  /*3d60*/  @!P6 LDC.64 R90, c[0x0][0x3e0] ;  /* 0x0000f800ff5aeb82 */ /* 0x000e220000000a00 */
[----:B------:R-:W-:Y:S01]  /*3d70*/  IMAD.MOV.U32 R22, RZ, RZ, RZ ;  /* 0x000000ffff167224 */ /* 0x000fe200078e00ff */
[----:B------:R-:W-:-:S05]  /*3d80*/  LOP3.LUT R17, R17, 0xffffffdf, RZ, 0xc0, !PT ;  /* 0xffffffdf11117812 */ /* 0x000fca00078ec0ff */
[----:B------:R1:W5:Y:S01]  /*3d90*/  @!P3 LDG.E R22, desc[UR6][R76.64] ;  /* 0x000000064c16b981 */ /* 0x000362000c1e1900 */
[----:B------:R-:W-:Y:S02]  /*3da0*/  @P4 LOP3.LUT R17, R17, 0x20, RZ, 0xfc, !PT ;  /* 0x0000002011114812 */ /* 0x000fe400078efcff */
[----:B-1----:R-:W-:Y:S01]  /*3db0*/  @!P6 MOV R76, R84 ;  /* 0x00000054004ce202 */ /* 0x002fe20000000f00 */
[----:B------:R-:W-:Y:S02]  /*3dc0*/  @!P6 IMAD.MOV.U32 R77, RZ, RZ, R87 ;  /* 0x000000ffff4de224 */ /* 0x000fe400078e0057 */
[-C--:B0-----:R-:W-:Y:S02]  /*3dd0*/  @!P6 IMAD R112, R25, R90.reuse, RZ ;  /* 0x0000005a1970e224 */ /* 0x081fe400078e02ff */
[----:B------:R-:W-:Y:S01]  /*3de0*/  @!P6 IMAD.WIDE.U32 R76, R23, R90, R76 ;  /* 0x0000005a174ce225 */ /* 0x000fe200078e004c */
[----:B------:R-:W-:-:S03]  /*3df0*/  LOP3.LUT P2, RZ, R17, 0x10000, RZ, 0xc0, !PT ;  /* 0x0001000011ff7812 */ /* 0x000fc6000784c0ff */
[----:B------:R-:W-:Y:S02]  /*3e00*/  @!P6 IMAD R23, R23, R91, R112 ;  /* 0x0000005b1717e224 */ /* 0x000fe400078e0270 */
[----:B------:R-:W0:Y:S01]  /*3e10*/  @!P6 LDC.64 R90, c[0x0][0x390] ;  /* 0x0000e400ff5aeb82 */ /* 0x000e220000000a00 */
[----:B------:R-:W-:-:S04]  /*3e20*/  LOP3.LUT R17, R17, 0xffffffef, RZ, 0xc0, !PT ;  /* 0xffffffef11117812 */ /* 0x000fc800078ec0ff */
[----:B------:R-:W-:Y:S01]  /*3e30*/  @P0 LOP3.LUT R17, R17, 0x10, RZ, 0xfc, !PT ;  /* 0x0000001011110812 */ /* 0x000fe200078efcff */
[----:B------:R-:W-:-:S03]  /*3e40*/  IMAD.MOV.U32 R72, RZ, RZ, RZ ;  /* 0x000000ffff487224 */ /* 0x000fc600078e00ff */
[C---:B------:R-:W-:Y:S02]  /*3e50*/  LOP3.LUT P3, RZ, R17.reuse, 0x2000, RZ, 0xc0, !PT ;  /* 0x0000200011ff7812 */ /* 0x040fe4000786c0ff */
[----:B------:R-:W-:Y:S01]  /*3e60*/  LOP3.LUT R17, R17, 0xfffffff7, RZ, 0xc0, !PT ;  /* 0xfffffff711117812 */ /* 0x000fe200078ec0ff */
[----:B------:R-:W5:Y:S03]  /*3e70*/  @!P2 LDG.E R72, desc[UR6][R82.64] ;  /* 0x000000065248a981 */ /* 0x000f66000c1e1900 */
[----:B------:R-:W-:-:S04]  /*3e80*/  @P5 LOP3.LUT R17, R17, 0x8, RZ, 0xfc, !PT ;  /* 0x0000000811115812 */ /* 0x000fc800078efcff */
[C---:B------:R-:W-:Y:S02]  /*3e90*/  LOP3.LUT P2, RZ, R17.reuse, 0x800, RZ, 0xc0, !PT ;  /* 0x0000080011ff7812 */ /* 0x040fe4000784c0ff */
[----:B------:R-:W-:Y:S02]  /*3ea0*/  LOP3.LUT R17, R17, 0xfffffffb, RZ, 0xc0, !PT ;  /* 0xfffffffb11117812 */ /* 0x000fe400078ec0ff */
[----:B------:R-:W-:Y:S02]  /*3eb0*/  @!P6 IADD3 R23, PT, PT, R77, R23, RZ ;  /* 0x000000174d17e210 */ /* 0x000fe40007ffe0ff */
[C---:B0-----:R-:W-:Y:S02]  /*3ec0*/  @!P6 LEA R90, P1, R76.reuse, R90, 0x1 ;  /* 0x0000005a4c5ae211 */ /* 0x041fe400078208ff */
[----:B------:R-:W-:Y:S02]  /*3ed0*/  @P6 LOP3.LUT R17, R17, 0x4, RZ, 0xfc, !PT ;  /* 0x0000000411116812 */ /* 0x000fe400078efcff */
[----:B------:R-:W-:-:S02]  /*3ee0*/  @!P6 LEA.HI.X R91, R76, R91, R23, 0x1, P1 ;  /* 0x0000005b4c5be211 */ /* 0x000fc400008f0c17 */
[----:B------:R-:W-:Y:S01]  /*3ef0*/  LOP3.LUT P1, RZ, R17, 0x4000, RZ, 0xc0, !PT ;  /* 0x0000400011ff7812 */ /* 0x000fe2000782c0ff */
[----:B------:R-:W-:Y:S02]  /*3f00*/  IMAD.MOV.U32 R76, RZ, RZ, RZ ;  /* 0x000000ffff4c7224 */ /* 0x000fe400078e00ff */
[----:B------:R-:W-:Y:S02]  /*3f10*/  VIADD R23, R3, 0x198 ;  /* 0x0000019803177836 */ /* 0x000fe40000000000 */
[----:B------:R-:W-:-:S03]  /*3f20*/  HFMA2 R78, -RZ, RZ, 0, 0 ;  /* 0x00000000ff4e7431 */ /* 0x000fc600000001ff */
[----:B------:R-:W-:-:S03]  /*3f30*/  SHF.R.S32.HI R25, RZ, 0x1f, R23 ;  /* 0x0000001fff197819 */ /* 0x000fc60000011417 */
[----:B------:R-:W5:Y:S04]  /*3f40*/  @!P3 LDG.E R78, desc[UR6][R80.64] ;  /* 0x00000006504eb981 */ /* 0x000f68000c1e1900 */
[----:B------:R0:W5:Y:S01]  /*3f50*/  @!P1 LDG.E R76, desc[UR6][R102.64] ;  /* 0x00000006664c9981 */ /* 0x000162000c1e1900 */
[----:B------:R-:W-:-:S04]  /*3f60*/  ISETP.GE.U32.AND P1, PT, R23, UR8, PT ;  /* 0x0000000817007c0c */ /* 0x000fc8000bf26070 */
[----:B------:R-:W-:-:S13]  /*3f70*/  ISETP.GE.AND.EX P3, PT, R25, UR9, PT, P1 ;  /* 0x0000000919007c0c */ /* 0x000fda000bf66310 */
[----:B------:R-:W1:Y:S08]  /*3f80*/  @!P3 LDC.64 R112, c[0x0][0x3e0] ;  /* 0x0000f800ff70bb82 */ /* 0x000e700000000a00 */
[----:B0-----:R-:W0:Y:S01]  /*3f90*/  @!P3 LDC.64 R102, c[0x0][0x390] ;  /* 0x0000e400ff66bb82 */ /* 0x001e220000000a00 */
[----:B------:R-:W-:Y:S01]  /*3fa0*/  @!P3 MOV R82, R84 ;  /* 0x000000540052b202 */ /* 0x000fe20000000f00 */
[----:B------:R-:W-:Y:S01]  /*3fb0*/  @!P3 IMAD.MOV.U32 R83, RZ, RZ, R87 ;  /* 0x000000ffff53b224 */ /* 0x000fe200078e0057 */
[----:B------:R-:W-:Y:S01]  /*3fc0*/  LOP3.LUT R17, R17, 0xfffffffd, RZ, 0xc0, !PT ;  /* 0xfffffffd11117812 */ /* 0x000fe200078ec0ff */
[----:B-1----:R-:W-:-:S02]  /*3fd0*/  @!P3 IMAD R114, R25, R112, RZ ;  /* 0x000000701972b224 */ /* 0x002fc400078e02ff */
[----:B------:R-:W-:-:S04]  /*3fe0*/  @!P3 IMAD.WIDE.U32 R82, R23, R112, R82 ;  /* 0x000000701752b225 */ /* 0x000fc800078e0052 */
[----:B------:R-:W-:Y:S01]  /*3ff0*/  @!P3 IMAD R23, R23, R113, R114 ;  /* 0x000000711717b224 */ /* 0x000fe200078e0272 */
[----:B------:R-:W-:Y:S02]  /*4000*/  @P3 LOP3.LUT R17, R17, 0x2, RZ, 0xfc, !PT ;  /* 0x0000000211113812 */ /* 0x000fe400078efcff */
[----:B0-----:R-:W-:Y:S02]  /*4010*/  @!P3 LEA R102, P1, R82, R102, 0x1 ;  /* 0x000000665266b211 */ /* 0x001fe400078208ff */
[----:B------:R-:W-:-:S04]  /*4020*/  @!P3 IADD3 R23, PT, PT, R83, R23, RZ ;  /* 0x000000175317b210 */ /* 0x000fc80007ffe0ff */
[----:B------:R-:W-:Y:S02]  /*4030*/  @!P3 LEA.HI.X R103, R82, R103, R23, 0x1, P1 ;  /* 0x000000675267b211 */ /* 0x000fe400008f0c17 */
[----:B------:R-:W-:Y:S01]  /*4040*/  LOP3.LUT P1, RZ, R17, 0x1000, RZ, 0xc0, !PT ;  /* 0x0000100011ff7812 */ /* 0x000fe2000782c0ff */
[----:B------:R-:W-:Y:S01]  /*4050*/  IMAD.MOV.U32 R80, RZ, RZ, RZ ;  /* 0x000000ffff507224 */ /* 0x000fe200078e00ff */
[----:B------:R-:W-:Y:S01]  /*4060*/  ISETP.NE.AND P3, PT, R21, RZ, PT ;  /* 0x000000ff1500720c */ /* 0x000fe20003f65270 */
        /* <DEDUP_REMOVED lines=22> */
[----:B------:R-:W-:-:S05]  /*41d0*/  VIADD R19, R3, 0x1a8 ;  /* 0x000001a803137836 */ /* 0x000fca0000000000 */
[----:B------:R-:W-:-:S05]  /*41e0*/  SHF.R.S32.HI R21, RZ, 0x1f, R19 ;  /* 0x0000001fff157819 */ /* 0x000fca0000011413 */
[----:B------:R0:W5:Y:S01]  /*41f0*/  @!P1 LDG.E R114, desc[UR6][R104.64] ;  /* 0x0000000668729981 */ /* 0x000162000c1e1900 */
[----:B------:R-:W-:-:S04]  /*4200*/  ISETP.GE.U32.AND P1, PT, R19, UR8, PT ;  /* 0x0000000813007c0c */ /* 0x000fc8000bf26070 */
[----:B------:R-:W-:-:S13]  /*4210*/  ISETP.GE.AND.EX P1, PT, R21, UR9, PT, P1 ;  /* 0x0000000915007c0c */ /* 0x000fda000bf26310 */
[----:B------:R-:W1:Y:S08]  /*4220*/  @!P1 LDC.64 R112, c[0x0][0x3e0] ;  /* 0x0000f800ff709b82 */ /* 0x000e700000000a00 */
[----:B0-----:R-:W0:Y:S01]  /*4230*/  @!P1 LDC.64 R104, c[0x0][0x390] ;  /* 0x0000e400ff689b82 */ /* 0x001e220000000a00 */
[----:B------:R-:W-:Y:S01]  /*4240*/  @!P1 MOV R110, R84 ;  /* 0x00000054006e9202 */ /* 0x000fe20000000f00 */
[----:B------:R-:W-:-:S02]  /*4250*/  @!P1 IMAD.MOV.U32 R111, RZ, RZ, R87 ;  /* 0x000000ffff6f9224 */ /* 0x000fc400078e0057 */
[----:B------:R-:W-:-:S06]  /*4260*/  HFMA2 R116, -RZ, RZ, 0, 0 ;  /* 0x00000000ff747431 */ /* 0x000fcc00000001ff */
[----:B------:R-:W5:Y:S01]  /*4270*/  @!P2 LDG.E R116, desc[UR6][R106.64] ;  /* 0x000000066a74a981 */ /* 0x000f62000c1e1900 */
[-C--:B-1----:R-:W-:Y:S02]  /*4280*/  @!P1 IMAD R118, R21, R112.reuse, RZ ;  /* 0x0000007015769224 */ /* 0x082fe400078e02ff */
[----:B------:R-:W-:-:S04]  /*4290*/  @!P1 IMAD.WIDE.U32 R110, R19, R112, R110 ;  /* 0x00000070136e9225 */ /* 0x000fc800078e006e */
[----:B------:R-:W-:Y:S01]  /*42a0*/  @!P1 IMAD R19, R19, R113, R118 ;  /* 0x0000007113139224 */ /* 0x000fe200078e0276 */
[----:B0-----:R-:W-:-:S04]  /*42b0*/  @!P1 LEA R104, P2, R110, R104, 0x1 ;  /* 0x000000686e689211 */ /* 0x001fc800078408ff */
[----:B------:R-:W-:-:S04]  /*42c0*/  @!P1 IADD3 R19, PT, PT, R111, R19, RZ ;  /* 0x000000136f139210 */ /* 0x000fc80007ffe0ff */
[----:B------:R-:W-:Y:S02]  /*42d0*/  @!P1 LEA.HI.X R105, R110, R105, R19, 0x1, P2 ;  /* 0x000000696e699211 */ /* 0x000fe400010f0c13 */
[----:B------:R-:W-:Y:S01]  /*42e0*/  LOP3.LUT P2, RZ, R17, 0x100, RZ, 0xc0, !PT ;  /* 0x0000010011ff7812 */ /* 0x000fe2000784c0ff */
[----:B------:R-:W-:Y:S02]  /*42f0*/  IMAD.MOV.U32 R112, RZ, RZ, RZ ;  /* 0x000000ffff707224 */ /* 0x000fe400078e00ff */
        /* <DEDUP_REMOVED lines=32> */
[----:B------:R-:W-:Y:S02]  /*4500*/  IMAD.MOV.U32 R106, RZ, RZ, RZ ;  /* 0x000000ffff6a7224 */ /* 0x000fe400078e00ff */
[----:B------:R-:W-:Y:S01]  /*4510*/  @!P3 IMAD R19, R19, R107, R122 ;  /* 0x0000006b1313b224 */ /* 0x000fe200078e027a */
[----:B0-----:R-:W-:-:S03]  /*4520*/  @!P3 LEA R96, P4, R98, R96, 0x1 ;  /* 0x000000606260b211 */ /* 0x001fc600078808ff */
[----:B------:R0:W5:Y:S01]  /*4530*/  @!P0 LDG.E R106, desc[UR6][R94.64] ;  /* 0x000000065e6a8981 */ /* 0x000162000c1e1900 */
[----:B------:R-:W-:Y:S01]  /*4540*/  ISETP.NE.AND P0, PT, R15, RZ, PT ;  /* 0x000000ff0f00720c */ /* 0x000fe20003f05270 */
[----:B------:R-:W-:Y:S01]  /*4550*/  VIADD R15, R3, 0x1c0 ;  /* 0x000001c0030f7836 */ /* 0x000fe20000000000 */
[----:B------:R-:W-:-:S04]  /*4560*/  @!P3 IADD3 R19, PT, PT, R99, R19, RZ ;  /* 0x000000136313b210 */ /* 0x000fc80007ffe0ff */
[----:B------:R-:W-:Y:S02]  /*4570*/  @!P3 LEA.HI.X R97, R98, R97, R19, 0x1, P4 ;  /* 0x000000616261b211 */ /* 0x000fe400020f0c13 */
[----:B------:R-:W-:Y:S02]  /*4580*/  SHF.R.S32.HI R21, RZ, 0x1f, R15 ;  /* 0x0000001fff157819 */ /* 0x000fe4000001140f */
[----:B------:R-:W-:-:S04]  /*4590*/  ISETP.GE.U32.AND P4, PT, R15, UR8, PT ;  /* 0x000000080f007c0c */ /* 0x000fc8000bf86070 */
[----:B------:R-:W-:-:S13]  /*45a0*/  ISETP.GE.AND.EX P4, PT, R21, UR9, PT, P4 ;  /* 0x0000000915007c0c */ /* 0x000fda000bf86340 */
[----:B------:R-:W1:Y:S08]  /*45b0*/  @!P4 LDC.64 R98, c[0x0][0x3e0] ;  /* 0x0000f800ff62cb82 */ /* 0x000e700000000a00 */
[----:B0-----:R-:W0:Y:S01]  /*45c0*/  @!P4 LDC.64 R94, c[0x0][0x390] ;  /* 0x0000e400ff5ecb82 */ /* 0x001e220000000a00 */
[----:B------:R-:W-:Y:S01]  /*45d0*/  @!P4 MOV R88, R84 ;  /* 0x000000540058c202 */ /* 0x000fe20000000f00 */
[----:B------:R-:W-:-:S02]  /*45e0*/  @!P4 IMAD.MOV.U32 R89, RZ, RZ, R87 ;  /* 0x000000ffff59c224 */ /* 0x000fc400078e0057 */
[----:B------:R-:W-:-:S06]  /*45f0*/  HFMA2 R122, -RZ, RZ, 0, 0 ;  /* 0x00000000ff7a7431 */ /* 0x000fcc00000001ff */
[----:B------:R2:W5:Y:S01]  /*4600*/  @!P5 LDG.E R122, desc[UR6][R92.64] ;  /* 0x000000065c7ad981 */ /* 0x000562000c1e1900 */
[-C--:B-1----:R-:W-:Y:S02]  /*4610*/  @!P4 IMAD R124, R21, R98.reuse, RZ ;  /* 0x00000062157cc224 */ /* 0x082fe400078e02ff */
[----:B------:R-:W-:-:S04]  /*4620*/  @!P4 IMAD.WIDE.U32 R88, R15, R98, R88 ;  /* 0x000000620f58c225 */ /* 0x000fc800078e0058 */
[----:B------:R-:W-:Y:S01]  /*4630*/  @!P4 IMAD R15, R15, R99, R124 ;  /* 0x000000630f0fc224 */ /* 0x000fe200078e027c */
[----:B0-----:R-:W-:-:S04]  /*4640*/  @!P4 LEA R94, P5, R88, R94, 0x1 ;  /* 0x0000005e585ec211 */ /* 0x001fc800078a08ff */
[----:B------:R-:W-:-:S04]  /*4650*/  @!P4 IADD3 R15, PT, PT, R89, R15, RZ ;  /* 0x0000000f590fc210 */ /* 0x000fc80007ffe0ff */
[----:B------:R-:W-:Y:S01]  /*4660*/  @!P4 LEA.HI.X R95, R88, R95, R15, 0x1, P5 ;  /* 0x0000005f585fc211 */ /* 0x000fe200028f0c0f */
[----:B------:R-:W-:Y:S01]  /*4670*/  VIADD R15, R3, 0x1c8 ;  /* 0x000001c8030f7836 */ /* 0x000fe20000000000 */
[----:B------:R-:W-:Y:S02]  /*4680*/  P2R R35, PR, RZ, 0x10 ;  /* 0x00000010ff237803 */ /* 0x000fe40000000000 */
[----:B------:R-:W-:Y:S02]  /*4690*/  LOP3.LUT P4, RZ, R17, 0x2, RZ, 0xc0, !PT ;  /* 0x0000000211ff7812 */ /* 0x000fe4000788c0ff */
[----:B------:R-:W-:Y:S02]  /*46a0*/  SHF.R.S32.HI R21, RZ, 0x1f, R15 ;  /* 0x0000001fff157819 */ /* 0x000fe4000001140f */
[----:B------:R-:W-:Y:S01]  /*46b0*/  ISETP.GE.U32.AND P5, PT, R15, UR8, PT ;  /* 0x000000080f007c0c */ /* 0x000fe2000bfa6070 */
[----:B------:R-:W-:Y:S01]  /*46c0*/  HFMA2 R124, -RZ, RZ, 0, 0 ;  /* 0x00000000ff7c7431 */ /* 0x000fe200000001ff */
[----:B------:R-:W-:-:S02]  /*46d0*/  P2R R19, PR, RZ, 0x8 ;  /* 0x00000008ff137803 */ /* 0x000fc40000000000 */
[----:B------:R-:W-:Y:S02]  /*46e0*/  ISETP.GE.AND.EX P5, PT, R21, UR9, PT, P5 ;  /* 0x0000000915007c0c */ /* 0x000fe4000bfa6350 */
[----:B------:R-:W-:-:S03]  /*46f0*/  LOP3.LUT P3, RZ, R17, 0x1, RZ, 0xc0, !PT ;  /* 0x0000000111ff7812 */ /* 0x000fc6000786c0ff */
[----:B------:R0:W5:Y:S01]  /*4700*/  @!P4 LDG.E R124, desc[UR6][R102.64] ;  /* 0x00000006667cc981 */ /* 0x000162000c1e1900 */
[----:B------:R-:W-:-:S06]  /*4710*/  IMAD.MOV.U32 R98, RZ, RZ, RZ ;  /* 0x000000ffff627224 */ /* 0x000fcc00078e00ff */
[----:B------:R1:W5:Y:S01]  /*4720*/  @!P6 LDG.E R98, desc[UR6][R90.64] ;  /* 0x000000065a62e981 */ /* 0x000362000c1e1900 */
[----:B--2---:R-:W2:Y:S01]  /*4730*/  @!P5 LDC.64 R92, c[0x0][0x3e0] ;  /* 0x0000f800ff5cdb82 */ /* 0x004ea20000000a00 */
[----:B0-----:R-:W-:-:S06]  /*4740*/  IMAD.MOV.U32 R102, RZ, RZ, RZ ;  /* 0x000000ffff667224 */ /* 0x001fcc00078e00ff */
[----:B------:R-:W5:Y:S01]  /*4750*/  @!P3 LDG.E R102, desc[UR6][R108.64] ;  /* 0x000000066c66b981 */ /* 0x000f62000c1e1900 */
[----:B-1----:R-:W0:Y:S01]  /*4760*/  @!P5 LDC.64 R90, c[0x0][0x390] ;  /* 0x0000e400ff5adb82 */ /* 0x002e220000000a00 */
[----:B------:R-:W-:Y:S01]  /*4770*/  @!P5 MOV R88, R84 ;  /* 0x000000540058d202 */ /* 0x000fe20000000f00 */
[----:B------:R-:W-:Y:S02]  /*4780*/  @!P5 IMAD.MOV.U32 R89, RZ, RZ, R87 ;  /* 0x000000ffff59d224 */ /* 0x000fe400078e0057 */
[-C--:B--2---:R-:W-:Y:S02]  /*4790*/  @!P5 IMAD R21, R21, R92.reuse, RZ ;  /* 0x0000005c1515d224 */ /* 0x084fe400078e02ff */
[----:B------:R-:W-:-:S04]  /*47a0*/  @!P5 IMAD.WIDE.U32 R88, R15, R92, R88 ;  /* 0x0000005c0f58d225 */ /* 0x000fc800078e0058 */
[----:B------:R-:W-:Y:S02]  /*47b0*/  @!P5 IMAD R15, R15, R93, R21 ;  /* 0x0000005d0f0fd224 */ /* 0x000fe400078e0215 */
[----:B------:R-:W-:Y:S01]  /*47c0*/  VIADD R21, R3, 0x1d0 ;  /* 0x000001d003157836 */ /* 0x000fe20000000000 */
[C---:B0-----:R-:W-:Y:S02]  /*47d0*/  @!P5 LEA R90, P6, R88.reuse, R90, 0x1 ;  /* 0x0000005a585ad211 */ /* 0x041fe400078c08ff */
[----:B------:R-:W-:Y:S02]  /*47e0*/  @!P5 IADD3 R15, PT, PT, R89, R15, RZ ;  /* 0x0000000f590fd210 */ /* 0x000fe40007ffe0ff */
[----:B------:R-:W-:Y:S02]  /*47f0*/  SHF.R.S32.HI R23, RZ, 0x1f, R21 ;  /* 0x0000001fff177819 */ /* 0x000fe40000011415 */
        /* <DEDUP_REMOVED lines=10> */
[----:B------:R-:W-:Y:S02]  /*48a0*/  P2R R47, PR, RZ, 0x20 ;  /* 0x00000020ff2f7803 */ /* 0x000fe40000000000 */
[----:B------:R-:W-:Y:S02]  /*48b0*/  @!P6 IADD3 R21, PT, PT, R89, R21, RZ ;  /* 0x000000155915e210 */ /* 0x000fe40007ffe0ff */
[----:B------:R-:W-:Y:S01]  /*48c0*/  P2R R55, PR, RZ, 0x4 ;  /* 0x00000004ff377803 */ /* 0x000fe20000000000 */
[----:B------:R-:W-:Y:S01]  /*48d0*/  HFMA2 R15, -RZ, RZ, 0, 0 ;  /* 0x00000000ff0f7431 */ /* 0x000fe200000001ff */
[----:B------:R-:W-:Y:S02]  /*48e0*/  P2R R53, PR, RZ, 0x40 ;  /* 0x00000040ff357803 */ /* 0x000fe40000000000 */
[----:B------:R-:W-:-:S02]  /*48f0*/  P2R R51, PR, RZ, 0x2 ;  /* 0x00000002ff337803 */ /* 0x000fc40000000000 */
[----:B------:R-:W-:Y:S01]  /*4900*/  P2R R39, PR, RZ, 0x10 ;  /* 0x00000010ff277803 */ /* 0x000fe20000000000 */
[----:B------:R-:W2:Y:S01]  /*4910*/  @!P1 LDG.E R15, desc[UR6][R104.64] ;  /* 0x00000006680f9981 */ /* 0x000ea2000c1e1900 */
[----:B0-----:R-:W-:-:S04]  /*4920*/  @!P6 LEA R92, P5, R88, R92, 0x1 ;  /* 0x0000005c585ce211 */ /* 0x001fc800078a08ff */
[----:B------:R-:W-:Y:S01]  /*4930*/  @!P6 LEA.HI.X R93, R88, R93, R21, 0x1, P5 ;  /* 0x0000005d585de211 */ /* 0x000fe200028f0c15 */
[----:B------:R-:W-:-:S06]  /*4940*/  IMAD.MOV.U32 R88, RZ, RZ, RZ ;  /* 0x000000ffff587224 */ /* 0x000fcc00078e00ff */
[----:B------:R-:W2:Y:S01]  /*4950*/  @!P2 LDG.E R88, desc[UR6][R100.64] ;  /* 0x000000066458a981 */ /* 0x000ea2000c1e1900 */
[C---:B------:R-:W-:Y:S02]  /*4960*/  LOP3.LUT P2, RZ, R11.reuse, 0x40000, RZ, 0xc0, !PT ;  /* 0x000400000bff7812 */ /* 0x040fe4000784c0ff */
[C---:B------:R-:W-:Y:S02]  /*4970*/  LOP3.LUT P6, RZ, R11.reuse, 0x20000, RZ, 0xc0, !PT ;  /* 0x000200000bff7812 */ /* 0x040fe400078cc0ff */
[C---:B------:R-:W-:Y:S02]  /*4980*/  LOP3.LUT P1, RZ, R11.reuse, 0x10000, RZ, 0xc0, !PT ;  /* 0x000100000bff7812 */ /* 0x040fe4000782c0ff */
[----:B------:R-:W-:Y:S02]  /*4990*/  PRMT R21, RZ, 0x5410, RZ ;  /* 0x00005410ff157816 */ /* 0x000fe400000000ff */
[----:B------:R-:W-:Y:S02]  /*49a0*/  LOP3.LUT P4, RZ, R11, 0x80000, RZ, 0xc0, !PT ;  /* 0x000800000bff7812 */ /* 0x000fe4000788c0ff */
[----:B------:R-:W-:-:S02]  /*49b0*/  P2R R49, PR, RZ, 0x8 ;  /* 0x00000008ff317803 */ /* 0x000fc40000000000 */
[C---:B------:R-:W-:Y:S02]  /*49c0*/  LOP3.LUT P5, RZ, R11.reuse, 0x4000, RZ, 0xc0, !PT ;  /* 0x000040000bff7812 */ /* 0x040fe400078ac0ff */
[----:B------:R-:W-:Y:S02]  /*49d0*/  @!P2 PRMT R21, R12, 0x7610, R21 ;  /* 0x000076100c15a816 */ /* 0x000fe40000000015 */
[----:B------:R-:W-:Y:S02]  /*49e0*/  LOP3.LUT P3, RZ, R11, 0x8000, RZ, 0xc0, !PT ;  /* 0x000080000bff7812 */ /* 0x000fe4000786c0ff */
[----:B------:R-:W-:Y:S02]  /*49f0*/  PRMT R23, RZ, 0x5410, RZ ;  /* 0x00005410ff177816 */ /* 0x000fe400000000ff */
[----:B------:R-:W-:Y:S02]  /*4a00*/  @!P2 PRMT R21, R21, 0x7610, R12 ;  /* 0x000076101515a816 */ /* 0x000fe4000000000c */
[----:B------:R-:W-:-:S02]  /*4a10*/  LOP3.LUT P2, RZ, R11, 0x1000, RZ, 0xc0, !PT ;  /* 0x000010000bff7812 */ /* 0x000fc4000784c0ff */
[----:B------:R-:W-:Y:S02]  /*4a20*/  PRMT R25, RZ, 0x5410, RZ ;  /* 0x00005410ff197816 */ /* 0x000fe400000000ff */
[----:B------:R-:W-:Y:S02]  /*4a30*/  PRMT R29, RZ, 0x7610, R29 ;  /* 0x00007610ff1d7816 */ /* 0x000fe4000000001d */
[----:B------:R-:W-:Y:S02]  /*4a40*/  PRMT R27, R27, 0x5410, RZ ;  /* 0x000054101b1b7816 */ /* 0x000fe400000000ff */
[----:B------:R-:W-:Y:S01]  /*4a50*/  @!P6 PRMT R23, R20, 0x7610, R23 ;  /* 0x000076101417e816 */ /* 0x000fe20000000017 */
[----:B------:R0:W-:Y:S01]  /*4a60*/  STL [R1+0x18], R12 ;  /* 0x0000180c01007387 */ /* 0x0001e20000100800 */
[----:B------:R-:W-:Y:S02]  /*4a70*/  @!P1 PRMT R25, R25, 0x5410, R18 ;  /* 0x0000541019199816 */ /* 0x000fe40000000012 */
[----:B------:R-:W-:Y:S01]  /*4a80*/  @!P4 PRMT R29, R8, 0x7610, R29 ;  /* 0x00007610081dc816 */ /* 0x000fe2000000001d */
[----:B------:R1:W-:Y:S01]  /*4a90*/  STL [R1+0x14], R8 ;  /* 0x0000140801007387 */ /* 0x0003e20000100800 */
[----:B------:R-:W-:-:S02]  /*4aa0*/  @!P4 PRMT R27, R27, 0x7610, R8 ;  /* 0x000076101b1bc816 */ /* 0x000fc40000000008 */
[----:B------:R-:W-:Y:S02]  /*4ab0*/  @!P6 PRMT R23, R23, 0x7610, R20 ;  /* 0x000076101717e816 */ /* 0x000fe40000000014 */
[C---:B------:R-:W-:Y:S02]  /*4ac0*/  LOP3.LUT P4, RZ, R11.reuse, 0x2000, RZ, 0xc0, !PT ;  /* 0x000020000bff7812 */ /* 0x040fe4000788c0ff */
[----:B0-----:R-:W-:Y:S02]  /*4ad0*/  PRMT R12, RZ, 0x5410, RZ ;  /* 0x00005410ff0c7816 */ /* 0x001fe400000000ff */
[----:B------:R-:W-:Y:S02]  /*4ae0*/  LOP3.LUT P6, RZ, R11, 0x800, RZ, 0xc0, !PT ;  /* 0x000008000bff7812 */ /* 0x000fe400078cc0ff */
[----:B-1----:R-:W-:Y:S02]  /*4af0*/  PRMT R8, RZ, 0x5410, RZ ;  /* 0x00005410ff087816 */ /* 0x002fe400000000ff */
[----:B------:R-:W-:-:S02]  /*4b00*/  @!P1 PRMT R25, R18, 0x7632, R25 ;  /* 0x0000763212199816 */ /* 0x000fc40000000019 */
[----:B------:R-:W-:Y:S02]  /*4b10*/  LOP3.LUT P1, RZ, R11, 0x400, RZ, 0xc0, !PT ;  /* 0x000004000bff7812 */ /* 0x000fe4000782c0ff */
[----:B------:R-:W-:Y:S02]  /*4b20*/  @!P5 PRMT R12, R34, 0x7610, R12 ;  /* 0x00007610220cd816 */ /* 0x000fe4000000000c */
[----:B------:R-:W-:Y:S02]  /*4b30*/  PRMT R27, RZ, 0x7610, R27 ;  /* 0x00007610ff1b7816 */ /* 0x000fe4000000001b */
[----:B------:R-:W-:Y:S02]  /*4b40*/  PRMT R29, R29, 0x5410, RZ ;  /* 0x000054101d1d7816 */ /* 0x000fe400000000ff */
[----:B------:R-:W-:Y:S02]  /*4b50*/  PRMT R31, RZ, 0x7610, R31 ;  /* 0x00007610ff1f7816 */ /* 0x000fe4000000001f */
[----:B------:R-:W-:-:S02]  /*4b60*/  PRMT R33, R33, 0x5410, RZ ;  /* 0x0000541021217816 */ /* 0x000fc400000000ff */
[----:B------:R-:W-:Y:S01]  /*4b70*/  @!P3 PRMT R8, R8, 0x5410, R30 ;  /* 0x000054100808b816 */ /* 0x000fe2000000001e */
[----:B------:R0:W-:Y:S01]  /*4b80*/  STL [R1+0x1c], R20 ;  /* 0x00001c1401007387 */ /* 0x0001e20000100800 */
[----:B------:R-:W-:Y:S02]  /*4b90*/  @!P5 PRMT R12, R12, 0x7610, R34 ;  /* 0x000076100c0cd816 */ /* 0x000fe40000000022 */
[----:B------:R-:W-:Y:S01]  /*4ba0*/  @!P2 PRMT R27, R56, 0x7610, R27 ;  /* 0x00007610381ba816 */ /* 0x000fe2000000001b */
[----:B------:R1:W-:Y:S01]  /*4bb0*/  STL [R1+0x24], R30 ;  /* 0x0000241e01007387 */ /* 0x0003e20000100800 */
[----:B------:R-:W-:Y:S02]  /*4bc0*/  @!P2 PRMT R29, R29, 0x7610, R56 ;  /* 0x000076101d1da816 */ /* 0x000fe40000000038 */
[----:B------:R-:W-:Y:S02]  /*4bd0*/  @!P0 PRMT R31, R52, 0x7610, R31 ;  /* 0x00007610341f8816 */ /* 0x000fe4000000001f */
[----:B------:R-:W-:-:S02]  /*4be0*/  @!P0 PRMT R33, R33, 0x7610, R52 ;  /* 0x0000761021218816 */ /* 0x000fc40000000034 */
[----:B------:R-:W-:Y:S02]  /*4bf0*/  @!P3 PRMT R8, R30, 0x7632, R8 ;  /* 0x000076321e08b816 */ /* 0x000fe40000000008 */
[C---:B------:R-:W-:Y:S02]  /*4c00*/  LOP3.LUT P5, RZ, R11.reuse, 0x100, RZ, 0xc0, !PT ;  /* 0x000001000bff7812 */ /* 0x040fe400078ac0ff */
[C---:B------:R-:W-:Y:S02]  /*4c10*/  LOP3.LUT P2, RZ, R11.reuse, 0x40, RZ, 0xc0, !PT ;  /* 0x000000400bff7812 */ /* 0x040fe4000784c0ff */
[----:B------:R-:W-:Y:S02]  /*4c20*/  LOP3.LUT P3, RZ, R11, 0x200, RZ, 0xc0, !PT ;  /* 0x000002000bff7812 */ /* 0x000fe4000786c0ff */
[----:B0-----:R-:W-:Y:S02]  /*4c30*/  PRMT R20, RZ, 0x5410, RZ ;  /* 0x00005410ff147816 */ /* 0x001fe400000000ff */
[----:B-1----:R-:W-:-:S02]  /*4c40*/  PRMT R30, RZ, 0x5410, RZ ;  /* 0x00005410ff1e7816 */ /* 0x002fc400000000ff */
[----:B------:R-:W-:Y:S02]  /*4c50*/  PRMT R31, R31, 0x5410, RZ ;  /* 0x000054101f1f7816 */ /* 0x000fe400000000ff */
[----:B------:R-:W-:Y:S02]  /*4c60*/  PRMT R33, RZ, 0x7610, R33 ;  /* 0x00007610ff217816 */ /* 0x000fe40000000021 */
[----:B------:R-:W-:Y:S02]  /*4c70*/  @!P4 PRMT R20, R54, 0x7610, R20 ;  /* 0x000076103614c816 */ /* 0x000fe40000000014 */
[----:B------:R-:W-:Y:S01]  /*4c80*/  @!P6 PRMT R30, R50, 0x7610, R30 ;  /* 0x00007610321ee816 */ /* 0x000fe2000000001e */
[----:B------:R0:W-:Y:S01]  /*4c90*/  STL [R1+0x28], R34 ;  /* 0x0000282201007387 */ /* 0x0001e20000100800 */
[----:B------:R-:W-:Y:S02]  /*4ca0*/  @!P1 PRMT R31, R31, 0x5410, R60 ;  /* 0x000054101f1f9816 */ /* 0x000fe4000000003c */
[----:B------:R-:W-:-:S02]  /*4cb0*/  @!P1 PRMT R33, R60, 0x7632, R33 ;  /* 0x000076323c219816 */ /* 0x000fc40000000021 */
[----:B------:R-:W-:Y:S02]  /*4cc0*/  @!P4 PRMT R20, R20, 0x7610, R54 ;  /* 0x000076101414c816 */ /* 0x000fe40000000036 */
[----:B------:R-:W-:Y:S02]  /*4cd0*/  @!P6 PRMT R30, R30, 0x7610, R50 ;  /* 0x000076101e1ee816 */ /* 0x000fe40000000032 */
[C---:B------:R-:W-:Y:S02]  /*4ce0*/  LOP3.LUT P1, RZ, R11.reuse, 0x10, RZ, 0xc0, !PT ;  /* 0x000000100bff7812 */ /* 0x040fe4000782c0ff */
[----:B------:R-:W-:Y:S02]  /*4cf0*/  PRMT R37, RZ, 0x5410, RZ ;  /* 0x00005410ff257816 */ /* 0x000fe400000000ff */
[----:B------:R-:W-:Y:S02]  /*4d00*/  PRMT R43, RZ, 0x5410, RZ ;  /* 0x00005410ff2b7816 */ /* 0x000fe400000000ff */
[----:B------:R-:W-:-:S02]  /*4d10*/  LOP3.LUT P4, RZ, R11, 0x80, RZ, 0xc0, !PT ;  /* 0x000000800bff7812 */ /* 0x000fc4000788c0ff */
[----:B------:R-:W-:Y:S02]  /*4d20*/  LOP3.LUT P6, RZ, R11, 0x20, RZ, 0xc0, !PT ;  /* 0x000000200bff7812 */ /* 0x000fe400078cc0ff */
[----:B0-----:R-:W-:Y:S02]  /*4d30*/  PRMT R34, RZ, 0x5410, RZ ;  /* 0x00005410ff227816 */ /* 0x001fe400000000ff */
[----:B------:R-:W-:Y:S02]  /*4d40*/  @!P5 PRMT R37, R0, 0x7610, R37 ;  /* 0x000076100025d816 */ /* 0x000fe40000000025 */
[----:B------:R-:W-:Y:S02]  /*4d50*/  @!P2 PRMT R43, R36, 0x7610, R43 ;  /* 0x00007610242ba816 */ /* 0x000fe4000000002b */
[----:B------:R-:W-:Y:S01]  /*4d60*/  @!P3 PRMT R34, R34, 0x5410, R70 ;  /* 0x000054102222b816 */ /* 0x000fe20000000046 */
[----:B------:R0:W-:Y:S01]  /*4d70*/  STL [R1+0x40], R0 ;  /* 0x0000400001007387 */ /* 0x0001e20000100800 */
[----:B------:R-:W-:-:S02]  /*4d80*/  @!P5 PRMT R37, R37, 0x7610, R0 ;  /* 0x000076102525d816 */ /* 0x000fc40000000000 */
[----:B------:R-:W-:Y:S02]  /*4d90*/  @!P2 PRMT R43, R43, 0x7610, R36 ;  /* 0x000076102b2ba816 */ /* 0x000fe40000000024 */
[----:B------:R-:W-:Y:S02]  /*4da0*/  @!P3 PRMT R34, R70, 0x7632, R34 ;  /* 0x000076324622b816 */ /* 0x000fe40000000022 */
[C---:B------:R-:W-:Y:S02]  /*4db0*/  LOP3.LUT P5, RZ, R11.reuse, 0x4, RZ, 0xc0, !PT ;  /* 0x000000040bff7812 */ /* 0x040fe400078ac0ff */
[C---:B------:R-:W-:Y:S02]  /*4dc0*/  LOP3.LUT P2, RZ, R11.reuse, 0x1, RZ, 0xc0, !PT ;  /* 0x000000010bff7812 */ /* 0x040fe4000784c0ff */
[----:B0-----:R-:W-:Y:S02]  /*4dd0*/  PRMT R0, RZ, 0x5410, RZ ;  /* 0x00005410ff007816 */ /* 0x001fe400000000ff */
[----:B------:R-:W-:-:S02]  /*4de0*/  LOP3.LUT P3, RZ, R11, 0x8, RZ, 0xc0, !PT ;  /* 0x000000080bff7812 */ /* 0x000fc4000786c0ff */
[----:B------:R-:W-:Y:S02]  /*4df0*/  PRMT R41, RZ, 0x5410, RZ ;  /* 0x00005410ff297816 */ /* 0x000fe400000000ff */
[----:B------:R-:W-:Y:S02]  /*4e00*/  PRMT R45, RZ, 0x5410, RZ ;  /* 0x00005410ff2d7816 */ /* 0x000fe400000000ff */
[----:B------:R-:W-:Y:S02]  /*4e10*/  @!P1 PRMT R0, R0, 0x5410, R26 ;  /* 0x0000541000009816 */ /* 0x000fe4000000001a */
[----:B------:R-:W-:Y:S02]  /*4e20*/  @!P4 PRMT R41, R46, 0x7610, R41 ;  /* 0x000076102e29c816 */ /* 0x000fe40000000029 */
[----:B------:R-:W-:Y:S01]  /*4e30*/  @!P6 PRMT R45, R4, 0x7610, R45 ;  /* 0x00007610042de816 */ /* 0x000fe2000000002d */
[----:B------:R0:W-:Y:S01]  /*4e40*/  STL [R1+0x48], R36 ;  /* 0x0000482401007387 */ /* 0x0001e20000100800 */
[----:B------:R-:W-:-:S02]  /*4e50*/  @!P1 PRMT R0, R26, 0x7632, R0 ;  /* 0x000076321a009816 */ /* 0x000fc40000000000 */
[----:B------:R-:W-:Y:S01]  /*4e60*/  @!P4 PRMT R41, R41, 0x7610, R46 ;  /* 0x000076102929c816 */ /* 0x000fe2000000002e */
[----:B------:R1:W-:Y:S01]  /*4e70*/  STL [R1+0x50], R26 ;  /* 0x0000501a01007387 */ /* 0x0003e20000100800 */
[----:B------:R-:W-:Y:S02]  /*4e80*/  @!P6 PRMT R45, R45, 0x7610, R4 ;  /* 0x000076102d2de816 */ /* 0x000fe40000000004 */
[C---:B------:R-:W-:Y:S01]  /*4e90*/  LOP3.LUT P1, RZ, R17.reuse, 0x40000000, RZ, 0xc0, !PT ;  /* 0x4000000011ff7812 */ /* 0x040fe2000782c0ff */
[----:B------:R3:W-:Y:S01]  /*4ea0*/  STL [R1+0x44], R46 ;  /* 0x0000442e01007387 */ /* 0x0007e20000100800 */
[----:B------:R-:W-:Y:S02]  /*4eb0*/  LOP3.LUT P6, RZ, R17, 0x80000000, RZ, 0xc0, !PT ;  /* 0x8000000011ff7812 */ /* 0x000fe400078cc0ff */
[----:B0-----:R-:W-:Y:S02]  /*4ec0*/  PRMT R36, RZ, 0x5410, RZ ;  /* 0x00005410ff247816 */ /* 0x001fe400000000ff */
[----:B-1----:R-:W-:-:S02]  /*4ed0*/  PRMT R26, RZ, 0x5410, RZ ;  /* 0x00005410ff1a7816 */ /* 0x002fc400000000ff */
[----:B---3--:R-:W-:Y:S02]  /*4ee0*/  PRMT R46, RZ, 0x5410, RZ ;  /* 0x00005410ff2e7816 */ /* 0x008fe400000000ff */
[----:B------:R-:W-:Y:S02]  /*4ef0*/  @!P5 PRMT R36, R48, 0x7610, R36 ;  /* 0x000076103024d816 */ /* 0x000fe40000000024 */
[----:B------:R-:W-:Y:S02]  /*4f00*/  @!P2 PRMT R26, R68, 0x7610, R26 ;  /* 0x00007610441aa816 */ /* 0x000fe4000000001a */
[----:B------:R-:W-:Y:S01]  /*4f10*/  @!P3 PRMT R46, R24, 0x7610, R46 ;  /* 0x00007610182eb816 */ /* 0x000fe2000000002e */
[----:B------:R0:W-:Y:S01]  /*4f20*/  STL [R1+0x58], R48 ;  /* 0x0000583001007387 */ /* 0x0001e20000100800 */
[----:B------:R-:W-:Y:S02]  /*4f30*/  @!P5 PRMT R36, R36, 0x7610, R48 ;  /* 0x000076102424d816 */ /* 0x000fe40000000030 */
[----:B------:R-:W-:Y:S01]  /*4f40*/  @!P2 PRMT R26, R26, 0x7610, R68 ;  /* 0x000076101a1aa816 */ /* 0x000fe20000000044 */
[----:B------:R1:W-:Y:S01]  /*4f50*/  STL [R1+0x54], R24 ;  /* 0x0000541801007387 */ /* 0x0003e20000100800 */
[----:B------:R-:W-:-:S02]  /*4f60*/  @!P3 PRMT R46, R46, 0x7610, R24 ;  /* 0x000076102e2eb816 */ /* 0x000fc40000000018 */
[C---:B------:R-:W-:Y:S02]  /*4f70*/  LOP3.LUT P5, RZ, R17.reuse, 0x10000000, RZ, 0xc0, !PT ;  /* 0x1000000011ff7812 */ /* 0x040fe400078ac0ff */
[C---:B------:R-:W-:Y:S02]  /*4f80*/  LOP3.LUT P2, RZ, R17.reuse, 0x4000000, RZ, 0xc0, !PT ;  /* 0x0400000011ff7812 */ /* 0x040fe4000784c0ff */
[----:B0-----:R-:W-:Y:S02]  /*4f90*/  PRMT R48, RZ, 0x5410, RZ ;  /* 0x00005410ff307816 */ /* 0x001fe400000000ff */
[----:B------:R-:W-:Y:S02]  /*4fa0*/  LOP3.LUT P3, RZ, R17, 0x20000000, RZ, 0xc0, !PT ;  /* 0x2000000011ff7812 */ /* 0x000fe4000786c0ff */
[----:B-1----:R-:W-:Y:S02]  /*4fb0*/  PRMT R24, RZ, 0x5410, RZ ;  /* 0x00005410ff187816 */ /* 0x002fe400000000ff */
[----:B------:R-:W-:-:S02]  /*4fc0*/  LOP3.LUT P4, RZ, R11, 0x2, RZ, 0xc0, !PT ;  /* 0x000000020bff7812 */ /* 0x000fc4000788c0ff */
[----:B------:R-:W-:Y:S02]  /*4fd0*/  @!P1 PRMT R48, R74, 0x7610, R48 ;  /* 0x000076104a309816 */ /* 0x000fe40000000030 */
[----:B------:R-:W-:Y:S01]  /*4fe0*/  @!P6 PRMT R24, R24, 0x5410, R32 ;  /* 0x000054101818e816 */ /* 0x000fe20000000020 */
[----:B------:R0:W-:Y:S01]  /*4ff0*/  STL [R1+0x10], R52 ;  /* 0x0000103401007387 */ /* 0x0001e20000100800 */
[----:B------:R-:W-:Y:S02]  /*5000*/  @!P1 PRMT R48, R48, 0x7610, R74 ;  /* 0x0000761030309816 */ /* 0x000fe4000000004a */
[----:B------:R-:W-:Y:S01]  /*5010*/  @!P6 PRMT R24, R32, 0x7632, R24 ;  /* 0x000076322018e816 */ /* 0x000fe20000000018 */
[----:B------:R1:W-:Y:S01]  /*5020*/  STL [R1+0x2c], R54 ;  /* 0x00002c3601007387 */ /* 0x0003e20000100800 */
[C---:B------:R-:W-:Y:S02]  /*5030*/  LOP3.LUT P1, RZ, R17.reuse, 0x1000000, RZ, 0xc0, !PT ;  /* 0x0100000011ff7812 */ /* 0x040fe4000782c0ff */
[----:B------:R-:W-:Y:S01]  /*5040*/  LOP3.LUT P6, RZ, R17, 0x2000000, RZ, 0xc0, !PT ;  /* 0x0200000011ff7812 */ /* 0x000fe200078cc0ff */
[----:B------:R3:W-:Y:S01]  /*5050*/  STL [R1+0x34], R50 ;  /* 0x0000343201007387 */ /* 0x0007e20000100800 */
[----:B0-----:R-:W-:-:S03]  /*5060*/  PRMT R52, RZ, 0x5410, RZ ;  /* 0x00005410ff347816 */ /* 0x001fc600000000ff */
[----:B------:R0:W-:Y:S01]  /*5070*/  STL [R1+0x4c], R4 ;  /* 0x00004c0401007387 */ /* 0x0001e20000100800 */
[----:B-1----:R-:W-:Y:S02]  /*5080*/  PRMT R54, RZ, 0x5410, RZ ;  /* 0x00005410ff367816 */ /* 0x002fe400000000ff */
[----:B---3--:R-:W-:Y:S02]  /*5090*/  PRMT R50, RZ, 0x5410, RZ ;  /* 0x00005410ff327816 */ /* 0x008fe400000000ff */
[----:B------:R-:W-:Y:S02]  /*50a0*/  @!P5 PRMT R52, R62, 0x7610, R52 ;  /* 0x000076103e34d816 */ /* 0x000fe40000000034 */
[----:B0-----:R-:W-:Y:S02]  /*50b0*/  PRMT R4, RZ, 0x5410, RZ ;  /* 0x00005410ff047816 */ /* 0x001fe400000000ff */
[----:B------:R-:W-:Y:S02]  /*50c0*/  @!P2 PRMT R54, R54, 0x5410, R58 ;  /* 0x000054103636a816 */ /* 0x000fe4000000003a */
[----:B------:R-:W-:Y:S01]  /*50d0*/  @!P3 PRMT R50, R38, 0x7610, R50 ;  /* 0x000076102632b816 */ /* 0x000fe20000000032 */
[----:B------:R0:W-:Y:S01]  /*50e0*/  STL [R1+0x30], R56 ;  /* 0x0000303801007387 */ /* 0x0001e20000100800 */
[----:B------:R-:W-:-:S02]  /*50f0*/  @!P4 PRMT R4, R16, 0x7610, R4 ;  /* 0x000076101004c816 */ /* 0x000fc40000000004 */
[----:B------:R-:W-:Y:S01]  /*5100*/  @!P5 PRMT R52, R52, 0x7610, R62 ;  /* 0x000076103434d816 */ /* 0x000fe2000000003e */
[----:B------:R1:W-:Y:S01]  /*5110*/  STL [R1+0x6c], R38 ;  /* 0x00006c2601007387 */ /* 0x0003e20000100800 */
[----:B------:R-:W-:Y:S02]  /*5120*/  @!P2 PRMT R54, R58, 0x7632, R54 ;  /* 0x000076323a36a816 */ /* 0x000fe40000000036 */
[----:B------:R-:W-:Y:S02]  /*5130*/  @!P3 PRMT R50, R50, 0x7610, R38 ;  /* 0x000076103232b816 */ /* 0x000fe40000000026 */
[C---:B------:R-:W-:Y:S02]  /*5140*/  LOP3.LUT P5, RZ, R17.reuse, 0x400000, RZ, 0xc0, !PT ;  /* 0x0040000011ff7812 */ /* 0x040fe400078ac0ff */
[----:B------:R-:W-:Y:S02]  /*5150*/  LOP3.LUT P2, RZ, R17, 0x100000, RZ, 0xc0, !PT ;  /* 0x0010000011ff7812 */ /* 0x000fe4000784c0ff */
[----:B0-----:R-:W-:-:S02]  /*5160*/  PRMT R56, RZ, 0x5410, RZ ;  /* 0x00005410ff387816 */ /* 0x001fc400000000ff */
[----:B-1----:R-:W-:Y:S02]  /*5170*/  PRMT R38, RZ, 0x5410, RZ ;  /* 0x00005410ff267816 */ /* 0x002fe400000000ff */
[----:B------:R-:W-:Y:S02]  /*5180*/  @!P4 PRMT R4, R4, 0x7610, R16 ;  /* 0x000076100404c816 */ /* 0x000fe40000000010 */
[----:B------:R-:W-:Y:S02]  /*5190*/  LOP3.LUT P4, RZ, R17, 0x8000000, RZ, 0xc0, !PT ;  /* 0x0800000011ff7812 */ /* 0x000fe4000788c0ff */
[----:B------:R-:W-:Y:S02]  /*51a0*/  @!P1 PRMT R56, R2, 0x7610, R56 ;  /* 0x0000761002389816 */ /* 0x000fe40000000038 */
[----:B------:R-:W-:Y:S01]  /*51b0*/  @!P6 PRMT R38, R6, 0x7610, R38 ;  /* 0x000076100626e816 */ /* 0x000fe20000000026 */
[----:B------:R0:W-:Y:S01]  /*51c0*/  STL [R1+0x78], R58 ;  /* 0x0000783a01007387 */ /* 0x0001e20000100800 */
[----:B------:R-:W-:-:S02]  /*51d0*/  @!P1 PRMT R56, R56, 0x7610, R2 ;  /* 0x0000761038389816 */ /* 0x000fc40000000002 */
[----:B------:R-:W-:Y:S02]  /*51e0*/  @!P6 PRMT R38, R38, 0x7610, R6 ;  /* 0x000076102626e816 */ /* 0x000fe40000000006 */
[C---:B------:R-:W-:Y:S02]  /*51f0*/  LOP3.LUT P1, RZ, R17.reuse, 0x40000, RZ, 0xc0, !PT ;  /* 0x0004000011ff7812 */ /* 0x040fe4000782c0ff */
[----:B------:R-:W-:Y:S01]  /*5200*/  PRMT R61, RZ, 0x5410, RZ ;  /* 0x00005410ff3d7816 */ /* 0x000fe200000000ff */
[----:B------:R1:W-:Y:S01]  /*5210*/  STL [R1+0x64], R32 ;  /* 0x0000642001007387 */ /* 0x0003e20000100800 */
[C---:B------:R-:W-:Y:S02]  /*5220*/  LOP3.LUT P6, RZ, R17.reuse, 0x80000, RZ, 0xc0, !PT ;  /* 0x0008000011ff7812 */ /* 0x040fe400078cc0ff */
[----:B0-----:R-:W-:Y:S02]  /*5230*/  PRMT R58, RZ, 0x5410, RZ ;  /* 0x00005410ff3a7816 */ /* 0x001fe400000000ff */
[----:B------:R-:W-:-:S02]  /*5240*/  LOP3.LUT P3, RZ, R17, 0x800000, RZ, 0xc0, !PT ;  /* 0x0080000011ff7812 */ /* 0x000fc4000786c0ff */
[----:B----4-:R-:W-:Y:S02]  /*5250*/  @!P5 PRMT R58, R40, 0x7610, R58 ;  /* 0x00007610283ad816 */ /* 0x010fe4000000003a */
[----:B------:R-:W-:Y:S02]  /*5260*/  @!P2 PRMT R61, R28, 0x7610, R61 ;  /* 0x000076101c3da816 */ /* 0x000fe4000000003d */
[----:B-1----:R-:W-:Y:S01]  /*5270*/  PRMT R32, RZ, 0x5410, RZ ;  /* 0x00005410ff207816 */ /* 0x002fe200000000ff */
[----:B------:R0:W-:Y:S01]  /*5280*/  STL [R1+0x88], R40 ;  /* 0x0000882801007387 */ /* 0x0001e20000100800 */
[----:B------:R-:W-:Y:S02]  /*5290*/  @!P5 PRMT R58, R58, 0x7610, R40 ;  /* 0x000076103a3ad816 */ /* 0x000fe40000000028 */
[----:B------:R-:W-:Y:S01]  /*52a0*/  @!P4 PRMT R32, R14, 0x7610, R32 ;  /* 0x000076100e20c816 */ /* 0x000fe20000000020 */
[----:B------:R1:W-:Y:S01]  /*52b0*/  STL [R1+0x70], R62 ;  /* 0x0000703e01007387 */ /* 0x0003e20000100800 */
[----:B------:R-:W-:-:S02]  /*52c0*/  @!P2 PRMT R61, R61, 0x7610, R28 ;  /* 0x000076103d3da816 */ /* 0x000fc4000000001c */
[C---:B------:R-:W-:Y:S02]  /*52d0*/  LOP3.LUT P2, RZ, R17.reuse, 0x4000, RZ, 0xc0, !PT ;  /* 0x0000400011ff7812 */ /* 0x040fe4000784c0ff */
[----:B0-----:R-:W-:Y:S02]  /*52e0*/  PRMT R40, RZ, 0x5410, RZ ;  /* 0x00005410ff287816 */ /* 0x001fe400000000ff */
[----:B------:R-:W-:Y:S02]  /*52f0*/  @!P4 PRMT R32, R32, 0x7610, R14 ;  /* 0x000076102020c816 */ /* 0x000fe4000000000e */
[----:B-1----:R-:W-:Y:S02]  /*5300*/  PRMT R62, RZ, 0x5410, RZ ;  /* 0x00005410ff3e7816 */ /* 0x002fe400000000ff */
[----:B------:R-:W-:Y:S02]  /*5310*/  LOP3.LUT P4, RZ, R17, 0x200000, RZ, 0xc0, !PT ;  /* 0x0020000011ff7812 */ /* 0x000fe4000788c0ff */
[----:B------:R-:W-:-:S02]  /*5320*/  PRMT R59, RZ, 0x5410, RZ ;  /* 0x00005410ff3b7816 */ /* 0x000fc400000000ff */
[----:B-----5:R-:W-:Y:S02]  /*5330*/  @!P1 PRMT R40, R22, 0x7610, R40 ;  /* 0x0000761016289816 */ /* 0x020fe40000000028 */
[----:B------:R-:W-:Y:S01]  /*5340*/  @!P6 PRMT R62, R42, 0x7610, R62 ;  /* 0x000076102a3ee816 */ /* 0x000fe2000000003e */
[----:B------:R0:W-:Y:S01]  /*5350*/  STL [R1+0x98], R22 ;  /* 0x0000981601007387 */ /* 0x0001e20000100800 */
[----:B------:R-:W-:Y:S02]  /*5360*/  P2R R57, PR, RZ, 0x1 ;  /* 0x00000001ff397803 */ /* 0x000fe40000000000 */
[----:B------:R-:W-:Y:S02]  /*5370*/  @!P3 PRMT R59, R10, 0x7610, R59 ;  /* 0x000076100a3bb816 */ /* 0x000fe4000000003b */
[----:B------:R-:W-:Y:S02]  /*5380*/  @!P1 PRMT R40, R40, 0x7610, R22 ;  /* 0x0000761028289816 */ /* 0x000fe40000000016 */
[----:B------:R-:W-:-:S02]  /*5390*/  LOP3.LUT P0, RZ, R17, 0x100, RZ, 0xc0, !PT ;  /* 0x0000010011ff7812 */ /* 0x000fc4000780c0ff */
[----:B------:R-:W-:Y:S02]  /*53a0*/  @!P6 PRMT R62, R62, 0x7610, R42 ;  /* 0x000076103e3ee816 */ /* 0x000fe4000000002a */
[----:B0-----:R-:W-:Y:S01]  /*53b0*/  PRMT R22, RZ, 0x5410, RZ ;  /* 0x00005410ff167816 */ /* 0x001fe200000000ff */
[----:B------:R0:W-:Y:S01]  /*53c0*/  STL [R1+0x38], R60 ;  /* 0x0000383c01007387 */ /* 0x0001e20000100800 */
[----:B------:R-:W-:Y:S02]  /*53d0*/  LOP3.LUT P6, RZ, R17, 0x2000, RZ, 0xc0, !PT ;  /* 0x0000200011ff7812 */ /* 0x000fe400078cc0ff */
[----:B------:R-:W-:Y:S02]  /*53e0*/  @!P3 PRMT R59, R59, 0x7610, R10 ;  /* 0x000076103b3bb816 */ /* 0x000fe4000000000a */
[----:B------:R-:W-:Y:S02]  /*53f0*/  LOP3.LUT P3, RZ, R17, 0x20000, RZ, 0xc0, !PT ;  /* 0x0002000011ff7812 */ /* 0x000fe4000786c0ff */
[----:B------:R-:W-:-:S02]  /*5400*/  @!P2 PRMT R22, R76, 0x7610, R22 ;  /* 0x000076104c16a816 */ /* 0x000fc40000000016 */
[----:B0-----:R-:W-:Y:S01]  /*5410*/  PRMT R60, RZ, 0x5410, RZ ;  /* 0x00005410ff3c7816 */ /* 0x001fe200000000ff */
[----:B------:R0:W-:Y:S01]  /*5420*/  STL [R1+0x60], R68 ;  /* 0x0000604401007387 */ /* 0x0001e20000100800 */
[----:B------:R-:W-:Y:S02]  /*5430*/  @!P2 PRMT R22, R22, 0x7610, R76 ;  /* 0x000076101616a816 */ /* 0x000fe4000000004c */
[----:B------:R-:W-:Y:S02]  /*5440*/  @!P4 PRMT R60, R60, 0x5410, R44 ;  /* 0x000054103c3cc816 */ /* 0x000fe4000000002c */
[----:B------:R-:W-:Y:S01]  /*5450*/  LOP3.LUT P2, RZ, R17, 0x80, RZ, 0xc0, !PT ;  /* 0x0000008011ff7812 */ /* 0x000fe2000784c0ff */
[----:B------:R1:W-:Y:S01]  /*5460*/  STL [R1+0x8c], R44 ;  /* 0x00008c2c01007387 */ /* 0x0003e20000100800 */
[----:B------:R-:W-:Y:S02]  /*5470*/  PRMT R63, RZ, 0x5410, RZ ;  /* 0x00005410ff3f7816 */ /* 0x000fe400000000ff */
[----:B0-----:R-:W-:-:S02]  /*5480*/  PRMT R68, RZ, 0x5410, RZ ;  /* 0x00005410ff447816 */ /* 0x001fc400000000ff */
[----:B------:R-:W-:Y:S02]  /*5490*/  @!P4 PRMT R60, R44, 0x7632, R60 ;  /* 0x000076322c3cc816 */ /* 0x000fe4000000003c */
[C---:B------:R-:W-:Y:S02]  /*54a0*/  LOP3.LUT P1, RZ, R17.reuse, 0x1000, RZ, 0xc0, !PT ;  /* 0x0000100011ff7812 */ /* 0x040fe4000782c0ff */
[----:B------:R-:W-:Y:S02]  /*54b0*/  LOP3.LUT P4, RZ, R17, 0x8000, RZ, 0xc0, !PT ;  /* 0x0000800011ff7812 */ /* 0x000fe4000788c0ff */
[----:B-1----:R-:W-:Y:S02]  /*54c0*/  PRMT R44, RZ, 0x5410, RZ ;  /* 0x00005410ff2c7816 */ /* 0x002fe400000000ff */
[----:B------:R-:W-:Y:S02]  /*54d0*/  @!P0 PRMT R68, R112, 0x7610, R68 ;  /* 0x0000761070448816 */ /* 0x000fe40000000044 */
[----:B------:R-:W-:-:S02]  /*54e0*/  @!P6 PRMT R63, R78, 0x7610, R63 ;  /* 0x000076104e3fe816 */ /* 0x000fc4000000003f */
[----:B------:R-:W-:Y:S02]  /*54f0*/  @!P3 PRMT R44, R66, 0x7610, R44 ;  /* 0x00007610422cb816 */ /* 0x000fe4000000002c */
[----:B------:R-:W-:Y:S02]  /*5500*/  @!P0 PRMT R68, R68, 0x7610, R112 ;  /* 0x0000761044448816 */ /* 0x000fe40000000070 */
[----:B------:R-:W-:Y:S02]  /*5510*/  ISETP.NE.AND P0, PT, R57, RZ, PT ;  /* 0x000000ff3900720c */ /* 0x000fe40003f05270 */
[----:B------:R-:W-:Y:S02]  /*5520*/  @!P6 PRMT R63, R63, 0x7610, R78 ;  /* 0x000076103f3fe816 */ /* 0x000fe4000000004e */
[----:B------:R-:W-:Y:S01]  /*5530*/  PRMT R57, RZ, 0x5410, RZ ;  /* 0x00005410ff397816 */ /* 0x000fe200000000ff */
[----:B------:R0:W-:Y:S01]  /*5540*/  STL [R1+0x94], R42 ;  /* 0x0000942a01007387 */ /* 0x0001e20000100800 */
[----:B------:R-:W-:-:S02]  /*5550*/  LOP3.LUT P6, RZ, R17, 0x40, RZ, 0xc0, !PT ;  /* 0x0000004011ff7812 */ /* 0x000fc400078cc0ff */
[----:B------:R-:W-:Y:S02]  /*5560*/  @!P3 PRMT R44, R44, 0x7610, R66 ;  /* 0x000076102c2cb816 */ /* 0x000fe40000000042 */
[----:B------:R-:W-:Y:S02]  /*5570*/  PRMT R65, RZ, 0x5410, RZ ;  /* 0x00005410ff417816 */ /* 0x000fe400000000ff */
[----:B------:R-:W-:Y:S02]  /*5580*/  LOP3.LUT P3, RZ, R17, 0x800, RZ, 0xc0, !PT ;  /* 0x0000080011ff7812 */ /* 0x000fe4000786c0ff */
[----:B------:R-:W-:Y:S02]  /*5590*/  @!P2 PRMT R57, R118, 0x7610, R57 ;  /* 0x000076107639a816 */ /* 0x000fe40000000039 */
[----:B0-----:R-:W-:Y:S02]  /*55a0*/  PRMT R42, RZ, 0x5410, RZ ;  /* 0x00005410ff2a7816 */ /* 0x001fe400000000ff */
[----:B------:R-:W-:-:S02]  /*55b0*/  @!P1 PRMT R65, R80, 0x7610, R65 ;  /* 0x0000761050419816 */ /* 0x000fc40000000041 */
[----:B------:R-:W-:Y:S02]  /*55c0*/  @!P4 PRMT R42, R64, 0x7610, R42 ;  /* 0x00007610402ac816 */ /* 0x000fe4000000002a */
[----:B------:R-:W-:Y:S02]  /*55d0*/  @!P2 PRMT R57, R57, 0x7610, R118 ;  /* 0x000076103939a816 */ /* 0x000fe40000000076 */
[----:B------:R-:W-:Y:S01]  /*55e0*/  ISETP.NE.AND P2, PT, R55, RZ, PT ;  /* 0x000000ff3700720c */ /* 0x000fe20003f45270 */
[----:B------:R0:W-:Y:S01]  /*55f0*/  STL [R1+0xa4], R64 ;  /* 0x0000a44001007387 */ /* 0x0001e20000100800 */
[----:B------:R-:W-:Y:S02]  /*5600*/  @!P1 PRMT R65, R65, 0x7610, R80 ;  /* 0x0000761041419816 */ /* 0x000fe40000000050 */
[----:B------:R-:W-:Y:S02]  /*5610*/  PRMT R55, RZ, 0x5410, RZ ;  /* 0x00005410ff377816 */ /* 0x000fe400000000ff */
[----:B------:R-:W-:-:S02]  /*5620*/  @!P4 PRMT R42, R42, 0x7610, R64 ;  /* 0x000076102a2ac816 */ /* 0x000fc40000000040 */
[----:B------:R-:W-:Y:S02]  /*5630*/  LOP3.LUT P1, RZ, R17, 0x20, RZ, 0xc0, !PT ;  /* 0x0000002011ff7812 */ /* 0x000fe4000782c0ff */
[----:B0-----:R-:W-:Y:S02]  /*5640*/  PRMT R64, RZ, 0x5410, RZ ;  /* 0x00005410ff407816 */ /* 0x001fe400000000ff */
[----:B------:R-:W-:Y:S02]  /*5650*/  @!P6 PRMT R55, R55, 0x5410, R110 ;  /* 0x000054103737e816 */ /* 0x000fe4000000006e */
[----:B------:R-:W-:Y:S02]  /*5660*/  @!P3 PRMT R64, R64, 0x5410, R82 ;  /* 0x000054104040b816 */ /* 0x000fe40000000052 */
[----:B------:R-:W-:Y:S02]  /*5670*/  @!P6 PRMT R55, R110, 0x7632, R55 ;  /* 0x000076326e37e816 */ /* 0x000fe40000000037 */
[----:B------:R-:W-:-:S02]  /*5680*/  ISETP.NE.AND P6, PT, R53, RZ, PT ;  /* 0x000000ff3500720c */ /* 0x000fc40003fc5270 */
[----:B------:R-:W-:Y:S02]  /*5690*/  @!P3 PRMT R64, R82, 0x7632, R64 ;  /* 0x000076325240b816 */ /* 0x000fe40000000040 */
[----:B------:R-:W-:Y:S02]  /*56a0*/  PRMT R53, RZ, 0x5410, RZ ;  /* 0x00005410ff357816 */ /* 0x000fe400000000ff */
[----:B------:R-:W-:Y:S02]  /*56b0*/  LOP3.LUT P3, RZ, R17, 0x10, RZ, 0xc0, !PT ;  /* 0x0000001011ff7812 */ /* 0x000fe4000786c0ff */
[----:B------:R-:W-:Y:S01]  /*56c0*/  @!P1 PRMT R53, R120, 0x7610, R53 ;  /* 0x0000761078359816 */ /* 0x000fe20000000035 */
[----:B------:R0:W-:Y:S03]  /*56d0*/  STL [R1+0x20], R18 ;  /* 0x0000201201007387 */ /* 0x0001e60000100800 */
[----:B------:R-:W-:-:S02]  /*56e0*/  @!P1 PRMT R53, R53, 0x7610, R120 ;  /* 0x0000761035359816 */ /* 0x000fc40000000078 */
[----:B------:R-:W-:Y:S02]  /*56f0*/  ISETP.NE.AND P1, PT, R51, RZ, PT ;  /* 0x000000ff3300720c */ /* 0x000fe40003f25270 */
[----:B------:R-:W-:Y:S01]  /*5700*/  PRMT R51, RZ, 0x5410, RZ ;  /* 0x00005410ff337816 */ /* 0x000fe200000000ff */
[----:B0-----:R-:W-:-:S03]  /*5710*/  IMAD.MOV.U32 R18, RZ, RZ, RZ ;  /* 0x000000ffff127224 */ /* 0x001fc600078e00ff */
[----:B------:R-:W-:-:S04]  /*5720*/  @!P3 PRMT R51, R106, 0x7610, R51 ;  /* 0x000076106a33b816 */ /* 0x000fc80000000033 */
[----:B------:R-:W-:Y:S01]  /*5730*/  @!P3 PRMT R51, R51, 0x7610, R106 ;  /* 0x000076103333b816 */ /* 0x000fe2000000006a */
[----:B------:R-:W3:Y:S01]  /*5740*/  @!P6 LDG.E R18, desc[UR6][R92.64] ;  /* 0x000000065c12e981 */ /* 0x000ee2000c1e1900 */
[----:B------:R-:W-:Y:S02]  /*5750*/  ISETP.NE.AND P3, PT, R49, RZ, PT ;  /* 0x000000ff3100720c */ /* 0x000fe40003f65270 */
[----:B------:R-:W-:-:S11]  /*5760*/  PRMT R69, RZ, 0x5410, RZ ;  /* 0x00005410ff457816 */ /* 0x000fd600000000ff */
[----:B------:R-:W-:-:S04]  /*5770*/  @!P3 PRMT R69, R102, 0x7610, R69 ;  /* 0x000076106645b816 */ /* 0x000fc80000000045 */
[----:B------:R-:W-:Y:S02]  /*5780*/  @!P3 PRMT R69, R69, 0x7610, R102 ;  /* 0x000076104545b816 */ /* 0x000fe40000000066 */
[----:B------:R-:W-:Y:S01]  /*5790*/  ISETP.NE.AND P3, PT, R19, RZ, PT ;  /* 0x000000ff1300720c */ /* 0x000fe20003f65270 */
[----:B------:R0:W-:Y:S02]  /*57a0*/  STL [R1+0x80], R2 ;  /* 0x0000800201007387 */ /* 0x0001e40000100800 */
[----:B0-----:R-:W-:-:S10]  /*57b0*/  HFMA2 R2, -RZ, RZ, 0, 0 ;  /* 0x00000000ff027431 */ /* 0x001fd400000001ff */
[----:B------:R-:W4:Y:S01]  /*57c0*/  @!P3 LDG.E R2, desc[UR6][R96.64] ;  /* 0x000000066002b981 */ /* 0x000f22000c1e1900 */
[----:B------:R-:W-:-:S03]  /*57d0*/  LOP3.LUT P5, RZ, R17, 0x10000, RZ, 0xc0, !PT ;  /* 0x0001000011ff7812 */ /* 0x000fc600078ac0ff */
[----:B------:R0:W-:Y:S02]  /*57e0*/  STL [R1+0x90], R28 ;  /* 0x0000901c01007387 */ /* 0x0001e40000100800 */
[----:B0-----:R-:W-:-:S08]  /*57f0*/  PRMT R28, RZ, 0x5410, RZ ;  /* 0x00005410ff1c7816 */ /* 0x001fd000000000ff */
[----:B------:R-:W-:-:S04]  /*5800*/  @!P5 PRMT R28, R28, 0x5410, R72 ;  /* 0x000054101c1cd816 */ /* 0x000fc80000000048 */
[----:B------:R-:W-:Y:S02]  /*5810*/  @!P5 PRMT R28, R72, 0x7632, R28 ;  /* 0x00007632481cd816 */ /* 0x000fe4000000001c */
[C---:B------:R-:W-:Y:S01]  /*5820*/  LOP3.LUT P5, RZ, R17.reuse, 0x400, RZ, 0xc0, !PT ;  /* 0x0000040011ff7812 */ /* 0x040fe200078ac0ff */
[----:B------:R0:W-:Y:S01]  /*5830*/  STL [R1+0x9c], R66 ;  /* 0x00009c4201007387 */ /* 0x0001e20000100800 */
[----:B------:R-:W-:Y:S02]  /*5840*/  LOP3.LUT P4, RZ, R17, 0x200, RZ, 0xc0, !PT ;  /* 0x0000020011ff7812 */ /* 0x000fe4000788c0ff */
[----:B0-----:R-:W-:-:S09]  /*5850*/  PRMT R66, RZ, 0x5410, RZ ;  /* 0x00005410ff427816 */ /* 0x001fd200000000ff */
[----:B------:R-:W-:Y:S01]  /*5860*/  @!P5 PRMT R66, R114, 0x7610, R66 ;  /* 0x000076107242d816 */ /* 0x000fe20000000042 */
[----:B------:R0:W-:Y:S01]  /*5870*/  STL [R1+0x3c], R70 ;  /* 0x00003c4601007387 */ /* 0x0001e20000100800 */
[----:B------:R-:W-:Y:S02]  /*5880*/  PRMT R67, RZ, 0x5410, RZ ;  /* 0x00005410ff437816 */ /* 0x000fe400000000ff */
[----:B------:R-:W-:Y:S02]  /*5890*/  @!P5 PRMT R66, R66, 0x7610, R114 ;  /* 0x000076104242d816 */ /* 0x000fe40000000072 */
[----:B------:R-:W-:Y:S01]  /*58a0*/  LOP3.LUT P5, RZ, R17, 0x8, RZ, 0xc0, !PT ;  /* 0x0000000811ff7812 */ /* 0x000fe200078ac0ff */
[----:B------:R1:W-:Y:S01]  /*58b0*/  STL [R1+0x5c], R16 ;  /* 0x00005c1001007387 */ /* 0x0003e20000100800 */
[----:B------:R-:W-:Y:S02]  /*58c0*/  @!P4 PRMT R67, R116, 0x7610, R67 ;  /* 0x000076107443c816 */ /* 0x000fe40000000043 */
[----:B0-----:R-:W-:-:S04]  /*58d0*/  PRMT R70, RZ, 0x5410, RZ ;  /* 0x00005410ff467816 */ /* 0x001fc800000000ff */
[----:B--2---:R-:W-:Y:S02]  /*58e0*/  @!P1 PRMT R70, R15, 0x7610, R70 ;  /* 0x000076100f469816 */ /* 0x004fe40000000046 */
[----:B-1----:R-:W-:Y:S02]  /*58f0*/  IADD3 R16, PT, PT, R3, 0x1d8, RZ ;  /* 0x000001d803107810 */ /* 0x002fe40007ffe0ff */
[----:B------:R-:W-:Y:S02]  /*5900*/  @!P4 PRMT R67, R67, 0x7610, R116 ;  /* 0x000076104343c816 */ /* 0x000fe40000000074 */
[----:B------:R-:W-:Y:S02]  /*5910*/  LOP3.LUT P4, RZ, R17, 0x4, RZ, 0xc0, !PT ;  /* 0x0000000411ff7812 */ /* 0x000fe4000788c0ff */
[----:B------:R-:W-:Y:S02]  /*5920*/  @!P1 PRMT R70, R70, 0x7610, R15 ;  /* 0x0000761046469816 */ /* 0x000fe4000000000f */
[----:B------:R-:W-:-:S02]  /*5930*/  PRMT R49, RZ, 0x5410, RZ ;  /* 0x00005410ff317816 */ /* 0x000fc400000000ff */
[----:B------:R-:W-:Y:S02]  /*5940*/  ISETP.GE.U32.AND P1, PT, R16, UR8, PT ;  /* 0x0000000810007c0c */ /* 0x000fe4000bf26070 */
[----:B------:R-:W-:Y:S02]  /*5950*/  SHF.R.S32.HI R17, RZ, 0x1f, R16 ;  /* 0x0000001fff117819 */ /* 0x000fe40000011410 */
[----:B------:R-:W-:Y:S02]  /*5960*/  @!P5 PRMT R49, R122, 0x7610, R49 ;  /* 0x000076107a31d816 */ /* 0x000fe40000000031 */
[----:B------:R-:W-:Y:S02]  /*5970*/  ISETP.GE.AND.EX P1, PT, R17, UR9, PT, P1 ;  /* 0x0000000911007c0c */ /* 0x000fe4000bf26310 */
[----:B------:R-:W-:Y:S02]  /*5980*/  @!P5 PRMT R49, R49, 0x7610, R122 ;  /* 0x000076103131d816 */ /* 0x000fe4000000007a */
[----:B------:R-:W-:-:S02]  /*5990*/  ISETP.NE.AND P5, PT, R47, RZ, PT ;  /* 0x000000ff2f00720c */ /* 0x000fc40003fa5270 */
[----:B------:R-:W-:Y:S01]  /*59a0*/  PRMT R47, RZ, 0x5410, RZ ;  /* 0x00005410ff2f7816 */ /* 0x000fe200000000ff */
[----:B------:R-:W-:Y:S03]  /*59b0*/  STL [R1+0x74], R14 ;  /* 0x0000740e01007387 */ /* 0x000fe60000100800 */
[----:B------:R-:W-:Y:S01]  /*59c0*/  @!P4 PRMT R47, R98, 0x7610, R47 ;  /* 0x00007610622fc816 */ /* 0x000fe2000000002f */
[----:B------:R0:W-:Y:S03]  /*59d0*/  STL [R1+0xe4], R15 ;  /* 0x0000e40f01007387 */ /* 0x0001e60000100800 */
[----:B------:R-:W-:Y:S02]  /*59e0*/  @!P4 PRMT R47, R47, 0x7610, R98 ;  /* 0x000076102f2fc816 */ /* 0x000fe40000000062 */
[----:B------:R-:W-:Y:S01]  /*59f0*/  ISETP.NE.AND P4, PT, R39, RZ, PT ;  /* 0x000000ff2700720c */ /* 0x000fe20003f85270 */
[----:B0-----:R-:W0:Y:S01]  /*5a00*/  @!P1 LDC.64 R14, c[0x0][0x3e0] ;  /* 0x0000f800ff0e9b82 */ /* 0x001e220000000a00 */
[----:B------:R-:W-:-:S02]  /*5a10*/  PRMT R39, RZ, 0x5410, RZ ;  /* 0x00005410ff277816 */ /* 0x000fc400000000ff */
[----:B------:R-:W-:-:S09]  /*5a20*/  PRMT R75, RZ, 0x5410, RZ ;  /* 0x00005410ff4b7816 */ /* 0x000fd200000000ff */
[----:B------:R-:W-:-:S04]  /*5a30*/  @!P4 PRMT R39, R39, 0x5410, R124 ;  /* 0x000054102727c816 */ /* 0x000fc8000000007c */
[----:B------:R-:W-:Y:S02]  /*5a40*/  @!P4 PRMT R39, R124, 0x7632, R39 ;  /* 0x000076327c27c816 */ /* 0x000fe40000000027 */
[----:B------:R-:W-:Y:S02]  /*5a50*/  ISETP.NE.AND P4, PT, R35, RZ, PT ;  /* 0x000000ff2300720c */ /* 0x000fe40003f85270 */
[----:B------:R-:W-:Y:S01]  /*5a60*/  @!P1 MOV R19, R87 ;  /* 0x0000005700139202 */ /* 0x000fe20000000f00 */
[----:B------:R1:W-:Y:S01]  /*5a70*/  STL [R1+0x7c], R6 ;  /* 0x00007c0601007387 */ /* 0x0003e20000100800 */
[----:B0-----:R-:W-:Y:S02]  /*5a80*/  @!P1 IMAD R35, R17, R14, RZ ;  /* 0x0000000e11239224 */ /* 0x001fe400078e02ff */
[----:B-1----:R-:W-:Y:S02]  /*5a90*/  IMAD.MOV.U32 R6, RZ, RZ, RZ ;  /* 0x000000ffff067224 */ /* 0x002fe400078e00ff */
[----:B------:R-:W-:-:S05]  /*5aa0*/  @!P1 IMAD R35, R16, R15, R35 ;  /* 0x0000000f10239224 */ /* 0x000fca00078e0223 */
[----:B------:R-:W2:Y:S01]  /*5ab0*/  @!P4 LDG.E R6, desc[UR6][R94.64] ;  /* 0x000000065e06c981 */ /* 0x000ea2000c1e1900 */
[----:B------:R-:W-:-:S03]  /*5ac0*/  PRMT R71, RZ, 0x5410, RZ ;  /* 0x00005410ff477816 */ /* 0x000fc600000000ff */
[----:B------:R0:W-:Y:S01]  /*5ad0*/  STL [R1+0xa0], R72 ;  /* 0x0000a04801007387 */ /* 0x0001e20000100800 */
[----:B------:R-:W-:-:S04]  /*5ae0*/  @!P2 PRMT R71, R88, 0x7610, R71 ;  /* 0x000076105847a816 */ /* 0x000fc80000000047 */
[----:B------:R-:W-:Y:S02]  /*5af0*/  @!P2 PRMT R71, R71, 0x7610, R88 ;  /* 0x000076104747a816 */ /* 0x000fe40000000058 */
[----:B0-----:R-:W-:Y:S02]  /*5b00*/  PRMT R72, RZ, 0x5410, RZ ;  /* 0x00005410ff487816 */ /* 0x001fe400000000ff */
[----:B---3--:R-:W-:Y:S01]  /*5b10*/  @!P6 PRMT R75, R18, 0x7610, R75 ;  /* 0x00007610124be816 */ /* 0x008fe2000000004b */
[----:B------:R0:W-:Y:S03]  /*5b20*/  STL [R1+0xf8], R18 ;  /* 0x0000f81201007387 */ /* 0x0001e60000100800 */
[----:B------:R-:W-:Y:S01]  /*5b30*/  @!P6 PRMT R75, R75, 0x7610, R18 ;  /* 0x000076104b4be816 */ /* 0x000fe20000000012 */
[----:B0-----:R-:W-:-:S04]  /*5b40*/  @!P1 IMAD.MOV.U32 R18, RZ, RZ, R84 ;  /* 0x000000ffff129224 */ /* 0x001fc800078e0054 */
[----:B------:R-:W-:Y:S02]  /*5b50*/  @!P1 IMAD.WIDE.U32 R14, R16, R14, R18 ;  /* 0x0000000e100e9225 */ /* 0x000fe400078e0012 */
[----:B------:R-:W0:Y:S02]  /*5b60*/  @!P1 LDC.64 R16, c[0x0][0x390] ;  /* 0x0000e400ff109b82 */ /* 0x000e240000000a00 */
[----:B------:R-:W-:Y:S01]  /*5b70*/  @!P1 IMAD.IADD R35, R15, 0x1, R35 ;  /* 0x000000010f239824 */ /* 0x000fe200078e0223 */
[----:B----4-:R-:W-:Y:S01]  /*5b80*/  @!P3 PRMT R72, R2, 0x7610, R72 ;  /* 0x000076100248b816 */ /* 0x010fe20000000048 */
[----:B------:R1:W-:Y:S01]  /*5b90*/  STL [R1+0xec], R2 ;  /* 0x0000ec0201007387 */ /* 0x0003e20000100800 */
[----:B0-----:R-:W-:Y:S02]  /*5ba0*/  @!P1 LEA R16, P2, R14, R16, 0x1 ;  /* 0x000000100e109211 */ /* 0x001fe400078408ff */
[----:B------:R-:W-:Y:S02]  /*5bb0*/  @!P3 PRMT R72, R72, 0x7610, R2 ;  /* 0x000076104848b816 */ /* 0x000fe40000000002 */
[----:B------:R-:W-:Y:S01]  /*5bc0*/  @!P1 LEA.HI.X R17, R14, R17, R35, 0x1, P2 ;  /* 0x000000110e119211 */ /* 0x000fe200010f0c23 */
[----:B-1----:R-:W-:-:S06]  /*5bd0*/  HFMA2 R2, -RZ, RZ, 0, 0 ;  /* 0x00000000ff027431 */ /* 0x002fcc00000001ff */
[----:B------:R0:W3:Y:S01]  /*5be0*/  @!P1 LDG.E R2, desc[UR6][R16.64] ;  /* 0x0000000610029981 */ /* 0x0000e2000c1e1900 */
[----:B------:R-:W-:-:S05]  /*5bf0*/  VIADD R35, R3, 0x1e0 ;  /* 0x000001e003237836 */ /* 0x000fca0000000000 */
[----:B------:R-:W-:Y:S02]  /*5c00*/  ISETP.GE.U32.AND P2, PT, R35, UR8, PT ;  /* 0x0000000823007c0c */ /* 0x000fe4000bf46070 */
[----:B------:R-:W-:-:S04]  /*5c10*/  SHF.R.S32.HI R19, RZ, 0x1f, R35 ;  /* 0x0000001fff137819 */ /* 0x000fc80000011423 */
[----:B------:R-:W-:-:S13]  /*5c20*/  ISETP.GE.AND.EX P2, PT, R19, UR9, PT, P2 ;  /* 0x0000000913007c0c */ /* 0x000fda000bf46320 */
[----:B------:R-:W1:Y:S01]  /*5c30*/  @!P2 LDC.64 R14, c[0x0][0x3e0] ;  /* 0x0000f800ff0eab82 */ /* 0x000e620000000a00 */
[----:B------:R-:W-:Y:S01]  /*5c40*/  PRMT R73, RZ, 0x5410, RZ ;  /* 0x00005410ff497816 */ /* 0x000fe200000000ff */
[----:B0-----:R-:W-:Y:S01]  /*5c50*/  @!P2 IMAD.MOV.U32 R17, RZ, RZ, R87 ;  /* 0x000000ffff11a224 */ /* 0x001fe200078e0057 */
[----:B------:R-:W-:Y:S01]  /*5c60*/  @!P2 MOV R16, R84 ;  /* 0x000000540010a202 */ /* 0x000fe20000000f00 */
[----:B------:R0:W-:Y:S02]  /*5c70*/  STL [R1+0xa8], R76 ;  /* 0x0000a84c01007387 */ /* 0x0001e40000100800 */
[----:B0-----:R-:W-:Y:S02]  /*5c80*/  PRMT R76, RZ, 0x5410, RZ ;  /* 0x00005410ff4c7816 */ /* 0x001fe400000000ff */
[----:B------:R0:W-:Y:S02]  /*5c90*/  STL [R1+0x84], R10 ;  /* 0x0000840a01007387 */ /* 0x0001e40000100800 */
[----:B0-----:R-:W-:-:S06]  /*5ca0*/  MOV R10, RZ ;  /* 0x000000ff000a7202 */ /* 0x001fcc0000000f00 */
[----:B------:R-:W4:Y:S01]  /*5cb0*/  @!P5 LDG.E R10, desc[UR6][R90.64] ;  /* 0x000000065a0ad981 */ /* 0x000f22000c1e1900 */
[----:B--2---:R-:W-:-:S03]  /*5cc0*/  @!P4 PRMT R73, R73, 0x5410, R6 ;  /* 0x000054104949c816 */ /* 0x004fc60000000006 */
[----:B------:R1:W-:Y:S01]  /*5cd0*/  STL [R1+0xf0], R6 ;  /* 0x0000f00601007387 */ /* 0x0003e20000100800 */
[----:B------:R-:W-:Y:S01]  /*5ce0*/  @!P4 PRMT R73, R6, 0x7632, R73 ;  /* 0x000076320649c816 */ /* 0x000fe20000000049 */
[----:B-1----:R-:W-:-:S04]  /*5cf0*/  @!P2 IMAD R6, R19, R14, RZ ;  /* 0x0000000e1306a224 */ /* 0x002fc800078e02ff */
[C---:B------:R-:W-:Y:S02]  /*5d00*/  @!P2 IMAD R19, R35.reuse, R15, R6 ;  /* 0x0000000f2313a224 */ /* 0x040fe400078e0206 */
[----:B------:R-:W-:Y:S02]  /*5d10*/  @!P2 IMAD.WIDE.U32 R14, R35, R14, R16 ;  /* 0x0000000e230ea225 */ /* 0x000fe400078e0010 */
[----:B------:R-:W0:Y:S03]  /*5d20*/  @!P2 LDC.64 R16, c[0x0][0x390] ;  /* 0x0000e400ff10ab82 */ /* 0x000e260000000a00 */
[----:B------:R-:W-:Y:S01]  /*5d30*/  @!P2 IADD3 R19, PT, PT, R15, R19, RZ ;  /* 0x000000130f13a210 */ /* 0x000fe20007ffe0ff */
[----:B------:R-:W-:Y:S01]  /*5d40*/  IMAD.MOV.U32 R6, RZ, RZ, RZ ;  /* 0x000000ffff067224 */ /* 0x000fe200078e00ff */
[----:B---3--:R-:W-:-:S04]  /*5d50*/  @!P1 PRMT R76, R2, 0x7610, R76 ;  /* 0x00007610024c9816 */ /* 0x008fc8000000004c */
[----:B------:R-:W-:Y:S02]  /*5d60*/  @!P1 PRMT R76, R76, 0x7610, R2 ;  /* 0x000076104c4c9816 */ /* 0x000fe40000000002 */
[----:B0-----:R-:W-:-:S04]  /*5d70*/  @!P2 LEA R16, P1, R14, R16, 0x1 ;  /* 0x000000100e10a211 */ /* 0x001fc800078208ff */
[----:B------:R-:W-:-:S05]  /*5d80*/  @!P2 LEA.HI.X R17, R14, R17, R19, 0x1, P1 ;  /* 0x000000110e11a211 */ /* 0x000fca00008f0c13 */
[----:B------:R0:W2:Y:S01]  /*5d90*/  @!P2 LDG.E R6, desc[UR6][R16.64] ;  /* 0x000000061006a981 */ /* 0x0000a2000c1e1900 */
[----:B------:R-:W-:-:S04]  /*5da0*/  IADD3 R35, PT, PT, R3, 0x1e8, RZ ;  /* 0x000001e803237810 */ /* 0x000fc80007ffe0ff */
[----:B------:R-:W-:Y:S02]  /*5db0*/  ISETP.GE.U32.AND P1, PT, R35, UR8, PT ;  /* 0x0000000823007c0c */ /* 0x000fe4000bf26070 */
[----:B------:R-:W-:-:S04]  /*5dc0*/  SHF.R.S32.HI R15, RZ, 0x1f, R35 ;  /* 0x0000001fff0f7819 */ /* 0x000fc80000011423 */
[----:B------:R-:W-:-:S13]  /*5dd0*/  ISETP.GE.AND.EX P1, PT, R15, UR9, PT, P1 ;  /* 0x000000090f007c0c */ /* 0x000fda000bf26310 */
[----:B------:R-:W1:Y:S08]  /*5de0*/  @!P1 LDC.64 R18, c[0x0][0x3e0] ;  /* 0x0000f800ff129b82 */ /* 0x000e700000000a00 */
[----:B0-----:R-:W0:Y:S01]  /*5df0*/  @!P1 LDC.64 R16, c[0x0][0x390] ;  /* 0x0000e400ff109b82 */ /* 0x001e220000000a00 */
[----:B------:R1:W-:Y:S01]  /*5e00*/  STL [R1+0xfc], R2 ;  /* 0x0000fc0201007387 */ /* 0x0003e20000100800 */
[----:B------:R-:W-:Y:S01]  /*5e10*/  PRMT R77, RZ, 0x5410, RZ ;  /* 0x00005410ff4d7816 */ /* 0x000fe200000000ff */
[----:B------:R-:W-:-:S02]  /*5e20*/  @!P1 IMAD.MOV.U32 R14, RZ, RZ, R84 ;  /* 0x000000ffff0e9224 */ /* 0x000fc400078e0054 */
[----:B------:R3:W-:Y:S01]  /*5e30*/  STL [R1+0x68], R74 ;  /* 0x0000684a01007387 */ /* 0x0007e20000100800 */
[-C--:B-1----:R-:W-:Y:S01]  /*5e40*/  @!P1 IMAD R2, R15, R18.reuse, RZ ;  /* 0x000000120f029224 */ /* 0x082fe200078e02ff */
[----:B------:R-:W-:Y:S02]  /*5e50*/  @!P1 MOV R15, R87 ;  /* 0x00000057000f9202 */ /* 0x000fe40000000f00 */
[----:B---3--:R-:W-:Y:S01]  /*5e60*/  PRMT R74, RZ, 0x5410, RZ ;  /* 0x00005410ff4a7816 */ /* 0x008fe200000000ff */
[C---:B------:R-:W-:Y:S02]  /*5e70*/  @!P1 IMAD R19, R35.reuse, R19, R2 ;  /* 0x0000001323139224 */ /* 0x040fe400078e0202 */
[----:B------:R-:W-:Y:S01]  /*5e80*/  @!P1 IMAD.WIDE.U32 R14, R35, R18, R14 ;  /* 0x00000012230e9225 */ /* 0x000fe200078e000e */
[----:B----4-:R-:W-:-:S03]  /*5e90*/  @!P5 PRMT R74, R10, 0x7610, R74 ;  /* 0x000076100a4ad816 */ /* 0x010fc6000000004a */
[----:B------:R-:W-:Y:S01]  /*5ea0*/  @!P1 IMAD.IADD R2, R15, 0x1, R19 ;  /* 0x000000010f029824 */ /* 0x000fe200078e0213 */
[----:B------:R-:W-:Y:S01]  /*5eb0*/  @!P5 PRMT R74, R74, 0x7610, R10 ;  /* 0x000076104a4ad816 */ /* 0x000fe2000000000a */
[----:B------:R1:W-:Y:S02]  /*5ec0*/  STL [R1+0xf4], R10 ;  /* 0x0000f40a01007387 */ /* 0x0003e40000100800 */
[----:B-1----:R-:W-:Y:S01]  /*5ed0*/  HFMA2 R10, -RZ, RZ, 0, 0 ;  /* 0x00000000ff0a7431 */ /* 0x002fe200000001ff */
[----:B--2---:R-:W-:-:S04]  /*5ee0*/  @!P2 PRMT R77, R6, 0x7610, R77 ;  /* 0x00007610064da816 */ /* 0x004fc8000000004d */
[----:B------:R-:W-:Y:S02]  /*5ef0*/  @!P2 PRMT R77, R77, 0x7610, R6 ;  /* 0x000076104d4da816 */ /* 0x000fe40000000006 */
[----:B0-----:R-:W-:-:S04]  /*5f00*/  @!P1 LEA R16, P2, R14, R16, 0x1 ;  /* 0x000000100e109211 */ /* 0x001fc800078408ff */
[----:B------:R-:W-:-:S05]  /*5f10*/  @!P1 LEA.HI.X R17, R14, R17, R2, 0x1, P2 ;  /* 0x000000110e119211 */ /* 0x000fca00010f0c02 */
[----:B------:R0:W2:Y:S01]  /*5f20*/  @!P1 LDG.E R10, desc[UR6][R16.64] ;  /* 0x00000006100a9981 */ /* 0x0000a2000c1e1900 */
[----:B------:R-:W-:-:S05]  /*5f30*/  VIADD R35, R3, 0x1f0 ;  /* 0x000001f003237836 */ /* 0x000fca0000000000 */
[----:B------:R-:W-:Y:S02]  /*5f40*/  ISETP.GE.U32.AND P2, PT, R35, UR8, PT ;  /* 0x0000000823007c0c */ /* 0x000fe4000bf46070 */
[----:B------:R-:W-:-:S04]  /*5f50*/  SHF.R.S32.HI R15, RZ, 0x1f, R35 ;  /* 0x0000001fff0f7819 */ /* 0x000fc80000011423 */
[----:B------:R-:W-:-:S13]  /*5f60*/  ISETP.GE.AND.EX P2, PT, R15, UR9, PT, P2 ;  /* 0x000000090f007c0c */ /* 0x000fda000bf46320 */
[----:B------:R-:W1:Y:S08]  /*5f70*/  @!P2 LDC.64 R18, c[0x0][0x3e0] ;  /* 0x0000f800ff12ab82 */ /* 0x000e700000000a00 */
[----:B0-----:R-:W0:Y:S01]  /*5f80*/  @!P2 LDC.64 R16, c[0x0][0x390] ;  /* 0x0000e400ff10ab82 */ /* 0x001e220000000a00 */
[----:B------:R3:W-:Y:S01]  /*5f90*/  STL [R1+0xac], R78 ;  /* 0x0000ac4e01007387 */ /* 0x0007e20000100800 */
[----:B------:R-:W-:-:S02]  /*5fa0*/  @!P2 MOV R14, R84 ;  /* 0x00000054000ea202 */ /* 0x000fc40000000f00 */
[----:B---3--:R-:W-:Y:S01]  /*5fb0*/  PRMT R78, RZ, 0x5410, RZ ;  /* 0x00005410ff4e7816 */ /* 0x008fe200000000ff */
[-C--:B-1----:R-:W-:Y:S02]  /*5fc0*/  @!P2 IMAD R2, R15, R18.reuse, RZ ;  /* 0x000000120f02a224 */ /* 0x082fe400078e02ff */
[----:B------:R-:W-:Y:S02]  /*5fd0*/  @!P2 IMAD.MOV.U32 R15, RZ, RZ, R87 ;  /* 0x000000ffff0fa224 */ /* 0x000fe400078e0057 */
[C---:B------:R-:W-:Y:S02]  /*5fe0*/  @!P2 IMAD R19, R35.reuse, R19, R2 ;  /* 0x000000132313a224 */ /* 0x040fe400078e0202 */
[----:B------:R-:W-:Y:S01]  /*5ff0*/  @!P2 IMAD.WIDE.U32 R14, R35, R18, R14 ;  /* 0x00000012230ea225 */ /* 0x000fe200078e000e */
[----:B------:R1:W-:Y:S04]  /*6000*/  STL [R1+0x100], R6 ;  /* 0x0001000601007387 */ /* 0x0003e80000100800 */
[----:B------:R-:W-:Y:S01]  /*6010*/  @!P2 IADD3 R2, PT, PT, R15, R19, RZ ;  /* 0x000000130f02a210 */ /* 0x000fe20007ffe0ff */
[----:B-1----:R-:W-:Y:S01]  /*6020*/  IMAD.MOV.U32 R6, RZ, RZ, RZ ;  /* 0x000000ffff067224 */ /* 0x002fe200078e00ff */
[----:B--2---:R-:W-:-:S04]  /*6030*/  @!P1 PRMT R78, R10, 0x7610, R78 ;  /* 0x000076100a4e9816 */ /* 0x004fc8000000004e */
        /* <DEDUP_REMOVED lines=10> */
[----:B------:R-:W-:Y:S01]  /*60e0*/  PRMT R79, RZ, 0x5410, RZ ;  /* 0x00005410ff4f7816 */ /* 0x000fe200000000ff */
[----:B------:R-:W-:-:S02]  /*60f0*/  @!P1 IMAD.MOV.U32 R14, RZ, RZ, R84 ;  /* 0x000000ffff0e9224 */ /* 0x000fc400078e0054 */
[----:B-1----:R-:W-:Y:S01]  /*6100*/  @!P1 IMAD R2, R15, R18, RZ ;  /* 0x000000120f029224 */ /* 0x002fe200078e02ff */
[----:B------:R-:W-:-:S03]  /*6110*/  @!P1 MOV R15, R87 ;  /* 0x00000057000f9202 */ /* 0x000fc60000000f00 */
[C---:B------:R-:W-:Y:S02]  /*6120*/  @!P1 IMAD R19, R35.reuse, R19, R2 ;  /* 0x0000001323139224 */ /* 0x040fe400078e0202 */
[----:B------:R-:W-:-:S04]  /*6130*/  @!P1 IMAD.WIDE.U32 R14, R35, R18, R14 ;  /* 0x00000012230e9225 */ /* 0x000fc800078e000e */
[----:B------:R-:W-:Y:S01]  /*6140*/  @!P1 IMAD.IADD R19, R15, 0x1, R19 ;  /* 0x000000010f139824 */ /* 0x000fe200078e0213 */
[----:B--2---:R-:W-:-:S04]  /*6150*/  @!P2 PRMT R79, R79, 0x5410, R6 ;  /* 0x000054104f4fa816 */ /* 0x004fc80000000006 */
[----:B------:R-:W-:Y:S02]  /*6160*/  @!P2 PRMT R79, R6, 0x7632, R79 ;  /* 0x00007632064fa816 */ /* 0x000fe4000000004f */
[----:B0-----:R-:W-:-:S04]  /*6170*/  @!P1 LEA R16, P2, R14, R16, 0x1 ;  /* 0x000000100e109211 */ /* 0x001fc800078408ff */
[----:B------:R-:W-:Y:S01]  /*6180*/  @!P1 LEA.HI.X R17, R14, R17, R19, 0x1, P2 ;  /* 0x000000110e119211 */ /* 0x000fe200010f0c13 */
[----:B------:R-:W-:-:S06]  /*6190*/  HFMA2 R14, -RZ, RZ, 0, 0 ;  /* 0x00000000ff0e7431 */ /* 0x000fcc00000001ff */
[----:B------:R0:W2:Y:S04]  /*61a0*/  @!P1 LDG.E R14, desc[UR6][R16.64] ;  /* 0x00000006100e9981 */ /* 0x0000a8000c1e1900 */
[----:B------:R1:W-:Y:S01]  /*61b0*/  STL [R1+0x108], R6 ;  /* 0x0001080601007387 */ /* 0x0003e20000100800 */
[----:B------:R-:W-:Y:S02]  /*61c0*/  HADD2.F32 R15, -RZ, R31.H0_H0 ;  /* 0x2000001fff0f7230 */ /* 0x000fe40000004100 */
[----:B-1----:R-:W-:Y:S01]  /*61d0*/  HADD2.F32 R6, -RZ, R33.H1_H1 ;  /* 0x30000021ff067230 */ /* 0x002fe20000004100 */
[----:B------:R1:W-:Y:S04]  /*61e0*/  STL [R1+0x104], R10 ;  /* 0x0001040a01007387 */ /* 0x0003e80000100800 */
[----:B------:R-:W-:Y:S01]  /*61f0*/  FMUL.FTZ R2, R6, R6 ;  /* 0x0000000606027220 */ /* 0x000fe20000410000 */
[----:B------:R-:W-:-:S03]  /*6200*/  FADD.FTZ R6, R15, R6 ;  /* 0x000000060f067221 */ /* 0x000fc60000010000 */
[----:B------:R-:W-:Y:S01]  /*6210*/  FFMA.FTZ R2, R15, R15, R2 ;  /* 0x0000000f0f027223 */ /* 0x000fe20000010002 */
[----:B------:R-:W-:Y:S02]  /*6220*/  HADD2.F32 R15, -RZ, R27.H1_H1 ;  /* 0x3000001bff0f7230 */ /* 0x000fe40000004100 */
[----:B-1----:R-:W-:-:S05]  /*6230*/  HADD2.F32 R10, -RZ, R29.H0_H0 ;  /* 0x2000001dff0a7230 */ /* 0x002fca0000004100 */
[----:B0-----:R-:W-:Y:S01]  /*6240*/  FADD.FTZ R17, R10, R15 ;  /* 0x0000000f0a117221 */ /* 0x001fe20000010000 */
[----:B------:R-:W-:Y:S01]  /*6250*/  FMUL.FTZ R15, R15, R15 ;  /* 0x0000000f0f0f7220 */ /* 0x000fe20000410000 */
[----:B------:R-:W-:-:S03]  /*6260*/  FADD.FTZ R2, RZ, R2 ;  /* 0x00000002ff027221 */ /* 0x000fc60000010000 */
[----:B------:R-:W-:Y:S01]  /*6270*/  FFMA.FTZ R15, R10, R10, R15 ;  /* 0x0000000a0a0f7223 */ /* 0x000fe2000001000f */
[----:B------:R-:W-:-:S03]  /*6280*/  FADD.FTZ R6, RZ, R6 ;  /* 0x00000006ff067221 */ /* 0x000fc60000010000 */
[----:B------:R-:W-:Y:S01]  /*6290*/  FADD.FTZ R15, R2, R15 ;  /* 0x0000000f020f7221 */ /* 0x000fe20000010000 */
[--C-:B------:R-:W-:Y:S02]  /*62a0*/  HADD2.F32 R2, -RZ, R21.reuse.H0_H0 ;  /* 0x20000015ff027230 */ /* 0x100fe40000004100 */
[----:B------:R-:W-:Y:S02]  /*62b0*/  HADD2.F32 R21, -RZ, R21.H1_H1 ;  /* 0x30000015ff157230 */ /* 0x000fe40000004100 */
[----:B------:R-:W-:Y:S01]  /*62c0*/  FADD.FTZ R6, R6, R17 ;  /* 0x0000001106067221 */ /* 0x000fe20000010000 */
[----:B------:R-:W-:Y:S02]  /*62d0*/  PRMT R18, RZ, 0x5410, RZ ;  /* 0x00005410ff127816 */ /* 0x000fe400000000ff */
[----:B------:R-:W-:Y:S01]  /*62e0*/  FADD.FTZ R17, R2, R21 ;  /* 0x0000001502117221 */ /* 0x000fe20000010000 */
[----:B------:R-:W-:Y:S01]  /*62f0*/  FMUL.FTZ R21, R21, R21 ;  /* 0x0000001515157220 */ /* 0x000fe20000410000 */
[----:B------:R-:W-:-:S02]  /*6300*/  HADD2.F32 R10, -RZ, R23.H1_H1 ;  /* 0x30000017ff0a7230 */ /* 0x000fc40000004100 */
[----:B------:R-:W-:Y:S02]  /*6310*/  HADD2.F32 R23, -RZ, R23.H0_H0 ;  /* 0x20000017ff177230 */ /* 0x000fe40000004100 */
[----:B------:R-:W-:Y:S01]  /*6320*/  FFMA.FTZ R2, R2, R2, R21 ;  /* 0x0000000202027223 */ /* 0x000fe20000010015 */
[----:B------:R-:W-:-:S03]  /*6330*/  FADD.FTZ R6, R6, R17 ;  /* 0x0000001106067221 */ /* 0x000fc60000010000 */
[----:B------:R-:W-:Y:S01]  /*6340*/  FADD.FTZ R2, R15, R2 ;  /* 0x000000020f027221 */ /* 0x000fe20000010000 */
[----:B------:R-:W-:-:S04]  /*6350*/  FADD.FTZ R15, R23, R10 ;  /* 0x0000000a170f7221 */ /* 0x000fc80000010000 */
[----:B------:R-:W-:Y:S01]  /*6360*/  FADD.FTZ R6, R6, R15 ;  /* 0x0000000f06067221 */ /* 0x000fe20000010000 */
[----:B------:R-:W-:Y:S02]  /*6370*/  HADD2.F32 R29, -RZ, R29.H1_H1 ;  /* 0x3000001dff1d7230 */ /* 0x000fe40000004100 */
[----:B------:R-:W-:Y:S02]  /*6380*/  HADD2.F32 R31, -RZ, R31.H1_H1 ;  /* 0x3000001fff1f7230 */ /* 0x000fe40000004100 */
[--C-:B------:R-:W-:Y:S02]  /*6390*/  HADD2.F32 R21, -RZ, R36.reuse.H1_H1 ;  /* 0x30000024ff157230 */ /* 0x100fe40000004100 */
[----:B------:R-:W-:Y:S01]  /*63a0*/  HADD2.F32 R36, -RZ, R36.H0_H0 ;  /* 0x20000024ff247230 */ /* 0x000fe20000004100 */
[----:B--2---:R-:W-:Y:S01]  /*63b0*/  @!P1 PRMT R18, R18, 0x5410, R14 ;  /* 0x0000541012129816 */ /* 0x004fe2000000000e */
[----:B------:R0:W-:Y:S03]  /*63c0*/  STL [R1+0x10c], R14 ;  /* 0x00010c0e01007387 */ /* 0x0001e60000100800 */
[----:B------:R-:W-:Y:S01]  /*63d0*/  @!P1 PRMT R18, R14, 0x7632, R18 ;  /* 0x000076320e129816 */ /* 0x000fe20000000012 */
[----:B0-----:R-:W-:Y:S01]  /*63e0*/  FMUL.FTZ R14, R10, R10 ;  /* 0x0000000a0a0e7220 */ /* 0x001fe20000410000 */
[----:B------:R-:W-:-:S02]  /*63f0*/  HADD2.F32 R10, -RZ, R25.H0_H0 ;  /* 0x20000019ff0a7230 */ /* 0x000fc40000004100 */
[----:B------:R-:W-:Y:S02]  /*6400*/  HADD2.F32 R25, -RZ, R25.H1_H1 ;  /* 0x30000019ff197230 */ /* 0x000fe40000004100 */
[----:B------:R-:W-:-:S03]  /*6410*/  FFMA.FTZ R23, R23, R23, R14 ;  /* 0x0000001717177223 */ /* 0x000fc6000001000e */
[C---:B------:R-:W-:Y:S01]  /*6420*/  FADD.FTZ R15, R25.reuse, R10 ;  /* 0x0000000a190f7221 */ /* 0x040fe20000010000 */
[----:B------:R-:W-:Y:S01]  /*6430*/  FMUL.FTZ R14, R10, R10 ;  /* 0x0000000a0a0e7220 */ /* 0x000fe20000410000 */
[--C-:B------:R-:W-:Y:S02]  /*6440*/  HADD2.F32 R10, -RZ, R8.reuse.H0_H0 ;  /* 0x20000008ff0a7230 */ /* 0x100fe40000004100 */
[----:B------:R-:W-:Y:S01]  /*6450*/  FADD.FTZ R6, R6, R15 ;  /* 0x0000000f06067221 */ /* 0x000fe20000010000 */
[----:B------:R-:W-:Y:S02]  /*6460*/  HADD2.F32 R15, -RZ, R8.H1_H1 ;  /* 0x30000008ff0f7230 */ /* 0x000fe40000004100 */
[----:B------:R-:W-:Y:S01]  /*6470*/  FADD.FTZ R2, R2, R23 ;  /* 0x0000001702027221 */ /* 0x000fe20000010000 */
[----:B------:R-:W-:Y:S01]  /*6480*/  FMUL.FTZ R8, R10, R10 ;  /* 0x0000000a0a087220 */ /* 0x000fe20000410000 */
[----:B------:R-:W-:Y:S01]  /*6490*/  FFMA.FTZ R25, R25, R25, R14 ;  /* 0x0000001919197223 */ /* 0x000fe2000001000e */
[----:B------:R-:W-:-:S02]  /*64a0*/  FADD.FTZ R17, R15, R10 ;  /* 0x0000000a0f117221 */ /* 0x000fc40000010000 */
[----:B------:R-:W-:Y:S01]  /*64b0*/  FFMA.FTZ R15, R15, R15, R8 ;  /* 0x0000000f0f0f7223 */ /* 0x000fe20000010008 */
[----:B------:R-:W-:Y:S01]  /*64c0*/  FADD.FTZ R2, R2, R25 ;  /* 0x0000001902027221 */ /* 0x000fe20000010000 */
[--C-:B------:R-:W-:Y:S02]  /*64d0*/  HADD2.F32 R8, -RZ, R12.reuse.H1_H1 ;  /* 0x3000000cff087230 */ /* 0x100fe40000004100 */
[----:B------:R-:W-:Y:S01]  /*64e0*/  FADD.FTZ R6, R6, R17 ;  /* 0x0000001106067221 */ /* 0x000fe20000010000 */
[----:B------:R-:W-:Y:S02]  /*64f0*/  HADD2.F32 R17, -RZ, R12.H0_H0 ;  /* 0x2000000cff117230 */ /* 0x000fe40000004100 */
[----:B------:R-:W-:Y:S01]  /*6500*/  FADD.FTZ R2, R2, R15 ;  /* 0x0000000f02027221 */ /* 0x000fe20000010000 */
[----:B------:R-:W-:Y:S02]  /*6510*/  FMUL.FTZ R10, R8, R8 ;  /* 0x00000008080a7220 */ /* 0x000fe40000410000 */
[----:B------:R-:W-:Y:S01]  /*6520*/  FADD.FTZ R15, R17, R8 ;  /* 0x00000008110f7221 */ /* 0x000fe20000010000 */
[----:B------:R-:W-:-:S02]  /*6530*/  HADD2.F32 R8, -RZ, R20.H1_H1 ;  /* 0x30000014ff087230 */ /* 0x000fc40000004100 */
[----:B------:R-:W-:Y:S01]  /*6540*/  FFMA.FTZ R17, R17, R17, R10 ;  /* 0x0000001111117223 */ /* 0x000fe2000001000a */
[----:B------:R-:W-:Y:S01]  /*6550*/  FADD.FTZ R6, R6, R15 ;  /* 0x0000000f06067221 */ /* 0x000fe20000010000 */
[----:B------:R-:W-:Y:S02]  /*6560*/  HADD2.F32 R15, -RZ, R20.H0_H0 ;  /* 0x20000014ff0f7230 */ /* 0x000fe40000004100 */
[----:B------:R-:W-:Y:S01]  /*6570*/  FMUL.FTZ R10, R8, R8 ;  /* 0x00000008080a7220 */ /* 0x000fe20000410000 */
[----:B------:R-:W-:Y:S02]  /*6580*/  FADD.FTZ R2, R2, R17 ;  /* 0x0000001102027221 */ /* 0x000fe40000010000 */
[C---:B------:R-:W-:Y:S01]  /*6590*/  FADD.FTZ R17, R15.reuse, R8 ;  /* 0x000000080f117221 */ /* 0x040fe20000010000 */
[----:B------:R-:W-:Y:S01]  /*65a0*/  FFMA.FTZ R15, R15, R15, R10 ;  /* 0x0000000f0f0f7223 */ /* 0x000fe2000001000a */
[----:B------:R-:W-:-:S03]  /*65b0*/  HADD2.F32 R8, -RZ, R27.H0_H0 ;  /* 0x2000001bff087230 */ /* 0x000fc60000004100 */
[----:B------:R-:W-:Y:S01]  /*65c0*/  FADD.FTZ R2, R2, R15 ;  /* 0x0000000f02027221 */ /* 0x000fe20000010000 */
[----:B------:R-:W-:Y:S01]  /*65d0*/  FMUL.FTZ R15, R29, R29 ;  /* 0x0000001d1d0f7220 */ /* 0x000fe20000410000 */
[--C-:B------:R-:W-:Y:S02]  /*65e0*/  HADD2.F32 R10, -RZ, R30.reuse.H1_H1 ;  /* 0x3000001eff0a7230 */ /* 0x100fe40000004100 */
[----:B------:R-:W-:Y:S01]  /*65f0*/  FADD.FTZ R6, R6, R17 ;  /* 0x0000001106067221 */ /* 0x000fe20000010000 */
[----:B------:R-:W-:Y:S02]  /*6600*/  HADD2.F32 R17, -RZ, R30.H0_H0 ;  /* 0x2000001eff117230 */ /* 0x000fe40000004100 */
[C---:B------:R-:W-:Y:S01]  /*6610*/  FFMA.FTZ R15, R8.reuse, R8, R15 ;  /* 0x00000008080f7223 */ /* 0x040fe2000001000f */
[----:B------:R-:W-:Y:S01]  /*6620*/  FADD.FTZ R29, R8, R29 ;  /* 0x0000001d081d7221 */ /* 0x000fe20000010000 */
[----:B------:R-:W-:Y:S02]  /*6630*/  FMUL.FTZ R8, R10, R10 ;  /* 0x0000000a0a087220 */ /* 0x000fe40000410000 */
[----:B------:R-:W-:Y:S01]  /*6640*/  FADD.FTZ R2, R2, R15 ;  /* 0x0000000f02027221 */ /* 0x000fe20000010000 */
[C---:B------:R-:W-:Y:S01]  /*6650*/  FADD.FTZ R15, R17.reuse, R10 ;  /* 0x0000000a110f7221 */ /* 0x040fe20000010000 */
[----:B------:R-:W-:Y:S01]  /*6660*/  FFMA.FTZ R17, R17, R17, R8 ;  /* 0x0000001111117223 */ /* 0x000fe20000010008 */
[----:B------:R-:W-:-:S02]  /*6670*/  HADD2.F32 R8, -RZ, R33.H0_H0 ;  /* 0x20000021ff087230 */ /* 0x000fc40000004100 */
[----:B------:R-:W-:Y:S01]  /*6680*/  FADD.FTZ R6, R6, R29 ;  /* 0x0000001d06067221 */ /* 0x000fe20000010000 */
[----:B------:R-:W-:-:S03]  /*6690*/  FADD.FTZ R2, R2, R17 ;  /* 0x0000001102027221 */ /* 0x000fc60000010000 */
[----:B------:R-:W-:Y:S01]  /*66a0*/  FADD.FTZ R6, R6, R15 ;  /* 0x0000000f06067221 */ /* 0x000fe20000010000 */
[C---:B------:R-:W-:Y:S01]  /*66b0*/  FADD.FTZ R17, R31.reuse, R8 ;  /* 0x000000081f117221 */ /* 0x040fe20000010000 */
[----:B------:R-:W-:Y:S01]  /*66c0*/  FMUL.FTZ R10, R8, R8 ;  /* 0x00000008080a7220 */ /* 0x000fe20000410000 */
[--C-:B------:R-:W-:Y:S02]  /*66d0*/  HADD2.F32 R15, -RZ, R34.reuse.H0_H0 ;  /* 0x20000022ff0f7230 */ /* 0x100fe40000004100 */
[----:B------:R-:W-:Y:S02]  /*66e0*/  HADD2.F32 R34, -RZ, R34.H1_H1 ;  /* 0x30000022ff227230 */ /* 0x000fe40000004100 */
[----:B------:R-:W-:Y:S01]  /*66f0*/  FADD.FTZ R17, R6, R17 ;  /* 0x0000001106117221 */ /* 0x000fe20000010000 */
[----:B------:R-:W-:Y:S01]  /*6700*/  FFMA.FTZ R31, R31, R31, R10 ;  /* 0x0000001f1f1f7223 */ /* 0x000fe2000001000a */
[--C-:B------:R-:W-:Y:S02]  /*6710*/  HADD2.F32 R6, -RZ, R37.reuse.H1_H1 ;  /* 0x30000025ff067230 */ /* 0x100fe40000004100 */
[----:B------:R-:W-:-:S02]  /*6720*/  HADD2.F32 R37, -RZ, R37.H0_H0 ;  /* 0x20000025ff257230 */ /* 0x000fc40000004100 */
[----:B------:R-:W-:Y:S01]  /*6730*/  FADD.FTZ R8, R34, R15 ;  /* 0x0000000f22087221 */ /* 0x000fe20000010000 */
[----:B------:R-:W-:Y:S01]  /*6740*/  FADD.FTZ R31, R2, R31 ;  /* 0x0000001f021f7221 */ /* 0x000fe20000010000 */
[----:B------:R-:W-:Y:S01]  /*6750*/  FMUL.FTZ R19, R15, R15 ;  /* 0x0000000f0f137220 */ /* 0x000fe20000410000 */
[--C-:B------:R-:W-:Y:S02]  /*6760*/  HADD2.F32 R2, -RZ, R41.reuse.H1_H1 ;  /* 0x30000029ff027230 */ /* 0x100fe40000004100 */
[----:B------:R-:W-:Y:S01]  /*6770*/  FADD.FTZ R8, R17, R8 ;  /* 0x0000000811087221 */ /* 0x000fe20000010000 */
[----:B------:R-:W-:Y:S01]  /*6780*/  FADD.FTZ R15, R37, R6 ;  /* 0x00000006250f7221 */ /* 0x000fe20000010000 */
[----:B------:R-:W-:Y:S02]  /*6790*/  HADD2.F32 R41, -RZ, R41.H0_H0 ;  /* 0x20000029ff297230 */ /* 0x000fe40000004100 */
[--C-:B------:R-:W-:Y:S02]  /*67a0*/  HADD2.F32 R12, -RZ, R43.reuse.H1_H1 ;  /* 0x3000002bff0c7230 */ /* 0x100fe40000004100 */
[----:B------:R-:W-:Y:S01]  /*67b0*/  FADD.FTZ R8, R8, R15 ;  /* 0x0000000f08087221 */ /* 0x000fe20000010000 */
[----:B------:R-:W-:Y:S01]  /*67c0*/  FMUL.FTZ R10, R6, R6 ;  /* 0x00000006060a7220 */ /* 0x000fe20000410000 */
[----:B------:R-:W-:Y:S01]  /*67d0*/  FADD.FTZ R15, R41, R2 ;  /* 0x00000002290f7221 */ /* 0x000fe20000010000 */
[----:B------:R-:W-:-:S02]  /*67e0*/  HADD2.F32 R43, -RZ, R43.H0_H0 ;  /* 0x2000002bff2b7230 */ /* 0x000fc40000004100 */
[----:B------:R-:W-:Y:S01]  /*67f0*/  FMUL.FTZ R6, R2, R2 ;  /* 0x0000000202067220 */ /* 0x000fe20000410000 */
[----:B------:R-:W-:Y:S01]  /*6800*/  FMUL.FTZ R2, R12, R12 ;  /* 0x0000000c0c027220 */ /* 0x000fe20000410000 */
[----:B------:R-:W-:Y:S01]  /*6810*/  FFMA.FTZ R34, R34, R34, R19 ;  /* 0x0000002222227223 */ /* 0x000fe20000010013 */
[----:B------:R-:W-:Y:S01]  /*6820*/  FADD.FTZ R8, R8, R15 ;  /* 0x0000000f08087221 */ /* 0x000fe20000010000 */
[C---:B------:R-:W-:Y:S01]  /*6830*/  FADD.FTZ R15, R43.reuse, R12 ;  /* 0x0000000c2b0f7221 */ /* 0x040fe20000010000 */
[----:B------:R-:W-:Y:S01]  /*6840*/  FFMA.FTZ R43, R43, R43, R2 ;  /* 0x0000002b2b2b7223 */ /* 0x000fe20000010002 */
[--C-:B------:R-:W-:Y:S02]  /*6850*/  HADD2.F32 R2, -RZ, R45.reuse.H1_H1 ;  /* 0x3000002dff027230 */ /* 0x100fe40000004100 */
[----:B------:R-:W-:Y:S01]  /*6860*/  FADD.FTZ R31, R31, R34 ;  /* 0x000000221f1f7221 */ /* 0x000fe20000010000 */
[----:B------:R-:W-:Y:S01]  /*6870*/  FFMA.FTZ R10, R37, R37, R10 ;  /* 0x00000025250a7223 */ /* 0x000fe2000001000a */
[----:B------:R-:W-:-:S02]  /*6880*/  HADD2.F32 R45, -RZ, R45.H0_H0 ;  /* 0x2000002dff2d7230 */ /* 0x000fc40000004100 */
[----:B------:R-:W-:Y:S01]  /*6890*/  FFMA.FTZ R41, R41, R41, R6 ;  /* 0x0000002929297223 */ /* 0x000fe20000010006 */
[----:B------:R-:W-:Y:S01]  /*68a0*/  FADD.FTZ R8, R8, R15 ;  /* 0x0000000f08087221 */ /* 0x000fe20000010000 */
[----:B------:R-:W-:Y:S01]  /*68b0*/  FADD.FTZ R10, R31, R10 ;  /* 0x0000000a1f0a7221 */ /* 0x000fe20000010000 */
[--C-:B------:R-:W-:Y:S02]  /*68c0*/  HADD2.F32 R17, -RZ, R0.reuse.H0_H0 ;  /* 0x20000000ff117230 */ /* 0x100fe40000004100 */
[----:B------:R-:W-:Y:S01]  /*68d0*/  FADD.FTZ R15, R45, R2 ;  /* 0x000000022d0f7221 */ /* 0x000fe20000010000 */
[----:B------:R-:W-:Y:S02]  /*68e0*/  HADD2.F32 R0, -RZ, R0.H1_H1 ;  /* 0x30000000ff007230 */ /* 0x000fe40000004100 */
[----:B------:R-:W-:Y:S01]  /*68f0*/  FADD.FTZ R10, R10, R41 ;  /* 0x000000290a0a7221 */ /* 0x000fe20000010000 */
[----:B------:R-:W-:Y:S01]  /*6900*/  FMUL.FTZ R6, R2, R2 ;  /* 0x0000000202067220 */ /* 0x000fe20000410000 */
[----:B------:R-:W-:Y:S01]  /*6910*/  FADD.FTZ R8, R8, R15 ;  /* 0x0000000f08087221 */ /* 0x000fe20000010000 */
[----:B------:R-:W-:Y:S01]  /*6920*/  FMUL.FTZ R15, R17, R17 ;  /* 0x00000011110f7220 */ /* 0x000fe20000410000 */
[----:B------:R-:W-:-:S02]  /*6930*/  HADD2.F32 R19, -RZ, R46.H1_H1 ;  /* 0x3000002eff137230 */ /* 0x000fc40000004100 */
[----:B------:R-:W-:Y:S01]  /*6940*/  FADD.FTZ R17, R0, R17 ;  /* 0x0000001100117221 */ /* 0x000fe20000010000 */
[----:B------:R-:W-:Y:S01]  /*6950*/  FADD.FTZ R10, R10, R43 ;  /* 0x0000002b0a0a7221 */ /* 0x000fe20000010000 */
[----:B------:R-:W-:Y:S01]  /*6960*/  FFMA.FTZ R45, R45, R45, R6 ;  /* 0x0000002d2d2d7223 */ /* 0x000fe20000010006 */
[----:B------:R-:W-:Y:S02]  /*6970*/  HADD2.F32 R46, -RZ, R46.H0_H0 ;  /* 0x2000002eff2e7230 */ /* 0x000fe40000004100 */
[----:B------:R-:W-:Y:S01]  /*6980*/  FADD.FTZ R8, R8, R17 ;  /* 0x0000001108087221 */ /* 0x000fe20000010000 */
[----:B------:R-:W-:Y:S01]  /*6990*/  FFMA.FTZ R15, R0, R0, R15 ;  /* 0x00000000000f7223 */ /* 0x000fe2000001000f */
[----:B------:R-:W-:Y:S01]  /*69a0*/  FADD.FTZ R10, R10, R45 ;  /* 0x0000002d0a0a7221 */ /* 0x000fe20000010000 */
[----:B------:R-:W-:-:S03]  /*69b0*/  FMUL.FTZ R17, R19, R19 ;  /* 0x0000001313117220 */ /* 0x000fc60000410000 */
[----:B------:R-:W-:Y:S01]  /*69c0*/  FADD.FTZ R10, R10, R15 ;  /* 0x0000000f0a0a7221 */ /* 0x000fe20000010000 */
[C---:B------:R-:W-:Y:S01]  /*69d0*/  FFMA.FTZ R17, R46.reuse, R46, R17 ;  /* 0x0000002e2e117223 */ /* 0x040fe20000010011 */
[----:B------:R-:W-:Y:S01]  /*69e0*/  FMUL.FTZ R15, R21, R21 ;  /* 0x00000015150f7220 */ /* 0x000fe20000410000 */
[----:B------:R-:W-:Y:S02]  /*69f0*/  FADD.FTZ R19, R46, R19 ;  /* 0x000000132e137221 */ /* 0x000fe40000010000 */
[----:B------:R-:W-:Y:S01]  /*6a00*/  FADD.FTZ R10, R10, R17 ;  /* 0x000000110a0a7221 */ /* 0x000fe20000010000 */
[--C-:B------:R-:W-:Y:S02]  /*6a10*/  HADD2.F32 R17, -RZ, R4.reuse.H1_H1 ;  /* 0x30000004ff117230 */ /* 0x100fe40000004100 */
[----:B------:R-:W-:Y:S01]  /*6a20*/  FFMA.FTZ R15, R36, R36, R15 ;  /* 0x00000024240f7223 */ /* 0x000fe2000001000f */
[----:B------:R-:W-:Y:S02]  /*6a30*/  HADD2.F32 R4, -RZ, R4.H0_H0 ;  /* 0x20000004ff047230 */ /* 0x000fe40000004100 */
[----:B------:R-:W-:Y:S01]  /*6a40*/  FADD.FTZ R8, R8, R19 ;  /* 0x0000001308087221 */ /* 0x000fe20000010000 */
[----:B------:R-:W-:Y:S01]  /*6a50*/  FADD.FTZ R21, R36, R21 ;  /* 0x0000001524157221 */ /* 0x000fe20000010000 */
[----:B------:R-:W-:Y:S01]  /*6a60*/  FMUL.FTZ R19, R17, R17 ;  /* 0x0000001111137220 */ /* 0x000fe20000410000 */
[----:B------:R-:W-:Y:S01]  /*6a70*/  FADD.FTZ R10, R10, R15 ;  /* 0x0000000f0a0a7221 */ /* 0x000fe20000010000 */
[----:B------:R-:W-:Y:S01]  /*6a80*/  FADD.FTZ R17, R4, R17 ;  /* 0x0000001104117221 */ /* 0x000fe20000010000 */
[----:B------:R-:W-:Y:S01]  /*6a90*/  FADD.FTZ R8, R8, R21 ;  /* 0x0000001508087221 */ /* 0x000fe20000010000 */
[----:B------:R-:W-:-:S02]  /*6aa0*/  HADD2.F32 R15, -RZ, R26.H1_H1 ;  /* 0x3000001aff0f7230 */ /* 0x000fc40000004100 */
[----:B------:R-:W-:Y:S01]  /*6ab0*/  FFMA.FTZ R19, R4, R4, R19 ;  /* 0x0000000404137223 */ /* 0x000fe20000010013 */
[----:B------:R-:W-:Y:S02]  /*6ac0*/  HADD2.F32 R26, -RZ, R26.H0_H0 ;  /* 0x2000001aff1a7230 */ /* 0x000fe40000004100 */
[----:B------:R-:W-:Y:S01]  /*6ad0*/  FADD.FTZ R8, R8, R17 ;  /* 0x0000001108087221 */ /* 0x000fe20000010000 */
[----:B------:R-:W-:Y:S01]  /*6ae0*/  FADD.FTZ R10, R10, R19 ;  /* 0x000000130a0a7221 */ /* 0x000fe20000010000 */
[----:B------:R-:W-:Y:S01]  /*6af0*/  FMUL.FTZ R17, R15, R15 ;  /* 0x0000000f0f117220 */ /* 0x000fe20000410000 */
[----:B------:R-:W-:Y:S01]  /*6b00*/  FADD.FTZ R15, R26, R15 ;  /* 0x0000000f1a0f7221 */ /* 0x000fe20000010000 */
[--C-:B------:R-:W-:Y:S02]  /*6b10*/  HADD2.F32 R19, -RZ, R24.reuse.H0_H0 ;  /* 0x20000018ff137230 */ /* 0x100fe40000004100 */
[----:B------:R-:W-:Y:S02]  /*6b20*/  HADD2.F32 R24, -RZ, R24.H1_H1 ;  /* 0x30000018ff187230 */ /* 0x000fe40000004100 */
[----:B------:R-:W-:Y:S01]  /*6b30*/  FADD.FTZ R8, R8, R15 ;  /* 0x0000000f08087221 */ /* 0x000fe20000010000 */
[----:B------:R-:W-:Y:S01]  /*6b40*/  FFMA.FTZ R17, R26, R26, R17 ;  /* 0x0000001a1a117223 */ /* 0x000fe20000010011 */
[----:B------:R-:W-:-:S02]  /*6b50*/  HADD2.F32 R21, -RZ, R48.H1_H1 ;  /* 0x30000030ff157230 */ /* 0x000fc40000004100 */
[----:B------:R-:W-:Y:S01]  /*6b60*/  FMUL.FTZ R15, R19, R19 ;  /* 0x00000013130f7220 */ /* 0x000fe20000410000 */
[----:B------:R-:W-:Y:S01]  /*6b70*/  FADD.FTZ R19, R24, R19 ;  /* 0x0000001318137221 */ /* 0x000fe20000010000 */
[----:B------:R-:W-:Y:S01]  /*6b80*/  FADD.FTZ R10, R10, R17 ;  /* 0x000000110a0a7221 */ /* 0x000fe20000010000 */
[----:B------:R-:W-:Y:S02]  /*6b90*/  HADD2.F32 R48, -RZ, R48.H0_H0 ;  /* 0x20000030ff307230 */ /* 0x000fe40000004100 */
[----:B------:R-:W-:Y:S01]  /*6ba0*/  FFMA.FTZ R15, R24, R24, R15 ;  /* 0x00000018180f7223 */ /* 0x000fe2000001000f */
[----:B------:R-:W-:Y:S01]  /*6bb0*/  FADD.FTZ R8, R8, R19 ;  /* 0x0000001308087221 */ /* 0x000fe20000010000 */
[----:B------:R-:W-:Y:S01]  /*6bc0*/  FMUL.FTZ R17, R21, R21 ;  /* 0x0000001515117220 */ /* 0x000fe20000410000 */
[--C-:B------:R-:W-:Y:S02]  /*6bd0*/  HADD2.F32 R19, -RZ, R50.reuse.H1_H1 ;  /* 0x30000032ff137230 */ /* 0x100fe40000004100 */
[----:B------:R-:W-:Y:S01]  /*6be0*/  FADD.FTZ R10, R10, R15 ;  /* 0x0000000f0a0a7221 */ /* 0x000fe20000010000 */
[----:B------:R-:W-:-:S02]  /*6bf0*/  HADD2.F32 R50, -RZ, R50.H0_H0 ;  /* 0x20000032ff327230 */ /* 0x000fc40000004100 */
[C---:B------:R-:W-:Y:S01]  /*6c00*/  FFMA.FTZ R17, R48.reuse, R48, R17 ;  /* 0x0000003030117223 */ /* 0x040fe20000010011 */
[----:B------:R-:W-:Y:S01]  /*6c10*/  FADD.FTZ R21, R48, R21 ;  /* 0x0000001530157221 */ /* 0x000fe20000010000 */
[----:B------:R-:W-:Y:S02]  /*6c20*/  FMUL.FTZ R15, R19, R19 ;  /* 0x00000013130f7220 */ /* 0x000fe40000410000 */
        /* <DEDUP_REMOVED lines=11> */
[----:B------:R-:W-:Y:S02]  /*6ce0*/  HADD2.F32 R32, -RZ, R32.H0_H0 ;  /* 0x20000020ff207230 */ /* 0x000fe40000004100 */
[----:B------:R-:W-:Y:S01]  /*6cf0*/  FADD.FTZ R8, R8, R17 ;  /* 0x0000001108087221 */ /* 0x000fe20000010000 */
[--C-:B------:R-:W-:Y:S02]  /*6d00*/  HADD2.F32 R19, -RZ, R54.reuse.H0_H0 ;  /* 0x20000036ff137230 */ /* 0x100fe40000004100 */
[----:B------:R-:W-:Y:S01]  /*6d10*/  FMUL.FTZ R17, R15, R15 ;  /* 0x0000000f0f117220 */ /* 0x000fe20000410000 */
[----:B------:R-:W-:Y:S02]  /*6d20*/  HADD2.F32 R54, -RZ, R54.H1_H1 ;  /* 0x30000036ff367230 */ /* 0x000fe40000004100 */
[----:B------:R-:W-:Y:S01]  /*6d30*/  FADD.FTZ R15, R32, R15 ;  /* 0x0000000f200f7221 */ /* 0x000fe20000010000 */
[----:B------:R-:W-:-:S03]  /*6d40*/  FFMA.FTZ R21, R52, R52, R21 ;  /* 0x0000003434157223 */ /* 0x000fc60000010015 */
[----:B------:R-:W-:Y:S01]  /*6d50*/  FADD.FTZ R8, R8, R15 ;  /* 0x0000000f08087221 */ /* 0x000fe20000010000 */
[----:B------:R-:W-:Y:S01]  /*6d60*/  FMUL.FTZ R15, R19, R19 ;  /* 0x00000013130f7220 */ /* 0x000fe20000410000 */
[----:B------:R-:W-:Y:S01]  /*6d70*/  FADD.FTZ R10, R10, R21 ;  /* 0x000000150a0a7221 */ /* 0x000fe20000010000 */
[----:B------:R-:W-:Y:S01]  /*6d80*/  FADD.FTZ R19, R54, R19 ;  /* 0x0000001336137221 */ /* 0x000fe20000010000 */
[----:B------:R-:W-:Y:S01]  /*6d90*/  FFMA.FTZ R17, R32, R32, R17 ;  /* 0x0000002020117223 */ /* 0x000fe20000010011 */
[--C-:B------:R-:W-:Y:S02]  /*6da0*/  HADD2.F32 R21, -RZ, R38.reuse.H1_H1 ;  /* 0x30000026ff157230 */ /* 0x100fe40000004100 */
[----:B------:R-:W-:Y:S01]  /*6db0*/  FFMA.FTZ R15, R54, R54, R15 ;  /* 0x00000036360f7223 */ /* 0x000fe2000001000f */
[----:B------:R-:W-:Y:S01]  /*6dc0*/  FADD.FTZ R8, R8, R19 ;  /* 0x0000001308087221 */ /* 0x000fe20000010000 */
[----:B------:R-:W-:Y:S01]  /*6dd0*/  FADD.FTZ R10, R10, R17 ;  /* 0x000000110a0a7221 */ /* 0x000fe20000010000 */
[----:B------:R-:W-:-:S02]  /*6de0*/  HADD2.F32 R38, -RZ, R38.H0_H0 ;  /* 0x20000026ff267230 */ /* 0x000fc40000004100 */
[----:B------:R-:W-:Y:S01]  /*6df0*/  FMUL.FTZ R17, R21, R21 ;  /* 0x0000001515117220 */ /* 0x000fe20000410000 */
[--C-:B------:R-:W-:Y:S02]  /*6e00*/  HADD2.F32 R19, -RZ, R56.reuse.H1_H1 ;  /* 0x30000038ff137230 */ /* 0x100fe40000004100 */
[----:B------:R-:W-:Y:S01]  /*6e10*/  FADD.FTZ R10, R10, R15 ;  /* 0x0000000f0a0a7221 */ /* 0x000fe20000010000 */
[----:B------:R-:W-:Y:S02]  /*6e20*/  HADD2.F32 R56, -RZ, R56.H0_H0 ;  /* 0x20000038ff387230 */ /* 0x000fe40000004100 */
[C---:B------:R-:W-:Y:S01]  /*6e30*/  FFMA.FTZ R17, R38.reuse, R38, R17 ;  /* 0x0000002626117223 */ /* 0x040fe20000010011 */
[----:B------:R-:W-:Y:S01]  /*6e40*/  FADD.FTZ R21, R38, R21 ;  /* 0x0000001526157221 */ /* 0x000fe20000010000 */
[----:B------:R-:W-:Y:S01]  /*6e50*/  FMUL.FTZ R15, R19, R19 ;  /* 0x00000013130f7220 */ /* 0x000fe20000410000 */
[--C-:B------:R-:W-:Y:S02]  /*6e60*/  HADD2.F32 R0, -RZ, R59.reuse.H1_H1 ;  /* 0x3000003bff007230 */ /* 0x100fe40000004100 */
[----:B------:R-:W-:Y:S01]  /*6e70*/  FADD.FTZ R10, R10, R17 ;  /* 0x000000110a0a7221 */ /* 0x000fe20000010000 */
[----:B------:R-:W-:-:S02]  /*6e80*/  HADD2.F32 R59, -RZ, R59.H0_H0 ;  /* 0x2000003bff3b7230 */ /* 0x000fc40000004100 */
[----:B------:R-:W-:Y:S01]  /*6e90*/  FFMA.FTZ R15, R56, R56, R15 ;  /* 0x00000038380f7223 */ /* 0x000fe2000001000f */
[----:B------:R-:W-:Y:S01]  /*6ea0*/  FADD.FTZ R8, R8, R21 ;  /* 0x0000001508087221 */ /* 0x000fe20000010000 */
[----:B------:R-:W-:Y:S01]  /*6eb0*/  FADD.FTZ R19, R56, R19 ;  /* 0x0000001338137221 */ /* 0x000fe20000010000 */
[--C-:B------:R-:W-:Y:S02]  /*6ec0*/  HADD2.F32 R17, -RZ, R58.reuse.H1_H1 ;  /* 0x3000003aff117230 */ /* 0x100fe40000004100 */
[----:B------:R-:W-:Y:S01]  /*6ed0*/  FADD.FTZ R10, R10, R15 ;  /* 0x0000000f0a0a7221 */ /* 0x000fe20000010000 */
[----:B------:R-:W-:Y:S01]  /*6ee0*/  FADD.FTZ R15, R59, R0 ;  /* 0x000000003b0f7221 */ /* 0x000fe20000010000 */
[----:B------:R-:W-:Y:S01]  /*6ef0*/  FADD.FTZ R8, R8, R19 ;  /* 0x0000001308087221 */ /* 0x000fe20000010000 */
[----:B------:R-:W-:Y:S02]  /*6f00*/  HADD2.F32 R58, -RZ, R58.H0_H0 ;  /* 0x2000003aff3a7230 */ /* 0x000fe40000004100 */
[----:B------:R-:W-:Y:S01]  /*6f10*/  FMUL.FTZ R2, R0, R0 ;  /* 0x0000000000027220 */ /* 0x000fe20000410000 */
[----:B------:R-:W-:Y:S01]  /*6f20*/  FADD.FTZ R8, R8, R15 ;  /* 0x0000000f08087221 */ /* 0x000fe20000010000 */
[----:B------:R-:W-:Y:S01]  /*6f30*/  FMUL.FTZ R15, R17, R17 ;  /* 0x00000011110f7220 */ /* 0x000fe20000410000 */
[----:B------:R-:W-:Y:S01]  /*6f40*/  FADD.FTZ R17, R58, R17 ;  /* 0x000000113a117221 */ /* 0x000fe20000010000 */
[----:B------:R-:W-:-:S02]  /*6f50*/  HADD2.F32 R19, -RZ, R60.H0_H0 ;  /* 0x2000003cff137230 */ /* 0x000fc40000004100 */
[----:B------:R-:W-:Y:S01]  /*6f60*/  FFMA.FTZ R59, R59, R59, R2 ;  /* 0x0000003b3b3b7223 */ /* 0x000fe20000010002 */
[----:B------:R-:W-:Y:S02]  /*6f70*/  HADD2.F32 R60, -RZ, R60.H1_H1 ;  /* 0x3000003cff3c7230 */ /* 0x000fe40000004100 */
[----:B------:R-:W-:Y:S01]  /*6f80*/  FADD.FTZ R8, R8, R17 ;  /* 0x0000001108087221 */ /* 0x000fe20000010000 */
[--C-:B------:R-:W-:Y:S02]  /*6f90*/  HADD2.F32 R0, -RZ, R61.reuse.H1_H1 ;  /* 0x3000003dff007230 */ /* 0x100fe40000004100 */
[----:B------:R-:W-:Y:S01]  /*6fa0*/  FMUL.FTZ R17, R19, R19 ;  /* 0x0000001313117220 */ /* 0x000fe20000410000 */
[----:B------:R-:W-:Y:S01]  /*6fb0*/  FADD.FTZ R10, R10, R59 ;  /* 0x0000003b0a0a7221 */ /* 0x000fe20000010000 */
[----:B------:R-:W-:Y:S01]  /*6fc0*/  FFMA.FTZ R15, R58, R58, R15 ;  /* 0x0000003a3a0f7223 */ /* 0x000fe2000001000f */
[----:B------:R-:W-:Y:S01]  /*6fd0*/  FADD.FTZ R19, R60, R19 ;  /* 0x000000133c137221 */ /* 0x000fe20000010000 */
[----:B------:R-:W-:-:S02]  /*6fe0*/  HADD2.F32 R61, -RZ, R61.H0_H0 ;  /* 0x2000003dff3d7230 */ /* 0x000fc40000004100 */
[----:B------:R-:W-:Y:S01]  /*6ff0*/  FADD.FTZ R10, R10, R15 ;  /* 0x0000000f0a0a7221 */ /* 0x000fe20000010000 */
[----:B------:R-:W-:Y:S01]  /*7000*/  FADD.FTZ R8, R8, R19 ;  /* 0x0000001308087221 */ /* 0x000fe20000010000 */
[--C-:B------:R-:W-:Y:S02]  /*7010*/  HADD2.F32 R19, -RZ, R62.reuse.H1_H1 ;  /* 0x3000003eff137230 */ /* 0x100fe40000004100 */
[C---:B------:R-:W-:Y:S01]  /*7020*/  FADD.FTZ R15, R61.reuse, R0 ;  /* 0x000000003d0f7221 */ /* 0x040fe20000010000 */
[----:B------:R-:W-:Y:S01]  /*7030*/  FFMA.FTZ R17, R60, R60, R17 ;  /* 0x0000003c3c117223 */ /* 0x000fe20000010011 */
[----:B------:R-:W-:Y:S01]  /*7040*/  FMUL.FTZ R2, R0, R0 ;  /* 0x0000000000027220 */ /* 0x000fe20000410000 */
[----:B------:R-:W-:Y:S02]  /*7050*/  HADD2.F32 R62, -RZ, R62.H0_H0 ;  /* 0x2000003eff3e7230 */ /* 0x000fe40000004100 */
[----:B------:R-:W-:Y:S01]  /*7060*/  FADD.FTZ R8, R8, R15 ;  /* 0x0000000f08087221 */ /* 0x000fe20000010000 */
[----:B------:R-:W-:Y:S01]  /*7070*/  FADD.FTZ R10, R10, R17 ;  /* 0x000000110a0a7221 */ /* 0x000fe20000010000 */
[----:B------:R-:W-:Y:S01]  /*7080*/  FFMA.FTZ R61, R61, R61, R2 ;  /* 0x0000003d3d3d7223 */ /* 0x000fe20000010002 */
[----:B------:R-:W-:Y:S01]  /*7090*/  FMUL.FTZ R15, R19, R19 ;  /* 0x00000013130f7220 */ /* 0x000fe20000410000 */
[----:B------:R-:W-:-:S02]  /*70a0*/  HADD2.F32 R17, -RZ, R40.H1_H1 ;  /* 0x30000028ff117230 */ /* 0x000fc40000004100 */
[----:B------:R-:W-:Y:S01]  /*70b0*/  FADD.FTZ R19, R62, R19 ;  /* 0x000000133e137221 */ /* 0x000fe20000010000 */
[----:B------:R-:W-:Y:S01]  /*70c0*/  FADD.FTZ R10, R10, R61 ;  /* 0x0000003d0a0a7221 */ /* 0x000fe20000010000 */
[----:B------:R-:W-:Y:S01]  /*70d0*/  FFMA.FTZ R15, R62, R62, R15 ;  /* 0x0000003e3e0f7223 */ /* 0x000fe2000001000f */
[----:B------:R-:W-:Y:S02]  /*70e0*/  HADD2.F32 R40, -RZ, R40.H0_H0 ;  /* 0x20000028ff287230 */ /* 0x000fe40000004100 */
[----:B------:R-:W-:Y:S01]  /*70f0*/  FMUL.FTZ R21, R17, R17 ;  /* 0x0000001111157220 */ /* 0x000fe20000410000 */
[----:B------:R-:W-:Y:S01]  /*7100*/  FADD.FTZ R8, R8, R19 ;  /* 0x0000001308087221 */ /* 0x000fe20000010000 */
[----:B------:R-:W-:Y:S01]  /*7110*/  FADD.FTZ R10, R10, R15 ;  /* 0x0000000f0a0a7221 */ /* 0x000fe20000010000 */
[--C-:B------:R-:W-:Y:S02]  /*7120*/  HADD2.F32 R15, -RZ, R44.reuse.H1_H1 ;  /* 0x3000002cff0f7230 */ /* 0x100fe40000004100 */
[----:B------:R-:W-:Y:S01]  /*7130*/  FADD.FTZ R17, R40, R17 ;  /* 0x0000001128117221 */ /* 0x000fe20000010000 */
[----:B------:R-:W-:-:S03]  /*7140*/  HADD2.F32 R44, -RZ, R44.H0_H0 ;  /* 0x2000002cff2c7230 */ /* 0x000fc60000004100 */
[----:B------:R-:W-:Y:S01]  /*7150*/  FADD.FTZ R8, R8, R17 ;  /* 0x0000001108087221 */ /* 0x000fe20000010000 */
[----:B------:R-:W-:Y:S01]  /*7160*/  FMUL.FTZ R17, R15, R15 ;  /* 0x0000000f0f117220 */ /* 0x000fe20000410000 */
[----:B------:R-:W-:Y:S01]  /*7170*/  FADD.FTZ R15, R44, R15 ;  /* 0x0000000f2c0f7221 */ /* 0x000fe20000010000 */
[--C-:B------:R-:W-:Y:S02]  /*7180*/  HADD2.F32 R19, -RZ, R28.reuse.H0_H0 ;  /* 0x2000001cff137230 */ /* 0x100fe40000004100 */
[----:B------:R-:W-:Y:S01]  /*7190*/  FFMA.FTZ R21, R40, R40, R21 ;  /* 0x0000002828157223 */ /* 0x000fe20000010015 */
[----:B------:R-:W-:Y:S02]  /*71a0*/  HADD2.F32 R28, -RZ, R28.H1_H1 ;  /* 0x3000001cff1c7230 */ /* 0x000fe40000004100 */
[----:B------:R-:W-:Y:S01]  /*71b0*/  FADD.FTZ R8, R8, R15 ;  /* 0x0000000f08087221 */ /* 0x000fe20000010000 */
[----:B------:R-:W-:Y:S01]  /*71c0*/  FMUL.FTZ R15, R19, R19 ;  /* 0x00000013130f7220 */ /* 0x000fe20000410000 */
[----:B------:R-:W-:Y:S01]  /*71d0*/  FADD.FTZ R10, R10, R21 ;  /* 0x000000150a0a7221 */ /* 0x000fe20000010000 */
[----:B------:R-:W-:Y:S01]  /*71e0*/  FADD.FTZ R19, R28, R19 ;  /* 0x000000131c137221 */ /* 0x000fe20000010000 */
[----:B------:R-:W-:Y:S01]  /*71f0*/  FFMA.FTZ R17, R44, R44, R17 ;  /* 0x0000002c2c117223 */ /* 0x000fe20000010011 */
[----:B------:R-:W-:-:S02]  /*7200*/  HADD2.F32 R21, -RZ, R42.H1_H1 ;  /* 0x3000002aff157230 */ /* 0x000fc40000004100 */
[----:B------:R-:W-:Y:S01]  /*7210*/  FFMA.FTZ R15, R28, R28, R15 ;  /* 0x0000001c1c0f7223 */ /* 0x000fe2000001000f */
[----:B------:R-:W-:Y:S01]  /*7220*/  FADD.FTZ R8, R8, R19 ;  /* 0x0000001308087221 */ /* 0x000fe20000010000 */
[----:B------:R-:W-:Y:S01]  /*7230*/  FADD.FTZ R10, R10, R17 ;  /* 0x000000110a0a7221 */ /* 0x000fe20000010000 */
[----:B------:R-:W-:Y:S02]  /*7240*/  HADD2.F32 R42, -RZ, R42.H0_H0 ;  /* 0x2000002aff2a7230 */ /* 0x000fe40000004100 */
[----:B------:R-:W-:Y:S01]  /*7250*/  FMUL.FTZ R17, R21, R21 ;  /* 0x0000001515117220 */ /* 0x000fe20000410000 */
[--C-:B------:R-:W-:Y:S02]  /*7260*/  HADD2.F32 R19, -RZ, R22.reuse.H1_H1 ;  /* 0x30000016ff137230 */ /* 0x100fe40000004100 */
[----:B------:R-:W-:Y:S01]  /*7270*/  FADD.FTZ R10, R10, R15 ;  /* 0x0000000f0a0a7221 */ /* 0x000fe20000010000 */
[----:B------:R-:W-:Y:S02]  /*7280*/  HADD2.F32 R22, -RZ, R22.H0_H0 ;  /* 0x20000016ff167230 */ /* 0x000fe40000004100 */
[C---:B------:R-:W-:Y:S01]  /*7290*/  FFMA.FTZ R17, R42.reuse, R42, R17 ;  /* 0x0000002a2a117223 */ /* 0x040fe20000010011 */
[----:B------:R-:W-:Y:S01]  /*72a0*/  FMUL.FTZ R15, R19, R19 ;  /* 0x00000013130f7220 */ /* 0x000fe20000410000 */
[----:B------:R-:W-:Y:S01]  /*72b0*/  FADD.FTZ R21, R42, R21 ;  /* 0x000000152a157221 */ /* 0x000fe20000010000 */
[----:B------:R-:W-:-:S02]  /*72c0*/  HADD2.F32 R0, -RZ, R63.H1_H1 ;  /* 0x3000003fff007230 */ /* 0x000fc40000004100 */
[----:B------:R-:W-:Y:S01]  /*72d0*/  FADD.FTZ R10, R10, R17 ;  /* 0x000000110a0a7221 */ /* 0x000fe20000010000 */
[----:B------:R-:W-:Y:S01]  /*72e0*/  FFMA.FTZ R15, R22, R22, R15 ;  /* 0x00000016160f7223 */ /* 0x000fe2000001000f */
[----:B------:R-:W-:Y:S02]  /*72f0*/  HADD2.F32 R63, -RZ, R63.H0_H0 ;  /* 0x2000003fff3f7230 */ /* 0x000fe40000004100 */
[----:B------:R-:W-:Y:S01]  /*7300*/  FADD.FTZ R8, R8, R21 ;  /* 0x0000001508087221 */ /* 0x000fe20000010000 */
[----:B------:R-:W-:Y:S01]  /*7310*/  FADD.FTZ R19, R22, R19 ;  /* 0x0000001316137221 */ /* 0x000fe20000010000 */
[----:B------:R-:W-:Y:S01]  /*7320*/  FADD.FTZ R10, R10, R15 ;  /* 0x0000000f0a0a7221 */ /* 0x000fe20000010000 */
[----:B------:R-:W-:Y:S01]  /*7330*/  FMUL.FTZ R2, R0, R0 ;  /* 0x0000000000027220 */ /* 0x000fe20000410000 */
[----:B------:R-:W-:Y:S01]  /*7340*/  FADD.FTZ R15, R63, R0 ;  /* 0x000000003f0f7221 */ /* 0x000fe20000010000 */
[--C-:B------:R-:W-:Y:S02]  /*7350*/  HADD2.F32 R0, -RZ, R65.reuse.H1_H1 ;  /* 0x30000041ff007230 */ /* 0x100fe40000004100 */
[----:B------:R-:W-:Y:S01]  /*7360*/  FADD.FTZ R8, R8, R19 ;  /* 0x0000001308087221 */ /* 0x000fe20000010000 */
[----:B------:R-:W-:-:S02]  /*7370*/  HADD2.F32 R65, -RZ, R65.H0_H0 ;  /* 0x20000041ff417230 */ /* 0x000fc40000004100 */
[--C-:B------:R-:W-:Y:S02]  /*7380*/  HADD2.F32 R17, -RZ, R64.reuse.H0_H0 ;  /* 0x20000040ff117230 */ /* 0x100fe40000004100 */
[----:B------:R-:W-:Y:S01]  /*7390*/  FADD.FTZ R8, R8, R15 ;  /* 0x0000000f08087221 */ /* 0x000fe20000010000 */
[----:B------:R-:W-:Y:S02]  /*73a0*/  HADD2.F32 R64, -RZ, R64.H1_H1 ;  /* 0x30000040ff407230 */ /* 0x000fe40000004100 */
[----:B------:R-:W-:Y:S01]  /*73b0*/  FADD.FTZ R15, R65, R0 ;  /* 0x00000000410f7221 */ /* 0x000fe20000010000 */
[----:B------:R-:W-:Y:S01]  /*73c0*/  FFMA.FTZ R63, R63, R63, R2 ;  /* 0x0000003f3f3f7223 */ /* 0x000fe20000010002 */
[----:B------:R-:W-:Y:S02]  /*73d0*/  FMUL.FTZ R2, R0, R0 ;  /* 0x0000000000027220 */ /* 0x000fe40000410000 */
        /* <DEDUP_REMOVED lines=10> */
[----:B------:R-:W-:Y:S01]  /*7480*/  FMUL.FTZ R17, R19, R19 ;  /* 0x0000001313117220 */ /* 0x000fe20000410000 */
[--C-:B------:R-:W-:Y:S02]  /*7490*/  HADD2.F32 R0, -RZ, R67.reuse.H1_H1 ;  /* 0x30000043ff007230 */ /* 0x100fe40000004100 */
[----:B------:R-:W-:-:S02]  /*74a0*/  HADD2.F32 R67, -RZ, R67.H0_H0 ;  /* 0x20000043ff437230 */ /* 0x000fc40000004100 */
[----:B------:R-:W-:Y:S01]  /*74b0*/  FADD.FTZ R10, R10, R15 ;  /* 0x0000000f0a0a7221 */ /* 0x000fe20000010000 */
[C---:B------:R-:W-:Y:S01]  /*74c0*/  FFMA.FTZ R17, R66.reuse, R66, R17 ;  /* 0x0000004242117223 */ /* 0x040fe20000010011 */
[----:B------:R-:W-:Y:S01]  /*74d0*/  FADD.FTZ R19, R66, R19 ;  /* 0x0000001342137221 */ /* 0x000fe20000010000 */
[----:B------:R-:W-:Y:S01]  /*74e0*/  FMUL.FTZ R2, R0, R0 ;  /* 0x0000000000027220 */ /* 0x000fe20000410000 */
[----:B------:R-:W-:Y:S01]  /*74f0*/  FADD.FTZ R15, R67, R0 ;  /* 0x00000000430f7221 */ /* 0x000fe20000010000 */
[----:B------:R-:W-:Y:S01]  /*7500*/  FADD.FTZ R10, R10, R17 ;  /* 0x000000110a0a7221 */ /* 0x000fe20000010000 */
[--C-:B------:R-:W-:Y:S02]  /*7510*/  HADD2.F32 R17, -RZ, R68.reuse.H1_H1 ;  /* 0x30000044ff117230 */ /* 0x100fe40000004100 */
[----:B------:R-:W-:Y:S01]  /*7520*/  FADD.FTZ R8, R8, R19 ;  /* 0x0000001308087221 */ /* 0x000fe20000010000 */
[----:B------:R-:W-:Y:S02]  /*7530*/  HADD2.F32 R0, -RZ, R57.H1_H1 ;  /* 0x30000039ff007230 */ /* 0x000fe40000004100 */
[----:B------:R-:W-:-:S02]  /*7540*/  HADD2.F32 R68, -RZ, R68.H0_H0 ;  /* 0x20000044ff447230 */ /* 0x000fc40000004100 */
[----:B------:R-:W-:Y:S02]  /*7550*/  HADD2.F32 R57, -RZ, R57.H0_H0 ;  /* 0x20000039ff397230 */ /* 0x000fe40000004100 */
[----:B------:R-:W-:Y:S01]  /*7560*/  FFMA.FTZ R67, R67, R67, R2 ;  /* 0x0000004343437223 */ /* 0x000fe20000010002 */
[----:B------:R-:W-:Y:S01]  /*7570*/  FMUL.FTZ R19, R17, R17 ;  /* 0x0000001111137220 */ /* 0x000fe20000410000 */
[----:B------:R-:W-:Y:S01]  /*7580*/  FADD.FTZ R8, R8, R15 ;  /* 0x0000000f08087221 */ /* 0x000fe20000010000 */
[----:B------:R-:W-:Y:S01]  /*7590*/  FADD.FTZ R17, R68, R17 ;  /* 0x0000001144117221 */ /* 0x000fe20000010000 */
[----:B------:R-:W-:Y:S01]  /*75a0*/  FMUL.FTZ R2, R0, R0 ;  /* 0x0000000000027220 */ /* 0x000fe20000410000 */
[----:B------:R-:W-:Y:S01]  /*75b0*/  FADD.FTZ R15, R57, R0 ;  /* 0x00000000390f7221 */ /* 0x000fe20000010000 */
[--C-:B------:R-:W-:Y:S02]  /*75c0*/  HADD2.F32 R0, -RZ, R55.reuse.H0_H0 ;  /* 0x20000037ff007230 */ /* 0x100fe40000004100 */
[----:B------:R-:W-:Y:S01]  /*75d0*/  FADD.FTZ R8, R8, R17 ;  /* 0x0000001108087221 */ /* 0x000fe20000010000 */
[----:B------:R-:W-:-:S02]  /*75e0*/  HADD2.F32 R55, -RZ, R55.H1_H1 ;  /* 0x30000037ff377230 */ /* 0x000fc40000004100 */
[----:B------:R-:W-:Y:S01]  /*75f0*/  FFMA.FTZ R57, R57, R57, R2 ;  /* 0x0000003939397223 */ /* 0x000fe20000010002 */
[--C-:B------:R-:W-:Y:S02]  /*7600*/  HADD2.F32 R4, -RZ, R53.reuse.H1_H1 ;  /* 0x30000035ff047230 */ /* 0x100fe40000004100 */
[----:B------:R-:W-:Y:S01]  /*7610*/  FMUL.FTZ R2, R0, R0 ;  /* 0x0000000000027220 */ /* 0x000fe20000410000 */
[----:B------:R-:W-:Y:S01]  /*7620*/  FADD.FTZ R8, R8, R15 ;  /* 0x0000000f08087221 */ /* 0x000fe20000010000 */
[C---:B------:R-:W-:Y:S01]  /*7630*/  FADD.FTZ R15, R55.reuse, R0 ;  /* 0x00000000370f7221 */ /* 0x040fe20000010000 */
[----:B------:R-:W-:Y:S02]  /*7640*/  HADD2.F32 R53, -RZ, R53.H0_H0 ;  /* 0x20000035ff357230 */ /* 0x000fe40000004100 */
[----:B------:R-:W-:Y:S01]  /*7650*/  FFMA.FTZ R55, R55, R55, R2 ;  /* 0x0000003737377223 */ /* 0x000fe20000010002 */
[----:B------:R-:W-:Y:S01]  /*7660*/  FMUL.FTZ R0, R4, R4 ;  /* 0x0000000404007220 */ /* 0x000fe20000410000 */
[----:B------:R-:W-:-:S02]  /*7670*/  HADD2.F32 R2, -RZ, R51.H1_H1 ;  /* 0x30000033ff027230 */ /* 0x000fc40000004100 */
[----:B------:R-:W-:Y:S01]  /*7680*/  FADD.FTZ R8, R8, R15 ;  /* 0x0000000f08087221 */ /* 0x000fe20000010000 */
[C---:B------:R-:W-:Y:S01]  /*7690*/  FADD.FTZ R15, R53.reuse, R4 ;  /* 0x00000004350f7221 */ /* 0x040fe20000010000 */
[----:B------:R-:W-:Y:S02]  /*76a0*/  HADD2.F32 R51, -RZ, R51.H0_H0 ;  /* 0x20000033ff337230 */ /* 0x000fe40000004100 */
[----:B------:R-:W-:Y:S01]  /*76b0*/  FFMA.FTZ R53, R53, R53, R0 ;  /* 0x0000003535357223 */ /* 0x000fe20000010000 */
[----:B------:R-:W-:Y:S01]  /*76c0*/  FMUL.FTZ R0, R2, R2 ;  /* 0x0000000202007220 */ /* 0x000fe20000410000 */
[--C-:B------:R-:W-:Y:S02]  /*76d0*/  HADD2.F32 R4, -RZ, R49.reuse.H1_H1 ;  /* 0x30000031ff047230 */ /* 0x100fe40000004100 */
[----:B------:R-:W-:Y:S01]  /*76e0*/  FADD.FTZ R10, R10, R67 ;  /* 0x000000430a0a7221 */ /* 0x000fe20000010000 */
[----:B------:R-:W-:Y:S01]  /*76f0*/  FFMA.FTZ R19, R68, R68, R19 ;  /* 0x0000004444137223 */ /* 0x000fe20000010013 */
[----:B------:R-:W-:Y:S01]  /*7700*/  FADD.FTZ R8, R8, R15 ;  /* 0x0000000f08087221 */ /* 0x000fe20000010000 */
[----:B------:R-:W-:Y:S01]  /*7710*/  FADD.FTZ R15, R51, R2 ;  /* 0x00000002330f7221 */ /* 0x000fe20000010000 */
[----:B------:R-:W-:-:S02]  /*7720*/  HADD2.F32 R49, -RZ, R49.H0_H0 ;  /* 0x20000031ff317230 */ /* 0x000fc40000004100 */
[----:B------:R-:W-:Y:S01]  /*7730*/  FFMA.FTZ R51, R51, R51, R0 ;  /* 0x0000003333337223 */ /* 0x000fe20000010000 */
[----:B------:R-:W-:Y:S01]  /*7740*/  FADD.FTZ R10, R10, R19 ;  /* 0x000000130a0a7221 */ /* 0x000fe20000010000 */
[----:B------:R-:W-:Y:S01]  /*7750*/  FMUL.FTZ R0, R4, R4 ;  /* 0x0000000404007220 */ /* 0x000fe20000410000 */
[----:B------:R-:W-:Y:S01]  /*7760*/  FADD.FTZ R8, R8, R15 ;  /* 0x0000000f08087221 */ /* 0x000fe20000010000 */
[C---:B------:R-:W-:Y:S01]  /*7770*/  FADD.FTZ R15, R49.reuse, R4 ;  /* 0x00000004310f7221 */ /* 0x040fe20000010000 */
[----:B------:R-:W-:Y:S01]  /*7780*/  FADD.FTZ R10, R10, R57 ;  /* 0x000000390a0a7221 */ /* 0x000fe20000010000 */
[----:B------:R-:W-:Y:S01]  /*7790*/  FFMA.FTZ R49, R49, R49, R0 ;  /* 0x0000003131317223 */ /* 0x000fe20000010000 */
[--C-:B------:R-:W-:Y:S02]  /*77a0*/  HADD2.F32 R0, -RZ, R47.reuse.H1_H1 ;  /* 0x3000002fff007230 */ /* 0x100fe40000004100 */
[----:B------:R-:W-:Y:S02]  /*77b0*/  HADD2.F32 R47, -RZ, R47.H0_H0 ;  /* 0x2000002fff2f7230 */ /* 0x000fe40000004100 */
[----:B------:R-:W-:Y:S01]  /*77c0*/  FADD.FTZ R10, R10, R55 ;  /* 0x000000370a0a7221 */ /* 0x000fe20000010000 */
[----:B------:R-:W-:Y:S01]  /*77d0*/  FADD.FTZ R8, R8, R15 ;  /* 0x0000000f08087221 */ /* 0x000fe20000010000 */
[----:B------:R-:W-:Y:S01]  /*77e0*/  FMUL.FTZ R2, R0, R0 ;  /* 0x0000000000027220 */ /* 0x000fe20000410000 */
[----:B------:R-:W-:Y:S01]  /*77f0*/  FADD.FTZ R15, R47, R0 ;  /* 0x000000002f0f7221 */ /* 0x000fe20000010000 */
[----:B------:R-:W-:Y:S01]  /*7800*/  FADD.FTZ R10, R10, R53 ;  /* 0x000000350a0a7221 */ /* 0x000fe20000010000 */
[----:B------:R-:W-:-:S02]  /*7810*/  HADD2.F32 R0, -RZ, R39.H0_H0 ;  /* 0x20000027ff007230 */ /* 0x000fc40000004100 */
[----:B------:R-:W-:Y:S02]  /*7820*/  HADD2.F32 R39, -RZ, R39.H1_H1 ;  /* 0x30000027ff277230 */ /* 0x000fe40000004100 */
[----:B------:R-:W-:Y:S01]  /*7830*/  FADD.FTZ R10, R10, R51 ;  /* 0x000000330a0a7221 */ /* 0x000fe20000010000 */
[----:B------:R-:W-:Y:S01]  /*7840*/  FADD.FTZ R8, R8, R15 ;  /* 0x0000000f08087221 */ /* 0x000fe20000010000 */
[--C-:B------:R-:W-:Y:S02]  /*7850*/  HADD2.F32 R4, -RZ, R69.reuse.H1_H1 ;  /* 0x30000045ff047230 */ /* 0x100fe40000004100 */
[----:B------:R-:W-:Y:S01]  /*7860*/  FFMA.FTZ R47, R47, R47, R2 ;  /* 0x0000002f2f2f7223 */ /* 0x000fe20000010002 */
[----:B------:R-:W-:Y:S01]  /*7870*/  FADD.FTZ R15, R39, R0 ;  /* 0x00000000270f7221 */ /* 0x000fe20000010000 */
[----:B------:R-:W-:Y:S02]  /*7880*/  HADD2.F32 R69, -RZ, R69.H0_H0 ;  /* 0x20000045ff457230 */ /* 0x000fe40000004100 */
[----:B------:R-:W-:Y:S01]  /*7890*/  FADD.FTZ R10, R10, R49 ;  /* 0x000000310a0a7221 */ /* 0x000fe20000010000 */
[----:B------:R-:W-:Y:S01]  /*78a0*/  FMUL.FTZ R2, R0, R0 ;  /* 0x0000000000027220 */ /* 0x000fe20000410000 */
[----:B------:R-:W-:Y:S01]  /*78b0*/  FADD.FTZ R8, R8, R15 ;  /* 0x0000000f08087221 */ /* 0x000fe20000010000 */
[----:B------:R-:W-:-:S02]  /*78c0*/  HADD2.F32 R17, -RZ, R70.H1_H1 ;  /* 0x30000046ff117230 */ /* 0x000fc40000004100 */
[----:B------:R-:W-:Y:S01]  /*78d0*/  FADD.FTZ R15, R69, R4 ;  /* 0x00000004450f7221 */ /* 0x000fe20000010000 */
[----:B------:R-:W-:Y:S01]  /*78e0*/  FADD.FTZ R10, R10, R47 ;  /* 0x0000002f0a0a7221 */ /* 0x000fe20000010000 */
        /* <DEDUP_REMOVED lines=12> */
[----:B------:R-:W-:Y:S01]  /*79b0*/  FADD.FTZ R8, R8, R17 ;  /* 0x0000001108087221 */ /* 0x000fe20000010000 */
[--C-:B------:R-:W-:Y:S02]  /*79c0*/  HADD2.F32 R17, -RZ, R72.reuse.H1_H1 ;  /* 0x30000048ff117230 */ /* 0x100fe40000004100 */
[----:B------:R-:W-:Y:S01]  /*79d0*/  FADD.FTZ R10, R10, R15 ;  /* 0x0000000f0a0a7221 */ /* 0x000fe20000010000 */
[----:B------:R-:W-:Y:S01]  /*79e0*/  FMUL.FTZ R2, R0, R0 ;  /* 0x0000000000027220 */ /* 0x000fe20000410000 */
[----:B------:R-:W-:Y:S01]  /*79f0*/  FADD.FTZ R15, R71, R0 ;  /* 0x00000000470f7221 */ /* 0x000fe20000010000 */
[----:B------:R-:W-:-:S02]  /*7a00*/  HADD2.F32 R72, -RZ, R72.H0_H0 ;  /* 0x20000048ff487230 */ /* 0x000fc40000004100 */
[----:B------:R-:W-:Y:S01]  /*7a10*/  FFMA.FTZ R71, R71, R71, R2 ;  /* 0x0000004747477223 */ /* 0x000fe20000010002 */
[----:B------:R-:W-:Y:S01]  /*7a20*/  FADD.FTZ R8, R8, R15 ;  /* 0x0000000f08087221 */ /* 0x000fe20000010000 */
[----:B------:R-:W-:Y:S01]  /*7a30*/  FMUL.FTZ R15, R17, R17 ;  /* 0x00000011110f7220 */ /* 0x000fe20000410000 */
[--C-:B------:R-:W-:Y:S02]  /*7a40*/  HADD2.F32 R0, -RZ, R73.reuse.H0_H0 ;  /* 0x20000049ff007230 */ /* 0x100fe40000004100 */
[----:B------:R-:W-:Y:S01]  /*7a50*/  FADD.FTZ R17, R72, R17 ;  /* 0x0000001148117221 */ /* 0x000fe20000010000 */
[----:B------:R-:W-:Y:S02]  /*7a60*/  HADD2.F32 R73, -RZ, R73.H1_H1 ;  /* 0x30000049ff497230 */ /* 0x000fe40000004100 */
[----:B------:R-:W-:Y:S01]  /*7a70*/  FADD.FTZ R10, R10, R71 ;  /* 0x000000470a0a7221 */ /* 0x000fe20000010000 */
[----:B------:R-:W-:Y:S01]  /*7a80*/  FFMA.FTZ R15, R72, R72, R15 ;  /* 0x00000048480f7223 */ /* 0x000fe2000001000f */
[----:B------:R-:W-:-:S02]  /*7a90*/  HADD2.F32 R19, -RZ, R74.H1_H1 ;  /* 0x3000004aff137230 */ /* 0x000fc40000004100 */
[----:B------:R-:W-:Y:S01]  /*7aa0*/  FMUL.FTZ R2, R0, R0 ;  /* 0x0000000000027220 */ /* 0x000fe20000410000 */
[----:B------:R-:W-:Y:S01]  /*7ab0*/  FADD.FTZ R8, R8, R17 ;  /* 0x0000001108087221 */ /* 0x000fe20000010000 */
[C---:B------:R-:W-:Y:S01]  /*7ac0*/  FADD.FTZ R17, R73.reuse, R0 ;  /* 0x0000000049117221 */ /* 0x040fe20000010000 */
[----:B------:R-:W-:Y:S01]  /*7ad0*/  FADD.FTZ R10, R10, R15 ;  /* 0x0000000f0a0a7221 */ /* 0x000fe20000010000 */
[----:B------:R-:W-:Y:S02]  /*7ae0*/  HADD2.F32 R74, -RZ, R74.H0_H0 ;  /* 0x2000004aff4a7230 */ /* 0x000fe40000004100 */
[----:B------:R-:W-:Y:S01]  /*7af0*/  FFMA.FTZ R73, R73, R73, R2 ;  /* 0x0000004949497223 */ /* 0x000fe20000010002 */
[----:B------:R-:W-:Y:S01]  /*7b00*/  FMUL.FTZ R15, R19, R19 ;  /* 0x00000013130f7220 */ /* 0x000fe20000410000 */
[--C-:B------:R-:W-:Y:S01]  /*7b10*/  HADD2.F32 R0, -RZ, R75.reuse.H1_H1 ;  /* 0x3000004bff007230 */ /* 0x100fe20000004100 */
[----:B------:R-:W0:Y:S01]  /*7b20*/  S2R R6, SR_TID.X ;  /* 0x0000000000067919 */ /* 0x000e220000002100 */
[----:B------:R-:W-:Y:S01]  /*7b30*/  FADD.FTZ R10, R10, R73 ;  /* 0x000000490a0a7221 */ /* 0x000fe20000010000 */
[----:B------:R-:W-:Y:S01]  /*7b40*/  FFMA.FTZ R15, R74, R74, R15 ;  /* 0x0000004a4a0f7223 */ /* 0x000fe2000001000f */
[----:B------:R-:W-:-:S02]  /*7b50*/  HADD2.F32 R75, -RZ, R75.H0_H0 ;  /* 0x2000004bff4b7230 */ /* 0x000fc40000004100 */
[----:B------:R-:W-:Y:S01]  /*7b60*/  FADD.FTZ R8, R8, R17 ;  /* 0x0000001108087221 */ /* 0x000fe20000010000 */
[----:B------:R-:W-:Y:S01]  /*7b70*/  FADD.FTZ R19, R74, R19 ;  /* 0x000000134a137221 */ /* 0x000fe20000010000 */
[----:B------:R-:W-:Y:S01]  /*7b80*/  FADD.FTZ R10, R10, R15 ;  /* 0x0000000f0a0a7221 */ /* 0x000fe20000010000 */
[--C-:B------:R-:W-:Y:S02]  /*7b90*/  HADD2.F32 R17, -RZ, R76.reuse.H1_H1 ;  /* 0x3000004cff117230 */ /* 0x100fe40000004100 */
[C---:B------:R-:W-:Y:S01]  /*7ba0*/  FADD.FTZ R15, R75.reuse, R0 ;  /* 0x000000004b0f7221 */ /* 0x040fe20000010000 */
[----:B------:R-:W-:Y:S01]  /*7bb0*/  FADD.FTZ R8, R8, R19 ;  /* 0x0000001308087221 */ /* 0x000fe20000010000 */
[----:B------:R-:W-:Y:S01]  /*7bc0*/  FMUL.FTZ R2, R0, R0 ;  /* 0x0000000000027220 */ /* 0x000fe20000410000 */
[----:B------:R-:W-:Y:S02]  /*7bd0*/  HADD2.F32 R76, -RZ, R76.H0_H0 ;  /* 0x2000004cff4c7230 */ /* 0x000fe40000004100 */
[----:B------:R-:W-:Y:S01]  /*7be0*/  FADD.FTZ R8, R8, R15 ;  /* 0x0000000f08087221 */ /* 0x000fe20000010000 */
[----:B------:R-:W-:Y:S01]  /*7bf0*/  FFMA.FTZ R75, R75, R75, R2 ;  /* 0x0000004b4b4b7223 */ /* 0x000fe20000010002 */
[----:B------:R-:W-:Y:S01]  /*7c00*/  FMUL.FTZ R15, R17, R17 ;  /* 0x00000011110f7220 */ /* 0x000fe20000410000 */
[----:B------:R-:W-:-:S02]  /*7c10*/  HADD2.F32 R0, -RZ, R77.H1_H1 ;  /* 0x3000004dff007230 */ /* 0x000fc40000004100 */
[----:B------:R-:W-:Y:S01]  /*7c20*/  FADD.FTZ R17, R76, R17 ;  /* 0x000000114c117221 */ /* 0x000fe20000010000 */
[----:B------:R-:W-:Y:S02]  /*7c30*/  HADD2.F32 R77, -RZ, R77.H0_H0 ;  /* 0x2000004dff4d7230 */ /* 0x000fe40000004100 */
[----:B------:R-:W-:Y:S01]  /*7c40*/  FADD.FTZ R10, R10, R75 ;  /* 0x0000004b0a0a7221 */ /* 0x000fe20000010000 */
[----:B------:R-:W-:Y:S01]  /*7c50*/  FFMA.FTZ R15, R76, R76, R15 ;  /* 0x0000004c4c0f7223 */ /* 0x000fe2000001000f */
[--C-:B------:R-:W-:Y:S02]  /*7c60*/  HADD2.F32 R19, -RZ, R78.reuse.H1_H1 ;  /* 0x3000004eff137230 */ /* 0x100fe40000004100 */
[----:B------:R-:W-:Y:S01]  /*7c70*/  FMUL.FTZ R2, R0, R0 ;  /* 0x0000000000027220 */ /* 0x000fe20000410000 */
[----:B------:R-:W-:Y:S01]  /*7c80*/  FADD.FTZ R8, R8, R17 ;  /* 0x0000001108087221 */ /* 0x000fe20000010000 */
[----:B------:R-:W-:Y:S01]  /*7c90*/  FADD.FTZ R17, R77, R0 ;  /* 0x000000004d117221 */ /* 0x000fe20000010000 */
[----:B------:R-:W-:-:S02]  /*7ca0*/  HADD2.F32 R78, -RZ, R78.H0_H0 ;  /* 0x2000004eff4e7230 */ /* 0x000fc40000004100 */
[----:B------:R-:W-:Y:S01]  /*7cb0*/  FADD.FTZ R10, R10, R15 ;  /* 0x0000000f0a0a7221 */ /* 0x000fe20000010000 */
[----:B------:R-:W-:Y:S01]  /*7cc0*/  FFMA.FTZ R77, R77, R77, R2 ;  /* 0x0000004d4d4d7223 */ /* 0x000fe20000010002 */
[----:B------:R-:W-:Y:S01]  /*7cd0*/  FMUL.FTZ R15, R19, R19 ;  /* 0x00000013130f7220 */ /* 0x000fe20000410000 */
[--C-:B------:R-:W-:Y:S02]  /*7ce0*/  HADD2.F32 R2, -RZ, R79.reuse.H0_H0 ;  /* 0x2000004fff027230 */ /* 0x100fe40000004100 */
[----:B------:R-:W-:Y:S01]  /*7cf0*/  FADD.FTZ R8, R8, R17 ;  /* 0x0000001108087221 */ /* 0x000fe20000010000 */
[----:B------:R-:W-:Y:S01]  /*7d00*/  FADD.FTZ R10, R10, R77 ;  /* 0x0000004d0a0a7221 */ /* 0x000fe20000010000 */
[C---:B------:R-:W-:Y:S01]  /*7d10*/  FFMA.FTZ R15, R78.reuse, R78, R15 ;  /* 0x0000004e4e0f7223 */ /* 0x040fe2000001000f */
[----:B------:R-:W-:Y:S02]  /*7d20*/  HADD2.F32 R79, -RZ, R79.H1_H1 ;  /* 0x3000004fff4f7230 */ /* 0x000fe40000004100 */
[----:B------:R-:W-:Y:S01]  /*7d30*/  FADD.FTZ R19, R78, R19 ;  /* 0x000000134e137221 */ /* 0x000fe20000010000 */
[----:B------:R-:W1:Y:S01]  /*7d40*/  S2R R12, SR_LANEID ;  /* 0x00000000000c7919 */ /* 0x000e620000000000 */
[----:B------:R-:W-:Y:S01]  /*7d50*/  FADD.FTZ R10, R10, R15 ;  /* 0x0000000f0a0a7221 */ /* 0x000fe20000010000 */
[----:B------:R-:W-:-:S02]  /*7d60*/  HADD2.F32 R17, -RZ, R18.H0_H0 ;  /* 0x20000012ff117230 */ /* 0x000fc40000004100 */
[----:B------:R-:W-:Y:S01]  /*7d70*/  FADD.FTZ R8, R8, R19 ;  /* 0x0000001308087221 */ /* 0x000fe20000010000 */
[C---:B------:R-:W-:Y:S01]  /*7d80*/  FADD.FTZ R15, R79.reuse, R2 ;  /* 0x000000024f0f7221 */ /* 0x040fe20000010000 */
[----:B------:R-:W-:Y:S01]  /*7d90*/  FMUL.FTZ R4, R2, R2 ;  /* 0x0000000202047220 */ /* 0x000fe20000410000 */
[----:B0-----:R-:W-:Y:S01]  /*7da0*/  LOP3.LUT R0, R6, 0x3e0, RZ, 0xc0, !PT ;  /* 0x000003e006007812 */ /* 0x001fe200078ec0ff */
[----:B------:R-:W-:Y:S02]  /*7db0*/  HADD2.F32 R18, -RZ, R18.H1_H1 ;  /* 0x30000012ff127230 */ /* 0x000fe40000004100 */
[----:B------:R-:W-:Y:S01]  /*7dc0*/  FADD.FTZ R8, R8, R15 ;  /* 0x0000000f08087221 */ /* 0x000fe20000010000 */
[----:B------:R-:W-:Y:S01]  /*7dd0*/  FFMA.FTZ R79, R79, R79, R4 ;  /* 0x0000004f4f4f7223 */ /* 0x000fe20000010004 */
[----:B------:R-:W-:Y:S01]  /*7de0*/  FMUL.FTZ R15, R17, R17 ;  /* 0x00000011110f7220 */ /* 0x000fe20000410000 */
[----:B------:R-:W-:Y:S01]  /*7df0*/  ISETP.GT.U32.AND P1, PT, R0, 0x168, PT ;  /* 0x000001680000780c */ /* 0x000fe20003f24070 */
[----:B------:R-:W-:Y:S01]  /*7e00*/  FADD.FTZ R17, R18, R17 ;  /* 0x0000001112117221 */ /* 0x000fe20000010000 */
[----:B------:R-:W-:Y:S01]  /*7e10*/  IADD3 R0, PT, PT, -R0, 0x187, RZ ;  /* 0x0000018700007810 */ /* 0x000fe20007ffe1ff */
[----:B------:R-:W-:Y:S01]  /*7e20*/  FADD.FTZ R10, R10, R79 ;  /* 0x0000004f0a0a7221 */ /* 0x000fe20000010000 */
[----:B------:R-:W-:Y:S01]  /*7e30*/  FFMA.FTZ R19, R18, R18, R15 ;  /* 0x0000001212137223 */ /* 0x000fe2000001000f */
[----:B------:R-:W-:Y:S01]  /*7e40*/  FADD.FTZ R28, R8, R17 ;  /* 0x00000011081c7221 */ /* 0x000fe20000010000 */
[----:B------:R-:W-:-:S02]  /*7e50*/  SEL R15, R0, 0x1f, P1 ;  /* 0x0000001f000f7807 */ /* 0x000fc40000800000 */
[----:B------:R-:W-:-:S03]  /*7e60*/  FADD.FTZ R10, R10, R19 ;  /* 0x000000130a0a7221 */ /* 0x000fc60000010000 */
[----:B------:R-:W0:Y:S04]  /*7e70*/  SHFL.DOWN PT, R17, R28, 0x1, R15 ;  /* 0x082000001c117989 */ /* 0x000e2800000e000f */
[----:B------:R-:W2:Y:S01]  /*7e80*/  SHFL.DOWN PT, R19, R10, 0x1, R15 ;  /* 0x082000000a137989 */ /* 0x000ea200000e000f */
[C---:B-1----:R-:W-:Y:S01]  /*7e90*/  ISETP.GE.AND P1, PT, R12.reuse, R15, PT ;  /* 0x0000000f0c00720c */ /* 0x042fe20003f26270 */
[----:B------:R-:W-:-:S12]  /*7ea0*/  VIADD R0, R12, 0x2 ;  /* 0x000000020c007836 */ /* 0x000fd80000000000 */
[----:B0-----:R-:W-:Y:S01]  /*7eb0*/  @!P1 FADD.FTZ R28, R28, R17 ;  /* 0x000000111c1c9221 */ /* 0x001fe20000010000 */
[----:B--2---:R-:W-:-:S04]  /*7ec0*/  @!P1 FADD.FTZ R10, R10, R19 ;  /* 0x000000130a0a9221 */ /* 0x004fc80000010000 */
        /* <DEDUP_REMOVED lines=9> */
[C---:B------:R-:W-:Y:S01]  /*7f60*/  VIADD R0, R12.reuse, 0x8 ;  /* 0x000000080c007836 */ /* 0x040fe20000000000 */
[----:B------:R-:W-:-:S11]  /*7f70*/  ISETP.NE.AND P2, PT, R12, RZ, PT ;  /* 0x000000ff0c00720c */ /* 0x000fd60003f45270 */
        /* <DEDUP_REMOVED lines=11> */
[----:B------:R-:W-:Y:S01]  /*8030*/  ISETP.GT.AND P1, PT, R0, R15, PT ;  /* 0x0000000f0000720c */ /* 0x000fe20003f24270 */
[----:B------:R-:W3:Y:S02]  /*8040*/  LDC R2, c[0x0][0x374] ;  /* 0x0000dd00ff027b82 */ /* 0x000ee40000000800 */
[----:B------:R4:W-:Y:S06]  /*8050*/  STL [R1+0xb0], R80 ;  /* 0x0000b05001007387 */ /* 0x0009ec0000100800 */
[----:B------:R-:W5:Y:S01]  /*8060*/  LDC R4, c[0x0][0x370] ;  /* 0x0000dc00ff047b82 */ /* 0x000f620000000800 */
        /* <DEDUP_REMOVED lines=15> */
[----:B0-----:R-:W-:Y:S01]  /*8160*/  @!P1 FADD.FTZ R28, R28, R17 ;  /* 0x000000111c1c9221 */ /* 0x001fe20000010000 */
[----:B-1----:R-:W-:Y:S01]  /*8170*/  @!P1 FADD.FTZ R10, R10, R19 ;  /* 0x000000130a0a9221 */ /* 0x002fe20000010000 */
[----:B------:R-:W-:-:S02]  /*8180*/  ISETP.NE.AND P1, PT, R6, RZ, PT ;  /* 0x000000ff0600720c */ /* 0x000fc40003f25270 */
[----:B--2---:R-:W-:Y:S02]  /*8190*/  @!P2 LEA R21, R21, R8, 0x18 ;  /* 0x000000081515a211 */ /* 0x004fe400078ec0ff */
[----:B------:R-:W-:Y:S02]  /*81a0*/  @!P2 LOP3.LUT R0, R0, 0xf8, RZ, 0xc0, !PT ;  /* 0x000000f80000a812 */ /* 0x000fe400078ec0ff */
[----:B------:R-:W-:-:S03]  /*81b0*/  MOV R29, R10 ;  /* 0x0000000a001d7202 */ /* 0x000fc60000000f00 */
[----:B------:R-:W-:Y:S01]  /*81c0*/  @!P2 IMAD.IADD R0, R0, 0x1, R21 ;  /* 0x000000010000a824 */ /* 0x000fe200078e0215 */
[----:B------:R-:W-:Y:S04]  /*81d0*/  BSSY.RECONVERGENT B0, `(.L_x_2886) ;  /* 0x0000027000007945 */ /* 0x000fe80003800200 */
[----:B------:R4:W-:Y:S01]  /*81e0*/  @!P2 STS.64 [R0+0x10], R28 ;  /* 0x0000101c0000a388 */ /* 0x0009e20000000a00 */
[----:B------:R-:W-:Y:S01]  /*81f0*/  BAR.SYNC.DEFER_BLOCKING 0x0 ;  /* 0x0000000000007b1d */ /* 0x000fe20000010000 */
[----:B-----5:R-:W-:-:S05]  /*8200*/  ISETP.GE.U32.AND P2, PT, R4, 0x2, PT ;  /* 0x000000020400780c */ /* 0x020fca0003f46070 */
[----:B---3--:R-:W-:Y:S08]  /*8210*/  @P1 BRA `(.L_x_2887) ;  /* 0x0000000000881947 */ /* 0x008ff00003800000 */
[----:B------:R-:W0:Y:S01]  /*8220*/  S2UR UR5, SR_CgaCtaId ;  /* 0x00000000000579c3 */ /* 0x000e220000008800 */
[----:B------:R-:W-:Y:S02]  /*8230*/  UMOV UR4, 0x400 ;  /* 0x0000040000047882 */ /* 0x000fe40000000000 */
[----:B0-----:R-:W-:-:S09]  /*8240*/  ULEA UR4, UR5, UR4, 0x18 ;  /* 0x0000000405047291 */ /* 0x001fd2000f8ec0ff */
[----:B------:R-:W0:Y:S04]  /*8250*/  LDS.64 R14, [UR4+0x18] ;  /* 0x00001804ff0e7984 */ /* 0x000e280008000a00 */
[----:B------:R-:W1:Y:S04]  /*8260*/  LDS.128 R32, [UR4+0x20] ;  /* 0x00002004ff207984 */ /* 0x000e680008000c00 */
[----:B------:R-:W2:Y:S04]  /*8270*/  LDS.128 R36, [UR4+0x30] ;  /* 0x00003004ff247984 */ /* 0x000ea80008000c00 */
[----:B------:R-:W3:Y:S04]  /*8280*/  LDS.128 R24, [UR4+0x40] ;  /* 0x00004004ff187984 */ /* 0x000ee80008000c00 */
[----:B------:R-:W5:Y:S04]  /*8290*/  LDS.128 R20, [UR4+0x50] ;  /* 0x00005004ff147984 */ /* 0x000f680008000c00 */
[----:B------:R-:W5:Y:S01]  /*82a0*/  LDS.128 R16, [UR4+0x60] ;  /* 0x00006004ff107984 */ /* 0x000f620008000c00 */
[----:B0-----:R-:W-:Y:S01]  /*82b0*/  FADD.FTZ R31, R28, R14 ;  /* 0x0000000e1c1f7221 */ /* 0x001fe20000010000 */
[----:B----4-:R-:W-:-:S02]  /*82c0*/  FADD.FTZ R0, R29, R15 ;  /* 0x0000000f1d007221 */ /* 0x010fc40000010000 */
        /* <DEDUP_REMOVED lines=23> */
.L_x_2887:
[----:B------:R-:W-:Y:S05]  /*8440*/  BSYNC.RECONVERGENT B0 ;  /* 0x0000000000007941 */ /* 0x000fea0003800200 */
.L_x_2886:
[----:B------:R-:W-:Y:S05]  /*8450*/  @!P2 BRA `(.L_x_2888) ;  /* 0x0000000800eca947 */ /* 0x000fea0003800000 */
[----:B------:R-:W0:Y:S01]  /*8460*/  LDC.64 R16, c[0x0][0x3b8] ;  /* 0x0000ee00ff107b82 */ /* 0x000e220000000a00 */
[----:B------:R-:W1:Y:S01]  /*8470*/  S2R R8, SR_CTAID.X ;  /* 0x0000000000087919 */ /* 0x000e620000002500 */
[----:B------:R-:W-:Y:S01]  /*8480*/  LOP3.LUT R15, R13, 0x1, RZ, 0xc0, !PT ;  /* 0x000000010d0f7812 */ /* 0x000fe200078ec0ff */
[----:B------:R-:W-:Y:S01]  /*8490*/  BSSY.RECONVERGENT B0, `(.L_x_2889) ;  /* 0x000001f000007945 */ /* 0x000fe20003800200 */
[----:B------:R-:W2:Y:S03]  /*84a0*/  S2R R45, SR_CTAID.Y ;  /* 0x00000000002d7919 */ /* 0x000ea60000002600 */
[----:B------:R-:W-:-:S04]  /*84b0*/  IMAD R15, R15, R2, RZ ;  /* 0x000000020f0f7224 */ /* 0x000fc800078e02ff */
[----:B----4-:R-:W-:-:S04]  /*84c0*/  IMAD R0, R15, R4, RZ ;  /* 0x000000040f007224 */ /* 0x010fc800078e02ff */
[----:B------:R-:W-:-:S04]  /*84d0*/  IMAD.SHL.U32 R19, R0, 0x2, RZ ;  /* 0x0000000200137824 */ /* 0x000fc800078e00ff */
[----:B0-----:R-:W-:Y:S01]  /*84e0*/  IMAD.WIDE R16, R19, 0x4, R16 ;  /* 0x0000000413107825 */ /* 0x001fe200078e0210 */
[----:B-12---:R-:W-:Y:S06]  /*84f0*/  @P1 BRA `(.L_x_2890) ;  /* 0x0000000000601947 */ /* 0x006fec0003800000 */
[----:B------:R-:W0:Y:S01]  /*8500*/  LDC.64 R20, c[0x0][0x3b0] ;  /* 0x0000ec00ff147b82 */ /* 0x000e220000000a00 */
[----:B------:R-:W-:Y:S01]  /*8510*/  IADD3 R15, PT, PT, R15, R45, RZ ;  /* 0x0000002d0f0f7210 */ /* 0x000fe20007ffe0ff */
[----:B------:R-:W-:Y:S01]  /*8520*/  IMAD R19, R8, R2, R45 ;  /* 0x0000000208137224 */ /* 0x000fe200078e022d */
[----:B------:R-:W-:-:S03]  /*8530*/  LOP3.LUT P1, R0, R13, 0x2, RZ, 0xc0, !PT ;  /* 0x000000020d007812 */ /* 0x000fc6000782c0ff */
[----:B------:R-:W-:Y:S01]  /*8540*/  IMAD.WIDE.U32 R18, R19, 0x8, R16 ;  /* 0x0000000813127825 */ /* 0x000fe200078e0010 */
[----:B------:R-:W-:-:S03]  /*8550*/  IADD3 R23, PT, PT, -R0, 0x1, RZ ;  /* 0x0000000100177810 */ /* 0x000fc60007ffe1ff */
[----:B------:R-:W-:Y:S01]  /*8560*/  IMAD.MOV.U32 R0, RZ, RZ, -0x1 ;  /* 0xffffffffff007424 */ /* 0x000fe200078e00ff */
        /* <DEDUP_REMOVED lines=12> */
.L_x_2891:
[----:B------:R-:W2:Y:S04]  /*8630*/  LDG.E.STRONG.GPU R0, desc[UR6][R20.64] ;  /* 0x0000000614007981 */ /* 0x000ea8000c1ef900 */
[----:B--2---:R-:W-:Y:S04]  /*8640*/  CCTL.IVALL ;  /* 0x00000000ff00798f */ /* 0x004fe80002000000 */
[----:B------:R0:W-:Y:S01]  /*8650*/  STL [R1], R0 ;  /* 0x0000000001007387 */ /* 0x0001e20000100800 */
[----:B------:R-:W-:-:S13]  /*8660*/  ISETP.NE.AND P1, PT, R0, R15, PT ;  /* 0x0000000f0000720c */ /* 0x000fda0003f25270 */
[----:B0-----:R-:W-:Y:S05]  /*8670*/  @P1 BRA `(.L_x_2891) ;  /* 0xfffffffc00ec1947 */ /* 0x001fea000383ffff */
.L_x_2890:
[----:B------:R-:W-:Y:S05]  /*8680*/  BSYNC.RECONVERGENT B0 ;  /* 0x0000000000007941 */ /* 0x000fea0003800200 */
.L_x_2889:
[----:B------:R-:W-:Y:S01]  /*8690*/  BAR.SYNC.DEFER_BLOCKING 0x0 ;  /* 0x0000000000007b1d */ /* 0x000fe20000010000 */
[----:B------:R-:W-:Y:S01]  /*86a0*/  ISETP.GE.U32.AND P1, PT, R4, 0x8, PT ;  /* 0x000000080400780c */ /* 0x000fe20003f26070 */
[----:B------:R-:W-:-:S12]  /*86b0*/  HFMA2 R25, -RZ, RZ, 0, 0 ;  /* 0x00000000ff197431 */ /* 0x000fd800000001ff */
[----:B------:R-:W-:Y:S05]  /*86c0*/  @!P1 BRA `(.L_x_2892) ;  /* 0x00000004003c9947 */ /* 0x000fea0003800000 */
[C-C-:B------:R-:W-:Y:S01]  /*86d0*/  IMAD R27, R2.reuse, 0x3, R45.reuse ;  /* 0x00000003021b7824 */ /* 0x140fe200078e022d */
[C---:B------:R-:W-:Y:S01]  /*86e0*/  LEA R39, R2.reuse, R45, 0x2 ;  /* 0x0000002d02277211 */ /* 0x040fe200078e10ff */
[--C-:B------:R-:W-:Y:S01]  /*86f0*/  IMAD R31, R2, 0x2, R45.reuse ;  /* 0x00000002021f7824 */ /* 0x100fe200078e022d */
[----:B------:R-:W-:Y:S01]  /*8700*/  IADD3 R10, PT, PT, -R8, RZ, RZ ;  /* 0x000000ff080a7210 */ /* 0x000fe20007ffe1ff */
[--C-:B------:R-:W-:Y:S01]  /*8710*/  IMAD R33, R2, 0x5, R45.reuse ;  /* 0x0000000502217824 */ /* 0x100fe200078e022d */
[----:B------:R-:W-:Y:S01]  /*8720*/  LOP3.LUT R0, R4, 0x7ffffff8, RZ, 0xc0, !PT ;  /* 0x7ffffff804007812 */ /* 0x000fe200078ec0ff */
[C-C-:B------:R-:W-:Y:S01]  /*8730*/  IMAD R35, R2.reuse, 0x7, R45.reuse ;  /* 0x0000000702237824 */ /* 0x140fe200078e022d */
[----:B------:R-:W-:Y:S01]  /*8740*/  UMOV UR4, URZ ;  /* 0x000000ff00047c82 */ /* 0x000fe20008000000 */
[----:B------:R-:W-:Y:S02]  /*8750*/  IMAD R37, R2, 0x6, R45 ;  /* 0x0000000602257824 */ /* 0x000fe400078e022d */
[----:B------:R-:W-:-:S02]  /*8760*/  IMAD.IADD R41, R45, 0x1, R2 ;  /* 0x000000012d297824 */ /* 0x000fc400078e0202 */
[----:B------:R-:W-:-:S07]  /*8770*/  IMAD.MOV.U32 R43, RZ, RZ, R45 ;  /* 0x000000ffff2b7224 */ /* 0x000fce00078e002d */
.L_x_2893:
        /* <DEDUP_REMOVED lines=43> */
[----:B------:R-:W5:Y:S04]  /*8a30*/  @!P4 LDG.E.64 R22, desc[UR6][R22.64] ;  /* 0x000000061616c981 */ /* 0x000f68000c1e1b00 */
[----:B------:R-:W5:Y:S01]  /*8a40*/  @!P2 LDG.E.64 R24, desc[UR6][R24.64] ;  /* 0x000000061818a981 */ /* 0x000f62000c1e1b00 */
[----:B------:R-:W-:Y:S01]  /*8a50*/  UIADD3 UR4, UPT, UPT, UR4, 0x8, URZ ;  /* 0x0000000804047890 */ /* 0x000fe2000fffe0ff */
[----:B------:R-:W-:Y:S01]  /*8a60*/  IADD3 R10, PT, PT, R10, 0x8, RZ ;  /* 0x000000080a0a7810 */ /* 0x000fe20007ffe0ff */
[C---:B------:R-:W-:Y:S01]  /*8a70*/  IMAD R43, R2.reuse, 0x8, R43 ;  /* 0x00000008022b7824 */ /* 0x040fe200078e022b */
[C---:B------:R-:W-:Y:S01]  /*8a80*/  LEA R41, R2.reuse, R41, 0x3 ;  /* 0x0000002902297211 */ /* 0x040fe200078e18ff */
[C---:B------:R-:W-:Y:S01]  /*8a90*/  IMAD R31, R2.reuse, 0x8, R31 ;  /* 0x00000008021f7824 */ /* 0x040fe200078e021f */
[C---:B------:R-:W-:Y:S01]  /*8aa0*/  LEA R27, R2.reuse, R27, 0x3 ;  /* 0x0000001b021b7211 */ /* 0x040fe200078e18ff */
[C---:B------:R-:W-:Y:S01]  /*8ab0*/  IMAD R39, R2.reuse, 0x8, R39 ;  /* 0x0000000802277824 */ /* 0x040fe200078e0227 */
[C---:B------:R-:W-:Y:S01]  /*8ac0*/  LEA R33, R2.reuse, R33, 0x3 ;  /* 0x0000002102217211 */ /* 0x040fe200078e18ff */
[C---:B------:R-:W-:Y:S01]  /*8ad0*/  IMAD R37, R2.reuse, 0x8, R37 ;  /* 0x0000000802257824 */ /* 0x040fe200078e0225 */
[----:B------:R-:W-:Y:S01]  /*8ae0*/  LEA R35, R2, R35, 0x3 ;  /* 0x0000002302237211 */ /* 0x000fe200078e18ff */
[----:B---3--:R-:W-:Y:S01]  /*8af0*/  @!P1 FADD.FTZ R28, R28, R14 ;  /* 0x0000000e1c1c9221 */ /* 0x008fe20000010000 */
[----:B------:R-:W-:Y:S01]  /*8b00*/  @!P1 FADD.FTZ R29, R29, R15 ;  /* 0x0000000f1d1d9221 */ /* 0x000fe20000010000 */
[----:B------:R-:W-:-:S02]  /*8b10*/  ISETP.NE.AND P1, PT, R0, UR4, PT ;  /* 0x0000000400007c0c */ /* 0x000fc4000bf25270 */
[----:B--2---:R-:W-:Y:S01]  /*8b20*/  @!P3 FADD.FTZ R28, R28, R18 ;  /* 0x000000121c1cb221 */ /* 0x004fe20000010000 */
        /* <DEDUP_REMOVED lines=8> */
[----:B------:R-:W-:-:S07]  /*8bb0*/  IMAD.MOV.U32 R25, RZ, RZ, R0 ;  /* 0x000000ffff197224 */ /* 0x000fce00078e0000 */
.L_x_2892:
[----:B------:R-:W-:-:S13]  /*8bc0*/  LOP3.LUT P1, R0, R4, 0x7, RZ, 0xc0, !PT ;  /* 0x0000000704007812 */ /* 0x000fda000782c0ff */
[----:B------:R-:W-:Y:S05]  /*8bd0*/  @!P1 BRA `(.L_x_2888) ;  /* 0x00000004000c9947 */ /* 0x000fea0003800000 */
[----:B------:R-:W-:-:S04]  /*8be0*/  IADD3 R0, PT, PT, R0, -0x1, RZ ;  /* 0xffffffff00007810 */ /* 0x000fc80007ffe0ff */
[----:B------:R-:W-:Y:S02]  /*8bf0*/  ISETP.GE.U32.AND P1, PT, R0, 0x3, PT ;  /* 0x000000030000780c */ /* 0x000fe40003f26070 */
[----:B------:R-:W-:-:S11]  /*8c00*/  LOP3.LUT P5, R0, R4, 0x3, RZ, 0xc0, !PT ;  /* 0x0000000304007812 */ /* 0x000fd600078ac0ff */
[----:B------:R-:W-:Y:S05]  /*8c10*/  @!P1 BRA `(.L_x_2894) ;  /* 0x0000000000809947 */ /* 0x000fea0003800000 */
[C---:B------:R-:W-:Y:S01]  /*8c20*/  VIADD R19, R25.reuse, 0x1 ;  /* 0x0000000119137836 */ /* 0x040fe20000000000 */
[CC--:B------:R-:W-:Y:S01]  /*8c30*/  ISETP.NE.AND P1, PT, R25.reuse, R8.reuse, PT ;  /* 0x000000081900720c */ /* 0x0c0fe20003f25270 */
[C---:B------:R-:W-:Y:S01]  /*8c40*/  VIADD R23, R25.reuse, 0x3 ;  /* 0x0000000319177836 */ /* 0x040fe20000000000 */
[----:B------:R-:W-:Y:S02]  /*8c50*/  IADD3 R21, PT, PT, R25, 0x2, RZ ;  /* 0x0000000219157810 */ /* 0x000fe40007ffe0ff */
[-C--:B------:R-:W-:Y:S02]  /*8c60*/  ISETP.NE.AND P2, PT, R19, R8.reuse, PT ;  /* 0x000000081300720c */ /* 0x080fe40003f45270 */
[C---:B------:R-:W-:Y:S02]  /*8c70*/  ISETP.NE.OR P1, PT, R6.reuse, RZ, !P1 ;  /* 0x000000ff0600720c */ /* 0x040fe40004f25670 */
        /* <DEDUP_REMOVED lines=26> */
.L_x_2894:
        /* <DEDUP_REMOVED lines=19> */
.L_x_2895:
        /* <DEDUP_REMOVED lines=11> */
.L_x_2896:
[----:B------:R-:W-:Y:S05]  /*9000*/  BSYNC.RECONVERGENT B0 ;  /* 0x0000000000007941 */ /* 0x000fea0003800200 */
.L_x_2888:
[----:B----4-:R-:W0:Y:S01]  /*9010*/  S2R R0, SR_TID.X ;  /* 0x0000000000007919 */ /* 0x010e220000002100 */
[----:B------:R-:W-:Y:S01]  /*9020*/  LOP3.LUT P2, RZ, R11, 0x200000, RZ, 0xc0, !PT ;  /* 0x002000000bff7812 */ /* 0x000fe2000784c0ff */
[----:B------:R-:W1:Y:S01]  /*9030*/  S2UR UR5, SR_CgaCtaId ;  /* 0x00000000000579c3 */ /* 0x000e620000008800 */
[----:B------:R-:W2:Y:S01]  /*9040*/  LDCU UR8, c[0x0][0x414] ;  /* 0x00008280ff0877ac */ /* 0x000ea20008000800 */
[----:B------:R-:W-:Y:S01]  /*9050*/  ISETP.NE.AND P1, PT, R6, RZ, PT ;  /* 0x000000ff0600720c */ /* 0x000fe20003f25270 */
[----:B------:R-:W-:-:S05]  /*9060*/  UMOV UR4, 0x400 ;  /* 0x0000040000047882 */ /* 0x000fca0000000000 */
[----:B------:R-:W3:Y:S08]  /*9070*/  LDC.64 R18, c[0x0][0x398] ;  /* 0x0000e600ff127b82 */ /* 0x000ef00000000a00 */
[----:B------:R-:W4:Y:S01]  /*9080*/  @P2 LDC.64 R14, c[0x0][0x388] ;  /* 0x0000e200ff0e2b82 */ /* 0x000f220000000a00 */
[----:B-1----:R-:W-:-:S07]  /*9090*/  ULEA UR4, UR5, UR4, 0x18 ;  /* 0x0000000405047291 */ /* 0x002fce000f8ec0ff */
[----:B------:R-:W1:Y:S01]  /*90a0*/  LDC.64 R20, c[0x0][0x3a0] ;  /* 0x0000e800ff147b82 */ /* 0x000e620000000a00 */
[----:B0-----:R-:W-:Y:S01]  /*90b0*/  LOP3.LUT R4, R0, 0xffff, RZ, 0xc0, !PT ;  /* 0x0000ffff00047812 */ /* 0x001fe200078ec0ff */
[----:B------:R-:W-:Y:S04]  /*90c0*/  @!P1 STS.64 [UR4+0x80], R28 ;  /* 0x0000801cff009988 */ /* 0x000fe80008000a04 */
[----:B------:R-:W-:-:S05]  /*90d0*/  IMAD R4, R4, 0x53a, RZ ;  /* 0x0000053a04047824 */ /* 0x000fca00078e02ff */
[----:B------:R-:W-:-:S04]  /*90e0*/  SHF.R.U32.HI R4, RZ, 0x10, R4 ;  /* 0x00000010ff047819 */ /* 0x000fc80000011604 */
[----:B------:R-:W-:-:S05]  /*90f0*/  PRMT R4, R4, 0x9910, RZ ;  /* 0x0000991004047816 */ /* 0x000fca00000000ff */
[----:B------:R-:W-:-:S04]  /*9100*/  IMAD R4, R4, 0x31, RZ ;  /* 0x0000003104047824 */ /* 0x000fc800078e02ff */
[----:B------:R-:W-:-:S05]  /*9110*/  IMAD.MOV R4, RZ, RZ, -R4 ;  /* 0x000000ffff047224 */ /* 0x000fca00078e0a04 */
[----:B------:R-:W-:-:S04]  /*9120*/  PRMT R17, R4, 0x7710, RZ ;  /* 0x0000771004117816 */ /* 0x000fc800000000ff */
[----:B------:R-:W-:-:S05]  /*9130*/  IADD3 R17, PT, PT, R17, R0, RZ ;  /* 0x0000000011117210 */ /* 0x000fca0007ffe0ff */
[----:B------:R-:W-:-:S05]  /*9140*/  IMAD.SHL.U32 R17, R17, 0x2, RZ ;  /* 0x0000000211117824 */ /* 0x000fca00078e00ff */
[----:B------:R-:W-:-:S04]  /*9150*/  LOP3.LUT R4, R17, 0xffff, RZ, 0xc0, !PT ;  /* 0x0000ffff11047812 */ /* 0x000fc800078ec0ff */
[----:B------:R-:W-:Y:S01]  /*9160*/  IADD3 R17, PT, PT, R9, R4, RZ ;  /* 0x0000000409117210 */ /* 0x000fe20007ffe0ff */
[----:B----4-:R-:W-:-:S04]  /*9170*/  @P2 IMAD.WIDE R8, R5, 0x8, R14 ;  /* 0x0000000805082825 */ /* 0x010fc800078e020e */
[----:B--2---:R-:W-:Y:S01]  /*9180*/  @P2 FMUL.FTZ R14, R28, UR8 ;  /* 0x000000081c0e2c20 */ /* 0x004fe20008410000 */
[----:B------:R-:W-:Y:S01]  /*9190*/  @P2 FMUL.FTZ R15, R29, UR8 ;  /* 0x000000081d0f2c20 */ /* 0x000fe20008410000 */
[----:B---3--:R-:W-:-:S04]  /*91a0*/  IMAD.WIDE R18, R17, 0x4, R18 ;  /* 0x0000000411127825 */ /* 0x008fc800078e0212 */
[----:B------:R-:W-:Y:S01]  /*91b0*/  @P2 STG.E.64 desc[UR6][R8.64], R14 ;  /* 0x0000000e08002986 */ /* 0x000fe2000c101b06 */
[----:B-1----:R-:W-:Y:S01]  /*91c0*/  IMAD.WIDE R20, R17, 0x4, R20 ;  /* 0x0000000411147825 */ /* 0x002fe200078e0214 */
[----:B------:R-:W-:Y:S06]  /*91d0*/  BAR.SYNC.DEFER_BLOCKING 0x0 ;  /* 0x0000000000007b1d */ /* 0x000fec0000010000 */
[----:B------:R-:W5:Y:S04]  /*91e0*/  LDG.E.64 R18, desc[UR6][R18.64] ;  /* 0x0000000612127981 */ /* 0x000f68000c1e1b00 */
[----:B------:R-:W5:Y:S01]  /*91f0*/  LDG.E.64 R20, desc[UR6][R20.64] ;  /* 0x0000000614147981 */ /* 0x000f62000c1e1b00 */
        /* <DEDUP_REMOVED lines=11> */
[----:B------:R-:W-:Y:S05]  /*92b0*/  BRA.U !UP0, `(.L_x_2897) ;  /* 0x0000000908587547 */ /* 0x000fea000b800000 */
[----:B0-----:R-:W-:Y:S01]  /*92c0*/  MOV R0, RZ ;  /* 0x000000ff00007202 */ /* 0x001fe20000000f00 */
[----:B------:R-:W0:Y:S01]  /*92d0*/  LDCU.64 UR10, c[0x0][0x3e0] ;  /* 0x00007c00ff0a77ac */ /* 0x000e220008000a00 */
[----:B------:R-:W2:Y:S01]  /*92e0*/  LDCU.64 UR4, c[0x0][0x380] ;  /* 0x00007000ff0477ac */ /* 0x000ea20008000a00 */
[----:B------:R-:W3:Y:S04]  /*92f0*/  LDCU.64 UR8, c[0x0][0x3e8] ;  /* 0x00007d00ff0877ac */ /* 0x000ee80008000a00 */
.L_x_2906:
[----:B-----5:R-:W-:-:S06]  /*9300*/  IMAD R24, R0, 0x4, R7 ;  /* 0x0000000400187824 */ /* 0x020fcc00078e0207 */
[----:B-----5:R-:W5:Y:S01]  /*9310*/  LDL.128 R24, [R24] ;  /* 0x0000000018187983 */ /* 0x020f620000100c00 */
[C---:B------:R-:W-:Y:S01]  /*9320*/  LEA R28, R0.reuse, R3, 0x3 ;  /* 0x00000003001c7211 */ /* 0x040fe200078e18ff */
[----:B------:R-:W-:Y:S01]  /*9330*/  VIADD R0, R0, 0x4 ;  /* 0x0000000400007836 */ /* 0x000fe20000000000 */
[----:B------:R-:W-:Y:S02]  /*9340*/  BSSY.RECONVERGENT B0, `(.L_x_2898) ;  /* 0x000002e000007945 */ /* 0x000fe40003800200 */
[C---:B---3--:R-:W-:Y:S01]  /*9350*/  ISETP.GE.U32.AND P3, PT, R28.reuse, UR8, PT ;  /* 0x000000081c007c0c */ /* 0x048fe2000bf66070 */
[C---:B------:R-:W-:Y:S01]  /*9360*/  VIADD R33, R28.reuse, 0x10 ;  /* 0x000000101c217836 */ /* 0x040fe20000000000 */
[----:B------:R-:W-:Y:S02]  /*9370*/  SHF.R.S32.HI R23, RZ, 0x1f, R28 ;  /* 0x0000001fff177819 */ /* 0x000fe4000001141c */
[----:B------:R-:W-:Y:S02]  /*9380*/  IADD3 R30, PT, PT, R28, 0x8, RZ ;  /* 0x000000081c1e7810 */ /* 0x000fe40007ffe0ff */
[----:B------:R-:W-:-:S02]  /*9390*/  ISETP.GE.AND.EX P3, PT, R23, UR9, PT, P3 ;  /* 0x0000000917007c0c */ /* 0x000fc4000bf66330 */
[----:B------:R-:W-:Y:S02]  /*93a0*/  IADD3 R8, PT, PT, R28, 0x18, RZ ;  /* 0x000000181c087810 */ /* 0x000fe40007ffe0ff */
[----:B------:R-:W-:Y:S02]  /*93b0*/  ISETP.GE.U32.AND P1, PT, R30, UR8, PT ;  /* 0x000000081e007c0c */ /* 0x000fe4000bf26070 */
[----:B------:R-:W-:Y:S02]  /*93c0*/  ISETP.GE.U32.AND P4, PT, R33, UR8, PT ;  /* 0x0000000821007c0c */ /* 0x000fe4000bf86070 */
[----:B------:R-:W-:Y:S02]  /*93d0*/  ISETP.GE.U32.AND P2, PT, R8, UR8, PT ;  /* 0x0000000808007c0c */ /* 0x000fe4000bf46070 */
[----:B------:R-:W-:Y:S02]  /*93e0*/  SHF.R.S32.HI R32, RZ, 0x1f, R30 ;  /* 0x0000001fff207819 */ /* 0x000fe4000001141e */
[----:B------:R-:W-:-:S02]  /*93f0*/  SHF.R.S32.HI R34, RZ, 0x1f, R33 ;  /* 0x0000001fff227819 */ /* 0x000fc40000011421 */
[----:B----4-:R-:W-:Y:S02]  /*9400*/  SHF.R.S32.HI R9, RZ, 0x1f, R8 ;  /* 0x0000001fff097819 */ /* 0x010fe40000011408 */
[----:B------:R-:W-:Y:S02]  /*9410*/  ISETP.NE.AND P5, PT, R0, 0x40, PT ;  /* 0x000000400000780c */ /* 0x000fe40003fa5270 */
[----:B------:R-:W-:Y:S02]  /*9420*/  ISETP.GE.AND.EX P1, PT, R32, UR9, PT, P1 ;  /* 0x0000000920007c0c */ /* 0x000fe4000bf26310 */
[----:B------:R-:W-:Y:S02]  /*9430*/  ISETP.GE.AND.EX P4, PT, R34, UR9, PT, P4 ;  /* 0x0000000922007c0c */ /* 0x000fe4000bf86340 */
[----:B------:R-:W-:Y:S01]  /*9440*/  ISETP.GE.AND.EX P2, PT, R9, UR9, PT, P2 ;  /* 0x0000000909007c0c */ /* 0x000fe2000bf46320 */
[----:B0-2---:R-:W-:-:S12]  /*9450*/  @P3 BRA `(.L_x_2899) ;  /* 0x0000000000703947 */ /* 0x005fd80003800000 */
[--C-:B-----5:R-:W-:Y:S02]  /*9460*/  HADD2.F32 R15, -RZ, R24.reuse.H0_H0 ;  /* 0x20000018ff0f7230 */ /* 0x120fe40000004100 */
[----:B------:R-:W-:Y:S02]  /*9470*/  HADD2.F32 R17, -RZ, R24.H1_H1 ;  /* 0x30000018ff117230 */ /* 0x000fe40000004100 */
[----:B0-----:R-:W-:Y:S02]  /*9480*/  IMAD R23, R23, UR10, RZ ;  /* 0x0000000a17177c24 */ /* 0x001fe4000f8e02ff */
[C---:B------:R-:W-:Y:S01]  /*9490*/  FADD.FTZ R15, -R6.reuse, R15 ;  /* 0x0000000f060f7221 */ /* 0x040fe20000010100 */
[----:B------:R-:W-:Y:S02]  /*94a0*/  IMAD.MOV.U32 R14, RZ, RZ, R84 ;  /* 0x000000ffff0e7224 */ /* 0x000fe400078e0054 */
[----:B------:R-:W-:Y:S01]  /*94b0*/  FADD.FTZ R17, -R6, R17 ;  /* 0x0000001106117221 */ /* 0x000fe20000010100 */
[----:B------:R-:W-:-:S02]  /*94c0*/  IMAD R23, R28, UR11, R23 ;  /* 0x0000000b1c177c24 */ /* 0x000fc4000f8e0217 */
[-C--:B-1----:R-:W-:Y:S01]  /*94d0*/  FMUL.FTZ R15, R15, R10.reuse ;  /* 0x0000000a0f0f7220 */ /* 0x082fe20000410000 */
        /* <DEDUP_REMOVED lines=8> */
[----:B------:R-:W-:-:S03]  /*9560*/  IMAD.IADD R23, R15, 0x1, R23 ;  /* 0x000000010f177824 */ /* 0x000fc600078e0217 */
[----:B------:R-:W1:Y:S01]  /*9570*/  MUFU.EX2 R17, R17 ;  /* 0x0000001100117308 */ /* 0x000e620000000800 */
[----:B0-----:R-:W-:Y:S01]  /*9580*/  FADD.FTZ R12, R16, 1 ;  /* 0x3f800000100c7421 */ /* 0x001fe20000010000 */
[----:B--2---:R-:W-:Y:S01]  /*9590*/  LEA R16, P3, R14, UR4, 0x1 ;  /* 0x000000040e107c11 */ /* 0x004fe2000f8608ff */
[----:B-1----:R-:W-:-:S03]  /*95a0*/  FADD.FTZ R22, R17, 1 ;  /* 0x3f80000011167421 */ /* 0x002fc60000010000 */
[----:B------:R-:W-:Y:S01]  /*95b0*/  LEA.HI.X R17, R14, UR5, R23, 0x1, P3 ;  /* 0x000000050e117c11 */ /* 0x000fe200098f0c17 */
[----:B------:R-:W0:Y:S08]  /*95c0*/  MUFU.RCP R12, R12 ;  /* 0x0000000c000c7308 */ /* 0x000e300000001000 */
[----:B------:R-:W1:Y:S01]  /*95d0*/  MUFU.RCP R22, R22 ;  /* 0x0000001600167308 */ /* 0x000e620000001000 */
[----:B0-----:R-:W-:Y:S01]  /*95e0*/  FMUL.FTZ R15, R29, R12 ;  /* 0x0000000c1d0f7220 */ /* 0x001fe20000410000 */
[----:B-1----:R-:W-:-:S05]  /*95f0*/  FMUL.FTZ R24, R31, R22 ;  /* 0x000000161f187220 */ /* 0x002fca0000410000 */
[----:B------:R-:W-:-:S05]  /*9600*/  F2FP.F16.F32.PACK_AB R15, R24, R15 ;  /* 0x0000000f180f723e */ /* 0x000fca00000000ff */
[----:B------:R3:W-:Y:S02]  /*9610*/  STG.E desc[UR6][R16.64], R15 ;  /* 0x0000000f10007986 */ /* 0x0007e4000c101906 */
.L_x_2899:
[----:B0-2---:R-:W-:Y:S05]  /*9620*/  BSYNC.RECONVERGENT B0 ;  /* 0x0000000000007941 */ /* 0x005fea0003800200 */
.L_x_2898:
[----:B------:R-:W-:Y:S04]  /*9630*/  BSSY.RECONVERGENT B0, `(.L_x_2900) ;  /* 0x000001e000007945 */ /* 0x000fe80003800200 */
[----:B------:R-:W-:Y:S05]  /*9640*/  @P1 BRA `(.L_x_2901) ;  /* 0x0000000000701947 */ /* 0x000fea0003800000 */
[--C-:B---3-5:R-:W-:Y:S01]  /*9650*/  HADD2.F32 R15, -RZ, R25.reuse.H0_H0 ;  /* 0x20000019ff0f7230 */ /* 0x128fe20000004100 */
[----:B------:R-:W-:Y:S01]  /*9660*/  MOV R14, R84 ;  /* 0x00000054000e7202 */ /* 0x000fe20000000f00 */
[----:B------:R-:W-:Y:S02]  /*9670*/  HADD2.F32 R25, -RZ, R25.H1_H1 ;  /* 0x30000019ff197230 */ /* 0x000fe40000004100 */
[----:B------:R-:W-:Y:S02]  /*9680*/  IMAD R23, R32, UR10, RZ ;  /* 0x0000000a20177c24 */ /* 0x000fe4000f8e02ff */
[C---:B------:R-:W-:Y:S01]  /*9690*/  FADD.FTZ R15, -R6.reuse, R15 ;  /* 0x0000000f060f7221 */ /* 0x040fe20000010100 */
[----:B------:R-:W-:Y:S01]  /*96a0*/  FADD.FTZ R25, -R6, R25 ;  /* 0x0000001906197221 */ /* 0x000fe20000010100 */
[----:B------:R-:W-:Y:S02]  /*96b0*/  IMAD R23, R30, UR11, R23 ;  /* 0x0000000b1e177c24 */ /* 0x000fe4000f8e0217 */
[-C--:B-1----:R-:W-:Y:S01]  /*96c0*/  FMUL.FTZ R15, R15, R10.reuse ;  /* 0x0000000a0f0f7220 */ /* 0x082fe20000410000 */
[----:B------:R-:W-:-:S03]  /*96d0*/  FMUL.FTZ R12, R25, R10 ;  /* 0x0000000a190c7220 */ /* 0x000fc60000410000 */
        /* <DEDUP_REMOVED lines=19> */
.L_x_2901:
[----:B------:R-:W-:Y:S05]  /*9810*/  BSYNC.RECONVERGENT B0 ;  /* 0x0000000000007941 */ /* 0x000fea0003800200 */
.L_x_2900:
[----:B------:R-:W-:Y:S04]  /*9820*/  BSSY.RECONVERGENT B0, `(.L_x_2902) ;  /* 0x000001e000007945 */ /* 0x000fe80003800200 */
[----:B------:R-:W-:Y:S05]  /*9830*/  @P4 BRA `(.L_x_2903) ;  /* 0x0000000000704947 */ /* 0x000fea0003800000 */
[--C-:B0--3-5:R-:W-:Y:S02]  /*9840*/  HADD2.F32 R15, -RZ, R26.reuse.H0_H0 ;  /* 0x2000001aff0f7230 */ /* 0x129fe40000004100 */
[----:B------:R-:W-:Y:S02]  /*9850*/  HADD2.F32 R17, -RZ, R26.H1_H1 ;  /* 0x3000001aff117230 */ /* 0x000fe40000004100 */
[----:B------:R-:W-:Y:S02]  /*9860*/  IMAD R23, R34, UR10, RZ ;  /* 0x0000000a22177c24 */ /* 0x000fe4000f8e02ff */
        /* <DEDUP_REMOVED lines=25> */
.L_x_2903:
[----:B------:R-:W-:Y:S05]  /*9a00*/  BSYNC.RECONVERGENT B0 ;  /* 0x0000000000007941 */ /* 0x000fea0003800200 */
.L_x_2902:
[----:B------:R-:W-:Y:S04]  /*9a10*/  BSSY.RECONVERGENT B0, `(.L_x_2904) ;  /* 0x000001e000007945 */ /* 0x000fe80003800200 */
[----:B------:R-:W-:Y:S05]  /*9a20*/  @P2 BRA `(.L_x_2905) ;  /* 0x0000000000702947 */ /* 0x000fea0003800000 */
[--C-:B0-23-5:R-:W-:Y:S02]  /*9a30*/  HADD2.F32 R15, -RZ, R27.reuse.H0_H0 ;  /* 0x2000001bff0f7230 */ /* 0x12dfe40000004100 */
        /* <DEDUP_REMOVED lines=8> */
[----:B------:R-:W-:-:S03]  /*9ac0*/  FFMA.FTZ R25, R19, R12, R21 ;  /* 0x0000000c13197223 */ /* 0x000fc60000010015 */
[----:B------:R-:W-:Y:S01]  /*9ad0*/  FMUL.FTZ R14, R23, -1.4426950216293334961 ;  /* 0xbfb8aa3b170e7820 */ /* 0x000fe20000410000 */
[----:B------:R-:W-:-:S05]  /*9ae0*/  FMUL.FTZ R15, R25, -1.4426950216293334961 ;  /* 0xbfb8aa3b190f7820 */ /* 0x000fca0000410000 */
[----:B------:R-:W0:Y:S04]  /*9af0*/  MUFU.EX2 R14, R14 ;  /* 0x0000000e000e7308 */ /* 0x000e280000000800 */
[----:B------:R-:W1:Y:S01]  /*9b00*/  MUFU.EX2 R15, R15 ;  /* 0x0000000f000f7308 */ /* 0x000e620000000800 */
[----:B0-----:R-:W-:Y:S01]  /*9b10*/  FADD.FTZ R12, R14, 1 ;  /* 0x3f8000000e0c7421 */ /* 0x001fe20000010000 */
[----:B------:R-:W-:Y:S01]  /*9b20*/  MOV R14, R84 ;  /* 0x00000054000e7202 */ /* 0x000fe20000000f00 */
[----:B-1----:R-:W-:Y:S01]  /*9b30*/  FADD.FTZ R16, R15, 1 ;  /* 0x3f8000000f107421 */ /* 0x002fe20000010000 */
[----:B------:R-:W-:-:S03]  /*9b40*/  IMAD.MOV.U32 R15, RZ, RZ, R87 ;  /* 0x000000ffff0f7224 */ /* 0x000fc600078e0057 */
[----:B------:R-:W0:Y:S01]  /*9b50*/  MUFU.RCP R12, R12 ;  /* 0x0000000c000c7308 */ /* 0x000e220000001000 */
[----:B------:R-:W-:-:S07]  /*9b60*/  IMAD.WIDE.U32 R8, R8, UR10, R14 ;  /* 0x0000000a08087c25 */ /* 0x000fce000f8e000e */
[----:B------:R-:W1:Y:S01]  /*9b70*/  MUFU.RCP R16, R16 ;  /* 0x0000001000107308 */ /* 0x000e620000001000 */
[----:B------:R-:W-:Y:S02]  /*9b80*/  IADD3 R17, PT, PT, R9, R17, RZ ;  /* 0x0000001109117210 */ /* 0x000fe40007ffe0ff */
[----:B------:R-:W-:-:S04]  /*9b90*/  LEA R14, P1, R8, UR4, 0x1 ;  /* 0x00000004080e7c11 */ /* 0x000fc8000f8208ff */
[----:B------:R-:W-:Y:S01]  /*9ba0*/  LEA.HI.X R15, R8, UR5, R17, 0x1, P1 ;  /* 0x00000005080f7c11 */ /* 0x000fe200088f0c11 */
[----:B0-----:R-:W-:Y:S01]  /*9bb0*/  FMUL.FTZ R9, R23, R12 ;  /* 0x0000000c17097220 */ /* 0x001fe20000410000 */
[----:B-1----:R-:W-:-:S05]  /*9bc0*/  FMUL.FTZ R22, R25, R16 ;  /* 0x0000001019167220 */ /* 0x002fca0000410000 */
[----:B------:R-:W-:-:S05]  /*9bd0*/  F2FP.F16.F32.PACK_AB R9, R22, R9 ;  /* 0x000000091609723e */ /* 0x000fca00000000ff */
[----:B------:R4:W-:Y:S02]  /*9be0*/  STG.E desc[UR6][R14.64], R9 ;  /* 0x000000090e007986 */ /* 0x0009e4000c101906 */
.L_x_2905:
[----:B------:R-:W-:Y:S05]  /*9bf0*/  BSYNC.RECONVERGENT B0 ;  /* 0x0000000000007941 */ /* 0x000fea0003800200 */
.L_x_2904:
[----:B------:R-:W-:Y:S05]  /*9c00*/  @P5 BRA `(.L_x_2906) ;  /* 0xfffffff400bc5947 */ /* 0x000fea000383ffff */
[----:B------:R-:W-:Y:S05]  /*9c10*/  BRA `(.L_x_2907) ;  /* 0x0000000c005c7947 */ /* 0x000fea0003800000 */
.L_x_2897:
[----:B------:R-:W2:Y:S01]  /*9c20*/  LDL.128 R24, [R1+0x10] ;  /* 0x0000100001187983 */ /* 0x000ea20000100c00 */
[----:B------:R-:W3:Y:S01]  /*9c30*/  LDCU.64 UR4, c[0x0][0x3e8] ;  /* 0x00007d00ff0477ac */ /* 0x000ee20008000a00 */
[----:B------:R-:W-:Y:S01]  /*9c40*/  SHF.R.S32.HI R9, RZ, 0x1f, R3 ;  /* 0x0000001fff097819 */ /* 0x000fe20000011403 */
[C---:B------:R-:W-:Y:S01]  /*9c50*/  VIADD R31, R3.reuse, 0x8 ;  /* 0x00000008031f7836 */ /* 0x040fe20000000000 */
[C---:B------:R-:W-:Y:S01]  /*9c60*/  IADD3 R33, PT, PT, R3.reuse, 0x10, RZ ;  /* 0x0000001003217810 */ /* 0x040fe20007ffe0ff */
[C---:B------:R-:W-:Y:S01]  /*9c70*/  VIADD R35, R3.reuse, 0x18 ;  /* 0x0000001803237836 */ /* 0x040fe20000000000 */
[----:B------:R-:W4:Y:S01]  /*9c80*/  LDCU.64 UR14, c[0x0][0x3e0] ;  /* 0x00007c00ff0e77ac */ /* 0x000f220008000a00 */
[----:B------:R-:W-:Y:S01]  /*9c90*/  BSSY.RECONVERGENT B0, `(.L_x_2908) ;  /* 0x0000038000007945 */ /* 0x000fe20003800200 */
[----:B------:R-:W-:Y:S02]  /*9ca0*/  SHF.R.S32.HI R12, RZ, 0x1f, R31 ;  /* 0x0000001fff0c7819 */ /* 0x000fe4000001141f */
[----:B------:R-:W-:Y:S01]  /*9cb0*/  SHF.R.S32.HI R22, RZ, 0x1f, R33 ;  /* 0x0000001fff167819 */ /* 0x000fe20000011421 */
[----:B------:R-:W0:Y:S01]  /*9cc0*/  LDCU.64 UR16, c[0x0][0x380] ;  /* 0x00007000ff1077ac */ /* 0x000e220008000a00 */
[----:B------:R-:W0:Y:S01]  /*9cd0*/  LDCU.64 UR12, c[0x0][0x3e8] ;  /* 0x00007d00ff0c77ac */ /* 0x000e220008000a00 */
[----:B---3--:R-:W-:-:S02]  /*9ce0*/  ISETP.GE.U32.AND P0, PT, R3, UR4, PT ;  /* 0x0000000403007c0c */ /* 0x008fc4000bf06070 */
[----:B------:R-:W-:Y:S02]  /*9cf0*/  ISETP.GE.U32.AND P2, PT, R31, UR4, PT ;  /* 0x000000041f007c0c */ /* 0x000fe4000bf46070 */
[----:B------:R-:W-:Y:S02]  /*9d00*/  ISETP.GE.AND.EX P0, PT, R9, UR5, PT, P0 ;  /* 0x0000000509007c0c */ /* 0x000fe4000bf06300 */
[----:B------:R-:W-:Y:S02]  /*9d10*/  ISETP.GE.AND.EX P2, PT, R12, UR5, PT, P2 ;  /* 0x000000050c007c0c */ /* 0x000fe4000bf46320 */
[----:B------:R-:W-:Y:S02]  /*9d20*/  ISETP.GE.U32.AND P3, PT, R33, UR4, PT ;  /* 0x0000000421007c0c */ /* 0x000fe4000bf66070 */
[----:B------:R-:W-:Y:S02]  /*9d30*/  ISETP.GE.U32.AND P1, PT, R35, UR4, PT ;  /* 0x0000000423007c0c */ /* 0x000fe4000bf26070 */
[----:B------:R-:W-:-:S05]  /*9d40*/  ISETP.GE.AND.EX P3, PT, R22, UR5, PT, P3 ;  /* 0x0000000516007c0c */ /* 0x000fca000bf66330 */
[----:B------:R-:W0:Y:S01]  /*9d50*/  @!P0 LDC.64 R14, c[0x0][0x3e0] ;  /* 0x0000f800ff0e8b82 */ /* 0x000e220000000a00 */
[----:B------:R-:W-:-:S07]  /*9d60*/  @!P0 IMAD.MOV.U32 R8, RZ, RZ, R84 ;  /* 0x000000ffff088224 */ /* 0x000fce00078e0054 */
[----:B------:R-:W3:Y:S01]  /*9d70*/  @!P0 LDC.64 R16, c[0x0][0x380] ;  /* 0x0000e000ff108b82 */ /* 0x000ee20000000a00 */
[----:B0-----:R-:W-:Y:S01]  /*9d80*/  @!P0 IMAD R0, R9, R14, RZ ;  /* 0x0000000e09008224 */ /* 0x001fe200078e02ff */
[----:B------:R-:W-:-:S03]  /*9d90*/  @!P0 MOV R9, R87 ;  /* 0x0000005700098202 */ /* 0x000fc60000000f00 */
[C---:B------:R-:W-:Y:S02]  /*9da0*/  @!P0 IMAD R29, R3.reuse, R15, R0 ;  /* 0x0000000f031d8224 */ /* 0x040fe400078e0200 */
[----:B------:R-:W-:-:S03]  /*9db0*/  @!P0 IMAD.WIDE.U32 R8, R3, R14, R8 ;  /* 0x0000000e03088225 */ /* 0x000fc600078e0008 */
[----:B---3--:R-:W-:Y:S02]  /*9dc0*/  @!P0 LEA R16, P4, R8, R16, 0x1 ;  /* 0x0000001008108211 */ /* 0x008fe400078808ff */
[----:B------:R-:W-:-:S04]  /*9dd0*/  @!P0 IADD3 R9, PT, PT, R9, R29, RZ ;  /* 0x0000001d09098210 */ /* 0x000fc80007ffe0ff */
[----:B------:R-:W-:Y:S01]  /*9de0*/  @!P0 LEA.HI.X R9, R8, R17, R9, 0x1, P4 ;  /* 0x0000001108098211 */ /* 0x000fe200020f0c09 */
[----:B------:R-:W-:Y:S02]  /*9df0*/  @!P0 IMAD.MOV.U32 R8, RZ, RZ, R16 ;  /* 0x000000ffff088224 */ /* 0x000fe400078e0010 */
[--C-:B--2---:R-:W-:Y:S02]  /*9e00*/  HADD2.F32 R15, -RZ, R24.reuse.H0_H0 ;  /* 0x20000018ff0f7230 */ /* 0x104fe40000004100 */
[----:B------:R-:W-:Y:S01]  /*9e10*/  HADD2.F32 R23, -RZ, R24.H1_H1 ;  /* 0x30000018ff177230 */ /* 0x000fe20000004100 */
[----:B------:R-:W-:Y:S02]  /*9e20*/  SHF.R.S32.HI R24, RZ, 0x1f, R35 ;  /* 0x0000001fff187819 */ /* 0x000fe40000011423 */
[C---:B------:R-:W-:Y:S02]  /*9e30*/  FADD.FTZ R15, -R6.reuse, R15 ;  /* 0x0000000f060f7221 */ /* 0x040fe40000010100 */
[----:B------:R-:W-:Y:S01]  /*9e40*/  FADD.FTZ R23, -R6, R23 ;  /* 0x0000001706177221 */ /* 0x000fe20000010100 */
[----:B------:R-:W-:Y:S01]  /*9e50*/  ISETP.GE.AND.EX P1, PT, R24, UR5, PT, P1 ;  /* 0x0000000518007c0c */ /* 0x000fe2000bf26310 */
[----:B-1----:R-:W-:-:S02]  /*9e60*/  FMUL.FTZ R15, R15, R10 ;  /* 0x0000000a0f0f7220 */ /* 0x002fc40000410000 */
[----:B------:R-:W-:Y:S02]  /*9e70*/  FMUL.FTZ R0, R23, R10 ;  /* 0x0000000a17007220 */ /* 0x000fe40000410000 */
[----:B-----5:R-:W-:Y:S02]  /*9e80*/  FFMA.FTZ R15, R18, R15, R20 ;  /* 0x0000000f120f7223 */ /* 0x020fe40000010014 */
[----:B------:R-:W-:-:S05]  /*9e90*/  FFMA.FTZ R0, R19, R0, R21 ;  /* 0x0000000013007223 */ /* 0x000fca0000010015 */
[----:B------:R-:W-:-:S05]  /*9ea0*/  @!P0 F2FP.F16.F32.PACK_AB R15, R0, R15 ;  /* 0x0000000f000f823e */ /* 0x000fca00000000ff */
[----:B------:R0:W-:Y:S01]  /*9eb0*/  @!P0 STG.E desc[UR6][R8.64], R15 ;  /* 0x0000000f08008986 */ /* 0x0001e2000c101906 */
[----:B----4-:R-:W-:Y:S05]  /*9ec0*/  @P2 BRA `(.L_x_2909) ;  /* 0x0000000000502947 */ /* 0x010fea0003800000 */
[----:B------:R-:W1:Y:S01]  /*9ed0*/  LDCU.64 UR8, c[0x0][0x3e0] ;  /* 0x00007c00ff0877ac */ /* 0x000e620008000a00 */
[--C-:B------:R-:W-:Y:S01]  /*9ee0*/  HADD2.F32 R17, -RZ, R25.reuse.H0_H0 ;  /* 0x20000019ff117230 */ /* 0x100fe20000004100 */
[----:B0-----:R-:W-:Y:S01]  /*9ef0*/  MOV R8, R84 ;  /* 0x0000005400087202 */ /* 0x001fe20000000f00 */
[----:B------:R-:W-:Y:S01]  /*9f00*/  HADD2.F32 R25, -RZ, R25.H1_H1 ;  /* 0x30000019ff197230 */ /* 0x000fe20000004100 */
[----:B------:R-:W0:Y:S01]  /*9f10*/  LDCU.64 UR10, c[0x0][0x380] ;  /* 0x00007000ff0a77ac */ /* 0x000e220008000a00 */
[----:B------:R-:W-:Y:S02]  /*9f20*/  IMAD.MOV.U32 R9, RZ, RZ, R87 ;  /* 0x000000ffff097224 */ /* 0x000fe400078e0057 */
[C---:B------:R-:W-:Y:S01]  /*9f30*/  FADD.FTZ R17, -R6.reuse, R17 ;  /* 0x0000001106117221 */ /* 0x040fe20000010100 */
[----:B------:R-:W-:-:S03]  /*9f40*/  FADD.FTZ R25, -R6, R25 ;  /* 0x0000001906197221 */ /* 0x000fc60000010100 */
[-C--:B------:R-:W-:Y:S01]  /*9f50*/  FMUL.FTZ R17, R17, R10.reuse ;  /* 0x0000000a11117220 */ /* 0x080fe20000410000 */
[----:B------:R-:W-:-:S04]  /*9f60*/  FMUL.FTZ R0, R25, R10 ;  /* 0x0000000a19007220 */ /* 0x000fc80000410000 */
[----:B------:R-:W-:Y:S01]  /*9f70*/  FFMA.FTZ R0, R19, R0, R21 ;  /* 0x0000000013007223 */ /* 0x000fe20000010015 */
[----:B-1----:R-:W-:Y:S02]  /*9f80*/  IMAD R12, R12, UR8, RZ ;  /* 0x000000080c0c7c24 */ /* 0x002fe4000f8e02ff */
[----:B------:R-:W-:-:S04]  /*9f90*/  IMAD.WIDE.U32 R14, R31, UR8, R8 ;  /* 0x000000081f0e7c25 */ /* 0x000fc8000f8e0008 */
[----:B------:R-:W-:Y:S01]  /*9fa0*/  IMAD R31, R31, UR9, R12 ;  /* 0x000000091f1f7c24 */ /* 0x000fe2000f8e020c */
[----:B0-----:R-:W-:-:S04]  /*9fb0*/  LEA R8, P2, R14, UR10, 0x1 ;  /* 0x0000000a0e087c11 */ /* 0x001fc8000f8408ff */
[----:B------:R-:W-:Y:S01]  /*9fc0*/  IADD3 R31, PT, PT, R15, R31, RZ ;  /* 0x0000001f0f1f7210 */ /* 0x000fe20007ffe0ff */
[----:B------:R-:W-:-:S03]  /*9fd0*/  FFMA.FTZ R15, R18, R17, R20 ;  /* 0x00000011120f7223 */ /* 0x000fc60000010014 */
[----:B------:R-:W-:Y:S02]  /*9fe0*/  LEA.HI.X R9, R14, UR11, R31, 0x1, P2 ;  /* 0x0000000b0e097c11 */ /* 0x000fe400090f0c1f */
[----:B------:R-:W-:-:S05]  /*9ff0*/  F2FP.F16.F32.PACK_AB R15, R0, R15 ;  /* 0x0000000f000f723e */ /* 0x000fca00000000ff */
[----:B------:R1:W-:Y:S02]  /*a000*/  STG.E desc[UR6][R8.64], R15 ;  /* 0x0000000f08007986 */ /* 0x0003e4000c101906 */
.L_x_2909:
[----:B------:R-:W-:Y:S05]  /*a010*/  BSYNC.RECONVERGENT B0 ;  /* 0x0000000000007941 */ /* 0x000fea0003800200 */
.L_x_2908:
[----:B------:R-:W-:Y:S04]  /*a020*/  BSSY.RECONVERGENT B0, `(.L_x_2910) ;  /* 0x0000016000007945 */ /* 0x000fe80003800200 */
[----:B------:R-:W-:Y:S05]  /*a030*/  @P3 BRA `(.L_x_2911) ;  /* 0x0000000000503947 */ /* 0x000fea0003800000 */
[----:B------:R-:W2:Y:S01]  /*a040*/  LDCU.64 UR8, c[0x0][0x3e0] ;  /* 0x00007c00ff0877ac */ /* 0x000ea20008000a00 */
[--C-:B------:R-:W-:Y:S01]  /*a050*/  HADD2.F32 R17, -RZ, R26.reuse.H0_H0 ;  /* 0x2000001aff117230 */ /* 0x100fe20000004100 */
[----:B01----:R-:W-:Y:S01]  /*a060*/  MOV R9, R87 ;  /* 0x0000005700097202 */ /* 0x003fe20000000f00 */
        /* <DEDUP_REMOVED lines=8> */
[----:B--2---:R-:W-:Y:S02]  /*a0f0*/  IMAD R22, R22, UR8, RZ ;  /* 0x0000000816167c24 */ /* 0x004fe4000f8e02ff */
[----:B------:R-:W-:-:S04]  /*a100*/  IMAD.WIDE.U32 R14, R33, UR8, R8 ;  /* 0x00000008210e7c25 */ /* 0x000fc8000f8e0008 */
[----:B------:R-:W-:Y:S01]  /*a110*/  IMAD R33, R33, UR9, R22 ;  /* 0x0000000921217c24 */ /* 0x000fe2000f8e0216 */
[----:B0-----:R-:W-:-:S03]  /*a120*/  LEA R8, P2, R14, UR10, 0x1 ;  /* 0x0000000a0e087c11 */ /* 0x001fc6000f8408ff */
[----:B------:R-:W-:Y:S02]  /*a130*/  IMAD.IADD R33, R15, 0x1, R33 ;  /* 0x000000010f217824 */ /* 0x000fe400078e0221 */
[----:B------:R-:W-:-:S03]  /*a140*/  FFMA.FTZ R15, R18, R17, R20 ;  /* 0x00000011120f7223 */ /* 0x000fc60000010014 */
[----:B------:R-:W-:Y:S02]  /*a150*/  LEA.HI.X R9, R14, UR11, R33, 0x1, P2 ;  /* 0x0000000b0e097c11 */ /* 0x000fe400090f0c21 */
[----:B------:R-:W-:-:S05]  /*a160*/  F2FP.F16.F32.PACK_AB R15, R0, R15 ;  /* 0x0000000f000f723e */ /* 0x000fca00000000ff */
[----:B------:R2:W-:Y:S02]  /*a170*/  STG.E desc[UR6][R8.64], R15 ;  /* 0x0000000f08007986 */ /* 0x0005e4000c101906 */
.L_x_2911:
[----:B------:R-:W-:Y:S05]  /*a180*/  BSYNC.RECONVERGENT B0 ;  /* 0x0000000000007941 */ /* 0x000fea0003800200 */
.L_x_2910:
[----:B------:R-:W-:Y:S04]  /*a190*/  BSSY.RECONVERGENT B0, `(.L_x_2912) ;  /* 0x0000016000007945 */ /* 0x000fe80003800200 */
[----:B------:R-:W-:Y:S05]  /*a1a0*/  @P1 BRA `(.L_x_2913) ;  /* 0x0000000000501947 */ /* 0x000fea0003800000 */
[----:B------:R-:W3:Y:S01]  /*a1b0*/  LDCU.64 UR4, c[0x0][0x3e0] ;  /* 0x00007c00ff0477ac */ /* 0x000ee20008000a00 */
[--C-:B------:R-:W-:Y:S01]  /*a1c0*/  HADD2.F32 R17, -RZ, R27.reuse.H0_H0 ;  /* 0x2000001bff117230 */ /* 0x100fe20000004100 */
[----:B012---:R-:W-:Y:S01]  /*a1d0*/  MOV R8, R84 ;  /* 0x0000005400087202 */ /* 0x007fe20000000f00 */
        /* <DEDUP_REMOVED lines=8> */
[----:B---3--:R-:W-:Y:S02]  /*a260*/  IMAD R24, R24, UR4, RZ ;  /* 0x0000000418187c24 */ /* 0x008fe4000f8e02ff */
        /* <DEDUP_REMOVED lines=8> */
.L_x_2913:
[----:B------:R-:W-:Y:S05]  /*a2f0*/  BSYNC.RECONVERGENT B0 ;  /* 0x0000000000007941 */ /* 0x000fea0003800200 */
.L_x_2912:
[----:B------:R-:W-:-:S07]  /*a300*/  IMAD.MOV.U32 R12, RZ, RZ, 0x4 ;  /* 0x00000004ff0c7424 */ /* 0x000fce00078e00ff */
.L_x_2920:
[----:B------:R-:W-:-:S06]  /*a310*/  LEA R24, R12, R7, 0x2 ;  /* 0x000000070c187211 */ /* 0x000fcc00078e10ff */
[----:B------:R-:W4:Y:S01]  /*a320*/  LDL.128 R24, [R24] ;  /* 0x0000000018187983 */ /* 0x000f220000100c00 */
[C---:B------:R-:W-:Y:S01]  /*a330*/  IMAD R23, R12.reuse, 0x8, R3 ;  /* 0x000000080c177824 */ /* 0x040fe200078e0203 */
[----:B------:R-:W-:Y:S01]  /*a340*/  IADD3 R12, PT, PT, R12, 0x4, RZ ;  /* 0x000000040c0c7810 */ /* 0x000fe20007ffe0ff */
[----:B------:R-:W-:Y:S03]  /*a350*/  BSSY.RECONVERGENT B0, `(.L_x_2914) ;  /* 0x0000038000007945 */ /* 0x000fe60003800200 */
[----:B------:R-:W-:Y:S02]  /*a360*/  ISETP.GE.U32.AND P1, PT, R23, UR12, PT ;  /* 0x0000000c17007c0c */ /* 0x000fe4000bf26070 */
[----:B------:R-:W-:Y:S02]  /*a370*/  SHF.R.S32.HI R29, RZ, 0x1f, R23 ;  /* 0x0000001fff1d7819 */ /* 0x000fe40000011417 */
[----:B------:R-:W-:-:S02]  /*a380*/  ISETP.NE.AND P5, PT, R12, 0x40, PT ;  /* 0x000000400c00780c */ /* 0x000fc40003fa5270 */
[----:B------:R-:W-:-:S13]  /*a390*/  ISETP.GE.AND.EX P1, PT, R29, UR13, PT, P1 ;  /* 0x0000000d1d007c0c */ /* 0x000fda000bf26310 */
[----:B------:R-:W5:Y:S01]  /*a3a0*/  @!P1 LDC.64 R30, c[0x0][0x3e0] ;  /* 0x0000f800ff1e9b82 */ /* 0x000f620000000a00 */
[----:B0123--:R-:W-:-:S07]  /*a3b0*/  @!P1 MOV R8, R84 ;  /* 0x0000005400089202 */ /* 0x00ffce0000000f00 */
[----:B------:R-:W0:Y:S01]  /*a3c0*/  @!P1 LDC.64 R32, c[0x0][0x380] ;  /* 0x0000e000ff209b82 */ /* 0x000e220000000a00 */
[----:B-----5:R-:W-:Y:S02]  /*a3d0*/  @!P1 IMAD R14, R29, R30, RZ ;  /* 0x0000001e1d0e9224 */ /* 0x020fe400078e02ff */
[----:B------:R-:W-:-:S05]  /*a3e0*/  VIADD R29, R23, 0x8 ;  /* 0x00000008171d7836 */ /* 0x000fca0000000000 */
[----:B------:R-:W-:Y:S01]  /*a3f0*/  ISETP.GE.U32.AND P3, PT, R29, UR12, PT ;  /* 0x0000000c1d007c0c */ /* 0x000fe2000bf66070 */
[--C-:B----4-:R-:W-:Y:S02]  /*a400*/  HADD2.F32 R9, -RZ, R24.reuse.H0_H0 ;  /* 0x20000018ff097230 */ /* 0x110fe40000004100 */
[----:B------:R-:W-:-:S03]  /*a410*/  HADD2.F32 R15, -RZ, R24.H1_H1 ;  /* 0x30000018ff0f7230 */ /* 0x000fc60000004100 */
[C---:B------:R-:W-:Y:S01]  /*a420*/  FADD.FTZ R17, -R6.reuse, R9 ;  /* 0x0000000906117221 */ /* 0x040fe20000010100 */
[----:B------:R-:W-:Y:S02]  /*a430*/  @!P1 IMAD.MOV.U32 R9, RZ, RZ, R87 ;  /* 0x000000ffff099224 */ /* 0x000fe400078e0057 */
[----:B------:R-:W-:Y:S01]  /*a440*/  FADD.FTZ R15, -R6, R15 ;  /* 0x0000000f060f7221 */ /* 0x000fe20000010100 */
[----:B------:R-:W-:Y:S01]  /*a450*/  FMUL.FTZ R17, R17, R10 ;  /* 0x0000000a11117220 */ /* 0x000fe20000410000 */
[----:B------:R-:W-:-:S04]  /*a460*/  @!P1 IMAD.WIDE.U32 R8, R23, R30, R8 ;  /* 0x0000001e17089225 */ /* 0x000fc800078e0008 */
[----:B------:R-:W-:Y:S01]  /*a470*/  FMUL.FTZ R0, R15, R10 ;  /* 0x0000000a0f007220 */ /* 0x000fe20000410000 */
[----:B------:R-:W-:Y:S01]  /*a480*/  FFMA.FTZ R17, R18, R17, R20 ;  /* 0x0000001112117223 */ /* 0x000fe20000010014 */
[----:B------:R-:W-:Y:S02]  /*a490*/  @!P1 IMAD R15, R23, R31, R14 ;  /* 0x0000001f170f9224 */ /* 0x000fe400078e020e */
[----:B------:R-:W-:Y:S01]  /*a4a0*/  FFMA.FTZ R16, R19, R0, R21 ;  /* 0x0000000013107223 */ /* 0x000fe20000010015 */
[----:B0-----:R-:W-:Y:S02]  /*a4b0*/  @!P1 LEA R14, P2, R8, R32, 0x1 ;  /* 0x00000020080e9211 */ /* 0x001fe400078408ff */
[----:B------:R-:W-:Y:S02]  /*a4c0*/  IADD3 R31, PT, PT, R23, 0x10, RZ ;  /* 0x00000010171f7810 */ /* 0x000fe40007ffe0ff */
[----:B------:R-:W-:Y:S02]  /*a4d0*/  @!P1 IADD3 R0, PT, PT, R9, R15, RZ ;  /* 0x0000000f09009210 */ /* 0x000fe40007ffe0ff */
[----:B------:R-:W-:-:S02]  /*a4e0*/  @!P1 F2FP.F16.F32.PACK_AB R9, R16, R17 ;  /* 0x000000111009923e */ /* 0x000fc400000000ff */
[----:B------:R-:W-:Y:S01]  /*a4f0*/  @!P1 LEA.HI.X R15, R8, R33, R0, 0x1, P2 ;  /* 0x00000021080f9211 */ /* 0x000fe200010f0c00 */
[----:B------:R-:W-:Y:S01]  /*a500*/  VIADD R33, R23, 0x18 ;  /* 0x0000001817217836 */ /* 0x000fe20000000000 */
[----:B------:R-:W-:Y:S02]  /*a510*/  SHF.R.S32.HI R0, RZ, 0x1f, R29 ;  /* 0x0000001fff007819 */ /* 0x000fe4000001141d */
[----:B------:R-:W-:Y:S01]  /*a520*/  ISETP.GE.U32.AND P4, PT, R31, UR12, PT ;  /* 0x0000000c1f007c0c */ /* 0x000fe2000bf86070 */
[----:B------:R0:W-:Y:S01]  /*a530*/  @!P1 STG.E desc[UR6][R14.64], R9 ;  /* 0x000000090e009986 */ /* 0x0001e2000c101906 */
[----:B------:R-:W-:Y:S02]  /*a540*/  ISETP.GE.AND.EX P3, PT, R0, UR13, PT, P3 ;  /* 0x0000000d00007c0c */ /* 0x000fe4000bf66330 */
[----:B------:R-:W-:Y:S02]  /*a550*/  ISETP.GE.U32.AND P2, PT, R33, UR12, PT ;  /* 0x0000000c21007c0c */ /* 0x000fe4000bf46070 */
[----:B------:R-:W-:-:S02]  /*a560*/  SHF.R.S32.HI R22, RZ, 0x1f, R31 ;  /* 0x0000001fff167819 */ /* 0x000fc4000001141f */
[----:B------:R-:W-:Y:S02]  /*a570*/  SHF.R.S32.HI R24, RZ, 0x1f, R33 ;  /* 0x0000001fff187819 */ /* 0x000fe40000011421 */
[----:B------:R-:W-:Y:S02]  /*a580*/  ISETP.GE.AND.EX P4, PT, R22, UR13, PT, P4 ;  /* 0x0000000d16007c0c */ /* 0x000fe4000bf86340 */
[----:B------:R-:W-:-:S03]  /*a590*/  ISETP.GE.AND.EX P2, PT, R24, UR13, PT, P2 ;  /* 0x0000000d18007c0c */ /* 0x000fc6000bf46320 */
[----:B0-----:R-:W-:Y:S10]  /*a5a0*/  @P3 BRA `(.L_x_2915) ;  /* 0x0000000000483947 */ /* 0x001ff40003800000 */
[--C-:B------:R-:W-:Y:S01]  /*a5b0*/  HADD2.F32 R15, -RZ, R25.reuse.H0_H0 ;  /* 0x20000019ff0f7230 */ /* 0x100fe20000004100 */
[----:B------:R-:W-:Y:S01]  /*a5c0*/  MOV R9, R87 ;  /* 0x0000005700097202 */ /* 0x000fe20000000f00 */
[----:B------:R-:W-:Y:S02]  /*a5d0*/  HADD2.F32 R25, -RZ, R25.H1_H1 ;  /* 0x30000019ff197230 */ /* 0x000fe40000004100 */
[----:B------:R-:W-:Y:S02]  /*a5e0*/  IMAD R0, R0, UR14, RZ ;  /* 0x0000000e00007c24 */ /* 0x000fe4000f8e02ff */
[C---:B------:R-:W-:Y:S01]  /*a5f0*/  FADD.FTZ R15, -R6.reuse, R15 ;  /* 0x0000000f060f7221 */ /* 0x040fe20000010100 */
[----:B------:R-:W-:Y:S02]  /*a600*/  IMAD.MOV.U32 R8, RZ, RZ, R84 ;  /* 0x000000ffff087224 */ /* 0x000fe400078e0054 */
[----:B------:R-:W-:Y:S01]  /*a610*/  FADD.FTZ R25, -R6, R25 ;  /* 0x0000001906197221 */ /* 0x000fe20000010100 */
[----:B------:R-:W-:-:S02]  /*a620*/  IMAD R17, R29, UR15, R0 ;  /* 0x0000000f1d117c24 */ /* 0x000fc4000f8e0200 */
[----:B------:R-:W-:Y:S01]  /*a630*/  FMUL.FTZ R15, R15, R10 ;  /* 0x0000000a0f0f7220 */ /* 0x000fe20000410000 */
[----:B------:R-:W-:-:S04]  /*a640*/  IMAD.WIDE.U32 R8, R29, UR14, R8 ;  /* 0x0000000e1d087c25 */ /* 0x000fc8000f8e0008 */
[----:B------:R-:W-:Y:S01]  /*a650*/  FMUL.FTZ R0, R25, R10 ;  /* 0x0000000a19007220 */ /* 0x000fe20000410000 */
[----:B------:R-:W-:Y:S01]  /*a660*/  FFMA.FTZ R16, R18, R15, R20 ;  /* 0x0000000f12107223 */ /* 0x000fe20000010014 */
[----:B------:R-:W-:Y:S01]  /*a670*/  IMAD.IADD R9, R9, 0x1, R17 ;  /* 0x0000000109097824 */ /* 0x000fe200078e0211 */
[----:B------:R-:W-:Y:S01]  /*a680*/  LEA R14, P1, R8, UR16, 0x1 ;  /* 0x00000010080e7c11 */ /* 0x000fe2000f8208ff */
[----:B------:R-:W-:-:S03]  /*a690*/  FFMA.FTZ R17, R19, R0, R21 ;  /* 0x0000000013117223 */ /* 0x000fc60000010015 */
[----:B------:R-:W-:Y:S02]  /*a6a0*/  LEA.HI.X R15, R8, UR17, R9, 0x1, P1 ;  /* 0x00000011080f7c11 */ /* 0x000fe400088f0c09 */
[----:B------:R-:W-:-:S05]  /*a6b0*/  F2FP.F16.F32.PACK_AB R9, R17, R16 ;  /* 0x000000101109723e */ /* 0x000fca00000000ff */
[----:B------:R0:W-:Y:S02]  /*a6c0*/  STG.E desc[UR6][R14.64], R9 ;  /* 0x000000090e007986 */ /* 0x0001e4000c101906 */
.L_x_2915:
[----:B------:R-:W-:Y:S05]  /*a6d0*/  BSYNC.RECONVERGENT B0 ;  /* 0x0000000000007941 */ /* 0x000fea0003800200 */
.L_x_2914:
[----:B------:R-:W-:Y:S04]  /*a6e0*/  BSSY.RECONVERGENT B0, `(.L_x_2916) ;  /* 0x0000014000007945 */ /* 0x000fe80003800200 */
[----:B------:R-:W-:Y:S05]  /*a6f0*/  @P4 BRA `(.L_x_2917) ;  /* 0x0000000000484947 */ /* 0x000fea0003800000 */
[--C-:B0-----:R-:W-:Y:S01]  /*a700*/  HADD2.F32 R15, -RZ, R26.reuse.H0_H0 ;  /* 0x2000001aff0f7230 */ /* 0x101fe20000004100 */
        /* <DEDUP_REMOVED lines=11> */
[----:B------:R-:W-:Y:S02]  /*a7c0*/  IADD3 R9, PT, PT, R9, R23, RZ ;  /* 0x0000001709097210 */ /* 0x000fe40007ffe0ff */
[----:B------:R-:W-:Y:S01]  /*a7d0*/  FFMA.FTZ R17, R19, R0, R21 ;  /* 0x0000000013117223 */ /* 0x000fe20000010015 */
[----:B------:R-:W-:-:S04]  /*a7e0*/  LEA R14, P1, R8, UR16, 0x1 ;  /* 0x00000010080e7c11 */ /* 0x000fc8000f8208ff */
[----:B------:R-:W-:Y:S02]  /*a7f0*/  LEA.HI.X R15, R8, UR17, R9, 0x1, P1 ;  /* 0x00000011080f7c11 */ /* 0x000fe400088f0c09 */
[----:B------:R-:W-:-:S05]  /*a800*/  F2FP.F16.F32.PACK_AB R9, R17, R16 ;  /* 0x000000101109723e */ /* 0x000fca00000000ff */
[----:B------:R1:W-:Y:S02]  /*a810*/  STG.E desc[UR6][R14.64], R9 ;  /* 0x000000090e007986 */ /* 0x0003e4000c101906 */
.L_x_2917:
[----:B------:R-:W-:Y:S05]  /*a820*/  BSYNC.RECONVERGENT B0 ;  /* 0x0000000000007941 */ /* 0x000fea0003800200 */
.L_x_2916:
[----:B------:R-:W-:Y:S04]  /*a830*/  BSSY.RECONVERGENT B0, `(.L_x_2918) ;  /* 0x0000014000007945 */ /* 0x000fe80003800200 */
[----:B------:R-:W-:Y:S05]  /*a840*/  @P2 BRA `(.L_x_2919) ;  /* 0x0000000000482947 */ /* 0x000fea0003800000 */
[--C-:B01----:R-:W-:Y:S01]  /*a850*/  HADD2.F32 R15, -RZ, R27.reuse.H0_H0 ;  /* 0x2000001bff0f7230 */ /* 0x103fe20000004100 */
        /* <DEDUP_REMOVED lines=17> */
.L_x_2919:
[----:B------:R-:W-:Y:S05]  /*a970*/  BSYNC.RECONVERGENT B0 ;  /* 0x0000000000007941 */ /* 0x000fea0003800200 */
.L_x_2918:
[----:B------:R-:W-:Y:S05]  /*a980*/  @P5 BRA `(.L_x_2920) ;  /* 0xfffffff800605947 */ /* 0x000fea000383ffff */
.L_x_2907:
[----:B------:R-:W0:Y:S01]  /*a990*/  LDCU UR4, c[0x0][0x3f8] ;  /* 0x00007f00ff0477ac */ /* 0x000e220008000800 */
[----:B------:R-:W-:Y:S02]  /*a9a0*/  IADD3 R5, PT, PT, R2, R5, RZ ;  /* 0x0000000502057210 */ /* 0x000fe40007ffe0ff */
[----:B------:R-:W-:Y:S01]  /*a9b0*/  IADD3 R13, PT, PT, R13, 0x1, RZ ;  /* 0x000000010d0d7810 */ /* 0x000fe20007ffe0ff */
[----:B------:R-:W0:Y:S02]  /*a9c0*/  LDCU UR5, c[0x0][0x3c8] ;  /* 0x00007900ff0577ac */ /* 0x000e240008000800 */
[----:B0-----:R-:W-:-:S06]  /*a9d0*/  UIMAD UR4, UR4, UR5, URZ ;  /* 0x00000005040472a4 */ /* 0x001fcc000f8e02ff */
[----:B------:R-:W-:-:S13]  /*a9e0*/  ISETP.GE.AND P1, PT, R5, UR4, PT ;  /* 0x0000000405007c0c */ /* 0x000fda000bf26270 */
[----:B------:R-:W-:Y:S05]  /*a9f0*/  @!P1 BRA `(.L_x_2921) ;  /* 0xffffff5800109947 */ /* 0x000fea000383ffff */
[----:B------:R-:W-:Y:S05]  /*aa00*/  EXIT ;  /* 0x000000000000794d */ /* 0x000fea0003800000 */
.L_x_2922:
        /* <DEDUP_REMOVED lines=15> */
.L_x_4787:


//--------------------- .text._Z35group_norm_nhwc_fwd_one_pass_kernelI11Fp16IOBf16WLi64ELi98ELi392EEv26Group_norm_nhwc_fwd_params --------------------------
	.section	.text._Z35group_norm_nhwc_fwd_one_pass_kernelI11Fp16IOBf16WLi64ELi98ELi392EEv26Group_norm_nhwc_fwd_params,"ax",@progbits
	.align	128
        .global         _Z35group_norm_nhwc_fwd_one_pass_kernelI11Fp16IOBf16WLi64ELi98ELi392EEv26Group_norm_nhwc_fwd_params
        .type           _Z35group_norm_nhwc_fwd_one_pass_kernelI11Fp16IOBf16WLi64ELi98ELi392EEv26Group_norm_nhwc_fwd_params,@function
        .size           _Z35group_norm_nhwc_fwd_one_pass_kernelI11Fp16IOBf16WLi64ELi98ELi392EEv26Group_norm_nhwc_fwd_params,(.L_x_4788 - _Z35group_norm_nhwc_fwd_one_pass_kernelI11Fp16IOBf16WLi64ELi98ELi392EEv26Group_norm_nhwc_fwd_params)
        .other          _Z35group_norm_nhwc_fwd_one_pass_kernelI11Fp16IOBf16WLi64ELi98ELi392EEv26Group_norm_nhwc_fwd_params,@"STO_CUDA_ENTRY STV_DEFAULT"
_Z35group_norm_nhwc_fwd_one_pass_kernelI11Fp16IOBf16WLi64ELi98ELi392EEv26Group_norm_nhwc_fwd_params:
.text._Z35group_norm_nhwc_fwd_one_pass_kernelI11Fp16IOBf16WLi64ELi98ELi392EEv26Group_norm_nhwc_fwd_params:
        /* <DEDUP_REMOVED lines=41> */
.L_x_2964:
        /* <DEDUP_REMOVED lines=10> */
[----:B------:R-:W-:Y:S02]  /*0330*/  ISETP.GE.AND.EX P5, PT, R9, UR5, PT, P5 ;  /* 0x0000000509007c0c */ /* 0x000fe4000bfa6350 */
[----:B------:R-:W-:Y:S02]  /*0340*/  IADD3 R43, PT, PT, R27, 0x28, RZ ;  /* 0x000000281b2b7810 */ /* 0x000fe40007ffe0ff */
[----:B------:R-:W-:Y:S02]  /*0350*/  ISETP.GE.U32.AND P4, PT, R48, UR4, PT ;  /* 0x0000000430007c0c */ /* 0x000fe4000bf86070 */
[----:B------:R-:W-:Y:S02]  /*0360*/  SHF.R.S32.HI R41, RZ, 0x1f, R43 ;  /* 0x0000001fff297819 */ /* 0x000fe4000001142b */
        /* <DEDUP_REMOVED lines=24> */
[----:B------:R-:W-:Y:S02]  /*04f0*/  ISETP.GE.U32.AND P1, PT, R50, UR4, PT ;  /* 0x0000000432007c0c */ /* 0x000fe4000bf26070 */
[----:B------:R-:W-:Y:S02]  /*0500*/  MOV R19, R17 ;  /* 0x0000001100137202 */ /* 0x000fe40000000f00 */
[----:B------:R-:W3:Y:S01]  /*0510*/  @!P6 LDC.64 R16, c[0x0][0x3e0] ;  /* 0x0000f800ff10eb82 */ /* 0x000ee20000000a00 */
[----:B------:R-:W-:Y:S02]  /*0520*/  ISETP.GE.AND.EX P1, PT, R11, UR5, PT, P1 ;  /* 0x000000050b007c0c */ /* 0x000fe4000bf26310 */
[----:B------:R-:W-:Y:S02]  /*0530*/  @!P3 IADD3 R19, PT, PT, -R19, RZ, RZ ;  /* 0x000000ff1313b210 */ /* 0x000fe40007ffe1ff */
[----:B------:R-:W-:-:S04]  /*0540*/  @!P2 LOP3.LUT R19, RZ, R23, RZ, 0x33, !PT ;  /* 0x00000017ff13a212 */ /* 0x000fc800078e33ff */
[----:B------:R-:W-:Y:S02]  /*0550*/  IADD3 R53, PT, PT, -R19, RZ, RZ ;  /* 0x000000ff13357210 */ /* 0x000fe40007ffe1ff */
[----:B------:R-:W-:-:S03]  /*0560*/  SHF.R.S32.HI R12, RZ, 0x1f, R19 ;  /* 0x0000001fff0c7819 */ /* 0x000fc60000011413 */
[----:B------:R-:W-:Y:S01]  /*0570*/  IMAD R53, R23, R53, R8 ;  /* 0x0000003517357224 */ /* 0x000fe200078e0208 */
[----:B------:R-:W4:Y:S01]  /*0580*/  @!P1 LDC.64 R36, c[0x0][0x390] ;  /* 0x0000e400ff249b82 */ /* 0x000f220000000a00 */
[----:B-1----:R-:W-:Y:S02]  /*0590*/  IMAD R12, R12, UR8, RZ ;  /* 0x000000080c0c7c24 */ /* 0x002fe4000f8e02ff */
[----:B------:R-:W-:Y:S02]  /*05a0*/  IMAD R53, R53, 0x62, RZ ;  /* 0x0000006235357824 */ /* 0x000fe400078e02ff */
[----:B------:R-:W-:-:S03]  /*05b0*/  IMAD R59, R19, UR9, R12 ;  /* 0x00000009133b7c24 */ /* 0x000fc6000f8e020c */
[----:B------:R-:W-:Y:S01]  /*05c0*/  IADD3 R56, P2, PT, R53, R56, RZ ;  /* 0x0000003835387210 */ /* 0x000fe20007f5e0ff */
[----:B------:R-:W1:Y:S01]  /*05d0*/  @!P5 LDC.64 R22, c[0x0][0x3e0] ;  /* 0x0000f800ff16db82 */ /* 0x000e620000000a00 */
[----:B---3--:R-:W-:Y:S02]  /*05e0*/  @!P6 IMAD R12, R21, R16, RZ ;  /* 0x00000010150ce224 */ /* 0x008fe400078e02ff */
[----:B------:R-:W-:Y:S02]  /*05f0*/  LEA.HI.X.SX32 R57, R53, RZ, 0x1, P2 ;  /* 0x000000ff35397211 */ /* 0x000fe400010f0eff */
[----:B------:R-:W-:Y:S01]  /*0600*/  @!P6 IMAD R25, R27, R17, R12 ;  /* 0x000000111b19e224 */ /* 0x000fe200078e020c */
[----:B------:R-:W-:Y:S01]  /*0610*/  ISETP.GE.U32.AND P2, PT, R43, UR4, PT ;  /* 0x000000042b007c0c */ /* 0x000fe2000bf46070 */
[----:B------:R-:W-:Y:S01]  /*0620*/  IMAD.WIDE.U32 R56, R19, UR8, R56 ;  /* 0x0000000813387c25 */ /* 0x000fe2000f8e0038 */
[----:B------:R-:W3:Y:S02]  /*0630*/  @!P5 LDC.64 R20, c[0x0][0x390] ;  /* 0x0000e400ff14db82 */ /* 0x000ee40000000a00 */
[----:B------:R-:W-:-:S02]  /*0640*/  ISETP.GE.AND.EX P2, PT, R41, UR5, PT, P2 ;  /* 0x0000000529007c0c */ /* 0x000fc4000bf46320 */
[----:B------:R-:W-:Y:S02]  /*0650*/  IADD3 R59, PT, PT, R57, R59, RZ ;  /* 0x0000003b393b7210 */ /* 0x000fe40007ffe0ff */
[----:B------:R-:W-:Y:S02]  /*0660*/  @!P6 MOV R58, R56 ;  /* 0x00000038003ae202 */ /* 0x000fe40000000f00 */
[----:B------:R-:W5:Y:S03]  /*0670*/  @!P1 LDC.64 R18, c[0x0][0x3e0] ;  /* 0x0000f800ff129b82 */ /* 0x000f660000000a00 */
[----:B------:R-:W-:-:S04]  /*0680*/  @!P6 IMAD.WIDE.U32 R16, R27, R16, R58 ;  /* 0x000000101b10e225 */ /* 0x000fc800078e003a */
[----:B-1----:R-:W-:Y:S01]  /*0690*/  @!P5 IMAD R14, R9, R22, RZ ;  /* 0x00000016090ed224 */ /* 0x002fe200078e02ff */
[----:B------:R-:W-:Y:S02]  /*06a0*/  @!P6 IADD3 R12, PT, PT, R17, R25, RZ ;  /* 0x00000019110ce210 */ /* 0x000fe40007ffe0ff */
[----:B0-----:R-:W-:Y:S01]  /*06b0*/  @!P6 LEA R28, P3, R16, R28, 0x1 ;  /* 0x0000001c101ce211 */ /* 0x001fe200078608ff */
[----:B------:R-:W-:Y:S01]  /*06c0*/  @!P5 IMAD R25, R52, R23, R14 ;  /* 0x000000173419d224 */ /* 0x000fe200078e020e */
[----:B------:R-:W-:Y:S02]  /*06d0*/  @!P5 MOV R17, R59 ;  /* 0x0000003b0011d202 */ /* 0x000fe40000000f00 */
[----:B------:R-:W-:Y:S02]  /*06e0*/  @!P6 LEA.HI.X R29, R16, R29, R12, 0x1, P3 ;  /* 0x0000001d101de211 */ /* 0x000fe400018f0c0c */
[----:B------:R-:W-:Y:S02]  /*06f0*/  ISETP.GE.U32.AND P3, PT, R46, UR4, PT ;  /* 0x000000042e007c0c */ /* 0x000fe4000bf66070 */
[----:B------:R-:W-:-:S02]  /*0700*/  @!P5 MOV R16, R56 ;  /* 0x000000380010d202 */ /* 0x000fc40000000f00 */
[----:B------:R-:W-:Y:S02]  /*0710*/  ISETP.GE.AND.EX P3, PT, R15, UR5, PT, P3 ;  /* 0x000000050f007c0c */ /* 0x000fe4000bf66330 */
[----:B------:R-:W-:Y:S01]  /*0720*/  MOV R14, RZ ;  /* 0x000000ff000e7202 */ /* 0x000fe20000000f00 */
[----:B------:R-:W-:Y:S02]  /*0730*/  @!P5 IMAD.WIDE.U32 R22, R52, R22, R16 ;  /* 0x000000163416d225 */ /* 0x000fe400078e0010 */
[----:B------:R-:W0:Y:S02]  /*0740*/  @!P2 LDC.64 R16, c[0x0][0x3e0] ;  /* 0x0000f800ff10ab82 */ /* 0x000e240000000a00 */
[----:B-----5:R-:W-:Y:S01]  /*0750*/  @!P1 IMAD R12, R11, R18, RZ ;  /* 0x000000120b0c9224 */ /* 0x020fe200078e02ff */
[----:B------:R1:W5:Y:S01]  /*0760*/  @!P6 LDG.E R14, desc[UR6][R28.64] ;  /* 0x000000061c0ee981 */ /* 0x000362000c1e1900 */
[----:B---3--:R-:W-:Y:S02]  /*0770*/  @!P5 LEA R20, P6, R22, R20, 0x1 ;  /* 0x000000141614d211 */ /* 0x008fe400078c08ff */
[----:B------:R-:W-:Y:S01]  /*0780*/  CS2R R38, SRZ ;  /* 0x0000000000267805 */ /* 0x000fe2000001ff00 */
[----:B------:R-:W-:Y:S01]  /*0790*/  @!P1 IMAD R45, R50, R19, R12 ;  /* 0x00000013322d9224 */ /* 0x000fe200078e020c */
[----:B------:R-:W-:Y:S01]  /*07a0*/  @!P5 IADD3 R12, PT, PT, R23, R25, RZ ;  /* 0x00000019170cd210 */ /* 0x000fe20007ffe0ff */
[----:B------:R-:W3:Y:S01]  /*07b0*/  @!P3 LDC.64 R26, c[0x0][0x3e0] ;  /* 0x0000f800ff1abb82 */ /* 0x000ee20000000a00 */
[----:B------:R-:W-:-:S02]  /*07c0*/  @!P1 MOV R24, R56 ;  /* 0x0000003800189202 */ /* 0x000fc40000000f00 */
[----:B------:R-:W-:Y:S02]  /*07d0*/  @!P1 MOV R25, R59 ;  /* 0x0000003b00199202 */ /* 0x000fe40000000f00 */
[----:B------:R-:W-:Y:S01]  /*07e0*/  @!P5 LEA.HI.X R21, R22, R21, R12, 0x1, P6 ;  /* 0x000000151615d211 */ /* 0x000fe200030f0c0c */
[----:B------:R-:W-:-:S03]  /*07f0*/  @!P1 IMAD.WIDE.U32 R18, R50, R18, R24 ;  /* 0x0000001232129225 */ /* 0x000fc600078e0018 */
[----:B------:R-:W3:Y:S01]  /*0800*/  @!P4 LDC.64 R24, c[0x0][0x390] ;  /* 0x0000e400ff18cb82 */ /* 0x000ee20000000a00 */
[----:B------:R3:W5:Y:S01]  /*0810*/  @!P5 LDG.E R39, desc[UR6][R20.64] ;  /* 0x000000061427d981 */ /* 0x000762000c1e1900 */
[----:B------:R-:W-:Y:S02]  /*0820*/  ISETP.GE.U32.AND P5, PT, R44, UR4, PT ;  /* 0x000000042c007c0c */ /* 0x000fe4000bfa6070 */
[----:B------:R-:W-:Y:S02]  /*0830*/  @!P1 IADD3 R12, PT, PT, R19, R45, RZ ;  /* 0x0000002d130c9210 */ /* 0x000fe40007ffe0ff */
[C---:B----4-:R-:W-:Y:S01]  /*0840*/  @!P1 LEA R36, P6, R18.reuse, R36, 0x1 ;  /* 0x0000002412249211 */ /* 0x050fe200078c08ff */
[----:B0-----:R-:W-:Y:S01]  /*0850*/  @!P2 IMAD R22, R41, R16, RZ ;  /* 0x000000102916a224 */ /* 0x001fe200078e02ff */
[----:B------:R-:W-:Y:S02]  /*0860*/  ISETP.GE.AND.EX P5, PT, R33, UR5, PT, P5 ;  /* 0x0000000521007c0c */ /* 0x000fe4000bfa6350 */
[----:B------:R-:W-:Y:S01]  /*0870*/  @!P1 LEA.HI.X R37, R18, R37, R12, 0x1, P6 ;  /* 0x0000002512259211 */ /* 0x000fe200030f0c0c */
[----:B------:R-:W-:Y:S01]  /*0880*/  @!P2 IMAD R17, R43, R17, R22 ;  /* 0x000000112b11a224 */ /* 0x000fe200078e0216 */
[----:B------:R-:W-:Y:S01]  /*0890*/  ISETP.GE.U32.AND P6, PT, R7, UR4, PT ;  /* 0x0000000407007c0c */ /* 0x000fe2000bfc6070 */
[----:B--2---:R-:W-:Y:S01]  /*08a0*/  @!P4 IMAD R12, R13, R30, RZ ;  /* 0x0000001e0d0cc224 */ /* 0x004fe200078e02ff */
[----:B------:R-:W-:Y:S01]  /*08b0*/  @!P4 MOV R22, R56 ;  /* 0x000000380016c202 */ /* 0x000fe20000000f00 */
[----:B------:R-:W0:Y:S01]  /*08c0*/  @!P3 LDC.64 R18, c[0x0][0x390] ;  /* 0x0000e400ff12bb82 */ /* 0x000e220000000a00 */
[----:B------:R-:W-:Y:S01]  /*08d0*/  @!P4 MOV R23, R59 ;  /* 0x0000003b0017c202 */ /* 0x000fe20000000f00 */
[----:B-1----:R-:W-:Y:S01]  /*08e0*/  @!P4 IMAD R29, R48, R31, R12 ;  /* 0x0000001f301dc224 */ /* 0x002fe200078e020c */
[----:B------:R-:W-:Y:S01]  /*08f0*/  ISETP.GE.AND.EX P6, PT, R35, UR5, PT, P6 ;  /* 0x0000000523007c0c */ /* 0x000fe2000bfc6360 */
[----:B---3--:R-:W-:-:S02]  /*0900*/  @!P3 IMAD R12, R15, R26, RZ ;  /* 0x0000001a0f0cb224 */ /* 0x008fc400078e02ff */
[----:B------:R-:W-:Y:S01]  /*0910*/  @!P4 IMAD.WIDE.U32 R30, R48, R30, R22 ;  /* 0x0000001e301ec225 */ /* 0x000fe200078e0016 */
[----:B------:R-:W-:Y:S01]  /*0920*/  MOV R41, RZ ;  /* 0x000000ff00297202 */ /* 0x000fe20000000f00 */
[----:B------:R-:W1:Y:S02]  /*0930*/  @!P2 LDC.64 R20, c[0x0][0x390] ;  /* 0x0000e400ff14ab82 */ /* 0x000e640000000a00 */
[----:B------:R-:W-:Y:S01]  /*0940*/  @!P3 IMAD R45, R46, R27, R12 ;  /* 0x0000001b2e2db224 */ /* 0x000fe200078e020c */
[----:B------:R-:W-:Y:S02]  /*0950*/  @!P4 IADD3 R12, PT, PT, R31, R29, RZ ;  /* 0x0000001d1f0cc210 */ /* 0x000fe40007ffe0ff */
[----:B------:R-:W-:Y:S01]  /*0960*/  @!P3 MOV R28, R56 ;  /* 0x00000038001cb202 */ /* 0x000fe20000000f00 */
[----:B------:R2:W3:Y:S01]  /*0970*/  @!P1 LDG.E R41, desc[UR6][R36.64] ;  /* 0x0000000624299981 */ /* 0x0004e2000c1e1900 */
[----:B------:R-:W-:Y:S01]  /*0980*/  @!P3 MOV R29, R59 ;  /* 0x0000003b001db202 */ /* 0x000fe20000000f00 */
[----:B------:R-:W4:Y:S01]  /*0990*/  @!P5 LDC.64 R22, c[0x0][0x3e0] ;  /* 0x0000f800ff16db82 */ /* 0x000f220000000a00 */
[----:B------:R-:W-:Y:S01]  /*09a0*/  @!P4 LEA R24, P1, R30, R24, 0x1 ;  /* 0x000000181e18c211 */ /* 0x000fe200078208ff */
[----:B------:R-:W-:-:S06]  /*09b0*/  @!P3 IMAD.WIDE.U32 R26, R46, R26, R28 ;  /* 0x0000001a2e1ab225 */ /* 0x000fcc00078e001c */
[----:B------:R-:W4:Y:S01]  /*09c0*/  @!P6 LDC.64 R28, c[0x0][0x3e0] ;  /* 0x0000f800ff1ceb82 */ /* 0x000f220000000a00 */
[----:B--2---:R-:W-:Y:S02]  /*09d0*/  @!P2 MOV R36, R56 ;  /* 0x000000380024a202 */ /* 0x004fe40000000f00 */
[----:B------:R-:W-:Y:S02]  /*09e0*/  @!P2 MOV R37, R59 ;  /* 0x0000003b0025a202 */ /* 0x000fe40000000f00 */
[----:B------:R-:W-:-:S03]  /*09f0*/  @!P4 LEA.HI.X R25, R30, R25, R12, 0x1, P1 ;  /* 0x000000191e19c211 */ /* 0x000fc600008f0c0c */
[----:B------:R-:W2:Y:S01]  /*0a00*/  @!P5 LDC.64 R30, c[0x0][0x390] ;  /* 0x0000e400ff1edb82 */ /* 0x000ea20000000a00 */
[----:B------:R-:W-:Y:S01]  /*0a10*/  @!P3 IADD3 R12, PT, PT, R27, R45, RZ ;  /* 0x0000002d1b0cb210 */ /* 0x000fe20007ffe0ff */
[----:B------:R-:W-:Y:S01]  /*0a20*/  @!P2 IMAD.WIDE.U32 R36, R43, R16, R36 ;  /* 0x000000102b24a225 */ /* 0x000fe200078e0024 */
[C---:B0-----:R-:W-:Y:S01]  /*0a30*/  @!P3 LEA R18, P1, R26.reuse, R18, 0x1 ;  /* 0x000000121a12b211 */ /* 0x041fe200078208ff */
[----:B------:R-:W3:Y:S01]  /*0a40*/  @!P4 LDG.E R38, desc[UR6][R24.64] ;  /* 0x000000061826c981 */ /* 0x000ee2000c1e1900 */
[----:B------:R-:W-:Y:S02]  /*0a50*/  MOV R45, RZ ;  /* 0x000000ff002d7202 */ /* 0x000fe40000000f00 */
[----:B------:R-:W-:Y:S02]  /*0a60*/  @!P3 LEA.HI.X R19, R26, R19, R12, 0x1, P1 ;  /* 0x000000131a13b211 */ /* 0x000fe400008f0c0c */
[----:B------:R-:W-:Y:S02]  /*0a70*/  @!P2 IADD3 R12, PT, PT, R37, R17, RZ ;  /* 0x00000011250ca210 */ /* 0x000fe40007ffe0ff */
[----:B------:R-:W0:Y:S01]  /*0a80*/  @!P6 LDC.64 R16, c[0x0][0x390] ;  /* 0x0000e400ff10eb82 */ /* 0x000e220000000a00 */
[----:B------:R4:W3:Y:S01]  /*0a90*/  @!P3 LDG.E R45, desc[UR6][R18.64] ;  /* 0x00000006122db981 */ /* 0x0008e2000c1e1900 */
[----:B-1----:R-:W-:Y:S01]  /*0aa0*/  @!P2 LEA R20, P1, R36, R20, 0x1 ;  /* 0x000000142414a211 */ /* 0x002fe200078208ff */
[----:B----4-:R-:W-:-:S03]  /*0ab0*/  @!P5 IMAD R26, R33, R22, RZ ;  /* 0x00000016211ad224 */ /* 0x010fc600078e02ff */
[----:B------:R-:W-:Y:S01]  /*0ac0*/  @!P2 LEA.HI.X R21, R36, R21, R12, 0x1, P1 ;  /* 0x000000152415a211 */ /* 0x000fe200008f0c0c */
[C---:B------:R-:W-:Y:S01]  /*0ad0*/  @!P5 IMAD R27, R44.reuse, R23, R26 ;  /* 0x000000172c1bd224 */ /* 0x040fe200078e021a */
[----:B------:R-:W-:Y:S02]  /*0ae0*/  @!P5 MOV R18, R56 ;  /* 0x000000380012d202 */ /* 0x000fe40000000f00 */
[-C--:B------:R-:W-:Y:S01]  /*0af0*/  @!P5 MOV R19, R59.reuse ;  /* 0x0000003b0013d202 */ /* 0x080fe20000000f00 */
[----:B------:R-:W-:Y:S01]  /*0b00*/  @!P6 IMAD R12, R35, R28, RZ ;  /* 0x0000001c230ce224 */ /* 0x000fe200078e02ff */
[----:B------:R-:W-:Y:S01]  /*0b10*/  MOV R47, RZ ;  /* 0x000000ff002f7202 */ /* 0x000fe20000000f00 */
[----:B------:R-:W-:Y:S01]  /*0b20*/  @!P5 IMAD.WIDE.U32 R22, R44, R22, R18 ;  /* 0x000000162c16d225 */ /* 0x000fe200078e0012 */
[----:B------:R-:W-:Y:S02]  /*0b30*/  @!P6 MOV R18, R56 ;  /* 0x000000380012e202 */ /* 0x000fe40000000f00 */
[----:B------:R-:W-:Y:S01]  /*0b40*/  @!P6 MOV R19, R59 ;  /* 0x0000003b0013e202 */ /* 0x000fe20000000f00 */
[----:B------:R-:W-:Y:S01]  /*0b50*/  @!P6 IMAD R29, R7, R29, R12 ;  /* 0x0000001d071de224 */ /* 0x000fe200078e020c */
[----:B------:R-:W-:Y:S01]  /*0b60*/  @!P5 IADD3 R12, PT, PT, R23, R27, RZ ;  /* 0x0000001b170cd210 */ /* 0x000fe20007ffe0ff */
[----:B------:R1:W4:Y:S01]  /*0b70*/  @!P2 LDG.E R47, desc[UR6][R20.64] ;  /* 0x00000006142fa981 */ /* 0x000322000c1e1900 */
[----:B--2---:R-:W-:Y:S01]  /*0b80*/  @!P5 LEA R30, P1, R22, R30, 0x1 ;  /* 0x0000001e161ed211 */ /* 0x004fe200078208ff */
[----:B------:R-:W-:Y:S01]  /*0b90*/  @!P6 IMAD.WIDE.U32 R18, R7, R28, R18 ;  /* 0x0000001c0712e225 */ /* 0x000fe200078e0012 */
[----:B------:R-:W-:-:S02]  /*0ba0*/  MOV R49, RZ ;  /* 0x000000ff00317202 */ /* 0x000fc40000000f00 */
[----:B------:R-:W-:Y:S02]  /*0bb0*/  @!P5 LEA.HI.X R31, R22, R31, R12, 0x1, P1 ;  /* 0x0000001f161fd211 */ /* 0x000fe400008f0c0c */
[----:B------:R-:W-:Y:S02]  /*0bc0*/  @!P6 IADD3 R12, PT, PT, R19, R29, RZ ;  /* 0x0000001d130ce210 */ /* 0x000fe40007ffe0ff */
[C---:B0-----:R-:W-:Y:S01]  /*0bd0*/  @!P6 LEA R16, P1, R18.reuse, R16, 0x1 ;  /* 0x000000101210e211 */ /* 0x041fe200078208ff */
[----:B------:R-:W2:Y:S01]  /*0be0*/  @!P5 LDG.E R49, desc[UR6][R30.64] ;  /* 0x000000061e31d981 */ /* 0x000ea2000c1e1900 */
[----:B------:R-:W-:Y:S02]  /*0bf0*/  MOV R51, RZ ;  /* 0x000000ff00337202 */ /* 0x000fe40000000f00 */
[----:B------:R-:W-:-:S05]  /*0c00*/  @!P6 LEA.HI.X R17, R18, R17, R12, 0x1, P1 ;  /* 0x000000111211e211 */ /* 0x000fca00008f0c0c */
[----:B------:R0:W2:Y:S01]  /*0c10*/  @!P6 LDG.E R51, desc[UR6][R16.64] ;  /* 0x000000061033e981 */ /* 0x0000a2000c1e1900 */
[----:B------:R-:W-:-:S13]  /*0c20*/  ISETP.NE.AND P3, PT, R4, RZ, PT ;  /* 0x000000ff0400720c */ /* 0x000fda0003f65270 */
[----:B------:R-:W2:Y:S01]  /*0c30*/  @!P3 S2R R23, SR_CgaCtaId ;  /* 0x000000000017b919 */ /* 0x000ea20000008800 */
[--C-:B-----5:R-:W-:Y:S02]  /*0c40*/  HADD2.F32 R12, -RZ, R14.reuse.H0_H0 ;  /* 0x2000000eff0c7230 */ /* 0x120fe40000004100 */
[----:B------:R-:W-:-:S05]  /*0c50*/  HADD2.F32 R37, -RZ, R14.H1_H1 ;  /* 0x3000000eff257230 */ /* 0x000fca0000004100 */
[C---:B------:R-:W-:Y:S01]  /*0c60*/  FADD.FTZ R18, R12.reuse, R37 ;  /* 0x000000250c127221 */ /* 0x040fe20000010000 */
[----:B------:R-:W-:Y:S01]  /*0c70*/  FMUL.FTZ R19, R37, R37 ;  /* 0x0000002525137220 */ /* 0x000fe20000410000 */
[--C-:B------:R-:W-:Y:S02]  /*0c80*/  HADD2.F32 R14, -RZ, R39.reuse.H0_H0 ;  /* 0x20000027ff0e7230 */ /* 0x100fe40000004100 */
[----:B------:R-:W-:Y:S02]  /*0c90*/  HADD2.F32 R39, -RZ, R39.H1_H1 ;  /* 0x30000027ff277230 */ /* 0x000fe40000004100 */
[----:B------:R-:W-:Y:S01]  /*0ca0*/  FADD.FTZ R18, RZ, R18 ;  /* 0x00000012ff127221 */ /* 0x000fe20000010000 */
[----:B------:R-:W-:Y:S02]  /*0cb0*/  FFMA.FTZ R19, R12, R12, R19 ;  /* 0x0000000c0c137223 */ /* 0x000fe40000010013 */
[----:B-1----:R-:W-:Y:S01]  /*0cc0*/  FADD.FTZ R21, R14, R39 ;  /* 0x000000270e157221 */ /* 0x002fe20000010000 */
[----:B0-----:R-:W-:Y:S01]  /*0cd0*/  FMUL.FTZ R17, R39, R39 ;  /* 0x0000002727117220 */ /* 0x001fe20000410000 */
[----:B------:R-:W-:-:S02]  /*0ce0*/  FADD.FTZ R19, RZ, R19 ;  /* 0x00000013ff137221 */ /* 0x000fc40000010000 */
[----:B------:R-:W-:Y:S01]  /*0cf0*/  FADD.FTZ R18, R18, R21 ;  /* 0x0000001512127221 */ /* 0x000fe20000010000 */
[----:B------:R-:W-:-:S04]  /*0d00*/  FFMA.FTZ R16, R14, R14, R17 ;  /* 0x0000000e0e107223 */ /* 0x000fc80000010011 */
[----:B------:R-:W-:Y:S01]  /*0d10*/  FADD.FTZ R16, R19, R16 ;  /* 0x0000001013107221 */ /* 0x000fe20000010000 */
[--C-:B---3--:R-:W-:Y:S02]  /*0d20*/  HADD2.F32 R32, -RZ, R41.reuse.H0_H0 ;  /* 0x20000029ff207230 */ /* 0x108fe40000004100 */
[----:B------:R-:W-:-:S05]  /*0d30*/  HADD2.F32 R41, -RZ, R41.H1_H1 ;  /* 0x30000029ff297230 */ /* 0x000fca0000004100 */
[----:B------:R-:W-:Y:S01]  /*0d40*/  FMUL.FTZ R21, R41, R41 ;  /* 0x0000002929157220 */ /* 0x000fe20000410000 */
[----:B------:R-:W-:-:S03]  /*0d50*/  FADD.FTZ R17, R32, R41 ;  /* 0x0000002920117221 */ /* 0x000fc60000010000 */
[----:B------:R-:W-:Y:S01]  /*0d60*/  FFMA.FTZ R21, R32, R32, R21 ;  /* 0x0000002020157223 */ /* 0x000fe20000010015 */
[----:B------:R-:W-:Y:S01]  /*0d70*/  FADD.FTZ R17, R18, R17 ;  /* 0x0000001112117221 */ /* 0x000fe20000010000 */
[--C-:B------:R-:W-:Y:S02]  /*0d80*/  HADD2.F32 R43, -RZ, R38.reuse.H1_H1 ;  /* 0x30000026ff2b7230 */ /* 0x100fe40000004100 */
[----:B------:R-:W-:-:S03]  /*0d90*/  HADD2.F32 R34, -RZ, R38.H0_H0 ;  /* 0x20000026ff227230 */ /* 0x000fc60000004100 */
[----:B------:R-:W-:Y:S01]  /*0da0*/  FMUL.FTZ R19, R43, R43 ;  /* 0x0000002b2b137220 */ /* 0x000fe20000410000 */
[--C-:B------:R-:W-:Y:S02]  /*0db0*/  HADD2.F32 R36, -RZ, R45.reuse.H0_H0 ;  /* 0x2000002dff247230 */ /* 0x100fe40000004100 */
[----:B------:R-:W-:Y:S02]  /*0dc0*/  HADD2.F32 R45, -RZ, R45.H1_H1 ;  /* 0x3000002dff2d7230 */ /* 0x000fe40000004100 */
[----:B------:R-:W-:Y:S01]  /*0dd0*/  FADD.FTZ R16, R16, R21 ;  /* 0x0000001510107221 */ /* 0x000fe20000010000 */
[C---:B------:R-:W-:Y:S01]  /*0de0*/  FADD.FTZ R18, R34.reuse, R43 ;  /* 0x0000002b22127221 */ /* 0x040fe20000010000 */
[----:B------:R-:W-:Y:S01]  /*0df0*/  FFMA.FTZ R19, R34, R34, R19 ;  /* 0x0000002222137223 */ /* 0x000fe20000010013 */
[----:B------:R-:W-:Y:S02]  /*0e00*/  FMUL.FTZ R21, R45, R45 ;  /* 0x0000002d2d157220 */ /* 0x000fe40000410000 */
[----:B------:R-:W-:Y:S01]  /*0e10*/  FADD.FTZ R17, R17, R18 ;  /* 0x0000001211117221 */ /* 0x000fe20000010000 */
[----:B------:R-:W-:Y:S01]  /*0e20*/  FADD.FTZ R16, R16, R19 ;  /* 0x0000001310107221 */ /* 0x000fe20000010000 */
[C---:B------:R-:W-:Y:S01]  /*0e30*/  FADD.FTZ R18, R36.reuse, R45 ;  /* 0x0000002d24127221 */ /* 0x040fe20000010000 */
[----:B------:R-:W-:Y:S01]  /*0e40*/  FFMA.FTZ R21, R36, R36, R21 ;  /* 0x0000002424157223 */ /* 0x000fe20000010015 */
[----:B----4-:R-:W-:-:S02]  /*0e50*/  HADD2.F32 R38, -RZ, R47.H1_H1 ;  /* 0x3000002fff267230 */ /* 0x010fc40000004100 */
[----:B------:R-:W-:-:S03]  /*0e60*/  HADD2.F32 R47, -RZ, R47.H0_H0 ;  /* 0x2000002fff2f7230 */ /* 0x000fc60000004100 */
[----:B------:R-:W-:Y:S01]  /*0e70*/  FMUL.FTZ R20, R38, R38 ;  /* 0x0000002626147220 */ /* 0x000fe20000410000 */
[----:B--2---:R-:W-:-:S03]  /*0e80*/  HADD2.F32 R40, -RZ, R49.H1_H1 ;  /* 0x30000031ff287230 */ /* 0x004fc60000004100 */
[----:B------:R-:W-:Y:S01]  /*0e90*/  FFMA.FTZ R19, R47, R47, R20 ;  /* 0x0000002f2f137223 */ /* 0x000fe20000010014 */
[----:B------:R-:W-:Y:S02]  /*0ea0*/  HADD2.F32 R49, -RZ, R49.H0_H0 ;  /* 0x20000031ff317230 */ /* 0x000fe40000004100 */
[----:B------:R-:W-:Y:S01]  /*0eb0*/  FADD.FTZ R16, R16, R21 ;  /* 0x0000001510107221 */ /* 0x000fe20000010000 */
[----:B------:R-:W-:Y:S01]  /*0ec0*/  FADD.FTZ R17, R17, R18 ;  /* 0x0000001211117221 */ /* 0x000fe20000010000 */
[----:B------:R-:W-:Y:S01]  /*0ed0*/  FMUL.FTZ R20, R40, R40 ;  /* 0x0000002828147220 */ /* 0x000fe20000410000 */
[----:B------:R-:W-:Y:S01]  /*0ee0*/  FADD.FTZ R18, R47, R38 ;  /* 0x000000262f127221 */ /* 0x000fe20000010000 */
[----:B------:R-:W-:Y:S01]  /*0ef0*/  FADD.FTZ R19, R16, R19 ;  /* 0x0000001310137221 */ /* 0x000fe20000010000 */
[--C-:B------:R-:W-:Y:S02]  /*0f00*/  HADD2.F32 R42, -RZ, R51.reuse.H1_H1 ;  /* 0x30000033ff2a7230 */ /* 0x100fe40000004100 */
[----:B------:R-:W-:Y:S01]  /*0f10*/  FFMA.FTZ R20, R49, R49, R20 ;  /* 0x0000003131147223 */ /* 0x000fe20000010014 */
[----:B------:R-:W-:Y:S01]  /*0f20*/  FADD.FTZ R17, R17, R18 ;  /* 0x0000001211117221 */ /* 0x000fe20000010000 */
[----:B------:R-:W-:Y:S01]  /*0f30*/  FADD.FTZ R18, R49, R40 ;  /* 0x0000002831127221 */ /* 0x000fe20000010000 */
[----:B------:R-:W-:Y:S01]  /*0f40*/  HADD2.F32 R51, -RZ, R51.H0_H0 ;  /* 0x20000033ff337230 */ /* 0x000fe20000004100 */
[----:B------:R-:W-:Y:S01]  /*0f50*/  LOP3.LUT R16, R2, 0x3e0, RZ, 0xc0, !PT ;  /* 0x000003e002107812 */ /* 0x000fe200078ec0ff */
[----:B------:R-:W-:Y:S01]  /*0f60*/  FADD.FTZ R19, R19, R20 ;  /* 0x0000001413137221 */ /* 0x000fe20000010000 */
[----:B------:R-:W-:Y:S01]  /*0f70*/  FMUL.FTZ R20, R42, R42 ;  /* 0x0000002a2a147220 */ /* 0x000fe20000410000 */
        /* <DEDUP_REMOVED lines=38> */
[----:B------:R-:W-:Y:S02]  /*11e0*/  @!P3 LEA R23, R23, R22, 0x18 ;  /* 0x000000161717b211 */ /* 0x000fe400078ec0ff */
        /* <DEDUP_REMOVED lines=42> */
.L_x_2924:
[----:B------:R-:W-:Y:S05]  /*1490*/  BSYNC.RECONVERGENT B0 ;  /* 0x0000000000007941 */ /* 0x000fea0003800200 */
.L_x_2923:
        /* <DEDUP_REMOVED lines=26> */
.L_x_2927:
[----:B0-----:R-:W2:Y:S04]  /*1640*/  LDG.E.STRONG.GPU R18, desc[UR6][R16.64] ;  /* 0x0000000610127981 */ /* 0x001ea8000c1ef900 */
[----:B--2---:R-:W-:Y:S01]  /*1650*/  CCTL.IVALL ;  /* 0x00000000ff00798f */ /* 0x004fe20002000000 */
[----:B------:R-:W-:Y:S05]  /*1660*/  YIELD ;  /* 0x0000000000007946 */ /* 0x000fea0003800000 */
[----:B------:R-:W-:-:S13]  /*1670*/  ISETP.NE.AND P1, PT, R18, R25, PT ;  /* 0x000000191200720c */ /* 0x000fda0003f25270 */
[----:B------:R-:W-:Y:S05]  /*1680*/  @P1 BRA `(.L_x_2927) ;  /* 0xfffffffc00ec1947 */ /* 0x000fea000383ffff */
.L_x_2926:
        /* <DEDUP_REMOVED lines=14> */
.L_x_2929:
        /* <DEDUP_REMOVED lines=62> */
.L_x_2928:
        /* <DEDUP_REMOVED lines=36> */
.L_x_2930:
        /* <DEDUP_REMOVED lines=18> */
.L_x_2931:
        /* <DEDUP_REMOVED lines=9> */
.L_x_2932:
[----:B------:R-:W-:Y:S05]  /*1f40*/  BSYNC.RECONVERGENT B0 ;  /* 0x0000000000007941 */ /* 0x000fea0003800200 */
.L_x_2925:
        /* <DEDUP_REMOVED lines=70> */
.L_x_2936:
[----:B------:R-:W-:Y:S05]  /*23b0*/  BSYNC.RECONVERGENT B1 ;  /* 0x0000000000017941 */ /* 0x000fea0003800200 */
.L_x_2935:
        /* <DEDUP_REMOVED lines=20> */
.L_x_2938:
[----:B------:R-:W-:Y:S05]  /*2500*/  BSYNC.RECONVERGENT B1 ;  /* 0x0000000000017941 */ /* 0x000fea0003800200 */
.L_x_2937:
        /* <DEDUP_REMOVED lines=30> */
.L_x_2940:
[----:B------:R-:W-:Y:S05]  /*26f0*/  BSYNC.RECONVERGENT B1 ;  /* 0x0000000000017941 */ /* 0x000fea0003800200 */
.L_x_2939:
[----:B------:R-:W-:Y:S04]  /*2700*/  BSSY.RECONVERGENT B1, `(.L_x_2941) ;  /* 0x0000014000017945 */ /* 0x000fe80003800200 */
[----:B------:R-:W-:Y:S05]  /*2710*/  @P1 BRA `(.L_x_2942) ;  /* 0x0000000000481947 */ /* 0x000fea0003800000 */
[----:B------:R-:W3:Y:S01]  /*2720*/  LDCU.64 UR4, c[0x0][0x3e0] ;  /* 0x00007c00ff0477ac */ /* 0x000ee20008000a00 */
[----:B------:R-:W-:Y:S01]  /*2730*/  MOV R16, R56 ;  /* 0x0000003800107202 */ /* 0x000fe20000000f00 */
[--C-:B012---:R-:W-:Y:S01]  /*2740*/  FADD.FTZ R19, R34, -R22.reuse ;  /* 0x8000001622137221 */ /* 0x107fe20000010000 */
[----:B------:R-:W-:Y:S01]  /*2750*/  MOV R17, R59 ;  /* 0x0000003b00117202 */ /* 0x000fe20000000f00 */
        /* <DEDUP_REMOVED lines=14> */
.L_x_2942:
[----:B------:R-:W-:Y:S05]  /*2840*/  BSYNC.RECONVERGENT B1 ;  /* 0x0000000000017941 */ /* 0x000fea0003800200 */
.L_x_2941:
[----:B------:R-:W-:Y:S04]  /*2850*/  BSSY.RECONVERGENT B1, `(.L_x_2943) ;  /* 0x0000014000017945 */ /* 0x000fe80003800200 */
[----:B------:R-:W-:Y:S05]  /*2860*/  @P6 BRA `(.L_x_2944) ;  /* 0x0000000000486947 */ /* 0x000fea0003800000 */
[----:B------:R-:W4:Y:S01]  /*2870*/  LDCU.64 UR4, c[0x0][0x3e0] ;  /* 0x00007c00ff0477ac */ /* 0x000f220008000a00 */
[----:B------:R-:W-:Y:S01]  /*2880*/  MOV R16, R56 ;  /* 0x0000003800107202 */ /* 0x000fe20000000f00 */
[--C-:B0123--:R-:W-:Y:S01]  /*2890*/  FADD.FTZ R19, R36, -R22.reuse ;  /* 0x8000001624137221 */ /* 0x10ffe20000010000 */
[----:B------:R-:W-:Y:S01]  /*28a0*/  MOV R17, R59 ;  /* 0x0000003b00117202 */ /* 0x000fe20000000f00 */
        /* <DEDUP_REMOVED lines=14> */
.L_x_2944:
[----:B------:R-:W-:Y:S05]  /*2990*/  BSYNC.RECONVERGENT B1 ;  /* 0x0000000000017941 */ /* 0x000fea0003800200 */
.L_x_2943:
        /* <DEDUP_REMOVED lines=20> */
.L_x_2946:
[----:B------:R-:W-:Y:S05]  /*2ae0*/  BSYNC.RECONVERGENT B1 ;  /* 0x0000000000017941 */ /* 0x000fea0003800200 */
.L_x_2945:
        /* <DEDUP_REMOVED lines=17> */
[----:B------:R-:W-:Y:S02]  /*2c00*/  F2FP.F16.F32.PACK_AB R17, R12, R49 ;  /* 0x000000310c11723e */ /* 0x000fe400000000ff */
[----:B------:R-:W-:-:S05]  /*2c10*/  LEA.HI.X R19, R16, UR11, R21, 0x1, P1 ;  /* 0x0000000b10137c11 */ /* 0x000fca00088f0c15 */
[----:B------:R0:W-:Y:S02]  /*2c20*/  STG.E desc[UR6][R18.64], R17 ;  /* 0x0000001112007986 */ /* 0x0001e4000c101906 */
.L_x_2948:
[----:B------:R-:W-:Y:S05]  /*2c30*/  BSYNC.RECONVERGENT B1 ;  /* 0x0000000000017941 */ /* 0x000fea0003800200 */
.L_x_2947:
        /* <DEDUP_REMOVED lines=10> */
[----:B------:R-:W-:Y:S01]  /*2ce0*/  F2FP.F16.F32.PACK_AB R19, R26, R19 ;  /* 0x000000131a13723e */ /* 0x000fe200000000ff */
        /* <DEDUP_REMOVED lines=8> */
.L_x_2934:
        /* <DEDUP_REMOVED lines=37> */
.L_x_2951:
[----:B------:R-:W-:Y:S05]  /*2fc0*/  BSYNC.RECONVERGENT B1 ;  /* 0x0000000000017941 */ /* 0x000fea0003800200 */
.L_x_2950:
        /* <DEDUP_REMOVED lines=30> */
.L_x_2953:
[----:B------:R-:W-:Y:S05]  /*31b0*/  BSYNC.RECONVERGENT B1 ;  /* 0x0000000000017941 */ /* 0x000fea0003800200 */
.L_x_2952:
        /* <DEDUP_REMOVED lines=40> */
.L_x_2955:
[----:B------:R-:W-:Y:S05]  /*3440*/  BSYNC.RECONVERGENT B1 ;  /* 0x0000000000017941 */ /* 0x000fea0003800200 */
.L_x_2954:
[----:B------:R-:W-:Y:S04]  /*3450*/  BSSY.RECONVERGENT B1, `(.L_x_2956) ;  /* 0x000001e000017945 */ /* 0x000fe80003800200 */
[----:B------:R-:W-:Y:S05]  /*3460*/  @P1 BRA `(.L_x_2957) ;  /* 0x0000000000701947 */ /* 0x000fea0003800000 */
[--C-:B012---:R-:W-:Y:S01]  /*3470*/  FADD.FTZ R17, R34, -R22.reuse ;  /* 0x8000001622117221 */ /* 0x107fe20000010000 */
        /* <DEDUP_REMOVED lines=27> */
.L_x_2957:
[----:B------:R-:W-:Y:S05]  /*3630*/  BSYNC.RECONVERGENT B1 ;  /* 0x0000000000017941 */ /* 0x000fea0003800200 */
.L_x_2956:
[----:B------:R-:W-:Y:S04]  /*3640*/  BSSY.RECONVERGENT B1, `(.L_x_2958) ;  /* 0x000001e000017945 */ /* 0x000fe80003800200 */
[----:B------:R-:W-:Y:S05]  /*3650*/  @P6 BRA `(.L_x_2959) ;  /* 0x0000000000706947 */ /* 0x000fea0003800000 */
[--C-:B0123--:R-:W-:Y:S01]  /*3660*/  FADD.FTZ R17, R36, -R22.reuse ;  /* 0x8000001624117221 */ /* 0x10ffe20000010000 */
        /* <DEDUP_REMOVED lines=27> */
.L_x_2959:
[----:B------:R-:W-:Y:S05]  /*3820*/  BSYNC.RECONVERGENT B1 ;  /* 0x0000000000017941 */ /* 0x000fea0003800200 */
.L_x_2958:
        /* <DEDUP_REMOVED lines=28> */
[----:B------:R-:W-:-:S05]  /*39f0*/  F2FP.F16.F32.PACK_AB R21, R21, R12 ;  /* 0x0000000c1515723e */ /* 0x000fca00000000ff */
[----:B------:R0:W-:Y:S02]  /*3a00*/  STG.E desc[UR6][R18.64], R21 ;  /* 0x0000001512007986 */ /* 0x0001e4000c101906 */
.L_x_2961:
[----:B------:R-:W-:Y:S05]  /*3a10*/  BSYNC.RECONVERGENT B1 ;  /* 0x0000000000017941 */ /* 0x000fea0003800200 */
.L_x_2960:
        /* <DEDUP_REMOVED lines=30> */
.L_x_2963:
[----:B------:R-:W-:Y:S05]  /*3c00*/  BSYNC.RECONVERGENT B1 ;  /* 0x0000000000017941 */ /* 0x000fea0003800200 */
.L_x_2962:
        /* <DEDUP_REMOVED lines=28> */
.L_x_2949:
[----:B------:R-:W-:Y:S05]  /*3dd0*/  BSYNC.RECONVERGENT B0 ;  /* 0x0000000000007941 */ /* 0x000fea0003800200 */
.L_x_2933:
        /* <DEDUP_REMOVED lines=8> */
.L_x_2965:
        /* <DEDUP_REMOVED lines=10> */
.L_x_4788:


//--------------------- .text._Z35group_norm_nhwc_fwd_one_pass_kernelI11Fp16IOBf16WLi128ELi98ELi392EEv26Group_norm_nhwc_fwd_params --------------------------
	.section	.text._Z35group_norm_nhwc_fwd_one_pass_kernelI11Fp16IOBf16WLi128ELi98ELi392EEv26Group_norm_nhwc_fwd_params,"ax",@progbits
	.align	128
        .global         _Z35group_norm_nhwc_fwd_one_pass_kernelI11Fp16IOBf16WLi128ELi98ELi392EEv26Group_norm_nhwc_fwd_params
        .type           _Z35group_norm_nhwc_fwd_one_pass_kernelI11Fp16IOBf16WLi128ELi98ELi392EEv26Group_norm_nhwc_fwd_params,@function
        .size           _Z35group_norm_nhwc_fwd_one_pass_kernelI11Fp16IOBf16WLi128ELi98ELi392EEv26Group_norm_nhwc_fwd_params,(.L_x_4789 - _Z35group_norm_nhwc_fwd_one_pass_kernelI11Fp16IOBf16WLi128ELi98ELi392EEv26Group_norm_nhwc_fwd_params)
        .other          _Z35group_norm_nhwc_fwd_one_pass_kernelI11Fp16IOBf16WLi128ELi98ELi392EEv26Group_norm_nhwc_fwd_params,@"STO_CUDA_ENTRY STV_DEFAULT"
_Z35group_norm_nhwc_fwd_one_pass_kernelI11Fp16IOBf16WLi128ELi98ELi392EEv26Group_norm_nhwc_fwd_params:
.text._Z35group_norm_nhwc_fwd_one_pass_kernelI11Fp16IOBf16WLi128ELi98ELi392EEv26Group_norm_nhwc_fwd_params:
        /* <DEDUP_REMOVED lines=61> */
.L_x_3039:
[----:B0--34-:R-:W0:Y:S01]  /*03d0*/  LDC R45, c[0x0][0x3f8] ;  /* 0x0000fe00ff2d7b82 */ /* 0x019e220000000800 */
[----:B-1----:R-:W1:Y:S01]  /*03e0*/  LDCU.64 UR4, c[0x0][0x3e8] ;  /* 0x00007d00ff0477ac */ /* 0x002e620008000a00 */
[----:B------:R-:W-:Y:S02]  /*03f0*/  LOP3.LUT R103, R16, 0xffff, RZ, 0xc0, !PT ;  /* 0x0000ffff10677812 */ /* 0x000fe400078ec0ff */
[----:B------:R-:W-:Y:S01]  /*0400*/  MOV R67, RZ ;  /* 0x000000ff00437202 */ /* 0x000fe20000000f00 */
[----:B--2---:R-:W2:Y:S01]  /*0410*/  LDCU.64 UR8, c[0x0][0x3f0] ;  /* 0x00007e00ff0877ac */ /* 0x004ea20008000a00 */
[----:B-1----:R-:W-:Y:S02]  /*0420*/  ISETP.GE.U32.AND P5, PT, R92, UR4, PT ;  /* 0x000000045c007c0c */ /* 0x002fe4000bfa6070 */
[----:B------:R-:W-:Y:S02]  /*0430*/  ISETP.GE.U32.AND P4, PT, R80, UR4, PT ;  /* 0x0000000450007c0c */ /* 0x000fe4000bf86070 */
[----:B------:R-:W-:-:S02]  /*0440*/  ISETP.GE.AND.EX P5, PT, R3, UR5, PT, P5 ;  /* 0x0000000503007c0c */ /* 0x000fc4000bfa6350 */
[----:B0-----:R-:W-:Y:S02]  /*0450*/  IABS R39, R45 ;  /* 0x0000002d00277213 */ /* 0x001fe40000000000 */
        /* <DEDUP_REMOVED lines=65> */
[----:B------:R-:W-:-:S02]  /*0870*/  ISETP.GE.AND.EX P5, PT, R25, UR5, PT, P5 ;  /* 0x0000000519007c0c */ /* 0x000fc4000bfa6350 */
[----:B----4-:R-:W-:Y:S01]  /*0880*/  @!P1 MOV R48, R102 ;  /* 0x0000006600309202 */ /* 0x010fe20000000f00 */
[C---:B------:R-:W-:Y:S01]  /*0890*/  @!P1 IMAD R45, R88.reuse, R45, R20 ;  /* 0x0000002d582d9224 */ /* 0x040fe200078e0214 */
[----:B------:R-:W-:Y:S02]  /*08a0*/  @!P1 MOV R49, R105 ;  /* 0x0000006900319202 */ /* 0x000fe40000000f00 */
[----:B------:R-:W2:Y:S01]  /*08b0*/  @!P2 LDC.64 R40, c[0x0][0x390] ;  /* 0x0000e400ff28ab82 */ /* 0x000ea20000000a00 */
[----:B0-----:R-:W-:Y:S01]  /*08c0*/  @!P2 IMAD R18, R21, R36, RZ ;  /* 0x000000241512a224 */ /* 0x001fe200078e02ff */
[----:B------:R-:W-:Y:S01]  /*08d0*/  MOV R69, RZ ;  /* 0x000000ff00457202 */ /* 0x000fe20000000f00 */
[----:B------:R-:W-:-:S04]  /*08e0*/  @!P1 IMAD.WIDE.U32 R48, R88, R44, R48 ;  /* 0x0000002c58309225 */ /* 0x000fc800078e0030 */
[----:B------:R-:W-:Y:S01]  /*08f0*/  @!P2 IMAD R53, R82, R37, R18 ;  /* 0x000000255235a224 */ /* 0x000fe200078e0212 */
[----:B------:R-:W-:Y:S01]  /*0900*/  @!P1 IADD3 R18, PT, PT, R49, R45, RZ ;  /* 0x0000002d31129210 */ /* 0x000fe20007ffe0ff */
[----:B------:R0:W4:Y:S01]  /*0910*/  @!P3 LDG.E R69, desc[UR6][R46.64] ;  /* 0x000000062e45b981 */ /* 0x000122000c1e1900 */
[----:B------:R-:W2:Y:S01]  /*0920*/  @!P4 LDC.64 R44, c[0x0][0x390] ;  /* 0x0000e400ff2ccb82 */ /* 0x000ea20000000a00 */
[----:B------:R-:W-:Y:S02]  /*0930*/  @!P2 MOV R50, R102 ;  /* 0x000000660032a202 */ /* 0x000fe40000000f00 */
[----:B------:R-:W-:Y:S02]  /*0940*/  @!P2 MOV R51, R105 ;  /* 0x000000690033a202 */ /* 0x000fe40000000f00 */
[----:B------:R-:W-:Y:S01]  /*0950*/  ISETP.GE.U32.AND P3, PT, R76, UR4, PT ;  /* 0x000000044c007c0c */ /* 0x000fe2000bf66070 */
[----:B-1----:R-:W-:Y:S01]  /*0960*/  @!P4 IMAD R20, R23, R42, RZ ;  /* 0x0000002a1714c224 */ /* 0x002fe200078e02ff */
[----:B---3--:R-:W-:Y:S01]  /*0970*/  @!P1 LEA R38, P6, R48, R38, 0x1 ;  /* 0x0000002630269211 */ /* 0x008fe200078c08ff */
[----:B------:R-:W-:Y:S01]  /*0980*/  @!P2 IMAD.WIDE.U32 R50, R82, R36, R50 ;  /* 0x000000245232a225 */ /* 0x000fe200078e0032 */
[----:B------:R-:W-:Y:S01]  /*0990*/  ISETP.GE.AND.EX P3, PT, R27, UR5, PT, P3 ;  /* 0x000000051b007c0c */ /* 0x000fe2000bf66330 */
[----:B------:R-:W1:Y:S01]  /*09a0*/  @!P5 LDC.64 R36, c[0x0][0x3e0] ;  /* 0x0000f800ff24db82 */ /* 0x000e620000000a00 */
[----:B------:R-:W-:-:S02]  /*09b0*/  MOV R71, RZ ;  /* 0x000000ff00477202 */ /* 0x000fc40000000f00 */
[----:B0-----:R-:W-:Y:S02]  /*09c0*/  @!P4 MOV R46, R102 ;  /* 0x00000066002ec202 */ /* 0x001fe40000000f00 */
[----:B------:R-:W-:Y:S02]  /*09d0*/  @!P4 MOV R47, R105 ;  /* 0x00000069002fc202 */ /* 0x000fe40000000f00 */
[----:B------:R-:W-:Y:S02]  /*09e0*/  @!P1 LEA.HI.X R39, R48, R39, R18, 0x1, P6 ;  /* 0x0000002730279211 */ /* 0x000fe400030f0c12 */
[----:B------:R-:W-:Y:S02]  /*09f0*/  @!P2 IADD3 R18, PT, PT, R51, R53, RZ ;  /* 0x000000353312a210 */ /* 0x000fe40007ffe0ff */
[----:B--2---:R-:W-:Y:S01]  /*0a00*/  @!P2 LEA R48, P6, R50, R40, 0x1 ;  /* 0x000000283230a211 */ /* 0x004fe200078c08ff */
[C---:B------:R-:W-:Y:S01]  /*0a10*/  @!P4 IMAD R51, R80.reuse, R43, R20 ;  /* 0x0000002b5033c224 */ /* 0x040fe200078e0214 */
[----:B------:R-:W-:Y:S01]  /*0a20*/  MOV R73, RZ ;  /* 0x000000ff00497202 */ /* 0x000fe20000000f00 */
[----:B------:R-:W-:Y:S01]  /*0a30*/  @!P4 IMAD.WIDE.U32 R46, R80, R42, R46 ;  /* 0x0000002a502ec225 */ /* 0x000fe200078e002e */
[----:B------:R0:W2:Y:S01]  /*0a40*/  @!P1 LDG.E R71, desc[UR6][R38.64] ;  /* 0x0000000626479981 */ /* 0x0000a2000c1e1900 */
[----:B------:R-:W-:Y:S01]  /*0a50*/  @!P2 LEA.HI.X R49, R50, R41, R18, 0x1, P6 ;  /* 0x000000293231a211 */ /* 0x000fe200030f0c12 */
[----:B------:R-:W3:Y:S01]  /*0a60*/  @!P5 LDC.64 R42, c[0x0][0x390] ;  /* 0x0000e400ff2adb82 */ /* 0x000ee20000000a00 */
[----:B------:R-:W-:-:S02]  /*0a70*/  ISETP.GE.U32.AND P1, PT, R74, UR4, PT ;  /* 0x000000044a007c0c */ /* 0x000fc4000bf26070 */
[----:B------:R-:W-:Y:S01]  /*0a80*/  ISETP.GE.U32.AND P6, PT, R72, UR4, PT ;  /* 0x0000000448007c0c */ /* 0x000fe2000bfc6070 */
[----:B------:R3:W2:Y:S01]  /*0a90*/  @!P2 LDG.E R73, desc[UR6][R48.64] ;  /* 0x000000063049a981 */ /* 0x0006a2000c1e1900 */
[----:B------:R-:W-:-:S03]  /*0aa0*/  ISETP.GE.AND.EX P1, PT, R29, UR5, PT, P1 ;  /* 0x000000051d007c0c */ /* 0x000fc6000bf26310 */
[----:B------:R-:W3:Y:S01]  /*0ab0*/  @!P3 LDC.64 R40, c[0x0][0x3e0] ;  /* 0x0000f800ff28bb82 */ /* 0x000ee20000000a00 */
[----:B------:R-:W-:Y:S02]  /*0ac0*/  ISETP.GE.AND.EX P2, PT, R31, UR5, PT, P6 ;  /* 0x000000051f007c0c */ /* 0x000fe4000bf46360 */
[----:B------:R-:W-:Y:S02]  /*0ad0*/  @!P4 IADD3 R18, PT, PT, R47, R51, RZ ;  /* 0x000000332f12c210 */ /* 0x000fe40007ffe0ff */
[----:B------:R-:W-:-:S04]  /*0ae0*/  @!P4 LEA R50, P6, R46, R44, 0x1 ;  /* 0x0000002c2e32c211 */ /* 0x000fc800078c08ff */
[----:B------:R-:W-:Y:S01]  /*0af0*/  @!P4 LEA.HI.X R51, R46, R45, R18, 0x1, P6 ;  /* 0x0000002d2e33c211 */ /* 0x000fe200030f0c12 */
[----:B-1----:R-:W-:Y:S01]  /*0b00*/  @!P5 IMAD R20, R25, R36, RZ ;  /* 0x000000241914d224 */ /* 0x002fe200078e02ff */
[----:B------:R-:W1:Y:S01]  /*0b10*/  @!P3 LDC.64 R46, c[0x0][0x390] ;  /* 0x0000e400ff2ebb82 */ /* 0x000e620000000a00 */
[----:B------:R-:W-:Y:S02]  /*0b20*/  @!P5 MOV R44, R102 ;  /* 0x00000066002cd202 */ /* 0x000fe40000000f00 */
[----:B------:R-:W-:Y:S02]  /*0b30*/  @!P5 MOV R45, R105 ;  /* 0x00000069002dd202 */ /* 0x000fe40000000f00 */
[----:B------:R-:W-:Y:S01]  /*0b40*/  MOV R75, RZ ;  /* 0x000000ff004b7202 */ /* 0x000fe20000000f00 */
[C---:B------:R-:W-:Y:S02]  /*0b50*/  @!P5 IMAD R53, R78.reuse, R37, R20 ;  /* 0x000000254e35d224 */ /* 0x040fe400078e0214 */
[----:B0-----:R-:W0:Y:S01]  /*0b60*/  @!P1 LDC.64 R38, c[0x0][0x3e0] ;  /* 0x0000f800ff269b82 */ /* 0x001e220000000a00 */
[----:B------:R-:W-:-:S02]  /*0b70*/  @!P5 IMAD.WIDE.U32 R44, R78, R36, R44 ;  /* 0x000000244e2cd225 */ /* 0x000fc400078e002c */
[----:B------:R1:W2:Y:S01]  /*0b80*/  @!P4 LDG.E R75, desc[UR6][R50.64] ;  /* 0x00000006324bc981 */ /* 0x0002a2000c1e1900 */
[----:B------:R-:W-:Y:S02]  /*0b90*/  ISETP.GE.U32.AND P4, PT, R70, UR4, PT ;  /* 0x0000000446007c0c */ /* 0x000fe4000bf86070 */
[----:B------:R-:W-:Y:S02]  /*0ba0*/  @!P5 IADD3 R18, PT, PT, R45, R53, RZ ;  /* 0x000000352d12d210 */ /* 0x000fe40007ffe0ff */
[----:B------:R-:W0:Y:S01]  /*0bb0*/  @!P2 LDC.64 R36, c[0x0][0x3e0] ;  /* 0x0000f800ff24ab82 */ /* 0x000e220000000a00 */
[----:B---3--:R-:W-:Y:S01]  /*0bc0*/  @!P5 LEA R48, P6, R44, R42, 0x1 ;  /* 0x0000002a2c30d211 */ /* 0x008fe200078c08ff */
[----:B------:R-:W-:Y:S01]  /*0bd0*/  @!P3 IMAD R20, R27, R40, RZ ;  /* 0x000000281b14b224 */ /* 0x000fe200078e02ff */
[----:B------:R-:W-:Y:S02]  /*0be0*/  ISETP.GE.AND.EX P4, PT, R33, UR5, PT, P4 ;  /* 0x0000000521007c0c */ /* 0x000fe4000bf86340 */
[----:B------:R-:W-:-:S02]  /*0bf0*/  @!P3 MOV R52, R102 ;  /* 0x000000660034b202 */ /* 0x000fc40000000f00 */
[----:B------:R-:W-:Y:S02]  /*0c00*/  @!P3 MOV R53, R105 ;  /* 0x000000690035b202 */ /* 0x000fe40000000f00 */
[----:B------:R-:W-:Y:S02]  /*0c10*/  MOV R77, RZ ;  /* 0x000000ff004d7202 */ /* 0x000fe40000000f00 */
[----:B------:R-:W-:Y:S01]  /*0c20*/  @!P5 LEA.HI.X R49, R44, R43, R18, 0x1, P6 ;  /* 0x0000002b2c31d211 */ /* 0x000fe200030f0c12 */
[C---:B------:R-:W-:Y:S01]  /*0c30*/  @!P3 IMAD R43, R76.reuse, R41, R20 ;  /* 0x000000294c2bb224 */ /* 0x040fe200078e0214 */
[----:B------:R-:W3:Y:S01]  /*0c40*/  @!P1 LDC.64 R44, c[0x0][0x390] ;  /* 0x0000e400ff2c9b82 */ /* 0x000ee20000000a00 */
[----:B------:R-:W-:Y:S02]  /*0c50*/  @!P3 IMAD.WIDE.U32 R52, R76, R40, R52 ;  /* 0x000000284c34b225 */ /* 0x000fe400078e0034 */
[----:B------:R0:W2:Y:S01]  /*0c60*/  @!P5 LDG.E R77, desc[UR6][R48.64] ;  /* 0x00000006304dd981 */ /* 0x0000a2000c1e1900 */
[----:B------:R-:W-:-:S02]  /*0c70*/  ISETP.GE.U32.AND P5, PT, R10, UR4, PT ;  /* 0x000000040a007c0c */ /* 0x000fc4000bfa6070 */
[----:B------:R-:W-:Y:S02]  /*0c80*/  @!P3 IADD3 R18, PT, PT, R53, R43, RZ ;  /* 0x0000002b3512b210 */ /* 0x000fe40007ffe0ff */
[C---:B-1----:R-:W-:Y:S01]  /*0c90*/  @!P3 LEA R50, P6, R52.reuse, R46, 0x1 ;  /* 0x0000002e3432b211 */ /* 0x042fe200078c08ff */
[----:B------:R-:W1:Y:S01]  /*0ca0*/  @!P2 LDC.64 R40, c[0x0][0x390] ;  /* 0x0000e400ff28ab82 */ /* 0x000e620000000a00 */
        /* <DEDUP_REMOVED lines=17> */
[----:B------:R-:W1:Y:S01]  /*0dc0*/  @!P5 LDC.64 R36, c[0x0][0x3e0] ;  /* 0x0000f800ff24db82 */ /* 0x000e620000000a00 */
[----:B---3--:R-:W-:-:S02]  /*0dd0*/  @!P1 LEA R52, P6, R46, R44, 0x1 ;  /* 0x0000002c2e349211 */ /* 0x008fc400078c08ff */
[----:B------:R-:W-:-:S05]  /*0de0*/  ISETP.GE.AND.EX P3, PT, R57, UR5, PT, P3 ;  /* 0x0000000539007c0c */ /* 0x000fca000bf66330 */
[----:B------:R-:W3:Y:S01]  /*0df0*/  @!P4 LDC.64 R38, c[0x0][0x390] ;  /* 0x0000e400ff26cb82 */ /* 0x000ee20000000a00 */
[----:B------:R-:W-:Y:S02]  /*0e00*/  MOV R81, RZ ;  /* 0x000000ff00517202 */ /* 0x000fe40000000f00 */
[----:B------:R-:W-:Y:S01]  /*0e10*/  @!P1 LEA.HI.X R53, R46, R45, R18, 0x1, P6 ;  /* 0x0000002d2e359211 */ /* 0x000fe200030f0c12 */
[----:B0-----:R-:W-:Y:S01]  /*0e20*/  @!P4 IMAD R20, R33, R42, RZ ;  /* 0x0000002a2114c224 */ /* 0x001fe200078e02ff */
[----:B------:R-:W-:Y:S02]  /*0e30*/  @!P2 IADD3 R18, PT, PT, R49, R55, RZ ;  /* 0x000000373112a210 */ /* 0x000fe40007ffe0ff */
[----:B-1----:R-:W-:Y:S01]  /*0e40*/  @!P2 LEA R40, P6, R48, R40, 0x1 ;  /* 0x000000283028a211 */ /* 0x002fe200078c08ff */
[----:B------:R-:W0:Y:S01]  /*0e50*/  @!P5 LDC.64 R50, c[0x0][0x390] ;  /* 0x0000e400ff32db82 */ /* 0x000e220000000a00 */
[----:B------:R1:W2:Y:S01]  /*0e60*/  @!P1 LDG.E R81, desc[UR6][R52.64] ;  /* 0x0000000634519981 */ /* 0x0002a2000c1e1900 */
        /* <DEDUP_REMOVED lines=10> */
[----:B------:R1:W2:Y:S01]  /*0f10*/  @!P2 LDG.E R83, desc[UR6][R40.64] ;  /* 0x000000062853a981 */ /* 0x0002a2000c1e1900 */
[----:B------:R-:W-:Y:S01]  /*0f20*/  ISETP.GE.AND.EX P2, PT, R61, UR5, PT, P6 ;  /* 0x000000053d007c0c */ /* 0x000fe2000bf46360 */
[----:B------:R-:W-:Y:S01]  /*0f30*/  @!P5 IMAD R20, R35, R36, RZ ;  /* 0x000000242314d224 */ /* 0x000fe200078e02ff */
[----:B------:R-:W-:-:S02]  /*0f40*/  @!P4 IADD3 R18, PT, PT, R43, R47, RZ ;  /* 0x0000002f2b12c210 */ /* 0x000fc40007ffe0ff */
[----:B---3--:R-:W-:Y:S01]  /*0f50*/  @!P4 LEA R38, P6, R42, R38, 0x1 ;  /* 0x000000262a26c211 */ /* 0x008fe200078c08ff */
[----:B-1----:R-:W-:Y:S01]  /*0f60*/  @!P5 IMAD R53, R10, R37, R20 ;  /* 0x000000250a35d224 */ /* 0x002fe200078e0214 */
[----:B------:R-:W-:Y:S01]  /*0f70*/  MOV R89, RZ ;  /* 0x000000ff00597202 */ /* 0x000fe20000000f00 */
[----:B------:R-:W1:Y:S01]  /*0f80*/  @!P3 LDC.64 R46, c[0x0][0x390] ;  /* 0x0000e400ff2ebb82 */ /* 0x000e620000000a00 */
[----:B------:R-:W-:Y:S02]  /*0f90*/  @!P5 MOV R40, R102 ;  /* 0x000000660028d202 */ /* 0x000fe40000000f00 */
[----:B------:R-:W-:Y:S02]  /*0fa0*/  @!P5 MOV R41, R105 ;  /* 0x000000690029d202 */ /* 0x000fe40000000f00 */
[----:B------:R-:W-:-:S03]  /*0fb0*/  @!P4 LEA.HI.X R39, R42, R39, R18, 0x1, P6 ;  /* 0x000000272a27c211 */ /* 0x000fc600030f0c12 */
[----:B------:R-:W3:Y:S01]  /*0fc0*/  @!P1 LDC.64 R48, c[0x0][0x3e0] ;  /* 0x0000f800ff309b82 */ /* 0x000ee20000000a00 */
[----:B------:R-:W-:Y:S01]  /*0fd0*/  @!P5 IMAD.WIDE.U32 R36, R10, R36, R40 ;  /* 0x000000240a24d225 */ /* 0x000fe200078e0028 */
[----:B------:R0:W2:Y:S01]  /*0fe0*/  @!P4 LDG.E R89, desc[UR6][R38.64] ;  /* 0x000000062659c981 */ /* 0x0000a2000c1e1900 */
[----:B------:R-:W-:-:S03]  /*0ff0*/  ISETP.GE.U32.AND P4, PT, R14, UR4, PT ;  /* 0x000000040e007c0c */ /* 0x000fc6000bf86070 */
[----:B------:R-:W-:Y:S02]  /*1000*/  @!P5 IADD3 R18, PT, PT, R37, R53, RZ ;  /* 0x000000352512d210 */ /* 0x000fe40007ffe0ff */
        /* <DEDUP_REMOVED lines=14> */
[----:B------:R3:W2:Y:S01]  /*10f0*/  @!P5 LDG.E R91, desc[UR6][R50.64] ;  /* 0x00000006325bd981 */ /* 0x0006a2000c1e1900 */
        /* <DEDUP_REMOVED lines=8> */
[----:B------:R-:W-:-:S02]  /*1180*/  @!P1 IMAD R55, R12, R49, R20 ;  /* 0x000000310c379224 */ /* 0x000fc400078e0214 */
[----:B-----5:R-:W-:Y:S02]  /*1190*/  @!P2 IMAD R18, R61, R42, RZ ;  /* 0x0000002a3d12a224 */ /* 0x020fe400078e02ff */
        /* <DEDUP_REMOVED lines=12> */
[----:B------:R-:W2:Y:S01]  /*1260*/  @!P3 LDG.E R93, desc[UR6][R46.64] ;  /* 0x000000062e5db981 */ /* 0x000ea2000c1e1900 */
[----:B----4-:R-:W-:Y:S01]  /*1270*/  @!P4 IMAD R20, R63, R40, RZ ;  /* 0x000000283f14c224 */ /* 0x010fe200078e02ff */
[----:B------:R-:W-:Y:S02]  /*1280*/  @!P2 IADD3 R18, PT, PT, R43, R85, RZ ;  /* 0x000000552b12a210 */ /* 0x000fe40007ffe0ff */
[----:B------:R4:W2:Y:S01]  /*1290*/  @!P1 LDG.E R95, desc[UR6][R36.64] ;  /* 0x00000006245f9981 */ /* 0x0008a2000c1e1900 */
[----:B-1----:R-:W-:Y:S01]  /*12a0*/  @!P2 LEA R38, P3, R42, R38, 0x1 ;  /* 0x000000262a26a211 */ /* 0x002fe200078608ff */
[----:B------:R-:W-:Y:S01]  /*12b0*/  @!P4 IMAD R43, R14, R41, R20 ;  /* 0x000000290e2bc224 */ /* 0x000fe200078e0214 */
[----:B------:R-:W-:Y:S02]  /*12c0*/  MOV R97, RZ ;  /* 0x000000ff00617202 */ /* 0x000fe40000000f00 */
[----:B------:R-:W-:Y:S02]  /*12d0*/  @!P2 LEA.HI.X R39, R42, R39, R18, 0x1, P3 ;  /* 0x000000272a27a211 */ /* 0x000fe400018f0c12 */
[----:B----4-:R-:W-:-:S02]  /*12e0*/  @!P4 MOV R36, R102 ;  /* 0x000000660024c202 */ /* 0x010fc40000000f00 */
[-C--:B------:R-:W-:Y:S01]  /*12f0*/  @!P4 MOV R37, R105.reuse ;  /* 0x000000690025c202 */ /* 0x080fe20000000f00 */
[----:B---3--:R-:W-:Y:S01]  /*1300*/  @!P6 IMAD R18, R65, R44, RZ ;  /* 0x0000002c4112e224 */ /* 0x008fe200078e02ff */
[----:B------:R1:W3:Y:S01]  /*1310*/  @!P2 LDG.E R97, desc[UR6][R38.64] ;  /* 0x000000062661a981 */ /* 0x0002e2000c1e1900 */
[----:B------:R-:W-:Y:S01]  /*1320*/  @!P4 IMAD.WIDE.U32 R40, R14, R40, R36 ;  /* 0x000000280e28c225 */ /* 0x000fe200078e0024 */
[----:B------:R-:W-:Y:S02]  /*1330*/  @!P6 MOV R36, R102 ;  /* 0x000000660024e202 */ /* 0x000fe40000000f00 */
[----:B------:R-:W-:Y:S01]  /*1340*/  @!P6 MOV R37, R105 ;  /* 0x000000690025e202 */ /* 0x000fe20000000f00 */
[----:B------:R-:W-:Y:S01]  /*1350*/  @!P6 IMAD R45, R15, R45, R18 ;  /* 0x0000002d0f2de224 */ /* 0x000fe200078e0212 */
[----:B------:R-:W-:Y:S02]  /*1360*/  @!P4 IADD3 R18, PT, PT, R41, R43, RZ ;  /* 0x0000002b2912c210 */ /* 0x000fe40007ffe0ff */
[----:B-----5:R-:W-:Y:S01]  /*1370*/  @!P4 LEA R48, P1, R40, R48, 0x1 ;  /* 0x000000302830c211 */ /* 0x020fe200078208ff */
[----:B------:R-:W-:Y:S01]  /*1380*/  @!P6 IMAD.WIDE.U32 R36, R15, R44, R36 ;  /* 0x0000002c0f24e225 */ /* 0x000fe200078e0024 */
[----:B------:R-:W-:-:S02]  /*1390*/  MOV R99, RZ ;  /* 0x000000ff00637202 */ /* 0x000fc40000000f00 */
[----:B------:R-:W-:Y:S02]  /*13a0*/  @!P4 LEA.HI.X R49, R40, R49, R18, 0x1, P1 ;  /* 0x000000312831c211 */ /* 0x000fe400008f0c12 */
[----:B------:R-:W-:Y:S02]  /*13b0*/  @!P6 IADD3 R18, PT, PT, R37, R45, RZ ;  /* 0x0000002d2512e210 */ /* 0x000fe40007ffe0ff */
[C---:B0-----:R-:W-:Y:S01]  /*13c0*/  @!P6 LEA R50, P1, R36.reuse, R50, 0x1 ;  /* 0x000000322432e211 */ /* 0x041fe200078208ff */
[----:B------:R-:W4:Y:S01]  /*13d0*/  @!P4 LDG.E R99, desc[UR6][R48.64] ;  /* 0x000000063063c981 */ /* 0x000f22000c1e1900 */
        /* <DEDUP_REMOVED lines=8> */
[----:B------:R-:W-:Y:S01]  /*1460*/  FFMA.FTZ R37, R18, R18, R37 ;  /* 0x0000001212257223 */ /* 0x000fe20000010025 */
[--C-:B------:R-:W-:Y:S02]  /*1470*/  HADD2.F32 R20, -RZ, R69.reuse.H0_H0 ;  /* 0x20000045ff147230 */ /* 0x100fe40000004100 */
[----:B------:R-:W-:-:S05]  /*1480*/  HADD2.F32 R69, -RZ, R69.H1_H1 ;  /* 0x30000045ff457230 */ /* 0x000fca0000004100 */
[----:B-1----:R-:W-:Y:S01]  /*1490*/  FADD.FTZ R39, R20, R69 ;  /* 0x0000004514277221 */ /* 0x002fe20000010000 */
[----:B------:R-:W-:Y:S01]  /*14a0*/  FMUL.FTZ R41, R69, R69 ;  /* 0x0000004545297220 */ /* 0x000fe20000410000 */
[----:B------:R-:W-:Y:S02]  /*14b0*/  FADD.FTZ R37, RZ, R37 ;  /* 0x00000025ff257221 */ /* 0x000fe40000010000 */
[----:B------:R-:W-:Y:S01]  /*14c0*/  FADD.FTZ R39, R24, R39 ;  /* 0x0000002718277221 */ /* 0x000fe20000010000 */
[----:B------:R-:W-:-:S04]  /*14d0*/  FFMA.FTZ R26, R20, R20, R41 ;  /* 0x00000014141a7223 */ /* 0x000fc80000010029 */
[----:B------:R-:W-:Y:S01]  /*14e0*/  FADD.FTZ R37, R37, R26 ;  /* 0x0000001a25257221 */ /* 0x000fe20000010000 */
[--C-:B--2---:R-:W-:Y:S02]  /*14f0*/  HADD2.F32 R22, -RZ, R71.reuse.H0_H0 ;  /* 0x20000047ff167230 */ /* 0x104fe40000004100 */
[----:B------:R-:W-:Y:S02]  /*1500*/  HADD2.F32 R71, -RZ, R71.H1_H1 ;  /* 0x30000047ff477230 */ /* 0x000fe40000004100 */
[----:B------:R-:W-:-:S03]  /*1510*/  HADD2.F32 R24, -RZ, R73.H0_H0 ;  /* 0x20000049ff187230 */ /* 0x000fc60000004100 */
[----:B------:R-:W-:Y:S01]  /*1520*/  FADD.FTZ R28, R22, R71 ;  /* 0x00000047161c7221 */ /* 0x000fe20000010000 */
[----:B------:R-:W-:Y:S02]  /*1530*/  HADD2.F32 R73, -RZ, R73.H1_H1 ;  /* 0x30000049ff497230 */ /* 0x000fe40000004100 */
        /* <DEDUP_REMOVED lines=8> */
[----:B------:R-:W-:-:S02]  /*15c0*/  HADD2.F32 R26, -RZ, R75.H0_H0 ;  /* 0x2000004bff1a7230 */ /* 0x000fc40000004100 */
[----:B------:R-:W-:Y:S02]  /*15d0*/  HADD2.F32 R75, -RZ, R75.H1_H1 ;  /* 0x3000004bff4b7230 */ /* 0x000fe40000004100 */
[----:B------:R-:W-:-:S03]  /*15e0*/  FADD.FTZ R41, R30, R41 ;  /* 0x000000291e297221 */ /* 0x000fc60000010000 */
[----:B------:R-:W-:Y:S01]  /*15f0*/  FMUL.FTZ R37, R75, R75 ;  /* 0x0000004b4b257220 */ /* 0x000fe20000410000 */
[----:B------:R-:W-:-:S03]  /*1600*/  FADD.FTZ R32, R26, R75 ;  /* 0x0000004b1a207221 */ /* 0x000fc60000010000 */
[----:B------:R-:W-:Y:S01]  /*1610*/  FFMA.FTZ R34, R26, R26, R37 ;  /* 0x0000001a1a227223 */ /* 0x000fe20000010025 */
[----:B------:R-:W-:Y:S01]  /*1620*/  FADD.FTZ R32, R39, R32 ;  /* 0x0000002027207221 */ /* 0x000fe20000010000 */
[--C-:B------:R-:W-:Y:S02]  /*1630*/  HADD2.F32 R28, -RZ, R77.reuse.H0_H0 ;  /* 0x2000004dff1c7230 */ /* 0x100fe40000004100 */
[----:B------:R-:W-:-:S05]  /*1640*/  HADD2.F32 R77, -RZ, R77.H1_H1 ;  /* 0x3000004dff4d7230 */ /* 0x000fca0000004100 */
[----:B------:R-:W-:Y:S01]  /*1650*/  FADD.FTZ R37, R28, R77 ;  /* 0x0000004d1c257221 */ /* 0x000fe20000010000 */
[----:B------:R-:W-:Y:S01]  /*1660*/  FMUL.FTZ R39, R77, R77 ;  /* 0x0000004d4d277220 */ /* 0x000fe20000410000 */
[----:B------:R-:W-:Y:S02]  /*1670*/  FADD.FTZ R34, R41, R34 ;  /* 0x0000002229227221 */ /* 0x000fe40000010000 */
        /* <DEDUP_REMOVED lines=8> */
[----:B------:R-:W-:Y:S01]  /*1700*/  FADD.FTZ R36, R37, R36 ;  /* 0x0000002425247221 */ /* 0x000fe20000010000 */
[--C-:B------:R-:W-:Y:S02]  /*1710*/  HADD2.F32 R32, -RZ, R81.reuse.H0_H0 ;  /* 0x20000051ff207230 */ /* 0x100fe40000004100 */
[----:B------:R-:W-:Y:S02]  /*1720*/  HADD2.F32 R81, -RZ, R81.H1_H1 ;  /* 0x30000051ff517230 */ /* 0x000fe40000004100 */
[----:B------:R-:W-:-:S03]  /*1730*/  FADD.FTZ R38, R39, R38 ;  /* 0x0000002627267221 */ /* 0x000fc60000010000 */
[----:B------:R-:W-:Y:S01]  /*1740*/  FMUL.FTZ R41, R81, R81 ;  /* 0x0000005151297220 */ /* 0x000fe20000410000 */
[C---:B------:R-:W-:Y:S01]  /*1750*/  FADD.FTZ R37, R32.reuse, R81 ;  /* 0x0000005120257221 */ /* 0x040fe20000010000 */
[--C-:B------:R-:W-:Y:S02]  /*1760*/  HADD2.F32 R34, -RZ, R83.reuse.H0_H0 ;  /* 0x20000053ff227230 */ /* 0x100fe40000004100 */
[----:B------:R-:W-:Y:S02]  /*1770*/  HADD2.F32 R83, -RZ, R83.H1_H1 ;  /* 0x30000053ff537230 */ /* 0x000fe40000004100 */
[----:B------:R-:W-:-:S03]  /*1780*/  FFMA.FTZ R41, R32, R32, R41 ;  /* 0x0000002020297223 */ /* 0x000fc60000010029 */
[----:B------:R-:W-:Y:S01]  /*1790*/  FMUL.FTZ R39, R83, R83 ;  /* 0x0000005353277220 */ /* 0x000fe20000410000 */
[----:B------:R-:W-:Y:S01]  /*17a0*/  FADD.FTZ R38, R38, R41 ;  /* 0x0000002926267221 */ /* 0x000fe20000010000 */
[----:B------:R-:W-:Y:S01]  /*17b0*/  FADD.FTZ R36, R36, R37 ;  /* 0x0000002524247221 */ /* 0x000fe20000010000 */
[C---:B------:R-:W-:Y:S01]  /*17c0*/  FADD.FTZ R37, R34.reuse, R83 ;  /* 0x0000005322257221 */ /* 0x040fe20000010000 */
[----:B------:R-:W-:Y:S01]  /*17d0*/  FFMA.FTZ R39, R34, R34, R39 ;  /* 0x0000002222277223 */ /* 0x000fe20000010027 */
[--C-:B------:R-:W-:Y:S02]  /*17e0*/  HADD2.F32 R56, -RZ, R89.reuse.H0_H0 ;  /* 0x20000059ff387230 */ /* 0x100fe40000004100 */
[----:B------:R-:W-:Y:S02]  /*17f0*/  HADD2.F32 R89, -RZ, R89.H1_H1 ;  /* 0x30000059ff597230 */ /* 0x000fe40000004100 */
[----:B------:R-:W-:-:S03]  /*1800*/  FADD.FTZ R38, R38, R39 ;  /* 0x0000002726267221 */ /* 0x000fc60000010000 */
[----:B------:R-:W-:Y:S01]  /*1810*/  FMUL.FTZ R41, R89, R89 ;  /* 0x0000005959297220 */ /* 0x000fe20000410000 */
[----:B------:R-:W-:Y:S01]  /*1820*/  FADD.FTZ R36, R36, R37 ;  /* 0x0000002524247221 */ /* 0x000fe20000010000 */
[C---:B------:R-:W-:Y:S02]  /*1830*/  FADD.FTZ R37, R56.reuse, R89 ;  /* 0x0000005938257221 */ /* 0x040fe40000010000 */
[----:B------:R-:W-:Y:S02]  /*1840*/  FFMA.FTZ R41, R56, R56, R41 ;  /* 0x0000003838297223 */ /* 0x000fe40000010029 */
[----:B------:R-:W-:Y:S02]  /*1850*/  FADD.FTZ R36, R36, R37 ;  /* 0x0000002524247221 */ /* 0x000fe40000010000 */
[----:B------:R-:W-:Y:S01]  /*1860*/  FADD.FTZ R38, R38, R41 ;  /* 0x0000002926267221 */ /* 0x000fe20000010000 */
[--C-:B------:R-:W-:Y:S02]  /*1870*/  HADD2.F32 R58, -RZ, R91.reuse.H0_H0 ;  /* 0x2000005bff3a7230 */ /* 0x100fe40000004100 */
[----:B------:R-:W-:-:S05]  /*1880*/  HADD2.F32 R91, -RZ, R91.H1_H1 ;  /* 0x3000005bff5b7230 */ /* 0x000fca0000004100 */
[----:B------:R-:W-:Y:S01]  /*1890*/  FMUL.FTZ R39, R91, R91 ;  /* 0x0000005b5b277220 */ /* 0x000fe20000410000 */
[----:B------:R-:W-:-:S03]  /*18a0*/  FADD.FTZ R37, R58, R91 ;  /* 0x0000005b3a257221 */ /* 0x000fc60000010000 */
[----:B------:R-:W-:Y:S01]  /*18b0*/  FFMA.FTZ R39, R58, R58, R39 ;  /* 0x0000003a3a277223 */ /* 0x000fe20000010027 */
[----:B------:R-:W-:-:S03]  /*18c0*/  FADD.FTZ R36, R36, R37 ;  /* 0x0000002524247221 */ /* 0x000fc60000010000 */
[----:B------:R-:W-:Y:S01]  /*18d0*/  FADD.FTZ R38, R38, R39 ;  /* 0x0000002726267221 */ /* 0x000fe20000010000 */
[--C-:B------:R-:W-:Y:S02]  /*18e0*/  HADD2.F32 R60, -RZ, R93.reuse.H0_H0 ;  /* 0x2000005dff3c7230 */ /* 0x100fe40000004100 */
[----:B------:R-:W-:Y:S02]  /*18f0*/  HADD2.F32 R93, -RZ, R93.H1_H1 ;  /* 0x3000005dff5d7230 */ /* 0x000fe40000004100 */
[----:B------:R-:W-:-:S03]  /*1900*/  HADD2.F32 R62, -RZ, R95.H1_H1 ;  /* 0x3000005fff3e7230 */ /* 0x000fc60000004100 */
[----:B------:R-:W-:Y:S01]  /*1910*/  FMUL.FTZ R41, R93, R93 ;  /* 0x0000005d5d297220 */ /* 0x000fe20000410000 */
[----:B------:R-:W-:Y:S02]  /*1920*/  HADD2.F32 R95, -RZ, R95.H0_H0 ;  /* 0x2000005fff5f7230 */ /* 0x000fe40000004100 */
[----:B------:R-:W-:Y:S01]  /*1930*/  FMUL.FTZ R40, R62, R62 ;  /* 0x0000003e3e287220 */ /* 0x000fe20000410000 */
[C---:B------:R-:W-:Y:S01]  /*1940*/  FFMA.FTZ R41, R60.reuse, R60, R41 ;  /* 0x0000003c3c297223 */ /* 0x040fe20000010029 */
[----:B------:R-:W-:Y:S02]  /*1950*/  FADD.FTZ R37, R60, R93 ;  /* 0x0000005d3c257221 */ /* 0x000fe40000010000 */
[----:B------:R-:W-:Y:S01]  /*1960*/  FFMA.FTZ R39, R95, R95, R40 ;  /* 0x0000005f5f277223 */ /* 0x000fe20000010028 */
[--C-:B---3--:R-:W-:Y:S02]  /*1970*/  HADD2.F32 R64, -RZ, R97.reuse.H1_H1 ;  /* 0x30000061ff407230 */ /* 0x108fe40000004100 */
[----:B------:R-:W-:Y:S01]  /*1980*/  FADD.FTZ R38, R38, R41 ;  /* 0x0000002926267221 */ /* 0x000fe20000010000 */
[----:B------:R-:W-:-:S02]  /*1990*/  HADD2.F32 R97, -RZ, R97.H0_H0 ;  /* 0x20000061ff617230 */ /* 0x000fc40000004100 */
[----:B------:R-:W-:Y:S01]  /*19a0*/  FADD.FTZ R36, R36, R37 ;  /* 0x0000002524247221 */ /* 0x000fe20000010000 */
[----:B------:R-:W-:Y:S01]  /*19b0*/  FMUL.FTZ R40, R64, R64 ;  /* 0x0000004040287220 */ /* 0x000fe20000410000 */
[----:B------:R-:W-:Y:S01]  /*19c0*/  FADD.FTZ R37, R95, R62 ;  /* 0x0000003e5f257221 */ /* 0x000fe20000010000 */
[----:B------:R-:W-:Y:S02]  /*19d0*/  FADD.FTZ R38, R38, R39 ;  /* 0x0000002726267221 */ /* 0x000fe40000010000 */
[C---:B------:R-:W-:Y:S01]  /*19e0*/  FFMA.FTZ R39, R97.reuse, R97, R40 ;  /* 0x0000006161277223 */ /* 0x040fe20000010028 */
[----:B------:R-:W-:Y:S01]  /*19f0*/  FADD.FTZ R36, R36, R37 ;  /* 0x0000002524247221 */ /* 0x000fe20000010000 */
[----:B------:R-:W-:Y:S02]  /*1a00*/  FADD.FTZ R37, R97, R64 ;  /* 0x0000004061257221 */ /* 0x000fe40000010000 */
[----:B------:R-:W-:Y:S01]  /*1a10*/  FADD.FTZ R38, R38, R39 ;  /* 0x0000002726267221 */ /* 0x000fe20000010000 */
[----:B----4-:R-:W-:-:S02]  /*1a20*/  HADD2.F32 R66, -RZ, R99.H0_H0 ;  /* 0x20000063ff427230 */ /* 0x010fc40000004100 */
[----:B------:R-:W-:Y:S02]  /*1a30*/  HADD2.F32 R99, -RZ, R99.H1_H1 ;  /* 0x30000063ff637230 */ /* 0x000fe40000004100 */
[----:B------:R-:W-:-:S03]  /*1a40*/  FADD.FTZ R37, R36, R37 ;  /* 0x0000002524257221 */ /* 0x000fc60000010000 */
[----:B------:R-:W-:Y:S01]  /*1a50*/  FMUL.FTZ R39, R99, R99 ;  /* 0x0000006363277220 */ /* 0x000fe20000410000 */
[--C-:B-----5:R-:W-:Y:S02]  /*1a60*/  HADD2.F32 R68, -RZ, R101.reuse.H1_H1 ;  /* 0x30000065ff447230 */ /* 0x120fe40000004100 */
[C---:B------:R-:W-:Y:S01]  /*1a70*/  FADD.FTZ R40, R66.reuse, R99 ;  /* 0x0000006342287221 */ /* 0x040fe20000010000 */
[----:B------:R-:W-:Y:S01]  /*1a80*/  HADD2.F32 R101, -RZ, R101.H0_H0 ;  /* 0x20000065ff657230 */ /* 0x000fe20000004100 */
[----:B------:R-:W-:Y:S01]  /*1a90*/  LOP3.LUT R36, R9, 0x3e0, RZ, 0xc0, !PT ;  /* 0x000003e009247812 */ /* 0x000fe200078ec0ff */
[----:B------:R-:W-:Y:S01]  /*1aa0*/  FFMA.FTZ R39, R66, R66, R39 ;  /* 0x0000004242277223 */ /* 0x000fe20000010027 */
[----:B------:R-:W-:Y:S01]  /*1ab0*/  FMUL.FTZ R42, R68, R68 ;  /* 0x00000044442a7220 */ /* 0x000fe20000410000 */
[----:B------:R-:W-:Y:S01]  /*1ac0*/  FADD.FTZ R37, R37, R40 ;  /* 0x0000002825257221 */ /* 0x000fe20000010000 */
[----:B------:R-:W-:Y:S01]  /*1ad0*/  ISETP.GT.U32.AND P1, PT, R36, 0x168, PT ;  /* 0x000001682400780c */ /* 0x000fe20003f24070 */
[C---:B------:R-:W-:Y:S01]  /*1ae0*/  FADD.FTZ R40, R101.reuse, R68 ;  /* 0x0000004465287221 */ /* 0x040fe20000010000 */
        /* <DEDUP_REMOVED lines=83> */
.L_x_2967:
[----:B------:R-:W-:Y:S05]  /*2020*/  BSYNC.RECONVERGENT B0 ;  /* 0x0000000000007941 */ /* 0x000fea0003800200 */
.L_x_2966:
        /* <DEDUP_REMOVED lines=25> */
.L_x_2970:
[----:B-1----:R-:W2:Y:S04]  /*21c0*/  LDG.E.STRONG.GPU R38, desc[UR6][R36.64] ;  /* 0x0000000624267981 */ /* 0x002ea8000c1ef900 */
[----:B--2---:R-:W-:Y:S01]  /*21d0*/  CCTL.IVALL ;  /* 0x00000000ff00798f */ /* 0x004fe20002000000 */
[----:B------:R-:W-:Y:S05]  /*21e0*/  YIELD ;  /* 0x0000000000007946 */ /* 0x000fea0003800000 */
[----:B------:R-:W-:-:S13]  /*21f0*/  ISETP.NE.AND P1, PT, R38, R43, PT ;  /* 0x0000002b2600720c */ /* 0x000fda0003f25270 */
[----:B------:R-:W-:Y:S05]  /*2200*/  @P1 BRA `(.L_x_2970) ;  /* 0xfffffffc00ec1947 */ /* 0x000fea000383ffff */
.L_x_2969:
        /* <DEDUP_REMOVED lines=15> */
.L_x_2972:
        /* <DEDUP_REMOVED lines=60> */
.L_x_2971:
        /* <DEDUP_REMOVED lines=35> */
.L_x_2973:
        /* <DEDUP_REMOVED lines=18> */
.L_x_2974:
        /* <DEDUP_REMOVED lines=9> */
.L_x_2975:
[----:B------:R-:W-:Y:S05]  /*2aa0*/  BSYNC.RECONVERGENT B0 ;  /* 0x0000000000007941 */ /* 0x000fea0003800200 */
.L_x_2968:
        /* <DEDUP_REMOVED lines=65> */
.L_x_2979:
[----:B------:R-:W-:Y:S05]  /*2ec0*/  BSYNC.RECONVERGENT B1 ;  /* 0x0000000000017941 */ /* 0x000fea0003800200 */
.L_x_2978:
        /* <DEDUP_REMOVED lines=20> */
.L_x_2981:
[----:B------:R-:W-:Y:S05]  /*3010*/  BSYNC.RECONVERGENT B1 ;  /* 0x0000000000017941 */ /* 0x000fea0003800200 */
.L_x_2980:
        /* <DEDUP_REMOVED lines=28> */
.L_x_2983:
[----:B------:R-:W-:Y:S05]  /*31e0*/  BSYNC.RECONVERGENT B1 ;  /* 0x0000000000017941 */ /* 0x000fea0003800200 */
.L_x_2982:
        /* <DEDUP_REMOVED lines=20> */
.L_x_2985:
[----:B------:R-:W-:Y:S05]  /*3330*/  BSYNC.RECONVERGENT B1 ;  /* 0x0000000000017941 */ /* 0x000fea0003800200 */
.L_x_2984:
        /* <DEDUP_REMOVED lines=20> */
.L_x_2987:
[----:B------:R-:W-:Y:S05]  /*3480*/  BSYNC.RECONVERGENT B1 ;  /* 0x0000000000017941 */ /* 0x000fea0003800200 */
.L_x_2986:
[----:B------:R-:W-:Y:S04]  /*3490*/  BSSY.RECONVERGENT B1, `(.L_x_2988) ;  /* 0x0000014000017945 */ /* 0x000fe80003800200 */
[----:B------:R-:W-:Y:S05]  /*34a0*/  @P2 BRA `(.L_x_2989) ;  /* 0x0000000000482947 */ /* 0x000fea0003800000 */
[----:B------:R-:W5:Y:S01]  /*34b0*/  LDCU.64 UR4, c[0x0][0x3e0] ;  /* 0x00007c00ff0477ac */ /* 0x000f620008000a00 */
[----:B------:R-:W-:Y:S01]  /*34c0*/  MOV R36, R102 ;  /* 0x0000006600247202 */ /* 0x000fe20000000f00 */
[--C-:B01234-:R-:W-:Y:S01]  /*34d0*/  FADD.FTZ R39, R28, -R46.reuse ;  /* 0x8000002e1c277221 */ /* 0x11ffe20000010000 */
[----:B------:R-:W-:Y:S01]  /*34e0*/  MOV R37, R105 ;  /* 0x0000006900257202 */ /* 0x000fe20000000f00 */
        /* <DEDUP_REMOVED lines=14> */
.L_x_2989:
[----:B------:R-:W-:Y:S05]  /*35d0*/  BSYNC.RECONVERGENT B1 ;  /* 0x0000000000017941 */ /* 0x000fea0003800200 */
.L_x_2988:
        /* <DEDUP_REMOVED lines=28> */
.L_x_2991:
[----:B------:R-:W-:Y:S05]  /*37a0*/  BSYNC.RECONVERGENT B1 ;  /* 0x0000000000017941 */ /* 0x000fea0003800200 */
.L_x_2990:
        /* <DEDUP_REMOVED lines=20> */
.L_x_2993:
[----:B------:R-:W-:Y:S05]  /*38f0*/  BSYNC.RECONVERGENT B1 ;  /* 0x0000000000017941 */ /* 0x000fea0003800200 */
.L_x_2992:
        /* <DEDUP_REMOVED lines=20> */
.L_x_2995:
[----:B------:R-:W-:Y:S05]  /*3a40*/  BSYNC.RECONVERGENT B1 ;  /* 0x0000000000017941 */ /* 0x000fea0003800200 */
.L_x_2994:
        /* <DEDUP_REMOVED lines=20> */
.L_x_2997:
[----:B------:R-:W-:Y:S05]  /*3b90*/  BSYNC.RECONVERGENT B1 ;  /* 0x0000000000017941 */ /* 0x000fea0003800200 */
.L_x_2996:
        /* <DEDUP_REMOVED lines=30> */
.L_x_2999:
[----:B------:R-:W-:Y:S05]  /*3d80*/  BSYNC.RECONVERGENT B1 ;  /* 0x0000000000017941 */ /* 0x000fea0003800200 */
.L_x_2998:
        /* <DEDUP_REMOVED lines=9> */
[----:B------:R-:W-:-:S04]  /*3e20*/  FMUL.FTZ R93, R93, R40 ;  /* 0x000000285d5d7220 */ /* 0x000fc80000410000 */
[----:B------:R-:W-:Y:S01]  /*3e30*/  FFMA.FTZ R93, R42, R93, R43 ;  /* 0x0000005d2a5d7223 */ /* 0x000fe2000001002b */
[----:B-----5:R-:W-:Y:S02]  /*3e40*/  IMAD R18, R57, UR4, RZ ;  /* 0x0000000439127c24 */ /* 0x020fe4000f8e02ff */
        /* <DEDUP_REMOVED lines=8> */
.L_x_3001:
[----:B------:R-:W-:Y:S05]  /*3ed0*/  BSYNC.RECONVERGENT B1 ;  /* 0x0000000000017941 */ /* 0x000fea0003800200 */
.L_x_3000:
        /* <DEDUP_REMOVED lines=20> */
.L_x_3003:
[----:B------:R-:W-:Y:S05]  /*4020*/  BSYNC.RECONVERGENT B1 ;  /* 0x0000000000017941 */ /* 0x000fea0003800200 */
.L_x_3002:
        /* <DEDUP_REMOVED lines=20> */
.L_x_3005:
[----:B------:R-:W-:Y:S05]  /*4170*/  BSYNC.RECONVERGENT B1 ;  /* 0x0000000000017941 */ /* 0x000fea0003800200 */
.L_x_3004:
        /* <DEDUP_REMOVED lines=20> */
.L_x_3007:
[----:B------:R-:W-:Y:S05]  /*42c0*/  BSYNC.RECONVERGENT B1 ;  /* 0x0000000000017941 */ /* 0x000fea0003800200 */
.L_x_3006:
        /* <DEDUP_REMOVED lines=19> */
.L_x_2977:
        /* <DEDUP_REMOVED lines=37> */
.L_x_3010:
[----:B------:R-:W-:Y:S05]  /*4650*/  BSYNC.RECONVERGENT B1 ;  /* 0x0000000000017941 */ /* 0x000fea0003800200 */
.L_x_3009:
        /* <DEDUP_REMOVED lines=30> */
.L_x_3012:
[----:B------:R-:W-:Y:S05]  /*4840*/  BSYNC.RECONVERGENT B1 ;  /* 0x0000000000017941 */ /* 0x000fea0003800200 */
.L_x_3011:
        /* <DEDUP_REMOVED lines=38> */
.L_x_3014:
[----:B------:R-:W-:Y:S05]  /*4ab0*/  BSYNC.RECONVERGENT B1 ;  /* 0x0000000000017941 */ /* 0x000fea0003800200 */
.L_x_3013:
        /* <DEDUP_REMOVED lines=30> */
.L_x_3016:
[----:B------:R-:W-:Y:S05]  /*4ca0*/  BSYNC.RECONVERGENT B1 ;  /* 0x0000000000017941 */ /* 0x000fea0003800200 */
.L_x_3015:
        /* <DEDUP_REMOVED lines=30> */
.L_x_3018:
[----:B------:R-:W-:Y:S05]  /*4e90*/  BSYNC.RECONVERGENT B1 ;  /* 0x0000000000017941 */ /* 0x000fea0003800200 */
.L_x_3017:
        /* <DEDUP_REMOVED lines=30> */
.L_x_3020:
[----:B------:R-:W-:Y:S05]  /*5080*/  BSYNC.RECONVERGENT B1 ;  /* 0x0000000000017941 */ /* 0x000fea0003800200 */
.L_x_3019:
        /* <DEDUP_REMOVED lines=38> */
.L_x_3022:
[----:B------:R-:W-:Y:S05]  /*52f0*/  BSYNC.RECONVERGENT B1 ;  /* 0x0000000000017941 */ /* 0x000fea0003800200 */
.L_x_3021:
        /* <DEDUP_REMOVED lines=30> */
.L_x_3024:
[----:B------:R-:W-:Y:S05]  /*54e0*/  BSYNC.RECONVERGENT B1 ;  /* 0x0000000000017941 */ /* 0x000fea0003800200 */
.L_x_3023:
        /* <DEDUP_REMOVED lines=30> */
.L_x_3026:
[----:B------:R-:W-:Y:S05]  /*56d0*/  BSYNC.RECONVERGENT B1 ;  /* 0x0000000000017941 */ /* 0x000fea0003800200 */
.L_x_3025:
        /* <DEDUP_REMOVED lines=30> */
.L_x_3028:
[----:B------:R-:W-:Y:S05]  /*58c0*/  BSYNC.RECONVERGENT B1 ;  /* 0x0000000000017941 */ /* 0x000fea0003800200 */
.L_x_3027:
        /* <DEDUP_REMOVED lines=40> */
.L_x_3030:
[----:B------:R-:W-:Y:S05]  /*5b50*/  BSYNC.RECONVERGENT B1 ;  /* 0x0000000000017941 */ /* 0x000fea0003800200 */
.L_x_3029:
        /* <DEDUP_REMOVED lines=30> */
.L_x_3032:
[----:B------:R-:W-:Y:S05]  /*5d40*/  BSYNC.RECONVERGENT B1 ;  /* 0x0000000000017941 */ /* 0x000fea0003800200 */
.L_x_3031:
        /* <DEDUP_REMOVED lines=30> */
.L_x_3034:
[----:B------:R-:W-:Y:S05]  /*5f30*/  BSYNC.RECONVERGENT B1 ;  /* 0x0000000000017941 */ /* 0x000fea0003800200 */
.L_x_3033:
        /* <DEDUP_REMOVED lines=30> */
.L_x_3036:
[----:B------:R-:W-:Y:S05]  /*6120*/  BSYNC.RECONVERGENT B1 ;  /* 0x0000000000017941 */ /* 0x000fea0003800200 */
.L_x_3035:
        /* <DEDUP_REMOVED lines=30> */
.L_x_3038:
[----:B------:R-:W-:Y:S05]  /*6310*/  BSYNC.RECONVERGENT B1 ;  /* 0x0000000000017941 */ /* 0x000fea0003800200 */
.L_x_3037:
        /* <DEDUP_REMOVED lines=26> */
[----:B------:R-:W-:-:S05]  /*64c0*/  F2FP.F16.F32.PACK_AB R39, R39, R18 ;  /* 0x000000122727723e */ /* 0x000fca00000000ff */
[----:B------:R0:W-:Y:S02]  /*64d0*/  STG.E desc[UR6][R36.64], R39 ;  /* 0x0000002724007986 */ /* 0x0001e4000c101906 */
.L_x_3008:
[----:B------:R-:W-:Y:S05]  /*64e0*/  BSYNC.RECONVERGENT B0 ;  /* 0x0000000000007941 */ /* 0x000fea0003800200 */
.L_x_2976:
        /* <DEDUP_REMOVED lines=8> */
.L_x_3040:
        /* <DEDUP_REMOVED lines=9> */
.L_x_4789:


//--------------------- .text._Z35group_norm_nhwc_fwd_one_pass_kernelI11Fp16IOBf16WLi256ELi98ELi392EEv26Group_norm_nhwc_fwd_params --------------------------
	.section	.text._Z35group_norm_nhwc_fwd_one_pass_kernelI11Fp16IOBf16WLi256ELi98ELi392EEv26Group_norm_nhwc_fwd_params,"ax",@progbits
	.align	128
        .global         _Z35group_norm_nhwc_fwd_one_pass_kernelI11Fp16IOBf16WLi256ELi98ELi392EEv26Group_norm_nhwc_fwd_params
        .type           _Z35group_norm_nhwc_fwd_one_pass_kernelI11Fp16IOBf16WLi256ELi98ELi392EEv26Group_norm_nhwc_fwd_params,@function
        .size           _Z35group_norm_nhwc_fwd_one_pass_kernelI11Fp16IOBf16WLi256ELi98ELi392EEv26Group_norm_nhwc_fwd_params,(.L_x_4790 - _Z35group_norm_nhwc_fwd_one_pass_kernelI11Fp16IOBf16WLi256ELi98ELi392EEv26Group_norm_nhwc_fwd_params)
        .other          _Z35group_norm_nhwc_fwd_one_pass_kernelI11Fp16IOBf16WLi256ELi98ELi392EEv26Group_norm_nhwc_fwd_params,@"STO_CUDA_ENTRY STV_DEFAULT"
_Z35group_norm_nhwc_fwd_one_pass_kernelI11Fp16IOBf16WLi256ELi98ELi392EEv26Group_norm_nhwc_fwd_params:
.text._Z35group_norm_nhwc_fwd_one_pass_kernelI11Fp16IOBf16WLi256ELi98ELi392EEv26Group_norm_nhwc_fwd_params:
        /* <DEDUP_REMOVED lines=60> */
.L_x_3178:
        /* <DEDUP_REMOVED lines=11> */
[----:B------:R-:W-:Y:S02]  /*0470*/  IADD3 R15, PT, PT, R26, 0x38, RZ ;  /* 0x000000381a0f7810 */ /* 0x000fe40007ffe0ff */
[----:B------:R-:W-:Y:S02]  /*0480*/  ISETP.GE.AND.EX P3, PT, R11, UR7, PT, P3 ;  /* 0x000000070b007c0c */ /* 0x000fe4000bf66330 */
[----:B------:R-:W-:Y:S02]  /*0490*/  ISETP.GE.U32.AND P5, PT, R15, UR6, PT ;  /* 0x000000060f007c0c */ /* 0x000fe4000bfa6070 */
[----:B------:R-:W-:-:S02]  /*04a0*/  SHF.R.S32.HI R13, RZ, 0x1f, R15 ;  /* 0x0000001fff0d7819 */ /* 0x000fc4000001140f */
[C---:B------:R-:W-:Y:S02]  /*04b0*/  IADD3 R21, PT, PT, R26.reuse, 0x60, RZ ;  /* 0x000000601a157810 */ /* 0x040fe40007ffe0ff */
[----:B------:R-:W-:Y:S01]  /*04c0*/  ISETP.GE.AND.EX P5, PT, R13, UR7, PT, P5 ;  /* 0x000000070d007c0c */ /* 0x000fe2000bfa6350 */
[----:B0-----:R-:W0:Y:S01]  /*04d0*/  MUFU.RCP R4, R4 ;  /* 0x0000000400047308 */ /* 0x001e220000001000 */
[----:B------:R-:W-:Y:S02]  /*04e0*/  SHF.R.S32.HI R19, RZ, 0x1f, R21 ;  /* 0x0000001fff137819 */ /* 0x000fe40000011415 */
[C---:B------:R-:W-:Y:S02]  /*04f0*/  IADD3 R23, PT, PT, R26.reuse, 0x68, RZ ;  /* 0x000000681a177810 */ /* 0x040fe40007ffe0ff */
[----:B------:R-:W-:Y:S02]  /*0500*/  IADD3 R25, PT, PT, R26, 0x78, RZ ;  /* 0x000000781a197810 */ /* 0x000fe40007ffe0ff */
[----:B------:R-:W-:-:S02]  /*0510*/  SHF.R.S32.HI R27, RZ, 0x1f, R23 ;  /* 0x0000001fff1b7819 */ /* 0x000fc40000011417 */
[----:B------:R-:W-:Y:S02]  /*0520*/  SHF.R.S32.HI R31, RZ, 0x1f, R25 ;  /* 0x0000001fff1f7819 */ /* 0x000fe40000011419 */
[----:B0-----:R-:W-:-:S04]  /*0530*/  IADD3 R2, PT, PT, R4, 0xffffffe, RZ ;  /* 0x0ffffffe04027810 */ /* 0x001fc80007ffe0ff */
[----:B------:R0:W1:Y:S02]  /*0540*/  F2I.FTZ.U32.TRUNC.NTZ R3, R2 ;  /* 0x0000000200037305 */ /* 0x000064000021f000 */
[----:B0-----:R-:W-:Y:S01]  /*0550*/  HFMA2 R2, -RZ, RZ, 0, 0 ;  /* 0x00000000ff027431 */ /* 0x001fe200000001ff */
[----:B-1----:R-:W-:-:S05]  /*0560*/  IADD3 R6, PT, PT, RZ, -R3, RZ ;  /* 0x80000003ff067210 */ /* 0x002fca0007ffe0ff */
        /* <DEDUP_REMOVED lines=11> */
[----:B------:R-:W-:Y:S02]  /*0620*/  ISETP.GE.U32.AND P1, PT, R4, R5, PT ;  /* 0x000000050400720c */ /* 0x000fe40003f26070 */
[----:B------:R-:W-:Y:S01]  /*0630*/  ISETP.NE.AND P2, PT, R8, RZ, PT ;  /* 0x000000ff0800720c */ /* 0x000fe20003f45270 */
[----:B------:R-:W0:Y:S10]  /*0640*/  @!P5 LDC.64 R4, c[0x0][0x3e0] ;  /* 0x0000f800ff04db82 */ /* 0x000e340000000a00 */
[----:B------:R-:W-:-:S02]  /*0650*/  @P1 IADD3 R3, PT, PT, R3, 0x1, RZ ;  /* 0x0000000103031810 */ /* 0x000fc40007ffe0ff */
[----:B------:R-:W-:Y:S02]  /*0660*/  ISETP.GE.U32.AND P1, PT, R21, UR6, PT ;  /* 0x0000000615007c0c */ /* 0x000fe4000bf26070 */
[----:B------:R-:W-:Y:S02]  /*0670*/  MOV R9, R3 ;  /* 0x0000000300097202 */ /* 0x000fe40000000f00 */
[----:B------:R-:W1:Y:S01]  /*0680*/  @!P3 LDC.64 R2, c[0x0][0x3e0] ;  /* 0x0000f800ff02bb82 */ /* 0x000e620000000a00 */
[----:B------:R-:W-:Y:S02]  /*0690*/  ISETP.GE.AND.EX P1, PT, R19, UR7, PT, P1 ;  /* 0x0000000713007c0c */ /* 0x000fe4000bf26310 */
[----:B------:R-:W-:Y:S02]  /*06a0*/  @!P4 IADD3 R9, PT, PT, -R9, RZ, RZ ;  /* 0x000000ff0909c210 */ /* 0x000fe40007ffe1ff */
[----:B------:R-:W-:Y:S02]  /*06b0*/  @!P2 LOP3.LUT R9, RZ, R8, RZ, 0x33, !PT ;  /* 0x00000008ff09a212 */ /* 0x000fe400078e33ff */
[----:B------:R-:W-:Y:S01]  /*06c0*/  ISETP.GE.U32.AND P4, PT, R25, UR6, PT ;  /* 0x0000000619007c0c */ /* 0x000fe2000bf86070 */
[----:B0-----:R-:W-:Y:S01]  /*06d0*/  @!P5 IMAD R14, R13, R4, RZ ;  /* 0x000000040d0ed224 */ /* 0x001fe200078e02ff */
[----:B------:R-:W-:-:S02]  /*06e0*/  IADD3 R120, PT, PT, -R9, RZ, RZ ;  /* 0x000000ff09787210 */ /* 0x000fc40007ffe1ff */
[----:B------:R-:W-:Y:S01]  /*06f0*/  SHF.R.S32.HI R6, RZ, 0x1f, R9 ;  /* 0x0000001fff067819 */ /* 0x000fe20000011409 */
[----:B------:R-:W-:Y:S01]  /*0700*/  @!P5 IMAD R29, R15, R5, R14 ;  /* 0x000000050f1dd224 */ /* 0x000fe200078e020e */
[----:B------:R-:W-:Y:S01]  /*0710*/  ISETP.GE.AND.EX P4, PT, R31, UR7, PT, P4 ;  /* 0x000000071f007c0c */ /* 0x000fe2000bf86340 */
[----:B------:R-:W-:Y:S02]  /*0720*/  IMAD R120, R8, R120, R101 ;  /* 0x0000007808787224 */ /* 0x000fe400078e0265 */
[----:B---3--:R-:W-:Y:S02]  /*0730*/  IMAD R8, R6, UR10, RZ ;  /* 0x0000000a06087c24 */ /* 0x008fe4000f8e02ff */
[----:B------:R-:W-:Y:S01]  /*0740*/  IMAD R120, R120, 0x62, RZ ;  /* 0x0000006278787824 */ /* 0x000fe200078e02ff */
[----:B------:R-:W0:Y:S01]  /*0750*/  @!P3 LDC.64 R6, c[0x0][0x390] ;  /* 0x0000e400ff06bb82 */ /* 0x000e220000000a00 */
[----:B------:R-:W-:-:S03]  /*0760*/  IMAD R125, R9, UR11, R8 ;  /* 0x0000000b097d7c24 */ /* 0x000fc6000f8e0208 */
[----:B------:R-:W-:Y:S01]  /*0770*/  IADD3 R122, P2, PT, R120, R123, RZ ;  /* 0x0000007b787a7210 */ /* 0x000fe20007f5e0ff */
[----:B-1----:R-:W-:-:S03]  /*0780*/  @!P3 IMAD R12, R11, R2, RZ ;  /* 0x000000020b0cb224 */ /* 0x002fc600078e02ff */
[----:B------:R-:W-:Y:S01]  /*0790*/  LEA.HI.X.SX32 R123, R120, RZ, 0x1, P2 ;  /* 0x000000ff787b7211 */ /* 0x000fe200010f0eff */
[----:B------:R-:W1:Y:S01]  /*07a0*/  @!P5 LDC.64 R10, c[0x0][0x390] ;  /* 0x0000e400ff0adb82 */ /* 0x000e620000000a00 */
[----:B------:R-:W-:Y:S01]  /*07b0*/  ISETP.GE.U32.AND P2, PT, R23, UR6, PT ;  /* 0x0000000617007c0c */ /* 0x000fe2000bf46070 */
[----:B------:R-:W-:Y:S02]  /*07c0*/  @!P3 IMAD R3, R26, R3, R12 ;  /* 0x000000031a03b224 */ /* 0x000fe400078e020c */
[----:B------:R-:W-:Y:S01]  /*07d0*/  IMAD.WIDE.U32 R122, R9, UR10, R122 ;  /* 0x0000000a097a7c25 */ /* 0x000fe2000f8e007a */
[----:B------:R-:W-:-:S03]  /*07e0*/  ISETP.GE.AND.EX P2, PT, R27, UR7, PT, P2 ;  /* 0x000000071b007c0c */ /* 0x000fc6000bf46320 */
[----:B------:R-:W2:Y:S01]  /*07f0*/  @!P1 LDC.64 R8, c[0x0][0x3e0] ;  /* 0x0000f800ff089b82 */ /* 0x000ea20000000a00 */
[----:B------:R-:W-:Y:S02]  /*0800*/  IADD3 R125, PT, PT, R123, R125, RZ ;  /* 0x0000007d7b7d7210 */ /* 0x000fe40007ffe0ff */
[-C--:B------:R-:W-:Y:S02]  /*0810*/  @!P3 MOV R124, R122.reuse ;  /* 0x0000007a007cb202 */ /* 0x080fe40000000f00 */
[----:B------:R-:W-:Y:S02]  /*0820*/  @!P5 MOV R16, R122 ;  /* 0x0000007a0010d202 */ /* 0x000fe40000000f00 */
[----:B------:R-:W-:Y:S01]  /*0830*/  @!P5 MOV R17, R125 ;  /* 0x0000007d0011d202 */ /* 0x000fe20000000f00 */
[----:B------:R-:W-:-:S04]  /*0840*/  @!P3 IMAD.WIDE.U32 R12, R26, R2, R124 ;  /* 0x000000021a0cb225 */ /* 0x000fc800078e007c */
[----:B------:R-:W-:Y:S01]  /*0850*/  @!P5 IMAD.WIDE.U32 R4, R15, R4, R16 ;  /* 0x000000040f04d225 */ /* 0x000fe200078e0010 */
[----:B------:R-:W-:Y:S02]  /*0860*/  @!P3 IADD3 R13, PT, PT, R13, R3, RZ ;  /* 0x000000030d0db210 */ /* 0x000fe40007ffe0ff */
[----:B------:R-:W3:Y:S01]  /*0870*/  @!P2 LDC.64 R2, c[0x0][0x3e0] ;  /* 0x0000f800ff02ab82 */ /* 0x000ee20000000a00 */
[C---:B0-----:R-:W-:Y:S02]  /*0880*/  @!P3 LEA R14, P6, R12.reuse, R6, 0x1 ;  /* 0x000000060c0eb211 */ /* 0x041fe400078c08ff */
[----:B------:R-:W-:Y:S02]  /*0890*/  @!P1 MOV R18, R122 ;  /* 0x0000007a00129202 */ /* 0x000fe40000000f00 */
[----:B------:R-:W-:Y:S02]  /*08a0*/  @!P3 LEA.HI.X R15, R12, R7, R13, 0x1, P6 ;  /* 0x000000070c0fb211 */ /* 0x000fe400030f0c0d */
[----:B-1----:R-:W-:Y:S01]  /*08b0*/  @!P5 LEA R12, P6, R4, R10, 0x1 ;  /* 0x0000000a040cd211 */ /* 0x002fe200078c08ff */
[----:B------:R-:W0:Y:S01]  /*08c0*/  @!P1 LDC.64 R6, c[0x0][0x390] ;  /* 0x0000e400ff069b82 */ /* 0x000e220000000a00 */
[----:B--2---:R-:W-:Y:S01]  /*08d0*/  @!P1 IMAD R10, R19, R8, RZ ;  /* 0x00000008130a9224 */ /* 0x004fe200078e02ff */
[----:B------:R-:W-:Y:S01]  /*08e0*/  @!P1 MOV R19, R125 ;  /* 0x0000007d00139202 */ /* 0x000fe20000000f00 */
[----:B------:R1:W2:Y:S01]  /*08f0*/  @!P3 LDG.E R24, desc[UR8][R14.64] ;  /* 0x000000080e18b981 */ /* 0x0002a2000c1e1900 */
[----:B------:R-:W-:Y:S01]  /*0900*/  @!P5 IADD3 R5, PT, PT, R5, R29, RZ ;  /* 0x0000001d0505d210 */ /* 0x000fe20007ffe0ff */
[----:B------:R-:W-:-:S02]  /*0910*/  @!P1 IMAD R37, R21, R9, R10 ;  /* 0x0000000915259224 */ /* 0x000fc400078e020a */
[----:B------:R-:W-:Y:S01]  /*0920*/  @!P1 IMAD.WIDE.U32 R18, R21, R8, R18 ;  /* 0x0000000815129225 */ /* 0x000fe200078e0012 */
[----:B------:R-:W-:Y:S01]  /*0930*/  IADD3 R21, PT, PT, R26, 0x88, RZ ;  /* 0x000000881a157810 */ /* 0x000fe20007ffe0ff */
[----:B------:R-:W4:Y:S01]  /*0940*/  @!P2 LDC.64 R8, c[0x0][0x390] ;  /* 0x0000e400ff08ab82 */ /* 0x000f220000000a00 */
[----:B------:R-:W-:Y:S02]  /*0950*/  @!P5 LEA.HI.X R13, R4, R11, R5, 0x1, P6 ;  /* 0x0000000b040dd211 */ /* 0x000fe400030f0c05 */
[----:B------:R-:W-:Y:S02]  /*0960*/  ISETP.GE.U32.AND P3, PT, R21, UR6, PT ;  /* 0x0000000615007c0c */ /* 0x000fe4000bf66070 */
[----:B------:R-:W-:Y:S01]  /*0970*/  SHF.R.S32.HI R33, RZ, 0x1f, R21 ;  /* 0x0000001fff217819 */ /* 0x000fe20000011415 */
[----:B------:R-:W-:Y:S02]  /*0980*/  HFMA2 R17, -RZ, RZ, 0, 0 ;  /* 0x00000000ff117431 */ /* 0x000fe400000001ff */
[----:B------:R-:W5:Y:S01]  /*0990*/  @!P4 LDC.64 R10, c[0x0][0x3e0] ;  /* 0x0000f800ff0acb82 */ /* 0x000f620000000a00 */
[----:B------:R-:W-:Y:S01]  /*09a0*/  IADD3 R29, PT, PT, R26, 0x98, RZ ;  /* 0x000000981a1d7810 */ /* 0x000fe20007ffe0ff */
[----:B---3--:R-:W-:Y:S01]  /*09b0*/  @!P2 IMAD R4, R27, R2, RZ ;  /* 0x000000021b04a224 */ /* 0x008fe200078e02ff */
[----:B------:R-:W-:Y:S01]  /*09c0*/  ISETP.GE.AND.EX P3, PT, R33, UR7, PT, P3 ;  /* 0x0000000721007c0c */ /* 0x000fe2000bf66330 */
[----:B------:R3:W2:Y:S01]  /*09d0*/  @!P5 LDG.E R17, desc[UR8][R12.64] ;  /* 0x000000080c11d981 */ /* 0x0006a2000c1e1900 */
[----:B------:R-:W-:-:S02]  /*09e0*/  ISETP.GE.U32.AND P6, PT, R29, UR6, PT ;  /* 0x000000061d007c0c */ /* 0x000fc4000bfc6070 */
[----:B------:R-:W-:Y:S01]  /*09f0*/  SHF.R.S32.HI R35, RZ, 0x1f, R29 ;  /* 0x0000001fff237819 */ /* 0x000fe2000001141d */
[----:B------:R-:W-:Y:S01]  /*0a00*/  @!P2 IMAD R39, R23, R3, R4 ;  /* 0x000000031727a224 */ /* 0x000fe200078e0204 */
[----:B-1----:R-:W-:Y:S01]  /*0a10*/  @!P1 IADD3 R15, PT, PT, R19, R37, RZ ;  /* 0x00000025130f9210 */ /* 0x002fe20007ffe0ff */
[----:B------:R-:W1:Y:S01]  /*0a20*/  @!P4 LDC.64 R4, c[0x0][0x390] ;  /* 0x0000e400ff04cb82 */ /* 0x000e620000000a00 */
[----:B------:R-:W-:Y:S02]  /*0a30*/  ISETP.GE.AND.EX P5, PT, R35, UR7, PT, P6 ;  /* 0x0000000723007c0c */ /* 0x000fe4000bfa6360 */
[----:B---3--:R-:W-:Y:S02]  /*0a40*/  @!P2 MOV R12, R122 ;  /* 0x0000007a000ca202 */ /* 0x008fe40000000f00 */
[----:B------:R-:W-:Y:S02]  /*0a50*/  @!P2 MOV R13, R125 ;  /* 0x0000007d000da202 */ /* 0x000fe40000000f00 */
[----:B0-----:R-:W-:Y:S01]  /*0a60*/  @!P1 LEA R14, P6, R18, R6, 0x1 ;  /* 0x00000006120e9211 */ /* 0x001fe200078c08ff */
[----:B------:R-:W-:-:S03]  /*0a70*/  @!P2 IMAD.WIDE.U32 R2, R23, R2, R12 ;  /* 0x000000021702a225 */ /* 0x000fc600078e000c */
[----:B------:R-:W-:Y:S02]  /*0a80*/  @!P1 LEA.HI.X R15, R18, R7, R15, 0x1, P6 ;  /* 0x00000007120f9211 */ /* 0x000fe400030f0c0f */
[----:B------:R-:W0:Y:S01]  /*0a90*/  @!P3 LDC.64 R6, c[0x0][0x3e0] ;  /* 0x0000f800ff06bb82 */ /* 0x000e220000000a00 */
[----:B------:R-:W-:Y:S02]  /*0aa0*/  @!P2 IADD3 R3, PT, PT, R3, R39, RZ ;  /* 0x000000270303a210 */ /* 0x000fe40007ffe0ff */
[----:B----4-:R-:W-:Y:S01]  /*0ab0*/  @!P2 LEA R12, P6, R2, R8, 0x1 ;  /* 0x00000008020ca211 */ /* 0x010fe200078c08ff */
[----:B-----5:R-:W-:-:S03]  /*0ac0*/  @!P4 IMAD R8, R31, R10, RZ ;  /* 0x0000000a1f08c224 */ /* 0x020fc600078e02ff */
[----:B------:R-:W-:Y:S02]  /*0ad0*/  @!P2 LEA.HI.X R13, R2, R9, R3, 0x1, P6 ;  /* 0x00000009020da211 */ /* 0x000fe400030f0c03 */
[----:B------:R-:W-:Y:S02]  /*0ae0*/  @!P4 MOV R2, R122 ;  /* 0x0000007a0002c202 */ /* 0x000fe40000000f00 */
[----:B------:R-:W-:Y:S01]  /*0af0*/  @!P4 MOV R3, R125 ;  /* 0x0000007d0003c202 */ /* 0x000fe20000000f00 */
[C---:B------:R-:W-:Y:S02]  /*0b00*/  @!P4 IMAD R31, R25.reuse, R11, R8 ;  /* 0x0000000b191fc224 */ /* 0x040fe400078e0208 */
[----:B------:R-:W3:Y:S01]  /*0b10*/  @!P5 LDC.64 R8, c[0x0][0x3e0] ;  /* 0x0000f800ff08db82 */ /* 0x000ee20000000a00 */
[----:B------:R-:W-:-:S04]  /*0b20*/  @!P4 IMAD.WIDE.U32 R10, R25, R10, R2 ;  /* 0x0000000a190ac225 */ /* 0x000fc800078e0002 */
[----:B------:R-:W-:Y:S01]  /*0b30*/  HFMA2 R27, -RZ, RZ, 0, 0 ;  /* 0x00000000ff1b7431 */ /* 0x000fe200000001ff */
[----:B------:R-:W-:Y:S02]  /*0b40*/  IADD3 R19, PT, PT, R26, 0xa0, RZ ;  /* 0x000000a01a137810 */ /* 0x000fe40007ffe0ff */
[----:B------:R-:W-:Y:S01]  /*0b50*/  @!P4 IADD3 R11, PT, PT, R11, R31, RZ ;  /* 0x0000001f0b0bc210 */ /* 0x000fe20007ffe0ff */
[----:B------:R-:W4:Y:S01]  /*0b60*/  @!P3 LDC.64 R2, c[0x0][0x390] ;  /* 0x0000e400ff02bb82 */ /* 0x000f220000000a00 */
[----:B-1----:R-:W-:Y:S01]  /*0b70*/  @!P4 LEA R4, P6, R10, R4, 0x1 ;  /* 0x000000040a04c211 */ /* 0x002fe200078c08ff */
[----:B------:R0:W5:Y:S01]  /*0b80*/  @!P1 LDG.E R27, desc[UR8][R14.64] ;  /* 0x000000080e1b9981 */ /* 0x000162000c1e1900 */
[----:B------:R-:W-:Y:S01]  /*0b90*/  HFMA2 R41, -RZ, RZ, 0, 0 ;  /* 0x00000000ff297431 */ /* 0x000fe200000001ff */
[----:B------:R-:W-:Y:S02]  /*0ba0*/  ISETP.GE.U32.AND P1, PT, R19, UR6, PT ;  /* 0x0000000613007c0c */ /* 0x000fe4000bf26070 */
[----:B------:R-:W-:-:S02]  /*0bb0*/  SHF.R.S32.HI R25, RZ, 0x1f, R19 ;  /* 0x0000001fff197819 */ /* 0x000fc40000011413 */
[----:B------:R-:W-:Y:S01]  /*0bc0*/  @!P4 LEA.HI.X R5, R10, R5, R11, 0x1, P6 ;  /* 0x000000050a05c211 */ /* 0x000fe200030f0c0b */
[----:B------:R3:W5:Y:S01]  /*0bd0*/  @!P2 LDG.E R41, desc[UR8][R12.64] ;  /* 0x000000080c29a981 */ /* 0x000762000c1e1900 */
[----:B------:R-:W1:Y:S01]  /*0be0*/  @!P5 LDC.64 R10, c[0x0][0x390] ;  /* 0x0000e400ff0adb82 */ /* 0x000e620000000a00 */
[----:B------:R-:W-:Y:S01]  /*0bf0*/  IADD3 R23, PT, PT, R26, 0xa8, RZ ;  /* 0x000000a81a177810 */ /* 0x000fe20007ffe0ff */
[----:B0-----:R-:W-:Y:S01]  /*0c00*/  @!P3 IMAD R14, R33, R6, RZ ;  /* 0x00000006210eb224 */ /* 0x001fe200078e02ff */
[----:B------:R-:W-:Y:S02]  /*0c10*/  ISETP.GE.AND.EX P1, PT, R25, UR7, PT, P1 ;  /* 0x0000000719007c0c */ /* 0x000fe4000bf26310 */
[----:B------:R-:W-:Y:S01]  /*0c20*/  ISETP.GE.U32.AND P2, PT, R23, UR6, PT ;  /* 0x0000000617007c0c */ /* 0x000fe2000bf46070 */
[----:B------:R-:W-:Y:S01]  /*0c30*/  @!P3 IMAD R33, R21, R7, R14 ;  /* 0x000000071521b224 */ /* 0x000fe200078e020e */
[----:B------:R-:W-:Y:S02]  /*0c40*/  SHF.R.S32.HI R31, RZ, 0x1f, R23 ;  /* 0x0000001fff1f7819 */ /* 0x000fe40000011417 */
[----:B------:R-:W-:-:S02]  /*0c50*/  @!P3 MOV R14, R122 ;  /* 0x0000007a000eb202 */ /* 0x000fc40000000f00 */
[----:B------:R-:W-:Y:S02]  /*0c60*/  @!P3 MOV R15, R125 ;  /* 0x0000007d000fb202 */ /* 0x000fe40000000f00 */
[----:B------:R-:W-:Y:S02]  /*0c70*/  MOV R45, RZ ;  /* 0x000000ff002d7202 */ /* 0x000fe40000000f00 */
[----:B------:R-:W-:Y:S01]  /*0c80*/  ISETP.GE.AND.EX P2, PT, R31, UR7, PT, P2 ;  /* 0x000000071f007c0c */ /* 0x000fe2000bf46320 */
[----:B------:R-:W-:Y:S01]  /*0c90*/  @!P3 IMAD.WIDE.U32 R14, R21, R6, R14 ;  /* 0x00000006150eb225 */ /* 0x000fe200078e000e */
[----:B------:R-:W-:Y:S01]  /*0ca0*/  IADD3 R21, PT, PT, R26, 0xb0, RZ ;  /* 0x000000b01a157810 */ /* 0x000fe20007ffe0ff */
[----:B------:R-:W0:Y:S01]  /*0cb0*/  @!P1 LDC.64 R6, c[0x0][0x3e0] ;  /* 0x0000f800ff069b82 */ /* 0x000e220000000a00 */
[----:B------:R3:W5:Y:S02]  /*0cc0*/  @!P4 LDG.E R45, desc[UR8][R4.64] ;  /* 0x00000008042dc981 */ /* 0x000764000c1e1900 */
[----:B---3--:R-:W-:Y:S01]  /*0cd0*/  @!P5 IMAD R12, R35, R8, RZ ;  /* 0x00000008230cd224 */ /* 0x008fe200078e02ff */
[----:B------:R-:W-:-:S02]  /*0ce0*/  @!P3 IADD3 R13, PT, PT, R15, R33, RZ ;  /* 0x000000210f0db210 */ /* 0x000fc40007ffe0ff */
[----:B------:R-:W-:Y:S01]  /*0cf0*/  ISETP.GE.U32.AND P4, PT, R21, UR6, PT ;  /* 0x0000000615007c0c */ /* 0x000fe2000bf86070 */
[C---:B------:R-:W-:Y:S01]  /*0d00*/  @!P5 IMAD R35, R29.reuse, R9, R12 ;  /* 0x000000091d23d224 */ /* 0x040fe200078e020c */
[----:B------:R-:W-:Y:S02]  /*0d10*/  SHF.R.S32.HI R33, RZ, 0x1f, R21 ;  /* 0x0000001fff217819 */ /* 0x000fe40000011415 */
[----:B------:R-:W-:Y:S02]  /*0d20*/  @!P5 MOV R4, R122 ;  /* 0x0000007a0004d202 */ /* 0x000fe40000000f00 */
[----:B------:R-:W-:Y:S02]  /*0d30*/  @!P5 MOV R5, R125 ;  /* 0x0000007d0005d202 */ /* 0x000fe40000000f00 */
[----:B----4-:R-:W-:Y:S01]  /*0d40*/  @!P3 LEA R12, P6, R14, R2, 0x1 ;  /* 0x000000020e0cb211 */ /* 0x010fe200078c08ff */
[----:B------:R-:W-:Y:S01]  /*0d50*/  @!P5 IMAD.WIDE.U32 R8, R29, R8, R4 ;  /* 0x000000081d08d225 */ /* 0x000fe200078e0004 */
[----:B------:R-:W-:-:S02]  /*0d60*/  ISETP.GE.AND.EX P4, PT, R33, UR7, PT, P4 ;  /* 0x0000000721007c0c */ /* 0x000fc4000bf86340 */
[----:B------:R-:W3:Y:S01]  /*0d70*/  @!P2 LDC.64 R4, c[0x0][0x3e0] ;  /* 0x0000f800ff04ab82 */ /* 0x000ee20000000a00 */
[----:B------:R-:W-:Y:S02]  /*0d80*/  @!P3 LEA.HI.X R13, R14, R3, R13, 0x1, P6 ;  /* 0x000000030e0db211 */ /* 0x000fe400030f0c0d */
[----:B------:R-:W-:Y:S02]  /*0d90*/  @!P5 IADD3 R2, PT, PT, R9, R35, RZ ;  /* 0x000000230902d210 */ /* 0x000fe40007ffe0ff */
[----:B-1----:R-:W-:-:S04]  /*0da0*/  @!P5 LEA R14, P6, R8, R10, 0x1 ;  /* 0x0000000a080ed211 */ /* 0x002fc800078c08ff */
[----:B------:R-:W-:Y:S02]  /*0db0*/  @!P5 LEA.HI.X R15, R8, R11, R2, 0x1, P6 ;  /* 0x0000000b080fd211 */ /* 0x000fe400030f0c02 */
[----:B------:R-:W1:Y:S01]  /*0dc0*/  @!P1 LDC.64 R8, c[0x0][0x390] ;  /* 0x0000e400ff089b82 */ /* 0x000e620000000a00 */
[----:B------:R-:W-:Y:S01]  /*0dd0*/  HFMA2 R49, -RZ, RZ, 0, 0 ;  /* 0x00000000ff317431 */ /* 0x000fe200000001ff */
[----:B------:R-:W-:Y:S01]  /*0de0*/  MOV R53, RZ ;  /* 0x000000ff00357202 */ /* 0x000fe20000000f00 */
[----:B0-----:R-:W-:-:S04]  /*0df0*/  @!P1 IMAD R16, R25, R6, RZ ;  /* 0x0000000619109224 */ /* 0x001fc800078e02ff */
[----:B------:R0:W4:Y:S01]  /*0e00*/  @!P3 LDG.E R49, desc[UR8][R12.64] ;  /* 0x000000080c31b981 */ /* 0x000122000c1e1900 */
[----:B------:R-:W1:Y:S08]  /*0e10*/  @!P4 LDC.64 R2, c[0x0][0x3e0] ;  /* 0x0000f800ff02cb82 */ /* 0x000e700000000a00 */
[----:B------:R-:W1:Y:S01]  /*0e20*/  @!P2 LDC.64 R10, c[0x0][0x390] ;  /* 0x0000e400ff0aab82 */ /* 0x000e620000000a00 */
[----:B0-----:R-:W-:Y:S01]  /*0e30*/  @!P1 MOV R12, R122 ;  /* 0x0000007a000c9202 */ /* 0x001fe20000000f00 */
[----:B------:R0:W4:Y:S01]  /*0e40*/  @!P5 LDG.E R53, desc[UR8][R14.64] ;  /* 0x000000080e35d981 */ /* 0x000122000c1e1900 */
[----:B------:R-:W-:Y:S01]  /*0e50*/  @!P1 MOV R13, R125 ;  /* 0x0000007d000d9202 */ /* 0x000fe20000000f00 */
[----:B------:R-:W-:Y:S01]  /*0e60*/  @!P1 IMAD R35, R19, R7, R16 ;  /* 0x0000000713239224 */ /* 0x000fe200078e0210 */
[----:B------:R-:W-:Y:S01]  /*0e70*/  IADD3 R25, PT, PT, R26, 0xb8, RZ ;  /* 0x000000b81a197810 */ /* 0x000fe20007ffe0ff */
[----:B---3--:R-:W-:-:S02]  /*0e80*/  @!P2 IMAD R16, R31, R4, RZ ;  /* 0x000000041f10a224 */ /* 0x008fc400078e02ff */
[----:B------:R-:W-:Y:S01]  /*0e90*/  @!P1 IMAD.WIDE.U32 R6, R19, R6, R12 ;  /* 0x0000000613069225 */ /* 0x000fe200078e000c */
[----:B------:R-:W-:Y:S02]  /*0ea0*/  @!P2 MOV R12, R122 ;  /* 0x0000007a000ca202 */ /* 0x000fe40000000f00 */
[----:B------:R-:W-:Y:S02]  /*0eb0*/  @!P2 MOV R13, R125 ;  /* 0x0000007d000da202 */ /* 0x000fe40000000f00 */
[----:B------:R-:W-:Y:S02]  /*0ec0*/  ISETP.GE.U32.AND P5, PT, R25, UR6, PT ;  /* 0x0000000619007c0c */ /* 0x000fe4000bfa6070 */
[----:B------:R-:W-:Y:S02]  /*0ed0*/  SHF.R.S32.HI R31, RZ, 0x1f, R25 ;  /* 0x0000001fff1f7819 */ /* 0x000fe40000011419 */
[----:B------:R-:W-:Y:S01]  /*0ee0*/  IADD3 R29, PT, PT, R26, 0xc0, RZ ;  /* 0x000000c01a1d7810 */ /* 0x000fe20007ffe0ff */
[----:B------:R-:W-:Y:S01]  /*0ef0*/  @!P2 IMAD R19, R23, R5, R16 ;  /* 0x000000051713a224 */ /* 0x000fe200078e0210 */
[----:B------:R-:W-:Y:S01]  /*0f00*/  ISETP.GE.AND.EX P5, PT, R31, UR7, PT, P5 ;  /* 0x000000071f007c0c */ /* 0x000fe2000bfa6350 */
[----:B------:R-:W-:Y:S01]  /*0f10*/  @!P2 IMAD.WIDE.U32 R12, R23, R4, R12 ;  /* 0x00000004170ca225 */ /* 0x000fe200078e000c */
[----:B------:R-:W-:Y:S01]  /*0f20*/  ISETP.GE.U32.AND P3, PT, R29, UR6, PT ;  /* 0x000000061d007c0c */ /* 0x000fe2000bf66070 */
[----:B------:R-:W3:Y:S01]  /*0f30*/  @!P4 LDC.64 R4, c[0x0][0x390] ;  /* 0x0000e400ff04cb82 */ /* 0x000ee20000000a00 */
[----:B------:R-:W-:-:S02]  /*0f40*/  SHF.R.S32.HI R23, RZ, 0x1f, R29 ;  /* 0x0000001fff177819 */ /* 0x000fc4000001141d */
[----:B------:R-:W-:Y:S02]  /*0f50*/  @!P1 IADD3 R7, PT, PT, R7, R35, RZ ;  /* 0x0000002307079210 */ /* 0x000fe40007ffe0ff */
[C---:B-1----:R-:W-:Y:S02]  /*0f60*/  @!P1 LEA R8, P6, R6.reuse, R8, 0x1 ;  /* 0x0000000806089211 */ /* 0x042fe400078c08ff */
[----:B------:R-:W-:Y:S01]  /*0f70*/  ISETP.GE.AND.EX P3, PT, R23, UR7, PT, P3 ;  /* 0x0000000717007c0c */ /* 0x000fe2000bf66330 */
[----:B0-----:R-:W-:Y:S01]  /*0f80*/  @!P4 IMAD R14, R33, R2, RZ ;  /* 0x00000002210ec224 */ /* 0x001fe200078e02ff */
[----:B------:R-:W-:Y:S02]  /*0f90*/  @!P1 LEA.HI.X R9, R6, R9, R7, 0x1, P6 ;  /* 0x0000000906099211 */ /* 0x000fe400030f0c07 */
[----:B------:R-:W-:Y:S02]  /*0fa0*/  @!P2 IADD3 R6, PT, PT, R13, R19, RZ ;  /* 0x000000130d06a210 */ /* 0x000fe40007ffe0ff */
[----:B------:R-:W-:Y:S01]  /*0fb0*/  @!P2 LEA R10, P6, R12, R10, 0x1 ;  /* 0x0000000a0c0aa211 */ /* 0x000fe200078c08ff */
[----:B------:R-:W-:Y:S01]  /*0fc0*/  @!P4 IMAD R13, R21, R3, R14 ;  /* 0x00000003150dc224 */ /* 0x000fe200078e020e */
[----:B------:R-:W-:-:S02]  /*0fd0*/  @!P4 MOV R14, R122 ;  /* 0x0000007a000ec202 */ /* 0x000fc40000000f00 */
[----:B------:R-:W-:Y:S02]  /*0fe0*/  @!P2 LEA.HI.X R11, R12, R11, R6, 0x1, P6 ;  /* 0x0000000b0c0ba211 */ /* 0x000fe400030f0c06 */
[----:B------:R-:W-:Y:S01]  /*0ff0*/  @!P4 MOV R15, R125 ;  /* 0x0000007d000fc202 */ /* 0x000fe20000000f00 */
[----:B------:R-:W0:Y:S01]  /*1000*/  @!P5 LDC.64 R6, c[0x0][0x3e0] ;  /* 0x0000f800ff06db82 */ /* 0x000e220000000a00 */
[----:B------:R-:W-:Y:S02]  /*1010*/  HFMA2 R55, -RZ, RZ, 0, 0 ;  /* 0x00000000ff377431 */ /* 0x000fe400000001ff */
[----:B------:R-:W-:-:S04]  /*1020*/  @!P4 IMAD.WIDE.U32 R14, R21, R2, R14 ;  /* 0x00000002150ec225 */ /* 0x000fc800078e000e */
[----:B------:R-:W-:Y:S01]  /*1030*/  HFMA2 R57, -RZ, RZ, 0, 0 ;  /* 0x00000000ff397431 */ /* 0x000fe200000001ff */
[----:B------:R1:W4:Y:S01]  /*1040*/  @!P1 LDG.E R55, desc[UR8][R8.64] ;  /* 0x0000000808379981 */ /* 0x000322000c1e1900 */
[----:B------:R-:W1:Y:S01]  /*1050*/  @!P3 LDC.64 R2, c[0x0][0x3e0] ;  /* 0x0000f800ff02bb82 */ /* 0x000e620000000a00 */
[----:B------:R-:W-:-:S03]  /*1060*/  IADD3 R21, PT, PT, R26, 0xd0, RZ ;  /* 0x000000d01a157810 */ /* 0x000fc60007ffe0ff */
[----:B------:R1:W4:Y:S01]  /*1070*/  @!P2 LDG.E R57, desc[UR8][R10.64] ;  /* 0x000000080a39a981 */ /* 0x000322000c1e1900 */
[----:B------:R-:W-:Y:S02]  /*1080*/  @!P4 IADD3 R15, PT, PT, R15, R13, RZ ;  /* 0x0000000d0f0fc210 */ /* 0x000fe40007ffe0ff */
[----:B------:R-:W-:Y:S02]  /*1090*/  ISETP.GE.U32.AND P1, PT, R21, UR6, PT ;  /* 0x0000000615007c0c */ /* 0x000fe4000bf26070 */
[----:B------:R-:W-:Y:S01]  /*10a0*/  SHF.R.S32.HI R33, RZ, 0x1f, R21 ;  /* 0x0000001fff217819 */ /* 0x000fe20000011415 */
[----:B------:R-:W1:Y:S01]  /*10b0*/  @!P5 LDC.64 R12, c[0x0][0x390] ;  /* 0x0000e400ff0cdb82 */ /* 0x000e620000000a00 */
[C---:B---3--:R-:W-:Y:S02]  /*10c0*/  @!P4 LEA R18, P2, R14.reuse, R4, 0x1 ;  /* 0x000000040e12c211 */ /* 0x048fe400078408ff */
[----:B------:R-:W-:Y:S02]  /*10d0*/  ISETP.GE.AND.EX P1, PT, R33, UR7, PT, P1 ;  /* 0x0000000721007c0c */ /* 0x000fe4000bf26310 */
[----:B------:R-:W-:-:S02]  /*10e0*/  @!P4 LEA.HI.X R19, R14, R5, R15, 0x1, P2 ;  /* 0x000000050e13c211 */ /* 0x000fc400010f0c0f */
[----:B------:R-:W-:Y:S01]  /*10f0*/  SHF.R.S32.HI R35, RZ, 0x1f, R118 ;  /* 0x0000001fff237819 */ /* 0x000fe20000011476 */
[----:B0-----:R-:W-:Y:S01]  /*1100*/  @!P5 IMAD R4, R31, R6, RZ ;  /* 0x000000061f04d224 */ /* 0x001fe200078e02ff */
[----:B------:R-:W-:Y:S01]  /*1110*/  ISETP.GE.U32.AND P2, PT, R118, UR6, PT ;  /* 0x0000000676007c0c */ /* 0x000fe2000bf46070 */
[----:B------:R-:W0:Y:S01]  /*1120*/  @!P3 LDC.64 R14, c[0x0][0x390] ;  /* 0x0000e400ff0ebb82 */ /* 0x000e220000000a00 */
[----:B-1----:R-:W-:Y:S02]  /*1130*/  @!P5 MOV R8, R122 ;  /* 0x0000007a0008d202 */ /* 0x002fe40000000f00 */
[----:B------:R-:W-:Y:S02]  /*1140*/  ISETP.GE.AND.EX P2, PT, R35, UR7, PT, P2 ;  /* 0x0000000723007c0c */ /* 0x000fe4000bf46320 */
[----:B------:R-:W-:Y:S01]  /*1150*/  @!P5 MOV R9, R125 ;  /* 0x0000007d0009d202 */ /* 0x000fe20000000f00 */
[----:B------:R-:W-:Y:S01]  /*1160*/  @!P5 IMAD R11, R25, R7, R4 ;  /* 0x00000007190bd224 */ /* 0x000fe200078e0204 */
[----:B------:R-:W-:Y:S01]  /*1170*/  MOV R59, RZ ;  /* 0x000000ff003b7202 */ /* 0x000fe20000000f00 */
[----:B------:R-:W-:-:S02]  /*1180*/  @!P3 IMAD R4, R23, R2, RZ ;  /* 0x000000021704b224 */ /* 0x000fc400078e02ff */
[----:B------:R-:W-:Y:S02]  /*1190*/  @!P5 IMAD.WIDE.U32 R8, R25, R6, R8 ;  /* 0x000000061908d225 */ /* 0x000fe400078e0008 */
[----:B------:R-:W1:Y:S01]  /*11a0*/  @!P1 LDC.64 R6, c[0x0][0x3e0] ;  /* 0x0000f800ff069b82 */ /* 0x000e620000000a00 */
[----:B------:R1:W3:Y:S01]  /*11b0*/  @!P4 LDG.E R59, desc[UR8][R18.64] ;  /* 0x00000008123bc981 */ /* 0x0002e2000c1e1900 */
[----:B------:R-:W-:Y:S01]  /*11c0*/  @!P3 IMAD R23, R29, R3, R4 ;  /* 0x000000031d17b224 */ /* 0x000fe200078e0204 */
[----:B------:R-:W-:Y:S02]  /*11d0*/  ISETP.GE.U32.AND P4, PT, R117, UR6, PT ;  /* 0x0000000675007c0c */ /* 0x000fe4000bf86070 */
[----:B------:R-:W-:-:S03]  /*11e0*/  @!P5 IADD3 R9, PT, PT, R9, R11, RZ ;  /* 0x0000000b0909d210 */ /* 0x000fc60007ffe0ff */
[----:B------:R-:W2:Y:S01]  /*11f0*/  @!P2 LDC.64 R4, c[0x0][0x3e0] ;  /* 0x0000f800ff04ab82 */ /* 0x000ea20000000a00 */
[----:B------:R-:W-:Y:S02]  /*1200*/  @!P3 MOV R10, R122 ;  /* 0x0000007a000ab202 */ /* 0x000fe40000000f00 */
[----:B------:R-:W-:Y:S02]  /*1210*/  @!P3 MOV R11, R125 ;  /* 0x0000007d000bb202 */ /* 0x000fe40000000f00 */
[----:B------:R-:W-:Y:S02]  /*1220*/  ISETP.GE.AND.EX P4, PT, R95, UR7, PT, P4 ;  /* 0x000000075f007c0c */ /* 0x000fe4000bf86340 */
[----:B------:R-:W-:Y:S01]  /*1230*/  @!P5 LEA R12, P6, R8, R12, 0x1 ;  /* 0x0000000c080cd211 */ /* 0x000fe200078c08ff */
[----:B------:R-:W-:-:S04]  /*1240*/  @!P3 IMAD.WIDE.U32 R2, R29, R2, R10 ;  /* 0x000000021d02b225 */ /* 0x000fc800078e000a */
[----:B------:R-:W-:Y:S01]  /*1250*/  HFMA2 R61, -RZ, RZ, 0, 0 ;  /* 0x00000000ff3d7431 */ /* 0x000fe200000001ff */
[----:B------:R-:W2:Y:S01]  /*1260*/  @!P1 LDC.64 R10, c[0x0][0x390] ;  /* 0x0000e400ff0a9b82 */ /* 0x000ea20000000a00 */
[----:B------:R-:W-:Y:S02]  /*1270*/  @!P5 LEA.HI.X R13, R8, R13, R9, 0x1, P6 ;  /* 0x0000000d080dd211 */ /* 0x000fe400030f0c09 */
[----:B------:R-:W-:Y:S02]  /*1280*/  @!P3 IADD3 R3, PT, PT, R3, R23, RZ ;  /* 0x000000170303b210 */ /* 0x000fe40007ffe0ff */
[C---:B0-----:R-:W-:Y:S01]  /*1290*/  @!P3 LEA R14, P6, R2.reuse, R14, 0x1 ;  /* 0x0000000e020eb211 */ /* 0x041fe200078c08ff */
[----:B------:R0:W3:Y:S02]  /*12a0*/  @!P5 LDG.E R61, desc[UR8][R12.64] ;  /* 0x000000080c3dd981 */ /* 0x0000e4000c1e1900 */
[----:B------:R-:W2:Y:S01]  /*12b0*/  @!P2 LDC.64 R8, c[0x0][0x390] ;  /* 0x0000e400ff08ab82 */ /* 0x000ea20000000a00 */
[----:B------:R-:W-:Y:S01]  /*12c0*/  @!P3 LEA.HI.X R15, R2, R15, R3, 0x1, P6 ;  /* 0x0000000f020fb211 */ /* 0x000fe200030f0c03 */
[----:B-1----:R-:W-:Y:S01]  /*12d0*/  @!P1 IMAD R18, R33, R6, RZ ;  /* 0x0000000621129224 */ /* 0x002fe200078e02ff */
[----:B------:R-:W-:-:S02]  /*12e0*/  ISETP.GE.U32.AND P5, PT, R116, UR6, PT ;  /* 0x0000000674007c0c */ /* 0x000fc4000bfa6070 */
[----:B0-----:R-:W-:-:S03]  /*12f0*/  @!P1 MOV R12, R122 ;  /* 0x0000007a000c9202 */ /* 0x001fc60000000f00 */
[----:B------:R-:W0:Y:S01]  /*1300*/  @!P4 LDC.64 R2, c[0x0][0x3e0] ;  /* 0x0000f800ff02cb82 */ /* 0x000e220000000a00 */
[----:B------:R-:W-:Y:S01]  /*1310*/  @!P1 MOV R13, R125 ;  /* 0x0000007d000d9202 */ /* 0x000fe20000000f00 */
[----:B------:R-:W-:Y:S01]  /*1320*/  @!P1 IMAD R23, R21, R7, R18 ;  /* 0x0000000715179224 */ /* 0x000fe200078e0212 */
[----:B------:R-:W-:Y:S01]  /*1330*/  ISETP.GE.AND.EX P5, PT, R94, UR7, PT, P5 ;  /* 0x000000075e007c0c */ /* 0x000fe2000bfa6350 */
[----:B--2---:R-:W-:Y:S02]  /*1340*/  @!P2 IMAD R16, R35, R4, RZ ;  /* 0x000000042310a224 */ /* 0x004fe400078e02ff */
[----:B------:R-:W-:Y:S01]  /*1350*/  @!P1 IMAD.WIDE.U32 R6, R21, R6, R12 ;  /* 0x0000000615069225 */ /* 0x000fe200078e000c */
[----:B------:R-:W-:Y:S02]  /*1360*/  @!P2 MOV R12, R122 ;  /* 0x0000007a000ca202 */ /* 0x000fe40000000f00 */
[----:B------:R-:W-:Y:S01]  /*1370*/  @!P2 MOV R13, R125 ;  /* 0x0000007d000da202 */ /* 0x000fe20000000f00 */
[C---:B------:R-:W-:Y:S01]  /*1380*/  @!P2 IMAD R19, R118.reuse, R5, R16 ;  /* 0x000000057613a224 */ /* 0x040fe200078e0210 */
[----:B------:R-:W-:Y:S01]  /*1390*/  MOV R63, RZ ;  /* 0x000000ff003f7202 */ /* 0x000fe20000000f00 */
[----:B------:R-:W-:-:S03]  /*13a0*/  @!P2 IMAD.WIDE.U32 R4, R118, R4, R12 ;  /* 0x000000047604a225 */ /* 0x000fc600078e000c */
[----:B------:R-:W1:Y:S02]  /*13b0*/  @!P4 LDC.64 R12, c[0x0][0x390] ;  /* 0x0000e400ff0ccb82 */ /* 0x000e640000000a00 */
[----:B------:R2:W3:Y:S01]  /*13c0*/  @!P3 LDG.E R63, desc[UR8][R14.64] ;  /* 0x000000080e3fb981 */ /* 0x0004e2000c1e1900 */
[----:B------:R-:W-:Y:S02]  /*13d0*/  @!P1 IADD3 R7, PT, PT, R7, R23, RZ ;  /* 0x0000001707079210 */ /* 0x000fe40007ffe0ff */
[C---:B------:R-:W-:Y:S02]  /*13e0*/  @!P1 LEA R10, P6, R6.reuse, R10, 0x1 ;  /* 0x0000000a060a9211 */ /* 0x040fe400078c08ff */
[----:B------:R-:W-:Y:S02]  /*13f0*/  ISETP.GE.U32.AND P3, PT, R115, UR6, PT ;  /* 0x0000000673007c0c */ /* 0x000fe4000bf66070 */
[----:B------:R-:W-:Y:S01]  /*1400*/  @!P1 LEA.HI.X R11, R6, R11, R7, 0x1, P6 ;  /* 0x0000000b060b9211 */ /* 0x000fe200030f0c07 */
[----:B--2---:R-:W2:Y:S01]  /*1410*/  @!P5 LDC.64 R14, c[0x0][0x3e0] ;  /* 0x0000f800ff0edb82 */ /* 0x004ea20000000a00 */
[----:B------:R-:W-:-:S02]  /*1420*/  @!P2 IADD3 R5, PT, PT, R5, R19, RZ ;  /* 0x000000130505a210 */ /* 0x000fc40007ffe0ff */
[C---:B------:R-:W-:Y:S01]  /*1430*/  @!P2 LEA R8, P6, R4.reuse, R8, 0x1 ;  /* 0x000000080408a211 */ /* 0x040fe200078c08ff */
[----:B0-----:R-:W-:Y:S01]  /*1440*/  @!P4 IMAD R6, R95, R2, RZ ;  /* 0x000000025f06c224 */ /* 0x001fe200078e02ff */
[----:B------:R-:W-:Y:S02]  /*1450*/  ISETP.GE.AND.EX P3, PT, R93, UR7, PT, P3 ;  /* 0x000000075d007c0c */ /* 0x000fe4000bf66330 */
[----:B------:R-:W-:Y:S02]  /*1460*/  @!P2 LEA.HI.X R9, R4, R9, R5, 0x1, P6 ;  /* 0x000000090409a211 */ /* 0x000fe400030f0c05 */
[----:B------:R-:W-:Y:S02]  /*1470*/  @!P4 MOV R4, R122 ;  /* 0x0000007a0004c202 */ /* 0x000fe40000000f00 */
[----:B------:R-:W-:Y:S01]  /*1480*/  @!P4 MOV R5, R125 ;  /* 0x0000007d0005c202 */ /* 0x000fe20000000f00 */
[----:B------:R-:W-:Y:S02]  /*1490*/  HFMA2 R22, -RZ, RZ, 0, 0 ;  /* 0x00000000ff167431 */ /* 0x000fe400000001ff */
[C---:B------:R-:W-:Y:S01]  /*14a0*/  @!P4 IMAD R19, R117.reuse, R3, R6 ;  /* 0x000000037513c224 */ /* 0x040fe200078e0206 */
[----:B------:R-:W-:Y:S01]  /*14b0*/  ISETP.GE.U32.AND P6, PT, R114, UR6, PT ;  /* 0x0000000672007c0c */ /* 0x000fe2000bfc6070 */
[----:B------:R-:W0:Y:S01]  /*14c0*/  @!P5 LDC.64 R6, c[0x0][0x390] ;  /* 0x0000e400ff06db82 */ /* 0x000e220000000a00 */
[----:B------:R-:W-:Y:S01]  /*14d0*/  @!P4 IMAD.WIDE.U32 R2, R117, R2, R4 ;  /* 0x000000027502c225 */ /* 0x000fe200078e0004 */
[----:B------:R5:W4:Y:S01]  /*14e0*/  @!P2 LDG.E R22, desc[UR8][R8.64] ;  /* 0x000000080816a981 */ /* 0x000b22000c1e1900 */
[----:B------:R-:W-:-:S03]  /*14f0*/  ISETP.GE.AND.EX P2, PT, R92, UR7, PT, P6 ;  /* 0x000000075c007c0c */ /* 0x000fc6000bf46360 */
[----:B------:R-:W-:Y:S02]  /*1500*/  @!P4 IADD3 R3, PT, PT, R3, R19, RZ ;  /* 0x000000130303c210 */ /* 0x000fe40007ffe0ff */
[----:B-1----:R-:W-:Y:S01]  /*1510*/  @!P4 LEA R12, P6, R2, R12, 0x1 ;  /* 0x0000000c020cc211 */ /* 0x002fe200078c08ff */
[----:B------:R-:W1:Y:S01]  /*1520*/  @!P3 LDC.64 R4, c[0x0][0x3e0] ;  /* 0x0000f800ff04bb82 */ /* 0x000e620000000a00 */
[----:B--2---:R-:W-:Y:S02]  /*1530*/  @!P5 IMAD R16, R94, R14, RZ ;  /* 0x0000000e5e10d224 */ /* 0x004fe400078e02ff */
[----:B------:R-:W-:Y:S02]  /*1540*/  @!P4 LEA.HI.X R13, R2, R13, R3, 0x1, P6 ;  /* 0x0000000d020dc211 */ /* 0x000fe400030f0c03 */
[----:B------:R-:W-:Y:S02]  /*1550*/  @!P5 MOV R2, R122 ;  /* 0x0000007a0002d202 */ /* 0x000fe40000000f00 */
[----:B------:R-:W-:Y:S01]  /*1560*/  @!P5 MOV R3, R125 ;  /* 0x0000007d0003d202 */ /* 0x000fe20000000f00 */
[----:B------:R-:W-:-:S02]  /*1570*/  @!P5 IMAD R19, R116, R15, R16 ;  /* 0x0000000f7413d224 */ /* 0x000fc400078e0210 */
[----:B------:R-:W-:Y:S01]  /*1580*/  HFMA2 R20, -RZ, RZ, 0, 0 ;  /* 0x00000000ff147431 */ /* 0x000fe200000001ff */
[----:B-----5:R-:W2:Y:S01]  /*1590*/  @!P2 LDC.64 R8, c[0x0][0x3e0] ;  /* 0x0000f800ff08ab82 */ /* 0x020ea20000000a00 */
[----:B------:R-:W-:Y:S01]  /*15a0*/  @!P5 IMAD.WIDE.U32 R14, R116, R14, R2 ;  /* 0x0000000e740ed225 */ /* 0x000fe200078e0002 */
[----:B------:R-:W-:-:S03]  /*15b0*/  ISETP.GE.U32.AND P6, PT, R113, UR6, PT ;  /* 0x0000000671007c0c */ /* 0x000fc6000bfc6070 */
[----:B------:R0:W5:Y:S03]  /*15c0*/  @!P4 LDG.E R20, desc[UR8][R12.64] ;  /* 0x000000080c14c981 */ /* 0x000166000c1e1900 */
[----:B------:R-:W2:Y:S01]  /*15d0*/  @!P3 LDC.64 R2, c[0x0][0x390] ;  /* 0x0000e400ff02bb82 */ /* 0x000ea20000000a00 */
[----:B------:R-:W-:Y:S02]  /*15e0*/  ISETP.GE.AND.EX P4, PT, R91, UR7, PT, P6 ;  /* 0x000000075b007c0c */ /* 0x000fe4000bf86360 */
[----:B------:R-:W-:Y:S02]  /*15f0*/  @!P5 IADD3 R15, PT, PT, R15, R19, RZ ;  /* 0x000000130f0fd210 */ /* 0x000fe40007ffe0ff */
[----:B0-----:R-:W-:Y:S01]  /*1600*/  @!P5 LEA R12, P6, R14, R6, 0x1 ;  /* 0x000000060e0cd211 */ /* 0x001fe200078c08ff */
[----:B-1----:R-:W-:-:S03]  /*1610*/  @!P3 IMAD R6, R93, R4, RZ ;  /* 0x000000045d06b224 */ /* 0x002fc600078e02ff */
[----:B------:R-:W-:Y:S02]  /*1620*/  @!P5 LEA.HI.X R13, R14, R7, R15, 0x1, P6 ;  /* 0x000000070e0dd211 */ /* 0x000fe400030f0c0f */
[----:B------:R-:W-:Y:S02]  /*1630*/  @!P3 MOV R14, R122 ;  /* 0x0000007a000eb202 */ /* 0x000fe40000000f00 */
[----:B------:R-:W-:Y:S01]  /*1640*/  @!P3 MOV R15, R125 ;  /* 0x0000007d000fb202 */ /* 0x000fe20000000f00 */
[----:B------:R-:W-:Y:S02]  /*1650*/  HFMA2 R18, -RZ, RZ, 0, 0 ;  /* 0x00000000ff127431 */ /* 0x000fe400000001ff */
[C---:B------:R-:W-:Y:S02]  /*1660*/  @!P3 IMAD R19, R115.reuse, R5, R6 ;  /* 0x000000057313b224 */ /* 0x040fe400078e0206 */
[----:B------:R-:W0:Y:S01]  /*1670*/  @!P4 LDC.64 R6, c[0x0][0x3e0] ;  /* 0x0000f800ff06cb82 */ /* 0x000e220000000a00 */
[----:B------:R-:W-:Y:S01]  /*1680*/  @!P3 IMAD.WIDE.U32 R14, R115, R4, R14 ;  /* 0x00000004730eb225 */ /* 0x000fe200078e000e */
[----:B------:R-:W-:Y:S01]  /*1690*/  ISETP.GE.U32.AND P6, PT, R112, UR6, PT ;  /* 0x0000000670007c0c */ /* 0x000fe2000bfc6070 */
[----:B------:R2:W3:Y:S05]  /*16a0*/  @!P5 LDG.E R18, desc[UR8][R12.64] ;  /* 0x000000080c12d981 */ /* 0x0004ea000c1e1900 */
[----:B------:R-:W1:Y:S01]  /*16b0*/  @!P2 LDC.64 R4, c[0x0][0x390] ;  /* 0x0000e400ff04ab82 */ /* 0x000e620000000a00 */
[----:B------:R-:W-:-:S02]  /*16c0*/  @!P3 IADD3 R15, PT, PT, R15, R19, RZ ;  /* 0x000000130f0fb210 */ /* 0x000fc40007ffe0ff */
[----:B--2---:R-:W-:Y:S02]  /*16d0*/  @!P3 LEA R12, P5, R14, R2, 0x1 ;  /* 0x000000020e0cb211 */ /* 0x004fe400078a08ff */
[----:B------:R-:W-:Y:S02]  /*16e0*/  ISETP.GE.AND.EX P6, PT, R90, UR7, PT, P6 ;  /* 0x000000075a007c0c */ /* 0x000fe4000bfc6360 */
[----:B------:R-:W-:Y:S01]  /*16f0*/  @!P3 LEA.HI.X R13, R14, R3, R15, 0x1, P5 ;  /* 0x000000030e0db211 */ /* 0x000fe200028f0c0f */
[----:B------:R-:W-:Y:S01]  /*1700*/  @!P2 IMAD R2, R92, R8, RZ ;  /* 0x000000085c02a224 */ /* 0x000fe200078e02ff */
[----:B------:R-:W-:Y:S02]  /*1710*/  @!P2 MOV R14, R122 ;  /* 0x0000007a000ea202 */ /* 0x000fe40000000f00 */
[----:B------:R-:W-:Y:S01]  /*1720*/  @!P2 MOV R15, R125 ;  /* 0x0000007d000fa202 */ /* 0x000fe20000000f00 */
[----:B------:R-:W-:Y:S02]  /*1730*/  @!P2 IMAD R19, R114, R9, R2 ;  /* 0x000000097213a224 */ /* 0x000fe400078e0202 */
[----:B------:R-:W-:-:S02]  /*1740*/  HFMA2 R16, -RZ, RZ, 0, 0 ;  /* 0x00000000ff107431 */ /* 0x000fc400000001ff */
[----:B------:R-:W-:Y:S02]  /*1750*/  @!P2 IMAD.WIDE.U32 R14, R114, R8, R14 ;  /* 0x00000008720ea225 */ /* 0x000fe400078e000e */
[----:B------:R-:W2:Y:S01]  /*1760*/  @!P4 LDC.64 R8, c[0x0][0x390] ;  /* 0x0000e400ff08cb82 */ /* 0x000ea20000000a00 */
[----:B------:R-:W-:Y:S01]  /*1770*/  ISETP.GE.U32.AND P5, PT, R111, UR6, PT ;  /* 0x000000066f007c0c */ /* 0x000fe2000bfa6070 */
[----:B------:R1:W3:Y:S01]  /*1780*/  @!P3 LDG.E R16, desc[UR8][R12.64] ;  /* 0x000000080c10b981 */ /* 0x0002e2000c1e1900 */
[----:B------:R-:W-:Y:S02]  /*1790*/  @!P2 IADD3 R15, PT, PT, R15, R19, RZ ;  /* 0x000000130f0fa210 */ /* 0x000fe40007ffe0ff */
[----:B------:R-:W-:-:S03]  /*17a0*/  ISETP.GE.AND.EX P5, PT, R89, UR7, PT, P5 ;  /* 0x0000000759007c0c */ /* 0x000fc6000bfa6350 */
[----:B------:R-:W2:Y:S01]  /*17b0*/  @!P6 LDC.64 R2, c[0x0][0x3e0] ;  /* 0x0000f800ff02eb82 */ /* 0x000ea20000000a00 */
[C---:B-1----:R-:W-:Y:S01]  /*17c0*/  @!P2 LEA R12, P3, R14.reuse, R4, 0x1 ;  /* 0x000000040e0ca211 */ /* 0x042fe200078608ff */
[----:B0-----:R-:W-:Y:S01]  /*17d0*/  @!P4 IMAD R4, R91, R6, RZ ;  /* 0x000000065b04c224 */ /* 0x001fe200078e02ff */
[----:B------:R-:W-:Y:S02]  /*17e0*/  @!P4 MOV R28, R122 ;  /* 0x0000007a001cc202 */ /* 0x000fe40000000f00 */
[----:B------:R-:W-:Y:S01]  /*17f0*/  @!P2 LEA.HI.X R13, R14, R5, R15, 0x1, P3 ;  /* 0x000000050e0da211 */ /* 0x000fe200018f0c0f */
[C---:B------:R-:W-:Y:S01]  /*1800*/  @!P4 IMAD R15, R113.reuse, R7, R4 ;  /* 0x00000007710fc224 */ /* 0x040fe200078e0204 */
[----:B------:R-:W-:Y:S01]  /*1810*/  @!P4 MOV R29, R125 ;  /* 0x0000007d001dc202 */ /* 0x000fe20000000f00 */
[----:B------:R-:W0:Y:S01]  /*1820*/  @!P6 LDC.64 R4, c[0x0][0x390] ;  /* 0x0000e400ff04eb82 */ /* 0x000e220000000a00 */
[----:B------:R-:W-:Y:S02]  /*1830*/  HFMA2 R14, -RZ, RZ, 0, 0 ;  /* 0x00000000ff0e7431 */ /* 0x000fe400000001ff */
[----:B------:R-:W-:Y:S01]  /*1840*/  @!P4 IMAD.WIDE.U32 R28, R113, R6, R28 ;  /* 0x00000006711cc225 */ /* 0x000fe200078e001c */
[----:B------:R-:W-:-:S03]  /*1850*/  ISETP.GE.U32.AND P3, PT, R110, UR6, PT ;  /* 0x000000066e007c0c */ /* 0x000fc6000bf66070 */
[----:B------:R2:W3:Y:S01]  /*1860*/  @!P2 LDG.E R14, desc[UR8][R12.64] ;  /* 0x000000080c0ea981 */ /* 0x0004e2000c1e1900 */
[----:B------:R-:W1:Y:S01]  /*1870*/  @!P5 LDC.64 R6, c[0x0][0x3e0] ;  /* 0x0000f800ff06db82 */ /* 0x000e620000000a00 */
[----:B------:R-:W-:Y:S02]  /*1880*/  @!P4 IADD3 R15, PT, PT, R29, R15, RZ ;  /* 0x0000000f1d0fc210 */ /* 0x000fe40007ffe0ff */
[----:B------:R-:W-:Y:S02]  /*1890*/  ISETP.GE.AND.EX P3, PT, R88, UR7, PT, P3 ;  /* 0x0000000758007c0c */ /* 0x000fe4000bf66330 */
[----:B--2---:R-:W-:Y:S01]  /*18a0*/  @!P4 LEA R12, P2, R28, R8, 0x1 ;  /* 0x000000081c0cc211 */ /* 0x004fe200078408ff */
[----:B------:R-:W-:Y:S01]  /*18b0*/  @!P6 IMAD R8, R90, R2, RZ ;  /* 0x000000025a08e224 */ /* 0x000fe200078e02ff */
[----:B------:R-:W-:Y:S02]  /*18c0*/  @!P6 MOV R29, R125 ;  /* 0x0000007d001de202 */ /* 0x000fe40000000f00 */
[----:B------:R-:W-:-:S02]  /*18d0*/  @!P4 LEA.HI.X R13, R28, R9, R15, 0x1, P2 ;  /* 0x000000091c0dc211 */ /* 0x000fc400010f0c0f */
[----:B------:R-:W-:Y:S02]  /*18e0*/  @!P6 MOV R28, R122 ;  /* 0x0000007a001ce202 */ /* 0x000fe40000000f00 */
[----:B------:R-:W-:Y:S01]  /*18f0*/  MOV R15, RZ ;  /* 0x000000ff000f7202 */ /* 0x000fe20000000f00 */
[C---:B------:R-:W-:Y:S02]  /*1900*/  @!P6 IMAD R19, R112.reuse, R3, R8 ;  /* 0x000000037013e224 */ /* 0x040fe400078e0208 */
[----:B------:R-:W-:Y:S01]  /*1910*/  @!P6 IMAD.WIDE.U32 R28, R112, R2, R28 ;  /* 0x00000002701ce225 */ /* 0x000fe200078e001c */
[----:B------:R-:W2:Y:S01]  /*1920*/  @!P5 LDC.64 R8, c[0x0][0x390] ;  /* 0x0000e400ff08db82 */ /* 0x000ea20000000a00 */
[----:B------:R-:W-:Y:S01]  /*1930*/  ISETP.GE.U32.AND P2, PT, R109, UR6, PT ;  /* 0x000000066d007c0c */ /* 0x000fe2000bf46070 */
[----:B------:R0:W3:Y:S02]  /*1940*/  @!P4 LDG.E R15, desc[UR8][R12.64] ;  /* 0x000000080c0fc981 */ /* 0x0000e4000c1e1900 */
[----:B------:R-:W-:-:S02]  /*1950*/  @!P6 IADD3 R19, PT, PT, R29, R19, RZ ;  /* 0x000000131d13e210 */ /* 0x000fc40007ffe0ff */
[----:B------:R-:W-:Y:S02]  /*1960*/  ISETP.GE.AND.EX P2, PT, R87, UR7, PT, P2 ;  /* 0x0000000757007c0c */ /* 0x000fe4000bf46320 */
[----:B------:R-:W2:Y:S01]  /*1970*/  @!P3 LDC.64 R2, c[0x0][0x3e0] ;  /* 0x0000f800ff02bb82 */ /* 0x000ea20000000a00 */
[C---:B0-----:R-:W-:Y:S01]  /*1980*/  @!P6 LEA R12, P4, R28.reuse, R4, 0x1 ;  /* 0x000000041c0ce211 */ /* 0x041fe200078808ff */
[----:B-1----:R-:W-:Y:S01]  /*1990*/  @!P5 IMAD R4, R89, R6, RZ ;  /* 0x000000065904d224 */ /* 0x002fe200078e02ff */
[----:B------:R-:W-:Y:S02]  /*19a0*/  @!P5 MOV R29, R125 ;  /* 0x0000007d001dd202 */ /* 0x000fe40000000f00 */
[----:B------:R-:W-:Y:S02]  /*19b0*/  @!P6 LEA.HI.X R13, R28, R5, R19, 0x1, P4 ;  /* 0x000000051c0de211 */ /* 0x000fe400020f0c13 */
[----:B------:R-:W-:Y:S01]  /*19c0*/  @!P5 MOV R28, R122 ;  /* 0x0000007a001cd202 */ /* 0x000fe20000000f00 */
[----:B------:R-:W-:-:S02]  /*19d0*/  @!P5 IMAD R21, R111, R7, R4 ;  /* 0x000000076f15d224 */ /* 0x000fc400078e0204 */
[----:B------:R-:W-:Y:S01]  /*19e0*/  HFMA2 R19, -RZ, RZ, 0, 0 ;  /* 0x00000000ff137431 */ /* 0x000fe200000001ff */
[----:B------:R-:W0:Y:S01]  /*19f0*/  @!P2 LDC.64 R4, c[0x0][0x3e0] ;  /* 0x0000f800ff04ab82 */ /* 0x000e220000000a00 */
[----:B------:R-:W-:Y:S01]  /*1a00*/  @!P5 IMAD.WIDE.U32 R28, R111, R6, R28 ;  /* 0x000000066f1cd225 */ /* 0x000fe200078e001c */
[----:B------:R-:W-:-:S03]  /*1a10*/  ISETP.GE.U32.AND P4, PT, R108, UR6, PT ;  /* 0x000000066c007c0c */ /* 0x000fc6000bf86070 */
[----:B------:R2:W3:Y:S03]  /*1a20*/  @!P6 LDG.E R19, desc[UR8][R12.64] ;  /* 0x000000080c13e981 */ /* 0x0004e6000c1e1900 */
[----:B------:R-:W1:Y:S01]  /*1a30*/  @!P3 LDC.64 R6, c[0x0][0x390] ;  /* 0x0000e400ff06bb82 */ /* 0x000e620000000a00 */
[----:B------:R-:W-:Y:S02]  /*1a40*/  @!P5 IADD3 R21, PT, PT, R29, R21, RZ ;  /* 0x000000151d15d210 */ /* 0x000fe40007ffe0ff */
[----:B------:R-:W-:Y:S02]  /*1a50*/  ISETP.GE.AND.EX P4, PT, R86, UR7, PT, P4 ;  /* 0x0000000756007c0c */ /* 0x000fe4000bf86340 */
[----:B--2---:R-:W-:Y:S01]  /*1a60*/  @!P5 LEA R12, P6, R28, R8, 0x1 ;  /* 0x000000081c0cd211 */ /* 0x004fe200078c08ff */
[----:B------:R-:W-:Y:S01]  /*1a70*/  @!P3 IMAD R23, R88, R2, RZ ;  /* 0x000000025817b224 */ /* 0x000fe200078e02ff */
[----:B------:R-:W-:-:S02]  /*1a80*/  @!P3 MOV R29, R125 ;  /* 0x0000007d001db202 */ /* 0x000fc40000000f00 */
[----:B------:R-:W-:Y:S02]  /*1a90*/  @!P5 LEA.HI.X R13, R28, R9, R21, 0x1, P6 ;  /* 0x000000091c0dd211 */ /* 0x000fe400030f0c15 */
[----:B------:R-:W-:Y:S01]  /*1aa0*/  @!P3 MOV R28, R122 ;  /* 0x0000007a001cb202 */ /* 0x000fe20000000f00 */
[----:B------:R-:W2:Y:S01]  /*1ab0*/  @!P2 LDC.64 R8, c[0x0][0x390] ;  /* 0x0000e400ff08ab82 */ /* 0x000ea20000000a00 */
[----:B------:R-:W-:Y:S01]  /*1ac0*/  MOV R21, RZ ;  /* 0x000000ff00157202 */ /* 0x000fe20000000f00 */
[C---:B------:R-:W-:Y:S02]  /*1ad0*/  @!P3 IMAD R23, R110.reuse, R3, R23 ;  /* 0x000000036e17b224 */ /* 0x040fe400078e0217 */
[----:B------:R-:W-:Y:S01]  /*1ae0*/  @!P3 IMAD.WIDE.U32 R28, R110, R2, R28 ;  /* 0x000000026e1cb225 */ /* 0x000fe200078e001c */
[----:B------:R-:W-:Y:S02]  /*1af0*/  ISETP.GE.U32.AND P6, PT, R107, UR6, PT ;  /* 0x000000066b007c0c */ /* 0x000fe4000bfc6070 */
[----:B------:R0:W3:Y:S01]  /*1b00*/  @!P5 LDG.E R21, desc[UR8][R12.64] ;  /* 0x000000080c15d981 */ /* 0x0000e2000c1e1900 */
[----:B------:R-:W2:Y:S01]  /*1b10*/  @!P4 LDC.64 R2, c[0x0][0x3e0] ;  /* 0x0000f800ff02cb82 */ /* 0x000ea20000000a00 */
[----:B------:R-:W-:-:S02]  /*1b20*/  @!P3 IADD3 R23, PT, PT, R29, R23, RZ ;  /* 0x000000171d17b210 */ /* 0x000fc40007ffe0ff */
[C---:B-1----:R-:W-:Y:S02]  /*1b30*/  @!P3 LEA R6, P5, R28.reuse, R6, 0x1 ;  /* 0x000000061c06b211 */ /* 0x042fe400078a08ff */
[----:B------:R-:W-:Y:S01]  /*1b40*/  ISETP.GE.AND.EX P6, PT, R85, UR7, PT, P6 ;  /* 0x0000000755007c0c */ /* 0x000fe2000bfc6360 */
[----:B0-----:R-:W-:Y:S01]  /*1b50*/  @!P2 IMAD R30, R87, R4, RZ ;  /* 0x00000004571ea224 */ /* 0x001fe200078e02ff */
[----:B------:R-:W-:Y:S02]  /*1b60*/  @!P3 LEA.HI.X R7, R28, R7, R23, 0x1, P5 ;  /* 0x000000071c07b211 */ /* 0x000fe400028f0c17 */
[----:B------:R-:W-:Y:S02]  /*1b70*/  @!P2 MOV R12, R122 ;  /* 0x0000007a000ca202 */ /* 0x000fe40000000f00 */
[----:B------:R-:W-:Y:S01]  /*1b80*/  @!P2 MOV R13, R125 ;  /* 0x0000007d000da202 */ /* 0x000fe20000000f00 */
[----:B------:R-:W-:Y:S02]  /*1b90*/  HFMA2 R23, -RZ, RZ, 0, 0 ;  /* 0x00000000ff177431 */ /* 0x000fe400000001ff */
[----:B------:R-:W-:-:S02]  /*1ba0*/  @!P2 IMAD R5, R109, R5, R30 ;  /* 0x000000056d05a224 */ /* 0x000fc400078e021e */
[----:B------:R-:W-:Y:S02]  /*1bb0*/  @!P2 IMAD.WIDE.U32 R12, R109, R4, R12 ;  /* 0x000000046d0ca225 */ /* 0x000fe400078e000c */
[----:B------:R0:W3:Y:S01]  /*1bc0*/  @!P3 LDG.E R23, desc[UR8][R6.64] ;  /* 0x000000080617b981 */ /* 0x0000e2000c1e1900 */
[----:B------:R-:W-:Y:S02]  /*1bd0*/  ISETP.GE.U32.AND P3, PT, R106, UR6, PT ;  /* 0x000000066a007c0c */ /* 0x000fe4000bf66070 */
[----:B------:R-:W-:Y:S02]  /*1be0*/  @!P2 IADD3 R13, PT, PT, R13, R5, RZ ;  /* 0x000000050d0da210 */ /* 0x000fe40007ffe0ff */
[----:B------:R-:W1:Y:S01]  /*1bf0*/  @!P6 LDC.64 R4, c[0x0][0x3e0] ;  /* 0x0000f800ff04eb82 */ /* 0x000e620000000a00 */
[----:B------:R-:W-:Y:S02]  /*1c00*/  ISETP.GE.AND.EX P3, PT, R84, UR7, PT, P3 ;  /* 0x0000000754007c0c */ /* 0x000fe4000bf66330 */
[----:B--2---:R-:W-:-:S05]  /*1c10*/  @!P2 LEA R8, P5, R12, R8, 0x1 ;  /* 0x000000080c08a211 */ /* 0x004fca00078a08ff */
[----:B0-----:R-:W0:Y:S01]  /*1c20*/  @!P4 LDC.64 R6, c[0x0][0x390] ;  /* 0x0000e400ff06cb82 */ /* 0x001e220000000a00 */
[----:B------:R-:W-:Y:S01]  /*1c30*/  HFMA2 R25, -RZ, RZ, 0, 0 ;  /* 0x00000000ff197431 */ /* 0x000fe200000001ff */
[----:B------:R-:W-:Y:S01]  /*1c40*/  @!P2 LEA.HI.X R9, R12, R9, R13, 0x1, P5 ;  /* 0x000000090c09a211 */ /* 0x000fe200028f0c0d */
[----:B------:R-:W-:Y:S01]  /*1c50*/  @!P4 IMAD R12, R86, R2, RZ ;  /* 0x00000002560cc224 */ /* 0x000fe200078e02ff */
[----:B------:R-:W-:Y:S02]  /*1c60*/  @!P4 MOV R28, R122 ;  /* 0x0000007a001cc202 */ /* 0x000fe40000000f00 */
[----:B------:R-:W-:Y:S01]  /*1c70*/  @!P4 MOV R29, R125 ;  /* 0x0000007d001dc202 */ /* 0x000fe20000000f00 */
[----:B------:R2:W3:Y:S01]  /*1c80*/  @!P2 LDG.E R25, desc[UR8][R8.64] ;  /* 0x000000080819a981 */ /* 0x0004e2000c1e1900 */
[----:B------:R-:W-:Y:S01]  /*1c90*/  @!P4 IMAD R13, R108, R3, R12 ;  /* 0x000000036c0dc224 */ /* 0x000fe200078e020c */
[----:B------:R-:W-:Y:S01]  /*1ca0*/  IADD3 R31, PT, PT, R26, 0xd8, RZ ;  /* 0x000000d81a1f7810 */ /* 0x000fe20007ffe0ff */
[----:B------:R-:W-:-:S02]  /*1cb0*/  @!P4 IMAD.WIDE.U32 R28, R108, R2, R28 ;  /* 0x000000026c1cc225 */ /* 0x000fc400078e001c */
[----:B------:R-:W4:Y:S01]  /*1cc0*/  @!P3 LDC.64 R2, c[0x0][0x3e0] ;  /* 0x0000f800ff02bb82 */ /* 0x000f220000000a00 */
[----:B------:R-:W-:Y:S02]  /*1cd0*/  ISETP.GE.U32.AND P2, PT, R31, UR6, PT ;  /* 0x000000061f007c0c */ /* 0x000fe4000bf46070 */
[----:B------:R-:W-:-:S05]  /*1ce0*/  SHF.R.S32.HI R33, RZ, 0x1f, R31 ;  /* 0x0000001fff217819 */ /* 0x000fca000001141f */
[----:B--2---:R-:W2:Y:S01]  /*1cf0*/  @!P6 LDC.64 R8, c[0x0][0x390] ;  /* 0x0000e400ff08eb82 */ /* 0x004ea20000000a00 */
[----:B------:R-:W-:Y:S02]  /*1d00*/  ISETP.GE.AND.EX P2, PT, R33, UR7, PT, P2 ;  /* 0x0000000721007c0c */ /* 0x000fe4000bf46320 */
[----:B------:R-:W-:Y:S02]  /*1d10*/  @!P4 IADD3 R13, PT, PT, R29, R13, RZ ;  /* 0x0000000d1d0dc210 */ /* 0x000fe40007ffe0ff */
[C---:B0-----:R-:W-:Y:S01]  /*1d20*/  @!P4 LEA R12, P5, R28.reuse, R6, 0x1 ;  /* 0x000000061c0cc211 */ /* 0x041fe200078a08ff */
[----:B-1----:R-:W-:Y:S01]  /*1d30*/  @!P6 IMAD R6, R85, R4, RZ ;  /* 0x000000045506e224 */ /* 0x002fe200078e02ff */
[----:B------:R-:W-:Y:S02]  /*1d40*/  @!P6 MOV R29, R125 ;  /* 0x0000007d001de202 */ /* 0x000fe40000000f00 */
[----:B------:R-:W-:Y:S01]  /*1d50*/  @!P4 LEA.HI.X R13, R28, R7, R13, 0x1, P5 ;  /* 0x000000071c0dc211 */ /* 0x000fe200028f0c0d */
[----:B------:R-:W-:Y:S01]  /*1d60*/  @!P6 IMAD R35, R107, R5, R6 ;  /* 0x000000056b23e224 */ /* 0x000fe200078e0206 */
[----:B------:R-:W-:Y:S01]  /*1d70*/  @!P6 MOV R28, R122 ;  /* 0x0000007a001ce202 */ /* 0x000fe20000000f00 */
[----:B------:R-:W0:Y:S01]  /*1d80*/  @!P3 LDC.64 R6, c[0x0][0x390] ;  /* 0x0000e400ff06bb82 */ /* 0x000e220000000a00 */
[----:B------:R-:W-:-:S03]  /*1d90*/  HFMA2 R43, -RZ, RZ, 0, 0 ;  /* 0x00000000ff2b7431 */ /* 0x000fc600000001ff */
[----:B------:R-:W-:-:S03]  /*1da0*/  @!P6 IMAD.WIDE.U32 R28, R107, R4, R28 ;  /* 0x000000046b1ce225 */ /* 0x000fc600078e001c */
[----:B------:R2:W3:Y:S01]  /*1db0*/  @!P4 LDG.E R43, desc[UR8][R12.64] ;  /* 0x000000080c2bc981 */ /* 0x0004e2000c1e1900 */
[----:B------:R-:W1:Y:S01]  /*1dc0*/  @!P2 LDC.64 R4, c[0x0][0x3e0] ;  /* 0x0000f800ff04ab82 */ /* 0x000e620000000a00 */
[----:B------:R-:W-:Y:S02]  /*1dd0*/  @!P6 IADD3 R29, PT, PT, R29, R35, RZ ;  /* 0x000000231d1de210 */ /* 0x000fe40007ffe0ff */
[----:B--2---:R-:W-:Y:S01]  /*1de0*/  @!P6 LEA R12, P4, R28, R8, 0x1 ;  /* 0x000000081c0ce211 */ /* 0x004fe200078808ff */
[----:B----4-:R-:W-:-:S03]  /*1df0*/  @!P3 IMAD R8, R84, R2, RZ ;  /* 0x000000025408b224 */ /* 0x010fc600078e02ff */
[----:B------:R-:W-:Y:S01]  /*1e00*/  @!P6 LEA.HI.X R13, R28, R9, R29, 0x1, P4 ;  /* 0x000000091c0de211 */ /* 0x000fe200020f0c1d */
[C---:B------:R-:W-:Y:S01]  /*1e10*/  @!P3 IMAD R29, R106.reuse, R3, R8 ;  /* 0x000000036a1db224 */ /* 0x040fe200078e0208 */
[----:B------:R-:W-:Y:S02]  /*1e20*/  @!P3 MOV R8, R122 ;  /* 0x0000007a0008b202 */ /* 0x000fe40000000f00 */
[----:B------:R-:W-:Y:S01]  /*1e30*/  @!P3 MOV R9, R125 ;  /* 0x0000007d0009b202 */ /* 0x000fe20000000f00 */
[----:B------:R-:W-:Y:S01]  /*1e40*/  HFMA2 R47, -RZ, RZ, 0, 0 ;  /* 0x00000000ff2f7431 */ /* 0x000fe200000001ff */
[----:B------:R-:W-:Y:S01]  /*1e50*/  ISETP.GE.U32.AND P4, PT, R105, UR6, PT ;  /* 0x0000000669007c0c */ /* 0x000fe2000bf86070 */
[----:B------:R-:W-:-:S03]  /*1e60*/  @!P3 IMAD.WIDE.U32 R8, R106, R2, R8 ;  /* 0x000000026a08b225 */ /* 0x000fc600078e0008 */
[----:B------:R-:W-:Y:S01]  /*1e70*/  ISETP.GE.AND.EX P4, PT, R83, UR7, PT, P4 ;  /* 0x0000000753007c0c */ /* 0x000fe2000bf86340 */
[----:B------:R2:W4:Y:S01]  /*1e80*/  @!P6 LDG.E R47, desc[UR8][R12.64] ;  /* 0x000000080c2fe981 */ /* 0x000522000c1e1900 */
[----:B------:R-:W-:Y:S01]  /*1e90*/  IADD3 R35, PT, PT, R26, 0xe8, RZ ;  /* 0x000000e81a237810 */ /* 0x000fe20007ffe0ff */
[----:B------:R-:W5:Y:S01]  /*1ea0*/  @!P2 LDC.64 R2, c[0x0][0x390] ;  /* 0x0000e400ff02ab82 */ /* 0x000f620000000a00 */
[----:B------:R-:W-:Y:S02]  /*1eb0*/  @!P3 IADD3 R9, PT, PT, R9, R29, RZ ;  /* 0x0000001d0909b210 */ /* 0x000fe40007ffe0ff */
[----:B0-----:R-:W-:-:S04]  /*1ec0*/  @!P3 LEA R6, P6, R8, R6, 0x1 ;  /* 0x000000060806b211 */ /* 0x001fc800078c08ff */
[----:B------:R-:W-:Y:S01]  /*1ed0*/  @!P3 LEA.HI.X R7, R8, R7, R9, 0x1, P6 ;  /* 0x000000070807b211 */ /* 0x000fe200030f0c09 */
[----:B-1----:R-:W-:Y:S01]  /*1ee0*/  @!P2 IMAD R8, R33, R4, RZ ;  /* 0x000000042108a224 */ /* 0x002fe200078e02ff */
[----:B------:R-:W-:Y:S02]  /*1ef0*/  ISETP.GE.U32.AND P5, PT, R35, UR6, PT ;  /* 0x0000000623007c0c */ /* 0x000fe4000bfa6070 */
[----:B------:R-:W-:Y:S01]  /*1f00*/  SHF.R.S32.HI R37, RZ, 0x1f, R35 ;  /* 0x0000001fff257819 */ /* 0x000fe20000011423 */
[----:B------:R-:W-:Y:S02]  /*1f10*/  @!P2 IMAD R29, R31, R5, R8 ;  /* 0x000000051f1da224 */ /* 0x000fe400078e0208 */
[----:B------:R-:W-:Y:S01]  /*1f20*/  HFMA2 R51, -RZ, RZ, 0, 0 ;  /* 0x00000000ff337431 */ /* 0x000fe200000001ff */
[----:B------:R-:W0:Y:S01]  /*1f30*/  @!P4 LDC.64 R8, c[0x0][0x3e0] ;  /* 0x0000f800ff08cb82 */ /* 0x000e220000000a00 */
[----:B------:R-:W-:Y:S02]  /*1f40*/  ISETP.GE.AND.EX P5, PT, R37, UR7, PT, P5 ;  /* 0x0000000725007c0c */ /* 0x000fe4000bfa6350 */
[----:B--2---:R-:W-:-:S02]  /*1f50*/  @!P2 MOV R12, R122 ;  /* 0x0000007a000ca202 */ /* 0x004fc40000000f00 */
[----:B------:R1:W2:Y:S01]  /*1f60*/  @!P3 LDG.E R51, desc[UR8][R6.64] ;  /* 0x000000080633b981 */ /* 0x0002a2000c1e1900 */
[----:B------:R-:W-:Y:S02]  /*1f70*/  ISETP.GE.U32.AND P3, PT, R104, UR6, PT ;  /* 0x0000000668007c0c */ /* 0x000fe4000bf66070 */
[----:B------:R-:W-:Y:S02]  /*1f80*/  @!P2 MOV R13, R125 ;  /* 0x0000007d000da202 */ /* 0x000fe40000000f00 */
[----:B------:R-:W-:Y:S02]  /*1f90*/  ISETP.GE.AND.EX P3, PT, R82, UR7, PT, P3 ;  /* 0x0000000752007c0c */ /* 0x000fe4000bf66330 */
[----:B------:R-:W-:Y:S01]  /*1fa0*/  MOV R67, RZ ;  /* 0x000000ff00437202 */ /* 0x000fe20000000f00 */
[----:B------:R-:W-:Y:S02]  /*1fb0*/  @!P2 IMAD.WIDE.U32 R12, R31, R4, R12 ;  /* 0x000000041f0ca225 */ /* 0x000fe400078e000c */
[----:B------:R-:W0:Y:S03]  /*1fc0*/  @!P5 LDC.64 R4, c[0x0][0x3e0] ;  /* 0x0000f800ff04db82 */ /* 0x000e260000000a00 */
[----:B------:R5:W2:Y:S01]  /*1fd0*/  @!P1 LDG.E R67, desc[UR8][R10.64] ;  /* 0x000000080a439981 */ /* 0x000aa2000c1e1900 */
[----:B------:R-:W-:-:S04]  /*1fe0*/  @!P2 IADD3 R13, PT, PT, R13, R29, RZ ;  /* 0x0000001d0d0da210 */ /* 0x000fc80007ffe0ff */
[----:B-1----:R-:W1:Y:S01]  /*1ff0*/  @!P4 LDC.64 R6, c[0x0][0x390] ;  /* 0x0000e400ff06cb82 */ /* 0x002e620000000a00 */
[----:B------:R-:W-:Y:S02]  /*2000*/  IADD3 R33, PT, PT, R26, 0xf0, RZ ;  /* 0x000000f01a217810 */ /* 0x000fe40007ffe0ff */
[----:B-----5:R-:W-:Y:S01]  /*2010*/  @!P2 LEA R10, P1, R12, R2, 0x1 ;  /* 0x000000020c0aa211 */ /* 0x020fe200078208ff */
[----:B------:R-:W-:-:S03]  /*2020*/  HFMA2 R73, -RZ, RZ, 0, 0 ;  /* 0x00000000ff497431 */ /* 0x000fc600000001ff */
[----:B------:R-:W-:Y:S01]  /*2030*/  @!P2 LEA.HI.X R11, R12, R3, R13, 0x1, P1 ;  /* 0x000000030c0ba211 */ /* 0x000fe200008f0c0d */
[----:B0-----:R-:W-:Y:S01]  /*2040*/  @!P4 IMAD R12, R83, R8, RZ ;  /* 0x00000008530cc224 */ /* 0x001fe200078e02ff */
[----:B------:R-:W0:Y:S01]  /*2050*/  @!P3 LDC.64 R2, c[0x0][0x3e0] ;  /* 0x0000f800ff02bb82 */ /* 0x000e220000000a00 */
[----:B------:R-:W-:Y:S02]  /*2060*/  ISETP.GE.U32.AND P1, PT, R33, UR6, PT ;  /* 0x0000000621007c0c */ /* 0x000fe4000bf26070 */
[----:B------:R-:W-:Y:S01]  /*2070*/  SHF.R.S32.HI R39, RZ, 0x1f, R33 ;  /* 0x0000001fff277819 */ /* 0x000fe20000011421 */
[----:B------:R-:W-:Y:S01]  /*2080*/  @!P4 IMAD R31, R105, R9, R12 ;  /* 0x00000009691fc224 */ /* 0x000fe200078e020c */
[----:B------:R5:W2:Y:S01]  /*2090*/  @!P2 LDG.E R73, desc[UR8][R10.64] ;  /* 0x000000080a49a981 */ /* 0x000aa2000c1e1900 */
[----:B------:R-:W-:Y:S02]  /*20a0*/  ISETP.GE.U32.AND P2, PT, R103, UR6, PT ;  /* 0x0000000667007c0c */ /* 0x000fe4000bf46070 */
[----:B------:R-:W0:Y:S01]  /*20b0*/  @!P5 LDC.64 R12, c[0x0][0x390] ;  /* 0x0000e400ff0cdb82 */ /* 0x000e220000000a00 */
[----:B------:R-:W-:-:S02]  /*20c0*/  ISETP.GE.AND.EX P1, PT, R39, UR7, PT, P1 ;  /* 0x0000000727007c0c */ /* 0x000fc4000bf26310 */
[----:B------:R-:W-:Y:S02]  /*20d0*/  @!P4 MOV R28, R122 ;  /* 0x0000007a001cc202 */ /* 0x000fe40000000f00 */
[----:B------:R-:W-:Y:S02]  /*20e0*/  @!P4 MOV R29, R125 ;  /* 0x0000007d001dc202 */ /* 0x000fe40000000f00 */
[----:B------:R-:W-:Y:S01]  /*20f0*/  ISETP.GE.AND.EX P2, PT, R0, UR7, PT, P2 ;  /* 0x0000000700007c0c */ /* 0x000fe2000bf46320 */
[----:B------:R-:W-:Y:S01]  /*2100*/  @!P5 IMAD R30, R37, R4, RZ ;  /* 0x00000004251ed224 */ /* 0x000fe200078e02ff */
[----:B-----5:R-:W5:Y:S01]  /*2110*/  @!P3 LDC.64 R10, c[0x0][0x390] ;  /* 0x0000e400ff0abb82 */ /* 0x020f620000000a00 */
[----:B------:R-:W-:-:S04]  /*2120*/  @!P4 IMAD.WIDE.U32 R28, R105, R8, R28 ;  /* 0x00000008691cc225 */ /* 0x000fc800078e001c */
[----:B------:R-:W-:Y:S01]  /*2130*/  @!P5 IMAD R37, R35, R5, R30 ;  /* 0x000000052325d224 */ /* 0x000fe200078e021e */
[----:B------:R-:W-:Y:S02]  /*2140*/  @!P4 IADD3 R26, PT, PT, R29, R31, RZ ;  /* 0x0000001f1d1ac210 */ /* 0x000fe40007ffe0ff */
[C---:B-1----:R-:W-:Y:S01]  /*2150*/  @!P4 LEA R6, P6, R28.reuse, R6, 0x1 ;  /* 0x000000061c06c211 */ /* 0x042fe200078c08ff */
[----:B------:R-:W1:Y:S01]  /*2160*/  @!P1 LDC.64 R8, c[0x0][0x3e0] ;  /* 0x0000f800ff089b82 */ /* 0x000e620000000a00 */
[----:B------:R-:W-:Y:S02]  /*2170*/  @!P5 MOV R30, R122 ;  /* 0x0000007a001ed202 */ /* 0x000fe40000000f00 */
[----:B------:R-:W-:Y:S01]  /*2180*/  @!P5 MOV R31, R125 ;  /* 0x0000007d001fd202 */ /* 0x000fe20000000f00 */
[----:B------:R-:W-:Y:S01]  /*2190*/  HFMA2 R65, -RZ, RZ, 0, 0 ;  /* 0x00000000ff417431 */ /* 0x000fe200000001ff */
[----:B------:R-:W-:Y:S01]  /*21a0*/  @!P4 LEA.HI.X R7, R28, R7, R26, 0x1, P6 ;  /* 0x000000071c07c211 */ /* 0x000fe200030f0c1a */
[----:B0-----:R-:W-:-:S02]  /*21b0*/  @!P3 IMAD R26, R82, R2, RZ ;  /* 0x00000002521ab224 */ /* 0x001fc400078e02ff */
[----:B------:R-:W-:Y:S02]  /*21c0*/  @!P5 IMAD.WIDE.U32 R30, R35, R4, R30 ;  /* 0x00000004231ed225 */ /* 0x000fe400078e001e */
[----:B------:R-:W0:Y:S01]  /*21d0*/  @!P2 LDC.64 R4, c[0x0][0x3e0] ;  /* 0x0000f800ff04ab82 */ /* 0x000e220000000a00 */
[----:B------:R5:W2:Y:S01]  /*21e0*/  @!P4 LDG.E R65, desc[UR8][R6.64] ;  /* 0x000000080641c981 */ /* 0x000aa2000c1e1900 */
[----:B------:R-:W-:Y:S01]  /*21f0*/  @!P3 IMAD R35, R104, R3, R26 ;  /* 0x000000036823b224 */ /* 0x000fe200078e021a */
[----:B------:R-:W-:Y:S02]  /*2200*/  @!P3 MOV R28, R122 ;  /* 0x0000007a001cb202 */ /* 0x000fe40000000f00 */
[----:B------:R-:W-:Y:S02]  /*2210*/  @!P3 MOV R29, R125 ;  /* 0x0000007d001db202 */ /* 0x000fe40000000f00 */
[----:B------:R-:W-:Y:S02]  /*2220*/  @!P5 IADD3 R3, PT, PT, R31, R37, RZ ;  /* 0x000000251f03d210 */ /* 0x000fe40007ffe0ff */
[----:B------:R-:W-:Y:S01]  /*2230*/  @!P5 LEA R12, P4, R30, R12, 0x1 ;  /* 0x0000000c1e0cd211 */ /* 0x000fe200078808ff */
[----:B-----5:R-:W5:Y:S01]  /*2240*/  @!P1 LDC.64 R6, c[0x0][0x390] ;  /* 0x0000e400ff069b82 */ /* 0x020f620000000a00 */
[----:B------:R-:W-:-:S02]  /*2250*/  @!P3 IMAD.WIDE.U32 R28, R104, R2, R28 ;  /* 0x00000002681cb225 */ /* 0x000fc400078e001c */
[----:B------:R-:W-:-:S05]  /*2260*/  @!P5 LEA.HI.X R13, R30, R13, R3, 0x1, P4 ;  /* 0x0000000d1e0dd211 */ /* 0x000fca00020f0c03 */
[----:B------:R-:W5:Y:S01]  /*2270*/  @!P2 LDC.64 R2, c[0x0][0x390] ;  /* 0x0000e400ff02ab82 */ /* 0x000f620000000a00 */
[----:B------:R-:W-:Y:S02]  /*2280*/  @!P3 IADD3 R26, PT, PT, R29, R35, RZ ;  /* 0x000000231d1ab210 */ /* 0x000fe40007ffe0ff */
[C---:B------:R-:W-:Y:S01]  /*2290*/  @!P3 LEA R10, P4, R28.reuse, R10, 0x1 ;  /* 0x0000000a1c0ab211 */ /* 0x040fe200078808ff */
[----:B------:R-:W-:Y:S02]  /*22a0*/  HFMA2 R75, -RZ, RZ, 0, 0 ;  /* 0x00000000ff4b7431 */ /* 0x000fe400000001ff */
[----:B-1----:R-:W-:Y:S01]  /*22b0*/  @!P1 IMAD R30, R39, R8, RZ ;  /* 0x00000008271e9224 */ /* 0x002fe200078e02ff */
[----:B------:R-:W-:Y:S02]  /*22c0*/  @!P1 MOV R29, R125 ;  /* 0x0000007d001d9202 */ /* 0x000fe40000000f00 */
[----:B------:R-:W-:Y:S02]  /*22d0*/  @!P3 LEA.HI.X R11, R28, R11, R26, 0x1, P4 ;  /* 0x0000000b1c0bb211 */ /* 0x000fe400020f0c1a */
[----:B------:R-:W-:Y:S01]  /*22e0*/  @!P1 MOV R28, R122 ;  /* 0x0000007a001c9202 */ /* 0x000fe20000000f00 */
[----:B------:R-:W-:-:S02]  /*22f0*/  @!P1 IMAD R31, R33, R9, R30 ;  /* 0x00000009211f9224 */ /* 0x000fc400078e021e */
[----:B------:R1:W2:Y:S01]  /*2300*/  @!P3 LDG.E R75, desc[UR8][R10.64] ;  /* 0x000000080a4bb981 */ /* 0x0002a2000c1e1900 */
[----:B0-----:R-:W-:Y:S02]  /*2310*/  @!P2 IMAD R26, R0, R4, RZ ;  /* 0x00000004001aa224 */ /* 0x001fe400078e02ff */
[----:B------:R-:W-:-:S04]  /*2320*/  @!P1 IMAD.WIDE.U32 R8, R33, R8, R28 ;  /* 0x0000000821089225 */ /* 0x000fc800078e001c */
[----:B------:R-:W-:Y:S01]  /*2330*/  HFMA2 R77, -RZ, RZ, 0, 0 ;  /* 0x00000000ff4d7431 */ /* 0x000fe200000001ff */
[----:B-1----:R-:W-:Y:S02]  /*2340*/  @!P2 MOV R10, R122 ;  /* 0x0000007a000aa202 */ /* 0x002fe40000000f00 */
[----:B------:R-:W-:Y:S01]  /*2350*/  @!P2 MOV R11, R125 ;  /* 0x0000007d000ba202 */ /* 0x000fe20000000f00 */
[----:B------:R-:W-:Y:S01]  /*2360*/  @!P2 IMAD R29, R103, R5, R26 ;  /* 0x00000005671da224 */ /* 0x000fe200078e021a */
[----:B------:R-:W-:Y:S01]  /*2370*/  @!P1 IADD3 R5, PT, PT, R9, R31, RZ ;  /* 0x0000001f09059210 */ /* 0x000fe20007ffe0ff */
[----:B------:R-:W2:Y:S01]  /*2380*/  @!P5 LDG.E R77, desc[UR8][R12.64] ;  /* 0x000000080c4dd981 */ /* 0x000ea2000c1e1900 */
[----:B-----5:R-:W-:Y:S01]  /*2390*/  @!P1 LEA R6, P3, R8, R6, 0x1 ;  /* 0x0000000608069211 */ /* 0x020fe200078608ff */
[----:B------:R-:W-:-:S04]  /*23a0*/  @!P2 IMAD.WIDE.U32 R10, R103, R4, R10 ;  /* 0x00000004670aa225 */ /* 0x000fc800078e000a */
[----:B------:R-:W-:Y:S01]  /*23b0*/  HFMA2 R79, -RZ, RZ, 0, 0 ;  /* 0x00000000ff4f7431 */ /* 0x000fe200000001ff */
[----:B------:R-:W-:Y:S02]  /*23c0*/  @!P1 LEA.HI.X R7, R8, R7, R5, 0x1, P3 ;  /* 0x0000000708079211 */ /* 0x000fe400018f0c05 */
[----:B------:R-:W-:Y:S02]  /*23d0*/  @!P2 IADD3 R4, PT, PT, R11, R29, RZ ;  /* 0x0000001d0b04a210 */ /* 0x000fe40007ffe0ff */
[C---:B------:R-:W-:Y:S01]  /*23e0*/  @!P2 LEA R2, P3, R10.reuse, R2, 0x1 ;  /* 0x000000020a02a211 */ /* 0x040fe200078608ff */
[----:B------:R-:W5:Y:S01]  /*23f0*/  @!P1 LDG.E R79, desc[UR8][R6.64] ;  /* 0x00000008064f9981 */ /* 0x000f62000c1e1900 */
[----:B------:R-:W-:Y:S02]  /*2400*/  MOV R81, RZ ;  /* 0x000000ff00517202 */ /* 0x000fe40000000f00 */
[----:B------:R-:W-:-:S05]  /*2410*/  @!P2 LEA.HI.X R3, R10, R3, R4, 0x1, P3 ;  /* 0x000000030a03a211 */ /* 0x000fca00018f0c04 */
[----:B------:R0:W5:Y:S01]  /*2420*/  @!P2 LDG.E R81, desc[UR8][R2.64] ;  /* 0x000000080251a981 */ /* 0x000162000c1e1900 */
[--C-:B------:R-:W-:Y:S02]  /*2430*/  HADD2.F32 R4, -RZ, R22.reuse.H0_H0 ;  /* 0x20000016ff047230 */ /* 0x100fe40000004100 */
[----:B------:R-:W-:Y:S02]  /*2440*/  HADD2.F32 R5, -RZ, R22.H1_H1 ;  /* 0x30000016ff057230 */ /* 0x000fe40000004100 */
[--C-:B0-----:R-:W-:Y:S02]  /*2450*/  HADD2.F32 R2, -RZ, R24.reuse.H0_H0 ;  /* 0x20000018ff027230 */ /* 0x101fe40000004100 */
[----:B------:R-:W-:Y:S02]  /*2460*/  HADD2.F32 R3, -RZ, R24.H1_H1 ;  /* 0x30000018ff037230 */ /* 0x000fe40000004100 */
[----:B------:R-:W-:-:S03]  /*2470*/  FADD.FTZ R11, R4, R5 ;  /* 0x00000005040b7221 */ /* 0x000fc60000010000 */
[C---:B------:R-:W-:Y:S01]  /*2480*/  FADD.FTZ R8, R2.reuse, R3 ;  /* 0x0000000302087221 */ /* 0x040fe20000010000 */
[----:B------:R-:W-:Y:S01]  /*2490*/  FMUL.FTZ R9, R3, R3 ;  /* 0x0000000303097220 */ /* 0x000fe20000410000 */
[--C-:B------:R-:W-:Y:S02]  /*24a0*/  HADD2.F32 R6, -RZ, R20.reuse.H0_H0 ;  /* 0x20000014ff067230 */ /* 0x100fe40000004100 */
[----:B------:R-:W-:Y:S01]  /*24b0*/  FMUL.FTZ R13, R5, R5 ;  /* 0x00000005050d7220 */ /* 0x000fe20000410000 */
[----:B------:R-:W-:Y:S01]  /*24c0*/  FADD.FTZ R8, RZ, R8 ;  /* 0x00000008ff087221 */ /* 0x000fe20000010000 */
[----:B------:R-:W-:Y:S02]  /*24d0*/  HADD2.F32 R7, -RZ, R20.H1_H1 ;  /* 0x30000014ff077230 */ /* 0x000fe40000004100 */
[----:B------:R-:W-:Y:S01]  /*24e0*/  FFMA.FTZ R9, R2, R2, R9 ;  /* 0x0000000202097223 */ /* 0x000fe20000010009 */
[----:B------:R-:W-:Y:S01]  /*24f0*/  FFMA.FTZ R13, R4, R4, R13 ;  /* 0x00000004040d7223 */ /* 0x000fe2000001000d */
[----:B------:R-:W-:Y:S01]  /*2500*/  FADD.FTZ R11, R8, R11 ;  /* 0x0000000b080b7221 */ /* 0x000fe20000010000 */
[----:B---3--:R-:W-:-:S02]  /*2510*/  HADD2.F32 R8, -RZ, R18.H0_H0 ;  /* 0x20000012ff087230 */ /* 0x008fc40000004100 */
[----:B------:R-:W-:Y:S01]  /*2520*/  FADD.FTZ R10, RZ, R9 ;  /* 0x00000009ff0a7221 */ /* 0x000fe20000010000 */
        /* <DEDUP_REMOVED lines=18> */
[----:B------:R-:W-:-:S02]  /*2650*/  HADD2.F32 R14, -RZ, R15.H0_H0 ;  /* 0x2000000fff0e7230 */ /* 0x000fc40000004100 */
[----:B------:R-:W-:Y:S01]  /*2660*/  FADD.FTZ R29, R12, R13 ;  /* 0x0000000d0c1d7221 */ /* 0x000fe20000010000 */
[----:B------:R-:W-:Y:S01]  /*2670*/  FADD.FTZ R18, R18, R31 ;  /* 0x0000001f12127221 */ /* 0x000fe20000010000 */
[----:B------:R-:W-:Y:S02]  /*2680*/  HADD2.F32 R15, -RZ, R15.H1_H1 ;  /* 0x3000000fff0f7230 */ /* 0x000fe40000004100 */
[----:B------:R-:W-:Y:S01]  /*2690*/  FFMA.FTZ R33, R10, R10, R33 ;  /* 0x0000000a0a217223 */ /* 0x000fe20000010021 */
[----:B------:R-:W-:Y:S01]  /*26a0*/  FMUL.FTZ R31, R13, R13 ;  /* 0x0000000d0d1f7220 */ /* 0x000fe20000410000 */
[----:B------:R-:W-:Y:S01]  /*26b0*/  FADD.FTZ R29, R16, R29 ;  /* 0x0000001d101d7221 */ /* 0x000fe20000010000 */
[--C-:B------:R-:W-:Y:S02]  /*26c0*/  HADD2.F32 R16, -RZ, R17.reuse.H0_H0 ;  /* 0x20000011ff107230 */ /* 0x100fe40000004100 */
[----:B------:R-:W-:Y:S01]  /*26d0*/  FADD.FTZ R18, R18, R33 ;  /* 0x0000002112127221 */ /* 0x000fe20000010000 */
        /* <DEDUP_REMOVED lines=8> */
[----:B------:R-:W-:Y:S01]  /*2760*/  FFMA.FTZ R22, R14, R14, R33 ;  /* 0x0000000e0e167223 */ /* 0x000fe20000010021 */
[----:B------:R-:W-:Y:S02]  /*2770*/  HADD2.F32 R19, -RZ, R19.H1_H1 ;  /* 0x30000013ff137230 */ /* 0x000fe40000004100 */
        /* <DEDUP_REMOVED lines=16> */
[----:B------:R-:W-:Y:S02]  /*2880*/  FADD.FTZ R29, R24, R29 ;  /* 0x0000001d181d7221 */ /* 0x000fe40000010000 */
[----:B------:R-:W-:Y:S01]  /*2890*/  FFMA.FTZ R31, R20, R20, R31 ;  /* 0x00000014141f7223 */ /* 0x000fe2000001001f */
[----:B------:R-:W-:-:S03]  /*28a0*/  FADD.FTZ R28, R22, R23 ;  /* 0x00000017161c7221 */ /* 0x000fc60000010000 */
[----:B------:R-:W-:Y:S01]  /*28b0*/  FADD.FTZ R31, R26, R31 ;  /* 0x0000001f1a1f7221 */ /* 0x000fe20000010000 */
[--C-:B------:R-:W-:Y:S02]  /*28c0*/  HADD2.F32 R24, -RZ, R25.reuse.H0_H0 ;  /* 0x20000019ff187230 */ /* 0x100fe40000004100 */
[----:B------:R-:W-:Y:S02]  /*28d0*/  HADD2.F32 R25, -RZ, R25.H1_H1 ;  /* 0x30000019ff197230 */ /* 0x000fe40000004100 */
[----:B------:R-:W-:Y:S01]  /*28e0*/  FADD.FTZ R28, R29, R28 ;  /* 0x0000001c1d1c7221 */ /* 0x000fe20000010000 */
[--C-:B------:R-:W-:Y:S02]  /*28f0*/  HADD2.F32 R26, -RZ, R27.reuse.H0_H0 ;  /* 0x2000001bff1a7230 */ /* 0x100fe40000004100 */
[----:B------:R-:W-:Y:S02]  /*2900*/  HADD2.F32 R27, -RZ, R27.H1_H1 ;  /* 0x3000001bff1b7230 */ /* 0x000fe40000004100 */
[----:B------:R-:W-:Y:S01]  /*2910*/  FADD.FTZ R29, R24, R25 ;  /* 0x00000019181d7221 */ /* 0x000fe20000010000 */
[----:B------:R-:W-:Y:S01]  /*2920*/  FMUL.FTZ R33, R23, R23 ;  /* 0x0000001717217220 */ /* 0x000fe20000410000 */
[----:B------:R-:W-:-:S02]  /*2930*/  HADD2.F32 R40, -RZ, R41.H0_H0 ;  /* 0x20000029ff287230 */ /* 0x000fc40000004100 */
[----:B------:R-:W-:Y:S01]  /*2940*/  FADD.FTZ R28, R28, R29 ;  /* 0x0000001d1c1c7221 */ /* 0x000fe20000010000 */
        /* <DEDUP_REMOVED lines=20> */
[----:B------:R-:W-:Y:S01]  /*2a90*/  FADD.FTZ R29, R44, R45 ;  /* 0x0000002d2c1d7221 */ /* 0x000fe20000010000 */
[----:B------:R-:W-:Y:S01]  /*2aa0*/  FFMA.FTZ R33, R40, R40, R33 ;  /* 0x0000002828217223 */ /* 0x000fe20000010021 */
[----:B------:R-:W-:Y:S01]  /*2ab0*/  FMUL.FTZ R31, R43, R43 ;  /* 0x0000002b2b1f7220 */ /* 0x000fe20000410000 */
[--C-:B------:R-:W-:Y:S02]  /*2ac0*/  HADD2.F32 R48, -RZ, R49.reuse.H0_H0 ;  /* 0x20000031ff307230 */ /* 0x100fe40000004100 */
[----:B------:R-:W-:Y:S01]  /*2ad0*/  FADD.FTZ R28, R28, R29 ;  /* 0x0000001d1c1c7221 */ /* 0x000fe20000010000 */
[----:B------:R-:W-:Y:S02]  /*2ae0*/  HADD2.F32 R49, -RZ, R49.H1_H1 ;  /* 0x30000031ff317230 */ /* 0x000fe40000004100 */
[----:B------:R-:W-:Y:S01]  /*2af0*/  FADD.FTZ R30, R30, R33 ;  /* 0x000000211e1e7221 */ /* 0x000fe20000010000 */
[----:B----4-:R-:W-:-:S02]  /*2b00*/  HADD2.F32 R46, -RZ, R47.H0_H0 ;  /* 0x2000002fff2e7230 */ /* 0x010fc40000004100 */
[----:B------:R-:W-:Y:S02]  /*2b10*/  HADD2.F32 R47, -RZ, R47.H1_H1 ;  /* 0x3000002fff2f7230 */ /* 0x000fe40000004100 */
[----:B------:R-:W-:Y:S01]  /*2b20*/  FFMA.FTZ R31, R42, R42, R31 ;  /* 0x0000002a2a1f7223 */ /* 0x000fe2000001001f */
[----:B------:R-:W-:Y:S02]  /*2b30*/  FMUL.FTZ R33, R45, R45 ;  /* 0x0000002d2d217220 */ /* 0x000fe40000410000 */
[----:B------:R-:W-:Y:S01]  /*2b40*/  FADD.FTZ R29, R46, R47 ;  /* 0x0000002f2e1d7221 */ /* 0x000fe20000010000 */
[----:B------:R-:W-:Y:S01]  /*2b50*/  FADD.FTZ R30, R30, R31 ;  /* 0x0000001f1e1e7221 */ /* 0x000fe20000010000 */
[----:B------:R-:W-:Y:S02]  /*2b60*/  FFMA.FTZ R33, R44, R44, R33 ;  /* 0x0000002c2c217223 */ /* 0x000fe40000010021 */
[----:B------:R-:W-:Y:S01]  /*2b70*/  FADD.FTZ R28, R28, R29 ;  /* 0x0000001d1c1c7221 */ /* 0x000fe20000010000 */
[----:B------:R-:W-:Y:S01]  /*2b80*/  FADD.FTZ R29, R48, R49 ;  /* 0x00000031301d7221 */ /* 0x000fe20000010000 */
[----:B------:R-:W-:Y:S01]  /*2b90*/  FMUL.FTZ R31, R47, R47 ;  /* 0x0000002f2f1f7220 */ /* 0x000fe20000410000 */
[----:B------:R-:W-:-:S02]  /*2ba0*/  HADD2.F32 R52, -RZ, R53.H0_H0 ;  /* 0x20000035ff347230 */ /* 0x000fc40000004100 */
[----:B------:R-:W-:Y:S01]  /*2bb0*/  FADD.FTZ R30, R30, R33 ;  /* 0x000000211e1e7221 */ /* 0x000fe20000010000 */
[----:B------:R-:W-:Y:S01]  /*2bc0*/  FADD.FTZ R28, R28, R29 ;  /* 0x0000001d1c1c7221 */ /* 0x000fe20000010000 */
[--C-:B--2---:R-:W-:Y:S02]  /*2bd0*/  HADD2.F32 R50, -RZ, R51.reuse.H0_H0 ;  /* 0x20000033ff327230 */ /* 0x104fe40000004100 */
[----:B------:R-:W-:Y:S02]  /*2be0*/  HADD2.F32 R51, -RZ, R51.H1_H1 ;  /* 0x30000033ff337230 */ /* 0x000fe40000004100 */
[----:B------:R-:W-:Y:S01]  /*2bf0*/  FFMA.FTZ R31, R46, R46, R31 ;  /* 0x0000002e2e1f7223 */ /* 0x000fe2000001001f */
[----:B------:R-:W-:Y:S02]  /*2c00*/  HADD2.F32 R53, -RZ, R53.H1_H1 ;  /* 0x30000035ff357230 */ /* 0x000fe40000004100 */
[----:B------:R-:W-:Y:S01]  /*2c10*/  FMUL.FTZ R33, R49, R49 ;  /* 0x0000003131217220 */ /* 0x000fe20000410000 */
[----:B------:R-:W-:Y:S01]  /*2c20*/  FADD.FTZ R29, R50, R51 ;  /* 0x00000033321d7221 */ /* 0x000fe20000010000 */
[----:B------:R-:W-:Y:S01]  /*2c30*/  FADD.FTZ R30, R30, R31 ;  /* 0x0000001f1e1e7221 */ /* 0x000fe20000010000 */
[----:B------:R-:W-:-:S02]  /*2c40*/  HADD2.F32 R54, -RZ, R55.H0_H0 ;  /* 0x20000037ff367230 */ /* 0x000fc40000004100 */
[----:B------:R-:W-:Y:S01]  /*2c50*/  FFMA.FTZ R33, R48, R48, R33 ;  /* 0x0000003030217223 */ /* 0x000fe20000010021 */
[----:B------:R-:W-:Y:S01]  /*2c60*/  FADD.FTZ R28, R28, R29 ;  /* 0x0000001d1c1c7221 */ /* 0x000fe20000010000 */
[----:B------:R-:W-:Y:S01]  /*2c70*/  FMUL.FTZ R31, R51, R51 ;  /* 0x00000033331f7220 */ /* 0x000fe20000410000 */
[----:B------:R-:W-:Y:S01]  /*2c80*/  FADD.FTZ R29, R52, R53 ;  /* 0x00000035341d7221 */ /* 0x000fe20000010000 */
[----:B------:R-:W-:Y:S02]  /*2c90*/  HADD2.F32 R55, -RZ, R55.H1_H1 ;  /* 0x30000037ff377230 */ /* 0x000fe40000004100 */
[----:B------:R-:W-:Y:S01]  /*2ca0*/  FADD.FTZ R30, R30, R33 ;  /* 0x000000211e1e7221 */ /* 0x000fe20000010000 */
[----:B------:R-:W-:Y:S01]  /*2cb0*/  FFMA.FTZ R31, R50, R50, R31 ;  /* 0x00000032321f7223 */ /* 0x000fe2000001001f */
[----:B------:R-:W-:Y:S01]  /*2cc0*/  FADD.FTZ R28, R28, R29 ;  /* 0x0000001d1c1c7221 */ /* 0x000fe20000010000 */
[--C-:B------:R-:W-:Y:S02]  /*2cd0*/  HADD2.F32 R56, -RZ, R57.reuse.H0_H0 ;  /* 0x20000039ff387230 */ /* 0x100fe40000004100 */
[----:B------:R-:W-:Y:S01]  /*2ce0*/  FMUL.FTZ R33, R53, R53 ;  /* 0x0000003535217220 */ /* 0x000fe20000410000 */
        /* <DEDUP_REMOVED lines=8> */
[----:B------:R-:W-:Y:S02]  /*2d70*/  HADD2.F32 R59, -RZ, R59.H1_H1 ;  /* 0x3000003bff3b7230 */ /* 0x000fe40000004100 */
[----:B------:R-:W-:Y:S01]  /*2d80*/  FADD.FTZ R30, R30, R33 ;  /* 0x000000211e1e7221 */ /* 0x000fe20000010000 */
[----:B------:R-:W-:Y:S01]  /*2d90*/  FFMA.FTZ R31, R54, R54, R31 ;  /* 0x00000036361f7223 */ /* 0x000fe2000001001f */
[----:B------:R-:W-:Y:S01]  /*2da0*/  FMUL.FTZ R33, R57, R57 ;  /* 0x0000003939217220 */ /* 0x000fe20000410000 */
[----:B------:R-:W-:Y:S01]  /*2db0*/  FADD.FTZ R28, R28, R29 ;  /* 0x0000001d1c1c7221 */ /* 0x000fe20000010000 */
[----:B------:R-:W-:-:S02]  /*2dc0*/  HADD2.F32 R60, -RZ, R61.H0_H0 ;  /* 0x2000003dff3c7230 */ /* 0x000fc40000004100 */
        /* <DEDUP_REMOVED lines=18> */
[--C-:B------:R-:W-:Y:S02]  /*2ef0*/  HADD2.F32 R66, -RZ, R67.reuse.H0_H0 ;  /* 0x20000043ff427230 */ /* 0x100fe40000004100 */
[----:B------:R-:W-:Y:S01]  /*2f00*/  FADD.FTZ R30, R30, R33 ;  /* 0x000000211e1e7221 */ /* 0x000fe20000010000 */
[----:B------:R-:W-:-:S02]  /*2f10*/  HADD2.F32 R67, -RZ, R67.H1_H1 ;  /* 0x30000043ff437230 */ /* 0x000fc40000004100 */
[----:B------:R-:W-:Y:S01]  /*2f20*/  FFMA.FTZ R31, R62, R62, R31 ;  /* 0x0000003e3e1f7223 */ /* 0x000fe2000001001f */
[----:B------:R-:W-:Y:S02]  /*2f30*/  HADD2.F32 R72, -RZ, R73.H0_H0 ;  /* 0x20000049ff487230 */ /* 0x000fe40000004100 */
[--C-:B------:R-:W-:Y:S02]  /*2f40*/  HADD2.F32 R64, -RZ, R65.reuse.H0_H0 ;  /* 0x20000041ff407230 */ /* 0x100fe40000004100 */
[----:B------:R-:W-:-:S05]  /*2f50*/  HADD2.F32 R65, -RZ, R65.H1_H1 ;  /* 0x30000041ff417230 */ /* 0x000fca0000004100 */
[----:B------:R-:W-:Y:S01]  /*2f60*/  FADD.FTZ R29, R64, R65 ;  /* 0x00000041401d7221 */ /* 0x000fe20000010000 */
[----:B------:R-:W-:Y:S01]  /*2f70*/  FMUL.FTZ R33, R65, R65 ;  /* 0x0000004141217220 */ /* 0x000fe20000410000 */
[----:B------:R-:W-:Y:S01]  /*2f80*/  FADD.FTZ R30, R30, R31 ;  /* 0x0000001f1e1e7221 */ /* 0x000fe20000010000 */
[----:B------:R-:W-:Y:S02]  /*2f90*/  HADD2.F32 R73, -RZ, R73.H1_H1 ;  /* 0x30000049ff497230 */ /* 0x000fe40000004100 */
[----:B------:R-:W-:Y:S01]  /*2fa0*/  FADD.FTZ R28, R28, R29 ;  /* 0x0000001d1c1c7221 */ /* 0x000fe20000010000 */
[----:B------:R-:W-:Y:S01]  /*2fb0*/  FADD.FTZ R29, R66, R67 ;  /* 0x00000043421d7221 */ /* 0x000fe20000010000 */
[----:B------:R-:W-:Y:S01]  /*2fc0*/  FFMA.FTZ R33, R64, R64, R33 ;  /* 0x0000004040217223 */ /* 0x000fe20000010021 */
[----:B------:R-:W-:Y:S02]  /*2fd0*/  FMUL.FTZ R31, R67, R67 ;  /* 0x00000043431f7220 */ /* 0x000fe40000410000 */
[----:B------:R-:W-:Y:S01]  /*2fe0*/  FADD.FTZ R28, R28, R29 ;  /* 0x0000001d1c1c7221 */ /* 0x000fe20000010000 */
[----:B------:R-:W-:Y:S01]  /*2ff0*/  FADD.FTZ R30, R30, R33 ;  /* 0x000000211e1e7221 */ /* 0x000fe20000010000 */
[----:B------:R-:W-:Y:S01]  /*3000*/  FFMA.FTZ R31, R66, R66, R31 ;  /* 0x00000042421f7223 */ /* 0x000fe2000001001f */
[----:B------:R-:W-:Y:S01]  /*3010*/  FADD.FTZ R29, R72, R73 ;  /* 0x00000049481d7221 */ /* 0x000fe20000010000 */
[----:B------:R-:W-:-:S02]  /*3020*/  FMUL.FTZ R33, R73, R73 ;  /* 0x0000004949217220 */ /* 0x000fc40000410000 */
[----:B------:R-:W-:Y:S01]  /*3030*/  FADD.FTZ R30, R30, R31 ;  /* 0x0000001f1e1e7221 */ /* 0x000fe20000010000 */
[----:B------:R-:W-:Y:S01]  /*3040*/  FADD.FTZ R28, R28, R29 ;  /* 0x0000001d1c1c7221 */ /* 0x000fe20000010000 */
[----:B------:R-:W-:Y:S01]  /*3050*/  FFMA.FTZ R33, R72, R72, R33 ;  /* 0x0000004848217223 */ /* 0x000fe20000010021 */
[--C-:B------:R-:W-:Y:S02]  /*3060*/  HADD2.F32 R74, -RZ, R75.reuse.H0_H0 ;  /* 0x2000004bff4a7230 */ /* 0x100fe40000004100 */
[----:B------:R-:W-:Y:S02]  /*3070*/  HADD2.F32 R75, -RZ, R75.H1_H1 ;  /* 0x3000004bff4b7230 */ /* 0x000fe40000004100 */
[----:B------:R-:W-:-:S03]  /*3080*/  FADD.FTZ R30, R30, R33 ;  /* 0x000000211e1e7221 */ /* 0x000fc60000010000 */
[----:B------:R-:W-:Y:S01]  /*3090*/  FADD.FTZ R29, R74, R75 ;  /* 0x0000004b4a1d7221 */ /* 0x000fe20000010000 */
[----:B------:R-:W-:Y:S01]  /*30a0*/  FMUL.FTZ R31, R75, R75 ;  /* 0x0000004b4b1f7220 */ /* 0x000fe20000410000 */
[--C-:B------:R-:W-:Y:S02]  /*30b0*/  HADD2.F32 R76, -RZ, R77.reuse.H1_H1 ;  /* 0x3000004dff4c7230 */ /* 0x100fe40000004100 */
[----:B------:R-:W-:Y:S02]  /*30c0*/  HADD2.F32 R77, -RZ, R77.H0_H0 ;  /* 0x2000004dff4d7230 */ /* 0x000fe40000004100 */
[----:B------:R-:W-:Y:S01]  /*30d0*/  FADD.FTZ R28, R28, R29 ;  /* 0x0000001d1c1c7221 */ /* 0x000fe20000010000 */
[----:B------:R-:W-:Y:S01]  /*30e0*/  FFMA.FTZ R31, R74, R74, R31 ;  /* 0x0000004a4a1f7223 */ /* 0x000fe2000001001f */
[----:B------:R-:W-:Y:S01]  /*30f0*/  FMUL.FTZ R32, R76, R76 ;  /* 0x0000004c4c207220 */ /* 0x000fe20000410000 */
[----:B------:R-:W-:Y:S01]  /*3100*/  FADD.FTZ R29, R77, R76 ;  /* 0x0000004c4d1d7221 */ /* 0x000fe20000010000 */
[----:B-----5:R-:W-:-:S02]  /*3110*/  HADD2.F32 R78, -RZ, R79.H1_H1 ;  /* 0x3000004fff4e7230 */ /* 0x020fc40000004100 */
[----:B------:R-:W-:Y:S01]  /*3120*/  FADD.FTZ R30, R30, R31 ;  /* 0x0000001f1e1e7221 */ /* 0x000fe20000010000 */
[----:B------:R-:W-:Y:S01]  /*3130*/  FFMA.FTZ R31, R77, R77, R32 ;  /* 0x0000004d4d1f7223 */ /* 0x000fe20000010020 */
[----:B------:R-:W-:Y:S02]  /*3140*/  HADD2.F32 R79, -RZ, R79.H0_H0 ;  /* 0x2000004fff4f7230 */ /* 0x000fe40000004100 */
[----:B------:R-:W-:Y:S01]  /*3150*/  FADD.FTZ R29, R28, R29 ;  /* 0x0000001d1c1d7221 */ /* 0x000fe20000010000 */
[----:B------:R-:W-:Y:S01]  /*3160*/  FMUL.FTZ R28, R78, R78 ;  /* 0x0000004e4e1c7220 */ /* 0x000fe20000410000 */
[--C-:B------:R-:W-:Y:S02]  /*3170*/  HADD2.F32 R80, -RZ, R81.reuse.H1_H1 ;  /* 0x30000051ff507230 */ /* 0x100fe40000004100 */
[----:B------:R-:W-:Y:S01]  /*3180*/  FADD.FTZ R30, R30, R31 ;  /* 0x0000001f1e1e7221 */ /* 0x000fe20000010000 */
        /* <DEDUP_REMOVED lines=89> */
.L_x_3042:
[----:B------:R-:W-:Y:S05]  /*3720*/  BSYNC.RECONVERGENT B0 ;  /* 0x0000000000007941 */ /* 0x000fea0003800200 */
.L_x_3041:
        /* <DEDUP_REMOVED lines=29> */
.L_x_3045:
[----:B0-----:R-:W2:Y:S04]  /*3900*/  LDG.E.STRONG.GPU R30, desc[UR8][R28.64] ;  /* 0x000000081c1e7981 */ /* 0x001ea8000c1ef900 */
[----:B--2---:R-:W-:Y:S01]  /*3910*/  CCTL.IVALL ;  /* 0x00000000ff00798f */ /* 0x004fe20002000000 */
[----:B------:R-:W-:Y:S05]  /*3920*/  YIELD ;  /* 0x0000000000007946 */ /* 0x000fea0003800000 */
[----:B------:R-:W-:-:S13]  /*3930*/  ISETP.NE.AND P1, PT, R30, R33, PT ;  /* 0x000000211e00720c */ /* 0x000fda0003f25270 */
[----:B------:R-:W-:Y:S05]  /*3940*/  @P1 BRA `(.L_x_3045) ;  /* 0xfffffffc00ec1947 */ /* 0x000fea000383ffff */
.L_x_3044:
        /* <DEDUP_REMOVED lines=16> */
.L_x_3047:
        /* <DEDUP_REMOVED lines=62> */
.L_x_3046:
        /* <DEDUP_REMOVED lines=38> */
.L_x_3048:
        /* <DEDUP_REMOVED lines=19> */
.L_x_3049:
        /* <DEDUP_REMOVED lines=9> */
.L_x_3050:
[----:B------:R-:W-:Y:S05]  /*4250*/  BSYNC.RECONVERGENT B0 ;  /* 0x0000000000007941 */ /* 0x000fea0003800200 */
.L_x_3043:
        /* <DEDUP_REMOVED lines=67> */
[----:B------:R-:W-:Y:S01]  /*4690*/  F2FP.F16.F32.PACK_AB R3, R3, R2 ;  /* 0x000000020303723e */ /* 0x000fe200000000ff */
        /* <DEDUP_REMOVED lines=8> */
.L_x_3054:
[----:B------:R-:W-:Y:S05]  /*4720*/  BSYNC.RECONVERGENT B1 ;  /* 0x0000000000017941 */ /* 0x000fea0003800200 */
.L_x_3053:
        /* <DEDUP_REMOVED lines=21> */
.L_x_3056:
[----:B------:R-:W-:Y:S05]  /*4880*/  BSYNC.RECONVERGENT B1 ;  /* 0x0000000000017941 */ /* 0x000fea0003800200 */
.L_x_3055:
        /* <DEDUP_REMOVED lines=32> */
[----:B------:R-:W-:-:S05]  /*4a90*/  F2FP.F16.F32.PACK_AB R3, R2, R3 ;  /* 0x000000030203723e */ /* 0x000fca00000000ff */
[----:B------:R0:W-:Y:S02]  /*4aa0*/  STG.E desc[UR8][R4.64], R3 ;  /* 0x0000000304007986 */ /* 0x0001e4000c101908 */
.L_x_3058:
[----:B------:R-:W-:Y:S05]  /*4ab0*/  BSYNC.RECONVERGENT B1 ;  /* 0x0000000000017941 */ /* 0x000fea0003800200 */
.L_x_3057:
        /* <DEDUP_REMOVED lines=20> */
.L_x_3060:
[----:B------:R-:W-:Y:S05]  /*4c00*/  BSYNC.RECONVERGENT B1 ;  /* 0x0000000000017941 */ /* 0x000fea0003800200 */
.L_x_3059:
        /* <DEDUP_REMOVED lines=20> */
.L_x_3062:
[----:B------:R-:W-:Y:S05]  /*4d50*/  BSYNC.RECONVERGENT B1 ;  /* 0x0000000000017941 */ /* 0x000fea0003800200 */
.L_x_3061:
        /* <DEDUP_REMOVED lines=20> */
.L_x_3064:
[----:B------:R-:W-:Y:S05]  /*4ea0*/  BSYNC.RECONVERGENT B1 ;  /* 0x0000000000017941 */ /* 0x000fea0003800200 */
.L_x_3063:
        /* <DEDUP_REMOVED lines=20> */
.L_x_3066:
[----:B------:R-:W-:Y:S05]  /*4ff0*/  BSYNC.RECONVERGENT B1 ;  /* 0x0000000000017941 */ /* 0x000fea0003800200 */
.L_x_3065:
        /* <DEDUP_REMOVED lines=20> */
.L_x_3068:
[----:B------:R-:W-:Y:S05]  /*5140*/  BSYNC.RECONVERGENT B1 ;  /* 0x0000000000017941 */ /* 0x000fea0003800200 */
.L_x_3067:
        /* <DEDUP_REMOVED lines=36> */
.L_x_3070:
[----:B------:R-:W-:Y:S05]  /*5390*/  BSYNC.RECONVERGENT B1 ;  /* 0x0000000000017941 */ /* 0x000fea0003800200 */
.L_x_3069:
        /* <DEDUP_REMOVED lines=20> */
.L_x_3072:
[----:B------:R-:W-:Y:S05]  /*54e0*/  BSYNC.RECONVERGENT B1 ;  /* 0x0000000000017941 */ /* 0x000fea0003800200 */
.L_x_3071:
        /* <DEDUP_REMOVED lines=20> */
.L_x_3074:
[----:B------:R-:W-:Y:S05]  /*5630*/  BSYNC.RECONVERGENT B1 ;  /* 0x0000000000017941 */ /* 0x000fea0003800200 */
.L_x_3073:
        /* <DEDUP_REMOVED lines=20> */
.L_x_3076:
[----:B------:R-:W-:Y:S05]  /*5780*/  BSYNC.RECONVERGENT B1 ;  /* 0x0000000000017941 */ /* 0x000fea0003800200 */
.L_x_3075:
        /* <DEDUP_REMOVED lines=20> */
.L_x_3078:
[----:B------:R-:W-:Y:S05]  /*58d0*/  BSYNC.RECONVERGENT B1 ;  /* 0x0000000000017941 */ /* 0x000fea0003800200 */
.L_x_3077:
        /* <DEDUP_REMOVED lines=20> */
.L_x_3080:
[----:B------:R-:W-:Y:S05]  /*5a20*/  BSYNC.RECONVERGENT B1 ;  /* 0x0000000000017941 */ /* 0x000fea0003800200 */
.L_x_3079:
        /* <DEDUP_REMOVED lines=38> */
.L_x_3082:
[----:B------:R-:W-:Y:S05]  /*5c90*/  BSYNC.RECONVERGENT B1 ;  /* 0x0000000000017941 */ /* 0x000fea0003800200 */
.L_x_3081:
        /* <DEDUP_REMOVED lines=20> */
.L_x_3084:
[----:B------:R-:W-:Y:S05]  /*5de0*/  BSYNC.RECONVERGENT B1 ;  /* 0x0000000000017941 */ /* 0x000fea0003800200 */
.L_x_3083:
        /* <DEDUP_REMOVED lines=20> */
.L_x_3086:
[----:B------:R-:W-:Y:S05]  /*5f30*/  BSYNC.RECONVERGENT B1 ;  /* 0x0000000000017941 */ /* 0x000fea0003800200 */
.L_x_3085:
        /* <DEDUP_REMOVED lines=20> */
.L_x_3088:
[----:B------:R-:W-:Y:S05]  /*6080*/  BSYNC.RECONVERGENT B1 ;  /* 0x0000000000017941 */ /* 0x000fea0003800200 */
.L_x_3087:
        /* <DEDUP_REMOVED lines=20> */
.L_x_3090:
[----:B------:R-:W-:Y:S05]  /*61d0*/  BSYNC.RECONVERGENT B1 ;  /* 0x0000000000017941 */ /* 0x000fea0003800200 */
.L_x_3089:
        /* <DEDUP_REMOVED lines=20> */
.L_x_3092:
[----:B------:R-:W-:Y:S05]  /*6320*/  BSYNC.RECONVERGENT B1 ;  /* 0x0000000000017941 */ /* 0x000fea0003800200 */
.L_x_3091:
        /* <DEDUP_REMOVED lines=40> */
.L_x_3094:
[----:B------:R-:W-:Y:S05]  /*65b0*/  BSYNC.RECONVERGENT B1 ;  /* 0x0000000000017941 */ /* 0x000fea0003800200 */
.L_x_3093:
        /* <DEDUP_REMOVED lines=20> */
.L_x_3096:
[----:B------:R-:W-:Y:S05]  /*6700*/  BSYNC.RECONVERGENT B1 ;  /* 0x0000000000017941 */ /* 0x000fea0003800200 */
.L_x_3095:
        /* <DEDUP_REMOVED lines=20> */
.L_x_3098:
[----:B------:R-:W-:Y:S05]  /*6850*/  BSYNC.RECONVERGENT B1 ;  /* 0x0000000000017941 */ /* 0x000fea0003800200 */
.L_x_3097:
        /* <DEDUP_REMOVED lines=20> */
.L_x_3100:
[----:B------:R-:W-:Y:S05]  /*69a0*/  BSYNC.RECONVERGENT B1 ;  /* 0x0000000000017941 */ /* 0x000fea0003800200 */
.L_x_3099:
        /* <DEDUP_REMOVED lines=20> */
.L_x_3102:
[----:B------:R-:W-:Y:S05]  /*6af0*/  BSYNC.RECONVERGENT B1 ;  /* 0x0000000000017941 */ /* 0x000fea0003800200 */
.L_x_3101:
        /* <DEDUP_REMOVED lines=20> */
.L_x_3104:
[----:B------:R-:W-:Y:S05]  /*6c40*/  BSYNC.RECONVERGENT B1 ;  /* 0x0000000000017941 */ /* 0x000fea0003800200 */
.L_x_3103:
        /* <DEDUP_REMOVED lines=38> */
.L_x_3106:
[----:B------:R-:W-:Y:S05]  /*6eb0*/  BSYNC.RECONVERGENT B1 ;  /* 0x0000000000017941 */ /* 0x000fea0003800200 */
.L_x_3105:
        /* <DEDUP_REMOVED lines=20> */
.L_x_3108:
[----:B------:R-:W-:Y:S05]  /*7000*/  BSYNC.RECONVERGENT B1 ;  /* 0x0000000000017941 */ /* 0x000fea0003800200 */
.L_x_3107:
        /* <DEDUP_REMOVED lines=20> */
.L_x_3110:
[----:B------:R-:W-:Y:S05]  /*7150*/  BSYNC.RECONVERGENT B1 ;  /* 0x0000000000017941 */ /* 0x000fea0003800200 */
.L_x_3109:
        /* <DEDUP_REMOVED lines=20> */
.L_x_3112:
[----:B------:R-:W-:Y:S05]  /*72a0*/  BSYNC.RECONVERGENT B1 ;  /* 0x0000000000017941 */ /* 0x000fea0003800200 */
.L_x_3111:
        /* <DEDUP_REMOVED lines=20> */
.L_x_3114:
[----:B------:R-:W-:Y:S05]  /*73f0*/  BSYNC.RECONVERGENT B1 ;  /* 0x0000000000017941 */ /* 0x000fea0003800200 */
.L_x_3113:
        /* <DEDUP_REMOVED lines=10> */
[----:B------:R-:W-:Y:S01]  /*74a0*/  F2FP.F16.F32.PACK_AB R5, R80, R5 ;  /* 0x000000055005723e */ /* 0x000fe200000000ff */
        /* <DEDUP_REMOVED lines=8> */
.L_x_3052:
        /* <DEDUP_REMOVED lines=36> */
[----:B------:R-:W-:-:S05]  /*7770*/  F2FP.F16.F32.PACK_AB R31, R70, R31 ;  /* 0x0000001f461f723e */ /* 0x000fca00000000ff */
[----:B------:R0:W-:Y:S02]  /*7780*/  STG.E desc[UR8][R2.64], R31 ;  /* 0x0000001f02007986 */ /* 0x0001e4000c101908 */
.L_x_3117:
[----:B------:R-:W-:Y:S05]  /*7790*/  BSYNC.RECONVERGENT B1 ;  /* 0x0000000000017941 */ /* 0x000fea0003800200 */
.L_x_3116:
        /* <DEDUP_REMOVED lines=29> */
[----:B------:R-:W-:-:S05]  /*7970*/  F2FP.F16.F32.PACK_AB R31, R31, R68 ;  /* 0x000000441f1f723e */ /* 0x000fca00000000ff */
[----:B------:R1:W-:Y:S02]  /*7980*/  STG.E desc[UR8][R2.64], R31 ;  /* 0x0000001f02007986 */ /* 0x0003e4000c101908 */
.L_x_3119:
[----:B------:R-:W-:Y:S05]  /*7990*/  BSYNC.RECONVERGENT B1 ;  /* 0x0000000000017941 */ /* 0x000fea0003800200 */
.L_x_3118:
        /* <DEDUP_REMOVED lines=44> */
.L_x_3121:
[----:B------:R-:W-:Y:S05]  /*7c60*/  BSYNC.RECONVERGENT B1 ;  /* 0x0000000000017941 */ /* 0x000fea0003800200 */
.L_x_3120:
        /* <DEDUP_REMOVED lines=28> */
[----:B------:R-:W-:-:S05]  /*7e30*/  F2FP.F16.F32.PACK_AB R7, R68, R7 ;  /* 0x000000074407723e */ /* 0x000fca00000000ff */
[----:B------:R1:W-:Y:S02]  /*7e40*/  STG.E desc[UR8][R2.64], R7 ;  /* 0x0000000702007986 */ /* 0x0003e4000c101908 */
.L_x_3123:
[----:B------:R-:W-:Y:S05]  /*7e50*/  BSYNC.RECONVERGENT B1 ;  /* 0x0000000000017941 */ /* 0x000fea0003800200 */
.L_x_3122:
        /* <DEDUP_REMOVED lines=30> */
.L_x_3125:
[----:B------:R-:W-:Y:S05]  /*8040*/  BSYNC.RECONVERGENT B1 ;  /* 0x0000000000017941 */ /* 0x000fea0003800200 */
.L_x_3124:
        /* <DEDUP_REMOVED lines=30> */
.L_x_3127:
[----:B------:R-:W-:Y:S05]  /*8230*/  BSYNC.RECONVERGENT B1 ;  /* 0x0000000000017941 */ /* 0x000fea0003800200 */
.L_x_3126:
        /* <DEDUP_REMOVED lines=30> */
.L_x_3129:
[----:B------:R-:W-:Y:S05]  /*8420*/  BSYNC.RECONVERGENT B1 ;  /* 0x0000000000017941 */ /* 0x000fea0003800200 */
.L_x_3128:
        /* <DEDUP_REMOVED lines=30> */
.L_x_3131:
[----:B------:R-:W-:Y:S05]  /*8610*/  BSYNC.RECONVERGENT B1 ;  /* 0x0000000000017941 */ /* 0x000fea0003800200 */
.L_x_3130:
        /* <DEDUP_REMOVED lines=46> */
.L_x_3133:
[----:B------:R-:W-:Y:S05]  /*8900*/  BSYNC.RECONVERGENT B1 ;  /* 0x0000000000017941 */ /* 0x000fea0003800200 */
.L_x_3132:
        /* <DEDUP_REMOVED lines=30> */
.L_x_3135:
[----:B------:R-:W-:Y:S05]  /*8af0*/  BSYNC.RECONVERGENT B1 ;  /* 0x0000000000017941 */ /* 0x000fea0003800200 */
.L_x_3134:
        /* <DEDUP_REMOVED lines=30> */
.L_x_3137:
[----:B------:R-:W-:Y:S05]  /*8ce0*/  BSYNC.RECONVERGENT B1 ;  /* 0x0000000000017941 */ /* 0x000fea0003800200 */
.L_x_3136:
        /* <DEDUP_REMOVED lines=30> */
.L_x_3139:
[----:B------:R-:W-:Y:S05]  /*8ed0*/  BSYNC.RECONVERGENT B1 ;  /* 0x0000000000017941 */ /* 0x000fea0003800200 */
.L_x_3138:
        /* <DEDUP_REMOVED lines=30> */
.L_x_3141:
[----:B------:R-:W-:Y:S05]  /*90c0*/  BSYNC.RECONVERGENT B1 ;  /* 0x0000000000017941 */ /* 0x000fea0003800200 */
.L_x_3140:
        /* <DEDUP_REMOVED lines=9> */
[----:B----4-:R-:W-:Y:S01]  /*9160*/  FFMA.FTZ R11, R35, R40, R38 ;  /* 0x00000028230b7223 */ /* 0x010fe20000010026 */
[----:B------:R-:W-:-:S03]  /*9170*/  FFMA.FTZ R41, R36, R41, R37 ;  /* 0x0000002924297223 */ /* 0x000fc60000010025 */
        /* <DEDUP_REMOVED lines=19> */
.L_x_3143:
[----:B------:R-:W-:Y:S05]  /*92b0*/  BSYNC.RECONVERGENT B1 ;  /* 0x0000000000017941 */ /* 0x000fea0003800200 */
.L_x_3142:
        /* <DEDUP_REMOVED lines=48> */
.L_x_3145:
[----:B------:R-:W-:Y:S05]  /*95c0*/  BSYNC.RECONVERGENT B1 ;  /* 0x0000000000017941 */ /* 0x000fea0003800200 */
.L_x_3144:
        /* <DEDUP_REMOVED lines=30> */
.L_x_3147:
[----:B------:R-:W-:Y:S05]  /*97b0*/  BSYNC.RECONVERGENT B1 ;  /* 0x0000000000017941 */ /* 0x000fea0003800200 */
.L_x_3146:
        /* <DEDUP_REMOVED lines=30> */
.L_x_3149:
[----:B------:R-:W-:Y:S05]  /*99a0*/  BSYNC.RECONVERGENT B1 ;  /* 0x0000000000017941 */ /* 0x000fea0003800200 */
.L_x_3148:
        /* <DEDUP_REMOVED lines=30> */
.L_x_3151:
[----:B------:R-:W-:Y:S05]  /*9b90*/  BSYNC.RECONVERGENT B1 ;  /* 0x0000000000017941 */ /* 0x000fea0003800200 */
.L_x_3150:
        /* <DEDUP_REMOVED lines=30> */
.L_x_3153:
[----:B------:R-:W-:Y:S05]  /*9d80*/  BSYNC.RECONVERGENT B1 ;  /* 0x0000000000017941 */ /* 0x000fea0003800200 */
.L_x_3152:
        /* <DEDUP_REMOVED lines=30> */
.L_x_3155:
[----:B------:R-:W-:Y:S05]  /*9f70*/  BSYNC.RECONVERGENT B1 ;  /* 0x0000000000017941 */ /* 0x000fea0003800200 */
.L_x_3154:
        /* <DEDUP_REMOVED lines=48> */
[----:B------:R-:W-:-:S05]  /*a280*/  F2FP.F16.F32.PACK_AB R15, R18, R15 ;  /* 0x0000000f120f723e */ /* 0x000fca00000000ff */
[----:B------:R0:W-:Y:S02]  /*a290*/  STG.E desc[UR8][R4.64], R15 ;  /* 0x0000000f04007986 */ /* 0x0001e4000c101908 */
.L_x_3157:
[----:B------:R-:W-:Y:S05]  /*a2a0*/  BSYNC.RECONVERGENT B1 ;  /* 0x0000000000017941 */ /* 0x000fea0003800200 */
.L_x_3156:
        /* <DEDUP_REMOVED lines=28> */
[----:B------:R-:W-:-:S05]  /*a470*/  F2FP.F16.F32.PACK_AB R17, R17, R6 ;  /* 0x000000061111723e */ /* 0x000fca00000000ff */
[----:B------:R1:W-:Y:S02]  /*a480*/  STG.E desc[UR8][R4.64], R17 ;  /* 0x0000001104007986 */ /* 0x0003e4000c101908 */
.L_x_3159:
[----:B------:R-:W-:Y:S05]  /*a490*/  BSYNC.RECONVERGENT B1 ;  /* 0x0000000000017941 */ /* 0x000fea0003800200 */
.L_x_3158:
        /* <DEDUP_REMOVED lines=9> */
[----:B-1----:R-:W-:Y:S01]  /*a530*/  FFMA.FTZ R17, R35, R58, R38 ;  /* 0x0000003a23117223 */ /* 0x002fe20000010026 */
[----:B------:R-:W-:-:S03]  /*a540*/  FFMA.FTZ R16, R36, R59, R37 ;  /* 0x0000003b24107223 */ /* 0x000fc60000010025 */
[----:B------:R-:W-:Y:S01]  /*a550*/  FMUL.FTZ R2, R17, -1.4426950216293334961 ;  /* 0xbfb8aa3b11027820 */ /* 0x000fe20000410000 */
[----:B0-----:R-:W-:-:S05]  /*a560*/  FMUL.FTZ R5, R16, -1.4426950216293334961 ;  /* 0xbfb8aa3b10057820 */ /* 0x001fca0000410000 */
        /* <DEDUP_REMOVED lines=17> */
.L_x_3161:
[----:B------:R-:W-:Y:S05]  /*a680*/  BSYNC.RECONVERGENT B1 ;  /* 0x0000000000017941 */ /* 0x000fea0003800200 */
.L_x_3160:
        /* <DEDUP_REMOVED lines=30> */
.L_x_3163:
[----:B------:R-:W-:Y:S05]  /*a870*/  BSYNC.RECONVERGENT B1 ;  /* 0x0000000000017941 */ /* 0x000fea0003800200 */
.L_x_3162:
        /* <DEDUP_REMOVED lines=30> */
.L_x_3165:
[----:B------:R-:W-:Y:S05]  /*aa60*/  BSYNC.RECONVERGENT B1 ;  /* 0x0000000000017941 */ /* 0x000fea0003800200 */
.L_x_3164:
        /* <DEDUP_REMOVED lines=9> */
[----:B0-----:R-:W-:Y:S01]  /*ab00*/  FFMA.FTZ R11, R35, R64, R38 ;  /* 0x00000040230b7223 */ /* 0x001fe20000010026 */
[----:B------:R-:W-:-:S03]  /*ab10*/  FFMA.FTZ R10, R36, R65, R37 ;  /* 0x00000041240a7223 */ /* 0x000fc60000010025 */
[----:B------:R-:W-:Y:S01]  /*ab20*/  FMUL.FTZ R2, R11, -1.4426950216293334961 ;  /* 0xbfb8aa3b0b027820 */ /* 0x000fe20000410000 */
[----:B-1-3--:R-:W-:-:S05]  /*ab30*/  FMUL.FTZ R5, R10, -1.4426950216293334961 ;  /* 0xbfb8aa3b0a057820 */ /* 0x00afca0000410000 */
        /* <DEDUP_REMOVED lines=17> */
.L_x_3167:
[----:B------:R-:W-:Y:S05]  /*ac50*/  BSYNC.RECONVERGENT B1 ;  /* 0x0000000000017941 */ /* 0x000fea0003800200 */
.L_x_3166:
        /* <DEDUP_REMOVED lines=48> */
.L_x_3169:
[----:B------:R-:W-:Y:S05]  /*af60*/  BSYNC.RECONVERGENT B1 ;  /* 0x0000000000017941 */ /* 0x000fea0003800200 */
.L_x_3168:
        /* <DEDUP_REMOVED lines=30> */
.L_x_3171:
[----:B------:R-:W-:Y:S05]  /*b150*/  BSYNC.RECONVERGENT B1 ;  /* 0x0000000000017941 */ /* 0x000fea0003800200 */
.L_x_3170:
        /* <DEDUP_REMOVED lines=30> */
.L_x_3173:
[----:B------:R-:W-:Y:S05]  /*b340*/  BSYNC.RECONVERGENT B1 ;  /* 0x0000000000017941 */ /* 0x000fea0003800200 */
.L_x_3172:
        /* <DEDUP_REMOVED lines=30> */
.L_x_3175:
[----:B------:R-:W-:Y:S05]  /*b530*/  BSYNC.RECONVERGENT B1 ;  /* 0x0000000000017941 */ /* 0x000fea0003800200 */
.L_x_3174:
        /* <DEDUP_REMOVED lines=30> */
.L_x_3177:
[----:B------:R-:W-:Y:S05]  /*b720*/  BSYNC.RECONVERGENT B1 ;  /* 0x0000000000017941 */ /* 0x000fea0003800200 */
.L_x_3176:
        /* <DEDUP_REMOVED lines=28> */
.L_x_3115:
[----:B------:R-:W-:Y:S05]  /*b8f0*/  BSYNC.RECONVERGENT B0 ;  /* 0x0000000000007941 */ /* 0x000fea0003800200 */
.L_x_3051:
        /* <DEDUP_REMOVED lines=8> */
.L_x_3179:
        /* <DEDUP_REMOVED lines=16> */
.L_x_4790:


//--------------------- .text._Z35group_norm_nhwc_fwd_one_pass_kernelI11Fp16IOBf16WLi512ELi98ELi392EEv26Group_norm_nhwc_fwd_params --------------------------
	.section	.text._Z35group_norm_nhwc_fwd_one_pass_kernelI11Fp16IOBf16WLi512ELi98ELi392EEv26Group_norm_nhwc_fwd_params,"ax",@progbits
	.align	128
        .global         _Z35group_norm_nhwc_fwd_one_pass_kernelI11Fp16IOBf16WLi512ELi98ELi392EEv26Group_norm_nhwc_fwd_params
        .type           _Z35group_norm_nhwc_fwd_one_pass_kernelI11Fp16IOBf16WLi512ELi98ELi392EEv26Group_norm_nhwc_fwd_params,@function
        .size           _Z35group_norm_nhwc_fwd_one_pass_kernelI11Fp16IOBf16WLi512ELi98ELi392EEv26Group_norm_nhwc_fwd_params,(.L_x_4791 - _Z35group_norm_nhwc_fwd_one_pass_kernelI11Fp16IOBf16WLi512ELi98ELi392EEv26Group_norm_nhwc_fwd_params)
        .other          _Z35group_norm_nhwc_fwd_one_pass_kernelI11Fp16IOBf16WLi512ELi98ELi392EEv26Group_norm_nhwc_fwd_params,@"STO_CUDA_ENTRY STV_DEFAULT"
_Z35group_norm_nhwc_fwd_one_pass_kernelI11Fp16IOBf16WLi512ELi98ELi392EEv26Group_norm_nhwc_fwd_params:
.text._Z35group_norm_nhwc_fwd_one_pass_kernelI11Fp16IOBf16WLi512ELi98ELi392EEv26Group_norm_nhwc_fwd_params:
        /* <DEDUP_REMOVED lines=36> */
.L_x_3215:
[----:B0-----:R-:W0:Y:S01]  /*0240*/  LDC R6, c[0x0][0x3f8] ;  /* 0x0000fe00ff067b82 */ /* 0x001e220000000800 */
[----:B-1----:R-:W1:Y:S01]  /*0250*/  LDCU.64 UR8, c[0x0][0x3e8] ;  /* 0x00007d00ff0877ac */ /* 0x002e620008000a00 */
[C---:B------:R-:W-:Y:S01]  /*0260*/  IADD3 R21, PT, PT, R3.reuse, 0x8, RZ ;  /* 0x0000000803157810 */ /* 0x040fe20007ffe0ff */
[C---:B------:R-:W-:Y:S01]  /*0270*/  VIADD R27, R3.reuse, 0x18 ;  /* 0x00000018031b7836 */ /* 0x040fe20000000000 */
[----:B--2---:R-:W-:Y:S01]  /*0280*/  IADD3 R25, PT, PT, R3, 0x10, RZ ;  /* 0x0000001003197810 */ /* 0x004fe20007ffe0ff */
[----:B------:R-:W2:Y:S01]  /*0290*/  LDCU.64 UR4, c[0x0][0x3f0] ;  /* 0x00007e00ff0477ac */ /* 0x000ea20008000a00 */
[----:B------:R-:W-:Y:S02]  /*02a0*/  LOP3.LUT R11, R11, 0xfff7ffff, RZ, 0xc0, !PT ;  /* 0xfff7ffff0b0b7812 */ /* 0x000fe400078ec0ff */
[----:B------:R-:W-:Y:S01]  /*02b0*/  SHF.R.S32.HI R23, RZ, 0x1f, R25 ;  /* 0x0000001fff177819 */ /* 0x000fe20000011419 */
[----:B---3--:R-:W3:Y:S01]  /*02c0*/  @!P0 LDC.64 R34, c[0x0][0x3e0] ;  /* 0x0000f800ff228b82 */ /* 0x008ee20000000a00 */
[----:B------:R-:W-:-:S02]  /*02d0*/  SHF.R.S32.HI R31, RZ, 0x1f, R27 ;  /* 0x0000001fff1f7819 */ /* 0x000fc4000001141b */
[----:B------:R-:W-:Y:S02]  /*02e0*/  IADD3 R29, PT, PT, R3, 0x20, RZ ;  /* 0x00000020031d7810 */ /* 0x000fe40007ffe0ff */
[----:B------:R-:W-:Y:S02]  /*02f0*/  @!P0 SHF.R.S32.HI R39, RZ, 0x1f, R3 ;  /* 0x0000001fff278819 */ /* 0x000fe40000011403 */
[----:B------:R-:W-:Y:S01]  /*0300*/  SHF.R.S32.HI R33, RZ, 0x1f, R29 ;  /* 0x0000001fff217819 */ /* 0x000fe2000001141d */
[----:B------:R-:W4:Y:S01]  /*0310*/  @!P0 LDC.64 R36, c[0x0][0x390] ;  /* 0x0000e400ff248b82 */ /* 0x000f220000000a00 */
[----:B-----5:R-:W-:Y:S02]  /*0320*/  LOP3.LUT R17, R17, 0x7fffffff, RZ, 0xc0, !PT ;  /* 0x7fffffff11117812 */ /* 0x020fe400078ec0ff */
        /* <DEDUP_REMOVED lines=2065> */
.L_x_3181:
[----:B------:R-:W-:Y:S05]  /*8440*/  BSYNC.RECONVERGENT B0 ;  /* 0x0000000000007941 */ /* 0x000fea0003800200 */
.L_x_3180:
        /* <DEDUP_REMOVED lines=30> */
.L_x_3185:
[----:B------:R-:W2:Y:S04]  /*8630*/  LDG.E.STRONG.GPU R0, desc[UR6][R20.64] ;  /* 0x0000000614007981 */ /* 0x000ea8000c1ef900 */
[----:B--2---:R-:W-:Y:S04]  /*8640*/  CCTL.IVALL ;  /* 0x00000000ff00798f */ /* 0x004fe80002000000 */
[----:B------:R0:W-:Y:S01]  /*8650*/  STL [R1], R0 ;  /* 0x0000000001007387 */ /* 0x0001e20000100800 */
[----:B------:R-:W-:-:S13]  /*8660*/  ISETP.NE.AND P1, PT, R0, R15, PT ;  /* 0x0000000f0000720c */ /* 0x000fda0003f25270 */
[----:B0-----:R-:W-:Y:S05]  /*8670*/  @P1 BRA `(.L_x_3185) ;  /* 0xfffffffc00ec1947 */ /* 0x001fea000383ffff */
.L_x_3184:
[----:B------:R-:W-:Y:S05]  /*8680*/  BSYNC.RECONVERGENT B0 ;  /* 0x0000000000007941 */ /* 0x000fea0003800200 */
.L_x_3183:
        /* <DEDUP_REMOVED lines=15> */
.L_x_3187:
        /* <DEDUP_REMOVED lines=68> */
.L_x_3186:
        /* <DEDUP_REMOVED lines=38> */
.L_x_3188:
        /* <DEDUP_REMOVED lines=19> */
.L_x_3189:
        /* <DEDUP_REMOVED lines=11> */
.L_x_3190:
[----:B------:R-:W-:Y:S05]  /*9000*/  BSYNC.RECONVERGENT B0 ;  /* 0x0000000000007941 */ /* 0x000fea0003800200 */
.L_x_3182:
        /* <DEDUP_REMOVED lines=8> */
[----:B--2---:R-:W-:Y:S01]  /*9090*/  @P2 FMUL.FTZ R20, R28, UR8 ;  /* 0x000000081c142c20 */ /* 0x004fe20008410000 */
[----:B-1----:R-:W-:-:S06]  /*90a0*/  ULEA UR4, UR5, UR4, 0x18 ;  /* 0x0000000405047291 */ /* 0x002fcc000f8ec0ff */
[----:B------:R-:W1:Y:S01]  /*90b0*/  LDC.64 R18, c[0x0][0x3a0] ;  /* 0x0000e800ff127b82 */ /* 0x000e620000000a00 */
[----:B0-----:R-:W-:Y:S02]  /*90c0*/  LOP3.LUT R4, R0, 0xffff, RZ, 0xc0, !PT ;  /* 0x0000ffff00047812 */ /* 0x001fe400078ec0ff */
[----:B------:R-:W-:Y:S03]  /*90d0*/  @!P1 STS.64 [UR4+0x80], R28 ;  /* 0x0000801cff009988 */ /* 0x000fe60008000a04 */
        /* <DEDUP_REMOVED lines=8> */
[----:B------:R-:W-:Y:S01]  /*9160*/  LOP3.LUT R4, R21, 0xffff, RZ, 0xc0, !PT ;  /* 0x0000ffff15047812 */ /* 0x000fe200078ec0ff */
[----:B------:R-:W-:-:S03]  /*9170*/  @P2 FMUL.FTZ R21, R29, UR8 ;  /* 0x000000081d152c20 */ /* 0x000fc60008410000 */
[----:B------:R-:W-:Y:S01]  /*9180*/  IADD3 R23, PT, PT, R9, R4, RZ ;  /* 0x0000000409177210 */ /* 0x000fe20007ffe0ff */
[----:B----4-:R-:W-:-:S04]  /*9190*/  @P2 IMAD.WIDE R8, R5, 0x8, R14 ;  /* 0x0000000805082825 */ /* 0x010fc800078e020e */
[C---:B---3--:R-:W-:Y:S01]  /*91a0*/  IMAD.WIDE R14, R23.reuse, 0x2, R16 ;  /* 0x00000002170e7825 */ /* 0x048fe200078e0210 */
[----:B------:R-:W-:Y:S03]  /*91b0*/  @P2 STG.E.64 desc[UR6][R8.64], R20 ;  /* 0x0000001408002986 */ /* 0x000fe6000c101b06 */
[----:B-1----:R-:W-:Y:S01]  /*91c0*/  IMAD.WIDE R16, R23, 0x2, R18 ;  /* 0x0000000217107825 */ /* 0x002fe200078e0212 */
[----:B------:R-:W-:Y:S06]  /*91d0*/  BAR.SYNC.DEFER_BLOCKING 0x0 ;  /* 0x0000000000007b1d */ /* 0x000fec0000010000 */
[----:B------:R-:W2:Y:S04]  /*91e0*/  LDG.E.U16 R12, desc[UR6][R14.64] ;  /* 0x000000060e0c7981 */ /* 0x000ea8000c1e1500 */
[----:B------:R-:W3:Y:S04]  /*91f0*/  LDG.E.U16 R0, desc[UR6][R14.64+0x2] ;  /* 0x000002060e007981 */ /* 0x000ee8000c1e1500 */
[----:B------:R-:W4:Y:S04]  /*9200*/  LDG.E.U16 R18, desc[UR6][R16.64] ;  /* 0x0000000610127981 */ /* 0x000f28000c1e1500 */
[----:B------:R-:W5:Y:S04]  /*9210*/  LDG.E.U16 R23, desc[UR6][R16.64+0x2] ;  /* 0x0000020610177981 */ /* 0x000f68000c1e1500 */
        /* <DEDUP_REMOVED lines=8> */
[----:B0-----:R-:W-:Y:S01]  /*92a0*/  @P1 FADD.FTZ R8, R10, R9 ;  /* 0x000000090a081221 */ /* 0x001fe20000010000 */
[----:B------:R-:W-:-:S06]  /*92b0*/  IMAD.MOV.U32 R10, RZ, RZ, 0x3f800000 ;  /* 0x3f800000ff0a7424 */ /* 0x000fcc00078e00ff */
[----:B------:R0:W1:Y:S01]  /*92c0*/  @P1 MUFU.RSQ R10, R8 ;  /* 0x00000008000a1308 */ /* 0x0000620000001400 */
[----:B--2---:R-:W-:Y:S01]  /*92d0*/  SHF.L.U32 R12, R12, 0x10, RZ ;  /* 0x000000100c0c7819 */ /* 0x004fe200000006ff */
[----:B---3--:R-:W-:Y:S01]  /*92e0*/  IMAD.U32 R20, R0, 0x10000, RZ ;  /* 0x0001000000147824 */ /* 0x008fe200078e00ff */
[----:B----4-:R-:W-:Y:S01]  /*92f0*/  SHF.L.U32 R21, R18, 0x10, RZ ;  /* 0x0000001012157819 */ /* 0x010fe200000006ff */
[----:B-----5:R-:W-:Y:S01]  /*9300*/  IMAD.U32 R23, R23, 0x10000, RZ ;  /* 0x0001000017177824 */ /* 0x020fe200078e00ff */
[----:B01----:R-:W-:Y:S06]  /*9310*/  BRA.U !UP0, `(.L_x_3191) ;  /* 0x0000000908587547 */ /* 0x003fec000b800000 */
[----:B------:R-:W-:Y:S01]  /*9320*/  MOV R0, RZ ;  /* 0x000000ff00007202 */ /* 0x000fe20000000f00 */
[----:B------:R-:W0:Y:S01]  /*9330*/  LDCU.64 UR10, c[0x0][0x3e0] ;  /* 0x00007c00ff0a77ac */ /* 0x000e220008000a00 */
[----:B------:R-:W1:Y:S01]  /*9340*/  LDCU.64 UR4, c[0x0][0x380] ;  /* 0x00007000ff0477ac */ /* 0x000e620008000a00 */
[----:B------:R-:W2:Y:S04]  /*9350*/  LDCU.64 UR8, c[0x0][0x3e8] ;  /* 0x00007d00ff0877ac */ /* 0x000ea80008000a00 */
.L_x_3200:
[----:B01---5:R-:W-:-:S06]  /*9360*/  IMAD R16, R0, 0x4, R7 ;  /* 0x0000000400107824 */ /* 0x023fcc00078e0207 */
[----:B------:R-:W5:Y:S01]  /*9370*/  LDL.128 R16, [R16] ;  /* 0x0000000010107983 */ /* 0x000f620000100c00 */
[C---:B------:R-:W-:Y:S01]  /*9380*/  LEA R28, R0.reuse, R3, 0x3 ;  /* 0x00000003001c7211 */ /* 0x040fe200078e18ff */
[----:B------:R-:W-:Y:S01]  /*9390*/  VIADD R0, R0, 0x4 ;  /* 0x0000000400007836 */ /* 0x000fe20000000000 */
[----:B------:R-:W-:Y:S02]  /*93a0*/  BSSY.RECONVERGENT B0, `(.L_x_3192) ;  /* 0x000002e000007945 */ /* 0x000fe40003800200 */
[C---:B--2---:R-:W-:Y:S01]  /*93b0*/  ISETP.GE.U32.AND P3, PT, R28.reuse, UR8, PT ;  /* 0x000000081c007c0c */ /* 0x044fe2000bf66070 */
[C---:B------:R-:W-:Y:S01]  /*93c0*/  VIADD R33, R28.reuse, 0x10 ;  /* 0x000000101c217836 */ /* 0x040fe20000000000 */
[----:B---3--:R-:W-:Y:S02]  /*93d0*/  SHF.R.S32.HI R14, RZ, 0x1f, R28 ;  /* 0x0000001fff0e7819 */ /* 0x008fe4000001141c */
        /* <DEDUP_REMOVED lines=14> */
[--C-:B-----5:R-:W-:Y:S02]  /*94c0*/  HADD2.F32 R15, -RZ, R16.reuse.H0_H0 ;  /* 0x20000010ff0f7230 */ /* 0x120fe40000004100 */
[----:B------:R-:W-:-:S03]  /*94d0*/  HADD2.F32 R25, -RZ, R16.H1_H1 ;  /* 0x30000010ff197230 */ /* 0x000fc60000004100 */
[C---:B------:R-:W-:Y:S02]  /*94e0*/  FADD.FTZ R15, -R6.reuse, R15 ;  /* 0x0000000f060f7221 */ /* 0x040fe40000010100 */
[----:B------:R-:W-:Y:S02]  /*94f0*/  FADD.FTZ R25, -R6, R25 ;  /* 0x0000001906197221 */ /* 0x000fe40000010100 */
[-C--:B------:R-:W-:Y:S02]  /*9500*/  FMUL.FTZ R15, R15, R10.reuse ;  /* 0x0000000a0f0f7220 */ /* 0x080fe40000410000 */
[----:B------:R-:W-:Y:S02]  /*9510*/  FMUL.FTZ R25, R25, R10 ;  /* 0x0000000a19197220 */ /* 0x000fe40000410000 */
[----:B------:R-:W-:Y:S01]  /*9520*/  FFMA.FTZ R27, R12, R15, R21 ;  /* 0x0000000f0c1b7223 */ /* 0x000fe20000010015 */
[----:B------:R-:W-:Y:S01]  /*9530*/  MOV R15, R87 ;  /* 0x00000057000f7202 */ /* 0x000fe20000000f00 */
[----:B------:R-:W-:Y:S01]  /*9540*/  FFMA.FTZ R29, R20, R25, R23 ;  /* 0x00000019141d7223 */ /* 0x000fe20000010017 */
[----:B0-----:R-:W-:-:S02]  /*9550*/  IMAD R25, R14, UR10, RZ ;  /* 0x0000000a0e197c24 */ /* 0x001fc4000f8e02ff */
[----:B------:R-:W-:Y:S01]  /*9560*/  FMUL.FTZ R16, R27, -1.4426950216293334961 ;  /* 0xbfb8aa3b1b107820 */ /* 0x000fe20000410000 */
[----:B------:R-:W-:Y:S02]  /*9570*/  IMAD.MOV.U32 R14, RZ, RZ, R84 ;  /* 0x000000ffff0e7224 */ /* 0x000fe400078e0054 */
[----:B------:R-:W-:Y:S01]  /*9580*/  FMUL.FTZ R24, R29, -1.4426950216293334961 ;  /* 0xbfb8aa3b1d187820 */ /* 0x000fe20000410000 */
[C---:B------:R-:W-:Y:S02]  /*9590*/  IMAD R25, R28.reuse, UR11, R25 ;  /* 0x0000000b1c197c24 */ /* 0x040fe4000f8e0219 */
[----:B------:R-:W-:Y:S01]  /*95a0*/  IMAD.WIDE.U32 R14, R28, UR10, R14 ;  /* 0x0000000a1c0e7c25 */ /* 0x000fe2000f8e000e */
[----:B------:R-:W0:Y:S03]  /*95b0*/  MUFU.EX2 R16, R16 ;  /* 0x0000001000107308 */ /* 0x000e260000000800 */
[----:B------:R-:W-:Y:S01]  /*95c0*/  IMAD.IADD R25, R15, 0x1, R25 ;  /* 0x000000010f197824 */ /* 0x000fe200078e0219 */
        /* <DEDUP_REMOVED lines=9> */
[----:B------:R-:W-:-:S05]  /*9660*/  F2FP.F16.F32.PACK_AB R15, R16, R15 ;  /* 0x0000000f100f723e */ /* 0x000fca00000000ff */
[----:B------:R2:W-:Y:S02]  /*9670*/  STG.E desc[UR6][R24.64], R15 ;  /* 0x0000000f18007986 */ /* 0x0005e4000c101906 */
.L_x_3193:
[----:B01----:R-:W-:Y:S05]  /*9680*/  BSYNC.RECONVERGENT B0 ;  /* 0x0000000000007941 */ /* 0x003fea0003800200 */
.L_x_3192:
[----:B------:R-:W-:Y:S04]  /*9690*/  BSSY.RECONVERGENT B0, `(.L_x_3194) ;  /* 0x000001e000007945 */ /* 0x000fe80003800200 */
[----:B------:R-:W-:Y:S05]  /*96a0*/  @P1 BRA `(.L_x_3195) ;  /* 0x0000000000701947 */ /* 0x000fea0003800000 */
[--C-:B--2--5:R-:W-:Y:S01]  /*96b0*/  HADD2.F32 R15, -RZ, R17.reuse.H0_H0 ;  /* 0x20000011ff0f7230 */ /* 0x124fe20000004100 */
[----:B------:R-:W-:Y:S01]  /*96c0*/  MOV R14, R84 ;  /* 0x00000054000e7202 */ /* 0x000fe20000000f00 */
[----:B------:R-:W-:Y:S02]  /*96d0*/  HADD2.F32 R17, -RZ, R17.H1_H1 ;  /* 0x30000011ff117230 */ /* 0x000fe40000004100 */
[----:B------:R-:W-:Y:S02]  /*96e0*/  IMAD R25, R31, UR10, RZ ;  /* 0x0000000a1f197c24 */ /* 0x000fe4000f8e02ff */
[C---:B------:R-:W-:Y:S01]  /*96f0*/  FADD.FTZ R15, -R6.reuse, R15 ;  /* 0x0000000f060f7221 */ /* 0x040fe20000010100 */
[----:B------:R-:W-:Y:S01]  /*9700*/  FADD.FTZ R17, -R6, R17 ;  /* 0x0000001106117221 */ /* 0x000fe20000010100 */
[----:B------:R-:W-:Y:S02]  /*9710*/  IMAD R25, R30, UR11, R25 ;  /* 0x0000000b1e197c24 */ /* 0x000fe4000f8e0219 */
[-C--:B------:R-:W-:Y:S01]  /*9720*/  FMUL.FTZ R15, R15, R10.reuse ;  /* 0x0000000a0f0f7220 */ /* 0x080fe20000410000 */
        /* <DEDUP_REMOVED lines=20> */
.L_x_3195:
[----:B------:R-:W-:Y:S05]  /*9870*/  BSYNC.RECONVERGENT B0 ;  /* 0x0000000000007941 */ /* 0x000fea0003800200 */
.L_x_3194:
[----:B------:R-:W-:Y:S04]  /*9880*/  BSSY.RECONVERGENT B0, `(.L_x_3196) ;  /* 0x000001e000007945 */ /* 0x000fe80003800200 */
[----:B------:R-:W-:Y:S05]  /*9890*/  @P4 BRA `(.L_x_3197) ;  /* 0x0000000000704947 */ /* 0x000fea0003800000 */
[--C-:B0-2--5:R-:W-:Y:S02]  /*98a0*/  HADD2.F32 R15, -RZ, R18.reuse.H0_H0 ;  /* 0x20000012ff0f7230 */ /* 0x125fe40000004100 */
[----:B------:R-:W-:Y:S02]  /*98b0*/  HADD2.F32 R17, -RZ, R18.H1_H1 ;  /* 0x30000012ff117230 */ /* 0x000fe40000004100 */
[----:B------:R-:W-:Y:S02]  /*98c0*/  IMAD R24, R32, UR10, RZ ;  /* 0x0000000a20187c24 */ /* 0x000fe4000f8e02ff */
[C---:B------:R-:W-:Y:S01]  /*98d0*/  FADD.FTZ R15, -R6.reuse, R15 ;  /* 0x0000000f060f7221 */ /* 0x040fe20000010100 */
[----:B------:R-:W-:Y:S02]  /*98e0*/  IMAD.MOV.U32 R14, RZ, RZ, R84 ;  /* 0x000000ffff0e7224 */ /* 0x000fe400078e0054 */
[----:B------:R-:W-:Y:S01]  /*98f0*/  FADD.FTZ R17, -R6, R17 ;  /* 0x0000001106117221 */ /* 0x000fe20000010100 */
[----:B------:R-:W-:-:S02]  /*9900*/  IMAD R25, R33, UR11, R24 ;  /* 0x0000000b21197c24 */ /* 0x000fc4000f8e0218 */
        /* <DEDUP_REMOVED lines=21> */
.L_x_3197:
[----:B------:R-:W-:Y:S05]  /*9a60*/  BSYNC.RECONVERGENT B0 ;  /* 0x0000000000007941 */ /* 0x000fea0003800200 */
.L_x_3196:
[----:B------:R-:W-:Y:S04]  /*9a70*/  BSSY.RECONVERGENT B0, `(.L_x_3198) ;  /* 0x000001e000007945 */ /* 0x000fe80003800200 */
[----:B------:R-:W-:Y:S05]  /*9a80*/  @P2 BRA `(.L_x_3199) ;  /* 0x0000000000702947 */ /* 0x000fea0003800000 */
[--C-:B012--5:R-:W-:Y:S02]  /*9a90*/  HADD2.F32 R15, -RZ, R19.reuse.H0_H0 ;  /* 0x20000013ff0f7230 */ /* 0x127fe40000004100 */
[----:B------:R-:W-:Y:S02]  /*9aa0*/  HADD2.F32 R19, -RZ, R19.H1_H1 ;  /* 0x30000013ff137230 */ /* 0x000fe40000004100 */
[----:B------:R-:W-:Y:S02]  /*9ab0*/  IMAD R9, R9, UR10, RZ ;  /* 0x0000000a09097c24 */ /* 0x000fe4000f8e02ff */
[C---:B------:R-:W-:Y:S01]  /*9ac0*/  FADD.FTZ R15, -R6.reuse, R15 ;  /* 0x0000000f060f7221 */ /* 0x040fe20000010100 */
[----:B------:R-:W-:-:S03]  /*9ad0*/  FADD.FTZ R19, -R6, R19 ;  /* 0x0000001306137221 */ /* 0x000fc60000010100 */
[-C--:B------:R-:W-:Y:S01]  /*9ae0*/  FMUL.FTZ R15, R15, R10.reuse ;  /* 0x0000000a0f0f7220 */ /* 0x080fe20000410000 */
[----:B------:R-:W-:-:S03]  /*9af0*/  FMUL.FTZ R19, R19, R10 ;  /* 0x0000000a13137220 */ /* 0x000fc60000410000 */
[----:B------:R-:W-:Y:S01]  /*9b00*/  FFMA.FTZ R25, R12, R15, R21 ;  /* 0x0000000f0c197223 */ /* 0x000fe20000010015 */
[----:B------:R-:W-:Y:S01]  /*9b10*/  FFMA.FTZ R18, R20, R19, R23 ;  /* 0x0000001314127223 */ /* 0x000fe20000010017 */
[----:B------:R-:W-:Y:S02]  /*9b20*/  IMAD R19, R8, UR11, R9 ;  /* 0x0000000b08137c24 */ /* 0x000fe4000f8e0209 */
        /* <DEDUP_REMOVED lines=18> */
.L_x_3199:
[----:B------:R-:W-:Y:S05]  /*9c50*/  BSYNC.RECONVERGENT B0 ;  /* 0x0000000000007941 */ /* 0x000fea0003800200 */
.L_x_3198:
[----:B------:R-:W-:Y:S05]  /*9c60*/  @P5 BRA `(.L_x_3200) ;  /* 0xfffffff400bc5947 */ /* 0x000fea000383ffff */
[----:B------:R-:W-:Y:S05]  /*9c70*/  BRA `(.L_x_3201) ;  /* 0x0000000c005c7947 */ /* 0x000fea0003800000 */
.L_x_3191:
[----:B------:R-:W2:Y:S01]  /*9c80*/  LDL.128 R24, [R1+0x10] ;  /* 0x0000100001187983 */ /* 0x000ea20000100c00 */
[----:B------:R-:W0:Y:S01]  /*9c90*/  LDCU.64 UR4, c[0x0][0x3e8] ;  /* 0x00007d00ff0477ac */ /* 0x000e220008000a00 */
[----:B------:R-:W-:Y:S01]  /*9ca0*/  SHF.R.S32.HI R9, RZ, 0x1f, R3 ;  /* 0x0000001fff097819 */ /* 0x000fe20000011403 */
[C---:B------:R-:W-:Y:S01]  /*9cb0*/  VIADD R31, R3.reuse, 0x8 ;  /* 0x00000008031f7836 */ /* 0x040fe20000000000 */
[C---:B------:R-:W-:Y:S01]  /*9cc0*/  IADD3 R33, PT, PT, R3.reuse, 0x10, RZ ;  /* 0x0000001003217810 */ /* 0x040fe20007ffe0ff */
[C---:B------:R-:W-:Y:S01]  /*9cd0*/  VIADD R35, R3.reuse, 0x18 ;  /* 0x0000001803237836 */ /* 0x040fe20000000000 */
[----:B------:R-:W1:Y:S01]  /*9ce0*/  LDCU.64 UR14, c[0x0][0x3e0] ;  /* 0x00007c00ff0e77ac */ /* 0x000e620008000a00 */
[----:B------:R-:W-:Y:S01]  /*9cf0*/  BSSY.RECONVERGENT B0, `(.L_x_3202) ;  /* 0x0000038000007945 */ /* 0x000fe20003800200 */
[----:B------:R-:W-:Y:S02]  /*9d00*/  SHF.R.S32.HI R18, RZ, 0x1f, R33 ;  /* 0x0000001fff127819 */ /* 0x000fe40000011421 */
[----:B------:R-:W-:Y:S01]  /*9d10*/  SHF.R.S32.HI R22, RZ, 0x1f, R35 ;  /* 0x0000001fff167819 */ /* 0x000fe20000011423 */
[----:B------:R-:W3:Y:S01]  /*9d20*/  LDCU.64 UR16, c[0x0][0x380] ;  /* 0x00007000ff1077ac */ /* 0x000ee20008000a00 */
[----:B------:R-:W4:Y:S01]  /*9d30*/  LDCU.64 UR12, c[0x0][0x3e8] ;  /* 0x00007d00ff0c77ac */ /* 0x000f220008000a00 */
[----:B0-----:R-:W-:-:S02]  /*9d40*/  ISETP.GE.U32.AND P0, PT, R3, UR4, PT ;  /* 0x0000000403007c0c */ /* 0x001fc4000bf06070 */
[----:B------:R-:W-:Y:S02]  /*9d50*/  ISETP.GE.U32.AND P2, PT, R31, UR4, PT ;  /* 0x000000041f007c0c */ /* 0x000fe4000bf46070 */
[----:B------:R-:W-:Y:S02]  /*9d60*/  ISETP.GE.AND.EX P0, PT, R9, UR5, PT, P0 ;  /* 0x0000000509007c0c */ /* 0x000fe4000bf06300 */
[----:B------:R-:W-:Y:S02]  /*9d70*/  ISETP.GE.U32.AND P3, PT, R33, UR4, PT ;  /* 0x0000000421007c0c */ /* 0x000fe4000bf66070 */
[----:B------:R-:W-:Y:S02]  /*9d80*/  ISETP.GE.U32.AND P1, PT, R35, UR4, PT ;  /* 0x0000000423007c0c */ /* 0x000fe4000bf26070 */
[----:B------:R-:W-:Y:S02]  /*9d90*/  ISETP.GE.AND.EX P3, PT, R18, UR5, PT, P3 ;  /* 0x0000000512007c0c */ /* 0x000fe4000bf66330 */
[----:B------:R-:W-:-:S05]  /*9da0*/  ISETP.GE.AND.EX P1, PT, R22, UR5, PT, P1 ;  /* 0x0000000516007c0c */ /* 0x000fca000bf26310 */
[----:B------:R-:W0:Y:S01]  /*9db0*/  @!P0 LDC.64 R14, c[0x0][0x3e0] ;  /* 0x0000f800ff0e8b82 */ /* 0x000e220000000a00 */
[----:B------:R-:W-:-:S07]  /*9dc0*/  @!P0 IMAD.MOV.U32 R8, RZ, RZ, R84 ;  /* 0x000000ffff088224 */ /* 0x000fce00078e0054 */
[----:B------:R-:W5:Y:S01]  /*9dd0*/  @!P0 LDC.64 R16, c[0x0][0x380] ;  /* 0x0000e000ff108b82 */ /* 0x000f620000000a00 */
[----:B0-----:R-:W-:Y:S01]  /*9de0*/  @!P0 IMAD R0, R9, R14, RZ ;  /* 0x0000000e09008224 */ /* 0x001fe200078e02ff */
[----:B------:R-:W-:-:S03]  /*9df0*/  @!P0 MOV R9, R87 ;  /* 0x0000005700098202 */ /* 0x000fc60000000f00 */
[C---:B------:R-:W-:Y:S02]  /*9e00*/  @!P0 IMAD R29, R3.reuse, R15, R0 ;  /* 0x0000000f031d8224 */ /* 0x040fe400078e0200 */
[----:B------:R-:W-:Y:S01]  /*9e10*/  @!P0 IMAD.WIDE.U32 R8, R3, R14, R8 ;  /* 0x0000000e03088225 */ /* 0x000fe200078e0008 */
[----:B------:R-:W-:Y:S02]  /*9e20*/  SHF.R.S32.HI R14, RZ, 0x1f, R31 ;  /* 0x0000001fff0e7819 */ /* 0x000fe4000001141f */
[----:B-----5:R-:W-:Y:S02]  /*9e30*/  @!P0 LEA R16, P4, R8, R16, 0x1 ;  /* 0x0000001008108211 */ /* 0x020fe400078808ff */
[----:B------:R-:W-:Y:S02]  /*9e40*/  @!P0 IADD3 R9, PT, PT, R9, R29, RZ ;  /* 0x0000001d09098210 */ /* 0x000fe40007ffe0ff */
[----:B------:R-:W-:Y:S02]  /*9e50*/  ISETP.GE.AND.EX P2, PT, R14, UR5, PT, P2 ;  /* 0x000000050e007c0c */ /* 0x000fe4000bf46320 */
[----:B------:R-:W-:Y:S01]  /*9e60*/  @!P0 LEA.HI.X R9, R8, R17, R9, 0x1, P4 ;  /* 0x0000001108098211 */ /* 0x000fe200020f0c09 */
[----:B------:R-:W-:-:S02]  /*9e70*/  @!P0 IMAD.MOV.U32 R8, RZ, RZ, R16 ;  /* 0x000000ffff088224 */ /* 0x000fc400078e0010 */
[--C-:B--2---:R-:W-:Y:S02]  /*9e80*/  HADD2.F32 R15, -RZ, R24.reuse.H0_H0 ;  /* 0x20000018ff0f7230 */ /* 0x104fe40000004100 */
[----:B------:R-:W-:-:S03]  /*9e90*/  HADD2.F32 R19, -RZ, R24.H1_H1 ;  /* 0x30000018ff137230 */ /* 0x000fc60000004100 */
[C---:B------:R-:W-:Y:S02]  /*9ea0*/  FADD.FTZ R15, -R6.reuse, R15 ;  /* 0x0000000f060f7221 */ /* 0x040fe40000010100 */
[----:B------:R-:W-:Y:S02]  /*9eb0*/  FADD.FTZ R19, -R6, R19 ;  /* 0x0000001306137221 */ /* 0x000fe40000010100 */
[-C--:B------:R-:W-:Y:S02]  /*9ec0*/  FMUL.FTZ R15, R15, R10.reuse ;  /* 0x0000000a0f0f7220 */ /* 0x080fe40000410000 */
[----:B------:R-:W-:Y:S02]  /*9ed0*/  FMUL.FTZ R19, R19, R10 ;  /* 0x0000000a13137220 */ /* 0x000fe40000410000 */
[----:B------:R-:W-:Y:S02]  /*9ee0*/  FFMA.FTZ R15, R12, R15, R21 ;  /* 0x0000000f0c0f7223 */ /* 0x000fe40000010015 */
[----:B------:R-:W-:-:S05]  /*9ef0*/  FFMA.FTZ R0, R20, R19, R23 ;  /* 0x0000001314007223 */ /* 0x000fca0000010017 */
[----:B------:R-:W-:-:S05]  /*9f00*/  @!P0 F2FP.F16.F32.PACK_AB R15, R0, R15 ;  /* 0x0000000f000f823e */ /* 0x000fca00000000ff */
[----:B------:R0:W-:Y:S01]  /*9f10*/  @!P0 STG.E desc[UR6][R8.64], R15 ;  /* 0x0000000f08008986 */ /* 0x0001e2000c101906 */
[----:B-1-34-:R-:W-:Y:S05]  /*9f20*/  @P2 BRA `(.L_x_3203) ;  /* 0x0000000000502947 */ /* 0x01afea0003800000 */
        /* <DEDUP_REMOVED lines=9> */
[----:B------:R-:W-:Y:S01]  /*9fc0*/  FMUL.FTZ R25, R25, R10 ;  /* 0x0000000a19197220 */ /* 0x000fe20000410000 */
[----:B-1----:R-:W-:Y:S02]  /*9fd0*/  IMAD R0, R14, UR8, RZ ;  /* 0x000000080e007c24 */ /* 0x002fe4000f8e02ff */
[----:B------:R-:W-:-:S04]  /*9fe0*/  IMAD.WIDE.U32 R14, R31, UR8, R8 ;  /* 0x000000081f0e7c25 */ /* 0x000fc8000f8e0008 */
[----:B------:R-:W-:Y:S02]  /*9ff0*/  IMAD R31, R31, UR9, R0 ;  /* 0x000000091f1f7c24 */ /* 0x000fe4000f8e0200 */
[----:B------:R-:W-:Y:S01]  /*a000*/  FFMA.FTZ R0, R20, R25, R23 ;  /* 0x0000001914007223 */ /* 0x000fe20000010017 */
[----:B0-----:R-:W-:Y:S02]  /*a010*/  LEA R8, P2, R14, UR10, 0x1 ;  /* 0x0000000a0e087c11 */ /* 0x001fe4000f8408ff */
[----:B------:R-:W-:Y:S01]  /*a020*/  IADD3 R31, PT, PT, R15, R31, RZ ;  /* 0x0000001f0f1f7210 */ /* 0x000fe20007ffe0ff */
[----:B------:R-:W-:-:S03]  /*a030*/  FFMA.FTZ R15, R12, R17, R21 ;  /* 0x000000110c0f7223 */ /* 0x000fc60000010015 */
[----:B------:R-:W-:Y:S02]  /*a040*/  LEA.HI.X R9, R14, UR11, R31, 0x1, P2 ;  /* 0x0000000b0e097c11 */ /* 0x000fe400090f0c1f */
[----:B------:R-:W-:-:S05]  /*a050*/  F2FP.F16.F32.PACK_AB R15, R0, R15 ;  /* 0x0000000f000f723e */ /* 0x000fca00000000ff */
[----:B------:R1:W-:Y:S02]  /*a060*/  STG.E desc[UR6][R8.64], R15 ;  /* 0x0000000f08007986 */ /* 0x0003e4000c101906 */
.L_x_3203:
[----:B------:R-:W-:Y:S05]  /*a070*/  BSYNC.RECONVERGENT B0 ;  /* 0x0000000000007941 */ /* 0x000fea0003800200 */
.L_x_3202:
        /* <DEDUP_REMOVED lines=22> */
.L_x_3205:
[----:B------:R-:W-:Y:S05]  /*a1e0*/  BSYNC.RECONVERGENT B0 ;  /* 0x0000000000007941 */ /* 0x000fea0003800200 */
.L_x_3204:
        /* <DEDUP_REMOVED lines=22> */
.L_x_3207:
[----:B------:R-:W-:Y:S05]  /*a350*/  BSYNC.RECONVERGENT B0 ;  /* 0x0000000000007941 */ /* 0x000fea0003800200 */
.L_x_3206:
[----:B------:R-:W-:-:S07]  /*a360*/  IMAD.MOV.U32 R0, RZ, RZ, 0x4 ;  /* 0x00000004ff007424 */ /* 0x000fce00078e00ff */
.L_x_3214:
        /* <DEDUP_REMOVED lines=12> */
[----:B-----5:R-:W-:-:S04]  /*a430*/  @!P1 IMAD R14, R27, R30, RZ ;  /* 0x0000001e1b0e9224 */ /* 0x020fc800078e02ff */
[C---:B------:R-:W-:Y:S01]  /*a440*/  @!P1 IMAD R27, R29.reuse, R31, R14 ;  /* 0x0000001f1d1b9224 */ /* 0x040fe200078e020e */
[----:B------:R-:W-:-:S04]  /*a450*/  IADD3 R31, PT, PT, R29, 0x10, RZ ;  /* 0x000000101d1f7810 */ /* 0x000fc80007ffe0ff */
[----:B------:R-:W-:Y:S02]  /*a460*/  ISETP.GE.U32.AND P4, PT, R31, UR12, PT ;  /* 0x0000000c1f007c0c */ /* 0x000fe4000bf86070 */
[----:B------:R-:W-:-:S04]  /*a470*/  SHF.R.S32.HI R22, RZ, 0x1f, R31 ;  /* 0x0000001fff167819 */ /* 0x000fc8000001141f */
[----:B------:R-:W-:Y:S01]  /*a480*/  ISETP.GE.AND.EX P4, PT, R22, UR13, PT, P4 ;  /* 0x0000000d16007c0c */ /* 0x000fe2000bf86340 */
        /* <DEDUP_REMOVED lines=8> */
[----:B------:R-:W-:-:S03]  /*a510*/  FFMA.FTZ R25, R12, R25, R21 ;  /* 0x000000190c197223 */ /* 0x000fc60000010015 */
[----:B------:R-:W-:Y:S01]  /*a520*/  FFMA.FTZ R16, R20, R15, R23 ;  /* 0x0000000f14107223 */ /* 0x000fe20000010017 */
[----:B0-----:R-:W-:Y:S02]  /*a530*/  @!P1 LEA R14, P2, R8, R32, 0x1 ;  /* 0x00000020080e9211 */ /* 0x001fe400078408ff */
[----:B------:R-:W-:Y:S01]  /*a540*/  @!P1 IADD3 R15, PT, PT, R9, R27, RZ ;  /* 0x0000001b090f9210 */ /* 0x000fe20007ffe0ff */
[C---:B------:R-:W-:Y:S01]  /*a550*/  VIADD R27, R29.reuse, 0x8 ;  /* 0x000000081d1b7836 */ /* 0x040fe20000000000 */
[----:B------:R-:W-:Y:S01]  /*a560*/  @!P1 F2FP.F16.F32.PACK_AB R9, R16, R25 ;  /* 0x000000191009923e */ /* 0x000fe200000000ff */
[----:B------:R-:W-:Y:S01]  /*a570*/  VIADD R29, R29, 0x18 ;  /* 0x000000181d1d7836 */ /* 0x000fe20000000000 */
[----:B------:R-:W-:Y:S02]  /*a580*/  @!P1 LEA.HI.X R15, R8, R33, R15, 0x1, P2 ;  /* 0x00000021080f9211 */ /* 0x000fe400010f0c0f */
[----:B------:R-:W-:Y:S02]  /*a590*/  ISETP.GE.U32.AND P3, PT, R27, UR12, PT ;  /* 0x0000000c1b007c0c */ /* 0x000fe4000bf66070 */
[----:B------:R-:W-:Y:S01]  /*a5a0*/  SHF.R.S32.HI R8, RZ, 0x1f, R27 ;  /* 0x0000001fff087819 */ /* 0x000fe2000001141b */
[----:B------:R0:W-:Y:S01]  /*a5b0*/  @!P1 STG.E desc[UR6][R14.64], R9 ;  /* 0x000000090e009986 */ /* 0x0001e2000c101906 */
[----:B------:R-:W-:-:S02]  /*a5c0*/  ISETP.GE.U32.AND P2, PT, R29, UR12, PT ;  /* 0x0000000c1d007c0c */ /* 0x000fc4000bf46070 */
[----:B------:R-:W-:Y:S02]  /*a5d0*/  ISETP.GE.AND.EX P3, PT, R8, UR13, PT, P3 ;  /* 0x0000000d08007c0c */ /* 0x000fe4000bf66330 */
[----:B------:R-:W-:-:S04]  /*a5e0*/  SHF.R.S32.HI R24, RZ, 0x1f, R29 ;  /* 0x0000001fff187819 */ /* 0x000fc8000001141d */
[----:B------:R-:W-:-:S07]  /*a5f0*/  ISETP.GE.AND.EX P2, PT, R24, UR13, PT, P2 ;  /* 0x0000000d18007c0c */ /* 0x000fce000bf46320 */
[----:B0-----:R-:W-:Y:S06]  /*a600*/  @P3 BRA `(.L_x_3209) ;  /* 0x0000000000483947 */ /* 0x001fec0003800000 */
        /* <DEDUP_REMOVED lines=18> */
.L_x_3209:
[----:B------:R-:W-:Y:S05]  /*a730*/  BSYNC.RECONVERGENT B0 ;  /* 0x0000000000007941 */ /* 0x000fea0003800200 */
.L_x_3208:
        /* <DEDUP_REMOVED lines=20> */
.L_x_3211:
[----:B------:R-:W-:Y:S05]  /*a880*/  BSYNC.RECONVERGENT B0 ;  /* 0x0000000000007941 */ /* 0x000fea0003800200 */
.L_x_3210:
        /* <DEDUP_REMOVED lines=20> */
.L_x_3213:
[----:B------:R-:W-:Y:S05]  /*a9d0*/  BSYNC.RECONVERGENT B0 ;  /* 0x0000000000007941 */ /* 0x000fea0003800200 */
.L_x_3212:
[----:B------:R-:W-:Y:S05]  /*a9e0*/  @P5 BRA `(.L_x_3214) ;  /* 0xfffffff800605947 */ /* 0x000fea000383ffff */
.L_x_3201:
[----:B------:R-:W4:Y:S01]  /*a9f0*/  LDCU UR4, c[0x0][0x3f8] ;  /* 0x00007f00ff0477ac */ /* 0x000f220008000800 */
[----:B------:R-:W-:Y:S02]  /*aa00*/  IADD3 R5, PT, PT, R2, R5, RZ ;  /* 0x0000000502057210 */ /* 0x000fe40007ffe0ff */
[----:B------:R-:W-:Y:S01]  /*aa10*/  IADD3 R13, PT, PT, R13, 0x1, RZ ;  /* 0x000000010d0d7810 */ /* 0x000fe20007ffe0ff */
[----:B------:R-:W4:Y:S02]  /*aa20*/  LDCU UR5, c[0x0][0x3c8] ;  /* 0x00007900ff0577ac */ /* 0x000f240008000800 */
[----:B----4-:R-:W-:-:S06]  /*aa30*/  UIMAD UR4, UR4, UR5, URZ ;  /* 0x00000005040472a4 */ /* 0x010fcc000f8e02ff */
[----:B------:R-:W-:-:S13]  /*aa40*/  ISETP.GE.AND P1, PT, R5, UR4, PT ;  /* 0x0000000405007c0c */ /* 0x000fda000bf26270 */
[----:B------:R-:W-:Y:S05]  /*aa50*/  @!P1 BRA `(.L_x_3215) ;  /* 0xffffff5400f89947 */ /* 0x000fea000383ffff */
[----:B------:R-:W-:Y:S05]  /*aa60*/  EXIT ;  /* 0x000000000000794d */ /* 0x000fea0003800000 */
.L_x_3216:
        /* <DEDUP_REMOVED lines=9> */
.L_x_4791:


//--------------------- .text._Z35group_norm_nhwc_fwd_one_pass_kernelI11Fp16IOFp16WLi64ELi98ELi392EEv26Group_norm_nhwc_fwd_params --------------------------
	.section	.text._Z35group_norm_nhwc_fwd_one_pass_kernelI11Fp16IOFp16WLi64ELi98ELi392EEv26Group_norm_nhwc_fwd_params,"ax",@progbits
	.align	128
        .global         _Z35group_norm_nhwc_fwd_one_pass_kernelI11Fp16IOFp16WLi64ELi98ELi392EEv26Group_norm_nhwc_fwd_params
        .type           _Z35group_norm_nhwc_fwd_one_pass_kernelI11Fp16IOFp16WLi64ELi98ELi392EEv26Group_norm_nhwc_fwd_params,@function
        .size           _Z35group_norm_nhwc_fwd_one_pass_kernelI11Fp16IOFp16WLi64ELi98ELi392EEv26Group_norm_nhwc_fwd_params,(.L_x_4792 - _Z35group_norm_nhwc_fwd_one_pass_kernelI11Fp16IOFp16WLi64ELi98ELi392EEv26Group_norm_nhwc_fwd_params)
        .other          _Z35group_norm_nhwc_fwd_one_pass_kernelI11Fp16IOFp16WLi64ELi98ELi392EEv26Group_norm_nhwc_fwd_params,@"STO_CUDA_ENTRY STV_DEFAULT"
_Z35group_norm_nhwc_fwd_one_pass_kernelI11Fp16IOFp16WLi64ELi98ELi392EEv26Group_norm_nhwc_fwd_params:
.text._Z35group_norm_nhwc_fwd_one_pass_kernelI11Fp16IOFp16WLi64ELi98ELi392EEv26Group_norm_nhwc_fwd_params:
        /* <DEDUP_REMOVED lines=41> */
.L_x_3258:
        /* <DEDUP_REMOVED lines=288> */
.L_x_3218:
[----:B------:R-:W-:Y:S05]  /*1490*/  BSYNC.RECONVERGENT B0 ;  /* 0x0000000000007941 */ /* 0x000fea0003800200 */
.L_x_3217:
        /* <DEDUP_REMOVED lines=26> */
.L_x_3221:
[----:B0-----:R-:W2:Y:S04]  /*1640*/  LDG.E.STRONG.GPU R18, desc[UR6][R16.64] ;  /* 0x0000000610127981 */ /* 0x001ea8000c1ef900 */
[----:B--2---:R-:W-:Y:S01]  /*1650*/  CCTL.IVALL ;  /* 0x00000000ff00798f */ /* 0x004fe20002000000 */
[----:B------:R-:W-:Y:S05]  /*1660*/  YIELD ;  /* 0x0000000000007946 */ /* 0x000fea0003800000 */
[----:B------:R-:W-:-:S13]  /*1670*/  ISETP.NE.AND P1, PT, R18, R25, PT ;  /* 0x000000191200720c */ /* 0x000fda0003f25270 */
[----:B------:R-:W-:Y:S05]  /*1680*/  @P1 BRA `(.L_x_3221) ;  /* 0xfffffffc00ec1947 */ /* 0x000fea000383ffff */
.L_x_3220:
        /* <DEDUP_REMOVED lines=14> */
.L_x_3223:
        /* <DEDUP_REMOVED lines=62> */
.L_x_3222:
        /* <DEDUP_REMOVED lines=36> */
.L_x_3224:
        /* <DEDUP_REMOVED lines=18> */
.L_x_3225:
        /* <DEDUP_REMOVED lines=9> */
.L_x_3226:
[----:B------:R-:W-:Y:S05]  /*1f40*/  BSYNC.RECONVERGENT B0 ;  /* 0x0000000000007941 */ /* 0x000fea0003800200 */
.L_x_3219:
        /* <DEDUP_REMOVED lines=70> */
.L_x_3230:
[----:B------:R-:W-:Y:S05]  /*23b0*/  BSYNC.RECONVERGENT B1 ;  /* 0x0000000000017941 */ /* 0x000fea0003800200 */
.L_x_3229:
        /* <DEDUP_REMOVED lines=20> */
.L_x_3232:
[----:B------:R-:W-:Y:S05]  /*2500*/  BSYNC.RECONVERGENT B1 ;  /* 0x0000000000017941 */ /* 0x000fea0003800200 */
.L_x_3231:
        /* <DEDUP_REMOVED lines=30> */
.L_x_3234:
[----:B------:R-:W-:Y:S05]  /*26f0*/  BSYNC.RECONVERGENT B1 ;  /* 0x0000000000017941 */ /* 0x000fea0003800200 */
.L_x_3233:
        /* <DEDUP_REMOVED lines=20> */
.L_x_3236:
[----:B------:R-:W-:Y:S05]  /*2840*/  BSYNC.RECONVERGENT B1 ;  /* 0x0000000000017941 */ /* 0x000fea0003800200 */
.L_x_3235:
        /* <DEDUP_REMOVED lines=20> */
.L_x_3238:
[----:B------:R-:W-:Y:S05]  /*2990*/  BSYNC.RECONVERGENT B1 ;  /* 0x0000000000017941 */ /* 0x000fea0003800200 */
.L_x_3237:
        /* <DEDUP_REMOVED lines=20> */
.L_x_3240:
[----:B------:R-:W-:Y:S05]  /*2ae0*/  BSYNC.RECONVERGENT B1 ;  /* 0x0000000000017941 */ /* 0x000fea0003800200 */
.L_x_3239:
        /* <DEDUP_REMOVED lines=20> */
.L_x_3242:
[----:B------:R-:W-:Y:S05]  /*2c30*/  BSYNC.RECONVERGENT B1 ;  /* 0x0000000000017941 */ /* 0x000fea0003800200 */
.L_x_3241:
        /* <DEDUP_REMOVED lines=19> */
.L_x_3228:
        /* <DEDUP_REMOVED lines=37> */
.L_x_3245:
[----:B------:R-:W-:Y:S05]  /*2fc0*/  BSYNC.RECONVERGENT B1 ;  /* 0x0000000000017941 */ /* 0x000fea0003800200 */
.L_x_3244:
        /* <DEDUP_REMOVED lines=30> */
.L_x_3247:
[----:B------:R-:W-:Y:S05]  /*31b0*/  BSYNC.RECONVERGENT B1 ;  /* 0x0000000000017941 */ /* 0x000fea0003800200 */
.L_x_3246:
        /* <DEDUP_REMOVED lines=40> */
.L_x_3249:
[----:B------:R-:W-:Y:S05]  /*3440*/  BSYNC.RECONVERGENT B1 ;  /* 0x0000000000017941 */ /* 0x000fea0003800200 */
.L_x_3248:
        /* <DEDUP_REMOVED lines=30> */
.L_x_3251:
[----:B------:R-:W-:Y:S05]  /*3630*/  BSYNC.RECONVERGENT B1 ;  /* 0x0000000000017941 */ /* 0x000fea0003800200 */
.L_x_3250:
        /* <DEDUP_REMOVED lines=30> */
.L_x_3253:
[----:B------:R-:W-:Y:S05]  /*3820*/  BSYNC.RECONVERGENT B1 ;  /* 0x0000000000017941 */ /* 0x000fea0003800200 */
.L_x_3252:
        /* <DEDUP_REMOVED lines=30> */
.L_x_3255:
[----:B------:R-:W-:Y:S05]  /*3a10*/  BSYNC.RECONVERGENT B1 ;  /* 0x0000000000017941 */ /* 0x000fea0003800200 */
.L_x_3254:
        /* <DEDUP_REMOVED lines=30> */
.L_x_3257:
[----:B------:R-:W-:Y:S05]  /*3c00*/  BSYNC.RECONVERGENT B1 ;  /* 0x0000000000017941 */ /* 0x000fea0003800200 */
.L_x_3256:
        /* <DEDUP_REMOVED lines=28> */
.L_x_3243:
[----:B------:R-:W-:Y:S05]  /*3dd0*/  BSYNC.RECONVERGENT B0 ;  /* 0x0000000000007941 */ /* 0x000fea0003800200 */
.L_x_3227:
        /* <DEDUP_REMOVED lines=8> */
.L_x_3259:
        /* <DEDUP_REMOVED lines=10> */
.L_x_4792:


//--------------------- .text._Z35group_norm_nhwc_fwd_one_pass_kernelI11Fp16IOFp16WLi128ELi98ELi392EEv26Group_norm_nhwc_fwd_params --------------------------
	.section	.text._Z35group_norm_nhwc_fwd_one_pass_kernelI11Fp16IOFp16WLi128ELi98ELi392EEv26Group_norm_nhwc_fwd_params,"ax",@progbits
	.align	128
        .global         _Z35group_norm_nhwc_fwd_one_pass_kernelI11Fp16IOFp16WLi128ELi98ELi392EEv26Group_norm_nhwc_fwd_params
        .type           _Z35group_norm_nhwc_fwd_one_pass_kernelI11Fp16IOFp16WLi128ELi98ELi392EEv26Group_norm_nhwc_fwd_params,@function
        .size           _Z35group_norm_nhwc_fwd_one_pass_kernelI11Fp16IOFp16WLi128ELi98ELi392EEv26Group_norm_nhwc_fwd_params,(.L_x_4793 - _Z35group_norm_nhwc_fwd_one_pass_kernelI11Fp16IOFp16WLi128ELi98ELi392EEv26Group_norm_nhwc_fwd_params)
        .other          _Z35group_norm_nhwc_fwd_one_pass_kernelI11Fp16IOFp16WLi128ELi98ELi392EEv26Group_norm_nhwc_fwd_params,@"STO_CUDA_ENTRY STV_DEFAULT"
_Z35group_norm_nhwc_fwd_one_pass_kernelI11Fp16IOFp16WLi128ELi98ELi392EEv26Group_norm_nhwc_fwd_params:
.text._Z35group_norm_nhwc_fwd_one_pass_kernelI11Fp16IOFp16WLi128ELi98ELi392EEv26Group_norm_nhwc_fwd_params:
        /* <DEDUP_REMOVED lines=61> */
.L_x_3333:
        /* <DEDUP_REMOVED lines=453> */
.L_x_3261:
[----:B------:R-:W-:Y:S05]  /*2020*/  BSYNC.RECONVERGENT B0 ;  /* 0x0000000000007941 */ /* 0x000fea0003800200 */
.L_x_3260:
        /* <DEDUP_REMOVED lines=25> */
.L_x_3264:
[----:B-1----:R-:W2:Y:S04]  /*21c0*/  LDG.E.STRONG.GPU R38, desc[UR6][R36.64] ;  /* 0x0000000624267981 */ /* 0x002ea8000c1ef900 */
[----:B--2---:R-:W-:Y:S01]  /*21d0*/  CCTL.IVALL ;  /* 0x00000000ff00798f */ /* 0x004fe20002000000 */
[----:B------:R-:W-:Y:S05]  /*21e0*/  YIELD ;  /* 0x0000000000007946 */ /* 0x000fea0003800000 */
[----:B------:R-:W-:-:S13]  /*21f0*/  ISETP.NE.AND P1, PT, R38, R43, PT ;  /* 0x0000002b2600720c */ /* 0x000fda0003f25270 */
[----:B------:R-:W-:Y:S05]  /*2200*/  @P1 BRA `(.L_x_3264) ;  /* 0xfffffffc00ec1947 */ /* 0x000fea000383ffff */
.L_x_3263:
        /* <DEDUP_REMOVED lines=15> */
.L_x_3266:
        /* <DEDUP_REMOVED lines=60> */
.L_x_3265:
        /* <DEDUP_REMOVED lines=35> */
.L_x_3267:
        /* <DEDUP_REMOVED lines=18> */
.L_x_3268:
        /* <DEDUP_REMOVED lines=9> */
.L_x_3269:
[----:B------:R-:W-:Y:S05]  /*2aa0*/  BSYNC.RECONVERGENT B0 ;  /* 0x0000000000007941 */ /* 0x000fea0003800200 */
.L_x_3262:
        /* <DEDUP_REMOVED lines=65> */
.L_x_3273:
[----:B------:R-:W-:Y:S05]  /*2ec0*/  BSYNC.RECONVERGENT B1 ;  /* 0x0000000000017941 */ /* 0x000fea0003800200 */
.L_x_3272:
        /* <DEDUP_REMOVED lines=20> */
.L_x_3275:
[----:B------:R-:W-:Y:S05]  /*3010*/  BSYNC.RECONVERGENT B1 ;  /* 0x0000000000017941 */ /* 0x000fea0003800200 */
.L_x_3274:
        /* <DEDUP_REMOVED lines=28> */
.L_x_3277:
[----:B------:R-:W-:Y:S05]  /*31e0*/  BSYNC.RECONVERGENT B1 ;  /* 0x0000000000017941 */ /* 0x000fea0003800200 */
.L_x_3276:
        /* <DEDUP_REMOVED lines=20> */
.L_x_3279:
[----:B------:R-:W-:Y:S05]  /*3330*/  BSYNC.RECONVERGENT B1 ;  /* 0x0000000000017941 */ /* 0x000fea0003800200 */
.L_x_3278:
        /* <DEDUP_REMOVED lines=20> */
.L_x_3281:
[----:B------:R-:W-:Y:S05]  /*3480*/  BSYNC.RECONVERGENT B1 ;  /* 0x0000000000017941 */ /* 0x000fea0003800200 */
.L_x_3280:
        /* <DEDUP_REMOVED lines=20> */
.L_x_3283:
[----:B------:R-:W-:Y:S05]  /*35d0*/  BSYNC.RECONVERGENT B1 ;  /* 0x0000000000017941 */ /* 0x000fea0003800200 */
.L_x_3282:
        /* <DEDUP_REMOVED lines=28> */
.L_x_3285:
[----:B------:R-:W-:Y:S05]  /*37a0*/  BSYNC.RECONVERGENT B1 ;  /* 0x0000000000017941 */ /* 0x000fea0003800200 */
.L_x_3284:
        /* <DEDUP_REMOVED lines=20> */
.L_x_3287:
[----:B------:R-:W-:Y:S05]  /*38f0*/  BSYNC.RECONVERGENT B1 ;  /* 0x0000000000017941 */ /* 0x000fea0003800200 */
.L_x_3286:
        /* <DEDUP_REMOVED lines=20> */
.L_x_3289:
[----:B------:R-:W-:Y:S05]  /*3a40*/  BSYNC.RECONVERGENT B1 ;  /* 0x0000000000017941 */ /* 0x000fea0003800200 */
.L_x_3288:
        /* <DEDUP_REMOVED lines=20> */
.L_x_3291:
[----:B------:R-:W-:Y:S05]  /*3b90*/  BSYNC.RECONVERGENT B1 ;  /* 0x0000000000017941 */ /* 0x000fea0003800200 */
.L_x_3290:
        /* <DEDUP_REMOVED lines=30> */
.L_x_3293:
[----:B------:R-:W-:Y:S05]  /*3d80*/  BSYNC.RECONVERGENT B1 ;  /* 0x0000000000017941 */ /* 0x000fea0003800200 */
.L_x_3292:
        /* <DEDUP_REMOVED lines=20> */
.L_x_3295:
[----:B------:R-:W-:Y:S05]  /*3ed0*/  BSYNC.RECONVERGENT B1 ;  /* 0x0000000000017941 */ /* 0x000fea0003800200 */
.L_x_3294:
        /* <DEDUP_REMOVED lines=20> */
.L_x_3297:
[----:B------:R-:W-:Y:S05]  /*4020*/  BSYNC.RECONVERGENT B1 ;  /* 0x0000000000017941 */ /* 0x000fea0003800200 */
.L_x_3296:
        /* <DEDUP_REMOVED lines=20> */
.L_x_3299:
[----:B------:R-:W-:Y:S05]  /*4170*/  BSYNC.RECONVERGENT B1 ;  /* 0x0000000000017941 */ /* 0x000fea0003800200 */
.L_x_3298:
        /* <DEDUP_REMOVED lines=20> */
.L_x_3301:
[----:B------:R-:W-:Y:S05]  /*42c0*/  BSYNC.RECONVERGENT B1 ;  /* 0x0000000000017941 */ /* 0x000fea0003800200 */
.L_x_3300:
        /* <DEDUP_REMOVED lines=19> */
.L_x_3271:
        /* <DEDUP_REMOVED lines=37> */
.L_x_3304:
[----:B------:R-:W-:Y:S05]  /*4650*/  BSYNC.RECONVERGENT B1 ;  /* 0x0000000000017941 */ /* 0x000fea0003800200 */
.L_x_3303:
        /* <DEDUP_REMOVED lines=30> */
.L_x_3306:
[----:B------:R-:W-:Y:S05]  /*4840*/  BSYNC.RECONVERGENT B1 ;  /* 0x0000000000017941 */ /* 0x000fea0003800200 */
.L_x_3305:
        /* <DEDUP_REMOVED lines=38> */
.L_x_3308:
[----:B------:R-:W-:Y:S05]  /*4ab0*/  BSYNC.RECONVERGENT B1 ;  /* 0x0000000000017941 */ /* 0x000fea0003800200 */
.L_x_3307:
        /* <DEDUP_REMOVED lines=30> */
.L_x_3310:
[----:B------:R-:W-:Y:S05]  /*4ca0*/  BSYNC.RECONVERGENT B1 ;  /* 0x0000000000017941 */ /* 0x000fea0003800200 */
.L_x_3309:
        /* <DEDUP_REMOVED lines=30> */
.L_x_3312:
[----:B------:R-:W-:Y:S05]  /*4e90*/  BSYNC.RECONVERGENT B1 ;  /* 0x0000000000017941 */ /* 0x000fea0003800200 */
.L_x_3311:
        /* <DEDUP_REMOVED lines=30> */
.L_x_3314:
[----:B------:R-:W-:Y:S05]  /*5080*/  BSYNC.RECONVERGENT B1 ;  /* 0x0000000000017941 */ /* 0x000fea0003800200 */
.L_x_3313:
        /* <DEDUP_REMOVED lines=38> */
.L_x_3316:
[----:B------:R-:W-:Y:S05]  /*52f0*/  BSYNC.RECONVERGENT B1 ;  /* 0x0000000000017941 */ /* 0x000fea0003800200 */
.L_x_3315:
        /* <DEDUP_REMOVED lines=30> */
.L_x_3318:
[----:B------:R-:W-:Y:S05]  /*54e0*/  BSYNC.RECONVERGENT B1 ;  /* 0x0000000000017941 */ /* 0x000fea0003800200 */
.L_x_3317:
        /* <DEDUP_REMOVED lines=30> */
.L_x_3320:
[----:B------:R-:W-:Y:S05]  /*56d0*/  BSYNC.RECONVERGENT B1 ;  /* 0x0000000000017941 */ /* 0x000fea0003800200 */
.L_x_3319:
        /* <DEDUP_REMOVED lines=30> */
.L_x_3322:
[----:B------:R-:W-:Y:S05]  /*58c0*/  BSYNC.RECONVERGENT B1 ;  /* 0x0000000000017941 */ /* 0x000fea0003800200 */
.L_x_3321:
        /* <DEDUP_REMOVED lines=40> */
.L_x_3324:
[----:B------:R-:W-:Y:S05]  /*5b50*/  BSYNC.RECONVERGENT B1 ;  /* 0x0000000000017941 */ /* 0x000fea0003800200 */
.L_x_3323:
        /* <DEDUP_REMOVED lines=30> */
.L_x_3326:
[----:B------:R-:W-:Y:S05]  /*5d40*/  BSYNC.RECONVERGENT B1 ;  /* 0x0000000000017941 */ /* 0x000fea0003800200 */
.L_x_3325:
        /* <DEDUP_REMOVED lines=30> */
.L_x_3328:
[----:B------:R-:W-:Y:S05]  /*5f30*/  BSYNC.RECONVERGENT B1 ;  /* 0x0000000000017941 */ /* 0x000fea0003800200 */
.L_x_3327:
        /* <DEDUP_REMOVED lines=30> */
.L_x_3330:
[----:B------:R-:W-:Y:S05]  /*6120*/  BSYNC.RECONVERGENT B1 ;  /* 0x0000000000017941 */ /* 0x000fea0003800200 */
.L_x_3329:
        /* <DEDUP_REMOVED lines=30> */
.L_x_3332:
[----:B------:R-:W-:Y:S05]  /*6310*/  BSYNC.RECONVERGENT B1 ;  /* 0x0000000000017941 */ /* 0x000fea0003800200 */
.L_x_3331:
        /* <DEDUP_REMOVED lines=28> */
.L_x_3302:
[----:B------:R-:W-:Y:S05]  /*64e0*/  BSYNC.RECONVERGENT B0 ;  /* 0x0000000000007941 */ /* 0x000fea0003800200 */
.L_x_3270:
        /* <DEDUP_REMOVED lines=8> */
.L_x_3334:
        /* <DEDUP_REMOVED lines=9> */
.L_x_4793:


//--------------------- .text._Z35group_norm_nhwc_fwd_one_pass_kernelI11Fp16IOFp16WLi256ELi98ELi392EEv26Group_norm_nhwc_fwd_params --------------------------
	.section	.text._Z35group_norm_nhwc_fwd_one_pass_kernelI11Fp16IOFp16WLi256ELi98ELi392EEv26Group_norm_nhwc_fwd_params,"ax",@progbits
	.align	128
        .global         _Z35group_norm_nhwc_fwd_one_pass_kernelI11Fp16IOFp16WLi256ELi98ELi392EEv26Group_norm_nhwc_fwd_params
        .type           _Z35group_norm_nhwc_fwd_one_pass_kernelI11Fp16IOFp16WLi256ELi98ELi392EEv26Group_norm_nhwc_fwd_params,@function
        .size           _Z35group_norm_nhwc_fwd_one_pass_kernelI11Fp16IOFp16WLi256ELi98ELi392EEv26Group_norm_nhwc_fwd_params,(.L_x_4794 - _Z35group_norm_nhwc_fwd_one_pass_kernelI11Fp16IOFp16WLi256ELi98ELi392EEv26Group_norm_nhwc_fwd_params)
        .other          _Z35group_norm_nhwc_fwd_one_pass_kernelI11Fp16IOFp16WLi256ELi98ELi392EEv26Group_norm_nhwc_fwd_params,@"STO_CUDA_ENTRY STV_DEFAULT"
_Z35group_norm_nhwc_fwd_one_pass_kernelI11Fp16IOFp16WLi256ELi98ELi392EEv26Group_norm_nhwc_fwd_params:
.text._Z35group_norm_nhwc_fwd_one_pass_kernelI11Fp16IOFp16WLi256ELi98ELi392EEv26Group_norm_nhwc_fwd_params:
        /* <DEDUP_REMOVED lines=60> */
.L_x_3472:
        /* <DEDUP_REMOVED lines=822> */
.L_x_3336:
[----:B------:R-:W-:Y:S05]  /*3720*/  BSYNC.RECONVERGENT B0 ;  /* 0x0000000000007941 */ /* 0x000fea0003800200 */
.L_x_3335:
        /* <DEDUP_REMOVED lines=29> */
.L_x_3339:
[----:B0-----:R-:W2:Y:S04]  /*3900*/  LDG.E.STRONG.GPU R30, desc[UR8][R28.64] ;  /* 0x000000081c1e7981 */ /* 0x001ea8000c1ef900 */
[----:B--2---:R-:W-:Y:S01]  /*3910*/  CCTL.IVALL ;  /* 0x00000000ff00798f */ /* 0x004fe20002000000 */
[----:B------:R-:W-:Y:S05]  /*3920*/  YIELD ;  /* 0x0000000000007946 */ /* 0x000fea0003800000 */
[----:B------:R-:W-:-:S13]  /*3930*/  ISETP.NE.AND P1, PT, R30, R33, PT ;  /* 0x000000211e00720c */ /* 0x000fda0003f25270 */
[----:B------:R-:W-:Y:S05]  /*3940*/  @P1 BRA `(.L_x_3339) ;  /* 0xfffffffc00ec1947 */ /* 0x000fea000383ffff */
.L_x_3338:
        /* <DEDUP_REMOVED lines=16> */
.L_x_3341:
        /* <DEDUP_REMOVED lines=62> */
.L_x_3340:
        /* <DEDUP_REMOVED lines=38> */
.L_x_3342:
        /* <DEDUP_REMOVED lines=19> */
.L_x_3343:
        /* <DEDUP_REMOVED lines=9> */
.L_x_3344:
[----:B------:R-:W-:Y:S05]  /*4250*/  BSYNC.RECONVERGENT B0 ;  /* 0x0000000000007941 */ /* 0x000fea0003800200 */
.L_x_3337:
        /* <DEDUP_REMOVED lines=76> */
.L_x_3348:
[----:B------:R-:W-:Y:S05]  /*4720*/  BSYNC.RECONVERGENT B1 ;  /* 0x0000000000017941 */ /* 0x000fea0003800200 */
.L_x_3347:
        /* <DEDUP_REMOVED lines=21> */
.L_x_3350:
[----:B------:R-:W-:Y:S05]  /*4880*/  BSYNC.RECONVERGENT B1 ;  /* 0x0000000000017941 */ /* 0x000fea0003800200 */
.L_x_3349:
        /* <DEDUP_REMOVED lines=34> */
.L_x_3352:
[----:B------:R-:W-:Y:S05]  /*4ab0*/  BSYNC.RECONVERGENT B1 ;  /* 0x0000000000017941 */ /* 0x000fea0003800200 */
.L_x_3351:
        /* <DEDUP_REMOVED lines=20> */
.L_x_3354:
[----:B------:R-:W-:Y:S05]  /*4c00*/  BSYNC.RECONVERGENT B1 ;  /* 0x0000000000017941 */ /* 0x000fea0003800200 */
.L_x_3353:
        /* <DEDUP_REMOVED lines=20> */
.L_x_3356:
[----:B------:R-:W-:Y:S05]  /*4d50*/  BSYNC.RECONVERGENT B1 ;  /* 0x0000000000017941 */ /* 0x000fea0003800200 */
.L_x_3355:
        /* <DEDUP_REMOVED lines=20> */
.L_x_3358:
[----:B------:R-:W-:Y:S05]  /*4ea0*/  BSYNC.RECONVERGENT B1 ;  /* 0x0000000000017941 */ /* 0x000fea0003800200 */
.L_x_3357:
        /* <DEDUP_REMOVED lines=20> */
.L_x_3360:
[----:B------:R-:W-:Y:S05]  /*4ff0*/  BSYNC.RECONVERGENT B1 ;  /* 0x0000000000017941 */ /* 0x000fea0003800200 */
.L_x_3359:
        /* <DEDUP_REMOVED lines=20> */
.L_x_3362:
[----:B------:R-:W-:Y:S05]  /*5140*/  BSYNC.RECONVERGENT B1 ;  /* 0x0000000000017941 */ /* 0x000fea0003800200 */
.L_x_3361:
        /* <DEDUP_REMOVED lines=36> */
.L_x_3364:
[----:B------:R-:W-:Y:S05]  /*5390*/  BSYNC.RECONVERGENT B1 ;  /* 0x0000000000017941 */ /* 0x000fea0003800200 */
.L_x_3363:
        /* <DEDUP_REMOVED lines=20> */
.L_x_3366:
[----:B------:R-:W-:Y:S05]  /*54e0*/  BSYNC.RECONVERGENT B1 ;  /* 0x0000000000017941 */ /* 0x000fea0003800200 */
.L_x_3365:
        /* <DEDUP_REMOVED lines=20> */
.L_x_3368:
[----:B------:R-:W-:Y:S05]  /*5630*/  BSYNC.RECONVERGENT B1 ;  /* 0x0000000000017941 */ /* 0x000fea0003800200 */
.L_x_3367:
        /* <DEDUP_REMOVED lines=20> */
.L_x_3370:
[----:B------:R-:W-:Y:S05]  /*5780*/  BSYNC.RECONVERGENT B1 ;  /* 0x0000000000017941 */ /* 0x000fea0003800200 */
.L_x_3369:
        /* <DEDUP_REMOVED lines=20> */
.L_x_3372:
[----:B------:R-:W-:Y:S05]  /*58d0*/  BSYNC.RECONVERGENT B1 ;  /* 0x0000000000017941 */ /* 0x000fea0003800200 */
.L_x_3371:
        /* <DEDUP_REMOVED lines=20> */
.L_x_3374:
[----:B------:R-:W-:Y:S05]  /*5a20*/  BSYNC.RECONVERGENT B1 ;  /* 0x0000000000017941 */ /* 0x000fea0003800200 */
.L_x_3373:
        /* <DEDUP_REMOVED lines=38> */
.L_x_3376:
[----:B------:R-:W-:Y:S05]  /*5c90*/  BSYNC.RECONVERGENT B1 ;  /* 0x0000000000017941 */ /* 0x000fea0003800200 */
.L_x_3375:
        /* <DEDUP_REMOVED lines=20> */
.L_x_3378:
[----:B------:R-:W-:Y:S05]  /*5de0*/  BSYNC.RECONVERGENT B1 ;  /* 0x0000000000017941 */ /* 0x000fea0003800200 */
.L_x_3377:
        /* <DEDUP_REMOVED lines=20> */
.L_x_3380:
[----:B------:R-:W-:Y:S05]  /*5f30*/  BSYNC.RECONVERGENT B1 ;  /* 0x0000000000017941 */ /* 0x000fea0003800200 */
.L_x_3379:
        /* <DEDUP_REMOVED lines=20> */
.L_x_3382:
[----:B------:R-:W-:Y:S05]  /*6080*/  BSYNC.RECONVERGENT B1 ;  /* 0x0000000000017941 */ /* 0x000fea0003800200 */
.L_x_3381:
        /* <DEDUP_REMOVED lines=20> */
.L_x_3384:
[----:B------:R-:W-:Y:S05]  /*61d0*/  BSYNC.RECONVERGENT B1 ;  /* 0x0000000000017941 */ /* 0x000fea0003800200 */
.L_x_3383:
        /* <DEDUP_REMOVED lines=20> */
.L_x_3386:
[----:B------:R-:W-:Y:S05]  /*6320*/  BSYNC.RECONVERGENT B1 ;  /* 0x0000000000017941 */ /* 0x000fea0003800200 */
.L_x_3385:
        /* <DEDUP_REMOVED lines=40> */
.L_x_3388:
[----:B------:R-:W-:Y:S05]  /*65b0*/  BSYNC.RECONVERGENT B1 ;  /* 0x0000000000017941 */ /* 0x000fea0003800200 */
.L_x_3387:
        /* <DEDUP_REMOVED lines=20> */
.L_x_3390:
[----:B------:R-:W-:Y:S05]  /*6700*/  BSYNC.RECONVERGENT B1 ;  /* 0x0000000000017941 */ /* 0x000fea0003800200 */
.L_x_3389:
        /* <DEDUP_REMOVED lines=20> */
.L_x_3392:
[----:B------:R-:W-:Y:S05]  /*6850*/  BSYNC.RECONVERGENT B1 ;  /* 0x0000000000017941 */ /* 0x000fea0003800200 */
.L_x_3391:
        /* <DEDUP_REMOVED lines=20> */
.L_x_3394:
[----:B------:R-:W-:Y:S05]  /*69a0*/  BSYNC.RECONVERGENT B1 ;  /* 0x0000000000017941 */ /* 0x000fea0003800200 */
.L_x_3393:
        /* <DEDUP_REMOVED lines=20> */
.L_x_3396:
[----:B------:R-:W-:Y:S05]  /*6af0*/  BSYNC.RECONVERGENT B1 ;  /* 0x0000000000017941 */ /* 0x000fea0003800200 */
.L_x_3395:
        /* <DEDUP_REMOVED lines=20> */
.L_x_3398:
[----:B------:R-:W-:Y:S05]  /*6c40*/  BSYNC.RECONVERGENT B1 ;  /* 0x0000000000017941 */ /* 0x000fea0003800200 */
.L_x_3397:
        /* <DEDUP_REMOVED lines=38> */
.L_x_3400:
[----:B------:R-:W-:Y:S05]  /*6eb0*/  BSYNC.RECONVERGENT B1 ;  /* 0x0000000000017941 */ /* 0x000fea0003800200 */
.L_x_3399:
        /* <DEDUP_REMOVED lines=20> */
.L_x_3402:
[----:B------:R-:W-:Y:S05]  /*7000*/  BSYNC.RECONVERGENT B1 ;  /* 0x0000000000017941 */ /* 0x000fea0003800200 */
.L_x_3401:
        /* <DEDUP_REMOVED lines=20> */
.L_x_3404:
[----:B------:R-:W-:Y:S05]  /*7150*/  BSYNC.RECONVERGENT B1 ;  /* 0x0000000000017941 */ /* 0x000fea0003800200 */
.L_x_3403:
        /* <DEDUP_REMOVED lines=20> */
.L_x_3406:
[----:B------:R-:W-:Y:S05]  /*72a0*/  BSYNC.RECONVERGENT B1 ;  /* 0x0000000000017941 */ /* 0x000fea0003800200 */
.L_x_3405:
        /* <DEDUP_REMOVED lines=20> */
.L_x_3408:
[----:B------:R-:W-:Y:S05]  /*73f0*/  BSYNC.RECONVERGENT B1 ;  /* 0x0000000000017941 */ /* 0x000fea0003800200 */
.L_x_3407:
        /* <DEDUP_REMOVED lines=19> */
.L_x_3346:
        /* <DEDUP_REMOVED lines=38> */
.L_x_3411:
[----:B------:R-:W-:Y:S05]  /*7790*/  BSYNC.RECONVERGENT B1 ;  /* 0x0000000000017941 */ /* 0x000fea0003800200 */
.L_x_3410:
        /* <DEDUP_REMOVED lines=31> */
.L_x_3413:
[----:B------:R-:W-:Y:S05]  /*7990*/  BSYNC.RECONVERGENT B1 ;  /* 0x0000000000017941 */ /* 0x000fea0003800200 */
.L_x_3412:
        /* <DEDUP_REMOVED lines=44> */
.L_x_3415:
[----:B------:R-:W-:Y:S05]  /*7c60*/  BSYNC.RECONVERGENT B1 ;  /* 0x0000000000017941 */ /* 0x000fea0003800200 */
.L_x_3414:
        /* <DEDUP_REMOVED lines=30> */
.L_x_3417:
[----:B------:R-:W-:Y:S05]  /*7e50*/  BSYNC.RECONVERGENT B1 ;  /* 0x0000000000017941 */ /* 0x000fea0003800200 */
.L_x_3416:
        /* <DEDUP_REMOVED lines=30> */
.L_x_3419:
[----:B------:R-:W-:Y:S05]  /*8040*/  BSYNC.RECONVERGENT B1 ;  /* 0x0000000000017941 */ /* 0x000fea0003800200 */
.L_x_3418:
        /* <DEDUP_REMOVED lines=30> */
.L_x_3421:
[----:B------:R-:W-:Y:S05]  /*8230*/  BSYNC.RECONVERGENT B1 ;  /* 0x0000000000017941 */ /* 0x000fea0003800200 */
.L_x_3420:
        /* <DEDUP_REMOVED lines=30> */
.L_x_3423:
[----:B------:R-:W-:Y:S05]  /*8420*/  BSYNC.RECONVERGENT B1 ;  /* 0x0000000000017941 */ /* 0x000fea0003800200 */
.L_x_3422:
        /* <DEDUP_REMOVED lines=30> */
.L_x_3425:
[----:B------:R-:W-:Y:S05]  /*8610*/  BSYNC.RECONVERGENT B1 ;  /* 0x0000000000017941 */ /* 0x000fea0003800200 */
.L_x_3424:
        /* <DEDUP_REMOVED lines=46> */
.L_x_3427:
[----:B------:R-:W-:Y:S05]  /*8900*/  BSYNC.RECONVERGENT B1 ;  /* 0x0000000000017941 */ /* 0x000fea0003800200 */
.L_x_3426:
        /* <DEDUP_REMOVED lines=30> */
.L_x_3429:
[----:B------:R-:W-:Y:S05]  /*8af0*/  BSYNC.RECONVERGENT B1 ;  /* 0x0000000000017941 */ /* 0x000fea0003800200 */
.L_x_3428:
        /* <DEDUP_REMOVED lines=30> */
.L_x_3431:
[----:B------:R-:W-:Y:S05]  /*8ce0*/  BSYNC.RECONVERGENT B1 ;  /* 0x0000000000017941 */ /* 0x000fea0003800200 */
.L_x_3430:
        /* <DEDUP_REMOVED lines=30> */
.L_x_3433:
[----:B------:R-:W-:Y:S05]  /*8ed0*/  BSYNC.RECONVERGENT B1 ;  /* 0x0000000000017941 */ /* 0x000fea0003800200 */
.L_x_3432:
        /* <DEDUP_REMOVED lines=30> */
.L_x_3435:
[----:B------:R-:W-:Y:S05]  /*90c0*/  BSYNC.RECONVERGENT B1 ;  /* 0x0000000000017941 */ /* 0x000fea0003800200 */
.L_x_3434:
        /* <DEDUP_REMOVED lines=30> */
.L_x_3437:
[----:B------:R-:W-:Y:S05]  /*92b0*/  BSYNC.RECONVERGENT B1 ;  /* 0x0000000000017941 */ /* 0x000fea0003800200 */
.L_x_3436:
        /* <DEDUP_REMOVED lines=48> */
.L_x_3439:
[----:B------:R-:W-:Y:S05]  /*95c0*/  BSYNC.RECONVERGENT B1 ;  /* 0x0000000000017941 */ /* 0x000fea0003800200 */
.L_x_3438:
        /* <DEDUP_REMOVED lines=30> */
.L_x_3441:
[----:B------:R-:W-:Y:S05]  /*97b0*/  BSYNC.RECONVERGENT B1 ;  /* 0x0000000000017941 */ /* 0x000fea0003800200 */
.L_x_3440:
        /* <DEDUP_REMOVED lines=30> */
.L_x_3443:
[----:B------:R-:W-:Y:S05]  /*99a0*/  BSYNC.RECONVERGENT B1 ;  /* 0x0000000000017941 */ /* 0x000fea0003800200 */
.L_x_3442:
        /* <DEDUP_REMOVED lines=30> */
.L_x_3445:
[----:B------:R-:W-:Y:S05]  /*9b90*/  BSYNC.RECONVERGENT B1 ;  /* 0x0000000000017941 */ /* 0x000fea0003800200 */
.L_x_3444:
        /* <DEDUP_REMOVED lines=30> */
.L_x_3447:
[----:B------:R-:W-:Y:S05]  /*9d80*/  BSYNC.RECONVERGENT B1 ;  /* 0x0000000000017941 */ /* 0x000fea0003800200 */
.L_x_3446:
        /* <DEDUP_REMOVED lines=30> */
.L_x_3449:
[----:B------:R-:W-:Y:S05]  /*9f70*/  BSYNC.RECONVERGENT B1 ;  /* 0x0000000000017941 */ /* 0x000fea0003800200 */
.L_x_3448:
        /* <DEDUP_REMOVED lines=50> */
.L_x_3451:
[----:B------:R-:W-:Y:S05]  /*a2a0*/  BSYNC.RECONVERGENT B1 ;  /* 0x0000000000017941 */ /* 0x000fea0003800200 */
.L_x_3450:
        /* <DEDUP_REMOVED lines=30> */
.L_x_3453:
[----:B------:R-:W-:Y:S05]  /*a490*/  BSYNC.RECONVERGENT B1 ;  /* 0x0000000000017941 */ /* 0x000fea0003800200 */
.L_x_3452:
        /* <DEDUP_REMOVED lines=30> */
.L_x_3455:
[----:B------:R-:W-:Y:S05]  /*a680*/  BSYNC.RECONVERGENT B1 ;  /* 0x0000000000017941 */ /* 0x000fea0003800200 */
.L_x_3454:
        /* <DEDUP_REMOVED lines=30> */
.L_x_3457:
[----:B------:R-:W-:Y:S05]  /*a870*/  BSYNC.RECONVERGENT B1 ;  /* 0x0000000000017941 */ /* 0x000fea0003800200 */
.L_x_3456:
        /* <DEDUP_REMOVED lines=30> */
.L_x_3459:
[----:B------:R-:W-:Y:S05]  /*aa60*/  BSYNC.RECONVERGENT B1 ;  /* 0x0000000000017941 */ /* 0x000fea0003800200 */
.L_x_3458:
        /* <DEDUP_REMOVED lines=30> */
.L_x_3461:
[----:B------:R-:W-:Y:S05]  /*ac50*/  BSYNC.RECONVERGENT B1 ;  /* 0x0000000000017941 */ /* 0x000fea0003800200 */
.L_x_3460:
        /* <DEDUP_REMOVED lines=48> */
.L_x_3463:
[----:B------:R-:W-:Y:S05]  /*af60*/  BSYNC.RECONVERGENT B1 ;  /* 0x0000000000017941 */ /* 0x000fea0003800200 */
.L_x_3462:
        /* <DEDUP_REMOVED lines=30> */
.L_x_3465:
[----:B------:R-:W-:Y:S05]  /*b150*/  BSYNC.RECONVERGENT B1 ;  /* 0x0000000000017941 */ /* 0x000fea0003800200 */
.L_x_3464:
        /* <DEDUP_REMOVED lines=30> */
.L_x_3467:
[----:B------:R-:W-:Y:S05]  /*b340*/  BSYNC.RECONVERGENT B1 ;  /* 0x0000000000017941 */ /* 0x000fea0003800200 */
.L_x_3466:
        /* <DEDUP_REMOVED lines=30> */
.L_x_3469:
[----:B------:R-:W-:Y:S05]  /*b530*/  BSYNC.RECONVERGENT B1 ;  /* 0x0000000000017941 */ /* 0x000fea0003800200 */
.L_x_3468:
        /* <DEDUP_REMOVED lines=30> */
.L_x_3471:
[----:B------:R-:W-:Y:S05]  /*b720*/  BSYNC.RECONVERGENT B1 ;  /* 0x0000000000017941 */ /* 0x000fea0003800200 */
.L_x_3470:
        /* <DEDUP_REMOVED lines=28> */
.L_x_3409:
[----:B------:R-:W-:Y:S05]  /*b8f0*/  BSYNC.RECONVERGENT B0 ;  /* 0x0000000000007941 */ /* 0x000fea0003800200 */
.L_x_3345:
        /* <DEDUP_REMOVED lines=8> */
.L_x_3473:
        /* <DEDUP_REMOVED lines=16> */
.L_x_4794:


//--------------------- .text._Z35group_norm_nhwc_fwd_one_pass_kernelI11Fp16IOFp16WLi512ELi98ELi392EEv26Group_norm_nhwc_fwd_params --------------------------
	.section	.text._Z35group_norm_nhwc_fwd_one_pass_kernelI11Fp16IOFp16WLi512ELi98ELi392EEv26Group_norm_nhwc_fwd_params,"ax",@progbits
	.align	128
        .global         _Z35group_norm_nhwc_fwd_one_pass_kernelI11Fp16IOFp16WLi512ELi98ELi392EEv26Group_norm_nhwc_fwd_params
        .type           _Z35group_norm_nhwc_fwd_one_pass_kernelI11Fp16IOFp16WLi512ELi98ELi392EEv26Group_norm_nhwc_fwd_params,@function
        .size           _Z35group_norm_nhwc_fwd_one_pass_kernelI11Fp16IOFp16WLi512ELi98ELi392EEv26Group_norm_nhwc_fwd_params,(.L_x_4795 - _Z35group_norm_nhwc_fwd_one_pass_kernelI11Fp16IOFp16WLi512ELi98ELi392EEv26Group_norm_nhwc_fwd_params)
        .other          _Z35group_norm_nhwc_fwd_one_pass_kernelI11Fp16IOFp16WLi512ELi98ELi392EEv26Group_norm_nhwc_fwd_params,@"STO_CUDA_ENTRY STV_DEFAULT"
_Z35group_norm_nhwc_fwd_one_pass_kernelI11Fp16IOFp16WLi512ELi98ELi392EEv26Group_norm_nhwc_fwd_params:
.text._Z35group_norm_nhwc_fwd_one_pass_kernelI11Fp16IOFp16WLi512ELi98ELi392EEv26Group_norm_nhwc_fwd_params:
        /* <DEDUP_REMOVED lines=36> */
.L_x_3509:
        /* <DEDUP_REMOVED lines=2080> */
.L_x_3475:
[----:B------:R-:W-:Y:S05]  /*8440*/  BSYNC.RECONVERGENT B0 ;  /* 0x0000000000007941 */ /* 0x000fea0003800200 */
.L_x_3474:
        /* <DEDUP_REMOVED lines=30> */
.L_x_3479:
[----:B------:R-:W2:Y:S04]  /*8630*/  LDG.E.STRONG.GPU R0, desc[UR6][R20.64] ;  /* 0x0000000614007981 */ /* 0x000ea8000c1ef900 */
[----:B--2---:R-:W-:Y:S04]  /*8640*/  CCTL.IVALL ;  /* 0x00000000ff00798f */ /* 0x004fe80002000000 */
[----:B------:R0:W-:Y:S01]  /*8650*/  STL [R1], R0 ;  /* 0x0000000001007387 */ /* 0x0001e20000100800 */
[----:B------:R-:W-:-:S13]  /*8660*/  ISETP.NE.AND P1, PT, R0, R15, PT ;  /* 0x0000000f0000720c */ /* 0x000fda0003f25270 */
[----:B0-----:R-:W-:Y:S05]  /*8670*/  @P1 BRA `(.L_x_3479) ;  /* 0xfffffffc00ec1947 */ /* 0x001fea000383ffff */
.L_x_3478:
[----:B------:R-:W-:Y:S05]  /*8680*/  BSYNC.RECONVERGENT B0 ;  /* 0x0000000000007941 */ /* 0x000fea0003800200 */
.L_x_3477:
        /* <DEDUP_REMOVED lines=15> */
.L_x_3481:
        /* <DEDUP_REMOVED lines=68> */
.L_x_3480:
        /* <DEDUP_REMOVED lines=38> */
.L_x_3482:
        /* <DEDUP_REMOVED lines=19> */
.L_x_3483:
        /* <DEDUP_REMOVED lines=11> */
.L_x_3484:
[----:B------:R-:W-:Y:S05]  /*9000*/  BSYNC.RECONVERGENT B0 ;  /* 0x0000000000007941 */ /* 0x000fea0003800200 */
.L_x_3476:
        /* <DEDUP_REMOVED lines=44> */
[----:B--2---:R-:W-:Y:S02]  /*92d0*/  HADD2.F32 R12, -RZ, R12.H0_H0 ;  /* 0x2000000cff0c7230 */ /* 0x004fe40000004100 */
[----:B---3--:R-:W-:Y:S02]  /*92e0*/  HADD2.F32 R20, -RZ, R0.H0_H0 ;  /* 0x20000000ff147230 */ /* 0x008fe40000004100 */
[----:B----4-:R-:W-:Y:S02]  /*92f0*/  HADD2.F32 R21, -RZ, R18.H0_H0 ;  /* 0x20000012ff157230 */ /* 0x010fe40000004100 */
[----:B-----5:R-:W-:Y:S01]  /*9300*/  HADD2.F32 R23, -RZ, R23.H0_H0 ;  /* 0x20000017ff177230 */ /* 0x020fe20000004100 */
[----:B01----:R-:W-:Y:S06]  /*9310*/  BRA.U !UP0, `(.L_x_3485) ;  /* 0x0000000908587547 */ /* 0x003fec000b800000 */
[----:B------:R-:W-:Y:S01]  /*9320*/  MOV R0, RZ ;  /* 0x000000ff00007202 */ /* 0x000fe20000000f00 */
[----:B------:R-:W0:Y:S01]  /*9330*/  LDCU.64 UR10, c[0x0][0x3e0] ;  /* 0x00007c00ff0a77ac */ /* 0x000e220008000a00 */
[----:B------:R-:W1:Y:S01]  /*9340*/  LDCU.64 UR4, c[0x0][0x380] ;  /* 0x00007000ff0477ac */ /* 0x000e620008000a00 */
[----:B------:R-:W2:Y:S04]  /*9350*/  LDCU.64 UR8, c[0x0][0x3e8] ;  /* 0x00007d00ff0877ac */ /* 0x000ea80008000a00 */
.L_x_3494:
        /* <DEDUP_REMOVED lines=50> */
.L_x_3487:
[----:B01----:R-:W-:Y:S05]  /*9680*/  BSYNC.RECONVERGENT B0 ;  /* 0x0000000000007941 */ /* 0x003fea0003800200 */
.L_x_3486:
        /* <DEDUP_REMOVED lines=30> */
.L_x_3489:
[----:B------:R-:W-:Y:S05]  /*9870*/  BSYNC.RECONVERGENT B0 ;  /* 0x0000000000007941 */ /* 0x000fea0003800200 */
.L_x_3488:
        /* <DEDUP_REMOVED lines=30> */
.L_x_3491:
[----:B------:R-:W-:Y:S05]  /*9a60*/  BSYNC.RECONVERGENT B0 ;  /* 0x0000000000007941 */ /* 0x000fea0003800200 */
.L_x_3490:
        /* <DEDUP_REMOVED lines=30> */
.L_x_3493:
[----:B------:R-:W-:Y:S05]  /*9c50*/  BSYNC.RECONVERGENT B0 ;  /* 0x0000000000007941 */ /* 0x000fea0003800200 */
.L_x_3492:
[----:B------:R-:W-:Y:S05]  /*9c60*/  @P5 BRA `(.L_x_3494) ;  /* 0xfffffff400bc5947 */ /* 0x000fea000383ffff */
[----:B------:R-:W-:Y:S05]  /*9c70*/  BRA `(.L_x_3495) ;  /* 0x0000000c005c7947 */ /* 0x000fea0003800000 */
.L_x_3485:
        /* <DEDUP_REMOVED lines=63> */
.L_x_3497:
[----:B------:R-:W-:Y:S05]  /*a070*/  BSYNC.RECONVERGENT B0 ;  /* 0x0000000000007941 */ /* 0x000fea0003800200 */
.L_x_3496:
        /* <DEDUP_REMOVED lines=22> */
.L_x_3499:
[----:B------:R-:W-:Y:S05]  /*a1e0*/  BSYNC.RECONVERGENT B0 ;  /* 0x0000000000007941 */ /* 0x000fea0003800200 */
.L_x_3498:
        /* <DEDUP_REMOVED lines=22> */
.L_x_3501:
[----:B------:R-:W-:Y:S05]  /*a350*/  BSYNC.RECONVERGENT B0 ;  /* 0x0000000000007941 */ /* 0x000fea0003800200 */
.L_x_3500:
[----:B------:R-:W-:-:S07]  /*a360*/  IMAD.MOV.U32 R0, RZ, RZ, 0x4 ;  /* 0x00000004ff007424 */ /* 0x000fce00078e00ff */
.L_x_3508:
[----:B------:R-:W-:-:S06]  /*a370*/  LEA R16, R0, R7, 0x2 ;  /* 0x0000000700107211 */ /* 0x000fcc00078e10ff */
[----:B------:R-:W4:Y:S01]  /*a380*/  LDL.128 R16, [R16] ;  /* 0x0000000010107983 */ /* 0x000f220000100c00 */
[C---:B------:R-:W-:Y:S01]  /*a390*/  IMAD R29, R0.reuse, 0x8, R3 ;  /* 0x00000008001d7824 */ /* 0x040fe200078e0203 */
[----:B------:R-:W-:Y:S01]  /*a3a0*/  BSSY.RECONVERGENT B0, `(.L_x_3502) ;  /* 0x0000039000007945 */ /* 0x000fe20003800200 */
[----:B------:R-:W-:-:S03]  /*a3b0*/  VIADD R0, R0, 0x4 ;  /* 0x0000000400007836 */ /* 0x000fc60000000000 */
[----:B------:R-:W-:Y:S02]  /*a3c0*/  ISETP.GE.U32.AND P1, PT, R29, UR12, PT ;  /* 0x0000000c1d007c0c */ /* 0x000fe4000bf26070 */
[----:B------:R-:W-:Y:S02]  /*a3d0*/  SHF.R.S32.HI R27, RZ, 0x1f, R29 ;  /* 0x0000001fff1b7819 */ /* 0x000fe4000001141d */
[----:B------:R-:W-:Y:S02]  /*a3e0*/  ISETP.NE.AND P5, PT, R0, 0x40, PT ;  /* 0x000000400000780c */ /* 0x000fe40003fa5270 */
        /* <DEDUP_REMOVED lines=22> */
[----:B------:R-:W-:Y:S01]  /*a550*/  VIADD R27, R29, 0x8 ;  /* 0x000000081d1b7836 */ /* 0x000fe20000000000 */
[----:B------:R-:W-:Y:S02]  /*a560*/  @!P1 F2FP.F16.F32.PACK_AB R9, R16, R25 ;  /* 0x000000191009923e */ /* 0x000fe400000000ff */
[----:B------:R-:W-:Y:S02]  /*a570*/  @!P1 LEA.HI.X R15, R8, R33, R15, 0x1, P2 ;  /* 0x00000021080f9211 */ /* 0x000fe400010f0c0f */
[----:B------:R-:W-:Y:S02]  /*a580*/  ISETP.GE.U32.AND P3, PT, R27, UR12, PT ;  /* 0x0000000c1b007c0c */ /* 0x000fe4000bf66070 */
[----:B------:R-:W-:Y:S01]  /*a590*/  SHF.R.S32.HI R8, RZ, 0x1f, R27 ;  /* 0x0000001fff087819 */ /* 0x000fe2000001141b */
[----:B------:R0:W-:Y:S01]  /*a5a0*/  @!P1 STG.E desc[UR6][R14.64], R9 ;  /* 0x000000090e009986 */ /* 0x0001e2000c101906 */
[----:B------:R-:W-:-:S02]  /*a5b0*/  IADD3 R29, PT, PT, R29, 0x18, RZ ;  /* 0x000000181d1d7810 */ /* 0x000fc40007ffe0ff */
[----:B------:R-:W-:Y:S02]  /*a5c0*/  ISETP.GE.AND.EX P3, PT, R8, UR13, PT, P3 ;  /* 0x0000000d08007c0c */ /* 0x000fe4000bf66330 */
[----:B------:R-:W-:Y:S02]  /*a5d0*/  ISETP.GE.U32.AND P2, PT, R29, UR12, PT ;  /* 0x0000000c1d007c0c */ /* 0x000fe4000bf46070 */
[----:B------:R-:W-:-:S04]  /*a5e0*/  SHF.R.S32.HI R24, RZ, 0x1f, R29 ;  /* 0x0000001fff187819 */ /* 0x000fc8000001141d */
[----:B------:R-:W-:-:S05]  /*a5f0*/  ISETP.GE.AND.EX P2, PT, R24, UR13, PT, P2 ;  /* 0x0000000d18007c0c */ /* 0x000fca000bf46320 */
[----:B0-----:R-:W-:Y:S08]  /*a600*/  @P3 BRA `(.L_x_3503) ;  /* 0x0000000000483947 */ /* 0x001ff00003800000 */
[--C-:B------:R-:W-:Y:S01]  /*a610*/  HADD2.F32 R15, -RZ, R17.reuse.H0_H0 ;  /* 0x20000011ff0f7230 */ /* 0x100fe20000004100 */
[----:B------:R-:W-:Y:S01]  /*a620*/  MOV R9, R87 ;  /* 0x0000005700097202 */ /* 0x000fe20000000f00 */
[----:B------:R-:W-:Y:S02]  /*a630*/  HADD2.F32 R17, -RZ, R17.H1_H1 ;  /* 0x30000011ff117230 */ /* 0x000fe40000004100 */
[----:B------:R-:W-:Y:S01]  /*a640*/  IMAD R14, R8, UR14, RZ ;  /* 0x0000000e080e7c24 */ /* 0x000fe2000f8e02ff */
[----:B------:R-:W-:Y:S01]  /*a650*/  MOV R8, R84 ;  /* 0x0000005400087202 */ /* 0x000fe20000000f00 */
[C---:B------:R-:W-:Y:S01]  /*a660*/  FADD.FTZ R15, -R6.reuse, R15 ;  /* 0x0000000f060f7221 */ /* 0x040fe20000010100 */
[----:B------:R-:W-:Y:S01]  /*a670*/  FADD.FTZ R17, -R6, R17 ;  /* 0x0000001106117221 */ /* 0x000fe20000010100 */
[C---:B------:R-:W-:Y:S02]  /*a680*/  IMAD R25, R27.reuse, UR15, R14 ;  /* 0x0000000f1b197c24 */ /* 0x040fe4000f8e020e */
        /* <DEDUP_REMOVED lines=8> */
[----:B------:R-:W-:-:S05]  /*a710*/  F2FP.F16.F32.PACK_AB R9, R17, R16 ;  /* 0x000000101109723e */ /* 0x000fca00000000ff */
[----:B------:R0:W-:Y:S02]  /*a720*/  STG.E desc[UR6][R14.64], R9 ;  /* 0x000000090e007986 */ /* 0x0001e4000c101906 */
.L_x_3503:
[----:B------:R-:W-:Y:S05]  /*a730*/  BSYNC.RECONVERGENT B0 ;  /* 0x0000000000007941 */ /* 0x000fea0003800200 */
.L_x_3502:
[----:B------:R-:W-:Y:S04]  /*a740*/  BSSY.RECONVERGENT B0, `(.L_x_3504) ;  /* 0x0000014000007945 */ /* 0x000fe80003800200 */
[----:B------:R-:W-:Y:S05]  /*a750*/  @P4 BRA `(.L_x_3505) ;  /* 0x0000000000484947 */ /* 0x000fea0003800000 */
[--C-:B0-----:R-:W-:Y:S01]  /*a760*/  HADD2.F32 R15, -RZ, R18.reuse.H0_H0 ;  /* 0x20000012ff0f7230 */ /* 0x101fe20000004100 */
[----:B------:R-:W-:Y:S01]  /*a770*/  MOV R8, R84 ;  /* 0x0000005400087202 */ /* 0x000fe20000000f00 */
[----:B------:R-:W-:Y:S01]  /*a780*/  HADD2.F32 R17, -RZ, R18.H1_H1 ;  /* 0x30000012ff117230 */ /* 0x000fe20000004100 */
[----:B------:R-:W-:Y:S01]  /*a790*/  MOV R9, R87 ;  /* 0x0000005700097202 */ /* 0x000fe20000000f00 */
[----:B------:R-:W-:Y:S02]  /*a7a0*/  IMAD R14, R22, UR14, RZ ;  /* 0x0000000e160e7c24 */ /* 0x000fe4000f8e02ff */
[C---:B------:R-:W-:Y:S01]  /*a7b0*/  FADD.FTZ R15, -R6.reuse, R15 ;  /* 0x0000000f060f7221 */ /* 0x040fe20000010100 */
[----:B------:R-:W-:Y:S01]  /*a7c0*/  FADD.FTZ R17, -R6, R17 ;  /* 0x0000001106117221 */ /* 0x000fe20000010100 */
[----:B------:R-:W-:Y:S02]  /*a7d0*/  IMAD R25, R31, UR15, R14 ;  /* 0x0000000f1f197c24 */ /* 0x000fe4000f8e020e */
        /* <DEDUP_REMOVED lines=10> */
.L_x_3505:
[----:B------:R-:W-:Y:S05]  /*a880*/  BSYNC.RECONVERGENT B0 ;  /* 0x0000000000007941 */ /* 0x000fea0003800200 */
.L_x_3504:
[----:B------:R-:W-:Y:S04]  /*a890*/  BSSY.RECONVERGENT B0, `(.L_x_3506) ;  /* 0x0000014000007945 */ /* 0x000fe80003800200 */
[----:B------:R-:W-:Y:S05]  /*a8a0*/  @P2 BRA `(.L_x_3507) ;  /* 0x0000000000482947 */ /* 0x000fea0003800000 */
[--C-:B01----:R-:W-:Y:S01]  /*a8b0*/  HADD2.F32 R15, -RZ, R19.reuse.H0_H0 ;  /* 0x20000013ff0f7230 */ /* 0x103fe20000004100 */
        /* <DEDUP_REMOVED lines=17> */
.L_x_3507:
[----:B------:R-:W-:Y:S05]  /*a9d0*/  BSYNC.RECONVERGENT B0 ;  /* 0x0000000000007941 */ /* 0x000fea0003800200 */
.L_x_3506:
[----:B------:R-:W-:Y:S05]  /*a9e0*/  @P5 BRA `(.L_x_3508) ;  /* 0xfffffff800605947 */ /* 0x000fea000383ffff */
.L_x_3495:
        /* <DEDUP_REMOVED lines=8> */
.L_x_3510:
        /* <DEDUP_REMOVED lines=9> */
.L_x_4795:


//--------------------- .text._Z35group_norm_nhwc_fwd_one_pass_kernelI11Fp32IOFp32WLi64ELi98ELi392EEv26Group_norm_nhwc_fwd_params --------------------------
	.section	.text._Z35group_norm_nhwc_fwd_one_pass_kernelI11Fp32IOFp32WLi64ELi98ELi392EEv26Group_norm_nhwc_fwd_params,"ax",@progbits
	.align	128
        .global         _Z35group_norm_nhwc_fwd_one_pass_kernelI11Fp32IOFp32WLi64ELi98ELi392EEv26Group_norm_nhwc_fwd_params
        .type           _Z35group_norm_nhwc_fwd_one_pass_kernelI11Fp32IOFp32WLi64ELi98ELi392EEv26Group_norm_nhwc_fwd_params,@function
        .size           _Z35group_norm_nhwc_fwd_one_pass_kernelI11Fp32IOFp32WLi64ELi98ELi392EEv26Group_norm_nhwc_fwd_params,(.L_x_4796 - _Z35group_norm_nhwc_fwd_one_pass_kernelI11Fp32IOFp32WLi64ELi98ELi392EEv26Group_norm_nhwc_fwd_params)
        .other          _Z35group_norm_nhwc_fwd_one_pass_kernelI11Fp32IOFp32WLi64ELi98ELi392EEv26Group_norm_nhwc_fwd_params,@"STO_CUDA_ENTRY STV_DEFAULT"
_Z35group_norm_nhwc_fwd_one_pass_kernelI11Fp32IOFp32WLi64ELi98ELi392EEv26Group_norm_nhwc_fwd_params:
.text._Z35group_norm_nhwc_fwd_one_pass_kernelI11Fp32IOFp32WLi64ELi98ELi392EEv26Group_norm_nhwc_fwd_params:
        /* <DEDUP_REMOVED lines=41> */
.L_x_3552:
[----:B0----5:R-:W0:Y:S01]  /*0290*/  LDC R23, c[0x0][0x3f8] ;  /* 0x0000fe00ff177b82 */ /* 0x021e220000000800 */
[----:B------:R-:W1:Y:S01]  /*02a0*/  LDCU UR8, c[0x0][0x404] ;  /* 0x00008080ff0877ac */ /* 0x000e620008000800 */
        /* <DEDUP_REMOVED lines=28> */
[----:B------:R-:W-:Y:S02]  /*0470*/  SHF.R.S32.HI R19, RZ, 0x1f, R37 ;  /* 0x0000001fff137819 */ /* 0x000fe40000011425 */
[----:B------:R-:W-:Y:S02]  /*0480*/  ISETP.NE.AND P2, PT, R23, RZ, PT ;  /* 0x000000ff1700720c */ /* 0x000fe40003f45270 */
[----:B------:R-:W-:-:S07]  /*0490*/  ISETP.GE.AND.EX P5, PT, R19, UR5, PT, P5 ;  /* 0x0000000513007c0c */ /* 0x000fce000bfa6350 */
[----:B------:R-:W-:Y:S02]  /*04a0*/  @P1 IADD3 R17, PT, PT, R17, 0x1, RZ ;  /* 0x0000000111111810 */ /* 0x000fe40007ffe0ff */
[----:B------:R-:W-:Y:S02]  /*04b0*/  ISETP.GE.U32.AND P1, PT, R29, UR4, PT ;  /* 0x000000041d007c0c */ /* 0x000fe4000bf26070 */
[----:B------:R-:W-:Y:S02]  /*04c0*/  @!P3 IADD3 R17, PT, PT, -R17, RZ, RZ ;  /* 0x000000ff1111b210 */ /* 0x000fe40007ffe1ff */
[----:B------:R-:W-:Y:S01]  /*04d0*/  ISETP.GE.AND.EX P1, PT, R27, UR5, PT, P1 ;  /* 0x000000051b007c0c */ /* 0x000fe2000bf26310 */
[----:B------:R-:W0:Y:S01]  /*04e0*/  @!P5 LDC.64 R24, c[0x0][0x3e0] ;  /* 0x0000f800ff18db82 */ /* 0x000e220000000a00 */
[----:B------:R-:W-:Y:S02]  /*04f0*/  @!P2 LOP3.LUT R17, RZ, R23, RZ, 0x33, !PT ;  /* 0x00000017ff11a212 */ /* 0x000fe400078e33ff */
[----:B------:R-:W-:-:S02]  /*0500*/  ISETP.GE.U32.AND P2, PT, R7, UR4, PT ;  /* 0x0000000407007c0c */ /* 0x000fc4000bf46070 */
[----:B------:R-:W-:Y:S02]  /*0510*/  IADD3 R21, PT, PT, -R17, RZ, RZ ;  /* 0x000000ff11157210 */ /* 0x000fe40007ffe1ff */
[----:B------:R-:W-:Y:S02]  /*0520*/  ISETP.GE.AND.EX P2, PT, R15, UR5, PT, P2 ;  /* 0x000000050f007c0c */ /* 0x000fe4000bf46320 */
[----:B------:R-:W-:Y:S01]  /*0530*/  SHF.R.S32.HI R16, RZ, 0x1f, R17 ;  /* 0x0000001fff107819 */ /* 0x000fe20000011411 */
[----:B------:R-:W-:Y:S02]  /*0540*/  IMAD R32, R23, R21, R8 ;  /* 0x0000001517207224 */ /* 0x000fe400078e0208 */
[----:B------:R-:W2:Y:S02]  /*0550*/  @!P1 LDC.64 R20, c[0x0][0x3e0] ;  /* 0x0000f800ff149b82 */ /* 0x000ea40000000a00 */
[----:B------:R-:W-:Y:S02]  /*0560*/  IMAD R32, R32, 0x62, RZ ;  /* 0x0000006220207824 */ /* 0x000fe400078e02ff */
[----:B-1----:R-:W-:-:S03]  /*0570*/  IMAD R16, R16, UR8, RZ ;  /* 0x0000000810107c24 */ /* 0x002fc6000f8e02ff */
[C---:B------:R-:W-:Y:S01]  /*0580*/  IADD3 R58, P3, PT, R32.reuse, R59, RZ ;  /* 0x0000003b203a7210 */ /* 0x040fe20007f7e0ff */
[----:B------:R-:W1:Y:S01]  /*0590*/  @!P5 LDC.64 R22, c[0x0][0x390] ;  /* 0x0000e400ff16db82 */ /* 0x000e620000000a00 */
[----:B------:R-:W-:Y:S02]  /*05a0*/  IMAD R61, R17, UR9, R16 ;  /* 0x00000009113d7c24 */ /* 0x000fe4000f8e0210 */
[----:B------:R-:W-:Y:S01]  /*05b0*/  LEA.HI.X.SX32 R59, R32, RZ, 0x1, P3 ;  /* 0x000000ff203b7211 */ /* 0x000fe200018f0eff */
[----:B0-----:R-:W-:Y:S01]  /*05c0*/  @!P5 IMAD R26, R19, R24, RZ ;  /* 0x00000018131ad224 */ /* 0x001fe200078e02ff */
[----:B------:R-:W-:Y:S01]  /*05d0*/  ISETP.GE.U32.AND P3, PT, R9, UR4, PT ;  /* 0x0000000409007c0c */ /* 0x000fe2000bf66070 */
[----:B------:R-:W-:Y:S02]  /*05e0*/  IMAD.WIDE.U32 R58, R17, UR8, R58 ;  /* 0x00000008113a7c25 */ /* 0x000fe4000f8e003a */
[----:B------:R-:W0:Y:S01]  /*05f0*/  @!P1 LDC.64 R18, c[0x0][0x390] ;  /* 0x0000e400ff129b82 */ /* 0x000e220000000a00 */
[----:B------:R-:W-:Y:S01]  /*0600*/  ISETP.GE.AND.EX P3, PT, R33, UR5, PT, P3 ;  /* 0x0000000521007c0c */ /* 0x000fe2000bf66330 */
[----:B------:R-:W-:Y:S01]  /*0610*/  @!P5 IMAD R31, R37, R25, R26 ;  /* 0x00000019251fd224 */ /* 0x000fe200078e021a */
[----:B------:R-:W-:-:S02]  /*0620*/  IADD3 R61, PT, PT, R59, R61, RZ ;  /* 0x0000003d3b3d7210 */ /* 0x000fc40007ffe0ff */
[----:B------:R-:W-:Y:S01]  /*0630*/  @!P5 MOV R60, R58 ;  /* 0x0000003a003cd202 */ /* 0x000fe20000000f00 */
[----:B--2---:R-:W-:Y:S02]  /*0640*/  @!P1 IMAD R26, R27, R20, RZ ;  /* 0x000000141b1a9224 */ /* 0x004fe400078e02ff */
[----:B------:R-:W2:Y:S01]  /*0650*/  @!P2 LDC.64 R16, c[0x0][0x3e0] ;  /* 0x0000f800ff10ab82 */ /* 0x000ea20000000a00 */
[----:B------:R-:W-:Y:S01]  /*0660*/  @!P1 MOV R27, R61 ;  /* 0x0000003d001b9202 */ /* 0x000fe20000000f00 */
[----:B------:R-:W-:-:S04]  /*0670*/  @!P5 IMAD.WIDE.U32 R24, R37, R24, R60 ;  /* 0x000000182518d225 */ /* 0x000fc800078e003c */
[----:B------:R-:W-:Y:S01]  /*0680*/  @!P1 IMAD R37, R29, R21, R26 ;  /* 0x000000151d259224 */ /* 0x000fe200078e021a */
[----:B------:R-:W-:Y:S01]  /*0690*/  @!P1 MOV R26, R58 ;  /* 0x0000003a001a9202 */ /* 0x000fe20000000f00 */
[----:B------:R-:W3:Y:S01]  /*06a0*/  @!P3 LDC.64 R46, c[0x0][0x390] ;  /* 0x0000e400ff2ebb82 */ /* 0x000ee20000000a00 */
[----:B------:R-:W-:Y:S02]  /*06b0*/  @!P5 IADD3 R21, PT, PT, R25, R31, RZ ;  /* 0x0000001f1915d210 */ /* 0x000fe40007ffe0ff */
[----:B-1----:R-:W-:Y:S01]  /*06c0*/  @!P5 LEA R22, P6, R24, R22, 0x2 ;  /* 0x000000161816d211 */ /* 0x002fe200078c10ff */
[----:B------:R-:W-:-:S03]  /*06d0*/  @!P1 IMAD.WIDE.U32 R26, R29, R20, R26 ;  /* 0x000000141d1a9225 */ /* 0x000fc600078e001a */
[----:B------:R-:W-:Y:S02]  /*06e0*/  @!P5 LEA.HI.X R23, R24, R23, R21, 0x2, P6 ;  /* 0x000000171817d211 */ /* 0x000fe400030f1415 */
[----:B------:R-:W-:Y:S01]  /*06f0*/  CS2R R38, SRZ ;  /* 0x0000000000267805 */ /* 0x000fe2000001ff00 */
[----:B------:R-:W1:Y:S01]  /*0700*/  @!P2 LDC.64 R24, c[0x0][0x390] ;  /* 0x0000e400ff18ab82 */ /* 0x000e620000000a00 */
[----:B------:R-:W-:Y:S02]  /*0710*/  @!P1 IADD3 R27, PT, PT, R27, R37, RZ ;  /* 0x000000251b1b9210 */ /* 0x000fe40007ffe0ff */
[----:B------:R-:W-:Y:S02]  /*0720*/  CS2R R36, SRZ ;  /* 0x0000000000247805 */ /* 0x000fe4000001ff00 */
[----:B0-----:R-:W-:Y:S01]  /*0730*/  @!P1 LEA R40, P6, R26, R18, 0x2 ;  /* 0x000000121a289211 */ /* 0x001fe200078c10ff */
[----:B--2---:R-:W-:-:S03]  /*0740*/  @!P2 IMAD R18, R15, R16, RZ ;  /* 0x000000100f12a224 */ /* 0x004fc600078e02ff */
[----:B------:R-:W-:Y:S01]  /*0750*/  @!P1 LEA.HI.X R41, R26, R19, R27, 0x2, P6 ;  /* 0x000000131a299211 */ /* 0x000fe200030f141b */
[----:B------:R-:W0:Y:S01]  /*0760*/  @!P3 LDC.64 R20, c[0x0][0x3e0] ;  /* 0x0000f800ff14bb82 */ /* 0x000e220000000a00 */
[----:B------:R2:W4:Y:S01]  /*0770*/  @!P5 LDG.E.64 R36, desc[UR6][R22.64] ;  /* 0x000000061624d981 */ /* 0x000522000c1e1b00 */
[----:B------:R-:W-:Y:S01]  /*0780*/  ISETP.GE.U32.AND P5, PT, R11, UR4, PT ;  /* 0x000000040b007c0c */ /* 0x000fe2000bfa6070 */
[----:B------:R-:W-:Y:S01]  /*0790*/  @!P2 IMAD R27, R7, R17, R18 ;  /* 0x00000011071ba224 */ /* 0x000fe200078e0212 */
[----:B------:R-:W-:Y:S01]  /*07a0*/  ISETP.GE.U32.AND P6, PT, R12, UR4, PT ;  /* 0x000000040c007c0c */ /* 0x000fe2000bfc6070 */
[----:B------:R5:W4:Y:S01]  /*07b0*/  @!P1 LDG.E.64 R38, desc[UR6][R40.64] ;  /* 0x0000000628269981 */ /* 0x000b22000c1e1b00 */
[----:B------:R-:W-:Y:S02]  /*07c0*/  ISETP.GE.AND.EX P5, PT, R53, UR5, PT, P5 ;  /* 0x0000000535007c0c */ /* 0x000fe4000bfa6350 */
[----:B------:R-:W3:Y:S01]  /*07d0*/  @!P4 LDC.64 R18, c[0x0][0x3e0] ;  /* 0x0000f800ff12cb82 */ /* 0x000ee20000000a00 */
[----:B--2---:R-:W-:-:S02]  /*07e0*/  @!P2 MOV R22, R58 ;  /* 0x0000003a0016a202 */ /* 0x004fc40000000f00 */
[----:B------:R-:W-:Y:S02]  /*07f0*/  @!P2 MOV R23, R61 ;  /* 0x0000003d0017a202 */ /* 0x000fe40000000f00 */
[----:B------:R-:W-:-:S03]  /*0800*/  ISETP.GE.AND.EX P6, PT, R55, UR5, PT, P6 ;  /* 0x0000000537007c0c */ /* 0x000fc6000bfc6360 */
[----:B------:R-:W2:Y:S01]  /*0810*/  @!P4 LDC.64 R30, c[0x0][0x390] ;  /* 0x0000e400ff1ecb82 */ /* 0x000ea20000000a00 */
[----:B------:R-:W-:-:S05]  /*0820*/  @!P2 IMAD.WIDE.U32 R16, R7, R16, R22 ;  /* 0x000000100710a225 */ /* 0x000fca00078e0016 */
[----:B------:R-:W-:Y:S02]  /*0830*/  @!P2 IADD3 R17, PT, PT, R17, R27, RZ ;  /* 0x0000001b1111a210 */ /* 0x000fe40007ffe0ff */
[----:B------:R-:W2:Y:S01]  /*0840*/  @!P5 LDC.64 R28, c[0x0][0x3e0] ;  /* 0x0000f800ff1cdb82 */ /* 0x000ea20000000a00 */
[----:B-1----:R-:W-:Y:S01]  /*0850*/  @!P2 LEA R24, P1, R16, R24, 0x2 ;  /* 0x000000181018a211 */ /* 0x002fe200078210ff */
[----:B0-----:R-:W-:-:S03]  /*0860*/  @!P3 IMAD R22, R33, R20, RZ ;  /* 0x000000142116b224 */ /* 0x001fc600078e02ff */
[----:B------:R-:W-:Y:S02]  /*0870*/  @!P2 LEA.HI.X R25, R16, R25, R17, 0x2, P1 ;  /* 0x000000191019a211 */ /* 0x000fe400008f1411 */
[----:B------:R-:W-:Y:S01]  /*0880*/  @!P3 MOV R16, R58 ;  /* 0x0000003a0010b202 */ /* 0x000fe20000000f00 */
[----:B------:R-:W0:Y:S01]  /*0890*/  @!P6 LDC.64 R26, c[0x0][0x3e0] ;  /* 0x0000f800ff1aeb82 */ /* 0x000e220000000a00 */
[----:B------:R-:W-:Y:S02]  /*08a0*/  @!P3 MOV R17, R61 ;  /* 0x0000003d0011b202 */ /* 0x000fe40000000f00 */
[----:B------:R-:W-:Y:S01]  /*08b0*/  ISETP.GE.U32.AND P1, PT, R13, UR4, PT ;  /* 0x000000040d007c0c */ /* 0x000fe2000bf26070 */
[C---:B------:R-:W-:Y:S01]  /*08c0*/  @!P3 IMAD R23, R9.reuse, R21, R22 ;  /* 0x000000150917b224 */ /* 0x040fe200078e0216 */
[----:B-----5:R-:W-:Y:S01]  /*08d0*/  CS2R R40, SRZ ;  /* 0x0000000000287805 */ /* 0x020fe2000001ff00 */
[----:B------:R-:W-:Y:S01]  /*08e0*/  @!P3 IMAD.WIDE.U32 R20, R9, R20, R16 ;  /* 0x000000140914b225 */ /* 0x000fe200078e0010 */
[----:B------:R-:W-:-:S02]  /*08f0*/  ISETP.GE.AND.EX P1, PT, R57, UR5, PT, P1 ;  /* 0x0000000539007c0c */ /* 0x000fc4000bf26310 */
[----:B------:R-:W-:Y:S01]  /*0900*/  @!P4 MOV R16, R58 ;  /* 0x0000003a0010c202 */ /* 0x000fe20000000f00 */
[----:B---3--:R-:W-:Y:S01]  /*0910*/  @!P4 IMAD R22, R35, R18, RZ ;  /* 0x000000122316c224 */ /* 0x008fe200078e02ff */
[----:B------:R-:W-:Y:S01]  /*0920*/  @!P4 MOV R17, R61 ;  /* 0x0000003d0011c202 */ /* 0x000fe20000000f00 */
[----:B------:R1:W3:Y:S01]  /*0930*/  @!P2 LDG.E.64 R40, desc[UR6][R24.64] ;  /* 0x000000061828a981 */ /* 0x0002e2000c1e1b00 */
[----:B------:R-:W-:Y:S01]  /*0940*/  @!P3 IADD3 R21, PT, PT, R21, R23, RZ ;  /* 0x000000171515b210 */ /* 0x000fe20007ffe0ff */
[----:B------:R-:W-:Y:S01]  /*0950*/  @!P4 IMAD R43, R10, R19, R22 ;  /* 0x000000130a2bc224 */ /* 0x000fe200078e0216 */
[----:B------:R-:W-:Y:S01]  /*0960*/  @!P3 LEA R46, P2, R20, R46, 0x2 ;  /* 0x0000002e142eb211 */ /* 0x000fe200078410ff */
[----:B------:R-:W-:Y:S01]  /*0970*/  @!P4 IMAD.WIDE.U32 R18, R10, R18, R16 ;  /* 0x000000120a12c225 */ /* 0x000fe200078e0010 */
[----:B------:R-:W5:Y:S02]  /*0980*/  @!P6 LDC.64 R22, c[0x0][0x390] ;  /* 0x0000e400ff16eb82 */ /* 0x000f640000000a00 */
[----:B------:R-:W-:-:S02]  /*0990*/  @!P3 LEA.HI.X R47, R20, R47, R21, 0x2, P2 ;  /* 0x0000002f142fb211 */ /* 0x000fc400010f1415 */
[----:B------:R-:W-:Y:S02]  /*09a0*/  @!P4 IADD3 R19, PT, PT, R19, R43, RZ ;  /* 0x0000002b1313c210 */ /* 0x000fe40007ffe0ff */
[C---:B--2---:R-:W-:Y:S02]  /*09b0*/  @!P4 LEA R30, P2, R18.reuse, R30, 0x2 ;  /* 0x0000001e121ec211 */ /* 0x044fe400078410ff */
[----:B------:R-:W2:Y:S01]  /*09c0*/  @!P5 LDC.64 R16, c[0x0][0x390] ;  /* 0x0000e400ff10db82 */ /* 0x000ea20000000a00 */
[----:B------:R-:W-:Y:S01]  /*09d0*/  @!P5 IMAD R42, R53, R28, RZ ;  /* 0x0000001c352ad224 */ /* 0x000fe200078e02ff */
[----:B------:R-:W-:Y:S02]  /*09e0*/  @!P4 LEA.HI.X R31, R18, R31, R19, 0x2, P2 ;  /* 0x0000001f121fc211 */ /* 0x000fe400010f1413 */
[----:B------:R-:W-:-:S04]  /*09f0*/  @!P5 MOV R18, R58 ;  /* 0x0000003a0012d202 */ /* 0x000fc80000000f00 */
[----:B------:R-:W5:Y:S01]  /*0a00*/  @!P1 LDC.64 R20, c[0x0][0x3e0] ;  /* 0x0000f800ff149b82 */ /* 0x000f620000000a00 */
[----:B------:R-:W-:Y:S01]  /*0a10*/  @!P5 MOV R19, R61 ;  /* 0x0000003d0013d202 */ /* 0x000fe20000000f00 */
[----:B-1----:R-:W-:Y:S02]  /*0a20*/  @!P5 IMAD R25, R11, R29, R42 ;  /* 0x0000001d0b19d224 */ /* 0x002fe400078e022a */
[----:B0-----:R-:W-:Y:S02]  /*0a30*/  @!P6 IMAD R24, R55, R26, RZ ;  /* 0x0000001a3718e224 */ /* 0x001fe400078e02ff */
[----:B------:R-:W-:Y:S01]  /*0a40*/  @!P5 IMAD.WIDE.U32 R28, R11, R28, R18 ;  /* 0x0000001c0b1cd225 */ /* 0x000fe200078e0012 */
[----:B------:R-:W-:Y:S02]  /*0a50*/  @!P6 MOV R18, R58 ;  /* 0x0000003a0012e202 */ /* 0x000fe40000000f00 */
[----:B------:R-:W-:Y:S01]  /*0a60*/  @!P6 MOV R19, R61 ;  /* 0x0000003d0013e202 */ /* 0x000fe20000000f00 */
[C---:B------:R-:W-:Y:S01]  /*0a70*/  @!P6 IMAD R45, R12.reuse, R27, R24 ;  /* 0x0000001b0c2de224 */ /* 0x040fe200078e0218 */
[----:B------:R-:W-:Y:S01]  /*0a80*/  CS2R R42, SRZ ;  /* 0x00000000002a7805 */ /* 0x000fe2000001ff00 */
[----:B------:R-:W-:-:S03]  /*0a90*/  @!P6 IMAD.WIDE.U32 R26, R12, R26, R18 ;  /* 0x0000001a0c1ae225 */ /* 0x000fc600078e0012 */
[----:B------:R-:W0:Y:S02]  /*0aa0*/  @!P1 LDC.64 R18, c[0x0][0x390] ;  /* 0x0000e400ff129b82 */ /* 0x000e240000000a00 */
[----:B------:R1:W3:Y:S01]  /*0ab0*/  @!P3 LDG.E.64 R42, desc[UR6][R46.64] ;  /* 0x000000062e2ab981 */ /* 0x0002e2000c1e1b00 */
[----:B------:R-:W-:Y:S02]  /*0ac0*/  @!P5 IADD3 R25, PT, PT, R29, R25, RZ ;  /* 0x000000191d19d210 */ /* 0x000fe40007ffe0ff */
[----:B--2---:R-:W-:Y:S02]  /*0ad0*/  @!P5 LEA R24, P2, R28, R16, 0x2 ;  /* 0x000000101c18d211 */ /* 0x004fe400078410ff */
[----:B------:R-:W-:Y:S02]  /*0ae0*/  @!P6 IADD3 R27, PT, PT, R27, R45, RZ ;  /* 0x0000002d1b1be210 */ /* 0x000fe40007ffe0ff */
[----:B-----5:R-:W-:Y:S01]  /*0af0*/  @!P6 LEA R16, P3, R26, R22, 0x2 ;  /* 0x000000161a10e211 */ /* 0x020fe200078610ff */
[----:B------:R-:W-:Y:S01]  /*0b00*/  @!P1 IMAD R22, R57, R20, RZ ;  /* 0x0000001439169224 */ /* 0x000fe200078e02ff */
[----:B------:R-:W-:-:S02]  /*0b10*/  @!P5 LEA.HI.X R25, R28, R17, R25, 0x2, P2 ;  /* 0x000000111c19d211 */ /* 0x000fc400010f1419 */
[----:B------:R-:W-:Y:S02]  /*0b20*/  CS2R R44, SRZ ;  /* 0x00000000002c7805 */ /* 0x000fe4000001ff00 */
[----:B------:R-:W-:Y:S01]  /*0b30*/  @!P6 LEA.HI.X R17, R26, R23, R27, 0x2, P3 ;  /* 0x000000171a11e211 */ /* 0x000fe200018f141b */
[C---:B------:R-:W-:Y:S01]  /*0b40*/  @!P1 IMAD R27, R13.reuse, R21, R22 ;  /* 0x000000150d1b9224 */ /* 0x040fe200078e0216 */
[----:B------:R-:W-:Y:S02]  /*0b50*/  @!P1 MOV R22, R58 ;  /* 0x0000003a00169202 */ /* 0x000fe40000000f00 */
[----:B------:R-:W-:Y:S02]  /*0b60*/  @!P1 MOV R23, R61 ;  /* 0x0000003d00179202 */ /* 0x000fe40000000f00 */
[----:B-1----:R-:W-:Y:S01]  /*0b70*/  CS2R R46, SRZ ;  /* 0x00000000002e7805 */ /* 0x002fe2000001ff00 */
[----:B------:R-:W2:Y:S01]  /*0b80*/  @!P4 LDG.E.64 R44, desc[UR6][R30.64] ;  /* 0x000000061e2cc981 */ /* 0x000ea2000c1e1b00 */
[----:B------:R-:W-:Y:S01]  /*0b90*/  @!P1 IMAD.WIDE.U32 R20, R13, R20, R22 ;  /* 0x000000140d149225 */ /* 0x000fe200078e0016 */
[----:B------:R-:W-:-:S03]  /*0ba0*/  CS2R R48, SRZ ;  /* 0x0000000000307805 */ /* 0x000fc6000001ff00 */
[----:B------:R1:W5:Y:S01]  /*0bb0*/  @!P5 LDG.E.64 R46, desc[UR6][R24.64] ;  /* 0x00000006182ed981 */ /* 0x000362000c1e1b00 */
[----:B------:R-:W-:Y:S02]  /*0bc0*/  @!P1 IADD3 R21, PT, PT, R21, R27, RZ ;  /* 0x0000001b15159210 */ /* 0x000fe40007ffe0ff */
[C---:B0-----:R-:W-:Y:S02]  /*0bd0*/  @!P1 LEA R18, P2, R20.reuse, R18, 0x2 ;  /* 0x0000001214129211 */ /* 0x041fe400078410ff */
[----:B------:R-:W-:Y:S01]  /*0be0*/  CS2R R50, SRZ ;  /* 0x0000000000327805 */ /* 0x000fe2000001ff00 */
[----:B------:R0:W5:Y:S01]  /*0bf0*/  @!P6 LDG.E.64 R48, desc[UR6][R16.64] ;  /* 0x000000061030e981 */ /* 0x000162000c1e1b00 */
[----:B------:R-:W-:-:S05]  /*0c00*/  @!P1 LEA.HI.X R19, R20, R19, R21, 0x2, P2 ;  /* 0x0000001314139211 */ /* 0x000fca00010f1415 */
[----:B------:R3:W5:Y:S01]  /*0c10*/  @!P1 LDG.E.64 R50, desc[UR6][R18.64] ;  /* 0x0000000612329981 */ /* 0x000762000c1e1b00 */
[----:B------:R-:W-:Y:S02]  /*0c20*/  ISETP.NE.AND P3, PT, R4, RZ, PT ;  /* 0x000000ff0400720c */ /* 0x000fe40003f65270 */
[----:B------:R-:W-:Y:S01]  /*0c30*/  ISETP.NE.AND P2, PT, R2, RZ, PT ;  /* 0x000000ff0200720c */ /* 0x000fe20003f45270 */
[----:B----4-:R-:W-:Y:S01]  /*0c40*/  FMUL.FTZ R21, R37, R37 ;  /* 0x0000002525157220 */ /* 0x010fe20000410000 */
[C---:B------:R-:W-:Y:S01]  /*0c50*/  FADD.FTZ R20, R36.reuse, R37 ;  /* 0x0000002524147221 */ /* 0x040fe20000010000 */
[----:B-1----:R-:W-:Y:S02]  /*0c60*/  FMUL.FTZ R25, R39, R39 ;  /* 0x0000002727197220 */ /* 0x002fe40000410000 */
[----:B------:R-:W-:Y:S01]  /*0c70*/  FFMA.FTZ R21, R36, R36, R21 ;  /* 0x0000002424157223 */ /* 0x000fe20000010015 */
[C---:B------:R-:W-:Y:S01]  /*0c80*/  FADD.FTZ R23, R38.reuse, R39 ;  /* 0x0000002726177221 */ /* 0x040fe20000010000 */
[----:B------:R-:W-:Y:S01]  /*0c90*/  FADD.FTZ R20, RZ, R20 ;  /* 0x00000014ff147221 */ /* 0x000fe20000010000 */
[----:B0-----:R-:W-:Y:S01]  /*0ca0*/  FFMA.FTZ R16, R38, R38, R25 ;  /* 0x0000002626107223 */ /* 0x001fe20000010019 */
[----:B------:R-:W-:-:S02]  /*0cb0*/  FADD.FTZ R21, RZ, R21 ;  /* 0x00000015ff157221 */ /* 0x000fc40000010000 */
[----:B------:R-:W-:Y:S02]  /*0cc0*/  FADD.FTZ R20, R20, R23 ;  /* 0x0000001714147221 */ /* 0x000fe40000010000 */
[----:B------:R-:W-:Y:S01]  /*0cd0*/  FADD.FTZ R16, R21, R16 ;  /* 0x0000001015107221 */ /* 0x000fe20000010000 */
[----:B---3--:R-:W-:Y:S01]  /*0ce0*/  FMUL.FTZ R25, R41, R41 ;  /* 0x0000002929197220 */ /* 0x008fe20000410000 */
[----:B------:R-:W-:-:S03]  /*0cf0*/  FADD.FTZ R17, R40, R41 ;  /* 0x0000002928117221 */ /* 0x000fc60000010000 */
[----:B------:R-:W-:Y:S01]  /*0d00*/  FFMA.FTZ R25, R40, R40, R25 ;  /* 0x0000002828197223 */ /* 0x000fe20000010019 */
[----:B------:R-:W-:-:S03]  /*0d10*/  FADD.FTZ R17, R20, R17 ;  /* 0x0000001114117221 */ /* 0x000fc60000010000 */
[----:B------:R-:W-:Y:S01]  /*0d20*/  FADD.FTZ R16, R16, R25 ;  /* 0x0000001910107221 */ /* 0x000fe20000010000 */
[----:B------:R-:W-:Y:S01]  /*0d30*/  FMUL.FTZ R19, R43, R43 ;  /* 0x0000002b2b137220 */ /* 0x000fe20000410000 */
[----:B------:R-:W-:-:S03]  /*0d40*/  FADD.FTZ R18, R42, R43 ;  /* 0x0000002b2a127221 */ /* 0x000fc60000010000 */
[----:B------:R-:W-:Y:S01]  /*0d50*/  FFMA.FTZ R19, R42, R42, R19 ;  /* 0x0000002a2a137223 */ /* 0x000fe20000010013 */
[----:B------:R-:W-:-:S03]  /*0d60*/  FADD.FTZ R17, R17, R18 ;  /* 0x0000001211117221 */ /* 0x000fc60000010000 */
[----:B------:R-:W-:Y:S01]  /*0d70*/  FADD.FTZ R16, R16, R19 ;  /* 0x0000001310107221 */ /* 0x000fe20000010000 */
[----:B--2---:R-:W-:Y:S01]  /*0d80*/  FMUL.FTZ R21, R45, R45 ;  /* 0x0000002d2d157220 */ /* 0x004fe20000410000 */
[----:B------:R-:W-:-:S03]  /*0d90*/  FADD.FTZ R18, R44, R45 ;  /* 0x0000002d2c127221 */ /* 0x000fc60000010000 */
[----:B------:R-:W-:Y:S01]  /*0da0*/  FFMA.FTZ R21, R44, R44, R21 ;  /* 0x0000002c2c157223 */ /* 0x000fe20000010015 */
[----:B-----5:R-:W-:Y:S01]  /*0db0*/  FMUL.FTZ R19, R47, R47 ;  /* 0x0000002f2f137220 */ /* 0x020fe20000410000 */
[----:B------:R-:W-:Y:S01]  /*0dc0*/  FADD.FTZ R17, R17, R18 ;  /* 0x0000001211117221 */ /* 0x000fe20000010000 */
[----:B------:R-:W-:Y:S01]  /*0dd0*/  FADD.FTZ R18, R46, R47 ;  /* 0x0000002f2e127221 */ /* 0x000fe20000010000 */
[----:B------:R-:W-:Y:S01]  /*0de0*/  FADD.FTZ R16, R16, R21 ;  /* 0x0000001510107221 */ /* 0x000fe20000010000 */
[----:B------:R-:W-:Y:S01]  /*0df0*/  FFMA.FTZ R19, R46, R46, R19 ;  /* 0x0000002e2e137223 */ /* 0x000fe20000010013 */
[----:B------:R-:W-:Y:S01]  /*0e00*/  FMUL.FTZ R21, R49, R49 ;  /* 0x0000003131157220 */ /* 0x000fe20000410000 */
[----:B------:R-:W-:Y:S02]  /*0e10*/  FADD.FTZ R17, R17, R18 ;  /* 0x0000001211117221 */ /* 0x000fe40000010000 */
[----:B------:R-:W-:Y:S01]  /*0e20*/  FADD.FTZ R19, R16, R19 ;  /* 0x0000001310137221 */ /* 0x000fe20000010000 */
[C---:B------:R-:W-:Y:S01]  /*0e30*/  FADD.FTZ R18, R48.reuse, R49 ;  /* 0x0000003130127221 */ /* 0x040fe20000010000 */
[----:B------:R-:W-:Y:S01]  /*0e40*/  FFMA.FTZ R20, R48, R48, R21 ;  /* 0x0000003030147223 */ /* 0x000fe20000010015 */
[----:B------:R-:W-:Y:S01]  /*0e50*/  LOP3.LUT R16, R2, 0x3e0, RZ, 0xc0, !PT ;  /* 0x000003e002107812 */ /* 0x000fe200078ec0ff */
[----:B------:R-:W-:Y:S01]  /*0e60*/  FMUL.FTZ R21, R51, R51 ;  /* 0x0000003333157220 */ /* 0x000fe20000410000 */
[----:B------:R-:W-:-:S02]  /*0e70*/  FADD.FTZ R17, R17, R18 ;  /* 0x0000001211117221 */ /* 0x000fc40000010000 */
[----:B------:R-:W-:Y:S01]  /*0e80*/  ISETP.GT.U32.AND P1, PT, R16, 0x168, PT ;  /* 0x000001681000780c */ /* 0x000fe20003f24070 */
[----:B------:R-:W-:Y:S01]  /*0e90*/  FADD.FTZ R18, R50, R51 ;  /* 0x0000003332127221 */ /* 0x000fe20000010000 */
[----:B------:R-:W-:Y:S01]  /*0ea0*/  FADD.FTZ R19, R19, R20 ;  /* 0x0000001413137221 */ /* 0x000fe20000010000 */
[----:B------:R-:W-:Y:S01]  /*0eb0*/  IADD3 R16, PT, PT, -R16, 0x187, RZ ;  /* 0x0000018710107810 */ /* 0x000fe20007ffe1ff */
[----:B------:R-:W-:Y:S01]  /*0ec0*/  FFMA.FTZ R22, R50, R50, R21 ;  /* 0x0000003232167223 */ /* 0x000fe20000010015 */
[----:B------:R-:W-:Y:S02]  /*0ed0*/  FADD.FTZ R20, R17, R18 ;  /* 0x0000001211147221 */ /* 0x000fe40000010000 */
        /* <DEDUP_REMOVED lines=35> */
[----:B------:R-:W-:Y:S01]  /*1110*/  BSSY.RECONVERGENT B0, `(.L_x_3511) ;  /* 0x0000028000007945 */ /* 0x000fe20003800200 */
[----:B0-----:R-:W-:Y:S01]  /*1120*/  @!P1 FADD.FTZ R20, R20, R19 ;  /* 0x0000001314149221 */ /* 0x001fe20000010000 */
[----:B-1----:R-:W-:-:S05]  /*1130*/  @!P1 FADD.FTZ R21, R21, R18 ;  /* 0x0000001215159221 */ /* 0x002fca0000010000 */
        /* <DEDUP_REMOVED lines=37> */
.L_x_3512:
[----:B------:R-:W-:Y:S05]  /*1390*/  BSYNC.RECONVERGENT B0 ;  /* 0x0000000000007941 */ /* 0x000fea0003800200 */
.L_x_3511:
        /* <DEDUP_REMOVED lines=26> */
.L_x_3515:
[----:B0-----:R-:W2:Y:S04]  /*1540*/  LDG.E.STRONG.GPU R18, desc[UR6][R16.64] ;  /* 0x0000000610127981 */ /* 0x001ea8000c1ef900 */
[----:B--2---:R-:W-:Y:S01]  /*1550*/  CCTL.IVALL ;  /* 0x00000000ff00798f */ /* 0x004fe20002000000 */
[----:B------:R-:W-:Y:S05]  /*1560*/  YIELD ;  /* 0x0000000000007946 */ /* 0x000fea0003800000 */
[----:B------:R-:W-:-:S13]  /*1570*/  ISETP.NE.AND P1, PT, R18, R25, PT ;  /* 0x000000191200720c */ /* 0x000fda0003f25270 */
[----:B------:R-:W-:Y:S05]  /*1580*/  @P1 BRA `(.L_x_3515) ;  /* 0xfffffffc00ec1947 */ /* 0x000fea000383ffff */
.L_x_3514:
        /* <DEDUP_REMOVED lines=14> */
.L_x_3517:
        /* <DEDUP_REMOVED lines=62> */
.L_x_3516:
        /* <DEDUP_REMOVED lines=36> */
.L_x_3518:
        /* <DEDUP_REMOVED lines=18> */
.L_x_3519:
        /* <DEDUP_REMOVED lines=9> */
.L_x_3520:
[----:B------:R-:W-:Y:S05]  /*1e40*/  BSYNC.RECONVERGENT B0 ;  /* 0x0000000000007941 */ /* 0x000fea0003800200 */
.L_x_3513:
        /* <DEDUP_REMOVED lines=17> */
[----:B-1----:R-:W-:-:S03]  /*1f60*/  IMAD.WIDE R16, R27, 0x4, R16 ;  /* 0x000000041b107825 */ /* 0x002fc600078e0210 */
[----:B------:R-:W5:Y:S04]  /*1f70*/  LDG.E.64 R22, desc[UR6][R22.64] ;  /* 0x0000000616167981 */ /* 0x000f68000c1e1b00 */
[----:B------:R-:W5:Y:S01]  /*1f80*/  LDG.E.64 R16, desc[UR6][R16.64] ;  /* 0x0000000610107981 */ /* 0x000f62000c1e1b00 */
[----:B--2---:R-:W-:Y:S01]  /*1f90*/  IMAD R25, R3, UR5, R34 ;  /* 0x0000000503197c24 */ /* 0x004fe2000f8e0222 */
[----:B------:R-:W-:Y:S02]  /*1fa0*/  BSSY.RECONVERGENT B0, `(.L_x_3521) ;  /* 0x00001be000007945 */ /* 0x000fe40003800200 */
[----:B------:R-:W0:Y:S01]  /*1fb0*/  LDS.64 R26, [UR4+0x80] ;  /* 0x00008004ff1a7984 */ /* 0x000e220008000a00 */
[----:B------:R-:W1:Y:S01]  /*1fc0*/  LDCU.U8 UR4, c[0x0][0x3fc] ;  /* 0x00007f80ff0477ac */ /* 0x000e620008000000 */
        /* <DEDUP_REMOVED lines=8> */
[----:B------:R-:W-:Y:S01]  /*2050*/  HFMA2 R27, -RZ, RZ, 1.875, 0 ;  /* 0x3f800000ff1b7431 */ /* 0x000fe200000001ff */
[----:B------:R-:W-:-:S04]  /*2060*/  IADD3 R28, PT, PT, R25, 0x8, RZ ;  /* 0x00000008191c7810 */ /* 0x000fc80007ffe0ff */
[----:B------:R-:W-:Y:S01]  /*2070*/  SHF.R.S32.HI R29, RZ, 0x1f, R28 ;  /* 0x0000001fff1d7819 */ /* 0x000fe2000001141c */
        /* <DEDUP_REMOVED lines=13> */
[----:B------:R-:W-:Y:S01]  /*2150*/  FADD.FTZ R36, -R26, R36 ;  /* 0x000000241a247221 */ /* 0x000fe20000010100 */
[----:B------:R-:W-:Y:S01]  /*2160*/  MOV R19, R61 ;  /* 0x0000003d00137202 */ /* 0x000fe20000000f00 */
[----:B------:R-:W0:Y:S02]  /*2170*/  LDCU.64 UR4, c[0x0][0x380] ;  /* 0x00007000ff0477ac */ /* 0x000e240008000a00 */
[----:B-1----:R-:W-:Y:S01]  /*2180*/  FMUL.FTZ R21, R36, R27 ;  /* 0x0000001b24157220 */ /* 0x002fe20000410000 */
[----:B--2---:R-:W-:Y:S02]  /*2190*/  IMAD R20, R20, UR10, RZ ;  /* 0x0000000a14147c24 */ /* 0x004fe4000f8e02ff */
[----:B------:R-:W-:-:S04]  /*21a0*/  IMAD.WIDE.U32 R18, R25, UR10, R18 ;  /* 0x0000000a19127c25 */ /* 0x000fc8000f8e0012 */
[----:B------:R-:W-:Y:S02]  /*21b0*/  IMAD R25, R25, UR11, R20 ;  /* 0x0000000b19197c24 */ /* 0x000fe4000f8e0214 */
[----:B------:R-:W-:Y:S01]  /*21c0*/  FADD.FTZ R20, -R26, R37 ;  /* 0x000000251a147221 */ /* 0x000fe20000010100 */
[----:B0-----:R-:W-:Y:S02]  /*21d0*/  LEA R24, P2, R18, UR4, 0x2 ;  /* 0x0000000412187c11 */ /* 0x001fe4000f8410ff */
[----:B------:R-:W-:Y:S01]  /*21e0*/  IADD3 R25, PT, PT, R19, R25, RZ ;  /* 0x0000001913197210 */ /* 0x000fe20007ffe0ff */
[----:B------:R-:W-:Y:S01]  /*21f0*/  FMUL.FTZ R30, R20, R27 ;  /* 0x0000001b141e7220 */ /* 0x000fe20000410000 */
[----:B-----5:R-:W-:Y:S02]  /*2200*/  FFMA.FTZ R20, R22, R21, R16 ;  /* 0x0000001516147223 */ /* 0x020fe40000010010 */
[----:B------:R-:W-:Y:S01]  /*2210*/  LEA.HI.X R25, R18, UR5, R25, 0x2, P2 ;  /* 0x0000000512197c11 */ /* 0x000fe200090f1419 */
[----:B------:R-:W-:-:S05]  /*2220*/  FFMA.FTZ R21, R23, R30, R17 ;  /* 0x0000001e17157223 */ /* 0x000fca0000010011 */
[----:B------:R2:W-:Y:S02]  /*2230*/  STG.E.64 desc[UR6][R24.64], R20 ;  /* 0x0000001418007986 */ /* 0x0005e4000c101b06 */
.L_x_3524:
[----:B------:R-:W-:Y:S05]  /*2240*/  BSYNC.RECONVERGENT B1 ;  /* 0x0000000000017941 */ /* 0x000fea0003800200 */
.L_x_3523:
[----:B------:R-:W-:Y:S04]  /*2250*/  BSSY.RECONVERGENT B1, `(.L_x_3525) ;  /* 0x0000013000017945 */ /* 0x000fe80003800200 */
[----:B------:R-:W-:Y:S05]  /*2260*/  @P3 BRA `(.L_x_3526) ;  /* 0x0000000000443947 */ /* 0x000fea0003800000 */
[----:B------:R-:W3:Y:S01]  /*2270*/  LDCU.64 UR4, c[0x0][0x3e0] ;  /* 0x00007c00ff0477ac */ /* 0x000ee20008000a00 */
[----:B0-----:R-:W-:Y:S01]  /*2280*/  MOV R18, R58 ;  /* 0x0000003a00127202 */ /* 0x001fe20000000f00 */
[C---:B------:R-:W-:Y:S01]  /*2290*/  FADD.FTZ R38, -R26.reuse, R38 ;  /* 0x000000261a267221 */ /* 0x040fe20000010100 */
[----:B------:R-:W-:Y:S01]  /*22a0*/  MOV R19, R61 ;  /* 0x0000003d00137202 */ /* 0x000fe20000000f00 */
[----:B------:R-:W0:Y:S01]  /*22b0*/  LDCU.64 UR10, c[0x0][0x380] ;  /* 0x00007000ff0a77ac */ /* 0x000e220008000a00 */
[----:B--2---:R-:W-:Y:S01]  /*22c0*/  FADD.FTZ R20, -R26, R39 ;  /* 0x000000271a147221 */ /* 0x004fe20000010100 */
[----:B-1----:R-:W-:Y:S01]  /*22d0*/  FMUL.FTZ R21, R38, R27 ;  /* 0x0000001b26157220 */ /* 0x002fe20000410000 */
[----:B---3--:R-:W-:Y:S02]  /*22e0*/  IMAD R29, R29, UR4, RZ ;  /* 0x000000041d1d7c24 */ /* 0x008fe4000f8e02ff */
[----:B------:R-:W-:-:S04]  /*22f0*/  IMAD.WIDE.U32 R18, R28, UR4, R18 ;  /* 0x000000041c127c25 */ /* 0x000fc8000f8e0012 */
[----:B------:R-:W-:Y:S01]  /*2300*/  IMAD R29, R28, UR5, R29 ;  /* 0x000000051c1d7c24 */ /* 0x000fe2000f8e021d */
[----:B0-----:R-:W-:Y:S01]  /*2310*/  LEA R24, P2, R18, UR10, 0x2 ;  /* 0x0000000a12187c11 */ /* 0x001fe2000f8410ff */
[----:B------:R-:W-:Y:S01]  /*2320*/  FMUL.FTZ R28, R20, R27 ;  /* 0x0000001b141c7220 */ /* 0x000fe20000410000 */
[----:B-----5:R-:W-:Y:S02]  /*2330*/  FFMA.FTZ R20, R22, R21, R16 ;  /* 0x0000001516147223 */ /* 0x020fe40000010010 */
[----:B------:R-:W-:Y:S01]  /*2340*/  IADD3 R29, PT, PT, R19, R29, RZ ;  /* 0x0000001d131d7210 */ /* 0x000fe20007ffe0ff */
[----:B------:R-:W-:-:S03]  /*2350*/  FFMA.FTZ R21, R23, R28, R17 ;  /* 0x0000001c17157223 */ /* 0x000fc60000010011 */
[----:B------:R-:W-:-:S05]  /*2360*/  LEA.HI.X R25, R18, UR11, R29, 0x2, P2 ;  /* 0x0000000b12197c11 */ /* 0x000fca00090f141d */
[----:B------:R3:W-:Y:S02]  /*2370*/  STG.E.64 desc[UR6][R24.64], R20 ;  /* 0x0000001418007986 */ /* 0x0007e4000c101b06 */
.L_x_3526:
[----:B------:R-:W-:Y:S05]  /*2380*/  BSYNC.RECONVERGENT B1 ;  /* 0x0000000000017941 */ /* 0x000fea0003800200 */
.L_x_3525:
        /* <DEDUP_REMOVED lines=13> */
[----:B0-----:R-:W-:Y:S01]  /*2460*/  MOV R18, R58 ;  /* 0x0000003a00127202 */ /* 0x001fe20000000f00 */
[----:B------:R-:W-:Y:S01]  /*2470*/  FADD.FTZ R40, -R26, R40 ;  /* 0x000000281a287221 */ /* 0x000fe20000010100 */
[----:B------:R-:W-:Y:S01]  /*2480*/  MOV R19, R61 ;  /* 0x0000003d00137202 */ /* 0x000fe20000000f00 */
[----:B------:R-:W0:Y:S02]  /*2490*/  LDCU.64 UR10, c[0x0][0x380] ;  /* 0x00007000ff0a77ac */ /* 0x000e240008000a00 */
[----:B-123--:R-:W-:Y:S01]  /*24a0*/  FMUL.FTZ R21, R40, R27 ;  /* 0x0000001b28157220 */ /* 0x00efe20000410000 */
[----:B----4-:R-:W-:Y:S02]  /*24b0*/  IMAD R20, R15, UR4, RZ ;  /* 0x000000040f147c24 */ /* 0x010fe4000f8e02ff */
        /* <DEDUP_REMOVED lines=10> */
.L_x_3528:
[----:B------:R-:W-:Y:S05]  /*2560*/  BSYNC.RECONVERGENT B1 ;  /* 0x0000000000017941 */ /* 0x000fea0003800200 */
.L_x_3527:
[----:B------:R-:W-:Y:S04]  /*2570*/  BSSY.RECONVERGENT B1, `(.L_x_3529) ;  /* 0x0000013000017945 */ /* 0x000fe80003800200 */
[----:B------:R-:W-:Y:S05]  /*2580*/  @P1 BRA `(.L_x_3530) ;  /* 0x0000000000441947 */ /* 0x000fea0003800000 */
[----:B------:R-:W1:Y:S01]  /*2590*/  LDCU.64 UR4, c[0x0][0x3e0] ;  /* 0x00007c00ff0477ac */ /* 0x000e620008000a00 */
[----:B0-----:R-:W-:Y:S01]  /*25a0*/  MOV R18, R58 ;  /* 0x0000003a00127202 */ /* 0x001fe20000000f00 */
[C---:B------:R-:W-:Y:S01]  /*25b0*/  FADD.FTZ R42, -R26.reuse, R42 ;  /* 0x0000002a1a2a7221 */ /* 0x040fe20000010100 */
[----:B------:R-:W-:Y:S01]  /*25c0*/  MOV R19, R61 ;  /* 0x0000003d00137202 */ /* 0x000fe20000000f00 */
[----:B------:R-:W0:Y:S01]  /*25d0*/  LDCU.64 UR10, c[0x0][0x380] ;  /* 0x00007000ff0a77ac */ /* 0x000e220008000a00 */
[----:B--234-:R-:W-:Y:S01]  /*25e0*/  FADD.FTZ R24, -R26, R43 ;  /* 0x0000002b1a187221 */ /* 0x01cfe20000010100 */
[----:B-1----:R-:W-:-:S03]  /*25f0*/  FMUL.FTZ R21, R42, R27 ;  /* 0x0000001b2a157220 */ /* 0x002fc60000410000 */
[----:B------:R-:W-:Y:S01]  /*2600*/  FMUL.FTZ R28, R24, R27 ;  /* 0x0000001b181c7220 */ /* 0x000fe20000410000 */
[----:B-----5:R-:W-:Y:S01]  /*2610*/  FFMA.FTZ R24, R22, R21, R16 ;  /* 0x0000001516187223 */ /* 0x020fe20000010010 */
[----:B------:R-:W-:Y:S02]  /*2620*/  IMAD R20, R33, UR4, RZ ;  /* 0x0000000421147c24 */ /* 0x000fe4000f8e02ff */
[----:B------:R-:W-:-:S04]  /*2630*/  IMAD.WIDE.U32 R18, R9, UR4, R18 ;  /* 0x0000000409127c25 */ /* 0x000fc8000f8e0012 */
[----:B------:R-:W-:Y:S01]  /*2640*/  IMAD R25, R9, UR5, R20 ;  /* 0x0000000509197c24 */ /* 0x000fe2000f8e0214 */
[----:B0-----:R-:W-:-:S04]  /*2650*/  LEA R20, P1, R18, UR10, 0x2 ;  /* 0x0000000a12147c11 */ /* 0x001fc8000f8210ff */
[----:B------:R-:W-:-:S04]  /*2660*/  IADD3 R25, PT, PT, R19, R25, RZ ;  /* 0x0000001913197210 */ /* 0x000fc80007ffe0ff */
[----:B------:R-:W-:Y:S01]  /*2670*/  LEA.HI.X R21, R18, UR11, R25, 0x2, P1 ;  /* 0x0000000b12157c11 */ /* 0x000fe200088f1419 */
[----:B------:R-:W-:-:S05]  /*2680*/  FFMA.FTZ R25, R23, R28, R17 ;  /* 0x0000001c17197223 */ /* 0x000fca0000010011 */
[----:B------:R0:W-:Y:S02]  /*2690*/  STG.E.64 desc[UR6][R20.64], R24 ;  /* 0x0000001814007986 */ /* 0x0001e4000c101b06 */
.L_x_3530:
[----:B------:R-:W-:Y:S05]  /*26a0*/  BSYNC.RECONVERGENT B1 ;  /* 0x0000000000017941 */ /* 0x000fea0003800200 */
.L_x_3529:
[----:B------:R-:W-:Y:S04]  /*26b0*/  BSSY.RECONVERGENT B1, `(.L_x_3531) ;  /* 0x0000013000017945 */ /* 0x000fe80003800200 */
[----:B------:R-:W-:Y:S05]  /*26c0*/  @P6 BRA `(.L_x_3532) ;  /* 0x0000000000446947 */ /* 0x000fea0003800000 */
[----:B------:R-:W1:Y:S01]  /*26d0*/  LDCU.64 UR4, c[0x0][0x3e0] ;  /* 0x00007c00ff0477ac */ /* 0x000e620008000a00 */
[----:B0-----:R-:W-:Y:S01]  /*26e0*/  MOV R18, R58 ;  /* 0x0000003a00127202 */ /* 0x001fe20000000f00 */
[C---:B------:R-:W-:Y:S01]  /*26f0*/  FADD.FTZ R44, -R26.reuse, R44 ;  /* 0x0000002c1a2c7221 */ /* 0x040fe20000010100 */
[----:B------:R-:W-:Y:S01]  /*2700*/  MOV R19, R61 ;  /* 0x0000003d00137202 */ /* 0x000fe20000000f00 */
[----:B------:R-:W0:Y:S01]  /*2710*/  LDCU.64 UR10, c[0x0][0x380] ;  /* 0x00007000ff0a77ac */ /* 0x000e220008000a00 */
[----:B--234-:R-:W-:-:S04]  /*2720*/  FADD.FTZ R24, -R26, R45 ;  /* 0x0000002d1a187221 */ /* 0x01cfc80000010100 */
[----:B-1----:R-:W-:Y:S01]  /*2730*/  FMUL.FTZ R28, R24, R27 ;  /* 0x0000001b181c7220 */ /* 0x002fe20000410000 */
[----:B------:R-:W-:Y:S02]  /*2740*/  IMAD R21, R35, UR4, RZ ;  /* 0x0000000423157c24 */ /* 0x000fe4000f8e02ff */
[----:B------:R-:W-:-:S04]  /*2750*/  IMAD.WIDE.U32 R18, R10, UR4, R18 ;  /* 0x000000040a127c25 */ /* 0x000fc8000f8e0012 */
[----:B------:R-:W-:Y:S02]  /*2760*/  IMAD R25, R10, UR5, R21 ;  /* 0x000000050a197c24 */ /* 0x000fe4000f8e0215 */
[----:B------:R-:W-:Y:S01]  /*2770*/  FMUL.FTZ R21, R44, R27 ;  /* 0x0000001b2c157220 */ /* 0x000fe20000410000 */
[----:B0-----:R-:W-:Y:S02]  /*2780*/  LEA R20, P1, R18, UR10, 0x2 ;  /* 0x0000000a12147c11 */ /* 0x001fe4000f8210ff */
[----:B------:R-:W-:Y:S01]  /*2790*/  IADD3 R25, PT, PT, R19, R25, RZ ;  /* 0x0000001913197210 */ /* 0x000fe20007ffe0ff */
[----:B-----5:R-:W-:-:S03]  /*27a0*/  FFMA.FTZ R24, R22, R21, R16 ;  /* 0x0000001516187223 */ /* 0x020fc60000010010 */
[----:B------:R-:W-:Y:S01]  /*27b0*/  LEA.HI.X R21, R18, UR11, R25, 0x2, P1 ;  /* 0x0000000b12157c11 */ /* 0x000fe200088f1419 */
[----:B------:R-:W-:-:S05]  /*27c0*/  FFMA.FTZ R25, R23, R28, R17 ;  /* 0x0000001c17197223 */ /* 0x000fca0000010011 */
[----:B------:R0:W-:Y:S02]  /*27d0*/  STG.E.64 desc[UR6][R20.64], R24 ;  /* 0x0000001814007986 */ /* 0x0001e4000c101b06 */
.L_x_3532:
[----:B------:R-:W-:Y:S05]  /*27e0*/  BSYNC.RECONVERGENT B1 ;  /* 0x0000000000017941 */ /* 0x000fea0003800200 */
.L_x_3531:
        /* <DEDUP_REMOVED lines=16> */
[----:B------:R-:W-:-:S04]  /*28f0*/  IADD3 R25, PT, PT, R19, R25, RZ ;  /* 0x0000001913197210 */ /* 0x000fc80007ffe0ff */
[----:B------:R-:W-:-:S05]  /*2900*/  LEA.HI.X R21, R18, UR11, R25, 0x2, P1 ;  /* 0x0000000b12157c11 */ /* 0x000fca00088f1419 */
[----:B------:R0:W-:Y:S02]  /*2910*/  STG.E.64 desc[UR6][R20.64], R28 ;  /* 0x0000001c14007986 */ /* 0x0001e4000c101b06 */
.L_x_3534:
[----:B------:R-:W-:Y:S05]  /*2920*/  BSYNC.RECONVERGENT B1 ;  /* 0x0000000000017941 */ /* 0x000fea0003800200 */
.L_x_3533:
        /* <DEDUP_REMOVED lines=8> */
[----:B-1----:R-:W-:-:S04]  /*29b0*/  FMUL.FTZ R24, R24, R27 ;  /* 0x0000001b18187220 */ /* 0x002fc80000410000 */
[----:B-----5:R-:W-:Y:S01]  /*29c0*/  FFMA.FTZ R29, R23, R24, R17 ;  /* 0x00000018171d7223 */ /* 0x020fe20000010011 */
[----:B------:R-:W-:Y:S02]  /*29d0*/  IMAD R21, R55, UR4, RZ ;  /* 0x0000000437157c24 */ /* 0x000fe4000f8e02ff */
[----:B------:R-:W-:-:S04]  /*29e0*/  IMAD.WIDE.U32 R18, R12, UR4, R18 ;  /* 0x000000040c127c25 */ /* 0x000fc8000f8e0012 */
[----:B------:R-:W-:Y:S02]  /*29f0*/  IMAD R25, R12, UR5, R21 ;  /* 0x000000050c197c24 */ /* 0x000fe4000f8e0215 */
[----:B------:R-:W-:Y:S01]  /*2a00*/  FMUL.FTZ R21, R48, R27 ;  /* 0x0000001b30157220 */ /* 0x000fe20000410000 */
[----:B0-----:R-:W-:Y:S02]  /*2a10*/  LEA R20, P1, R18, UR10, 0x2 ;  /* 0x0000000a12147c11 */ /* 0x001fe4000f8210ff */
[----:B------:R-:W-:Y:S01]  /*2a20*/  IADD3 R25, PT, PT, R19, R25, RZ ;  /* 0x0000001913197210 */ /* 0x000fe20007ffe0ff */
[----:B------:R-:W-:-:S03]  /*2a30*/  FFMA.FTZ R28, R22, R21, R16 ;  /* 0x00000015161c7223 */ /* 0x000fc60000010010 */
[----:B------:R-:W-:-:S05]  /*2a40*/  LEA.HI.X R21, R18, UR11, R25, 0x2, P1 ;  /* 0x0000000b12157c11 */ /* 0x000fca00088f1419 */
[----:B------:R0:W-:Y:S02]  /*2a50*/  STG.E.64 desc[UR6][R20.64], R28 ;  /* 0x0000001c14007986 */ /* 0x0001e4000c101b06 */
.L_x_3536:
[----:B------:R-:W-:Y:S05]  /*2a60*/  BSYNC.RECONVERGENT B1 ;  /* 0x0000000000017941 */ /* 0x000fea0003800200 */
.L_x_3535:
[----:B------:R-:W-:Y:S05]  /*2a70*/  @P4 BRA `(.L_x_3537) ;  /* 0x0000001000404947 */ /* 0x000fea0003800000 */
[----:B------:R-:W1:Y:S01]  /*2a80*/  LDCU.64 UR4, c[0x0][0x3e0] ;  /* 0x00007c00ff0477ac */ /* 0x000e620008000a00 */
[----:B0-----:R-:W-:Y:S01]  /*2a90*/  MOV R18, R58 ;  /* 0x0000003a00127202 */ /* 0x001fe20000000f00 */
[C---:B------:R-:W-:Y:S01]  /*2aa0*/  FADD.FTZ R50, -R26.reuse, R50 ;  /* 0x000000321a327221 */ /* 0x040fe20000010100 */
[----:B------:R-:W-:Y:S01]  /*2ab0*/  MOV R19, R61 ;  /* 0x0000003d00137202 */ /* 0x000fe20000000f00 */
[----:B------:R-:W0:Y:S01]  /*2ac0*/  LDCU.64 UR8, c[0x0][0x380] ;  /* 0x00007000ff0877ac */ /* 0x000e220008000a00 */
[----:B------:R-:W-:Y:S01]  /*2ad0*/  FADD.FTZ R26, -R26, R51 ;  /* 0x000000331a1a7221 */ /* 0x000fe20000010100 */
[----:B-1234-:R-:W-:-:S03]  /*2ae0*/  FMUL.FTZ R21, R50, R27 ;  /* 0x0000001b32157220 */ /* 0x01efc60000410000 */
        /* <DEDUP_REMOVED lines=9> */
[----:B------:R0:W-:Y:S01]  /*2b80*/  STG.E.64 desc[UR6][R20.64], R16 ;  /* 0x0000001014007986 */ /* 0x0001e2000c101b06 */
[----:B------:R-:W-:Y:S05]  /*2b90*/  BRA `(.L_x_3537) ;  /* 0x0000000c00f87947 */ /* 0x000fea0003800000 */
.L_x_3522:
        /* <DEDUP_REMOVED lines=9> */
[C---:B0-----:R-:W-:Y:S01]  /*2c30*/  FADD.FTZ R18, -R26.reuse, R37 ;  /* 0x000000251a127221 */ /* 0x041fe20000010100 */
[----:B------:R-:W-:Y:S01]  /*2c40*/  FADD.FTZ R36, -R26, R36 ;  /* 0x000000241a247221 */ /* 0x000fe20000010100 */
        /* <DEDUP_REMOVED lines=12> */
[----:B------:R-:W0:Y:S03]  /*2d10*/  MUFU.EX2 R18, R18 ;  /* 0x0000001200127308 */ /* 0x000e260000000800 */
        /* <DEDUP_REMOVED lines=11> */
[----:B------:R2:W-:Y:S02]  /*2dd0*/  STG.E.64 desc[UR6][R18.64], R20 ;  /* 0x0000001412007986 */ /* 0x0005e4000c101b06 */
.L_x_3539:
[----:B------:R-:W-:Y:S05]  /*2de0*/  BSYNC.RECONVERGENT B1 ;  /* 0x0000000000017941 */ /* 0x000fea0003800200 */
.L_x_3538:
[----:B------:R-:W-:Y:S04]  /*2df0*/  BSSY.RECONVERGENT B1, `(.L_x_3540) ;  /* 0x000001d000017945 */ /* 0x000fe80003800200 */
[----:B------:R-:W-:Y:S05]  /*2e00*/  @P3 BRA `(.L_x_3541) ;  /* 0x00000000006c3947 */ /* 0x000fea0003800000 */
[C---:B------:R-:W-:Y:S01]  /*2e10*/  FADD.FTZ R38, -R26.reuse, R38 ;  /* 0x000000261a267221 */ /* 0x040fe20000010100 */
[----:B0-2---:R-:W-:Y:S01]  /*2e20*/  FADD.FTZ R18, -R26, R39 ;  /* 0x000000271a127221 */ /* 0x005fe20000010100 */
        /* <DEDUP_REMOVED lines=16> */
[C---:B-1----:R-:W-:Y:S02]  /*2f30*/  LEA R18, P2, R20.reuse, UR10, 0x2 ;  /* 0x0000000a14127c11 */ /* 0x042fe4000f8410ff */
[----:B------:R-:W-:Y:S01]  /*2f40*/  IADD3 R29, PT, PT, R21, R29, RZ ;  /* 0x0000001d151d7210 */ /* 0x000fe20007ffe0ff */
[----:B0-----:R-:W-:Y:S02]  /*2f50*/  FADD.FTZ R25, R19, 1 ;  /* 0x3f80000013197421 */ /* 0x001fe40000010000 */
[----:B------:R-:W0:Y:S01]  /*2f60*/  MUFU.RCP R24, R24 ;  /* 0x0000001800187308 */ /* 0x000e220000001000 */
[----:B------:R-:W-:-:S07]  /*2f70*/  LEA.HI.X R19, R20, UR11, R29, 0x2, P2 ;  /* 0x0000000b14137c11 */ /* 0x000fce00090f141d */
[----:B------:R-:W1:Y:S01]  /*2f80*/  MUFU.RCP R25, R25 ;  /* 0x0000001900197308 */ /* 0x000e620000001000 */
[----:B0-----:R-:W-:Y:S01]  /*2f90*/  FMUL.FTZ R20, R31, R24 ;  /* 0x000000181f147220 */ /* 0x001fe20000410000 */
[----:B-1----:R-:W-:-:S05]  /*2fa0*/  FMUL.FTZ R21, R30, R25 ;  /* 0x000000191e157220 */ /* 0x002fca0000410000 */
[----:B------:R3:W-:Y:S02]  /*2fb0*/  STG.E.64 desc[UR6][R18.64], R20 ;  /* 0x0000001412007986 */ /* 0x0007e4000c101b06 */
.L_x_3541:
[----:B------:R-:W-:Y:S05]  /*2fc0*/  BSYNC.RECONVERGENT B1 ;  /* 0x0000000000017941 */ /* 0x000fea0003800200 */
.L_x_3540:
        /* <DEDUP_REMOVED lines=12> */
[C---:B------:R-:W-:Y:S01]  /*3090*/  FADD.FTZ R40, -R26.reuse, R40 ;  /* 0x000000281a287221 */ /* 0x040fe20000010100 */
[----:B0-23--:R-:W-:Y:S01]  /*30a0*/  FADD.FTZ R18, -R26, R41 ;  /* 0x000000291a127221 */ /* 0x00dfe20000010100 */
        /* <DEDUP_REMOVED lines=25> */
.L_x_3543:
[----:B------:R-:W-:Y:S05]  /*3240*/  BSYNC.RECONVERGENT B1 ;  /* 0x0000000000017941 */ /* 0x000fea0003800200 */
.L_x_3542:
[----:B------:R-:W-:Y:S04]  /*3250*/  BSSY.RECONVERGENT B1, `(.L_x_3544) ;  /* 0x000001d000017945 */ /* 0x000fe80003800200 */
[----:B------:R-:W-:Y:S05]  /*3260*/  @P1 BRA `(.L_x_3545) ;  /* 0x00000000006c1947 */ /* 0x000fea0003800000 */
[C---:B------:R-:W-:Y:S01]  /*3270*/  FADD.FTZ R42, -R26.reuse, R42 ;  /* 0x0000002a1a2a7221 */ /* 0x040fe20000010100 */
[----:B0-234-:R-:W-:Y:S01]  /*3280*/  FADD.FTZ R18, -R26, R43 ;  /* 0x0000002b1a127221 */ /* 0x01dfe20000010100 */
        /* <DEDUP_REMOVED lines=25> */
.L_x_3545:
[----:B------:R-:W-:Y:S05]  /*3420*/  BSYNC.RECONVERGENT B1 ;  /* 0x0000000000017941 */ /* 0x000fea0003800200 */
.L_x_3544:
        /* <DEDUP_REMOVED lines=29> */
.L_x_3547:
[----:B------:R-:W-:Y:S05]  /*3600*/  BSYNC.RECONVERGENT B1 ;  /* 0x0000000000017941 */ /* 0x000fea0003800200 */
.L_x_3546:
        /* <DEDUP_REMOVED lines=29> */
.L_x_3549:
[----:B------:R-:W-:Y:S05]  /*37e0*/  BSYNC.RECONVERGENT B1 ;  /* 0x0000000000017941 */ /* 0x000fea0003800200 */
.L_x_3548:
        /* <DEDUP_REMOVED lines=29> */
.L_x_3551:
[----:B------:R-:W-:Y:S05]  /*39c0*/  BSYNC.RECONVERGENT B1 ;  /* 0x0000000000017941 */ /* 0x000fea0003800200 */
.L_x_3550:
[----:B------:R-:W-:Y:S05]  /*39d0*/  @P4 BRA `(.L_x_3537) ;  /* 0x0000000000684947 */ /* 0x000fea0003800000 */
[C---:B------:R-:W-:Y:S01]  /*39e0*/  FADD.FTZ R50, -R26.reuse, R50 ;  /* 0x000000321a327221 */ /* 0x040fe20000010100 */
[----:B------:R-:W-:Y:S01]  /*39f0*/  FADD.FTZ R26, -R26, R51 ;  /* 0x000000331a1a7221 */ /* 0x000fe20000010100 */
[----:B------:R-:W0:Y:S01]  /*3a00*/  LDCU.64 UR4, c[0x0][0x3e0] ;  /* 0x00007c00ff0477ac */ /* 0x000e220008000a00 */
[----:B------:R-:W-:Y:S01]  /*3a10*/  MOV R59, R61 ;  /* 0x0000003d003b7202 */ /* 0x000fe20000000f00 */
[-C--:B01234-:R-:W-:Y:S01]  /*3a20*/  FMUL.FTZ R19, R50, R27.reuse ;  /* 0x0000001b32137220 */ /* 0x09ffe20000410000 */
[----:B------:R-:W-:Y:S01]  /*3a30*/  FMUL.FTZ R26, R26, R27 ;  /* 0x0000001b1a1a7220 */ /* 0x000fe20000410000 */
[----:B------:R-:W0:Y:S02]  /*3a40*/  LDCU.64 UR8, c[0x0][0x380] ;  /* 0x00007000ff0877ac */ /* 0x000e240008000a00 */
        /* <DEDUP_REMOVED lines=10> */
[C---:B0-----:R-:W-:Y:S02]  /*3af0*/  LEA R16, P1, R58.reuse, UR8, 0x2 ;  /* 0x000000083a107c11 */ /* 0x041fe4000f8210ff */
[----:B------:R-:W-:Y:S01]  /*3b00*/  IADD3 R23, PT, PT, R59, R23, RZ ;  /* 0x000000173b177210 */ /* 0x000fe20007ffe0ff */
[----:B--2---:R-:W-:Y:S02]  /*3b10*/  FADD.FTZ R20, R17, 1 ;  /* 0x3f80000011147421 */ /* 0x004fe40000010000 */
[----:B------:R-:W0:Y:S01]  /*3b20*/  MUFU.RCP R18, R18 ;  /* 0x0000001200127308 */ /* 0x000e220000001000 */
[----:B------:R-:W-:-:S07]  /*3b30*/  LEA.HI.X R17, R58, UR9, R23, 0x2, P1 ;  /* 0x000000093a117c11 */ /* 0x000fce00088f1417 */
[----:B------:R-:W1:Y:S01]  /*3b40*/  MUFU.RCP R19, R20 ;  /* 0x0000001400137308 */ /* 0x000e620000001000 */
[----:B0-----:R-:W-:Y:S01]  /*3b50*/  FMUL.FTZ R18, R21, R18 ;  /* 0x0000001215127220 */ /* 0x001fe20000410000 */
[----:B-1----:R-:W-:-:S05]  /*3b60*/  FMUL.FTZ R19, R26, R19 ;  /* 0x000000131a137220 */ /* 0x002fca0000410000 */
[----:B------:R0:W-:Y:S02]  /*3b70*/  STG.E.64 desc[UR6][R16.64], R18 ;  /* 0x0000001210007986 */ /* 0x0001e4000c101b06 */
.L_x_3537:
[----:B------:R-:W-:Y:S05]  /*3b80*/  BSYNC.RECONVERGENT B0 ;  /* 0x0000000000007941 */ /* 0x000fea0003800200 */
.L_x_3521:
        /* <DEDUP_REMOVED lines=8> */
.L_x_3553:
        /* <DEDUP_REMOVED lines=15> */
.L_x_4796:


//--------------------- .text._Z35group_norm_nhwc_fwd_one_pass_kernelI11Fp32IOFp32WLi128ELi98ELi392EEv26Group_norm_nhwc_fwd_params --------------------------
	.section	.text._Z35group_norm_nhwc_fwd_one_pass_kernelI11Fp32IOFp32WLi128ELi98ELi392EEv26Group_norm_nhwc_fwd_params,"ax",@progbits
	.align	128
        .global         _Z35group_norm_nhwc_fwd_one_pass_kernelI11Fp32IOFp32WLi128ELi98ELi392EEv26Group_norm_nhwc_fwd_params
        .type           _Z35group_norm_nhwc_fwd_one_pass_kernelI11Fp32IOFp32WLi128ELi98ELi392EEv26Group_norm_nhwc_fwd_params,@function
        .size           _Z35group_norm_nhwc_fwd_one_pass_kernelI11Fp32IOFp32WLi128ELi98ELi392EEv26Group_norm_nhwc_fwd_params,(.L_x_4797 - _Z35group_norm_nhwc_fwd_one_pass_kernelI11Fp32IOFp32WLi128ELi98ELi392EEv26Group_norm_nhwc_fwd_params)
        .other          _Z35group_norm_nhwc_fwd_one_pass_kernelI11Fp32IOFp32WLi128ELi98ELi392EEv26Group_norm_nhwc_fwd_params,@"STO_CUDA_ENTRY STV_DEFAULT"
_Z35group_norm_nhwc_fwd_one_pass_kernelI11Fp32IOFp32WLi128ELi98ELi392EEv26Group_norm_nhwc_fwd_params:
.text._Z35group_norm_nhwc_fwd_one_pass_kernelI11Fp32IOFp32WLi128ELi98ELi392EEv26Group_norm_nhwc_fwd_params:
        /* <DEDUP_REMOVED lines=14> */
[----:B------:R-:W1:Y:S03]  /*00e0*/  S2R R94, SR_LANEID ;  /* 0x00000000005e7919 */ /* 0x000e660000000000 */
[----:B------:R-:W2:Y:S01]  /*00f0*/  LDC R54, c[0x0][0x370] ;  /* 0x0000dc00ff367b82 */ /* 0x000ea20000000800 */
[----:B----4-:R-:W-:-:S02]  /*0100*/  ISETP.NE.U32.AND P1, PT, RZ, UR6, PT ;  /* 0x00000006ff007c0c */ /* 0x010fc4000bf25070 */
[C---:B0-----:R-:W-:Y:S02]  /*0110*/  LOP3.LUT R0, R98.reuse, 0xffff, RZ, 0xc0, !PT ;  /* 0x0000ffff62007812 */ /* 0x041fe400078ec0ff */
[----:B---3--:R-:W-:-:S03]  /*0120*/  LOP3.LUT P0, RZ, R98, R95, RZ, 0xfc, !PT ;  /* 0x0000005f62ff7212 */ /* 0x008fc6000780fcff */
[----:B------:R-:W-:Y:S01]  /*0130*/  IMAD R0, R0, 0x53a, RZ ;  /* 0x0000053a00007824 */ /* 0x000fe200078e02ff */
[----:B------:R-:W-:Y:S01]  /*0140*/  ISETP.NE.AND.EX P0, PT, RZ, UR7, !P0, P1 ;  /* 0x00000007ff007c0c */ /* 0x000fe2000c705310 */
[----:B------:R-:W0:Y:S03]  /*0150*/  LDCU.64 UR6, c[0x0][0x358] ;  /* 0x00006b00ff0677ac */ /* 0x000e260008000a00 */
[----:B------:R-:W-:-:S05]  /*0160*/  SHF.R.U32.HI R0, RZ, 0x10, R0 ;  /* 0x00000010ff007819 */ /* 0x000fca0000011600 */
[----:B-1----:R-:W-:Y:S01]  /*0170*/  IMAD R93, R95, UR4, R0 ;  /* 0x000000045f5d7c24 */ /* 0x002fe2000f8e0200 */
[----:B------:R-:W-:-:S04]  /*0180*/  PRMT R0, R0, 0x9910, RZ ;  /* 0x0000991000007816 */ /* 0x000fc800000000ff */
[C---:B------:R-:W-:Y:S01]  /*0190*/  IADD3 R52, PT, PT, R93.reuse, 0x8, RZ ;  /* 0x000000085d347810 */ /* 0x040fe20007ffe0ff */
        /* <DEDUP_REMOVED lines=34> */
[----:B0-2---:R-:W-:-:S07]  /*03c0*/  SHF.L.U32 R2, R2, 0x1, RZ ;  /* 0x0000000102027819 */ /* 0x005fce00000006ff */
.L_x_3627:
[----:B0----5:R-:W0:Y:S01]  /*03d0*/  LDC R36, c[0x0][0x3f8] ;  /* 0x0000fe00ff247b82 */ /* 0x021e220000000800 */
[----:B------:R-:W1:Y:S01]  /*03e0*/  LDCU.64 UR4, c[0x0][0x3e8] ;  /* 0x00007d00ff0477ac */ /* 0x000e620008000a00 */
[----:B------:R-:W-:Y:S02]  /*03f0*/  LOP3.LUT R101, R2, 0xffff, RZ, 0xc0, !PT ;  /* 0x0000ffff02657812 */ /* 0x000fe400078ec0ff */
[----:B------:R-:W-:Y:S01]  /*0400*/  CS2R R56, SRZ ;  /* 0x0000000000387805 */ /* 0x000fe2000001ff00 */
[----:B--2---:R-:W2:Y:S01]  /*0410*/  LDCU.64 UR8, c[0x0][0x3f0] ;  /* 0x00007e00ff0877ac */ /* 0x004ea20008000a00 */
[----:B-1----:R-:W-:Y:S02]  /*0420*/  ISETP.GE.U32.AND P4, PT, R52, UR4, PT ;  /* 0x0000000434007c0c */ /* 0x002fe4000bf86070 */
[----:B------:R-:W-:Y:S02]  /*0430*/  ISETP.GE.U32.AND P6, PT, R26, UR4, PT ;  /* 0x000000041a007c0c */ /* 0x000fe4000bfc6070 */
[----:B------:R-:W-:-:S02]  /*0440*/  ISETP.GE.AND.EX P4, PT, R31, UR5, PT, P4 ;  /* 0x000000051f007c0c */ /* 0x000fc4000bf86340 */
[----:B0--34-:R-:W-:Y:S02]  /*0450*/  IABS R35, R36 ;  /* 0x0000002400237213 */ /* 0x019fe40000000000 */
        /* <DEDUP_REMOVED lines=30> */
[----:B------:R-:W-:Y:S01]  /*0640*/  SHF.R.S32.HI R32, RZ, 0x1f, R33 ;  /* 0x0000001fff207819 */ /* 0x000fe20000011421 */
[----:B------:R-:W0:Y:S01]  /*0650*/  @!P1 LDC.64 R38, c[0x0][0x3e0] ;  /* 0x0000f800ff269b82 */ /* 0x000e220000000a00 */
[----:B------:R-:W-:-:S03]  /*0660*/  IMAD R0, R36, R0, R55 ;  /* 0x0000000024007224 */ /* 0x000fc600078e0237 */
[----:B--2---:R-:W-:Y:S02]  /*0670*/  IMAD R32, R32, UR8, RZ ;  /* 0x0000000820207c24 */ /* 0x004fe4000f8e02ff */
[----:B------:R-:W-:Y:S02]  /*0680*/  IMAD R0, R0, 0x62, RZ ;  /* 0x0000006200007824 */ /* 0x000fe400078e02ff */
[----:B------:R-:W2:Y:S01]  /*0690*/  @!P1 LDC.64 R36, c[0x0][0x390] ;  /* 0x0000e400ff249b82 */ /* 0x000ea20000000a00 */
[----:B------:R-:W-:Y:S02]  /*06a0*/  IMAD R103, R33, UR9, R32 ;  /* 0x0000000921677c24 */ /* 0x000fe4000f8e0220 */
[----:B------:R-:W-:-:S04]  /*06b0*/  IADD3 R100, P2, PT, R0, R101, RZ ;  /* 0x0000006500647210 */ /* 0x000fc80007f5e0ff */
[----:B------:R-:W-:Y:S01]  /*06c0*/  LEA.HI.X.SX32 R101, R0, RZ, 0x1, P2 ;  /* 0x000000ff00657211 */ /* 0x000fe200010f0eff */
[----:B------:R-:W4:Y:S01]  /*06d0*/  @!P3 LDC.64 R34, c[0x0][0x3e0] ;  /* 0x0000f800ff22bb82 */ /* 0x000f220000000a00 */
[----:B------:R-:W-:Y:S01]  /*06e0*/  ISETP.GE.U32.AND P2, PT, R28, UR4, PT ;  /* 0x000000041c007c0c */ /* 0x000fe2000bf46070 */
[----:B------:R-:W-:-:S03]  /*06f0*/  IMAD.WIDE.U32 R100, R33, UR8, R100 ;  /* 0x0000000821647c25 */ /* 0x000fc6000f8e0064 */
[----:B------:R-:W-:Y:S01]  /*0700*/  ISETP.GE.AND.EX P2, PT, R27, UR5, PT, P2 ;  /* 0x000000051b007c0c */ /* 0x000fe2000bf46320 */
[----:B0-----:R-:W-:Y:S01]  /*0710*/  @!P1 IMAD R32, R53, R38, RZ ;  /* 0x0000002635209224 */ /* 0x001fe200078e02ff */
[----:B------:R-:W-:Y:S02]  /*0720*/  IADD3 R103, PT, PT, R101, R103, RZ ;  /* 0x0000006765677210 */ /* 0x000fe40007ffe0ff */
[-C--:B------:R-:W-:Y:S01]  /*0730*/  @!P1 MOV R102, R100.reuse ;  /* 0x0000006400669202 */ /* 0x080fe20000000f00 */
[C---:B------:R-:W-:Y:S01]  /*0740*/  @!P1 IMAD R39, R93.reuse, R39, R32 ;  /* 0x000000275d279224 */ /* 0x040fe200078e0220 */
[----:B------:R-:W-:Y:S02]  /*0750*/  @!P4 MOV R42, R100 ;  /* 0x00000064002ac202 */ /* 0x000fe40000000f00 */
[----:B------:R-:W-:Y:S01]  /*0760*/  @!P4 MOV R43, R103 ;  /* 0x00000067002bc202 */ /* 0x000fe20000000f00 */
[----:B------:R-:W-:-:S04]  /*0770*/  @!P1 IMAD.WIDE.U32 R32, R93, R38, R102 ;  /* 0x000000265d209225 */ /* 0x000fc800078e0066 */
[-C--:B-1----:R-:W-:Y:S01]  /*0780*/  @!P4 IMAD R38, R31, R44.reuse, RZ ;  /* 0x0000002c1f26c224 */ /* 0x082fe200078e02ff */
[----:B------:R-:W-:Y:S01]  /*0790*/  @!P1 IADD3 R33, PT, PT, R33, R39, RZ ;  /* 0x0000002721219210 */ /* 0x000fe20007ffe0ff */
[----:B------:R-:W-:Y:S01]  /*07a0*/  @!P4 IMAD.WIDE.U32 R42, R52, R44, R42 ;  /* 0x0000002c342ac225 */ /* 0x000fe200078e002a */
[----:B--2---:R-:W-:-:S03]  /*07b0*/  @!P1 LEA R36, P5, R32, R36, 0x2 ;  /* 0x0000002420249211 */ /* 0x004fc600078a10ff */
[----:B------:R-:W-:Y:S01]  /*07c0*/  @!P4 IMAD R45, R52, R45, R38 ;  /* 0x0000002d342dc224 */ /* 0x000fe200078e0226 */
[----:B------:R-:W-:Y:S01]  /*07d0*/  @!P1 LEA.HI.X R37, R32, R37, R33, 0x2, P5 ;  /* 0x0000002520259211 */ /* 0x000fe200028f1421 */
[----:B------:R-:W0:Y:S01]  /*07e0*/  @!P3 LDC.64 R38, c[0x0][0x390] ;  /* 0x0000e400ff26bb82 */ /* 0x000e220000000a00 */
[----:B----4-:R-:W-:Y:S01]  /*07f0*/  @!P3 IMAD R44, R29, R34, RZ ;  /* 0x000000221d2cb224 */ /* 0x010fe200078e02ff */
[----:B---3--:R-:W-:Y:S02]  /*0800*/  @!P4 LEA R40, P5, R42, R40, 0x2 ;  /* 0x000000282a28c211 */ /* 0x008fe400078a10ff */
[----:B------:R-:W-:Y:S01]  /*0810*/  @!P4 IADD3 R43, PT, PT, R43, R45, RZ ;  /* 0x0000002d2b2bc210 */ /* 0x000fe20007ffe0ff */
[----:B------:R-:W-:Y:S01]  /*0820*/  @!P3 IMAD R47, R30, R35, R44 ;  /* 0x000000231e2fb224 */ /* 0x000fe200078e022c */
[----:B------:R-:W-:Y:S02]  /*0830*/  @!P3 MOV R44, R100 ;  /* 0x00000064002cb202 */ /* 0x000fe40000000f00 */
[----:B------:R-:W-:Y:S01]  /*0840*/  CS2R R58, SRZ ;  /* 0x00000000003a7805 */ /* 0x000fe2000001ff00 */
[----:B------:R-:W1:Y:S01]  /*0850*/  @!P2 LDC.64 R32, c[0x0][0x3e0] ;  /* 0x0000f800ff20ab82 */ /* 0x000e620000000a00 */
[----:B------:R-:W-:Y:S01]  /*0860*/  @!P3 MOV R45, R103 ;  /* 0x00000067002db202 */ /* 0x000fe20000000f00 */
[----:B------:R0:W2:Y:S01]  /*0870*/  @!P1 LDG.E.64 R56, desc[UR6][R36.64] ;  /* 0x0000000624389981 */ /* 0x0000a2000c1e1b00 */
[----:B------:R-:W-:Y:S01]  /*0880*/  @!P4 LEA.HI.X R41, R42, R41, R43, 0x2, P5 ;  /* 0x000000292a29c211 */ /* 0x000fe200028f142b */
[----:B------:R-:W-:-:S04]  /*0890*/  @!P3 IMAD.WIDE.U32 R44, R30, R34, R44 ;  /* 0x000000221e2cb225 */ /* 0x000fc800078e002c */
[----:B------:R-:W3:Y:S01]  /*08a0*/  @!P2 LDC.64 R42, c[0x0][0x390] ;  /* 0x0000e400ff2aab82 */ /* 0x000ee20000000a00 */
[----:B------:R-:W-:Y:S01]  /*08b0*/  ISETP.GE.U32.AND P5, PT, R24, UR4, PT ;  /* 0x0000000418007c0c */ /* 0x000fe2000bfa6070 */
[----:B------:R4:W5:Y:S01]  /*08c0*/  @!P4 LDG.E.64 R58, desc[UR6][R40.64] ;  /* 0x00000006283ac981 */ /* 0x000962000c1e1b00 */
[----:B------:R-:W-:-:S05]  /*08d0*/  ISETP.GE.U32.AND P1, PT, R22, UR4, PT ;  /* 0x0000000416007c0c */ /* 0x000fca000bf26070 */
[----:B------:R-:W3:Y:S01]  /*08e0*/  @!P6 LDC.64 R34, c[0x0][0x3e0] ;  /* 0x0000f800ff22eb82 */ /* 0x000ee20000000a00 */
[----:B------:R-:W-:Y:S02]  /*08f0*/  ISETP.GE.AND.EX P4, PT, R23, UR5, PT, P5 ;  /* 0x0000000517007c0c */ /* 0x000fe4000bf86350 */
[----:B------:R-:W-:Y:S02]  /*0900*/  ISETP.GE.AND.EX P1, PT, R21, UR5, PT, P1 ;  /* 0x0000000515007c0c */ /* 0x000fe4000bf26310 */
[----:B------:R-:W-:Y:S02]  /*0910*/  @!P3 IADD3 R45, PT, PT, R45, R47, RZ ;  /* 0x0000002f2d2db210 */ /* 0x000fe40007ffe0ff */
[C---:B0-----:R-:W-:Y:S01]  /*0920*/  @!P3 LEA R36, P5, R44.reuse, R38, 0x2 ;  /* 0x000000262c24b211 */ /* 0x041fe200078a10ff */
[----:B-1----:R-:W-:Y:S01]  /*0930*/  @!P2 IMAD R38, R27, R32, RZ ;  /* 0x000000201b26a224 */ /* 0x002fe200078e02ff */
[----:B----4-:R-:W0:Y:S02]  /*0940*/  @!P6 LDC.64 R40, c[0x0][0x390] ;  /* 0x0000e400ff28eb82 */ /* 0x010e240000000a00 */
[----:B------:R-:W-:-:S02]  /*0950*/  @!P3 LEA.HI.X R37, R44, R39, R45, 0x2, P5 ;  /* 0x000000272c25b211 */ /* 0x000fc400028f142d */
[----:B------:R-:W-:Y:S02]  /*0960*/  @!P2 MOV R44, R100 ;  /* 0x00000064002ca202 */ /* 0x000fe40000000f00 */
[----:B------:R-:W-:Y:S01]  /*0970*/  @!P2 MOV R45, R103 ;  /* 0x00000067002da202 */ /* 0x000fe20000000f00 */
[C---:B------:R-:W-:Y:S01]  /*0980*/  @!P2 IMAD R47, R28.reuse, R33, R38 ;  /* 0x000000211c2fa224 */ /* 0x040fe200078e0226 */
[----:B------:R-:W-:Y:S01]  /*0990*/  CS2R R60, SRZ ;  /* 0x00000000003c7805 */ /* 0x000fe2000001ff00 */
[----:B------:R-:W1:Y:S01]  /*09a0*/  @!P4 LDC.64 R38, c[0x0][0x3e0] ;  /* 0x0000f800ff26cb82 */ /* 0x000e620000000a00 */
[----:B------:R-:W-:-:S04]  /*09b0*/  @!P2 IMAD.WIDE.U32 R44, R28, R32, R44 ;  /* 0x000000201c2ca225 */ /* 0x000fc800078e002c */
[----:B------:R-:W4:Y:S03]  /*09c0*/  @!P3 LDG.E.64 R60, desc[UR6][R36.64] ;  /* 0x00000006243cb981 */ /* 0x000f26000c1e1b00 */
[----:B------:R-:W1:Y:S01]  /*09d0*/  @!P1 LDC.64 R32, c[0x0][0x3e0] ;  /* 0x0000f800ff209b82 */ /* 0x000e620000000a00 */
[----:B------:R-:W-:Y:S02]  /*09e0*/  @!P2 IADD3 R45, PT, PT, R45, R47, RZ ;  /* 0x0000002f2d2da210 */ /* 0x000fe40007ffe0ff */
[----:B---3--:R-:W-:Y:S01]  /*09f0*/  @!P2 LEA R48, P5, R44, R42, 0x2 ;  /* 0x0000002a2c30a211 */ /* 0x008fe200078a10ff */
[----:B------:R-:W-:Y:S01]  /*0a00*/  @!P6 IMAD R42, R25, R34, RZ ;  /* 0x00000022192ae224 */ /* 0x000fe200078e02ff */
[----:B------:R-:W-:Y:S02]  /*0a10*/  ISETP.GE.U32.AND P3, PT, R20, UR4, PT ;  /* 0x0000000414007c0c */ /* 0x000fe4000bf66070 */
[----:B------:R-:W-:Y:S01]  /*0a20*/  @!P2 LEA.HI.X R49, R44, R43, R45, 0x2, P5 ;  /* 0x0000002b2c31a211 */ /* 0x000fe200028f142d */
[----:B------:R-:W-:Y:S01]  /*0a30*/  @!P6 IMAD R47, R26, R35, R42 ;  /* 0x000000231a2fe224 */ /* 0x000fe200078e022a */
[----:B------:R-:W-:-:S02]  /*0a40*/  @!P6 MOV R44, R100 ;  /* 0x00000064002ce202 */ /* 0x000fc40000000f00 */
[----:B------:R-:W-:Y:S02]  /*0a50*/  CS2R R62, SRZ ;  /* 0x00000000003e7805 */ /* 0x000fe4000001ff00 */
[----:B------:R-:W-:Y:S01]  /*0a60*/  @!P6 MOV R45, R103 ;  /* 0x00000067002de202 */ /* 0x000fe20000000f00 */
[----:B------:R-:W3:Y:S01]  /*0a70*/  @!P4 LDC.64 R42, c[0x0][0x390] ;  /* 0x0000e400ff2acb82 */ /* 0x000ee20000000a00 */
[----:B------:R-:W-:Y:S02]  /*0a80*/  ISETP.GE.AND.EX P3, PT, R19, UR5, PT, P3 ;  /* 0x0000000513007c0c */ /* 0x000fe4000bf66330 */
[----:B------:R-:W-:Y:S01]  /*0a90*/  ISETP.GE.U32.AND P5, PT, R18, UR4, PT ;  /* 0x0000000412007c0c */ /* 0x000fe2000bfa6070 */
[----:B------:R-:W-:Y:S01]  /*0aa0*/  @!P6 IMAD.WIDE.U32 R44, R26, R34, R44 ;  /* 0x000000221a2ce225 */ /* 0x000fe200078e002c */
[----:B------:R1:W4:Y:S02]  /*0ab0*/  @!P2 LDG.E.64 R62, desc[UR6][R48.64] ;  /* 0x00000006303ea981 */ /* 0x000324000c1e1b00 */
[----:B------:R-:W-:-:S02]  /*0ac0*/  ISETP.GE.AND.EX P2, PT, R17, UR5, PT, P5 ;  /* 0x0000000511007c0c */ /* 0x000fc4000bf46350 */
[----:B------:R-:W-:Y:S02]  /*0ad0*/  CS2R R64, SRZ ;  /* 0x0000000000407805 */ /* 0x000fe4000001ff00 */
[----:B------:R-:W-:Y:S01]  /*0ae0*/  @!P6 IADD3 R45, PT, PT, R45, R47, RZ ;  /* 0x0000002f2d2de210 */ /* 0x000fe20007ffe0ff */
[----:B------:R-:W3:Y:S01]  /*0af0*/  @!P1 LDC.64 R34, c[0x0][0x390] ;  /* 0x0000e400ff229b82 */ /* 0x000ee20000000a00 */
[----:B0-----:R-:W-:Y:S01]  /*0b00*/  @!P6 LEA R46, P5, R44, R40, 0x2 ;  /* 0x000000282c2ee211 */ /* 0x001fe200078a10ff */
[----:B-1----:R-:W-:-:S03]  /*0b10*/  @!P4 IMAD R40, R23, R38, RZ ;  /* 0x000000261728c224 */ /* 0x002fc600078e02ff */
[----:B------:R-:W-:Y:S01]  /*0b20*/  @!P6 LEA.HI.X R47, R44, R41, R45, 0x2, P5 ;  /* 0x000000292c2fe211 */ /* 0x000fe200028f142d */
[----:B------:R-:W-:Y:S01]  /*0b30*/  @!P1 IMAD R41, R21, R32, RZ ;  /* 0x0000002015299224 */ /* 0x000fe200078e02ff */
[-C--:B------:R-:W-:Y:S01]  /*0b40*/  @!P4 MOV R48, R100.reuse ;  /* 0x000000640030c202 */ /* 0x080fe20000000f00 */
[----:B------:R-:W0:Y:S01]  /*0b50*/  @!P3 LDC.64 R36, c[0x0][0x3e0] ;  /* 0x0000f800ff24bb82 */ /* 0x000e220000000a00 */
[----:B------:R-:W-:Y:S01]  /*0b60*/  @!P4 MOV R49, R103 ;  /* 0x000000670031c202 */ /* 0x000fe20000000f00 */
[----:B------:R-:W-:Y:S01]  /*0b70*/  @!P4 IMAD R45, R24, R39, R40 ;  /* 0x00000027182dc224 */ /* 0x000fe200078e0228 */
[----:B------:R-:W-:Y:S01]  /*0b80*/  @!P1 MOV R40, R100 ;  /* 0x0000006400289202 */ /* 0x000fe20000000f00 */
[----:B------:R-:W-:Y:S01]  /*0b90*/  @!P1 IMAD R51, R22, R33, R41 ;  /* 0x0000002116339224 */ /* 0x000fe200078e0229 */
[----:B------:R-:W-:Y:S01]  /*0ba0*/  @!P1 MOV R41, R103 ;  /* 0x0000006700299202 */ /* 0x000fe20000000f00 */
[----:B------:R-:W-:Y:S01]  /*0bb0*/  @!P4 IMAD.WIDE.U32 R48, R24, R38, R48 ;  /* 0x000000261830c225 */ /* 0x000fe200078e0030 */
[----:B------:R1:W4:Y:S01]  /*0bc0*/  @!P6 LDG.E.64 R64, desc[UR6][R46.64] ;  /* 0x000000062e40e981 */ /* 0x000322000c1e1b00 */
[----:B------:R-:W1:Y:S02]  /*0bd0*/  @!P2 LDC.64 R38, c[0x0][0x3e0] ;  /* 0x0000f800ff26ab82 */ /* 0x000e640000000a00 */
[----:B------:R-:W-:Y:S01]  /*0be0*/  @!P1 IMAD.WIDE.U32 R32, R22, R32, R40 ;  /* 0x0000002016209225 */ /* 0x000fe200078e0028 */
[----:B------:R-:W-:-:S02]  /*0bf0*/  @!P4 IADD3 R45, PT, PT, R49, R45, RZ ;  /* 0x0000002d312dc210 */ /* 0x000fc40007ffe0ff */
[----:B---3--:R-:W-:-:S03]  /*0c00*/  @!P4 LEA R44, P6, R48, R42, 0x2 ;  /* 0x0000002a302cc211 */ /* 0x008fc600078c10ff */
[----:B------:R-:W3:Y:S01]  /*0c10*/  @!P3 LDC.64 R40, c[0x0][0x390] ;  /* 0x0000e400ff28bb82 */ /* 0x000ee20000000a00 */
[----:B------:R-:W-:Y:S02]  /*0c20*/  @!P4 LEA.HI.X R45, R48, R43, R45, 0x2, P6 ;  /* 0x0000002b302dc211 */ /* 0x000fe400030f142d */
[----:B------:R-:W-:-:S05]  /*0c30*/  ISETP.GE.U32.AND P5, PT, R16, UR4, PT ;  /* 0x0000000410007c0c */ /* 0x000fca000bfa6070 */
[----:B------:R-:W3:Y:S01]  /*0c40*/  @!P2 LDC.64 R42, c[0x0][0x390] ;  /* 0x0000e400ff2aab82 */ /* 0x000ee20000000a00 */
[----:B------:R-:W-:Y:S02]  /*0c50*/  ISETP.GE.AND.EX P5, PT, R15, UR5, PT, P5 ;  /* 0x000000050f007c0c */ /* 0x000fe4000bfa6350 */
[----:B------:R-:W-:Y:S01]  /*0c60*/  CS2R R66, SRZ ;  /* 0x0000000000427805 */ /* 0x000fe2000001ff00 */
[----:B0-----:R-:W-:Y:S01]  /*0c70*/  @!P3 IMAD R48, R19, R36, RZ ;  /* 0x000000241330b224 */ /* 0x001fe200078e02ff */
[----:B-1----:R-:W-:Y:S02]  /*0c80*/  @!P3 MOV R46, R100 ;  /* 0x00000064002eb202 */ /* 0x002fe40000000f00 */
[----:B------:R-:W-:Y:S01]  /*0c90*/  @!P3 MOV R47, R103 ;  /* 0x00000067002fb202 */ /* 0x000fe20000000f00 */
[----:B------:R-:W-:Y:S01]  /*0ca0*/  @!P3 IMAD R49, R20, R37, R48 ;  /* 0x000000251431b224 */ /* 0x000fe200078e0230 */
[----:B------:R-:W-:Y:S01]  /*0cb0*/  @!P1 IADD3 R33, PT, PT, R33, R51, RZ ;  /* 0x0000003321219210 */ /* 0x000fe20007ffe0ff */
[----:B------:R0:W4:Y:S01]  /*0cc0*/  @!P4 LDG.E.64 R66, desc[UR6][R44.64] ;  /* 0x000000062c42c981 */ /* 0x000122000c1e1b00 */
[----:B------:R-:W-:Y:S01]  /*0cd0*/  @!P1 LEA R34, P6, R32, R34, 0x2 ;  /* 0x0000002220229211 */ /* 0x000fe200078c10ff */
[----:B------:R-:W-:Y:S01]  /*0ce0*/  @!P3 IMAD.WIDE.U32 R36, R20, R36, R46 ;  /* 0x000000241424b225 */ /* 0x000fe200078e002e */
[----:B------:R-:W-:-:S03]  /*0cf0*/  ISETP.GE.U32.AND P4, PT, R14, UR4, PT ;  /* 0x000000040e007c0c */ /* 0x000fc6000bf86070 */
[----:B------:R-:W-:Y:S01]  /*0d00*/  @!P2 IMAD R46, R17, R38, RZ ;  /* 0x00000026112ea224 */ /* 0x000fe200078e02ff */
[----:B0-----:R-:W-:Y:S02]  /*0d10*/  @!P2 MOV R44, R100 ;  /* 0x00000064002ca202 */ /* 0x001fe40000000f00 */
[----:B------:R-:W-:Y:S01]  /*0d20*/  @!P2 MOV R45, R103 ;  /* 0x00000067002da202 */ /* 0x000fe20000000f00 */
[----:B------:R-:W-:Y:S01]  /*0d30*/  @!P2 IMAD R47, R18, R39, R46 ;  /* 0x00000027122fa224 */ /* 0x000fe200078e022e */
[----:B------:R-:W-:Y:S02]  /*0d40*/  @!P1 LEA.HI.X R35, R32, R35, R33, 0x2, P6 ;  /* 0x0000002320239211 */ /* 0x000fe400030f1421 */
[----:B------:R-:W0:Y:S01]  /*0d50*/  @!P5 LDC.64 R32, c[0x0][0x3e0] ;  /* 0x0000f800ff20db82 */ /* 0x000e220000000a00 */
[----:B------:R-:W-:Y:S01]  /*0d60*/  @!P2 IMAD.WIDE.U32 R38, R18, R38, R44 ;  /* 0x000000261226a225 */ /* 0x000fe200078e002c */
[----:B------:R-:W-:Y:S02]  /*0d70*/  @!P3 IADD3 R37, PT, PT, R37, R49, RZ ;  /* 0x000000312525b210 */ /* 0x000fe40007ffe0ff */
[----:B---3--:R-:W-:-:S02]  /*0d80*/  @!P3 LEA R40, P6, R36, R40, 0x2 ;  /* 0x000000282428b211 */ /* 0x008fc400078c10ff */
[----:B------:R-:W-:Y:S02]  /*0d90*/  ISETP.GE.AND.EX P4, PT, R13, UR5, PT, P4 ;  /* 0x000000050d007c0c */ /* 0x000fe4000bf86340 */
[----:B------:R-:W-:Y:S02]  /*0da0*/  @!P3 LEA.HI.X R41, R36, R41, R37, 0x2, P6 ;  /* 0x000000292429b211 */ /* 0x000fe400030f1425 */
[----:B------:R-:W-:Y:S02]  /*0db0*/  @!P2 IADD3 R36, PT, PT, R39, R47, RZ ;  /* 0x0000002f2724a210 */ /* 0x000fe40007ffe0ff */
[C---:B------:R-:W-:Y:S02]  /*0dc0*/  @!P2 LEA R42, P6, R38.reuse, R42, 0x2 ;  /* 0x0000002a262aa211 */ /* 0x040fe400078c10ff */
[----:B------:R-:W-:Y:S02]  /*0dd0*/  CS2R R68, SRZ ;  /* 0x0000000000447805 */ /* 0x000fe4000001ff00 */
[----:B------:R-:W-:-:S02]  /*0de0*/  @!P2 LEA.HI.X R43, R38, R43, R36, 0x2, P6 ;  /* 0x0000002b262ba211 */ /* 0x000fc400030f1424 */
[----:B------:R-:W1:Y:S01]  /*0df0*/  @!P5 LDC.64 R38, c[0x0][0x390] ;  /* 0x0000e400ff26db82 */ /* 0x000e620000000a00 */
[----:B------:R-:W-:Y:S01]  /*0e00*/  CS2R R70, SRZ ;  /* 0x0000000000467805 */ /* 0x000fe2000001ff00 */
[----:B------:R3:W4:Y:S01]  /*0e10*/  @!P1 LDG.E.64 R68, desc[UR6][R34.64] ;  /* 0x0000000622449981 */ /* 0x000722000c1e1b00 */
[----:B------:R-:W-:-:S04]  /*0e20*/  ISETP.GE.U32.AND P1, PT, R12, UR4, PT ;  /* 0x000000040c007c0c */ /* 0x000fc8000bf26070 */
[----:B------:R-:W4:Y:S01]  /*0e30*/  @!P3 LDG.E.64 R70, desc[UR6][R40.64] ;  /* 0x000000062846b981 */ /* 0x000f22000c1e1b00 */
[----:B------:R-:W1:Y:S01]  /*0e40*/  @!P4 LDC.64 R36, c[0x0][0x3e0] ;  /* 0x0000f800ff24cb82 */ /* 0x000e620000000a00 */
[----:B------:R-:W-:Y:S01]  /*0e50*/  ISETP.GE.AND.EX P3, PT, R11, UR5, PT, P1 ;  /* 0x000000050b007c0c */ /* 0x000fe2000bf66310 */
[----:B0-----:R-:W-:Y:S01]  /*0e60*/  @!P5 IMAD R44, R15, R32, RZ ;  /* 0x000000200f2cd224 */ /* 0x001fe200078e02ff */
[----:B---3--:R-:W-:Y:S02]  /*0e70*/  @!P5 MOV R34, R100 ;  /* 0x000000640022d202 */ /* 0x008fe40000000f00 */
[----:B------:R-:W-:Y:S02]  /*0e80*/  @!P5 MOV R35, R103 ;  /* 0x000000670023d202 */ /* 0x000fe40000000f00 */
[----:B------:R-:W-:Y:S02]  /*0e90*/  CS2R R72, SRZ ;  /* 0x0000000000487805 */ /* 0x000fe4000001ff00 */
[----:B------:R-:W-:Y:S01]  /*0ea0*/  ISETP.GE.U32.AND P1, PT, R10, UR4, PT ;  /* 0x000000040a007c0c */ /* 0x000fe2000bf26070 */
[C---:B------:R-:W-:Y:S01]  /*0eb0*/  @!P5 IMAD R45, R16.reuse, R33, R44 ;  /* 0x00000021102dd224 */ /* 0x040fe200078e022c */
[----:B------:R-:W0:Y:S01]  /*0ec0*/  @!P4 LDC.64 R50, c[0x0][0x390] ;  /* 0x0000e400ff32cb82 */ /* 0x000e220000000a00 */
[----:B------:R-:W-:Y:S01]  /*0ed0*/  @!P5 IMAD.WIDE.U32 R32, R16, R32, R34 ;  /* 0x000000201020d225 */ /* 0x000fe200078e0022 */
[----:B------:R-:W-:Y:S01]  /*0ee0*/  ISETP.GE.AND.EX P1, PT, R9, UR5, PT, P1 ;  /* 0x0000000509007c0c */ /* 0x000fe2000bf26310 */
[----:B------:R3:W4:Y:S01]  /*0ef0*/  @!P2 LDG.E.64 R72, desc[UR6][R42.64] ;  /* 0x000000062a48a981 */ /* 0x000722000c1e1b00 */
[----:B------:R-:W-:-:S02]  /*0f00*/  ISETP.GE.U32.AND P2, PT, R8, UR4, PT ;  /* 0x0000000408007c0c */ /* 0x000fc4000bf46070 */
[----:B------:R-:W-:Y:S02]  /*0f10*/  @!P5 IADD3 R33, PT, PT, R33, R45, RZ ;  /* 0x0000002d2121d210 */ /* 0x000fe40007ffe0ff */
[C---:B-1----:R-:W-:Y:S01]  /*0f20*/  @!P5 LEA R38, P6, R32.reuse, R38, 0x2 ;  /* 0x000000262026d211 */ /* 0x042fe200078c10ff */
[----:B------:R-:W1:Y:S01]  /*0f30*/  @!P3 LDC.64 R48, c[0x0][0x3e0] ;  /* 0x0000f800ff30bb82 */ /* 0x000e620000000a00 */
[----:B------:R-:W-:Y:S02]  /*0f40*/  ISETP.GE.AND.EX P2, PT, R7, UR5, PT, P2 ;  /* 0x0000000507007c0c */ /* 0x000fe4000bf46320 */
[----:B------:R-:W-:Y:S01]  /*0f50*/  @!P5 LEA.HI.X R39, R32, R39, R33, 0x2, P6 ;  /* 0x000000272027d211 */ /* 0x000fe200030f1421 */
[----:B------:R-:W-:Y:S01]  /*0f60*/  @!P4 IMAD R34, R13, R36, RZ ;  /* 0x000000240d22c224 */ /* 0x000fe200078e02ff */
[----:B------:R-:W-:Y:S02]  /*0f70*/  @!P4 MOV R32, R100 ;  /* 0x000000640020c202 */ /* 0x000fe40000000f00 */
[----:B------:R-:W-:-:S02]  /*0f80*/  @!P4 MOV R33, R103 ;  /* 0x000000670021c202 */ /* 0x000fc40000000f00 */
[----:B------:R-:W-:Y:S01]  /*0f90*/  CS2R R74, SRZ ;  /* 0x00000000004a7805 */ /* 0x000fe2000001ff00 */
[C---:B------:R-:W-:Y:S01]  /*0fa0*/  @!P4 IMAD R35, R14.reuse, R37, R34 ;  /* 0x000000250e23c224 */ /* 0x040fe200078e0222 */
[----:B---3--:R-:W3:Y:S01]  /*0fb0*/  @!P1 LDC.64 R42, c[0x0][0x3e0] ;  /* 0x0000f800ff2a9b82 */ /* 0x008ee20000000a00 */
[----:B------:R-:W-:-:S03]  /*0fc0*/  @!P4 IMAD.WIDE.U32 R36, R14, R36, R32 ;  /* 0x000000240e24c225 */ /* 0x000fc600078e0020 */
[----:B------:R3:W4:Y:S01]  /*0fd0*/  @!P5 LDG.E.64 R74, desc[UR6][R38.64] ;  /* 0x00000006264ad981 */ /* 0x000722000c1e1b00 */
[----:B------:R-:W-:Y:S02]  /*0fe0*/  ISETP.GE.U32.AND P5, PT, R6, UR4, PT ;  /* 0x0000000406007c0c */ /* 0x000fe4000bfa6070 */
[----:B------:R-:W-:Y:S01]  /*0ff0*/  @!P4 IADD3 R32, PT, PT, R37, R35, RZ ;  /* 0x000000232520c210 */ /* 0x000fe20007ffe0ff */
[----:B------:R-:W2:Y:S01]  /*1000*/  @!P3 LDC.64 R44, c[0x0][0x390] ;  /* 0x0000e400ff2cbb82 */ /* 0x000ea20000000a00 */
[----:B------:R-:W-:Y:S02]  /*1010*/  ISETP.GE.AND.EX P5, PT, R5, UR5, PT, P5 ;  /* 0x0000000505007c0c */ /* 0x000fe4000bfa6350 */
[----:B0-----:R-:W-:-:S05]  /*1020*/  @!P4 LEA R50, P6, R36, R50, 0x2 ;  /* 0x000000322432c211 */ /* 0x001fca00078c10ff */
[----:B------:R-:W0:Y:S01]  /*1030*/  @!P2 LDC.64 R34, c[0x0][0x3e0] ;  /* 0x0000f800ff22ab82 */ /* 0x000e220000000a00 */
[----:B------:R-:W-:Y:S01]  /*1040*/  @!P4 LEA.HI.X R51, R36, R51, R32, 0x2, P6 ;  /* 0x000000332433c211 */ /* 0x000fe200030f1420 */
[----:B-1----:R-:W-:Y:S01]  /*1050*/  @!P3 IMAD R36, R11, R48, RZ ;  /* 0x000000300b24b224 */ /* 0x002fe200078e02ff */
[----:B------:R-:W-:-:S03]  /*1060*/  @!P3 MOV R37, R103 ;  /* 0x000000670025b202 */ /* 0x000fc60000000f00 */
[----:B------:R-:W-:Y:S02]  /*1070*/  @!P3 IMAD R47, R12, R49, R36 ;  /* 0x000000310c2fb224 */ /* 0x000fe400078e0224 */
[----:B------:R-:W1:Y:S01]  /*1080*/  @!P1 LDC.64 R32, c[0x0][0x390] ;  /* 0x0000e400ff209b82 */ /* 0x000e620000000a00 */
[----:B------:R-:W-:Y:S02]  /*1090*/  @!P3 MOV R36, R100 ;  /* 0x000000640024b202 */ /* 0x000fe40000000f00 */
[----:B------:R-:W-:Y:S02]  /*10a0*/  CS2R R76, SRZ ;  /* 0x00000000004c7805 */ /* 0x000fe4000001ff00 */
[----:B------:R-:W-:Y:S01]  /*10b0*/  ISETP.GE.U32.AND P6, PT, R4, UR4, PT ;  /* 0x0000000404007c0c */ /* 0x000fe2000bfc6070 */
[----:B---3--:R-:W-:Y:S02]  /*10c0*/  @!P1 IMAD R46, R9, R42, RZ ;  /* 0x0000002a092e9224 */ /* 0x008fe400078e02ff */
[----:B------:R-:W3:Y:S01]  /*10d0*/  @!P5 LDC.64 R38, c[0x0][0x3e0] ;  /* 0x0000f800ff26db82 */ /* 0x000ee20000000a00 */
[----:B------:R-:W-:Y:S01]  /*10e0*/  @!P3 IMAD.WIDE.U32 R48, R12, R48, R36 ;  /* 0x000000300c30b225 */ /* 0x000fe200078e0024 */
[----:B------:R-:W-:Y:S01]  /*10f0*/  ISETP.GE.AND.EX P6, PT, R3, UR5, PT, P6 ;  /* 0x0000000503007c0c */ /* 0x000fe2000bfc6360 */
[----:B------:R5:W4:Y:S05]  /*1100*/  @!P4 LDG.E.64 R76, desc[UR6][R50.64] ;  /* 0x00000006324cc981 */ /* 0x000b2a000c1e1b00 */
[----:B------:R-:W5:Y:S01]  /*1110*/  @!P2 LDC.64 R40, c[0x0][0x390] ;  /* 0x0000e400ff28ab82 */ /* 0x000f620000000a00 */
[----:B------:R-:W-:Y:S01]  /*1120*/  @!P1 IMAD R79, R10, R43, R46 ;  /* 0x0000002b0a4f9224 */ /* 0x000fe200078e022e */
[----:B------:R-:W-:Y:S01]  /*1130*/  @!P3 IADD3 R43, PT, PT, R49, R47, RZ ;  /* 0x0000002f312bb210 */ /* 0x000fe20007ffe0ff */
[----:B0-----:R-:W-:Y:S01]  /*1140*/  @!P2 IMAD R49, R7, R34, RZ ;  /* 0x000000220731a224 */ /* 0x001fe200078e02ff */
[----:B--2---:R-:W-:-:S02]  /*1150*/  @!P3 LEA R44, P4, R48, R44, 0x2 ;  /* 0x0000002c302cb211 */ /* 0x004fc400078810ff */
[-C--:B------:R-:W-:Y:S02]  /*1160*/  @!P1 MOV R46, R100.reuse ;  /* 0x00000064002e9202 */ /* 0x080fe40000000f00 */
[----:B------:R-:W-:Y:S01]  /*1170*/  @!P1 MOV R47, R103 ;  /* 0x00000067002f9202 */ /* 0x000fe20000000f00 */
[----:B------:R-:W-:Y:S01]  /*1180*/  @!P2 IMAD R81, R8, R35, R49 ;  /* 0x000000230851a224 */ /* 0x000fe200078e0231 */
[----:B------:R-:W-:Y:S01]  /*1190*/  @!P3 LEA.HI.X R45, R48, R45, R43, 0x2, P4 ;  /* 0x0000002d302db211 */ /* 0x000fe200020f142b */
[----:B------:R-:W0:Y:S01]  /*11a0*/  @!P6 LDC.64 R36, c[0x0][0x3e0] ;  /* 0x0000f800ff24eb82 */ /* 0x000e220000000a00 */
[----:B------:R-:W-:Y:S01]  /*11b0*/  @!P2 MOV R48, R100 ;  /* 0x000000640030a202 */ /* 0x000fe20000000f00 */
[----:B------:R-:W-:Y:S01]  /*11c0*/  @!P1 IMAD.WIDE.U32 R46, R10, R42, R46 ;  /* 0x0000002a0a2e9225 */ /* 0x000fe200078e002e */
[----:B------:R-:W-:-:S04]  /*11d0*/  @!P2 MOV R49, R103 ;  /* 0x000000670031a202 */ /* 0x000fc80000000f00 */
[----:B------:R-:W-:Y:S01]  /*11e0*/  @!P1 IADD3 R43, PT, PT, R47, R79, RZ ;  /* 0x0000004f2f2b9210 */ /* 0x000fe20007ffe0ff */
[----:B------:R-:W-:Y:S01]  /*11f0*/  @!P2 IMAD.WIDE.U32 R48, R8, R34, R48 ;  /* 0x000000220830a225 */ /* 0x000fe200078e0030 */
[C---:B-1----:R-:W-:Y:S01]  /*1200*/  @!P1 LEA R42, P4, R46.reuse, R32, 0x2 ;  /* 0x000000202e2a9211 */ /* 0x042fe200078810ff */
[----:B------:R-:W1:Y:S03]  /*1210*/  @!P5 LDC.64 R34, c[0x0][0x390] ;  /* 0x0000e400ff22db82 */ /* 0x000e660000000a00 */
[----:B------:R-:W-:Y:S01]  /*1220*/  @!P1 LEA.HI.X R43, R46, R33, R43, 0x2, P4 ;  /* 0x000000212e2b9211 */ /* 0x000fe200020f142b */
[----:B---3--:R-:W-:Y:S01]  /*1230*/  @!P5 IMAD R33, R5, R38, RZ ;  /* 0x000000260521d224 */ /* 0x008fe200078e02ff */
[----:B------:R-:W-:Y:S02]  /*1240*/  @!P2 IADD3 R32, PT, PT, R49, R81, RZ ;  /* 0x000000513120a210 */ /* 0x000fe40007ffe0ff */
[----:B-----5:R-:W-:Y:S01]  /*1250*/  @!P2 LEA R40, P4, R48, R40, 0x2 ;  /* 0x000000283028a211 */ /* 0x020fe200078810ff */
[----:B------:R-:W-:-:S03]  /*1260*/  @!P5 IMAD R49, R6, R39, R33 ;  /* 0x000000270631d224 */ /* 0x000fc600078e0221 */
[----:B------:R-:W-:Y:S02]  /*1270*/  @!P2 LEA.HI.X R41, R48, R41, R32, 0x2, P4 ;  /* 0x000000293029a211 */ /* 0x000fe400020f1420 */
[----:B------:R-:W2:Y:S01]  /*1280*/  @!P6 LDC.64 R32, c[0x0][0x390] ;  /* 0x0000e400ff20eb82 */ /* 0x000ea20000000a00 */
[----:B------:R-:W-:Y:S02]  /*1290*/  CS2R R78, SRZ ;  /* 0x00000000004e7805 */ /* 0x000fe4000001ff00 */
[----:B------:R-:W-:Y:S02]  /*12a0*/  @!P5 MOV R46, R100 ;  /* 0x00000064002ed202 */ /* 0x000fe40000000f00 */
[----:B------:R-:W-:Y:S02]  /*12b0*/  @!P5 MOV R47, R103 ;  /* 0x00000067002fd202 */ /* 0x000fe40000000f00 */
[----:B------:R-:W-:Y:S01]  /*12c0*/  CS2R R80, SRZ ;  /* 0x0000000000507805 */ /* 0x000fe2000001ff00 */
[----:B0-----:R-:W-:Y:S01]  /*12d0*/  @!P6 IMAD R48, R3, R36, RZ ;  /* 0x000000240330e224 */ /* 0x001fe200078e02ff */
[----:B------:R-:W3:Y:S01]  /*12e0*/  @!P3 LDG.E.64 R78, desc[UR6][R44.64] ;  /* 0x000000062c4eb981 */ /* 0x000ee2000c1e1b00 */
[----:B------:R-:W-:Y:S01]  /*12f0*/  @!P5 IMAD.WIDE.U32 R38, R6, R38, R46 ;  /* 0x000000260626d225 */ /* 0x000fe200078e002e */
[----:B------:R-:W-:-:S02]  /*1300*/  @!P6 MOV R46, R100 ;  /* 0x00000064002ee202 */ /* 0x000fc40000000f00 */
[----:B------:R-:W-:Y:S02]  /*1310*/  CS2R R82, SRZ ;  /* 0x0000000000527805 */ /* 0x000fe4000001ff00 */
[----:B------:R-:W-:Y:S01]  /*1320*/  @!P6 MOV R47, R103 ;  /* 0x00000067002fe202 */ /* 0x000fe20000000f00 */
[C---:B------:R-:W-:Y:S01]  /*1330*/  @!P6 IMAD R51, R4.reuse, R37, R48 ;  /* 0x000000250433e224 */ /* 0x040fe200078e0230 */
[----:B------:R-:W5:Y:S01]  /*1340*/  @!P1 LDG.E.64 R80, desc[UR6][R42.64] ;  /* 0x000000062a509981 */ /* 0x000f62000c1e1b00 */
[----:B------:R-:W-:Y:S01]  /*1350*/  @!P5 IADD3 R39, PT, PT, R39, R49, RZ ;  /* 0x000000312727d210 */ /* 0x000fe20007ffe0ff */
[----:B------:R-:W-:Y:S01]  /*1360*/  @!P6 IMAD.WIDE.U32 R36, R4, R36, R46 ;  /* 0x000000240424e225 */ /* 0x000fe200078e002e */
[C---:B-1----:R-:W-:Y:S02]  /*1370*/  @!P5 LEA R34, P3, R38.reuse, R34, 0x2 ;  /* 0x000000222622d211 */ /* 0x042fe400078610ff */
[----:B------:R-:W-:Y:S01]  /*1380*/  CS2R R84, SRZ ;  /* 0x0000000000547805 */ /* 0x000fe2000001ff00 */
[----:B------:R0:W5:Y:S01]  /*1390*/  @!P2 LDG.E.64 R82, desc[UR6][R40.64] ;  /* 0x000000062852a981 */ /* 0x000162000c1e1b00 */
[----:B------:R-:W-:-:S02]  /*13a0*/  @!P5 LEA.HI.X R35, R38, R35, R39, 0x2, P3 ;  /* 0x000000232623d211 */ /* 0x000fc400018f1427 */
[----:B------:R-:W-:Y:S02]  /*13b0*/  @!P6 IADD3 R37, PT, PT, R37, R51, RZ ;  /* 0x000000332525e210 */ /* 0x000fe40007ffe0ff */
[C---:B--2---:R-:W-:Y:S02]  /*13c0*/  @!P6 LEA R32, P1, R36.reuse, R32, 0x2 ;  /* 0x000000202420e211 */ /* 0x044fe400078210ff */
[----:B------:R-:W-:Y:S01]  /*13d0*/  CS2R R86, SRZ ;  /* 0x0000000000567805 */ /* 0x000fe2000001ff00 */
[----:B------:R1:W2:Y:S01]  /*13e0*/  @!P5 LDG.E.64 R84, desc[UR6][R34.64] ;  /* 0x000000062254d981 */ /* 0x0002a2000c1e1b00 */
[----:B------:R-:W-:-:S05]  /*13f0*/  @!P6 LEA.HI.X R33, R36, R33, R37, 0x2, P1 ;  /* 0x000000212421e211 */ /* 0x000fca00008f1425 */
[----:B------:R4:W2:Y:S01]  /*1400*/  @!P6 LDG.E.64 R86, desc[UR6][R32.64] ;  /* 0x000000062056e981 */ /* 0x0008a2000c1e1b00 */
[----:B------:R-:W-:Y:S01]  /*1410*/  FMUL.FTZ R37, R57, R57 ;  /* 0x0000003939257220 */ /* 0x000fe20000410000 */
[----:B------:R-:W-:-:S03]  /*1420*/  FADD.FTZ R36, R56, R57 ;  /* 0x0000003938247221 */ /* 0x000fc60000010000 */
[----:B------:R-:W-:Y:S01]  /*1430*/  FFMA.FTZ R37, R56, R56, R37 ;  /* 0x0000003838257223 */ /* 0x000fe20000010025 */
[----:B0-----:R-:W-:-:S03]  /*1440*/  FMUL.FTZ R41, R59, R59 ;  /* 0x0000003b3b297220 */ /* 0x001fc60000410000 */
[----:B------:R-:W-:Y:S01]  /*1450*/  FADD.FTZ R37, RZ, R37 ;  /* 0x00000025ff257221 */ /* 0x000fe20000010000 */
[C---:B------:R-:W-:Y:S01]  /*1460*/  FADD.FTZ R39, R58.reuse, R59 ;  /* 0x0000003b3a277221 */ /* 0x040fe20000010000 */
[----:B------:R-:W-:Y:S01]  /*1470*/  FADD.FTZ R36, RZ, R36 ;  /* 0x00000024ff247221 */ /* 0x000fe20000010000 */
[----:B-1----:R-:W-:-:S03]  /*1480*/  FFMA.FTZ R34, R58, R58, R41 ;  /* 0x0000003a3a227223 */ /* 0x002fc60000010029 */
[----:B------:R-:W-:Y:S01]  /*1490*/  FADD.FTZ R36, R36, R39 ;  /* 0x0000002724247221 */ /* 0x000fe20000010000 */
[----:B------:R-:W-:Y:S01]  /*14a0*/  FADD.FTZ R34, R37, R34 ;  /* 0x0000002225227221 */ /* 0x000fe20000010000 */
[----:B----4-:R-:W-:Y:S01]  /*14b0*/  FMUL.FTZ R33, R61, R61 ;  /* 0x0000003d3d217220 */ /* 0x010fe20000410000 */
        /* <DEDUP_REMOVED lines=44> */
[----:B---3--:R-:W-:Y:S01]  /*1780*/  FMUL.FTZ R37, R79, R79 ;  /* 0x0000004f4f257220 */ /* 0x008fe20000410000 */
[----:B------:R-:W-:-:S03]  /*1790*/  FADD.FTZ R35, R78, R79 ;  /* 0x0000004f4e237221 */ /* 0x000fc60000010000 */
[----:B------:R-:W-:Y:S01]  /*17a0*/  FFMA.FTZ R34, R78, R78, R37 ;  /* 0x0000004e4e227223 */ /* 0x000fe20000010025 */
[----:B-----5:R-:W-:Y:S01]  /*17b0*/  FMUL.FTZ R37, R81, R81 ;  /* 0x0000005151257220 */ /* 0x020fe20000410000 */
[----:B------:R-:W-:Y:S02]  /*17c0*/  FADD.FTZ R32, R32, R35 ;  /* 0x0000002320207221 */ /* 0x000fe40000010000 */
        /* <DEDUP_REMOVED lines=8> */
[----:B--2---:R-:W-:-:S02]  /*1850*/  FMUL.FTZ R37, R85, R85 ;  /* 0x0000005555257220 */ /* 0x004fc40000410000 */
[----:B------:R-:W-:Y:S01]  /*1860*/  FADD.FTZ R35, R32, R35 ;  /* 0x0000002320237221 */ /* 0x000fe20000010000 */
[----:B------:R-:W-:Y:S01]  /*1870*/  FADD.FTZ R33, R33, R34 ;  /* 0x0000002221217221 */ /* 0x000fe20000010000 */
[----:B------:R-:W-:Y:S01]  /*1880*/  LOP3.LUT R32, R98, 0x3e0, RZ, 0xc0, !PT ;  /* 0x000003e062207812 */ /* 0x000fe200078ec0ff */
[----:B------:R-:W-:Y:S01]  /*1890*/  FFMA.FTZ R34, R84, R84, R37 ;  /* 0x0000005454227223 */ /* 0x000fe20000010025 */
[----:B------:R-:W-:Y:S02]  /*18a0*/  FMUL.FTZ R37, R87, R87 ;  /* 0x0000005757257220 */ /* 0x000fe40000410000 */
[----:B------:R-:W-:Y:S01]  /*18b0*/  ISETP.GT.U32.AND P1, PT, R32, 0x168, PT ;  /* 0x000001682000780c */ /* 0x000fe20003f24070 */
[----:B------:R-:W-:Y:S01]  /*18c0*/  FADD.FTZ R36, R84, R85 ;  /* 0x0000005554247221 */ /* 0x000fe20000010000 */
[----:B------:R-:W-:Y:S01]  /*18d0*/  IADD3 R32, PT, PT, -R32, 0x187, RZ ;  /* 0x0000018720207810 */ /* 0x000fe20007ffe1ff */
[----:B------:R-:W-:Y:S01]  /*18e0*/  FADD.FTZ R34, R33, R34 ;  /* 0x0000002221227221 */ /* 0x000fe20000010000 */
[----:B------:R-:W-:Y:S01]  /*18f0*/  FFMA.FTZ R37, R86, R86, R37 ;  /* 0x0000005656257223 */ /* 0x000fe20000010025 */
[----:B------:R-:W-:Y:S01]  /*1900*/  FADD.FTZ R35, R35, R36 ;  /* 0x0000002423237221 */ /* 0x000fe20000010000 */
[----:B------:R-:W-:Y:S01]  /*1910*/  SEL R33, R32, 0x1f, P1 ;  /* 0x0000001f20217807 */ /* 0x000fe20000800000 */
[----:B------:R-:W-:Y:S01]  /*1920*/  FADD.FTZ R36, R86, R87 ;  /* 0x0000005756247221 */ /* 0x000fe20000010000 */
[----:B------:R-:W-:-:S03]  /*1930*/  FADD.FTZ R34, R34, R37 ;  /* 0x0000002522227221 */ /* 0x000fc60000010000 */
[----:B------:R-:W-:Y:S02]  /*1940*/  FADD.FTZ R88, R35, R36 ;  /* 0x0000002423587221 */ /* 0x000fe40000010000 */
        /* <DEDUP_REMOVED lines=77> */
.L_x_3555:
[----:B------:R-:W-:Y:S05]  /*1e20*/  BSYNC.RECONVERGENT B0 ;  /* 0x0000000000007941 */ /* 0x000fea0003800200 */
.L_x_3554:
        /* <DEDUP_REMOVED lines=25> */
.L_x_3558:
[----:B-1----:R-:W2:Y:S04]  /*1fc0*/  LDG.E.STRONG.GPU R34, desc[UR6][R32.64] ;  /* 0x0000000620227981 */ /* 0x002ea8000c1ef900 */
[----:B--2---:R-:W-:Y:S01]  /*1fd0*/  CCTL.IVALL ;  /* 0x00000000ff00798f */ /* 0x004fe20002000000 */
[----:B------:R-:W-:Y:S05]  /*1fe0*/  YIELD ;  /* 0x0000000000007946 */ /* 0x000fea0003800000 */
[----:B------:R-:W-:-:S13]  /*1ff0*/  ISETP.NE.AND P1, PT, R34, R39, PT ;  /* 0x000000272200720c */ /* 0x000fda0003f25270 */
[----:B------:R-:W-:Y:S05]  /*2000*/  @P1 BRA `(.L_x_3558) ;  /* 0xfffffffc00ec1947 */ /* 0x000fea000383ffff */
.L_x_3557:
        /* <DEDUP_REMOVED lines=15> */
.L_x_3560:
        /* <DEDUP_REMOVED lines=60> */
.L_x_3559:
        /* <DEDUP_REMOVED lines=35> */
.L_x_3561:
        /* <DEDUP_REMOVED lines=18> */
.L_x_3562:
        /* <DEDUP_REMOVED lines=9> */
.L_x_3563:
[----:B------:R-:W-:Y:S05]  /*28a0*/  BSYNC.RECONVERGENT B0 ;  /* 0x0000000000007941 */ /* 0x000fea0003800200 */
.L_x_3556:
        /* <DEDUP_REMOVED lines=17> */
[----:B------:R-:W5:Y:S04]  /*29c0*/  LDG.E.64 R36, desc[UR6][R36.64] ;  /* 0x0000000624247981 */ /* 0x000f68000c1e1b00 */
[----:B------:R-:W5:Y:S01]  /*29d0*/  LDG.E.64 R32, desc[UR6][R32.64] ;  /* 0x0000000620207981 */ /* 0x000f62000c1e1b00 */
[----:B------:R-:W-:Y:S01]  /*29e0*/  HFMA2 R42, -RZ, RZ, 1.875, 0 ;  /* 0x3f800000ff2a7431 */ /* 0x000fe200000001ff */
[----:B------:R-:W-:Y:S02]  /*29f0*/  BSSY.RECONVERGENT B0, `(.L_x_3564) ;  /* 0x0000369000007945 */ /* 0x000fe40003800200 */
        /* <DEDUP_REMOVED lines=21> */
[----:B------:R-:W-:Y:S01]  /*2b50*/  MOV R34, R100 ;  /* 0x0000006400227202 */ /* 0x000fe20000000f00 */
[C---:B------:R-:W-:Y:S01]  /*2b60*/  FADD.FTZ R39, -R0.reuse, R56 ;  /* 0x0000003800277221 */ /* 0x040fe20000010100 */
[----:B------:R-:W-:Y:S01]  /*2b70*/  MOV R35, R103 ;  /* 0x0000006700237202 */ /* 0x000fe20000000f00 */
[----:B------:R-:W0:Y:S01]  /*2b80*/  LDCU.64 UR4, c[0x0][0x380] ;  /* 0x00007000ff0477ac */ /* 0x000e220008000a00 */
[----:B------:R-:W-:Y:S01]  /*2b90*/  FADD.FTZ R57, -R0, R57 ;  /* 0x0000003900397221 */ /* 0x000fe20000010100 */
[----:B-1----:R-:W-:-:S03]  /*2ba0*/  FMUL.FTZ R39, R39, R42 ;  /* 0x0000002a27277220 */ /* 0x002fc60000410000 */
[----:B------:R-:W-:Y:S01]  /*2bb0*/  FMUL.FTZ R44, R57, R42 ;  /* 0x0000002a392c7220 */ /* 0x000fe20000410000 */
[----:B--2---:R-:W-:Y:S02]  /*2bc0*/  IMAD R38, R53, UR10, RZ ;  /* 0x0000000a35267c24 */ /* 0x004fe4000f8e02ff */
[----:B------:R-:W-:-:S04]  /*2bd0*/  IMAD.WIDE.U32 R34, R93, UR10, R34 ;  /* 0x0000000a5d227c25 */ /* 0x000fc8000f8e0022 */
[----:B------:R-:W-:Y:S01]  /*2be0*/  IMAD R41, R93, UR11, R38 ;  /* 0x0000000b5d297c24 */ /* 0x000fe2000f8e0226 */
[----:B0-----:R-:W-:Y:S01]  /*2bf0*/  LEA R40, P1, R34, UR4, 0x2 ;  /* 0x0000000422287c11 */ /* 0x001fe2000f8210ff */
[----:B-----5:R-:W-:Y:S01]  /*2c00*/  FFMA.FTZ R38, R36, R39, R32 ;  /* 0x0000002724267223 */ /* 0x020fe20000010020 */
[----:B------:R-:W-:Y:S02]  /*2c10*/  FFMA.FTZ R39, R37, R44, R33 ;  /* 0x0000002c25277223 */ /* 0x000fe40000010021 */
[----:B------:R-:W-:-:S04]  /*2c20*/  IADD3 R41, PT, PT, R35, R41, RZ ;  /* 0x0000002923297210 */ /* 0x000fc80007ffe0ff */
[----:B------:R-:W-:-:S05]  /*2c30*/  LEA.HI.X R41, R34, UR5, R41, 0x2, P1 ;  /* 0x0000000522297c11 */ /* 0x000fca00088f1429 */
[----:B------:R2:W-:Y:S02]  /*2c40*/  STG.E.64 desc[UR6][R40.64], R38 ;  /* 0x0000002628007986 */ /* 0x0005e4000c101b06 */
.L_x_3567:
[----:B------:R-:W-:Y:S05]  /*2c50*/  BSYNC.RECONVERGENT B1 ;  /* 0x0000000000017941 */ /* 0x000fea0003800200 */
.L_x_3566:
[----:B------:R-:W-:Y:S04]  /*2c60*/  BSSY.RECONVERGENT B1, `(.L_x_3568) ;  /* 0x0000013000017945 */ /* 0x000fe80003800200 */
[----:B------:R-:W-:Y:S05]  /*2c70*/  @P2 BRA `(.L_x_3569) ;  /* 0x0000000000442947 */ /* 0x000fea0003800000 */
[----:B------:R-:W3:Y:S01]  /*2c80*/  LDCU.64 UR4, c[0x0][0x3e0] ;  /* 0x00007c00ff0477ac */ /* 0x000ee20008000a00 */
[----:B------:R-:W-:Y:S01]  /*2c90*/  MOV R34, R100 ;  /* 0x0000006400227202 */ /* 0x000fe20000000f00 */
[C---:B--2---:R-:W-:Y:S01]  /*2ca0*/  FADD.FTZ R39, -R0.reuse, R58 ;  /* 0x0000003a00277221 */ /* 0x044fe20000010100 */
[----:B------:R-:W-:Y:S01]  /*2cb0*/  MOV R35, R103 ;  /* 0x0000006700237202 */ /* 0x000fe20000000f00 */
[----:B------:R-:W2:Y:S01]  /*2cc0*/  LDCU.64 UR10, c[0x0][0x380] ;  /* 0x00007000ff0a77ac */ /* 0x000ea20008000a00 */
[----:B------:R-:W-:Y:S01]  /*2cd0*/  FADD.FTZ R59, -R0, R59 ;  /* 0x0000003b003b7221 */ /* 0x000fe20000010100 */
[----:B-1----:R-:W-:-:S03]  /*2ce0*/  FMUL.FTZ R39, R39, R42 ;  /* 0x0000002a27277220 */ /* 0x002fc60000410000 */
[----:B------:R-:W-:Y:S01]  /*2cf0*/  FMUL.FTZ R44, R59, R42 ;  /* 0x0000002a3b2c7220 */ /* 0x000fe20000410000 */
[----:B0----5:R-:W-:Y:S01]  /*2d00*/  FFMA.FTZ R40, R36, R39, R32 ;  /* 0x0000002724287223 */ /* 0x021fe20000010020 */
[----:B---3--:R-:W-:Y:S02]  /*2d10*/  IMAD R41, R31, UR4, RZ ;  /* 0x000000041f297c24 */ /* 0x008fe4000f8e02ff */
[----:B------:R-:W-:-:S04]  /*2d20*/  IMAD.WIDE.U32 R34, R52, UR4, R34 ;  /* 0x0000000434227c25 */ /* 0x000fc8000f8e0022 */
[----:B------:R-:W-:Y:S01]  /*2d30*/  IMAD R41, R52, UR5, R41 ;  /* 0x0000000534297c24 */ /* 0x000fe2000f8e0229 */
[----:B--2---:R-:W-:-:S04]  /*2d40*/  LEA R38, P1, R34, UR10, 0x2 ;  /* 0x0000000a22267c11 */ /* 0x004fc8000f8210ff */
[----:B------:R-:W-:-:S04]  /*2d50*/  IADD3 R41, PT, PT, R35, R41, RZ ;  /* 0x0000002923297210 */ /* 0x000fc80007ffe0ff */
[----:B------:R-:W-:Y:S01]  /*2d60*/  LEA.HI.X R39, R34, UR11, R41, 0x2, P1 ;  /* 0x0000000b22277c11 */ /* 0x000fe200088f1429 */
[----:B------:R-:W-:-:S05]  /*2d70*/  FFMA.FTZ R41, R37, R44, R33 ;  /* 0x0000002c25297223 */ /* 0x000fca0000010021 */
[----:B------:R3:W-:Y:S02]  /*2d80*/  STG.E.64 desc[UR6][R38.64], R40 ;  /* 0x0000002826007986 */ /* 0x0007e4000c101b06 */
.L_x_3569:
[----:B------:R-:W-:Y:S05]  /*2d90*/  BSYNC.RECONVERGENT B1 ;  /* 0x0000000000017941 */ /* 0x000fea0003800200 */
.L_x_3568:
        /* <DEDUP_REMOVED lines=11> */
[----:B------:R-:W-:Y:S01]  /*2e50*/  MOV R34, R100 ;  /* 0x0000006400227202 */ /* 0x000fe20000000f00 */
[C---:B--23--:R-:W-:Y:S01]  /*2e60*/  FADD.FTZ R39, -R0.reuse, R60 ;  /* 0x0000003c00277221 */ /* 0x04cfe20000010100 */
[----:B------:R-:W-:Y:S01]  /*2e70*/  MOV R35, R103 ;  /* 0x0000006700237202 */ /* 0x000fe20000000f00 */
[----:B------:R-:W2:Y:S01]  /*2e80*/  LDCU.64 UR10, c[0x0][0x380] ;  /* 0x00007000ff0a77ac */ /* 0x000ea20008000a00 */
[----:B------:R-:W-:Y:S01]  /*2e90*/  FADD.FTZ R61, -R0, R61 ;  /* 0x0000003d003d7221 */ /* 0x000fe20000010100 */
[----:B-1----:R-:W-:-:S03]  /*2ea0*/  FMUL.FTZ R39, R39, R42 ;  /* 0x0000002a27277220 */ /* 0x002fc60000410000 */
[----:B------:R-:W-:Y:S01]  /*2eb0*/  FMUL.FTZ R44, R61, R42 ;  /* 0x0000002a3d2c7220 */ /* 0x000fe20000410000 */
[----:B0----5:R-:W-:Y:S01]  /*2ec0*/  FFMA.FTZ R40, R36, R39, R32 ;  /* 0x0000002724287223 */ /* 0x021fe20000010020 */
[----:B----4-:R-:W-:Y:S02]  /*2ed0*/  IMAD R41, R29, UR4, RZ ;  /* 0x000000041d297c24 */ /* 0x010fe4000f8e02ff */
[----:B------:R-:W-:-:S04]  /*2ee0*/  IMAD.WIDE.U32 R34, R30, UR4, R34 ;  /* 0x000000041e227c25 */ /* 0x000fc8000f8e0022 */
[----:B------:R-:W-:Y:S01]  /*2ef0*/  IMAD R41, R30, UR5, R41 ;  /* 0x000000051e297c24 */ /* 0x000fe2000f8e0229 */
[----:B--2---:R-:W-:-:S04]  /*2f00*/  LEA R38, P5, R34, UR10, 0x2 ;  /* 0x0000000a22267c11 */ /* 0x004fc8000f8a10ff */
[----:B------:R-:W-:-:S04]  /*2f10*/  IADD3 R41, PT, PT, R35, R41, RZ ;  /* 0x0000002923297210 */ /* 0x000fc80007ffe0ff */
[----:B------:R-:W-:Y:S01]  /*2f20*/  LEA.HI.X R39, R34, UR11, R41, 0x2, P5 ;  /* 0x0000000b22277c11 */ /* 0x000fe2000a8f1429 */
[----:B------:R-:W-:-:S05]  /*2f30*/  FFMA.FTZ R41, R37, R44, R33 ;  /* 0x0000002c25297223 */ /* 0x000fca0000010021 */
[----:B------:R4:W-:Y:S02]  /*2f40*/  STG.E.64 desc[UR6][R38.64], R40 ;  /* 0x0000002826007986 */ /* 0x0009e4000c101b06 */
.L_x_3571:
[----:B------:R-:W-:Y:S05]  /*2f50*/  BSYNC.RECONVERGENT B1 ;  /* 0x0000000000017941 */ /* 0x000fea0003800200 */
.L_x_3570:
[----:B------:R-:W-:Y:S04]  /*2f60*/  BSSY.RECONVERGENT B1, `(.L_x_3572) ;  /* 0x0000013000017945 */ /* 0x000fe80003800200 */
[----:B------:R-:W-:Y:S05]  /*2f70*/  @P6 BRA `(.L_x_3573) ;  /* 0x0000000000446947 */ /* 0x000fea0003800000 */
[----:B------:R-:W0:Y:S01]  /*2f80*/  LDCU.64 UR4, c[0x0][0x3e0] ;  /* 0x00007c00ff0477ac */ /* 0x000e220008000a00 */
[----:B------:R-:W-:Y:S01]  /*2f90*/  MOV R34, R100 ;  /* 0x0000006400227202 */ /* 0x000fe20000000f00 */
[C---:B--234-:R-:W-:Y:S01]  /*2fa0*/  FADD.FTZ R39, -R0.reuse, R62 ;  /* 0x0000003e00277221 */ /* 0x05cfe20000010100 */
[----:B------:R-:W-:Y:S01]  /*2fb0*/  MOV R35, R103 ;  /* 0x0000006700237202 */ /* 0x000fe20000000f00 */
[----:B------:R-:W2:Y:S01]  /*2fc0*/  LDCU.64 UR10, c[0x0][0x380] ;  /* 0x00007000ff0a77ac */ /* 0x000ea20008000a00 */
[----:B------:R-:W-:Y:S01]  /*2fd0*/  FADD.FTZ R63, -R0, R63 ;  /* 0x0000003f003f7221 */ /* 0x000fe20000010100 */
[----:B-1----:R-:W-:-:S03]  /*2fe0*/  FMUL.FTZ R39, R39, R42 ;  /* 0x0000002a27277220 */ /* 0x002fc60000410000 */
[----:B------:R-:W-:Y:S01]  /*2ff0*/  FMUL.FTZ R44, R63, R42 ;  /* 0x0000002a3f2c7220 */ /* 0x000fe20000410000 */
[----:B0----5:R-:W-:Y:S01]  /*3000*/  FFMA.FTZ R40, R36, R39, R32 ;  /* 0x0000002724287223 */ /* 0x021fe20000010020 */
[----:B------:R-:W-:Y:S02]  /*3010*/  IMAD R41, R27, UR4, RZ ;  /* 0x000000041b297c24 */ /* 0x000fe4000f8e02ff */
[----:B------:R-:W-:-:S04]  /*3020*/  IMAD.WIDE.U32 R34, R28, UR4, R34 ;  /* 0x000000041c227c25 */ /* 0x000fc8000f8e0022 */
[----:B------:R-:W-:Y:S01]  /*3030*/  IMAD R41, R28, UR5, R41 ;  /* 0x000000051c297c24 */ /* 0x000fe2000f8e0229 */
[----:B--2---:R-:W-:-:S04]  /*3040*/  LEA R38, P5, R34, UR10, 0x2 ;  /* 0x0000000a22267c11 */ /* 0x004fc8000f8a10ff */
[----:B------:R-:W-:-:S04]  /*3050*/  IADD3 R41, PT, PT, R35, R41, RZ ;  /* 0x0000002923297210 */ /* 0x000fc80007ffe0ff */
[----:B------:R-:W-:Y:S01]  /*3060*/  LEA.HI.X R39, R34, UR11, R41, 0x2, P5 ;  /* 0x0000000b22277c11 */ /* 0x000fe2000a8f1429 */
[----:B------:R-:W-:-:S05]  /*3070*/  FFMA.FTZ R41, R37, R44, R33 ;  /* 0x0000002c25297223 */ /* 0x000fca0000010021 */
[----:B------:R0:W-:Y:S02]  /*3080*/  STG.E.64 desc[UR6][R38.64], R40 ;  /* 0x0000002826007986 */ /* 0x0001e4000c101b06 */
.L_x_3573:
[----:B------:R-:W-:Y:S05]  /*3090*/  BSYNC.RECONVERGENT B1 ;  /* 0x0000000000017941 */ /* 0x000fea0003800200 */
.L_x_3572:
[----:B------:R-:W-:Y:S04]  /*30a0*/  BSSY.RECONVERGENT B1, `(.L_x_3574) ;  /* 0x0000013000017945 */ /* 0x000fe80003800200 */
[----:B------:R-:W-:Y:S05]  /*30b0*/  @P1 BRA `(.L_x_3575) ;  /* 0x0000000000441947 */ /* 0x000fea0003800000 */
[----:B------:R-:W1:Y:S01]  /*30c0*/  LDCU.64 UR4, c[0x0][0x3e0] ;  /* 0x00007c00ff0477ac */ /* 0x000e620008000a00 */
[----:B------:R-:W-:Y:S01]  /*30d0*/  MOV R34, R100 ;  /* 0x0000006400227202 */ /* 0x000fe20000000f00 */
[C---:B0-234-:R-:W-:Y:S01]  /*30e0*/  FADD.FTZ R39, -R0.reuse, R64 ;  /* 0x0000004000277221 */ /* 0x05dfe20000010100 */
[----:B------:R-:W-:Y:S01]  /*30f0*/  MOV R35, R103 ;  /* 0x0000006700237202 */ /* 0x000fe20000000f00 */
[----:B------:R-:W0:Y:S01]  /*3100*/  LDCU.64 UR10, c[0x0][0x380] ;  /* 0x00007000ff0a77ac */ /* 0x000e220008000a00 */
[----:B------:R-:W-:Y:S01]  /*3110*/  FADD.FTZ R65, -R0, R65 ;  /* 0x0000004100417221 */ /* 0x000fe20000010100 */
        /* <DEDUP_REMOVED lines=11> */
.L_x_3575:
[----:B------:R-:W-:Y:S05]  /*31d0*/  BSYNC.RECONVERGENT B1 ;  /* 0x0000000000017941 */ /* 0x000fea0003800200 */
.L_x_3574:
        /* <DEDUP_REMOVED lines=19> */
.L_x_3577:
[----:B------:R-:W-:Y:S05]  /*3310*/  BSYNC.RECONVERGENT B1 ;  /* 0x0000000000017941 */ /* 0x000fea0003800200 */
.L_x_3576:
        /* <DEDUP_REMOVED lines=27> */
.L_x_3579:
[----:B------:R-:W-:Y:S05]  /*34d0*/  BSYNC.RECONVERGENT B1 ;  /* 0x0000000000017941 */ /* 0x000fea0003800200 */
.L_x_3578:
        /* <DEDUP_REMOVED lines=19> */
.L_x_3581:
[----:B------:R-:W-:Y:S05]  /*3610*/  BSYNC.RECONVERGENT B1 ;  /* 0x0000000000017941 */ /* 0x000fea0003800200 */
.L_x_3580:
        /* <DEDUP_REMOVED lines=19> */
.L_x_3583:
[----:B------:R-:W-:Y:S05]  /*3750*/  BSYNC.RECONVERGENT B1 ;  /* 0x0000000000017941 */ /* 0x000fea0003800200 */
.L_x_3582:
        /* <DEDUP_REMOVED lines=19> */
.L_x_3585:
[----:B------:R-:W-:Y:S05]  /*3890*/  BSYNC.RECONVERGENT B1 ;  /* 0x0000000000017941 */ /* 0x000fea0003800200 */
.L_x_3584:
        /* <DEDUP_REMOVED lines=29> */
.L_x_3587:
[----:B------:R-:W-:Y:S05]  /*3a70*/  BSYNC.RECONVERGENT B1 ;  /* 0x0000000000017941 */ /* 0x000fea0003800200 */
.L_x_3586:
        /* <DEDUP_REMOVED lines=19> */
.L_x_3589:
[----:B------:R-:W-:Y:S05]  /*3bb0*/  BSYNC.RECONVERGENT B1 ;  /* 0x0000000000017941 */ /* 0x000fea0003800200 */
.L_x_3588:
[----:B------:R-:W-:Y:S04]  /*3bc0*/  BSSY.RECONVERGENT B1, `(.L_x_3590) ;  /* 0x0000013000017945 */ /* 0x000fe80003800200 */
[----:B------:R-:W-:Y:S05]  /*3bd0*/  @P1 BRA `(.L_x_3591) ;  /* 0x0000000000441947 */ /* 0x000fea0003800000 */
[----:B------:R-:W1:Y:S01]  /*3be0*/  LDCU.64 UR4, c[0x0][0x3e0] ;  /* 0x00007c00ff0477ac */ /* 0x000e620008000a00 */
[----:B0-----:R-:W-:Y:S01]  /*3bf0*/  MOV R34, R100 ;  /* 0x0000006400227202 */ /* 0x001fe20000000f00 */
[C---:B--234-:R-:W-:Y:S01]  /*3c00*/  FADD.FTZ R41, -R0.reuse, R80 ;  /* 0x0000005000297221 */ /* 0x05cfe20000010100 */
        /* <DEDUP_REMOVED lines=14> */
.L_x_3591:
[----:B------:R-:W-:Y:S05]  /*3cf0*/  BSYNC.RECONVERGENT B1 ;  /* 0x0000000000017941 */ /* 0x000fea0003800200 */
.L_x_3590:
        /* <DEDUP_REMOVED lines=19> */
.L_x_3593:
[----:B------:R-:W-:Y:S05]  /*3e30*/  BSYNC.RECONVERGENT B1 ;  /* 0x0000000000017941 */ /* 0x000fea0003800200 */
.L_x_3592:
        /* <DEDUP_REMOVED lines=19> */
.L_x_3595:
[----:B------:R-:W-:Y:S05]  /*3f70*/  BSYNC.RECONVERGENT B1 ;  /* 0x0000000000017941 */ /* 0x000fea0003800200 */
.L_x_3594:
[----:B------:R-:W-:Y:S05]  /*3f80*/  @P4 BRA `(.L_x_3596) ;  /* 0x00000020003c4947 */ /* 0x000fea0003800000 */
[----:B------:R-:W2:Y:S01]  /*3f90*/  LDCU.64 UR4, c[0x0][0x3e0] ;  /* 0x00007c00ff0477ac */ /* 0x000ea20008000a00 */
[----:B------:R-:W-:Y:S01]  /*3fa0*/  MOV R101, R103 ;  /* 0x0000006700657202 */ /* 0x000fe20000000f00 */
[C---:B0-----:R-:W-:Y:S01]  /*3fb0*/  FADD.FTZ R35, -R0.reuse, R86 ;  /* 0x0000005600237221 */ /* 0x041fe20000010100 */
[----:B------:R-:W-:Y:S01]  /*3fc0*/  FADD.FTZ R87, -R0, R87 ;  /* 0x0000005700577221 */ /* 0x000fe20000010100 */
[----:B------:R-:W0:Y:S02]  /*3fd0*/  LDCU.64 UR8, c[0x0][0x380] ;  /* 0x00007000ff0877ac */ /* 0x000e240008000a00 */
[-C--:B-1----:R-:W-:Y:S01]  /*3fe0*/  FMUL.FTZ R35, R35, R42.reuse ;  /* 0x0000002a23237220 */ /* 0x082fe20000410000 */
[----:B------:R-:W-:-:S03]  /*3ff0*/  FMUL.FTZ R42, R87, R42 ;  /* 0x0000002a572a7220 */ /* 0x000fc60000410000 */
[----:B-----5:R-:W-:Y:S01]  /*4000*/  FFMA.FTZ R32, R36, R35, R32 ;  /* 0x0000002324207223 */ /* 0x020fe20000010020 */
[----:B------:R-:W-:Y:S01]  /*4010*/  FFMA.FTZ R33, R37, R42, R33 ;  /* 0x0000002a25217223 */ /* 0x000fe20000010021 */
[----:B--234-:R-:W-:Y:S02]  /*4020*/  IMAD R39, R3, UR4, RZ ;  /* 0x0000000403277c24 */ /* 0x01cfe4000f8e02ff */
[----:B------:R-:W-:-:S04]  /*4030*/  IMAD.WIDE.U32 R100, R4, UR4, R100 ;  /* 0x0000000404647c25 */ /* 0x000fc8000f8e0064 */
[----:B------:R-:W-:Y:S01]  /*4040*/  IMAD R39, R4, UR5, R39 ;  /* 0x0000000504277c24 */ /* 0x000fe2000f8e0227 */
[----:B0-----:R-:W-:-:S04]  /*4050*/  LEA R34, P1, R100, UR8, 0x2 ;  /* 0x0000000864227c11 */ /* 0x001fc8000f8210ff */
[----:B------:R-:W-:-:S04]  /*4060*/  IADD3 R39, PT, PT, R101, R39, RZ ;  /* 0x0000002765277210 */ /* 0x000fc80007ffe0ff */
[----:B------:R-:W-:-:S05]  /*4070*/  LEA.HI.X R35, R100, UR9, R39, 0x2, P1 ;  /* 0x0000000964237c11 */ /* 0x000fca00088f1427 */
[----:B------:R0:W-:Y:S01]  /*4080*/  STG.E.64 desc[UR6][R34.64], R32 ;  /* 0x0000002022007986 */ /* 0x0001e2000c101b06 */
[----:B------:R-:W-:Y:S05]  /*4090*/  BRA `(.L_x_3596) ;  /* 0x0000001c00f87947 */ /* 0x000fea0003800000 */
.L_x_3565:
        /* <DEDUP_REMOVED lines=9> */
[C---:B------:R-:W-:Y:S01]  /*4130*/  FADD.FTZ R35, -R0.reuse, R56 ;  /* 0x0000003800237221 */ /* 0x040fe20000010100 */
[----:B------:R-:W-:Y:S01]  /*4140*/  FADD.FTZ R57, -R0, R57 ;  /* 0x0000003900397221 */ /* 0x000fe20000010100 */
[----:B------:R-:W2:Y:S01]  /*4150*/  LDCU.64 UR8, c[0x0][0x3e0] ;  /* 0x00007c00ff0877ac */ /* 0x000ea20008000a00 */
        /* <DEDUP_REMOVED lines=9> */
[----:B------:R-:W0:Y:S01]  /*41f0*/  MUFU.EX2 R34, R34 ;  /* 0x0000002200227308 */ /* 0x000e220000000800 */
[----:B--2---:R-:W-:-:S03]  /*4200*/  IMAD R46, R53, UR8, RZ ;  /* 0x00000008352e7c24 */ /* 0x004fc6000f8e02ff */
[----:B------:R-:W2:Y:S01]  /*4210*/  MUFU.EX2 R35, R35 ;  /* 0x0000002300237308 */ /* 0x000ea20000000800 */
[----:B------:R-:W-:-:S04]  /*4220*/  IMAD.WIDE.U32 R38, R93, UR8, R38 ;  /* 0x000000085d267c25 */ /* 0x000fc8000f8e0026 */
[----:B------:R-:W-:Y:S02]  /*4230*/  IMAD R45, R93, UR9, R46 ;  /* 0x000000095d2d7c24 */ /* 0x000fe4000f8e022e */
[----:B0-----:R-:W-:Y:S01]  /*4240*/  FADD.FTZ R40, R34, 1 ;  /* 0x3f80000022287421 */ /* 0x001fe20000010000 */
[C---:B-1----:R-:W-:Y:S02]  /*4250*/  LEA R34, P1, R38.reuse, UR10, 0x2 ;  /* 0x0000000a26227c11 */ /* 0x042fe4000f8210ff */
        /* <DEDUP_REMOVED lines=8> */
.L_x_3598:
[----:B------:R-:W-:Y:S05]  /*42e0*/  BSYNC.RECONVERGENT B1 ;  /* 0x0000000000017941 */ /* 0x000fea0003800200 */
.L_x_3597:
[----:B------:R-:W-:Y:S04]  /*42f0*/  BSSY.RECONVERGENT B1, `(.L_x_3599) ;  /* 0x000001d000017945 */ /* 0x000fe80003800200 */
[----:B------:R-:W-:Y:S05]  /*4300*/  @P2 BRA `(.L_x_3600) ;  /* 0x00000000006c2947 */ /* 0x000fea0003800000 */
[C---:B--2---:R-:W-:Y:S01]  /*4310*/  FADD.FTZ R35, -R0.reuse, R58 ;  /* 0x0000003a00237221 */ /* 0x044fe20000010100 */
        /* <DEDUP_REMOVED lines=26> */
.L_x_3600:
[----:B------:R-:W-:Y:S05]  /*44c0*/  BSYNC.RECONVERGENT B1 ;  /* 0x0000000000017941 */ /* 0x000fea0003800200 */
.L_x_3599:
        /* <DEDUP_REMOVED lines=10> */
[C---:B--23--:R-:W-:Y:S01]  /*4570*/  FADD.FTZ R35, -R0.reuse, R60 ;  /* 0x0000003c00237221 */ /* 0x04cfe20000010100 */
        /* <DEDUP_REMOVED lines=26> */
.L_x_3602:
[----:B------:R-:W-:Y:S05]  /*4720*/  BSYNC.RECONVERGENT B1 ;  /* 0x0000000000017941 */ /* 0x000fea0003800200 */
.L_x_3601:
[----:B------:R-:W-:Y:S04]  /*4730*/  BSSY.RECONVERGENT B1, `(.L_x_3603) ;  /* 0x000001d000017945 */ /* 0x000fe80003800200 */
[----:B------:R-:W-:Y:S05]  /*4740*/  @P6 BRA `(.L_x_3604) ;  /* 0x00000000006c6947 */ /* 0x000fea0003800000 */
[C---:B--234-:R-:W-:Y:S01]  /*4750*/  FADD.FTZ R35, -R0.reuse, R62 ;  /* 0x0000003e00237221 */ /* 0x05cfe20000010100 */
        /* <DEDUP_REMOVED lines=26> */
.L_x_3604:
[----:B------:R-:W-:Y:S05]  /*4900*/  BSYNC.RECONVERGENT B1 ;  /* 0x0000000000017941 */ /* 0x000fea0003800200 */
.L_x_3603:
[----:B------:R-:W-:Y:S04]  /*4910*/  BSSY.RECONVERGENT B1, `(.L_x_3605) ;  /* 0x000001d000017945 */ /* 0x000fe80003800200 */
[----:B------:R-:W-:Y:S05]  /*4920*/  @P1 BRA `(.L_x_3606) ;  /* 0x00000000006c1947 */ /* 0x000fea0003800000 */
[C---:B0-234-:R-:W-:Y:S01]  /*4930*/  FADD.FTZ R35, -R0.reuse, R64 ;  /* 0x0000004000237221 */ /* 0x05dfe20000010100 */
[----:B------:R-:W-:Y:S01]  /*4940*/  FADD.FTZ R65, -R0, R65 ;  /* 0x0000004100417221 */ /* 0x000fe20000010100 */
        /* <DEDUP_REMOVED lines=25> */
.L_x_3606:
[----:B------:R-:W-:Y:S05]  /*4ae0*/  BSYNC.RECONVERGENT B1 ;  /* 0x0000000000017941 */ /* 0x000fea0003800200 */
.L_x_3605:
        /* <DEDUP_REMOVED lines=29> */
.L_x_3608:
[----:B------:R-:W-:Y:S05]  /*4cc0*/  BSYNC.RECONVERGENT B1 ;  /* 0x0000000000017941 */ /* 0x000fea0003800200 */
.L_x_3607:
        /* <DEDUP_REMOVED lines=37> */
.L_x_3610:
[----:B------:R-:W-:Y:S05]  /*4f20*/  BSYNC.RECONVERGENT B1 ;  /* 0x0000000000017941 */ /* 0x000fea0003800200 */
.L_x_3609:
[----:B------:R-:W-:Y:S04]  /*4f30*/  BSSY.RECONVERGENT B1, `(.L_x_3611) ;  /* 0x000001d000017945 */ /* 0x000fe80003800200 */
[----:B------:R-:W-:Y:S05]  /*4f40*/  @P3 BRA `(.L_x_3612) ;  /* 0x00000000006c3947 */ /* 0x000fea0003800000 */
[C---:B0-234-:R-:W-:Y:S01]  /*4f50*/  FADD.FTZ R35, -R0.reuse, R70 ;  /* 0x0000004600237221 */ /* 0x05dfe20000010100 */
[----:B------:R-:W-:Y:S01]  /*4f60*/  FADD.FTZ R71, -R0, R71 ;  /* 0x0000004700477221 */ /* 0x000fe20000010100 */
[----:B------:R-:W0:Y:S02]  /*4f70*/  LDCU.64 UR8, c[0x0][0x3e0] ;  /* 0x00007c00ff0877ac */ /* 0x000e240008000a00 */
        /* <DEDUP_REMOVED lines=16> */
[----:B------:R-:W-:-:S03]  /*5080*/  IMAD.WIDE.U32 R34, R20, UR8, R34 ;  /* 0x0000000814227c25 */ /* 0x000fc6000f8e0022 */
[----:B-1----:R-:W-:-:S04]  /*5090*/  LEA R38, P3, R34, UR10, 0x2 ;  /* 0x0000000a22267c11 */ /* 0x002fc8000f8610ff */
[----:B------:R-:W1:Y:S01]  /*50a0*/  MUFU.RCP R41, R43 ;  /* 0x0000002b00297308 */ /* 0x000e620000001000 */
[----:B------:R-:W-:-:S04]  /*50b0*/  IADD3 R39, PT, PT, R35, R39, RZ ;  /* 0x0000002723277210 */ /* 0x000fc80007ffe0ff */
[----:B------:R-:W-:Y:S01]  /*50c0*/  LEA.HI.X R39, R34, UR11, R39, 0x2, P3 ;  /* 0x0000000b22277c11 */ /* 0x000fe200098f1427 */
[----:B0-----:R-:W-:Y:S01]  /*50d0*/  FMUL.FTZ R40, R45, R40 ;  /* 0x000000282d287220 */ /* 0x001fe20000410000 */
[----:B-1----:R-:W-:-:S05]  /*50e0*/  FMUL.FTZ R41, R44, R41 ;  /* 0x000000292c297220 */ /* 0x002fca0000410000 */
[----:B------:R0:W-:Y:S02]  /*50f0*/  STG.E.64 desc[UR6][R38.64], R40 ;  /* 0x0000002826007986 */ /* 0x0001e4000c101b06 */
.L_x_3612:
[----:B------:R-:W-:Y:S05]  /*5100*/  BSYNC.RECONVERGENT B1 ;  /* 0x0000000000017941 */ /* 0x000fea0003800200 */
.L_x_3611:
        /* <DEDUP_REMOVED lines=29> */
.L_x_3614:
[----:B------:R-:W-:Y:S05]  /*52e0*/  BSYNC.RECONVERGENT B1 ;  /* 0x0000000000017941 */ /* 0x000fea0003800200 */
.L_x_3613:
        /* <DEDUP_REMOVED lines=29> */
.L_x_3616:
[----:B------:R-:W-:Y:S05]  /*54c0*/  BSYNC.RECONVERGENT B1 ;  /* 0x0000000000017941 */ /* 0x000fea0003800200 */
.L_x_3615:
        /* <DEDUP_REMOVED lines=39> */
.L_x_3618:
[----:B------:R-:W-:Y:S05]  /*5740*/  BSYNC.RECONVERGENT B1 ;  /* 0x0000000000017941 */ /* 0x000fea0003800200 */
.L_x_3617:
        /* <DEDUP_REMOVED lines=29> */
.L_x_3620:
[----:B------:R-:W-:Y:S05]  /*5920*/  BSYNC.RECONVERGENT B1 ;  /* 0x0000000000017941 */ /* 0x000fea0003800200 */
.L_x_3619:
        /* <DEDUP_REMOVED lines=29> */
.L_x_3622:
[----:B------:R-:W-:Y:S05]  /*5b00*/  BSYNC.RECONVERGENT B1 ;  /* 0x0000000000017941 */ /* 0x000fea0003800200 */
.L_x_3621:
        /* <DEDUP_REMOVED lines=29> */
.L_x_3624:
[----:B------:R-:W-:Y:S05]  /*5ce0*/  BSYNC.RECONVERGENT B1 ;  /* 0x0000000000017941 */ /* 0x000fea0003800200 */
.L_x_3623:
        /* <DEDUP_REMOVED lines=29> */
.L_x_3626:
[----:B------:R-:W-:Y:S05]  /*5ec0*/  BSYNC.RECONVERGENT B1 ;  /* 0x0000000000017941 */ /* 0x000fea0003800200 */
.L_x_3625:
        /* <DEDUP_REMOVED lines=27> */
.L_x_3596:
[----:B------:R-:W-:Y:S05]  /*6080*/  BSYNC.RECONVERGENT B0 ;  /* 0x0000000000007941 */ /* 0x000fea0003800200 */
.L_x_3564:
        /* <DEDUP_REMOVED lines=8> */
.L_x_3628:
        /* <DEDUP_REMOVED lines=15> */
.L_x_4797:


//--------------------- .text._Z35group_norm_nhwc_fwd_one_pass_kernelI11Fp32IOFp32WLi256ELi98ELi392EEv26Group_norm_nhwc_fwd_params --------------------------
	.section	.text._Z35group_norm_nhwc_fwd_one_pass_kernelI11Fp32IOFp32WLi256ELi98ELi392EEv26Group_norm_nhwc_fwd_params,"ax",@progbits
	.align	128
        .global         _Z35group_norm_nhwc_fwd_one_pass_kernelI11Fp32IOFp32WLi256ELi98ELi392EEv26Group_norm_nhwc_fwd_params
        .type           _Z35group_norm_nhwc_fwd_one_pass_kernelI11Fp32IOFp32WLi256ELi98ELi392EEv26Group_norm_nhwc_fwd_params,@function
        .size           _Z35group_norm_nhwc_fwd_one_pass_kernelI11Fp32IOFp32WLi256ELi98ELi392EEv26Group_norm_nhwc_fwd_params,(.L_x_4798 - _Z35group_norm_nhwc_fwd_one_pass_kernelI11Fp32IOFp32WLi256ELi98ELi392EEv26Group_norm_nhwc_fwd_params)
        .other          _Z35group_norm_nhwc_fwd_one_pass_kernelI11Fp32IOFp32WLi256ELi98ELi392EEv26Group_norm_nhwc_fwd_params,@"STO_CUDA_ENTRY STV_DEFAULT"
_Z35group_norm_nhwc_fwd_one_pass_kernelI11Fp32IOFp32WLi256ELi98ELi392EEv26Group_norm_nhwc_fwd_params:
.text._Z35group_norm_nhwc_fwd_one_pass_kernelI11Fp32IOFp32WLi256ELi98ELi392EEv26Group_norm_nhwc_fwd_params:
        /* <DEDUP_REMOVED lines=9> */
[----:B------:R-:W-:Y:S01]  /*0090*/  MOV R6, R0 ;  /* 0x0000000000067202 */ /* 0x000fe20000000f00 */
[----:B------:R-:W2:Y:S01]  /*00a0*/  S2R R3, SR_CTAID.X ;  /* 0x0000000000037919 */ /* 0x000ea20000002500 */
[----:B------:R-:W3:Y:S01]  /*00b0*/  LDCU.64 UR6, c[0x0][0x388] ;  /* 0x00007100ff0677ac */ /* 0x000ee20008000a00 */
[----:B------:R-:W4:Y:S01]  /*00c0*/  S2R R5, SR_LANEID ;  /* 0x0000000000057919 */ /* 0x000f220000000000 */
[----:B------:R-:W0:Y:S01]  /*00d0*/  LDCU.64 UR8, c[0x0][0x358] ;  /* 0x00006b00ff0877ac */ /* 0x000e220008000a00 */
[----:B---3--:R-:W-:Y:S02]  /*00e0*/  ISETP.NE.U32.AND P1, PT, RZ, UR6, PT ;  /* 0x00000006ff007c0c */ /* 0x008fe4000bf25070 */
[C---:B0-----:R-:W-:Y:S02]  /*00f0*/  LOP3.LUT R4, R2.reuse, 0xffff, RZ, 0xc0, !PT ;  /* 0x0000ffff02047812 */ /* 0x041fe400078ec0ff */
[----:B--2---:R-:W-:-:S03]  /*0100*/  LOP3.LUT P0, RZ, R2, R3, RZ, 0xfc, !PT ;  /* 0x0000000302ff7212 */ /* 0x004fc6000780fcff */
[----:B------:R-:W-:Y:S01]  /*0110*/  IMAD R4, R4, 0x53a, RZ ;  /* 0x0000053a04047824 */ /* 0x000fe200078e02ff */
[----:B------:R-:W-:-:S04]  /*0120*/  ISETP.NE.AND.EX P0, PT, RZ, UR7, !P0, P1 ;  /* 0x00000007ff007c0c */ /* 0x000fc8000c705310 */
[----:B------:R-:W-:Y:S02]  /*0130*/  SHF.R.U32.HI R119, RZ, 0x10, R4 ;  /* 0x00000010ff777819 */ /* 0x000fe40000011604 */
[----:B------:R-:W0:Y:S02]  /*0140*/  LDC R4, c[0x0][0x374] ;  /* 0x0000dd00ff047b82 */ /* 0x000e240000000800 */
[----:B------:R-:W-:Y:S01]  /*0150*/  PRMT R18, R119, 0x9910, RZ ;  /* 0x0000991077127816 */ /* 0x000fe200000000ff */
[----:B-1----:R-:W-:Y:S01]  /*0160*/  IMAD R11, R3, UR4, R119 ;  /* 0x00000004030b7c24 */ /* 0x002fe2000f8e0277 */
[----:B------:R-:W-:-:S03]  /*0170*/  UMOV UR4, URZ ;  /* 0x000000ff00047c82 */ /* 0x000fc60008000000 */
        /* <DEDUP_REMOVED lines=35> */
[----:B0---4-:R-:W-:-:S07]  /*03b0*/  SHF.L.U32 R107, R107, 0x1, RZ ;  /* 0x000000016b6b7819 */ /* 0x011fce00000006ff */
.L_x_3766:
[----:B0--34-:R-:W0:Y:S01]  /*03c0*/  LDC R31, c[0x0][0x3f8] ;  /* 0x0000fe00ff1f7b82 */ /* 0x019e220000000800 */
[----:B------:R-:W1:Y:S01]  /*03d0*/  LDCU UR5, c[0x0][0x404] ;  /* 0x00008080ff0577ac */ /* 0x000e620008000800 */
[----:B------:R-:W-:Y:S01]  /*03e0*/  LOP3.LUT R123, R107, 0xffff, RZ, 0xc0, !PT ;  /* 0x0000ffff6b7b7812 */ /* 0x000fe200078ec0ff */
[----:B--2---:R-:W2:Y:S01]  /*03f0*/  LDCU.64 UR6, c[0x0][0x3e8] ;  /* 0x00007d00ff0677ac */ /* 0x004ea20008000a00 */
[----:B------:R-:W3:Y:S01]  /*0400*/  LDCU.64 UR10, c[0x0][0x3f0] ;  /* 0x00007e00ff0a77ac */ /* 0x000ee20008000a00 */
[----:B-1----:R-:W-:Y:S01]  /*0410*/  IMAD R57, R3, UR5, R119 ;  /* 0x0000000503397c24 */ /* 0x002fe2000f8e0277 */
[----:B0-----:R-:W-:-:S04]  /*0420*/  IABS R25, R31 ;  /* 0x0000001f00197213 */ /* 0x001fc80000000000 */
[C---:B--2---:R-:W-:Y:S01]  /*0430*/  ISETP.GE.U32.AND P5, PT, R57.reuse, UR6, PT ;  /* 0x0000000639007c0c */ /* 0x044fe2000bfa6070 */
[----:B------:R-:W0:Y:S01]  /*0440*/  I2F.RP R24, R25 ;  /* 0x0000001900187306 */ /* 0x000e220000209400 */
[----:B------:R-:W-:Y:S02]  /*0450*/  SHF.R.S32.HI R29, RZ, 0x1f, R57 ;  /* 0x0000001fff1d7819 */ /* 0x000fe40000011439 */
[----:B------:R-:W-:Y:S02]  /*0460*/  IADD3 R35, PT, PT, R57, 0x8, RZ ;  /* 0x0000000839237810 */ /* 0x000fe40007ffe0ff */
[----:B------:R-:W-:Y:S02]  /*0470*/  ISETP.GE.AND.EX P5, PT, R29, UR7, PT, P5 ;  /* 0x000000071d007c0c */ /* 0x000fe4000bfa6350 */
[----:B------:R-:W-:Y:S02]  /*0480*/  ISETP.GE.U32.AND P6, PT, R35, UR6, PT ;  /* 0x0000000623007c0c */ /* 0x000fe4000bfc6070 */
[----:B------:R-:W-:-:S02]  /*0490*/  SHF.R.S32.HI R33, RZ, 0x1f, R35 ;  /* 0x0000001fff217819 */ /* 0x000fc40000011423 */
[----:B------:R-:W-:Y:S02]  /*04a0*/  IADD3 R43, PT, PT, R57, 0x18, RZ ;  /* 0x00000018392b7810 */ /* 0x000fe40007ffe0ff */
[----:B------:R-:W-:Y:S01]  /*04b0*/  ISETP.GE.AND.EX P6, PT, R33, UR7, PT, P6 ;  /* 0x0000000721007c0c */ /* 0x000fe2000bfc6360 */
[----:B0-----:R-:W0:Y:S01]  /*04c0*/  MUFU.RCP R24, R24 ;  /* 0x0000001800187308 */ /* 0x001e220000001000 */
[----:B-----5:R-:W-:-:S03]  /*04d0*/  SHF.R.S32.HI R37, RZ, 0x1f, R43 ;  /* 0x0000001fff257819 */ /* 0x020fc6000001142b */
[----:B------:R-:W1:Y:S01]  /*04e0*/  @!P5 LDC.64 R38, c[0x0][0x390] ;  /* 0x0000e400ff26db82 */ /* 0x000e620000000a00 */
[C---:B------:R-:W-:Y:S02]  /*04f0*/  IADD3 R45, PT, PT, R57.reuse, 0x30, RZ ;  /* 0x00000030392d7810 */ /* 0x040fe40007ffe0ff */
[----:B------:R-:W-:Y:S02]  /*0500*/  IADD3 R47, PT, PT, R57, 0x40, RZ ;  /* 0x00000040392f7810 */ /* 0x000fe40007ffe0ff */
[----:B------:R-:W-:Y:S02]  /*0510*/  ISETP.GE.U32.AND P4, PT, R45, UR6, PT ;  /* 0x000000062d007c0c */ /* 0x000fe4000bf86070 */
[----:B------:R-:W-:Y:S02]  /*0520*/  SHF.R.S32.HI R51, RZ, 0x1f, R45 ;  /* 0x0000001fff337819 */ /* 0x000fe4000001142d */
[----:B------:R-:W-:Y:S02]  /*0530*/  SHF.R.S32.HI R53, RZ, 0x1f, R47 ;  /* 0x0000001fff357819 */ /* 0x000fe4000001142f */
[----:B------:R-:W-:-:S02]  /*0540*/  ISETP.GE.AND.EX P4, PT, R51, UR7, PT, P4 ;  /* 0x0000000733007c0c */ /* 0x000fc4000bf86340 */
[----:B------:R-:W-:Y:S02]  /*0550*/  IADD3 R49, PT, PT, R57, 0x60, RZ ;  /* 0x0000006039317810 */ /* 0x000fe40007ffe0ff */
[----:B0-----:R-:W-:Y:S02]  /*0560*/  IADD3 R22, PT, PT, R24, 0xffffffe, RZ ;  /* 0x0ffffffe18167810 */ /* 0x001fe40007ffe0ff */
[----:B------:R-:W-:Y:S02]  /*0570*/  SHF.R.S32.HI R55, RZ, 0x1f, R49 ;  /* 0x0000001fff377819 */ /* 0x000fe40000011431 */
[----:B------:R0:W2:Y:S02]  /*0580*/  F2I.FTZ.U32.TRUNC.NTZ R23, R22 ;  /* 0x0000001600177305 */ /* 0x0000a4000021f000 */
[----:B0-----:R-:W-:Y:S01]  /*0590*/  HFMA2 R22, -RZ, RZ, 0, 0 ;  /* 0x00000000ff167431 */ /* 0x001fe200000001ff */
        /* <DEDUP_REMOVED lines=15> */
[----:B------:R-:W-:-:S04]  /*0690*/  @P1 IADD3 R23, PT, PT, R23, 0x1, RZ ;  /* 0x0000000117171810 */ /* 0x000fc80007ffe0ff */
[----:B------:R-:W-:-:S04]  /*06a0*/  MOV R27, R23 ;  /* 0x00000017001b7202 */ /* 0x000fc80000000f00 */
[----:B------:R-:W-:Y:S02]  /*06b0*/  @!P3 IADD3 R27, PT, PT, -R27, RZ, RZ ;  /* 0x000000ff1b1bb210 */ /* 0x000fe40007ffe1ff */
[----:B------:R-:W-:Y:S02]  /*06c0*/  @!P2 LOP3.LUT R27, RZ, R31, RZ, 0x33, !PT ;  /* 0x0000001fff1ba212 */ /* 0x000fe400078e33ff */
[----:B------:R-:W-:Y:S02]  /*06d0*/  ISETP.GE.U32.AND P3, PT, R43, UR6, PT ;  /* 0x000000062b007c0c */ /* 0x000fe4000bf66070 */
[----:B------:R-:W-:Y:S02]  /*06e0*/  IADD3 R23, PT, PT, -R27, RZ, RZ ;  /* 0x000000ff1b177210 */ /* 0x000fe40007ffe1ff */
[----:B------:R-:W-:Y:S02]  /*06f0*/  SHF.R.S32.HI R22, RZ, 0x1f, R27 ;  /* 0x0000001fff167819 */ /* 0x000fe4000001141b */
[----:B------:R-:W-:Y:S01]  /*0700*/  ISETP.GE.AND.EX P3, PT, R37, UR7, PT, P3 ;  /* 0x0000000725007c0c */ /* 0x000fe2000bf66330 */
[----:B------:R-:W-:-:S02]  /*0710*/  IMAD R120, R31, R23, R6 ;  /* 0x000000171f787224 */ /* 0x000fc400078e0206 */
[----:B---3--:R-:W-:Y:S02]  /*0720*/  IMAD R26, R22, UR10, RZ ;  /* 0x0000000a161a7c24 */ /* 0x008fe4000f8e02ff */
[----:B------:R-:W-:Y:S01]  /*0730*/  IMAD R120, R120, 0x62, RZ ;  /* 0x0000006278787824 */ /* 0x000fe200078e02ff */
[----:B------:R-:W2:Y:S01]  /*0740*/  @!P6 LDC.64 R22, c[0x0][0x3e0] ;  /* 0x0000f800ff16eb82 */ /* 0x000ea20000000a00 */
[----:B------:R-:W-:Y:S02]  /*0750*/  IMAD R125, R27, UR11, R26 ;  /* 0x0000000b1b7d7c24 */ /* 0x000fe4000f8e021a */
[----:B0-----:R-:W-:Y:S01]  /*0760*/  @!P5 IMAD R26, R29, R24, RZ ;  /* 0x000000181d1ad224 */ /* 0x001fe200078e02ff */
[----:B------:R-:W-:-:S03]  /*0770*/  IADD3 R122, P1, PT, R120, R123, RZ ;  /* 0x0000007b787a7210 */ /* 0x000fc60007f3e0ff */
[----:B------:R-:W-:Y:S01]  /*0780*/  @!P5 IMAD R29, R57, R25, R26 ;  /* 0x00000019391dd224 */ /* 0x000fe200078e021a */
[----:B------:R-:W-:Y:S01]  /*0790*/  LEA.HI.X.SX32 R123, R120, RZ, 0x1, P1 ;  /* 0x000000ff787b7211 */ /* 0x000fe200008f0eff */
[----:B------:R-:W0:Y:S01]  /*07a0*/  @!P3 LDC.64 R30, c[0x0][0x3e0] ;  /* 0x0000f800ff1ebb82 */ /* 0x000e220000000a00 */
[----:B------:R-:W-:Y:S01]  /*07b0*/  ISETP.GE.U32.AND P1, PT, R47, UR6, PT ;  /* 0x000000062f007c0c */ /* 0x000fe2000bf26070 */
[----:B------:R-:W-:-:S03]  /*07c0*/  IMAD.WIDE.U32 R122, R27, UR10, R122 ;  /* 0x0000000a1b7a7c25 */ /* 0x000fc6000f8e007a */
[----:B------:R-:W-:Y:S02]  /*07d0*/  ISETP.GE.AND.EX P1, PT, R53, UR7, PT, P1 ;  /* 0x0000000735007c0c */ /* 0x000fe4000bf26310 */
[----:B------:R-:W-:Y:S02]  /*07e0*/  IADD3 R125, PT, PT, R123, R125, RZ ;  /* 0x0000007d7b7d7210 */ /* 0x000fe40007ffe0ff */
[-C--:B------:R-:W-:Y:S02]  /*07f0*/  @!P5 MOV R124, R122.reuse ;  /* 0x0000007a007cd202 */ /* 0x080fe40000000f00 */
[----:B------:R-:W-:Y:S01]  /*0800*/  @!P6 MOV R36, R122 ;  /* 0x0000007a0024e202 */ /* 0x000fe20000000f00 */
[----:B--2---:R-:W-:Y:S01]  /*0810*/  @!P6 IMAD R28, R33, R22, RZ ;  /* 0x00000016211ce224 */ /* 0x004fe200078e02ff */
[----:B------:R-:W-:Y:S01]  /*0820*/  @!P3 MOV R40, R122 ;  /* 0x0000007a0028b202 */ /* 0x000fe20000000f00 */
[----:B------:R-:W-:Y:S01]  /*0830*/  @!P5 IMAD.WIDE.U32 R26, R57, R24, R124 ;  /* 0x00000018391ad225 */ /* 0x000fe200078e007c */
[----:B------:R-:W2:Y:S01]  /*0840*/  @!P3 LDC.64 R32, c[0x0][0x390] ;  /* 0x0000e400ff20bb82 */ /* 0x000ea20000000a00 */
[----:B------:R-:W-:-:S02]  /*0850*/  @!P3 MOV R41, R125 ;  /* 0x0000007d0029b202 */ /* 0x000fc40000000f00 */
[----:B------:R-:W-:Y:S01]  /*0860*/  @!P6 IMAD R59, R35, R23, R28 ;  /* 0x00000017233be224 */ /* 0x000fe200078e021c */
[----:B------:R-:W-:Y:S01]  /*0870*/  @!P5 IADD3 R27, PT, PT, R27, R29, RZ ;  /* 0x0000001d1b1bd210 */ /* 0x000fe20007ffe0ff */
[----:B------:R-:W-:Y:S01]  /*0880*/  HFMA2 R23, -RZ, RZ, 0, 0 ;  /* 0x00000000ff177431 */ /* 0x000fe200000001ff */
[C---:B-1----:R-:W-:Y:S01]  /*0890*/  @!P5 LEA R38, P2, R26.reuse, R38, 0x2 ;  /* 0x000000261a26d211 */ /* 0x042fe200078410ff */
[-C--:B0-----:R-:W-:Y:S01]  /*08a0*/  @!P3 IMAD.WIDE.U32 R40, R43, R30.reuse, R40 ;  /* 0x0000001e2b28b225 */ /* 0x081fe200078e0028 */
[----:B------:R-:W0:Y:S02]  /*08b0*/  @!P6 LDC.64 R24, c[0x0][0x390] ;  /* 0x0000e400ff18eb82 */ /* 0x000e240000000a00 */
[----:B------:R-:W-:Y:S01]  /*08c0*/  @!P5 LEA.HI.X R39, R26, R39, R27, 0x2, P2 ;  /* 0x000000271a27d211 */ /* 0x000fe200010f141b */
[----:B------:R-:W-:Y:S01]  /*08d0*/  @!P3 IMAD R26, R37, R30, RZ ;  /* 0x0000001e251ab224 */ /* 0x000fe200078e02ff */
[----:B------:R-:W-:Y:S02]  /*08e0*/  @!P6 MOV R37, R125 ;  /* 0x0000007d0025e202 */ /* 0x000fe40000000f00 */
[----:B------:R-:W-:Y:S01]  /*08f0*/  ISETP.GE.U32.AND P2, PT, R49, UR6, PT ;  /* 0x0000000631007c0c */ /* 0x000fe2000bf46070 */
[----:B------:R-:W-:Y:S01]  /*0900*/  @!P3 IMAD R31, R43, R31, R26 ;  /* 0x0000001f2b1fb224 */ /* 0x000fe200078e021a */
[----:B------:R-:W1:Y:S01]  /*0910*/  @!P4 LDC.64 R28, c[0x0][0x3e0] ;  /* 0x0000f800ff1ccb82 */ /* 0x000e620000000a00 */
[----:B------:R-:W-:Y:S01]  /*0920*/  @!P6 IMAD.WIDE.U32 R36, R35, R22, R36 ;  /* 0x000000162324e225 */ /* 0x000fe200078e0024 */
[----:B------:R-:W-:-:S02]  /*0930*/  MOV R22, RZ ;  /* 0x000000ff00167202 */ /* 0x000fc40000000f00 */
[----:B------:R-:W-:-:S04]  /*0940*/  ISETP.GE.AND.EX P2, PT, R55, UR7, PT, P2 ;  /* 0x0000000737007c0c */ /* 0x000fc8000bf46320 */
[----:B------:R-:W3:Y:S01]  /*0950*/  @!P1 LDC.64 R26, c[0x0][0x3e0] ;  /* 0x0000f800ff1a9b82 */ /* 0x000ee20000000a00 */
[----:B------:R4:W5:Y:S01]  /*0960*/  @!P5 LDG.E.64 R22, desc[UR8][R38.64] ;  /* 0x000000082616d981 */ /* 0x000962000c1e1b00 */
[----:B------:R-:W-:-:S06]  /*0970*/  @!P6 IADD3 R30, PT, PT, R37, R59, RZ ;  /* 0x0000003b251ee210 */ /* 0x000fcc0007ffe0ff */
[----:B------:R-:W3:Y:S01]  /*0980*/  @!P4 LDC.64 R34, c[0x0][0x390] ;  /* 0x0000e400ff22cb82 */ /* 0x000ee20000000a00 */
[C---:B0-----:R-:W-:Y:S02]  /*0990*/  @!P6 LEA R42, P5, R36.reuse, R24, 0x2 ;  /* 0x00000018242ae211 */ /* 0x041fe400078a10ff */
[----:B----4-:R-:W-:Y:S02]  /*09a0*/  @!P4 MOV R38, R122 ;  /* 0x0000007a0026c202 */ /* 0x010fe40000000f00 */
[----:B------:R-:W-:Y:S02]  /*09b0*/  @!P6 LEA.HI.X R43, R36, R25, R30, 0x2, P5 ;  /* 0x00000019242be211 */ /* 0x000fe400028f141e */
[----:B------:R-:W-:Y:S01]  /*09c0*/  @!P4 MOV R39, R125 ;  /* 0x0000007d0027c202 */ /* 0x000fe20000000f00 */
[----:B------:R-:W0:Y:S01]  /*09d0*/  @!P1 LDC.64 R36, c[0x0][0x390] ;  /* 0x0000e400ff249b82 */ /* 0x000e220000000a00 */
[----:B-1----:R-:W-:Y:S01]  /*09e0*/  @!P4 IMAD R44, R51, R28, RZ ;  /* 0x0000001c332cc224 */ /* 0x002fe200078e02ff */
[----:B------:R-:W-:-:S02]  /*09f0*/  @!P3 IADD3 R24, PT, PT, R41, R31, RZ ;  /* 0x0000001f2918b210 */ /* 0x000fc40007ffe0ff */
[C---:B--2---:R-:W-:Y:S01]  /*0a00*/  @!P3 LEA R32, P5, R40.reuse, R32, 0x2 ;  /* 0x000000202820b211 */ /* 0x044fe200078a10ff */
[C---:B------:R-:W-:Y:S02]  /*0a10*/  @!P4 IMAD R41, R45.reuse, R29, R44 ;  /* 0x0000001d2d29c224 */ /* 0x040fe400078e022c */
[----:B------:R-:W-:Y:S01]  /*0a20*/  @!P4 IMAD.WIDE.U32 R28, R45, R28, R38 ;  /* 0x0000001c2d1cc225 */ /* 0x000fe200078e0026 */
[----:B------:R-:W1:Y:S01]  /*0a30*/  @!P2 LDC.64 R30, c[0x0][0x3e0] ;  /* 0x0000f800ff1eab82 */ /* 0x000e620000000a00 */
[----:B------:R-:W-:Y:S02]  /*0a40*/  IADD3 R45, PT, PT, R57, 0x78, RZ ;  /* 0x00000078392d7810 */ /* 0x000fe40007ffe0ff */
[----:B------:R-:W-:Y:S02]  /*0a50*/  @!P3 LEA.HI.X R33, R40, R33, R24, 0x2, P5 ;  /* 0x000000212821b211 */ /* 0x000fe400028f1418 */
[----:B------:R-:W-:Y:S02]  /*0a60*/  CS2R R24, SRZ ;  /* 0x0000000000187805 */ /* 0x000fe4000001ff00 */
[----:B------:R-:W-:Y:S01]  /*0a70*/  ISETP.GE.U32.AND P5, PT, R45, UR6, PT ;  /* 0x000000062d007c0c */ /* 0x000fe2000bfa6070 */
[----:B---3--:R-:W-:Y:S01]  /*0a80*/  @!P1 IMAD R40, R53, R26, RZ ;  /* 0x0000001a35289224 */ /* 0x008fe200078e02ff */
[----:B------:R-:W-:-:S02]  /*0a90*/  SHF.R.S32.HI R51, RZ, 0x1f, R45 ;  /* 0x0000001fff337819 */ /* 0x000fc4000001142d */
[----:B------:R-:W-:Y:S01]  /*0aa0*/  @!P1 MOV R38, R122 ;  /* 0x0000007a00269202 */ /* 0x000fe20000000f00 */
[----:B------:R-:W-:Y:S01]  /*0ab0*/  @!P1 IMAD R53, R47, R27, R40 ;  /* 0x0000001b2f359224 */ /* 0x000fe200078e0228 */
[----:B------:R-:W-:Y:S01]  /*0ac0*/  @!P1 MOV R39, R125 ;  /* 0x0000007d00279202 */ /* 0x000fe20000000f00 */
[----:B------:R2:W3:Y:S01]  /*0ad0*/  @!P6 LDG.E.64 R24, desc[UR8][R42.64] ;  /* 0x000000082a18e981 */ /* 0x0004e2000c1e1b00 */
[----:B------:R-:W-:Y:S02]  /*0ae0*/  ISETP.GE.AND.EX P5, PT, R51, UR7, PT, P5 ;  /* 0x0000000733007c0c */ /* 0x000fe4000bfa6350 */
[----:B------:R-:W-:Y:S01]  /*0af0*/  @!P4 IADD3 R29, PT, PT, R29, R41, RZ ;  /* 0x000000291d1dc210 */ /* 0x000fe20007ffe0ff */
[----:B------:R-:W-:Y:S01]  /*0b00*/  @!P1 IMAD.WIDE.U32 R26, R47, R26, R38 ;  /* 0x0000001a2f1a9225 */ /* 0x000fe200078e0026 */
[----:B------:R-:W-:Y:S01]  /*0b10*/  @!P4 LEA R34, P6, R28, R34, 0x2 ;  /* 0x000000221c22c211 */ /* 0x000fe200078c10ff */
[----:B------:R-:W4:Y:S01]  /*0b20*/  @!P2 LDC.64 R40, c[0x0][0x390] ;  /* 0x0000e400ff28ab82 */ /* 0x000f220000000a00 */
[----:B------:R-:W-:-:S02]  /*0b30*/  IADD3 R65, PT, PT, R57, 0x80, RZ ;  /* 0x0000008039417810 */ /* 0x000fc40007ffe0ff */
[----:B------:R-:W-:Y:S02]  /*0b40*/  @!P4 LEA.HI.X R35, R28, R35, R29, 0x2, P6 ;  /* 0x000000231c23c211 */ /* 0x000fe400030f141d */
[----:B------:R-:W-:Y:S01]  /*0b50*/  @!P1 IADD3 R27, PT, PT, R27, R53, RZ ;  /* 0x000000351b1b9210 */ /* 0x000fe20007ffe0ff */
[----:B-1----:R-:W-:Y:S01]  /*0b60*/  @!P2 IMAD R28, R55, R30, RZ ;  /* 0x0000001e371ca224 */ /* 0x002fe200078e02ff */
[----:B0-----:R-:W-:Y:S01]  /*0b70*/  @!P1 LEA R38, P6, R26, R36, 0x2 ;  /* 0x000000241a269211 */ /* 0x001fe200078c10ff */
[----:B------:R-:W0:Y:S01]  /*0b80*/  @!P5 LDC.64 R54, c[0x0][0x390] ;  /* 0x0000e400ff36db82 */ /* 0x000e220000000a00 */
[----:B--2---:R-:W-:Y:S01]  /*0b90*/  @!P2 MOV R42, R122 ;  /* 0x0000007a002aa202 */ /* 0x004fe20000000f00 */
[----:B------:R-:W-:Y:S01]  /*0ba0*/  @!P2 IMAD R47, R49, R31, R28 ;  /* 0x0000001f312fa224 */ /* 0x000fe200078e021c */
[----:B------:R-:W-:Y:S02]  /*0bb0*/  @!P2 MOV R43, R125 ;  /* 0x0000007d002ba202 */ /* 0x000fe40000000f00 */
[----:B------:R-:W-:-:S02]  /*0bc0*/  CS2R R28, SRZ ;  /* 0x00000000001c7805 */ /* 0x000fc4000001ff00 */
[----:B------:R-:W-:Y:S02]  /*0bd0*/  @!P1 LEA.HI.X R39, R26, R37, R27, 0x2, P6 ;  /* 0x000000251a279211 */ /* 0x000fe400030f141b */
[----:B------:R-:W-:Y:S02]  /*0be0*/  CS2R R26, SRZ ;  /* 0x00000000001a7805 */ /* 0x000fe4000001ff00 */
[----:B------:R-:W-:Y:S01]  /*0bf0*/  ISETP.GE.U32.AND P6, PT, R65, UR6, PT ;  /* 0x0000000641007c0c */ /* 0x000fe2000bfc6070 */
[----:B------:R-:W1:Y:S01]  /*0c00*/  @!P5 LDC.64 R36, c[0x0][0x3e0] ;  /* 0x0000f800ff24db82 */ /* 0x000e620000000a00 */
[----:B------:R-:W-:Y:S01]  /*0c10*/  SHF.R.S32.HI R63, RZ, 0x1f, R65 ;  /* 0x0000001fff3f7819 */ /* 0x000fe20000011441 */
[----:B------:R-:W-:Y:S01]  /*0c20*/  @!P2 IMAD.WIDE.U32 R42, R49, R30, R42 ;  /* 0x0000001e312aa225 */ /* 0x000fe200078e002a */
[----:B------:R-:W-:Y:S01]  /*0c30*/  IADD3 R67, PT, PT, R57, 0xa0, RZ ;  /* 0x000000a039437810 */ /* 0x000fe20007ffe0ff */
[----:B------:R1:W2:Y:S01]  /*0c40*/  @!P3 LDG.E.64 R26, desc[UR8][R32.64] ;  /* 0x00000008201ab981 */ /* 0x0002a2000c1e1b00 */
[----:B------:R-:W-:-:S02]  /*0c50*/  ISETP.GE.AND.EX P6, PT, R63, UR7, PT, P6 ;  /* 0x000000073f007c0c */ /* 0x000fc4000bfc6360 */
[----:B------:R-:W-:Y:S01]  /*0c60*/  @!P2 IADD3 R44, PT, PT, R43, R47, RZ ;  /* 0x0000002f2b2ca210 */ /* 0x000fe20007ffe0ff */
[----:B------:R1:W2:Y:S01]  /*0c70*/  @!P4 LDG.E.64 R28, desc[UR8][R34.64] ;  /* 0x00000008221cc981 */ /* 0x0002a2000c1e1b00 */
[----:B------:R-:W-:Y:S02]  /*0c80*/  ISETP.GE.U32.AND P3, PT, R67, UR6, PT ;  /* 0x0000000643007c0c */ /* 0x000fe4000bf66070 */
[----:B------:R-:W-:Y:S02]  /*0c90*/  CS2R R30, SRZ ;  /* 0x00000000001e7805 */ /* 0x000fe4000001ff00 */
[----:B------:R-:W-:Y:S02]  /*0ca0*/  SHF.R.S32.HI R43, RZ, 0x1f, R67 ;  /* 0x0000001fff2b7819 */ /* 0x000fe40000011443 */
[C---:B----4-:R-:W-:Y:S02]  /*0cb0*/  @!P2 LEA R40, P4, R42.reuse, R40, 0x2 ;  /* 0x000000282a28a211 */ /* 0x050fe400078810ff */
[----:B------:R-:W-:Y:S01]  /*0cc0*/  ISETP.GE.AND.EX P3, PT, R43, UR7, PT, P3 ;  /* 0x000000072b007c0c */ /* 0x000fe2000bf66330 */
[----:B------:R-:W4:Y:S01]  /*0cd0*/  @!P1 LDG.E.64 R30, desc[UR8][R38.64] ;  /* 0x00000008261e9981 */ /* 0x000f22000c1e1b00 */
[----:B------:R-:W-:Y:S01]  /*0ce0*/  IADD3 R61, PT, PT, R57, 0xa8, RZ ;  /* 0x000000a8393d7810 */ /* 0x000fe20007ffe0ff */
[----:B------:R-:W0:Y:S01]  /*0cf0*/  @!P6 LDC.64 R52, c[0x0][0x3e0] ;  /* 0x0000f800ff34eb82 */ /* 0x000e220000000a00 */
[----:B------:R-:W-:-:S02]  /*0d00*/  @!P2 LEA.HI.X R41, R42, R41, R44, 0x2, P4 ;  /* 0x000000292a29a211 */ /* 0x000fc400020f142c */
[----:B------:R-:W-:Y:S02]  /*0d10*/  ISETP.GE.U32.AND P4, PT, R61, UR6, PT ;  /* 0x000000063d007c0c */ /* 0x000fe4000bf86070 */
[----:B------:R-:W-:Y:S01]  /*0d20*/  SHF.R.S32.HI R69, RZ, 0x1f, R61 ;  /* 0x0000001fff457819 */ /* 0x000fe2000001143d */
[----:B-1----:R-:W-:Y:S01]  /*0d30*/  @!P5 IMAD R32, R51, R36, RZ ;  /* 0x000000243320d224 */ /* 0x002fe200078e02ff */
[----:B------:R-:W-:Y:S02]  /*0d40*/  @!P5 MOV R34, R122 ;  /* 0x0000007a0022d202 */ /* 0x000fe40000000f00 */
[----:B------:R-:W-:Y:S01]  /*0d50*/  ISETP.GE.AND.EX P4, PT, R69, UR7, PT, P4 ;  /* 0x0000000745007c0c */ /* 0x000fe2000bf86340 */
[----:B------:R-:W1:Y:S01]  /*0d60*/  @!P3 LDC.64 R50, c[0x0][0x3e0] ;  /* 0x0000f800ff32bb82 */ /* 0x000e620000000a00 */
[----:B------:R-:W-:Y:S02]  /*0d70*/  @!P5 MOV R35, R125 ;  /* 0x0000007d0023d202 */ /* 0x000fe40000000f00 */
[----:B------:R-:W-:Y:S01]  /*0d80*/  IADD3 R59, PT, PT, R57, 0xb0, RZ ;  /* 0x000000b0393b7810 */ /* 0x000fe20007ffe0ff */
[C---:B------:R-:W-:Y:S01]  /*0d90*/  @!P5 IMAD R47, R45.reuse, R37, R32 ;  /* 0x000000252d2fd224 */ /* 0x040fe200078e0220 */
[----:B------:R-:W-:Y:S01]  /*0da0*/  CS2R R32, SRZ ;  /* 0x0000000000207805 */ /* 0x000fe2000001ff00 */
[----:B------:R-:W-:Y:S01]  /*0db0*/  @!P5 IMAD.WIDE.U32 R36, R45, R36, R34 ;  /* 0x000000242d24d225 */ /* 0x000fe200078e0022 */
[----:B------:R-:W-:-:S02]  /*0dc0*/  ISETP.GE.U32.AND P1, PT, R59, UR6, PT ;  /* 0x000000063b007c0c */ /* 0x000fc4000bf26070 */
[----:B------:R-:W-:Y:S02]  /*0dd0*/  SHF.R.S32.HI R71, RZ, 0x1f, R59 ;  /* 0x0000001fff477819 */ /* 0x000fe4000001143b */
[----:B------:R0:W4:Y:S01]  /*0de0*/  @!P2 LDG.E.64 R32, desc[UR8][R40.64] ;  /* 0x000000082820a981 */ /* 0x000122000c1e1b00 */
[----:B------:R-:W-:Y:S01]  /*0df0*/  @!P5 IADD3 R34, PT, PT, R37, R47, RZ ;  /* 0x0000002f2522d210 */ /* 0x000fe20007ffe0ff */
[----:B------:R-:W1:Y:S01]  /*0e00*/  @!P4 LDC.64 R48, c[0x0][0x3e0] ;  /* 0x0000f800ff30cb82 */ /* 0x000e620000000a00 */
[----:B------:R-:W-:Y:S02]  /*0e10*/  ISETP.GE.AND.EX P1, PT, R71, UR7, PT, P1 ;  /* 0x0000000747007c0c */ /* 0x000fe4000bf26310 */
[----:B0-----:R-:W-:-:S05]  /*0e20*/  @!P5 LEA R54, P2, R36, R54, 0x2 ;  /* 0x000000362436d211 */ /* 0x001fca00078410ff */
[----:B------:R-:W0:Y:S01]  /*0e30*/  @!P6 LDC.64 R46, c[0x0][0x390] ;  /* 0x0000e400ff2eeb82 */ /* 0x000e220000000a00 */
[----:B------:R-:W-:Y:S02]  /*0e40*/  IADD3 R56, PT, PT, R57, 0xb8, RZ ;  /* 0x000000b839387810 */ /* 0x000fe40007ffe0ff */
[----:B------:R-:W-:Y:S01]  /*0e50*/  @!P5 LEA.HI.X R55, R36, R55, R34, 0x2, P2 ;  /* 0x000000372437d211 */ /* 0x000fe200010f1422 */
[----:B------:R-:W-:Y:S01]  /*0e60*/  @!P6 IMAD R34, R63, R52, RZ ;  /* 0x000000343f22e224 */ /* 0x000fe200078e02ff */
[----:B------:R-:W-:-:S03]  /*0e70*/  ISETP.GE.U32.AND P2, PT, R56, UR6, PT ;  /* 0x0000000638007c0c */ /* 0x000fc6000bf46070 */
[----:B------:R-:W0:Y:S01]  /*0e80*/  @!P3 LDC.64 R36, c[0x0][0x390] ;  /* 0x0000e400ff24bb82 */ /* 0x000e220000000a00 */
[----:B------:R-:W-:Y:S01]  /*0e90*/  SHF.R.S32.HI R63, RZ, 0x1f, R56 ;  /* 0x0000001fff3f7819 */ /* 0x000fe20000011438 */
[----:B------:R-:W-:Y:S01]  /*0ea0*/  @!P6 IMAD R73, R65, R53, R34 ;  /* 0x000000354149e224 */ /* 0x000fe200078e0222 */
[----:B------:R-:W-:Y:S02]  /*0eb0*/  @!P6 MOV R34, R122 ;  /* 0x0000007a0022e202 */ /* 0x000fe40000000f00 */
[----:B------:R-:W-:Y:S02]  /*0ec0*/  @!P6 MOV R35, R125 ;  /* 0x0000007d0023e202 */ /* 0x000fe40000000f00 */
[----:B------:R-:W-:Y:S01]  /*0ed0*/  ISETP.GE.AND.EX P2, PT, R63, UR7, PT, P2 ;  /* 0x000000073f007c0c */ /* 0x000fe2000bf46320 */
[----:B------:R-:W0:Y:S01]  /*0ee0*/  @!P1 LDC.64 R40, c[0x0][0x3e0] ;  /* 0x0000f800ff289b82 */ /* 0x000e220000000a00 */
[----:B-1----:R-:W-:Y:S02]  /*0ef0*/  @!P3 IMAD R38, R43, R50, RZ ;  /* 0x000000322b26b224 */ /* 0x002fe400078e02ff */
[----:B------:R-:W-:Y:S01]  /*0f00*/  @!P6 IMAD.WIDE.U32 R52, R65, R52, R34 ;  /* 0x000000344134e225 */ /* 0x000fe200078e0022 */
[----:B------:R-:W-:-:S02]  /*0f10*/  CS2R R34, SRZ ;  /* 0x0000000000227805 */ /* 0x000fc4000001ff00 */
[----:B------:R-:W-:Y:S01]  /*0f20*/  @!P3 MOV R39, R125 ;  /* 0x0000007d0027b202 */ /* 0x000fe20000000f00 */
[----:B------:R-:W-:Y:S01]  /*0f30*/  @!P3 IMAD R65, R67, R51, R38 ;  /* 0x000000334341b224 */ /* 0x000fe200078e0226 */
[----:B------:R-:W-:Y:S01]  /*0f40*/  @!P3 MOV R38, R122 ;  /* 0x0000007a0026b202 */ /* 0x000fe20000000f00 */
[----:B------:R-:W1:Y:S01]  /*0f50*/  @!P4 LDC.64 R42, c[0x0][0x390] ;  /* 0x0000e400ff2acb82 */ /* 0x000e620000000a00 */
[----:B------:R0:W4:Y:S01]  /*0f60*/  @!P5 LDG.E.64 R34, desc[UR8][R54.64] ;  /* 0x000000083622d981 */ /* 0x000122000c1e1b00 */
[----:B------:R-:W-:Y:S01]  /*0f70*/  @!P6 IADD3 R53, PT, PT, R53, R73, RZ ;  /* 0x000000493535e210 */ /* 0x000fe20007ffe0ff */
[----:B------:R-:W-:Y:S01]  /*0f80*/  @!P4 IMAD R58, R69, R48, RZ ;  /* 0x00000030453ac224 */ /* 0x000fe200078e02ff */
[----:B0-----:R-:W-:Y:S01]  /*0f90*/  @!P6 LEA R46, P5, R52, R46, 0x2 ;  /* 0x0000002e342ee211 */ /* 0x001fe200078a10ff */
[----:B------:R-:W-:-:S03]  /*0fa0*/  @!P3 IMAD.WIDE.U32 R50, R67, R50, R38 ;  /* 0x000000324332b225 */ /* 0x000fc600078e0026 */
[----:B------:R-:W0:Y:S01]  /*0fb0*/  @!P1 LDC.64 R44, c[0x0][0x390] ;  /* 0x0000e400ff2c9b82 */ /* 0x000e220000000a00 */
[----:B------:R-:W-:Y:S01]  /*0fc0*/  @!P6 LEA.HI.X R47, R52, R47, R53, 0x2, P5 ;  /* 0x0000002f342fe211 */ /* 0x000fe200028f1435 */
[----:B------:R-:W-:Y:S01]  /*0fd0*/  @!P4 IMAD R67, R61, R49, R58 ;  /* 0x000000313d43c224 */ /* 0x000fe200078e023a */
[----:B------:R-:W-:-:S05]  /*0fe0*/  @!P3 IADD3 R49, PT, PT, R51, R65, RZ ;  /* 0x000000413331b210 */ /* 0x000fca0007ffe0ff */
[----:B------:R-:W0:Y:S01]  /*0ff0*/  @!P2 LDC.64 R38, c[0x0][0x3e0] ;  /* 0x0000f800ff26ab82 */ /* 0x000e220000000a00 */
[C---:B------:R-:W-:Y:S02]  /*1000*/  @!P3 LEA R36, P5, R50.reuse, R36, 0x2 ;  /* 0x000000243224b211 */ /* 0x040fe400078a10ff */
[----:B------:R-:W-:Y:S02]  /*1010*/  @!P4 MOV R52, R122 ;  /* 0x0000007a0034c202 */ /* 0x000fe40000000f00 */
[----:B------:R-:W-:Y:S02]  /*1020*/  @!P4 MOV R53, R125 ;  /* 0x0000007d0035c202 */ /* 0x000fe40000000f00 */
[----:B------:R-:W-:Y:S01]  /*1030*/  @!P3 LEA.HI.X R37, R50, R37, R49, 0x2, P5 ;  /* 0x000000253225b211 */ /* 0x000fe200028f1431 */
[----:B------:R-:W-:Y:S01]  /*1040*/  @!P1 IMAD R58, R71, R40, RZ ;  /* 0x00000028473a9224 */ /* 0x000fe200078e02ff */
[----:B------:R-:W-:Y:S02]  /*1050*/  @!P1 MOV R50, R122 ;  /* 0x0000007a00329202 */ /* 0x000fe40000000f00 */
[----:B------:R-:W-:Y:S01]  /*1060*/  @!P1 MOV R51, R125 ;  /* 0x0000007d00339202 */ /* 0x000fe20000000f00 */
[----:B------:R-:W-:Y:S01]  /*1070*/  @!P4 IMAD.WIDE.U32 R52, R61, R48, R52 ;  /* 0x000000303d34c225 */ /* 0x000fe200078e0034 */
[----:B------:R-:W-:-:S03]  /*1080*/  CS2R R48, SRZ ;  /* 0x0000000000307805 */ /* 0x000fc6000001ff00 */
[C---:B------:R-:W-:Y:S02]  /*1090*/  @!P1 IMAD R55, R59.reuse, R41, R58 ;  /* 0x000000293b379224 */ /* 0x040fe400078e023a */
[----:B------:R-:W-:Y:S01]  /*10a0*/  @!P1 IMAD.WIDE.U32 R50, R59, R40, R50 ;  /* 0x000000283b329225 */ /* 0x000fe200078e0032 */
[----:B------:R-:W-:Y:S01]  /*10b0*/  IADD3 R59, PT, PT, R57, 0xc8, RZ ;  /* 0x000000c8393b7810 */ /* 0x000fe20007ffe0ff */
[----:B------:R-:W4:Y:S01]  /*10c0*/  @!P6 LDG.E.64 R48, desc[UR8][R46.64] ;  /* 0x000000082e30e981 */ /* 0x000f22000c1e1b00 */
[----:B------:R-:W-:Y:S02]  /*10d0*/  @!P4 IADD3 R41, PT, PT, R53, R67, RZ ;  /* 0x000000433529c210 */ /* 0x000fe40007ffe0ff */
[C---:B-1----:R-:W-:Y:S02]  /*10e0*/  @!P4 LEA R42, P5, R52.reuse, R42, 0x2 ;  /* 0x0000002a342ac211 */ /* 0x042fe400078a10ff */
[----:B------:R-:W-:Y:S02]  /*10f0*/  ISETP.GE.U32.AND P6, PT, R59, UR6, PT ;  /* 0x000000063b007c0c */ /* 0x000fe4000bfc6070 */
[----:B------:R-:W-:Y:S01]  /*1100*/  SHF.R.S32.HI R61, RZ, 0x1f, R59 ;  /* 0x0000001fff3d7819 */ /* 0x000fe2000001143b */
[----:B0-----:R-:W-:Y:S01]  /*1110*/  @!P2 IMAD R63, R63, R38, RZ ;  /* 0x000000263f3fa224 */ /* 0x001fe200078e02ff */
[----:B------:R-:W-:-:S02]  /*1120*/  @!P4 LEA.HI.X R43, R52, R43, R41, 0x2, P5 ;  /* 0x0000002b342bc211 */ /* 0x000fc400028f1429 */
[----:B------:R-:W-:Y:S02]  /*1130*/  ISETP.GE.AND.EX P6, PT, R61, UR7, PT, P6 ;  /* 0x000000073d007c0c */ /* 0x000fe4000bfc6360 */
[----:B------:R-:W-:Y:S02]  /*1140*/  @!P1 IADD3 R40, PT, PT, R51, R55, RZ ;  /* 0x0000003733289210 */ /* 0x000fe40007ffe0ff */
[----:B------:R-:W-:Y:S01]  /*1150*/  @!P1 LEA R44, P5, R50, R44, 0x2 ;  /* 0x0000002c322c9211 */ /* 0x000fe200078a10ff */
[----:B------:R-:W-:Y:S01]  /*1160*/  @!P2 IMAD R65, R56, R39, R63 ;  /* 0x000000273841a224 */ /* 0x000fe200078e023f */
[----:B------:R-:W-:Y:S01]  /*1170*/  @!P2 MOV R41, R125 ;  /* 0x0000007d0029a202 */ /* 0x000fe20000000f00 */
[----:B------:R-:W0:Y:S01]  /*1180*/  @!P2 LDC.64 R62, c[0x0][0x390] ;  /* 0x0000e400ff3eab82 */ /* 0x000e220000000a00 */
[----:B------:R-:W-:Y:S02]  /*1190*/  @!P1 LEA.HI.X R45, R50, R45, R40, 0x2, P5 ;  /* 0x0000002d322d9211 */ /* 0x000fe400028f1428 */
[----:B------:R-:W-:-:S02]  /*11a0*/  CS2R R50, SRZ ;  /* 0x0000000000327805 */ /* 0x000fc4000001ff00 */
[----:B------:R-:W-:Y:S02]  /*11b0*/  @!P2 MOV R40, R122 ;  /* 0x0000007a0028a202 */ /* 0x000fe40000000f00 */
[----:B------:R-:W-:Y:S02]  /*11c0*/  CS2R R52, SRZ ;  /* 0x0000000000347805 */ /* 0x000fe4000001ff00 */
[----:B------:R-:W-:Y:S01]  /*11d0*/  IADD3 R75, PT, PT, R57, 0xd8, RZ ;  /* 0x000000d8394b7810 */ /* 0x000fe20007ffe0ff */
[----:B------:R-:W-:Y:S01]  /*11e0*/  @!P2 IMAD.WIDE.U32 R40, R56, R38, R40 ;  /* 0x000000263828a225 */ /* 0x000fe200078e0028 */
[----:B------:R1:W4:Y:S02]  /*11f0*/  @!P3 LDG.E.64 R50, desc[UR8][R36.64] ;  /* 0x000000082432b981 */ /* 0x000324000c1e1b00 */
[----:B------:R-:W-:Y:S01]  /*1200*/  ISETP.GE.U32.AND P3, PT, R75, UR6, PT ;  /* 0x000000064b007c0c */ /* 0x000fe2000bf66070 */
[----:B------:R-:W5:Y:S01]  /*1210*/  @!P6 LDC.64 R38, c[0x0][0x3e0] ;  /* 0x0000f800ff26eb82 */ /* 0x000f620000000a00 */
[----:B------:R-:W-:Y:S01]  /*1220*/  SHF.R.S32.HI R77, RZ, 0x1f, R75 ;  /* 0x0000001fff4d7819 */ /* 0x000fe2000001144b */
[----:B------:R5:W4:Y:S01]  /*1230*/  @!P4 LDG.E.64 R52, desc[UR8][R42.64] ;  /* 0x000000082a34c981 */ /* 0x000b22000c1e1b00 */
[----:B------:R-:W-:-:S02]  /*1240*/  IADD3 R69, PT, PT, R57, 0xe0, RZ ;  /* 0x000000e039457810 */ /* 0x000fc40007ffe0ff */
[----:B------:R-:W-:Y:S02]  /*1250*/  ISETP.GE.AND.EX P4, PT, R77, UR7, PT, P3 ;  /* 0x000000074d007c0c */ /* 0x000fe4000bf86330 */
[----:B------:R-:W-:Y:S02]  /*1260*/  CS2R R54, SRZ ;  /* 0x0000000000367805 */ /* 0x000fe4000001ff00 */
[----:B------:R-:W-:Y:S01]  /*1270*/  ISETP.GE.U32.AND P3, PT, R69, UR6, PT ;  /* 0x0000000645007c0c */ /* 0x000fe2000bf66070 */
[----:B-1----:R-:W1:Y:S01]  /*1280*/  @!P6 LDC.64 R36, c[0x0][0x390] ;  /* 0x0000e400ff24eb82 */ /* 0x002e620000000a00 */
[----:B------:R-:W-:Y:S02]  /*1290*/  SHF.R.S32.HI R79, RZ, 0x1f, R69 ;  /* 0x0000001fff4f7819 */ /* 0x000fe40000011445 */
[----:B------:R-:W-:Y:S01]  /*12a0*/  IADD3 R67, PT, PT, R57, 0xf0, RZ ;  /* 0x000000f039437810 */ /* 0x000fe20007ffe0ff */
[----:B------:R-:W4:Y:S01]  /*12b0*/  @!P1 LDG.E.64 R54, desc[UR8][R44.64] ;  /* 0x000000082c369981 */ /* 0x000f22000c1e1b00 */
[----:B------:R-:W-:-:S02]  /*12c0*/  ISETP.GE.AND.EX P3, PT, R79, UR7, PT, P3 ;  /* 0x000000074f007c0c */ /* 0x000fc4000bf66330 */
[----:B------:R-:W-:Y:S02]  /*12d0*/  ISETP.GE.U32.AND P1, PT, R67, UR6, PT ;  /* 0x0000000643007c0c */ /* 0x000fe4000bf26070 */
[----:B------:R-:W-:Y:S02]  /*12e0*/  SHF.R.S32.HI R73, RZ, 0x1f, R67 ;  /* 0x0000001fff497819 */ /* 0x000fe40000011443 */
[----:B------:R-:W-:Y:S02]  /*12f0*/  @!P2 IADD3 R41, PT, PT, R41, R65, RZ ;  /* 0x000000412929a210 */ /* 0x000fe40007ffe0ff */
[----:B------:R-:W3:Y:S01]  /*1300*/  @!P4 LDC.64 R64, c[0x0][0x3e0] ;  /* 0x0000f800ff40cb82 */ /* 0x000ee20000000a00 */
[----:B------:R-:W-:Y:S02]  /*1310*/  ISETP.GE.AND.EX P1, PT, R73, UR7, PT, P1 ;  /* 0x0000000749007c0c */ /* 0x000fe4000bf26310 */
[----:B0-----:R-:W-:Y:S02]  /*1320*/  @!P2 LEA R62, P5, R40, R62, 0x2 ;  /* 0x0000003e283ea211 */ /* 0x001fe400078a10ff */
[----:B------:R-:W-:-:S02]  /*1330*/  SHF.R.S32.HI R71, RZ, 0x1f, R118 ;  /* 0x0000001fff477819 */ /* 0x000fc40000011476 */
[----:B------:R-:W-:Y:S01]  /*1340*/  @!P2 LEA.HI.X R63, R40, R63, R41, 0x2, P5 ;  /* 0x0000003f283fa211 */ /* 0x000fe200028f1429 */
[----:B-----5:R-:W-:Y:S01]  /*1350*/  @!P6 IMAD R40, R61, R38, RZ ;  /* 0x000000263d28e224 */ /* 0x020fe200078e02ff */
[----:B------:R-:W-:Y:S01]  /*1360*/  ISETP.GE.U32.AND P5, PT, R118, UR6, PT ;  /* 0x0000000676007c0c */ /* 0x000fe2000bfa6070 */
[----:B------:R-:W0:Y:S01]  /*1370*/  @!P3 LDC.64 R46, c[0x0][0x3e0] ;  /* 0x0000f800ff2ebb82 */ /* 0x000e220000000a00 */
[----:B------:R-:W-:Y:S02]  /*1380*/  @!P6 MOV R42, R122 ;  /* 0x0000007a002ae202 */ /* 0x000fe40000000f00 */
[----:B------:R-:W-:Y:S01]  /*1390*/  ISETP.GE.AND.EX P5, PT, R71, UR7, PT, P5 ;  /* 0x0000000747007c0c */ /* 0x000fe2000bfa6350 */
[C---:B------:R-:W-:Y:S01]  /*13a0*/  @!P6 IMAD R39, R59.reuse, R39, R40 ;  /* 0x000000273b27e224 */ /* 0x040fe200078e0228 */
[----:B------:R-:W-:Y:S02]  /*13b0*/  @!P6 MOV R43, R125 ;  /* 0x0000007d002be202 */ /* 0x000fe40000000f00 */
[----:B------:R-:W-:Y:S01]  /*13c0*/  CS2R R56, SRZ ;  /* 0x0000000000387805 */ /* 0x000fe2000001ff00 */
[----:B------:R-:W5:Y:S01]  /*13d0*/  @!P4 LDC.64 R60, c[0x0][0x390] ;  /* 0x0000e400ff3ccb82 */ /* 0x000f620000000a00 */
[----:B------:R-:W-:-:S04]  /*13e0*/  @!P6 IMAD.WIDE.U32 R42, R59, R38, R42 ;  /* 0x000000263b2ae225 */ /* 0x000fc800078e002a */
[----:B------:R3:W4:Y:S03]  /*13f0*/  @!P2 LDG.E.64 R56, desc[UR8][R62.64] ;  /* 0x000000083e38a981 */ /* 0x000726000c1e1b00 */
[----:B------:R-:W2:Y:S01]  /*1400*/  @!P1 LDC.64 R40, c[0x0][0x3e0] ;  /* 0x0000f800ff289b82 */ /* 0x000ea20000000a00 */
[----:B------:R-:W-:Y:S02]  /*1410*/  @!P6 IADD3 R43, PT, PT, R43, R39, RZ ;  /* 0x000000272b2be210 */ /* 0x000fe40007ffe0ff */
[----:B-1----:R-:W-:Y:S01]  /*1420*/  @!P6 LEA R36, P2, R42, R36, 0x2 ;  /* 0x000000242a24e211 */ /* 0x002fe200078410ff */
[----:B---3--:R-:W-:-:S04]  /*1430*/  @!P4 IMAD R58, R77, R64, RZ ;  /* 0x000000404d3ac224 */ /* 0x008fc800078e02ff */
[----:B------:R-:W1:Y:S01]  /*1440*/  @!P5 LDC.64 R38, c[0x0][0x3e0] ;  /* 0x0000f800ff26db82 */ /* 0x000e620000000a00 */
[----:B------:R-:W-:Y:S02]  /*1450*/  @!P6 LEA.HI.X R37, R42, R37, R43, 0x2, P2 ;  /* 0x000000252a25e211 */ /* 0x000fe400010f142b */
[----:B------:R-:W-:Y:S02]  /*1460*/  ISETP.GE.U32.AND P2, PT, R117, UR6, PT ;  /* 0x0000000675007c0c */ /* 0x000fe4000bf46070 */
[----:B------:R-:W-:-:S03]  /*1470*/  @!P4 MOV R62, R122 ;  /* 0x0000007a003ec202 */ /* 0x000fc60000000f00 */
[----:B------:R-:W3:Y:S01]  /*1480*/  @!P3 LDC.64 R44, c[0x0][0x390] ;  /* 0x0000e400ff2cbb82 */ /* 0x000ee20000000a00 */
[----:B------:R-:W-:Y:S01]  /*1490*/  @!P4 MOV R63, R125 ;  /* 0x0000007d003fc202 */ /* 0x000fe20000000f00 */
[----:B------:R-:W-:Y:S01]  /*14a0*/  @!P4 IMAD R77, R75, R65, R58 ;  /* 0x000000414b4dc224 */ /* 0x000fe200078e023a */
[----:B------:R-:W-:Y:S02]  /*14b0*/  CS2R R58, SRZ ;  /* 0x00000000003a7805 */ /* 0x000fe4000001ff00 */
[----:B------:R-:W-:Y:S01]  /*14c0*/  ISETP.GE.AND.EX P2, PT, R12, UR7, PT, P2 ;  /* 0x000000070c007c0c */ /* 0x000fe2000bf46320 */
[----:B0-----:R-:W-:Y:S02]  /*14d0*/  @!P3 IMAD R66, R79, R46, RZ ;  /* 0x0000002e4f42b224 */ /* 0x001fe400078e02ff */
[----:B------:R-:W0:Y:S01]  /*14e0*/  @!P1 LDC.64 R42, c[0x0][0x390] ;  /* 0x0000e400ff2a9b82 */ /* 0x000e220000000a00 */
[----:B------:R-:W-:Y:S01]  /*14f0*/  @!P4 IMAD.WIDE.U32 R64, R75, R64, R62 ;  /* 0x000000404b40c225 */ /* 0x000fe200078e003e */
[----:B------:R2:W4:Y:S01]  /*1500*/  @!P6 LDG.E.64 R58, desc[UR8][R36.64] ;  /* 0x00000008243ae981 */ /* 0x000522000c1e1b00 */
[----:B------:R-:W-:-:S02]  /*1510*/  @!P3 MOV R62, R122 ;  /* 0x0000007a003eb202 */ /* 0x000fc40000000f00 */
[----:B------:R-:W-:Y:S01]  /*1520*/  @!P3 IMAD R75, R69, R47, R66 ;  /* 0x0000002f454bb224 */ /* 0x000fe200078e0242 */
[C---:B-----5:R-:W-:Y:S01]  /*1530*/  @!P4 LEA R90, P6, R64.reuse, R60, 0x2 ;  /* 0x0000003c405ac211 */ /* 0x060fe200078c10ff */
[----:B--2---:R-:W-:Y:S01]  /*1540*/  @!P1 IMAD R60, R73, R40, RZ ;  /* 0x00000028493c9224 */ /* 0x004fe200078e02ff */
[----:B------:R-:W-:Y:S02]  /*1550*/  @!P4 IADD3 R47, PT, PT, R65, R77, RZ ;  /* 0x0000004d412fc210 */ /* 0x000fe40007ffe0ff */
[----:B------:R-:W-:Y:S01]  /*1560*/  @!P3 MOV R63, R125 ;  /* 0x0000007d003fb202 */ /* 0x000fe20000000f00 */
[----:B------:R-:W2:Y:S01]  /*1570*/  @!P5 LDC.64 R36, c[0x0][0x390] ;  /* 0x0000e400ff24db82 */ /* 0x000ea20000000a00 */
[----:B------:R-:W-:Y:S01]  /*1580*/  @!P4 LEA.HI.X R91, R64, R61, R47, 0x2, P6 ;  /* 0x0000003d405bc211 */ /* 0x000fe200030f142f */
[----:B------:R-:W-:Y:S01]  /*1590*/  @!P1 IMAD R65, R67, R41, R60 ;  /* 0x0000002943419224 */ /* 0x000fe200078e023c */
[----:B------:R-:W-:Y:S01]  /*15a0*/  @!P1 MOV R60, R122 ;  /* 0x0000007a003c9202 */ /* 0x000fe20000000f00 */
[----:B------:R-:W-:Y:S01]  /*15b0*/  @!P3 IMAD.WIDE.U32 R62, R69, R46, R62 ;  /* 0x0000002e453eb225 */ /* 0x000fe200078e003e */
[----:B------:R-:W-:-:S03]  /*15c0*/  @!P1 MOV R61, R125 ;  /* 0x0000007d003d9202 */ /* 0x000fc60000000f00 */
[----:B------:R-:W5:Y:S01]  /*15d0*/  @!P2 LDC.64 R46, c[0x0][0x3e0] ;  /* 0x0000f800ff2eab82 */ /* 0x000f620000000a00 */
[----:B-1----:R-:W-:Y:S01]  /*15e0*/  @!P5 IMAD R71, R71, R38, RZ ;  /* 0x000000264747d224 */ /* 0x002fe200078e02ff */
[----:B------:R-:W-:Y:S01]  /*15f0*/  @!P3 IADD3 R41, PT, PT, R63, R75, RZ ;  /* 0x0000004b3f29b210 */ /* 0x000fe20007ffe0ff */
[----:B------:R-:W-:Y:S01]  /*1600*/  @!P1 IMAD.WIDE.U32 R60, R67, R40, R60 ;  /* 0x00000028433c9225 */ /* 0x000fe200078e003c */
[----:B---3--:R-:W-:Y:S02]  /*1610*/  @!P3 LEA R44, P6, R62, R44, 0x2 ;  /* 0x0000002c3e2cb211 */ /* 0x008fe400078c10ff */
[----:B------:R-:W-:Y:S01]  /*1620*/  @!P5 MOV R40, R122 ;  /* 0x0000007a0028d202 */ /* 0x000fe20000000f00 */
[----:B------:R-:W-:Y:S01]  /*1630*/  @!P5 IMAD R71, R118, R39, R71 ;  /* 0x000000277647d224 */ /* 0x000fe200078e0247 */
[----:B------:R-:W-:Y:S02]  /*1640*/  @!P3 LEA.HI.X R45, R62, R45, R41, 0x2, P6 ;  /* 0x0000002d3e2db211 */ /* 0x000fe400030f1429 */
[----:B------:R-:W-:-:S02]  /*1650*/  @!P5 MOV R41, R125 ;  /* 0x0000007d0029d202 */ /* 0x000fc40000000f00 */
[----:B------:R-:W-:Y:S02]  /*1660*/  @!P1 IADD3 R39, PT, PT, R61, R65, RZ ;  /* 0x000000413d279210 */ /* 0x000fe40007ffe0ff */
[----:B0-----:R-:W-:Y:S01]  /*1670*/  @!P1 LEA R42, P6, R60, R42, 0x2 ;  /* 0x0000002a3c2a9211 */ /* 0x001fe200078c10ff */
[----:B------:R-:W-:-:S03]  /*1680*/  @!P5 IMAD.WIDE.U32 R40, R118, R38, R40 ;  /* 0x000000267628d225 */ /* 0x000fc600078e0028 */
[----:B------:R-:W-:Y:S02]  /*1690*/  @!P1 LEA.HI.X R43, R60, R43, R39, 0x2, P6 ;  /* 0x0000002b3c2b9211 */ /* 0x000fe400030f1427 */
[----:B------:R-:W0:Y:S01]  /*16a0*/  @!P2 LDC.64 R38, c[0x0][0x390] ;  /* 0x0000e400ff26ab82 */ /* 0x000e220000000a00 */
[----:B------:R-:W-:Y:S02]  /*16b0*/  @!P5 IADD3 R41, PT, PT, R41, R71, RZ ;  /* 0x000000472929d210 */ /* 0x000fe40007ffe0ff */
[----:B--2---:R-:W-:-:S04]  /*16c0*/  @!P5 LEA R36, P6, R40, R36, 0x2 ;  /* 0x000000242824d211 */ /* 0x004fc800078c10ff */
[----:B------:R-:W-:Y:S01]  /*16d0*/  @!P5 LEA.HI.X R37, R40, R37, R41, 0x2, P6 ;  /* 0x000000252825d211 */ /* 0x000fe200030f1429 */
[----:B-----5:R-:W-:Y:S01]  /*16e0*/  @!P2 IMAD R40, R12, R46, RZ ;  /* 0x0000002e0c28a224 */ /* 0x020fe200078e02ff */
[----:B------:R-:W-:-:S03]  /*16f0*/  @!P2 MOV R41, R125 ;  /* 0x0000007d0029a202 */ /* 0x000fc60000000f00 */
[C---:B------:R-:W-:Y:S01]  /*1700*/  @!P2 IMAD R47, R117.reuse, R47, R40 ;  /* 0x0000002f752fa224 */ /* 0x040fe200078e0228 */
[----:B------:R-:W-:Y:S02]  /*1710*/  @!P2 MOV R40, R122 ;  /* 0x0000007a0028a202 */ /* 0x000fe40000000f00 */
[----:B------:R-:W-:Y:S02]  /*1720*/  ISETP.GE.U32.AND P6, PT, R116, UR6, PT ;  /* 0x0000000674007c0c */ /* 0x000fe4000bfc6070 */
[----:B------:R-:W-:Y:S01]  /*1730*/  CS2R R60, SRZ ;  /* 0x00000000003c7805 */ /* 0x000fe2000001ff00 */
[----:B------:R-:W-:Y:S01]  /*1740*/  @!P2 IMAD.WIDE.U32 R40, R117, R46, R40 ;  /* 0x0000002e7528a225 */ /* 0x000fe200078e0028 */
[----:B------:R-:W-:-:S04]  /*1750*/  ISETP.GE.AND.EX P6, PT, R13, UR7, PT, P6 ;  /* 0x000000070d007c0c */ /* 0x000fc8000bfc6360 */
[----:B------:R1:W2:Y:S01]  /*1760*/  @!P5 LDG.E.64 R60, desc[UR8][R36.64] ;  /* 0x00000008243cd981 */ /* 0x0002a2000c1e1b00 */
[----:B------:R-:W-:Y:S02]  /*1770*/  @!P2 IADD3 R41, PT, PT, R41, R47, RZ ;  /* 0x0000002f2929a210 */ /* 0x000fe40007ffe0ff */
[----:B0-----:R-:W-:-:S04]  /*1780*/  @!P2 LEA R46, P5, R40, R38, 0x2 ;  /* 0x00000026282ea211 */ /* 0x001fc800078a10ff */
[----:B------:R-:W-:Y:S02]  /*1790*/  @!P2 LEA.HI.X R47, R40, R39, R41, 0x2, P5 ;  /* 0x00000027282fa211 */ /* 0x000fe400028f1429 */
[----:B------:R-:W-:Y:S01]  /*17a0*/  ISETP.GE.U32.AND P5, PT, R115, UR6, PT ;  /* 0x0000000673007c0c */ /* 0x000fe2000bfa6070 */
[----:B-1----:R-:W0:Y:S03]  /*17b0*/  @!P6 LDC.64 R36, c[0x0][0x3e0] ;  /* 0x0000f800ff24eb82 */ /* 0x002e260000000a00 */
[----:B------:R-:W-:-:S05]  /*17c0*/  ISETP.GE.AND.EX P5, PT, R14, UR7, PT, P5 ;  /* 0x000000070e007c0c */ /* 0x000fca000bfa6350 */
[----:B------:R-:W1:Y:S08]  /*17d0*/  @!P6 LDC.64 R40, c[0x0][0x390] ;  /* 0x0000e400ff28eb82 */ /* 0x000e700000000a00 */
[----:B------:R-:W3:Y:S01]  /*17e0*/  @!P5 LDC.64 R38, c[0x0][0x3e0] ;  /* 0x0000f800ff26db82 */ /* 0x000ee20000000a00 */
[----:B------:R-:W-:Y:S02]  /*17f0*/  @!P6 MOV R64, R122 ;  /* 0x0000007a0040e202 */ /* 0x000fe40000000f00 */
[----:B------:R-:W-:Y:S01]  /*1800*/  @!P6 MOV R65, R125 ;  /* 0x0000007d0041e202 */ /* 0x000fe20000000f00 */
[----:B0-----:R-:W-:-:S02]  /*1810*/  @!P6 IMAD R62, R13, R36, RZ ;  /* 0x000000240d3ee224 */ /* 0x001fc400078e02ff */
[----:B------:R-:W-:-:S04]  /*1820*/  @!P6 IMAD.WIDE.U32 R64, R116, R36, R64 ;  /* 0x000000247440e225 */ /* 0x000fc800078e0040 */
[----:B------:R-:W-:Y:S01]  /*1830*/  @!P6 IMAD R67, R116, R37, R62 ;  /* 0x000000257443e224 */ /* 0x000fe200078e023e */
[----:B------:R-:W-:Y:S01]  /*1840*/  CS2R R62, SRZ ;  /* 0x00000000003e7805 */ /* 0x000fe2000001ff00 */
[----:B------:R-:W0:Y:S03]  /*1850*/  @!P5 LDC.64 R36, c[0x0][0x390] ;  /* 0x0000e400ff24db82 */ /* 0x000e260000000a00 */
[----:B------:R-:W-:Y:S02]  /*1860*/  @!P6 IADD3 R65, PT, PT, R65, R67, RZ ;  /* 0x000000434141e210 */ /* 0x000fe40007ffe0ff */
[----:B------:R1:W5:Y:S02]  /*1870*/  @!P2 LDG.E.64 R62, desc[UR8][R46.64] ;  /* 0x000000082e3ea981 */ /* 0x000364000c1e1b00 */
[----:B-1----:R-:W-:Y:S01]  /*1880*/  @!P6 LEA R46, P2, R64, R40, 0x2 ;  /* 0x00000028402ee211 */ /* 0x002fe200078410ff */
[----:B---3--:R-:W-:-:S03]  /*1890*/  @!P5 IMAD R40, R14, R38, RZ ;  /* 0x000000260e28d224 */ /* 0x008fc600078e02ff */
[----:B------:R-:W-:Y:S01]  /*18a0*/  @!P6 LEA.HI.X R47, R64, R41, R65, 0x2, P2 ;  /* 0x00000029402fe211 */ /* 0x000fe200010f1441 */
[C---:B------:R-:W-:Y:S01]  /*18b0*/  @!P5 IMAD R67, R115.reuse, R39, R40 ;  /* 0x000000277343d224 */ /* 0x040fe200078e0228 */
[----:B------:R-:W-:Y:S02]  /*18c0*/  @!P5 MOV R40, R122 ;  /* 0x0000007a0028d202 */ /* 0x000fe40000000f00 */
[----:B------:R-:W-:Y:S02]  /*18d0*/  @!P5 MOV R41, R125 ;  /* 0x0000007d0029d202 */ /* 0x000fe40000000f00 */
[----:B------:R-:W-:Y:S02]  /*18e0*/  ISETP.GE.U32.AND P2, PT, R114, UR6, PT ;  /* 0x0000000672007c0c */ /* 0x000fe4000bf46070 */
[----:B------:R-:W-:Y:S01]  /*18f0*/  CS2R R64, SRZ ;  /* 0x0000000000407805 */ /* 0x000fe2000001ff00 */
[----:B------:R-:W-:Y:S01]  /*1900*/  @!P5 IMAD.WIDE.U32 R40, R115, R38, R40 ;  /* 0x000000267328d225 */ /* 0x000fe200078e0028 */
[----:B------:R-:W-:-:S04]  /*1910*/  ISETP.GE.AND.EX P2, PT, R15, UR7, PT, P2 ;  /* 0x000000070f007c0c */ /* 0x000fc8000bf46320 */
[----:B------:R0:W3:Y:S01]  /*1920*/  @!P6 LDG.E.64 R64, desc[UR8][R46.64] ;  /* 0x000000082e40e981 */ /* 0x0000e2000c1e1b00 */
[----:B------:R-:W-:Y:S02]  /*1930*/  @!P5 IADD3 R41, PT, PT, R41, R67, RZ ;  /* 0x000000432929d210 */ /* 0x000fe40007ffe0ff */
[----:B0-----:R-:W-:-:S06]  /*1940*/  @!P5 LEA R46, P6, R40, R36, 0x2 ;  /* 0x00000024282ed211 */ /* 0x001fcc00078c10ff */
[----:B------:R-:W0:Y:S01]  /*1950*/  @!P2 LDC.64 R38, c[0x0][0x3e0] ;  /* 0x0000f800ff26ab82 */ /* 0x000e220000000a00 */
[----:B------:R-:W-:Y:S02]  /*1960*/  @!P5 LEA.HI.X R47, R40, R37, R41, 0x2, P6 ;  /* 0x00000025282fd211 */ /* 0x000fe400030f1429 */
[----:B------:R-:W-:-:S05]  /*1970*/  ISETP.GE.U32.AND P6, PT, R113, UR6, PT ;  /* 0x0000000671007c0c */ /* 0x000fca000bfc6070 */
[----:B------:R-:W1:Y:S01]  /*1980*/  @!P2 LDC.64 R40, c[0x0][0x390] ;  /* 0x0000e400ff28ab82 */ /* 0x000e620000000a00 */
[----:B------:R-:W-:Y:S02]  /*1990*/  ISETP.GE.AND.EX P6, PT, R16, UR7, PT, P6 ;  /* 0x0000000710007c0c */ /* 0x000fe4000bfc6360 */
[----:B------:R-:W-:Y:S02]  /*19a0*/  @!P2 MOV R68, R122 ;  /* 0x0000007a0044a202 */ /* 0x000fe40000000f00 */
[----:B------:R-:W-:-:S09]  /*19b0*/  @!P2 MOV R69, R125 ;  /* 0x0000007d0045a202 */ /* 0x000fd20000000f00 */
[----:B------:R-:W1:Y:S01]  /*19c0*/  @!P6 LDC.64 R36, c[0x0][0x3e0] ;  /* 0x0000f800ff24eb82 */ /* 0x000e620000000a00 */
[-C--:B0-----:R-:W-:Y:S02]  /*19d0*/  @!P2 IMAD R66, R15, R38.reuse, RZ ;  /* 0x000000260f42a224 */ /* 0x081fe400078e02ff */
[----:B------:R-:W-:-:S04]  /*19e0*/  @!P2 IMAD.WIDE.U32 R68, R114, R38, R68 ;  /* 0x000000267244a225 */ /* 0x000fc800078e0044 */
[----:B------:R-:W-:Y:S01]  /*19f0*/  @!P2 IMAD R71, R114, R39, R66 ;  /* 0x000000277247a224 */ /* 0x000fe200078e0242 */
[----:B------:R-:W-:Y:S01]  /*1a00*/  CS2R R66, SRZ ;  /* 0x0000000000427805 */ /* 0x000fe2000001ff00 */
[----:B------:R-:W0:Y:S03]  /*1a10*/  @!P6 LDC.64 R38, c[0x0][0x390] ;  /* 0x0000e400ff26eb82 */ /* 0x000e260000000a00 */
[----:B------:R-:W-:Y:S02]  /*1a20*/  @!P2 IADD3 R69, PT, PT, R69, R71, RZ ;  /* 0x000000474545a210 */ /* 0x000fe40007ffe0ff */
[----:B------:R1:W4:Y:S02]  /*1a30*/  @!P5 LDG.E.64 R66, desc[UR8][R46.64] ;  /* 0x000000082e42d981 */ /* 0x000324000c1e1b00 */
[----:B-1----:R-:W-:Y:S01]  /*1a40*/  @!P2 LEA R46, P5, R68, R40, 0x2 ;  /* 0x00000028442ea211 */ /* 0x002fe200078a10ff */
[----:B------:R-:W-:-:S03]  /*1a50*/  @!P6 IMAD R40, R16, R36, RZ ;  /* 0x000000241028e224 */ /* 0x000fc600078e02ff */
        /* <DEDUP_REMOVED lines=8> */
[----:B------:R0:W4:Y:S01]  /*1ae0*/  @!P2 LDG.E.64 R68, desc[UR8][R46.64] ;  /* 0x000000082e44a981 */ /* 0x000122000c1e1b00 */
        /* <DEDUP_REMOVED lines=9> */
[----:B------:R-:W2:Y:S01]  /*1b80*/  @!P2 LDC.64 R38, c[0x0][0x3e0] ;  /* 0x0000f800ff26ab82 */ /* 0x000ea20000000a00 */
        /* <DEDUP_REMOVED lines=8> */
[----:B--2---:R-:W-:-:S03]  /*1c10*/  @!P2 IMAD R40, R18, R38, RZ ;  /* 0x000000261228a224 */ /* 0x004fc600078e02ff */
        /* <DEDUP_REMOVED lines=8> */
[----:B------:R0:W2:Y:S01]  /*1ca0*/  @!P5 LDG.E.64 R72, desc[UR8][R46.64] ;  /* 0x000000082e48d981 */ /* 0x0000a2000c1e1b00 */
        /* <DEDUP_REMOVED lines=9> */
[----:B------:R-:W5:Y:S01]  /*1d40*/  @!P5 LDC.64 R36, c[0x0][0x3e0] ;  /* 0x0000f800ff24db82 */ /* 0x000f620000000a00 */
[-C--:B0-----:R-:W-:Y:S02]  /*1d50*/  @!P6 IMAD R74, R19, R38.reuse, RZ ;  /* 0x00000026134ae224 */ /* 0x081fe400078e02ff */
[----:B------:R-:W-:-:S04]  /*1d60*/  @!P6 IMAD.WIDE.U32 R76, R110, R38, R76 ;  /* 0x000000266e4ce225 */ /* 0x000fc800078e004c */
[----:B------:R-:W-:Y:S01]  /*1d70*/  @!P6 IMAD R79, R110, R39, R74 ;  /* 0x000000276e4fe224 */ /* 0x000fe200078e024a */
[----:B------:R-:W-:Y:S01]  /*1d80*/  CS2R R74, SRZ ;  /* 0x00000000004a7805 */ /* 0x000fe2000001ff00 */
[----:B------:R-:W0:Y:S03]  /*1d90*/  @!P5 LDC.64 R38, c[0x0][0x390] ;  /* 0x0000e400ff26db82 */ /* 0x000e260000000a00 */
[----:B------:R-:W-:Y:S02]  /*1da0*/  @!P6 IADD3 R77, PT, PT, R77, R79, RZ ;  /* 0x0000004f4d4de210 */ /* 0x000fe40007ffe0ff */
[----:B------:R1:W2:Y:S02]  /*1db0*/  @!P2 LDG.E.64 R74, desc[UR8][R46.64] ;  /* 0x000000082e4aa981 */ /* 0x0002a4000c1e1b00 */
[----:B-1----:R-:W-:Y:S01]  /*1dc0*/  @!P6 LEA R46, P2, R76, R40, 0x2 ;  /* 0x000000284c2ee211 */ /* 0x002fe200078410ff */
[----:B-----5:R-:W-:-:S03]  /*1dd0*/  @!P5 IMAD R40, R20, R36, RZ ;  /* 0x000000241428d224 */ /* 0x020fc600078e02ff */
        /* <DEDUP_REMOVED lines=8> */
[----:B------:R0:W5:Y:S01]  /*1e60*/  @!P6 LDG.E.64 R76, desc[UR8][R46.64] ;  /* 0x000000082e4ce981 */ /* 0x000162000c1e1b00 */
        /* <DEDUP_REMOVED lines=9> */
[----:B------:R-:W3:Y:S01]  /*1f00*/  @!P6 LDC.64 R38, c[0x0][0x3e0] ;  /* 0x0000f800ff26eb82 */ /* 0x000ee20000000a00 */
[-C--:B0-----:R-:W-:Y:S02]  /*1f10*/  @!P2 IMAD R78, R21, R36.reuse, RZ ;  /* 0x00000024154ea224 */ /* 0x081fe400078e02ff */
        /* <DEDUP_REMOVED lines=9> */
[----:B------:R-:W-:Y:S01]  /*1fb0*/  @!P6 IMAD R83, R7, R39, R40 ;  /* 0x000000270753e224 */ /* 0x000fe200078e0228 */
[----:B------:R-:W-:Y:S02]  /*1fc0*/  ISETP.GE.U32.AND P5, PT, R8, UR6, PT ;  /* 0x0000000608007c0c */ /* 0x000fe4000bfa6070 */
[----:B------:R-:W-:Y:S02]  /*1fd0*/  @!P6 MOV R40, R122 ;  /* 0x0000007a0028e202 */ /* 0x000fe40000000f00 */
[----:B------:R-:W-:Y:S02]  /*1fe0*/  @!P6 MOV R41, R125 ;  /* 0x0000007d0029e202 */ /* 0x000fe40000000f00 */
[----:B------:R-:W-:Y:S02]  /*1ff0*/  CS2R R80, SRZ ;  /* 0x0000000000507805 */ /* 0x000fe4000001ff00 */
[----:B------:R-:W-:Y:S01]  /*2000*/  ISETP.GE.AND.EX P5, PT, R99, UR7, PT, P5 ;  /* 0x0000000763007c0c */ /* 0x000fe2000bfa6350 */
[----:B------:R-:W-:-:S03]  /*2010*/  @!P6 IMAD.WIDE.U32 R40, R7, R38, R40 ;  /* 0x000000260728e225 */ /* 0x000fc600078e0028 */
[----:B------:R0:W3:Y:S02]  /*2020*/  @!P2 LDG.E.64 R80, desc[UR8][R46.64] ;  /* 0x000000082e50a981 */ /* 0x0000e4000c1e1b00 */
[----:B------:R-:W-:-:S07]  /*2030*/  @!P6 IADD3 R41, PT, PT, R41, R83, RZ ;  /* 0x000000532929e210 */ /* 0x000fce0007ffe0ff */
[----:B------:R-:W1:Y:S01]  /*2040*/  @!P5 LDC.64 R38, c[0x0][0x3e0] ;  /* 0x0000f800ff26db82 */ /* 0x000e620000000a00 */
[----:B0-----:R-:W-:-:S04]  /*2050*/  @!P6 LEA R46, P2, R40, R36, 0x2 ;  /* 0x00000024282ee211 */ /* 0x001fc800078410ff */
[----:B------:R-:W-:Y:S02]  /*2060*/  @!P6 LEA.HI.X R47, R40, R37, R41, 0x2, P2 ;  /* 0x00000025282fe211 */ /* 0x000fe400010f1429 */
[----:B------:R-:W-:Y:S01]  /*2070*/  ISETP.GE.U32.AND P2, PT, R9, UR6, PT ;  /* 0x0000000609007c0c */ /* 0x000fe2000bf46070 */
[----:B------:R-:W0:Y:S03]  /*2080*/  @!P5 LDC.64 R40, c[0x0][0x390] ;  /* 0x0000e400ff28db82 */ /* 0x000e260000000a00 */
[----:B------:R-:W-:Y:S02]  /*2090*/  ISETP.GE.AND.EX P2, PT, R104, UR7, PT, P2 ;  /* 0x0000000768007c0c */ /* 0x000fe4000bf46320 */
[----:B------:R-:W-:Y:S02]  /*20a0*/  @!P5 MOV R84, R122 ;  /* 0x0000007a0054d202 */ /* 0x000fe40000000f00 */
[----:B------:R-:W-:-:S09]  /*20b0*/  @!P5 MOV R85, R125 ;  /* 0x0000007d0055d202 */ /* 0x000fd20000000f00 */
[----:B------:R-:W4:Y:S01]  /*20c0*/  @!P2 LDC.64 R36, c[0x0][0x3e0] ;  /* 0x0000f800ff24ab82 */ /* 0x000f220000000a00 */
[-C--:B-1----:R-:W-:Y:S02]  /*20d0*/  @!P5 IMAD R82, R99, R38.reuse, RZ ;  /* 0x000000266352d224 */ /* 0x082fe400078e02ff */
[----:B------:R-:W-:-:S04]  /*20e0*/  @!P5 IMAD.WIDE.U32 R84, R8, R38, R84 ;  /* 0x000000260854d225 */ /* 0x000fc800078e0054 */
[----:B------:R-:W-:Y:S01]  /*20f0*/  @!P5 IMAD R87, R8, R39, R82 ;  /* 0x000000270857d224 */ /* 0x000fe200078e0252 */
[----:B------:R-:W-:Y:S01]  /*2100*/  CS2R R82, SRZ ;  /* 0x0000000000527805 */ /* 0x000fe2000001ff00 */
[----:B------:R-:W1:Y:S03]  /*2110*/  @!P2 LDC.64 R38, c[0x0][0x390] ;  /* 0x0000e400ff26ab82 */ /* 0x000e660000000a00 */
[----:B------:R-:W-:Y:S02]  /*2120*/  @!P5 IADD3 R85, PT, PT, R85, R87, RZ ;  /* 0x000000575555d210 */ /* 0x000fe40007ffe0ff */
[----:B------:R0:W3:Y:S02]  /*2130*/  @!P6 LDG.E.64 R82, desc[UR8][R46.64] ;  /* 0x000000082e52e981 */ /* 0x0000e4000c1e1b00 */
[----:B0-----:R-:W-:Y:S01]  /*2140*/  @!P5 LEA R46, P6, R84, R40, 0x2 ;  /* 0x00000028542ed211 */ /* 0x001fe200078c10ff */
[----:B----4-:R-:W-:-:S03]  /*2150*/  @!P2 IMAD R40, R104, R36, RZ ;  /* 0x000000246828a224 */ /* 0x010fc600078e02ff */
[----:B------:R-:W-:Y:S02]  /*2160*/  @!P5 LEA.HI.X R47, R84, R41, R85, 0x2, P6 ;  /* 0x00000029542fd211 */ /* 0x000fe400030f1455 */
[----:B------:R-:W-:Y:S01]  /*2170*/  ISETP.GE.U32.AND P6, PT, R10, UR6, PT ;  /* 0x000000060a007c0c */ /* 0x000fe2000bfc6070 */
[----:B------:R-:W-:Y:S01]  /*2180*/  @!P2 IMAD R87, R9, R37, R40 ;  /* 0x000000250957a224 */ /* 0x000fe200078e0228 */
[----:B------:R-:W-:Y:S02]  /*2190*/  @!P2 MOV R40, R122 ;  /* 0x0000007a0028a202 */ /* 0x000fe40000000f00 */
[----:B------:R-:W-:Y:S02]  /*21a0*/  ISETP.GE.AND.EX P6, PT, R105, UR7, PT, P6 ;  /* 0x0000000769007c0c */ /* 0x000fe4000bfc6360 */
[----:B------:R-:W-:Y:S02]  /*21b0*/  @!P2 MOV R41, R125 ;  /* 0x0000007d0029a202 */ /* 0x000fe40000000f00 */
[----:B------:R-:W-:Y:S01]  /*21c0*/  CS2R R84, SRZ ;  /* 0x0000000000547805 */ /* 0x000fe2000001ff00 */
[----:B------:R-:W-:-:S05]  /*21d0*/  @!P2 IMAD.WIDE.U32 R40, R9, R36, R40 ;  /* 0x000000240928a225 */ /* 0x000fca00078e0028 */
[----:B------:R0:W4:Y:S01]  /*21e0*/  @!P5 LDG.E.64 R84, desc[UR8][R46.64] ;  /* 0x000000082e54d981 */ /* 0x000122000c1e1b00 */
[----:B------:R-:W-:Y:S02]  /*21f0*/  @!P2 IADD3 R41, PT, PT, R41, R87, RZ ;  /* 0x000000572929a210 */ /* 0x000fe40007ffe0ff */
[----:B------:R-:W2:Y:S01]  /*2200*/  @!P6 LDC.64 R36, c[0x0][0x3e0] ;  /* 0x0000f800ff24eb82 */ /* 0x000ea20000000a00 */
[----:B-1----:R-:W-:-:S04]  /*2210*/  @!P2 LEA R92, P5, R40, R38, 0x2 ;  /* 0x00000026285ca211 */ /* 0x002fc800078a10ff */
[----:B------:R-:W-:Y:S02]  /*2220*/  @!P2 LEA.HI.X R93, R40, R39, R41, 0x2, P5 ;  /* 0x00000027285da211 */ /* 0x000fe400028f1429 */
[----:B------:R-:W-:Y:S01]  /*2230*/  ISETP.GE.U32.AND P5, PT, R11, UR6, PT ;  /* 0x000000060b007c0c */ /* 0x000fe2000bfa6070 */
[----:B------:R-:W1:Y:S03]  /*2240*/  @!P6 LDC.64 R40, c[0x0][0x390] ;  /* 0x0000e400ff28eb82 */ /* 0x000e660000000a00 */
[----:B------:R-:W-:Y:S02]  /*2250*/  ISETP.GE.AND.EX P5, PT, R106, UR7, PT, P5 ;  /* 0x000000076a007c0c */ /* 0x000fe4000bfa6350 */
[----:B0-----:R-:W-:Y:S02]  /*2260*/  @!P6 MOV R46, R122 ;  /* 0x0000007a002ee202 */ /* 0x001fe40000000f00 */
[----:B------:R-:W-:-:S09]  /*2270*/  @!P6 MOV R47, R125 ;  /* 0x0000007d002fe202 */ /* 0x000fd20000000f00 */
[----:B------:R-:W0:Y:S01]  /*2280*/  @!P5 LDC.64 R38, c[0x0][0x3e0] ;  /* 0x0000f800ff26db82 */ /* 0x000e220000000a00 */
[-C--:B--2---:R-:W-:Y:S01]  /*2290*/  @!P6 IMAD R86, R105, R36.reuse, RZ ;  /* 0x000000246956e224 */ /* 0x084fe200078e02ff */
[----:B------:R-:W-:Y:S01]  /*22a0*/  CS2R R88, SRZ ;  /* 0x0000000000587805 */ /* 0x000fe2000001ff00 */
[----:B------:R-:W-:-:S04]  /*22b0*/  @!P6 IMAD.WIDE.U32 R46, R10, R36, R46 ;  /* 0x000000240a2ee225 */ /* 0x000fc800078e002e */
[----:B------:R-:W-:Y:S01]  /*22c0*/  @!P6 IMAD R95, R10, R37, R86 ;  /* 0x000000250a5fe224 */ /* 0x000fe200078e0256 */
[----:B------:R-:W-:Y:S01]  /*22d0*/  CS2R R86, SRZ ;  /* 0x0000000000567805 */ /* 0x000fe2000001ff00 */
[----:B------:R-:W2:Y:S01]  /*22e0*/  @!P5 LDC.64 R36, c[0x0][0x390] ;  /* 0x0000e400ff24db82 */ /* 0x000ea20000000a00 */
[----:B------:R1:W4:Y:S04]  /*22f0*/  @!P4 LDG.E.64 R88, desc[UR8][R90.64] ;  /* 0x000000085a58c981 */ /* 0x000328000c1e1b00 */
[----:B------:R0:W4:Y:S01]  /*2300*/  @!P2 LDG.E.64 R86, desc[UR8][R92.64] ;  /* 0x000000085c56a981 */ /* 0x000122000c1e1b00 */
[----:B------:R-:W-:Y:S02]  /*2310*/  @!P6 IADD3 R47, PT, PT, R47, R95, RZ ;  /* 0x0000005f2f2fe210 */ /* 0x000fe40007ffe0ff */
[----:B-1----:R-:W-:-:S02]  /*2320*/  @!P6 LEA R40, P2, R46, R40, 0x2 ;  /* 0x000000282e28e211 */ /* 0x002fc400078410ff */
[----:B------:R-:W-:Y:S02]  /*2330*/  CS2R R90, SRZ ;  /* 0x00000000005a7805 */ /* 0x000fe4000001ff00 */
[----:B------:R-:W-:Y:S01]  /*2340*/  @!P6 LEA.HI.X R41, R46, R41, R47, 0x2, P2 ;  /* 0x000000292e29e211 */ /* 0x000fe200010f142f */
[----:B0-----:R-:W-:Y:S01]  /*2350*/  @!P5 IMAD R46, R106, R38, RZ ;  /* 0x000000266a2ed224 */ /* 0x001fe200078e02ff */
[----:B------:R-:W-:Y:S02]  /*2360*/  CS2R R92, SRZ ;  /* 0x00000000005c7805 */ /* 0x000fe4000001ff00 */
[----:B------:R0:W4:Y:S01]  /*2370*/  @!P3 LDG.E.64 R90, desc[UR8][R44.64] ;  /* 0x000000082c5ab981 */ /* 0x000122000c1e1b00 */
[----:B------:R-:W-:Y:S01]  /*2380*/  CS2R R94, SRZ ;  /* 0x00000000005e7805 */ /* 0x000fe2000001ff00 */
[----:B------:R-:W-:Y:S02]  /*2390*/  @!P5 IMAD R47, R11, R39, R46 ;  /* 0x000000270b2fd224 */ /* 0x000fe400078e022e */
[----:B------:R1:W4:Y:S01]  /*23a0*/  @!P6 LDG.E.64 R92, desc[UR8][R40.64] ;  /* 0x00000008285ce981 */ /* 0x000322000c1e1b00 */
[----:B------:R-:W-:-:S03]  /*23b0*/  CS2R R96, SRZ ;  /* 0x0000000000607805 */ /* 0x000fc6000001ff00 */
[----:B------:R-:W4:Y:S01]  /*23c0*/  @!P1 LDG.E.64 R94, desc[UR8][R42.64] ;  /* 0x000000082a5e9981 */ /* 0x000f22000c1e1b00 */
[----:B0-----:R-:W-:Y:S02]  /*23d0*/  @!P5 MOV R44, R122 ;  /* 0x0000007a002cd202 */ /* 0x001fe40000000f00 */
[----:B------:R-:W-:-:S03]  /*23e0*/  @!P5 MOV R45, R125 ;  /* 0x0000007d002dd202 */ /* 0x000fc60000000f00 */
[----:B------:R-:W-:-:S05]  /*23f0*/  @!P5 IMAD.WIDE.U32 R38, R11, R38, R44 ;  /* 0x000000260b26d225 */ /* 0x000fca00078e002c */
[----:B------:R-:W-:Y:S02]  /*2400*/  @!P5 IADD3 R39, PT, PT, R39, R47, RZ ;  /* 0x0000002f2727d210 */ /* 0x000fe40007ffe0ff */
[----:B--2---:R-:W-:-:S04]  /*2410*/  @!P5 LEA R36, P2, R38, R36, 0x2 ;  /* 0x000000242624d211 */ /* 0x004fc800078410ff */
[----:B------:R-:W-:-:S05]  /*2420*/  @!P5 LEA.HI.X R37, R38, R37, R39, 0x2, P2 ;  /* 0x000000252625d211 */ /* 0x000fca00010f1427 */
[----:B------:R0:W2:Y:S01]  /*2430*/  @!P5 LDG.E.64 R96, desc[UR8][R36.64] ;  /* 0x000000082460d981 */ /* 0x0000a2000c1e1b00 */
[----:B------:R-:W-:Y:S01]  /*2440*/  FADD.FTZ R38, R22, R23 ;  /* 0x0000001716267221 */ /* 0x000fe20000010000 */
[----:B-1----:R-:W-:Y:S01]  /*2450*/  FADD.FTZ R41, R24, R25 ;  /* 0x0000001918297221 */ /* 0x002fe20000010000 */
[----:B------:R-:W-:Y:S02]  /*2460*/  FMUL.FTZ R39, R23, R23 ;  /* 0x0000001717277220 */ /* 0x000fe40000410000 */
[----:B------:R-:W-:Y:S01]  /*2470*/  FADD.FTZ R38, RZ, R38 ;  /* 0x00000026ff267221 */ /* 0x000fe20000010000 */
[----:B------:R-:W-:Y:S01]  /*2480*/  FMUL.FTZ R45, R25, R25 ;  /* 0x00000019192d7220 */ /* 0x000fe20000410000 */
[----:B------:R-:W-:Y:S02]  /*2490*/  FFMA.FTZ R39, R22, R22, R39 ;  /* 0x0000001616277223 */ /* 0x000fe40000010027 */
[----:B------:R-:W-:Y:S01]  /*24a0*/  FADD.FTZ R38, R38, R41 ;  /* 0x0000002926267221 */ /* 0x000fe20000010000 */
[----:B0-----:R-:W-:Y:S01]  /*24b0*/  FADD.FTZ R37, R60, R61 ;  /* 0x0000003d3c257221 */ /* 0x001fe20000010000 */
[----:B------:R-:W-:Y:S01]  /*24c0*/  FFMA.FTZ R40, R24, R24, R45 ;  /* 0x0000001818287223 */ /* 0x000fe2000001002d */
[----:B------:R-:W-:-:S02]  /*24d0*/  FADD.FTZ R39, RZ, R39 ;  /* 0x00000027ff277221 */ /* 0x000fc40000010000 */
[----:B------:R-:W-:Y:S01]  /*24e0*/  FADD.FTZ R37, R38, R37 ;  /* 0x0000002526257221 */ /* 0x000fe20000010000 */
[----:B------:R-:W-:Y:S01]  /*24f0*/  FADD.FTZ R38, R26, R27 ;  /* 0x0000001b1a267221 */ /* 0x000fe20000010000 */
[----:B------:R-:W-:Y:S01]  /*2500*/  FMUL.FTZ R43, R61, R61 ;  /* 0x0000003d3d2b7220 */ /* 0x000fe20000410000 */
[----:B------:R-:W-:Y:S02]  /*2510*/  FADD.FTZ R39, R39, R40 ;  /* 0x0000002827277221 */ /* 0x000fe40000010000 */
[----:B------:R-:W-:Y:S01]  /*2520*/  FADD.FTZ R37, R37, R38 ;  /* 0x0000002625257221 */ /* 0x000fe20000010000 */
[----:B------:R-:W-:Y:S01]  /*2530*/  FFMA.FTZ R36, R60, R60, R43 ;  /* 0x0000003c3c247223 */ /* 0x000fe2000001002b */
[----:B------:R-:W-:Y:S01]  /*2540*/  FADD.FTZ R38, R62, R63 ;  /* 0x0000003f3e267221 */ /* 0x000fe20000010000 */
[----:B------:R-:W-:Y:S02]  /*2550*/  FMUL.FTZ R41, R27, R27 ;  /* 0x0000001b1b297220 */ /* 0x000fe40000410000 */
[----:B------:R-:W-:Y:S01]  /*2560*/  FADD.FTZ R36, R39, R36 ;  /* 0x0000002427247221 */ /* 0x000fe20000010000 */
[----:B------:R-:W-:Y:S01]  /*2570*/  FADD.FTZ R37, R37, R38 ;  /* 0x0000002625257221 */ /* 0x000fe20000010000 */
[----:B------:R-:W-:Y:S01]  /*2580*/  FFMA.FTZ R41, R26, R26, R41 ;  /* 0x0000001a1a297223 */ /* 0x000fe20000010029 */
[----:B------:R-:W-:Y:S01]  /*2590*/  FMUL.FTZ R39, R63, R63 ;  /* 0x0000003f3f277220 */ /* 0x000fe20000410000 */
[----:B------:R-:W-:-:S02]  /*25a0*/  FADD.FTZ R38, R64, R65 ;  /* 0x0000004140267221 */ /* 0x000fc40000010000 */
[----:B------:R-:W-:Y:S01]  /*25b0*/  FADD.FTZ R36, R36, R41 ;  /* 0x0000002924247221 */ /* 0x000fe20000010000 */
[----:B------:R-:W-:Y:S01]  /*25c0*/  FFMA.FTZ R39, R62, R62, R39 ;  /* 0x0000003e3e277223 */ /* 0x000fe20000010027 */
[----:B------:R-:W-:Y:S01]  /*25d0*/  FADD.FTZ R37, R37, R38 ;  /* 0x0000002625257221 */ /* 0x000fe20000010000 */
        /* <DEDUP_REMOVED lines=41> */
[----:B-----5:R-:W-:Y:S01]  /*2870*/  FADD.FTZ R38, R76, R77 ;  /* 0x0000004d4c267221 */ /* 0x020fe20000010000 */
        /* <DEDUP_REMOVED lines=8> */
[----:B------:R-:W-:-:S02]  /*2900*/  FADD.FTZ R37, R37, R38 ;  /* 0x0000002625257221 */ /* 0x000fc40000010000 */
[----:B------:R-:W-:Y:S01]  /*2910*/  FADD.FTZ R36, R36, R39 ;  /* 0x0000002724247221 */ /* 0x000fe20000010000 */
[----:B------:R-:W-:Y:S01]  /*2920*/  FFMA.FTZ R41, R34, R34, R41 ;  /* 0x0000002222297223 */ /* 0x000fe20000010029 */
[----:B------:R-:W-:Y:S01]  /*2930*/  FMUL.FTZ R39, R49, R49 ;  /* 0x0000003131277220 */ /* 0x000fe20000410000 */
[----:B------:R-:W-:Y:S02]  /*2940*/  FADD.FTZ R38, R48, R49 ;  /* 0x0000003130267221 */ /* 0x000fe40000010000 */
[----:B------:R-:W-:Y:S01]  /*2950*/  FADD.FTZ R36, R36, R41 ;  /* 0x0000002924247221 */ /* 0x000fe20000010000 */
        /* <DEDUP_REMOVED lines=11> */
[----:B------:R-:W-:-:S03]  /*2a10*/  FADD.FTZ R37, R37, R38 ;  /* 0x0000002625257221 */ /* 0x000fc60000010000 */
[----:B------:R-:W-:Y:S01]  /*2a20*/  FADD.FTZ R36, R36, R39 ;  /* 0x0000002724247221 */ /* 0x000fe20000010000 */
[----:B------:R-:W-:-:S04]  /*2a30*/  FMUL.FTZ R39, R51, R51 ;  /* 0x0000003333277220 */ /* 0x000fc80000410000 */
[----:B------:R-:W-:Y:S01]  /*2a40*/  FFMA.FTZ R39, R50, R50, R39 ;  /* 0x0000003232277223 */ /* 0x000fe20000010027 */
[----:B------:R-:W-:Y:S01]  /*2a50*/  FMUL.FTZ R41, R83, R83 ;  /* 0x0000005353297220 */ /* 0x000fe20000410000 */
[----:B------:R-:W-:-:S03]  /*2a60*/  FADD.FTZ R38, R82, R83 ;  /* 0x0000005352267221 */ /* 0x000fc60000010000 */
[----:B------:R-:W-:Y:S01]  /*2a70*/  FFMA.FTZ R41, R82, R82, R41 ;  /* 0x0000005252297223 */ /* 0x000fe20000010029 */
[----:B------:R-:W-:Y:S01]  /*2a80*/  FADD.FTZ R37, R37, R38 ;  /* 0x0000002625257221 */ /* 0x000fe20000010000 */
[----:B------:R-:W-:Y:S02]  /*2a90*/  FADD.FTZ R38, R50, R51 ;  /* 0x0000003332267221 */ /* 0x000fe40000010000 */
        /* <DEDUP_REMOVED lines=15> */
[----:B------:R-:W-:-:S02]  /*2b90*/  FFMA.FTZ R41, R56, R56, R41 ;  /* 0x0000003838297223 */ /* 0x000fc40000010029 */
[----:B------:R-:W-:Y:S01]  /*2ba0*/  FADD.FTZ R37, R37, R38 ;  /* 0x0000002625257221 */ /* 0x000fe20000010000 */
[----:B----4-:R-:W-:Y:S01]  /*2bb0*/  FMUL.FTZ R39, R85, R85 ;  /* 0x0000005555277220 */ /* 0x010fe20000410000 */
[----:B------:R-:W-:Y:S01]  /*2bc0*/  FADD.FTZ R36, R36, R41 ;  /* 0x0000002924247221 */ /* 0x000fe20000010000 */
[C---:B------:R-:W-:Y:S01]  /*2bd0*/  FADD.FTZ R38, R84.reuse, R85 ;  /* 0x0000005554267221 */ /* 0x040fe20000010000 */
[----:B------:R-:W-:Y:S01]  /*2be0*/  FMUL.FTZ R41, R59, R59 ;  /* 0x0000003b3b297220 */ /* 0x000fe20000410000 */
[----:B------:R-:W-:Y:S02]  /*2bf0*/  FFMA.FTZ R39, R84, R84, R39 ;  /* 0x0000005454277223 */ /* 0x000fe40000010027 */
[----:B------:R-:W-:Y:S01]  /*2c00*/  FADD.FTZ R37, R37, R38 ;  /* 0x0000002625257221 */ /* 0x000fe20000010000 */
[----:B------:R-:W-:Y:S01]  /*2c10*/  FFMA.FTZ R41, R58, R58, R41 ;  /* 0x0000003a3a297223 */ /* 0x000fe20000010029 */
[----:B------:R-:W-:Y:S01]  /*2c20*/  FADD.FTZ R36, R36, R39 ;  /* 0x0000002724247221 */ /* 0x000fe20000010000 */
[----:B------:R-:W-:-:S03]  /*2c30*/  FADD.FTZ R38, R58, R59 ;  /* 0x0000003b3a267221 */ /* 0x000fc60000010000 */
[----:B------:R-:W-:Y:S01]  /*2c40*/  FADD.FTZ R36, R36, R41 ;  /* 0x0000002924247221 */ /* 0x000fe20000010000 */
[----:B------:R-:W-:Y:S01]  /*2c50*/  FADD.FTZ R37, R37, R38 ;  /* 0x0000002625257221 */ /* 0x000fe20000010000 */
[----:B------:R-:W-:Y:S01]  /*2c60*/  FMUL.FTZ R39, R87, R87 ;  /* 0x0000005757277220 */ /* 0x000fe20000410000 */
[----:B------:R-:W-:Y:S01]  /*2c70*/  FMUL.FTZ R41, R89, R89 ;  /* 0x0000005959297220 */ /* 0x000fe20000410000 */
[C---:B------:R-:W-:Y:S02]  /*2c80*/  FADD.FTZ R38, R86.reuse, R87 ;  /* 0x0000005756267221 */ /* 0x040fe40000010000 */
[----:B------:R-:W-:Y:S01]  /*2c90*/  FFMA.FTZ R39, R86, R86, R39 ;  /* 0x0000005656277223 */ /* 0x000fe20000010027 */
[----:B------:R-:W-:Y:S01]  /*2ca0*/  FFMA.FTZ R41, R88, R88, R41 ;  /* 0x0000005858297223 */ /* 0x000fe20000010029 */
[----:B------:R-:W-:Y:S02]  /*2cb0*/  FADD.FTZ R37, R37, R38 ;  /* 0x0000002625257221 */ /* 0x000fe40000010000 */
[----:B------:R-:W-:Y:S01]  /*2cc0*/  FADD.FTZ R36, R36, R39 ;  /* 0x0000002724247221 */ /* 0x000fe20000010000 */
[----:B------:R-:W-:Y:S01]  /*2cd0*/  FADD.FTZ R38, R88, R89 ;  /* 0x0000005958267221 */ /* 0x000fe20000010000 */
[----:B------:R-:W-:-:S02]  /*2ce0*/  FMUL.FTZ R39, R91, R91 ;  /* 0x0000005b5b277220 */ /* 0x000fc40000410000 */
[----:B------:R-:W-:Y:S01]  /*2cf0*/  FADD.FTZ R36, R36, R41 ;  /* 0x0000002924247221 */ /* 0x000fe20000010000 */
[----:B------:R-:W-:Y:S01]  /*2d00*/  FADD.FTZ R37, R37, R38 ;  /* 0x0000002625257221 */ /* 0x000fe20000010000 */
[C---:B------:R-:W-:Y:S01]  /*2d10*/  FFMA.FTZ R39, R90.reuse, R90, R39 ;  /* 0x0000005a5a277223 */ /* 0x040fe20000010027 */
[----:B------:R-:W-:Y:S01]  /*2d20*/  FMUL.FTZ R41, R93, R93 ;  /* 0x0000005d5d297220 */ /* 0x000fe20000410000 */
[----:B------:R-:W-:Y:S02]  /*2d30*/  FADD.FTZ R38, R90, R91 ;  /* 0x0000005b5a267221 */ /* 0x000fe40000010000 */
[----:B------:R-:W-:Y:S01]  /*2d40*/  FADD.FTZ R36, R36, R39 ;  /* 0x0000002724247221 */ /* 0x000fe20000010000 */
[C---:B------:R-:W-:Y:S01]  /*2d50*/  FFMA.FTZ R41, R92.reuse, R92, R41 ;  /* 0x0000005c5c297223 */ /* 0x040fe20000010029 */
[----:B------:R-:W-:Y:S01]  /*2d60*/  FMUL.FTZ R39, R95, R95 ;  /* 0x0000005f5f277220 */ /* 0x000fe20000410000 */
[----:B------:R-:W-:Y:S01]  /*2d70*/  FADD.FTZ R37, R37, R38 ;  /* 0x0000002625257221 */ /* 0x000fe20000010000 */
[----:B------:R-:W-:Y:S01]  /*2d80*/  FADD.FTZ R38, R92, R93 ;  /* 0x0000005d5c267221 */ /* 0x000fe20000010000 */
[----:B------:R-:W-:Y:S01]  /*2d90*/  FADD.FTZ R41, R36, R41 ;  /* 0x0000002924297221 */ /* 0x000fe20000010000 */
[----:B------:R-:W-:-:S02]  /*2da0*/  FFMA.FTZ R40, R94, R94, R39 ;  /* 0x0000005e5e287223 */ /* 0x000fc40000010027 */
[----:B------:R-:W-:Y:S01]  /*2db0*/  FADD.FTZ R37, R37, R38 ;  /* 0x0000002625257221 */ /* 0x000fe20000010000 */
[----:B------:R-:W-:Y:S01]  /*2dc0*/  FADD.FTZ R38, R94, R95 ;  /* 0x0000005f5e267221 */ /* 0x000fe20000010000 */
[----:B------:R-:W-:Y:S01]  /*2dd0*/  FADD.FTZ R40, R41, R40 ;  /* 0x0000002829287221 */ /* 0x000fe20000010000 */
[----:B------:R-:W-:Y:S02]  /*2de0*/  LOP3.LUT R36, R2, 0x3e0, RZ, 0xc0, !PT ;  /* 0x000003e002247812 */ /* 0x000fe400078ec0ff */
[----:B------:R-:W-:Y:S02]  /*2df0*/  FADD.FTZ R38, R37, R38 ;  /* 0x0000002625267221 */ /* 0x000fe40000010000 */
[C---:B------:R-:W-:Y:S02]  /*2e00*/  ISETP.GT.U32.AND P1, PT, R36.reuse, 0x168, PT ;  /* 0x000001682400780c */ /* 0x040fe40003f24070 */
[----:B------:R-:W-:Y:S01]  /*2e10*/  IADD3 R37, PT, PT, -R36, 0x187, RZ ;  /* 0x0000018724257810 */ /* 0x000fe20007ffe1ff */
[----:B--2---:R-:W-:Y:S01]  /*2e20*/  FMUL.FTZ R41, R97, R97 ;  /* 0x0000006161297220 */ /* 0x004fe20000410000 */
[----:B------:R-:W-:-:S03]  /*2e30*/  FADD.FTZ R39, R96, R97 ;  /* 0x0000006160277221 */ /* 0x000fc60000010000 */
[----:B------:R-:W-:Y:S01]  /*2e40*/  FFMA.FTZ R41, R96, R96, R41 ;  /* 0x0000006060297223 */ /* 0x000fe20000010029 */
[----:B------:R-:W-:Y:S01]  /*2e50*/  FADD.FTZ R100, R38, R39 ;  /* 0x0000002726647221 */ /* 0x000fe20000010000 */
[----:B------:R-:W-:Y:S02]  /*2e60*/  SEL R37, R37, 0x1f, P1 ;  /* 0x0000001f25257807 */ /* 0x000fe40000800000 */
[----:B------:R-:W-:-:S03]  /*2e70*/  FADD.FTZ R101, R40, R41 ;  /* 0x0000002928657221 */ /* 0x000fc60000010000 */
        /* <DEDUP_REMOVED lines=75> */
.L_x_3630:
[----:B------:R-:W-:Y:S05]  /*3330*/  BSYNC.RECONVERGENT B0 ;  /* 0x0000000000007941 */ /* 0x000fea0003800200 */
.L_x_3629:
        /* <DEDUP_REMOVED lines=29> */
.L_x_3633:
[----:B0-----:R-:W2:Y:S04]  /*3510*/  LDG.E.STRONG.GPU R38, desc[UR8][R36.64] ;  /* 0x0000000824267981 */ /* 0x001ea8000c1ef900 */
[----:B--2---:R-:W-:Y:S01]  /*3520*/  CCTL.IVALL ;  /* 0x00000000ff00798f */ /* 0x004fe20002000000 */
[----:B------:R-:W-:Y:S05]  /*3530*/  YIELD ;  /* 0x0000000000007946 */ /* 0x000fea0003800000 */
[----:B------:R-:W-:-:S13]  /*3540*/  ISETP.NE.AND P1, PT, R38, R41, PT ;  /* 0x000000292600720c */ /* 0x000fda0003f25270 */
[----:B------:R-:W-:Y:S05]  /*3550*/  @P1 BRA `(.L_x_3633) ;  /* 0xfffffffc00ec1947 */ /* 0x000fea000383ffff */
.L_x_3632:
        /* <DEDUP_REMOVED lines=13> */
[----:B------:R-:W-:Y:S01]  /*3630*/  IADD3 R39, PT, PT, -R3, RZ, RZ ;  /* 0x000000ff03277210 */ /* 0x000fe20007ffe1ff */
[----:B------:R-:W-:Y:S01]  /*3640*/  UMOV UR5, URZ ;  /* 0x000000ff00057c82 */ /* 0x000fe20008000000 */
[----:B------:R-:W-:-:S07]  /*3650*/  MOV R38, R0 ;  /* 0x0000000000267202 */ /* 0x000fce0000000f00 */
.L_x_3635:
        /* <DEDUP_REMOVED lines=62> */
.L_x_3634:
        /* <DEDUP_REMOVED lines=38> */
.L_x_3636:
        /* <DEDUP_REMOVED lines=19> */
.L_x_3637:
        /* <DEDUP_REMOVED lines=9> */
.L_x_3638:
[----:B------:R-:W-:Y:S05]  /*3e60*/  BSYNC.RECONVERGENT B0 ;  /* 0x0000000000007941 */ /* 0x000fea0003800200 */
.L_x_3631:
        /* <DEDUP_REMOVED lines=18> */
[----:B------:R-:W5:Y:S04]  /*3f90*/  LDG.E.64 R38, desc[UR8][R38.64] ;  /* 0x0000000826267981 */ /* 0x000f68000c1e1b00 */
[----:B------:R-:W0:Y:S04]  /*3fa0*/  LDS.64 R40, [UR5+0x80] ;  /* 0x00008005ff287984 */ /* 0x000e280008000a00 */
[----:B------:R3:W5:Y:S01]  /*3fb0*/  LDG.E.64 R36, desc[UR8][R42.64] ;  /* 0x000000082a247981 */ /* 0x000762000c1e1b00 */
[----:B0-----:R-:W-:-:S05]  /*3fc0*/  FMUL.FTZ R44, R40, UR7 ;  /* 0x00000007282c7c20 */ /* 0x001fca0008410000 */
[----:B------:R-:W-:-:S13]  /*3fd0*/  R2UR UR5, R44 ;  /* 0x000000002c0572ca */ /* 0x000fda00000e0000 */
[----:B------:R-:W-:-:S05]  /*3fe0*/  MOV R44, UR5 ;  /* 0x00000005002c7c02 */ /* 0x000fca0008000f00 */
[----:B------:R-:W-:-:S04]  /*3ff0*/  FMUL.FTZ R44, R44, UR5 ;  /* 0x000000052c2c7c20 */ /* 0x000fc80008410000 */
[----:B------:R-:W-:-:S05]  /*4000*/  FFMA.FTZ R44, R41, UR7, -R44 ;  /* 0x00000007292c7c23 */ /* 0x000fca000801082c */
[----:B------:R-:W-:-:S13]  /*4010*/  FSETP.GTU.FTZ.AND P1, PT, R44, RZ, PT ;  /* 0x000000ff2c00720b */ /* 0x000fda0003f3c000 */
[----:B------:R-:W-:-:S05]  /*4020*/  VOTEU.ANY UP0, P1 ;  /* 0x0000000000ff7886 */ /* 0x000fca0000800100 */
[----:B------:R-:W0:Y:S01]  /*4030*/  @UP0 LDCU UR6, c[0x0][0x3a8] ;  /* 0x00007500ff0607ac */ /* 0x000e220008000800 */
[----:B------:R-:W-:-:S13]  /*4040*/  PLOP3.LUT P1, PT, PT, PT, UP0, 0x80, 0x8 ;  /* 0x000000000008781c */ /* 0x000fda0003f2f008 */
[----:B0-----:R-:W-:Y:S01]  /*4050*/  @P1 FADD.FTZ R44, R44, UR6 ;  /* 0x000000062c2c1e21 */ /* 0x001fe20008010000 */
[----:B------:R-:W0:Y:S05]  /*4060*/  LDCU.U8 UR6, c[0x0][0x3fc] ;  /* 0x00007f80ff0677ac */ /* 0x000e2a0008000000 */
[----:B------:R-:W1:Y:S01]  /*4070*/  @P1 MUFU.RSQ R44, R44 ;  /* 0x0000002c002c1308 */ /* 0x000e620000001400 */
[----:B---3--:R-:W-:Y:S01]  /*4080*/  IMAD R42, R3, UR10, R119 ;  /* 0x0000000a032a7c24 */ /* 0x008fe2000f8e0277 */
[----:B------:R-:W-:Y:S04]  /*4090*/  BSSY.RECONVERGENT B0, `(.L_x_3639) ;  /* 0x0000701000007945 */ /* 0x000fe80003800200 */
[----:B------:R-:W-:Y:S01]  /*40a0*/  IADD3 R41, PT, PT, R42, 0x80, RZ ;  /* 0x000000802a297810 */ /* 0x000fe20007ffe0ff */
[----:B0-----:R-:W-:Y:S01]  /*40b0*/  UISETP.NE.AND UP1, UPT, UR6, URZ, UPT ;  /* 0x000000ff0600728c */ /* 0x001fe2000bf25270 */
[----:B-1----:R-:W-:-:S02]  /*40c0*/  @P1 R2UR UR7, R44 ;  /* 0x000000002c0712ca */ /* 0x002fc400000e0000 */
[----:B------:R-:W-:Y:S01]  /*40d0*/  SHF.R.S32.HI R40, RZ, 0x1f, R41 ;  /* 0x0000001fff287819 */ /* 0x000fe20000011429 */
[----:B------:R-:W-:-:S10]  /*40e0*/  UMOV UR6, 0x3f800000 ;  /* 0x3f80000000067882 */ /* 0x000fd40000000000 */
[----:B------:R-:W-:Y:S01]  /*40f0*/  @UP0 UMOV UR6, UR7 ;  /* 0x0000000700060c82 */ /* 0x000fe20008000000 */
[----:B------:R-:W-:Y:S05]  /*4100*/  BRA.U UP1, `(.L_x_3640) ;  /* 0x0000002d01747547 */ /* 0x000fea000b800000 */
[----:B------:R-:W0:Y:S01]  /*4110*/  LDCU.64 UR10, c[0x0][0x3e8] ;  /* 0x00007d00ff0a77ac */ /* 0x000e220008000a00 */
[----:B------:R-:W-:Y:S01]  /*4120*/  SHF.R.S32.HI R44, RZ, 0x1f, R42 ;  /* 0x0000001fff2c7819 */ /* 0x000fe2000001142a */
[----:B------:R-:W-:Y:S01]  /*4130*/  BSSY.RECONVERGENT B1, `(.L_x_3641) ;  /* 0x0000020000017945 */ /* 0x000fe20003800200 */
[C---:B------:R-:W-:Y:S02]  /*4140*/  IADD3 R102, PT, PT, R42.reuse, 0x8, RZ ;  /* 0x000000082a667810 */ /* 0x040fe40007ffe0ff */
[----:B------:R-:W-:Y:S02]  /*4150*/  IADD3 R43, PT, PT, R42, 0x18, RZ ;  /* 0x000000182a2b7810 */ /* 0x000fe40007ffe0ff */
[----:B------:R-:W-:Y:S02]  /*4160*/  SHF.R.S32.HI R103, RZ, 0x1f, R102 ;  /* 0x0000001fff677819 */ /* 0x000fe40000011466 */
[----:B------:R-:W-:Y:S02]  /*4170*/  SHF.R.S32.HI R47, RZ, 0x1f, R118 ;  /* 0x0000001fff2f7819 */ /* 0x000fe40000011476 */
[----:B------:R-:W-:-:S02]  /*4180*/  SHF.R.S32.HI R46, RZ, 0x1f, R43 ;  /* 0x0000001fff2e7819 */ /* 0x000fc4000001142b */
[----:B0-----:R-:W-:Y:S02]  /*4190*/  ISETP.GE.U32.AND P2, PT, R42, UR10, PT ;  /* 0x0000000a2a007c0c */ /* 0x001fe4000bf46070 */
[----:B------:R-:W-:Y:S02]  /*41a0*/  ISETP.GE.U32.AND P3, PT, R102, UR10, PT ;  /* 0x0000000a66007c0c */ /* 0x000fe4000bf66070 */
[----:B------:R-:W-:Y:S02]  /*41b0*/  ISETP.GE.AND.EX P2, PT, R44, UR11, PT, P2 ;  /* 0x0000000b2c007c0c */ /* 0x000fe4000bf46320 */
[----:B------:R-:W-:Y:S02]  /*41c0*/  ISETP.GE.U32.AND P4, PT, R118, UR10, PT ;  /* 0x0000000a76007c0c */ /* 0x000fe4000bf86070 */
[----:B------:R-:W-:Y:S02]  /*41d0*/  ISETP.GE.U32.AND P1, PT, R43, UR10, PT ;  /* 0x0000000a2b007c0c */ /* 0x000fe4000bf26070 */
[----:B------:R-:W-:-:S02]  /*41e0*/  ISETP.GE.AND.EX P3, PT, R103, UR11, PT, P3 ;  /* 0x0000000b67007c0c */ /* 0x000fc4000bf66330 */
[----:B------:R-:W-:Y:S02]  /*41f0*/  ISETP.GE.AND.EX P4, PT, R47, UR11, PT, P4 ;  /* 0x0000000b2f007c0c */ /* 0x000fe4000bf86340 */
[----:B------:R-:W-:-:S03]  /*4200*/  ISETP.GE.AND.EX P1, PT, R46, UR11, PT, P1 ;  /* 0x0000000b2e007c0c */ /* 0x000fc6000bf26310 */
[----:B------:R-:W-:Y:S10]  /*4210*/  @P2 BRA `(.L_x_3642) ;  /* 0x0000000000442947 */ /* 0x000ff40003800000 */
[----:B------:R-:W0:Y:S01]  /*4220*/  LDCU.64 UR14, c[0x0][0x3e0] ;  /* 0x00007c00ff0e77ac */ /* 0x000e220008000a00 */
[----:B------:R-:W-:Y:S01]  /*4230*/  MOV R100, R122 ;  /* 0x0000007a00647202 */ /* 0x000fe20000000f00 */
[----:B------:R-:W-:Y:S01]  /*4240*/  FADD.FTZ R22, R22, -UR5 ;  /* 0x8000000516167e21 */ /* 0x000fe20008010000 */
[----:B------:R-:W-:Y:S01]  /*4250*/  MOV R101, R125 ;  /* 0x0000007d00657202 */ /* 0x000fe20000000f00 */
[----:B------:R-:W1:Y:S01]  /*4260*/  LDCU.64 UR12, c[0x0][0x380] ;  /* 0x00007000ff0c77ac */ /* 0x000e620008000a00 */
[----:B0-----:R-:W-:Y:S02]  /*4270*/  IMAD R45, R44, UR14, RZ ;  /* 0x0000000e2c2d7c24 */ /* 0x001fe4000f8e02ff */
[----:B------:R-:W-:-:S04]  /*4280*/  IMAD.WIDE.U32 R100, R42, UR14, R100 ;  /* 0x0000000e2a647c25 */ /* 0x000fc8000f8e0064 */
[----:B------:R-:W-:Y:S01]  /*4290*/  IMAD R45, R42, UR15, R45 ;  /* 0x0000000f2a2d7c24 */ /* 0x000fe2000f8e022d */
[----:B-1----:R-:W-:-:S04]  /*42a0*/  LEA R44, P2, R100, UR12, 0x2 ;  /* 0x0000000c642c7c11 */ /* 0x002fc8000f8410ff */
[----:B------:R-:W-:-:S04]  /*42b0*/  IADD3 R45, PT, PT, R101, R45, RZ ;  /* 0x0000002d652d7210 */ /* 0x000fc80007ffe0ff */
[----:B------:R-:W-:Y:S01]  /*42c0*/  LEA.HI.X R45, R100, UR13, R45, 0x2, P2 ;  /* 0x0000000d642d7c11 */ /* 0x000fe200090f142d */
[----:B------:R-:W-:Y:S01]  /*42d0*/  FADD.FTZ R100, R23, -UR5 ;  /* 0x8000000517647e21 */ /* 0x000fe20008010000 */
[----:B------:R-:W-:-:S03]  /*42e0*/  FMUL.FTZ R23, R22, UR6 ;  /* 0x0000000616177c20 */ /* 0x000fc60008410000 */
[----:B------:R-:W-:Y:S01]  /*42f0*/  FMUL.FTZ R100, R100, UR6 ;  /* 0x0000000664647c20 */ /* 0x000fe20008410000 */
[----:B-----5:R-:W-:-:S03]  /*4300*/  FFMA.FTZ R22, R36, R23, R38 ;  /* 0x0000001724167223 */ /* 0x020fc60000010026 */
[----:B------:R-:W-:-:S05]  /*4310*/  FFMA.FTZ R23, R37, R100, R39 ;  /* 0x0000006425177223 */ /* 0x000fca0000010027 */
[----:B------:R0:W-:Y:S02]  /*4320*/  STG.E.64 desc[UR8][R44.64], R22 ;  /* 0x000000162c007986 */ /* 0x0001e4000c101b08 */
.L_x_3642:
[----:B------:R-:W-:Y:S05]  /*4330*/  BSYNC.RECONVERGENT B1 ;  /* 0x0000000000017941 */ /* 0x000fea0003800200 */
.L_x_3641:
[----:B------:R-:W-:Y:S04]  /*4340*/  BSSY.RECONVERGENT B1, `(.L_x_3643) ;  /* 0x0000013000017945 */ /* 0x000fe80003800200 */
[----:B------:R-:W-:Y:S05]  /*4350*/  @P3 BRA `(.L_x_3644) ;  /* 0x0000000000443947 */ /* 0x000fea0003800000 */
[----:B------:R-:W1:Y:S01]  /*4360*/  LDCU.64 UR12, c[0x0][0x3e0] ;  /* 0x00007c00ff0c77ac */ /* 0x000e620008000a00 */
[----:B0-----:R-:W-:Y:S01]  /*4370*/  MOV R22, R122 ;  /* 0x0000007a00167202 */ /* 0x001fe20000000f00 */
[----:B------:R-:W-:Y:S01]  /*4380*/  FADD.FTZ R24, R24, -UR5 ;  /* 0x8000000518187e21 */ /* 0x000fe20008010000 */
[----:B------:R-:W-:Y:S01]  /*4390*/  MOV R23, R125 ;  /* 0x0000007d00177202 */ /* 0x000fe20000000f00 */
[----:B------:R-:W0:Y:S01]  /*43a0*/  LDCU.64 UR14, c[0x0][0x380] ;  /* 0x00007000ff0e77ac */ /* 0x000e220008000a00 */
[----:B------:R-:W-:Y:S01]  /*43b0*/  FADD.FTZ R25, R25, -UR5 ;  /* 0x8000000519197e21 */ /* 0x000fe20008010000 */
[----:B-1----:R-:W-:-:S04]  /*43c0*/  IMAD R103, R103, UR12, RZ ;  /* 0x0000000c67677c24 */ /* 0x002fc8000f8e02ff */
[C---:B------:R-:W-:Y:S02]  /*43d0*/  IMAD R45, R102.reuse, UR13, R103 ;  /* 0x0000000d662d7c24 */ /* 0x040fe4000f8e0267 */
[----:B------:R-:W-:-:S04]  /*43e0*/  IMAD.WIDE.U32 R102, R102, UR12, R22 ;  /* 0x0000000c66667c25 */ /* 0x000fc8000f8e0016 */
[----:B------:R-:W-:Y:S01]  /*43f0*/  FMUL.FTZ R23, R24, UR6 ;  /* 0x0000000618177c20 */ /* 0x000fe20008410000 */
[----:B------:R-:W-:Y:S01]  /*4400*/  FMUL.FTZ R24, R25, UR6 ;  /* 0x0000000619187c20 */ /* 0x000fe20008410000 */
[----:B------:R-:W-:Y:S02]  /*4410*/  IADD3 R45, PT, PT, R103, R45, RZ ;  /* 0x0000002d672d7210 */ /* 0x000fe40007ffe0ff */
[----:B-----5:R-:W-:Y:S01]  /*4420*/  FFMA.FTZ R22, R36, R23, R38 ;  /* 0x0000001724167223 */ /* 0x020fe20000010026 */
[----:B0-----:R-:W-:Y:S01]  /*4430*/  LEA R44, P2, R102, UR14, 0x2 ;  /* 0x0000000e662c7c11 */ /* 0x001fe2000f8410ff */
[----:B------:R-:W-:-:S03]  /*4440*/  FFMA.FTZ R23, R37, R24, R39 ;  /* 0x0000001825177223 */ /* 0x000fc60000010027 */
[----:B------:R-:W-:-:S05]  /*4450*/  LEA.HI.X R45, R102, UR15, R45, 0x2, P2 ;  /* 0x0000000f662d7c11 */ /* 0x000fca00090f142d */
[----:B------:R1:W-:Y:S04]  /*4460*/  STG.E.64 desc[UR8][R44.64], R22 ;  /* 0x000000162c007986 */ /* 0x0003e8000c101b08 */
.L_x_3644:
[----:B------:R-:W-:Y:S05]  /*4470*/  BSYNC.RECONVERGENT B1 ;  /* 0x0000000000017941 */ /* 0x000fea0003800200 */
.L_x_3643:
[----:B------:R-:W-:Y:S01]  /*4480*/  BSSY.RECONVERGENT B1, `(.L_x_3645) ;  /* 0x0000015000017945 */ /* 0x000fe20003800200 */
[C---:B01----:R-:W-:Y:S02]  /*4490*/  IADD3 R44, PT, PT, R42.reuse, 0x30, RZ ;  /* 0x000000302a2c7810 */ /* 0x043fe40007ffe0ff */
[----:B------:R-:W-:Y:S01]  /*44a0*/  IADD3 R25, PT, PT, R42, 0x40, RZ ;  /* 0x000000402a197810 */ /* 0x000fe20007ffe0ff */
[----:B------:R-:W-:Y:S06]  /*44b0*/  @P4 BRA `(.L_x_3646) ;  /* 0x0000000000444947 */ /* 0x000fec0003800000 */
[----:B------:R-:W0:Y:S01]  /*44c0*/  LDCU.64 UR12, c[0x0][0x3e0] ;  /* 0x00007c00ff0c77ac */ /* 0x000e220008000a00 */
[----:B------:R-:W-:Y:S01]  /*44d0*/  MOV R22, R122 ;  /* 0x0000007a00167202 */ /* 0x000fe20000000f00 */
[----:B------:R-:W-:Y:S01]  /*44e0*/  FADD.FTZ R60, R60, -UR5 ;  /* 0x800000053c3c7e21 */ /* 0x000fe20008010000 */
[----:B------:R-:W-:Y:S01]  /*44f0*/  MOV R23, R125 ;  /* 0x0000007d00177202 */ /* 0x000fe20000000f00 */
[----:B------:R-:W1:Y:S01]  /*4500*/  LDCU.64 UR14, c[0x0][0x380] ;  /* 0x00007000ff0e77ac */ /* 0x000e620008000a00 */
[----:B------:R-:W-:-:S04]  /*4510*/  FADD.FTZ R61, R61, -UR5 ;  /* 0x800000053d3d7e21 */ /* 0x000fc80008010000 */
[----:B------:R-:W-:Y:S01]  /*4520*/  FMUL.FTZ R24, R61, UR6 ;  /* 0x000000063d187c20 */ /* 0x000fe20008410000 */
[----:B0-----:R-:W-:Y:S02]  /*4530*/  IMAD R47, R47, UR12, RZ ;  /* 0x0000000c2f2f7c24 */ /* 0x001fe4000f8e02ff */
[----:B------:R-:W-:-:S04]  /*4540*/  IMAD.WIDE.U32 R22, R118, UR12, R22 ;  /* 0x0000000c76167c25 */ /* 0x000fc8000f8e0016 */
[----:B------:R-:W-:Y:S01]  /*4550*/  IMAD R47, R118, UR13, R47 ;  /* 0x0000000d762f7c24 */ /* 0x000fe2000f8e022f */
[----:B-1----:R-:W-:-:S04]  /*4560*/  LEA R100, P2, R22, UR14, 0x2 ;  /* 0x0000000e16647c11 */ /* 0x002fc8000f8410ff */
[----:B------:R-:W-:Y:S01]  /*4570*/  IADD3 R47, PT, PT, R23, R47, RZ ;  /* 0x0000002f172f7210 */ /* 0x000fe20007ffe0ff */
[----:B------:R-:W-:-:S03]  /*4580*/  FMUL.FTZ R23, R60, UR6 ;  /* 0x000000063c177c20 */ /* 0x000fc60008410000 */
[----:B------:R-:W-:Y:S01]  /*4590*/  LEA.HI.X R101, R22, UR15, R47, 0x2, P2 ;  /* 0x0000000f16657c11 */ /* 0x000fe200090f142f */
[----:B-----5:R-:W-:Y:S01]  /*45a0*/  FFMA.FTZ R22, R36, R23, R38 ;  /* 0x0000001724167223 */ /* 0x020fe20000010026 */
[----:B------:R-:W-:-:S05]  /*45b0*/  FFMA.FTZ R23, R37, R24, R39 ;  /* 0x0000001825177223 */ /* 0x000fca0000010027 */
[----:B------:R0:W-:Y:S02]  /*45c0*/  STG.E.64 desc[UR8][R100.64], R22 ;  /* 0x0000001664007986 */ /* 0x0001e4000c101b08 */
.L_x_3646:
[----:B------:R-:W-:Y:S05]  /*45d0*/  BSYNC.RECONVERGENT B1 ;  /* 0x0000000000017941 */ /* 0x000fea0003800200 */
.L_x_3645:
[----:B------:R-:W-:Y:S04]  /*45e0*/  BSSY.RECONVERGENT B1, `(.L_x_3647) ;  /* 0x0000013000017945 */ /* 0x000fe80003800200 */
[----:B------:R-:W-:Y:S05]  /*45f0*/  @P1 BRA `(.L_x_3648) ;  /* 0x0000000000441947 */ /* 0x000fea0003800000 */
[----:B------:R-:W1:Y:S01]  /*4600*/  LDCU.64 UR12, c[0x0][0x3e0] ;  /* 0x00007c00ff0c77ac */ /* 0x000e620008000a00 */
[----:B------:R-:W-:Y:S01]  /*4610*/  MOV R47, R125 ;  /* 0x0000007d002f7202 */ /* 0x000fe20000000f00 */
[----:B------:R-:W-:Y:S01]  /*4620*/  FADD.FTZ R26, R26, -UR5 ;  /* 0x800000051a1a7e21 */ /* 0x000fe20008010000 */
[----:B------:R-:W-:Y:S01]  /*4630*/  FADD.FTZ R27, R27, -UR5 ;  /* 0x800000051b1b7e21 */ /* 0x000fe20008010000 */
[----:B------:R-:W2:Y:S02]  /*4640*/  LDCU.64 UR14, c[0x0][0x380] ;  /* 0x00007000ff0e77ac */ /* 0x000ea40008000a00 */
[----:B0-----:R-:W-:Y:S01]  /*4650*/  FMUL.FTZ R23, R26, UR6 ;  /* 0x000000061a177c20 */ /* 0x001fe20008410000 */
[----:B------:R-:W-:Y:S01]  /*4660*/  FMUL.FTZ R24, R27, UR6 ;  /* 0x000000061b187c20 */ /* 0x000fe20008410000 */
[----:B-1----:R-:W-:Y:S01]  /*4670*/  IMAD R22, R46, UR12, RZ ;  /* 0x0000000c2e167c24 */ /* 0x002fe2000f8e02ff */
[----:B------:R-:W-:-:S05]  /*4680*/  MOV R46, R122 ;  /* 0x0000007a002e7202 */ /* 0x000fca0000000f00 */
[----:B------:R-:W-:-:S04]  /*4690*/  IMAD.WIDE.U32 R46, R43, UR12, R46 ;  /* 0x0000000c2b2e7c25 */ /* 0x000fc8000f8e002e */
[----:B------:R-:W-:Y:S01]  /*46a0*/  IMAD R43, R43, UR13, R22 ;  /* 0x0000000d2b2b7c24 */ /* 0x000fe2000f8e0216 */
[----:B--2---:R-:W-:Y:S01]  /*46b0*/  LEA R26, P1, R46, UR14, 0x2 ;  /* 0x0000000e2e1a7c11 */ /* 0x004fe2000f8210ff */
[----:B-----5:R-:W-:Y:S01]  /*46c0*/  FFMA.FTZ R22, R36, R23, R38 ;  /* 0x0000001724167223 */ /* 0x020fe20000010026 */
[----:B------:R-:W-:Y:S02]  /*46d0*/  FFMA.FTZ R23, R37, R24, R39 ;  /* 0x0000001825177223 */ /* 0x000fe40000010027 */
[----:B------:R-:W-:-:S04]  /*46e0*/  IADD3 R43, PT, PT, R47, R43, RZ ;  /* 0x0000002b2f2b7210 */ /* 0x000fc80007ffe0ff */
[----:B------:R-:W-:-:S05]  /*46f0*/  LEA.HI.X R27, R46, UR15, R43, 0x2, P1 ;  /* 0x0000000f2e1b7c11 */ /* 0x000fca00088f142b */
[----:B------:R1:W-:Y:S02]  /*4700*/  STG.E.64 desc[UR8][R26.64], R22 ;  /* 0x000000161a007986 */ /* 0x0003e4000c101b08 */
.L_x_3648:
[----:B------:R-:W-:Y:S05]  /*4710*/  BSYNC.RECONVERGENT B1 ;  /* 0x0000000000017941 */ /* 0x000fea0003800200 */
.L_x_3647:
        /* <DEDUP_REMOVED lines=9> */
[----:B-1----:R-:W-:Y:S02]  /*47b0*/  SHF.R.S32.HI R27, RZ, 0x1f, R25 ;  /* 0x0000001fff1b7819 */ /* 0x002fe40000011419 */
        /* <DEDUP_REMOVED lines=8> */
[----:B------:R-:W1:Y:S01]  /*4840*/  LDCU.64 UR12, c[0x0][0x3e0] ;  /* 0x00007c00ff0c77ac */ /* 0x000e620008000a00 */
[----:B0-----:R-:W-:Y:S01]  /*4850*/  MOV R22, R122 ;  /* 0x0000007a00167202 */ /* 0x001fe20000000f00 */
[----:B------:R-:W-:Y:S01]  /*4860*/  FADD.FTZ R62, R62, -UR5 ;  /* 0x800000053e3e7e21 */ /* 0x000fe20008010000 */
[----:B------:R-:W-:Y:S01]  /*4870*/  MOV R23, R125 ;  /* 0x0000007d00177202 */ /* 0x000fe20000000f00 */
[----:B------:R-:W0:Y:S01]  /*4880*/  LDCU.64 UR14, c[0x0][0x380] ;  /* 0x00007000ff0e77ac */ /* 0x000e220008000a00 */
[----:B------:R-:W-:-:S04]  /*4890*/  FADD.FTZ R63, R63, -UR5 ;  /* 0x800000053f3f7e21 */ /* 0x000fc80008010000 */
[----:B------:R-:W-:Y:S01]  /*48a0*/  FMUL.FTZ R60, R63, UR6 ;  /* 0x000000063f3c7c20 */ /* 0x000fe20008410000 */
[----:B-1----:R-:W-:Y:S02]  /*48b0*/  IMAD R46, R12, UR12, RZ ;  /* 0x0000000c0c2e7c24 */ /* 0x002fe4000f8e02ff */
[----:B------:R-:W-:-:S04]  /*48c0*/  IMAD.WIDE.U32 R22, R117, UR12, R22 ;  /* 0x0000000c75167c25 */ /* 0x000fc8000f8e0016 */
[----:B------:R-:W-:Y:S01]  /*48d0*/  IMAD R45, R117, UR13, R46 ;  /* 0x0000000d752d7c24 */ /* 0x000fe2000f8e022e */
[----:B0-----:R-:W-:-:S04]  /*48e0*/  LEA R46, P5, R22, UR14, 0x2 ;  /* 0x0000000e162e7c11 */ /* 0x001fc8000f8a10ff */
[----:B------:R-:W-:Y:S01]  /*48f0*/  IADD3 R45, PT, PT, R23, R45, RZ ;  /* 0x0000002d172d7210 */ /* 0x000fe20007ffe0ff */
[----:B------:R-:W-:-:S03]  /*4900*/  FMUL.FTZ R23, R62, UR6 ;  /* 0x000000063e177c20 */ /* 0x000fc60008410000 */
[----:B------:R-:W-:Y:S01]  /*4910*/  LEA.HI.X R47, R22, UR15, R45, 0x2, P5 ;  /* 0x0000000f162f7c11 */ /* 0x000fe2000a8f142d */
[----:B-----5:R-:W-:Y:S01]  /*4920*/  FFMA.FTZ R22, R36, R23, R38 ;  /* 0x0000001724167223 */ /* 0x020fe20000010026 */
[----:B------:R-:W-:-:S05]  /*4930*/  FFMA.FTZ R23, R37, R60, R39 ;  /* 0x0000003c25177223 */ /* 0x000fca0000010027 */
[----:B------:R1:W-:Y:S02]  /*4940*/  STG.E.64 desc[UR8][R46.64], R22 ;  /* 0x000000162e007986 */ /* 0x0003e4000c101b08 */
.L_x_3650:
[----:B------:R-:W-:Y:S05]  /*4950*/  BSYNC.RECONVERGENT B1 ;  /* 0x0000000000017941 */ /* 0x000fea0003800200 */
.L_x_3649:
[----:B------:R-:W-:Y:S04]  /*4960*/  BSSY.RECONVERGENT B1, `(.L_x_3651) ;  /* 0x0000013000017945 */ /* 0x000fe80003800200 */
[----:B------:R-:W-:Y:S05]  /*4970*/  @P2 BRA `(.L_x_3652) ;  /* 0x0000000000442947 */ /* 0x000fea0003800000 */
[----:B------:R-:W0:Y:S01]  /*4980*/  LDCU.64 UR12, c[0x0][0x3e0] ;  /* 0x00007c00ff0c77ac */ /* 0x000e220008000a00 */
[----:B-1----:R-:W-:Y:S01]  /*4990*/  MOV R46, R122 ;  /* 0x0000007a002e7202 */ /* 0x002fe20000000f00 */
[----:B------:R-:W-:Y:S01]  /*49a0*/  FADD.FTZ R64, R64, -UR5 ;  /* 0x8000000540407e21 */ /* 0x000fe20008010000 */
[----:B------:R-:W-:Y:S01]  /*49b0*/  MOV R47, R125 ;  /* 0x0000007d002f7202 */ /* 0x000fe20000000f00 */
[----:B------:R-:W1:Y:S01]  /*49c0*/  LDCU.64 UR14, c[0x0][0x380] ;  /* 0x00007000ff0e77ac */ /* 0x000e620008000a00 */
[----:B------:R-:W-:-:S04]  /*49d0*/  FADD.FTZ R65, R65, -UR5 ;  /* 0x8000000541417e21 */ /* 0x000fc80008010000 */
[----:B------:R-:W-:Y:S01]  /*49e0*/  FMUL.FTZ R62, R65, UR6 ;  /* 0x00000006413e7c20 */ /* 0x000fe20008410000 */
[----:B0-----:R-:W-:Y:S02]  /*49f0*/  IMAD R23, R13, UR12, RZ ;  /* 0x0000000c0d177c24 */ /* 0x001fe4000f8e02ff */
[----:B------:R-:W-:-:S04]  /*4a00*/  IMAD.WIDE.U32 R46, R116, UR12, R46 ;  /* 0x0000000c742e7c25 */ /* 0x000fc8000f8e002e */
[----:B------:R-:W-:Y:S02]  /*4a10*/  IMAD R45, R116, UR13, R23 ;  /* 0x0000000d742d7c24 */ /* 0x000fe4000f8e0217 */
[----:B------:R-:W-:Y:S01]  /*4a20*/  FMUL.FTZ R23, R64, UR6 ;  /* 0x0000000640177c20 */ /* 0x000fe20008410000 */
[----:B-1----:R-:W-:Y:S02]  /*4a30*/  LEA R60, P2, R46, UR14, 0x2 ;  /* 0x0000000e2e3c7c11 */ /* 0x002fe4000f8410ff */
[----:B------:R-:W-:Y:S01]  /*4a40*/  IADD3 R45, PT, PT, R47, R45, RZ ;  /* 0x0000002d2f2d7210 */ /* 0x000fe20007ffe0ff */
[----:B-----5:R-:W-:Y:S01]  /*4a50*/  FFMA.FTZ R22, R36, R23, R38 ;  /* 0x0000001724167223 */ /* 0x020fe20000010026 */
[----:B------:R-:W-:Y:S02]  /*4a60*/  FFMA.FTZ R23, R37, R62, R39 ;  /* 0x0000003e25177223 */ /* 0x000fe40000010027 */
[----:B------:R-:W-:-:S05]  /*4a70*/  LEA.HI.X R61, R46, UR15, R45, 0x2, P2 ;  /* 0x0000000f2e3d7c11 */ /* 0x000fca00090f142d */
[----:B------:R2:W-:Y:S02]  /*4a80*/  STG.E.64 desc[UR8][R60.64], R22 ;  /* 0x000000163c007986 */ /* 0x0005e4000c101b08 */
.L_x_3652:
[----:B------:R-:W-:Y:S05]  /*4a90*/  BSYNC.RECONVERGENT B1 ;  /* 0x0000000000017941 */ /* 0x000fea0003800200 */
.L_x_3651:
[----:B------:R-:W-:Y:S04]  /*4aa0*/  BSSY.RECONVERGENT B1, `(.L_x_3653) ;  /* 0x0000013000017945 */ /* 0x000fe80003800200 */
[----:B------:R-:W-:Y:S05]  /*4ab0*/  @P1 BRA `(.L_x_3654) ;  /* 0x0000000000441947 */ /* 0x000fea0003800000 */
[----:B------:R-:W3:Y:S01]  /*4ac0*/  LDCU.64 UR12, c[0x0][0x3e0] ;  /* 0x00007c00ff0c77ac */ /* 0x000ee20008000a00 */
[----:B-1----:R-:W-:Y:S01]  /*4ad0*/  MOV R46, R122 ;  /* 0x0000007a002e7202 */ /* 0x002fe20000000f00 */
[----:B------:R-:W-:Y:S01]  /*4ae0*/  FADD.FTZ R28, R28, -UR5 ;  /* 0x800000051c1c7e21 */ /* 0x000fe20008010000 */
[----:B------:R-:W-:Y:S01]  /*4af0*/  MOV R47, R125 ;  /* 0x0000007d002f7202 */ /* 0x000fe20000000f00 */
[----:B------:R-:W1:Y:S01]  /*4b00*/  LDCU.64 UR14, c[0x0][0x380] ;  /* 0x00007000ff0e77ac */ /* 0x000e620008000a00 */
[----:B------:R-:W-:Y:S01]  /*4b10*/  FADD.FTZ R29, R29, -UR5 ;  /* 0x800000051d1d7e21 */ /* 0x000fe20008010000 */
[----:B0-2---:R-:W-:-:S04]  /*4b20*/  FMUL.FTZ R23, R28, UR6 ;  /* 0x000000061c177c20 */ /* 0x005fc80008410000 */
[----:B-----5:R-:W-:Y:S01]  /*4b30*/  FFMA.FTZ R22, R36, R23, R38 ;  /* 0x0000001724167223 */ /* 0x020fe20000010026 */
[----:B---3--:R-:W-:Y:S02]  /*4b40*/  IMAD R43, R43, UR12, RZ ;  /* 0x0000000c2b2b7c24 */ /* 0x008fe4000f8e02ff */
[----:B------:R-:W-:-:S04]  /*4b50*/  IMAD.WIDE.U32 R46, R44, UR12, R46 ;  /* 0x0000000c2c2e7c25 */ /* 0x000fc8000f8e002e */
[----:B------:R-:W-:Y:S01]  /*4b60*/  IMAD R43, R44, UR13, R43 ;  /* 0x0000000d2c2b7c24 */ /* 0x000fe2000f8e022b */
[----:B-1----:R-:W-:Y:S01]  /*4b70*/  LEA R28, P1, R46, UR14, 0x2 ;  /* 0x0000000e2e1c7c11 */ /* 0x002fe2000f8210ff */
[----:B------:R-:W-:-:S03]  /*4b80*/  FMUL.FTZ R44, R29, UR6 ;  /* 0x000000061d2c7c20 */ /* 0x000fc60008410000 */
[----:B------:R-:W-:Y:S01]  /*4b90*/  IADD3 R43, PT, PT, R47, R43, RZ ;  /* 0x0000002b2f2b7210 */ /* 0x000fe20007ffe0ff */
[----:B------:R-:W-:-:S03]  /*4ba0*/  FFMA.FTZ R23, R37, R44, R39 ;  /* 0x0000002c25177223 */ /* 0x000fc60000010027 */
[----:B------:R-:W-:-:S05]  /*4bb0*/  LEA.HI.X R29, R46, UR15, R43, 0x2, P1 ;  /* 0x0000000f2e1d7c11 */ /* 0x000fca00088f142b */
[----:B------:R3:W-:Y:S02]  /*4bc0*/  STG.E.64 desc[UR8][R28.64], R22 ;  /* 0x000000161c007986 */ /* 0x0007e4000c101b08 */
.L_x_3654:
[----:B------:R-:W-:Y:S05]  /*4bd0*/  BSYNC.RECONVERGENT B1 ;  /* 0x0000000000017941 */ /* 0x000fea0003800200 */
.L_x_3653:
[----:B------:R-:W-:Y:S04]  /*4be0*/  BSSY.RECONVERGENT B1, `(.L_x_3655) ;  /* 0x0000013000017945 */ /* 0x000fe80003800200 */
[----:B------:R-:W-:Y:S05]  /*4bf0*/  @P6 BRA `(.L_x_3656) ;  /* 0x0000000000446947 */ /* 0x000fea0003800000 */
[----:B------:R-:W4:Y:S01]  /*4c00*/  LDCU.64 UR12, c[0x0][0x3e0] ;  /* 0x00007c00ff0c77ac */ /* 0x000f220008000a00 */
[----:B---3--:R-:W-:Y:S01]  /*4c10*/  MOV R28, R122 ;  /* 0x0000007a001c7202 */ /* 0x008fe20000000f00 */
[----:B------:R-:W-:Y:S01]  /*4c20*/  FADD.FTZ R66, R66, -UR5 ;  /* 0x8000000542427e21 */ /* 0x000fe20008010000 */
[----:B------:R-:W-:Y:S01]  /*4c30*/  MOV R29, R125 ;  /* 0x0000007d001d7202 */ /* 0x000fe20000000f00 */
[----:B------:R-:W3:Y:S01]  /*4c40*/  LDCU.64 UR14, c[0x0][0x380] ;  /* 0x00007000ff0e77ac */ /* 0x000ee20008000a00 */
[----:B------:R-:W-:Y:S01]  /*4c50*/  FADD.FTZ R67, R67, -UR5 ;  /* 0x8000000543437e21 */ /* 0x000fe20008010000 */
[----:B012---:R-:W-:-:S03]  /*4c60*/  FMUL.FTZ R23, R66, UR6 ;  /* 0x0000000642177c20 */ /* 0x007fc60008410000 */
[----:B------:R-:W-:Y:S01]  /*4c70*/  FMUL.FTZ R46, R67, UR6 ;  /* 0x00000006432e7c20 */ /* 0x000fe20008410000 */
[----:B----4-:R-:W-:Y:S02]  /*4c80*/  IMAD R22, R14, UR12, RZ ;  /* 0x0000000c0e167c24 */ /* 0x010fe4000f8e02ff */
[----:B------:R-:W-:-:S04]  /*4c90*/  IMAD.WIDE.U32 R28, R115, UR12, R28 ;  /* 0x0000000c731c7c25 */ /* 0x000fc8000f8e001c */
[----:B------:R-:W-:Y:S01]  /*4ca0*/  IMAD R43, R115, UR13, R22 ;  /* 0x0000000d732b7c24 */ /* 0x000fe2000f8e0216 */
[----:B---3--:R-:W-:Y:S01]  /*4cb0*/  LEA R44, P1, R28, UR14, 0x2 ;  /* 0x0000000e1c2c7c11 */ /* 0x008fe2000f8210ff */
[----:B-----5:R-:W-:Y:S01]  /*4cc0*/  FFMA.FTZ R22, R36, R23, R38 ;  /* 0x0000001724167223 */ /* 0x020fe20000010026 */
[----:B------:R-:W-:Y:S02]  /*4cd0*/  FFMA.FTZ R23, R37, R46, R39 ;  /* 0x0000002e25177223 */ /* 0x000fe40000010027 */
[----:B------:R-:W-:-:S04]  /*4ce0*/  IADD3 R43, PT, PT, R29, R43, RZ ;  /* 0x0000002b1d2b7210 */ /* 0x000fc80007ffe0ff */
[----:B------:R-:W-:-:S05]  /*4cf0*/  LEA.HI.X R45, R28, UR15, R43, 0x2, P1 ;  /* 0x0000000f1c2d7c11 */ /* 0x000fca00088f142b */
[----:B------:R4:W-:Y:S02]  /*4d00*/  STG.E.64 desc[UR8][R44.64], R22 ;  /* 0x000000162c007986 */ /* 0x0009e4000c101b08 */
.L_x_3656:
[----:B------:R-:W-:Y:S05]  /*4d10*/  BSYNC.RECONVERGENT B1 ;  /* 0x0000000000017941 */ /* 0x000fea0003800200 */
.L_x_3655:
[----:B------:R-:W-:Y:S04]  /*4d20*/  BSSY.RECONVERGENT B1, `(.L_x_3657) ;  /* 0x0000013000017945 */ /* 0x000fe80003800200 */
[----:B------:R-:W-:Y:S05]  /*4d30*/  @P3 BRA `(.L_x_3658) ;  /* 0x0000000000443947 */ /* 0x000fea0003800000 */
[----:B------:R-:W0:Y:S01]  /*4d40*/  LDCU.64 UR12, c[0x0][0x3e0] ;  /* 0x00007c00ff0c77ac */ /* 0x000e220008000a00 */
[----:B---3--:R-:W-:Y:S01]  /*4d50*/  MOV R28, R122 ;  /* 0x0000007a001c7202 */ /* 0x008fe20000000f00 */
[----:B------:R-:W-:Y:S01]  /*4d60*/  FADD.FTZ R30, R30, -UR5 ;  /* 0x800000051e1e7e21 */ /* 0x000fe20008010000 */
[----:B------:R-:W-:Y:S01]  /*4d70*/  MOV R29, R125 ;  /* 0x0000007d001d7202 */ /* 0x000fe20000000f00 */
[----:B------:R-:W3:Y:S01]  /*4d80*/  LDCU.64 UR14, c[0x0][0x380] ;  /* 0x00007000ff0e77ac */ /* 0x000ee20008000a00 */
[----:B------:R-:W-:Y:S01]  /*4d90*/  FADD.FTZ R31, R31, -UR5 ;  /* 0x800000051f1f7e21 */ /* 0x000fe20008010000 */
[----:B012-4-:R-:W-:-:S03]  /*4da0*/  FMUL.FTZ R23, R30, UR6 ;  /* 0x000000061e177c20 */ /* 0x017fc60008410000 */
[----:B------:R-:W-:Y:S01]  /*4db0*/  FMUL.FTZ R44, R31, UR6 ;  /* 0x000000061f2c7c20 */ /* 0x000fe20008410000 */
[----:B------:R-:W-:Y:S02]  /*4dc0*/  IMAD R22, R27, UR12, RZ ;  /* 0x0000000c1b167c24 */ /* 0x000fe4000f8e02ff */
        /* <DEDUP_REMOVED lines=8> */
.L_x_3658:
[----:B------:R-:W-:Y:S05]  /*4e50*/  BSYNC.RECONVERGENT B1 ;  /* 0x0000000000017941 */ /* 0x000fea0003800200 */
.L_x_3657:
[----:B------:R-:W-:Y:S04]  /*4e60*/  BSSY.RECONVERGENT B1, `(.L_x_3659) ;  /* 0x0000013000017945 */ /* 0x000fe80003800200 */
[----:B------:R-:W-:Y:S05]  /*4e70*/  @P4 BRA `(.L_x_3660) ;  /* 0x0000000000444947 */ /* 0x000fea0003800000 */
[----:B------:R-:W0:Y:S01]  /*4e80*/  LDCU.64 UR12, c[0x0][0x3e0] ;  /* 0x00007c00ff0c77ac */ /* 0x000e220008000a00 */
[----:B---3--:R-:W-:Y:S01]  /*4e90*/  MOV R28, R122 ;  /* 0x0000007a001c7202 */ /* 0x008fe20000000f00 */
[----:B------:R-:W-:Y:S01]  /*4ea0*/  FADD.FTZ R68, R68, -UR5 ;  /* 0x8000000544447e21 */ /* 0x000fe20008010000 */
[----:B------:R-:W-:Y:S01]  /*4eb0*/  MOV R29, R125 ;  /* 0x0000007d001d7202 */ /* 0x000fe20000000f00 */
[----:B------:R-:W3:Y:S01]  /*4ec0*/  LDCU.64 UR14, c[0x0][0x380] ;  /* 0x00007000ff0e77ac */ /* 0x000ee20008000a00 */
[----:B------:R-:W-:-:S04]  /*4ed0*/  FADD.FTZ R69, R69, -UR5 ;  /* 0x8000000545457e21 */ /* 0x000fc80008010000 */
[----:B----4-:R-:W-:Y:S01]  /*4ee0*/  FMUL.FTZ R44, R69, UR6 ;  /* 0x00000006452c7c20 */ /* 0x010fe20008410000 */
[----:B012---:R-:W-:Y:S02]  /*4ef0*/  IMAD R23, R15, UR12, RZ ;  /* 0x0000000c0f177c24 */ /* 0x007fe4000f8e02ff */
[----:B------:R-:W-:-:S04]  /*4f00*/  IMAD.WIDE.U32 R28, R114, UR12, R28 ;  /* 0x0000000c721c7c25 */ /* 0x000fc8000f8e001c */
[----:B------:R-:W-:Y:S02]  /*4f10*/  IMAD R25, R114, UR13, R23 ;  /* 0x0000000d72197c24 */ /* 0x000fe4000f8e0217 */
[----:B------:R-:W-:Y:S01]  /*4f20*/  FMUL.FTZ R23, R68, UR6 ;  /* 0x0000000644177c20 */ /* 0x000fe20008410000 */
[----:B---3--:R-:W-:Y:S02]  /*4f30*/  LEA R30, P1, R28, UR14, 0x2 ;  /* 0x0000000e1c1e7c11 */ /* 0x008fe4000f8210ff */
[----:B------:R-:W-:Y:S01]  /*4f40*/  IADD3 R25, PT, PT, R29, R25, RZ ;  /* 0x000000191d197210 */ /* 0x000fe20007ffe0ff */
[----:B-----5:R-:W-:Y:S01]  /*4f50*/  FFMA.FTZ R22, R36, R23, R38 ;  /* 0x0000001724167223 */ /* 0x020fe20000010026 */
[----:B------:R-:W-:Y:S02]  /*4f60*/  FFMA.FTZ R23, R37, R44, R39 ;  /* 0x0000002c25177223 */ /* 0x000fe40000010027 */
[----:B------:R-:W-:-:S05]  /*4f70*/  LEA.HI.X R31, R28, UR15, R25, 0x2, P1 ;  /* 0x0000000f1c1f7c11 */ /* 0x000fca00088f1419 */
[----:B------:R0:W-:Y:S02]  /*4f80*/  STG.E.64 desc[UR8][R30.64], R22 ;  /* 0x000000161e007986 */ /* 0x0001e4000c101b08 */
.L_x_3660:
[----:B------:R-:W-:Y:S05]  /*4f90*/  BSYNC.RECONVERGENT B1 ;  /* 0x0000000000017941 */ /* 0x000fea0003800200 */
.L_x_3659:
[----:B------:R-:W-:Y:S01]  /*4fa0*/  ISETP.GE.U32.AND P3, PT, R113, UR10, PT ;  /* 0x0000000a71007c0c */ /* 0x000fe2000bf66070 */
[----:B------:R-:W-:Y:S01]  /*4fb0*/  BSSY.RECONVERGENT B1, `(.L_x_3661) ;  /* 0x000001d000017945 */ /* 0x000fe20003800200 */
[----:B------:R-:W-:Y:S02]  /*4fc0*/  ISETP.GE.U32.AND P1, PT, R112, UR10, PT ;  /* 0x0000000a70007c0c */ /* 0x000fe4000bf26070 */
[----:B------:R-:W-:Y:S02]  /*4fd0*/  ISETP.GE.AND.EX P3, PT, R16, UR11, PT, P3 ;  /* 0x0000000b10007c0c */ /* 0x000fe4000bf66330 */
[----:B------:R-:W-:Y:S02]  /*4fe0*/  ISETP.GE.U32.AND P4, PT, R26, UR10, PT ;  /* 0x0000000a1a007c0c */ /* 0x000fe4000bf86070 */
[----:B------:R-:W-:Y:S02]  /*4ff0*/  ISETP.GE.U32.AND P2, PT, R111, UR10, PT ;  /* 0x0000000a6f007c0c */ /* 0x000fe4000bf46070 */
[----:B------:R-:W-:-:S02]  /*5000*/  SHF.R.S32.HI R25, RZ, 0x1f, R26 ;  /* 0x0000001fff197819 */ /* 0x000fc4000001141a */
[----:B------:R-:W-:Y:S02]  /*5010*/  ISETP.GE.U32.AND P5, PT, R110, UR10, PT ;  /* 0x0000000a6e007c0c */ /* 0x000fe4000bfa6070 */
[----:B------:R-:W-:Y:S02]  /*5020*/  ISETP.GE.U32.AND P6, PT, R24, UR10, PT ;  /* 0x0000000a18007c0c */ /* 0x000fe4000bfc6070 */
[----:B------:R-:W-:Y:S02]  /*5030*/  ISETP.GE.AND.EX P1, PT, R17, UR11, PT, P1 ;  /* 0x0000000b11007c0c */ /* 0x000fe4000bf26310 */
[----:B------:R-:W-:Y:S02]  /*5040*/  ISETP.GE.AND.EX P4, PT, R25, UR11, PT, P4 ;  /* 0x0000000b19007c0c */ /* 0x000fe4000bf86340 */
[----:B------:R-:W-:Y:S01]  /*5050*/  ISETP.GE.AND.EX P2, PT, R18, UR11, PT, P2 ;  /* 0x0000000b12007c0c */ /* 0x000fe2000bf46320 */
[----:B------:R-:W-:-:S12]  /*5060*/  @P3 BRA `(.L_x_3662) ;  /* 0x0000000000443947 */ /* 0x000fd80003800000 */
        /* <DEDUP_REMOVED lines=17> */
.L_x_3662:
[----:B------:R-:W-:Y:S05]  /*5180*/  BSYNC.RECONVERGENT B1 ;  /* 0x0000000000017941 */ /* 0x000fea0003800200 */
.L_x_3661:
        /* <DEDUP_REMOVED lines=19> */
.L_x_3664:
[----:B------:R-:W-:Y:S05]  /*52c0*/  BSYNC.RECONVERGENT B1 ;  /* 0x0000000000017941 */ /* 0x000fea0003800200 */
.L_x_3663:
        /* <DEDUP_REMOVED lines=10> */
[----:B-----5:R-:W-:-:S03]  /*5370*/  FFMA.FTZ R22, R36, R23, R38 ;  /* 0x0000001724167223 */ /* 0x020fc60000010026 */
[----:B------:R-:W-:Y:S01]  /*5380*/  FFMA.FTZ R23, R37, R30, R39 ;  /* 0x0000001e25177223 */ /* 0x000fe20000010027 */
[----:B------:R-:W-:Y:S02]  /*5390*/  IMAD R25, R25, UR12, RZ ;  /* 0x0000000c19197c24 */ /* 0x000fe4000f8e02ff */
[----:B------:R-:W-:-:S04]  /*53a0*/  IMAD.WIDE.U32 R28, R26, UR12, R28 ;  /* 0x0000000c1a1c7c25 */ /* 0x000fc8000f8e001c */
[----:B------:R-:W-:Y:S01]  /*53b0*/  IMAD R25, R26, UR13, R25 ;  /* 0x0000000d1a197c24 */ /* 0x000fe2000f8e0219 */
[----:B---3--:R-:W-:-:S04]  /*53c0*/  LEA R26, P1, R28, UR14, 0x2 ;  /* 0x0000000e1c1a7c11 */ /* 0x008fc8000f8210ff */
[----:B------:R-:W-:-:S04]  /*53d0*/  IADD3 R25, PT, PT, R29, R25, RZ ;  /* 0x000000191d197210 */ /* 0x000fc80007ffe0ff */
[----:B------:R-:W-:-:S05]  /*53e0*/  LEA.HI.X R27, R28, UR15, R25, 0x2, P1 ;  /* 0x0000000f1c1b7c11 */ /* 0x000fca00088f1419 */
[----:B------:R0:W-:Y:S02]  /*53f0*/  STG.E.64 desc[UR8][R26.64], R22 ;  /* 0x000000161a007986 */ /* 0x0001e4000c101b08 */
.L_x_3666:
[----:B------:R-:W-:Y:S05]  /*5400*/  BSYNC.RECONVERGENT B1 ;  /* 0x0000000000017941 */ /* 0x000fea0003800200 */
.L_x_3665:
        /* <DEDUP_REMOVED lines=8> */
[----:B-1234-:R-:W-:-:S03]  /*5490*/  FMUL.FTZ R23, R74, UR6 ;  /* 0x000000064a177c20 */ /* 0x01efc60008410000 */
[----:B------:R-:W-:Y:S01]  /*54a0*/  FMUL.FTZ R30, R75, UR6 ;  /* 0x000000064b1e7c20 */ /* 0x000fe20008410000 */
[----:B------:R-:W-:Y:S02]  /*54b0*/  IMAD R22, R18, UR12, RZ ;  /* 0x0000000c12167c24 */ /* 0x000fe4000f8e02ff */
        /* <DEDUP_REMOVED lines=8> */
.L_x_3668:
[----:B------:R-:W-:Y:S05]  /*5540*/  BSYNC.RECONVERGENT B1 ;  /* 0x0000000000017941 */ /* 0x000fea0003800200 */
.L_x_3667:
[----:B------:R-:W-:Y:S01]  /*5550*/  ISETP.GE.AND.EX P5, PT, R19, UR11, PT, P5 ;  /* 0x0000000b13007c0c */ /* 0x000fe2000bfa6350 */
[----:B------:R-:W-:Y:S01]  /*5560*/  BSSY.RECONVERGENT B1, `(.L_x_3669) ;  /* 0x000001f000017945 */ /* 0x000fe20003800200 */
[----:B------:R-:W-:Y:S02]  /*5570*/  ISETP.GE.U32.AND P1, PT, R41, UR10, PT ;  /* 0x0000000a29007c0c */ /* 0x000fe4000bf26070 */
[----:B------:R-:W-:Y:S02]  /*5580*/  ISETP.GE.U32.AND P2, PT, R109, UR10, PT ;  /* 0x0000000a6d007c0c */ /* 0x000fe4000bf46070 */
[----:B------:R-:W-:Y:S02]  /*5590*/  SHF.R.S32.HI R33, RZ, 0x1f, R24 ;  /* 0x0000001fff217819 */ /* 0x000fe40000011418 */
[----:B------:R-:W-:Y:S02]  /*55a0*/  ISETP.GE.U32.AND P3, PT, R108, UR10, PT ;  /* 0x0000000a6c007c0c */ /* 0x000fe4000bf66070 */
[----:B------:R-:W-:-:S02]  /*55b0*/  ISETP.GE.U32.AND P4, PT, R7, UR10, PT ;  /* 0x0000000a07007c0c */ /* 0x000fc4000bf86070 */
[----:B------:R-:W-:Y:S02]  /*55c0*/  ISETP.GE.AND.EX P6, PT, R33, UR11, PT, P6 ;  /* 0x0000000b21007c0c */ /* 0x000fe4000bfc6360 */
[----:B------:R-:W-:Y:S02]  /*55d0*/  ISETP.GE.AND.EX P1, PT, R40, UR11, PT, P1 ;  /* 0x0000000b28007c0c */ /* 0x000fe4000bf26310 */
[----:B------:R-:W-:Y:S02]  /*55e0*/  ISETP.GE.AND.EX P2, PT, R20, UR11, PT, P2 ;  /* 0x0000000b14007c0c */ /* 0x000fe4000bf46320 */
[----:B------:R-:W-:Y:S02]  /*55f0*/  ISETP.GE.AND.EX P3, PT, R21, UR11, PT, P3 ;  /* 0x0000000b15007c0c */ /* 0x000fe4000bf66330 */
[----:B------:R-:W-:Y:S02]  /*5600*/  ISETP.GE.AND.EX P4, PT, R98, UR11, PT, P4 ;  /* 0x0000000b62007c0c */ /* 0x000fe4000bf86340 */
[----:B0-----:R-:W-:-:S02]  /*5610*/  IADD3 R31, PT, PT, R42, 0xa0, RZ ;  /* 0x000000a02a1f7810 */ /* 0x001fc40007ffe0ff */
[----:B------:R-:W-:Y:S01]  /*5620*/  IADD3 R30, PT, PT, R42, 0xa8, RZ ;  /* 0x000000a82a1e7810 */ /* 0x000fe20007ffe0ff */
[----:B------:R-:W-:Y:S08]  /*5630*/  @P5 BRA `(.L_x_3670) ;  /* 0x0000000000445947 */ /* 0x000ff00003800000 */
[----:B------:R-:W1:Y:S01]  /*5640*/  LDCU.64 UR12, c[0x0][0x3e0] ;  /* 0x00007c00ff0c77ac */ /* 0x000e620008000a00 */
[----:B------:R-:W-:Y:S01]  /*5650*/  MOV R26, R122 ;  /* 0x0000007a001a7202 */ /* 0x000fe20000000f00 */
[----:B------:R-:W-:Y:S01]  /*5660*/  FADD.FTZ R76, R76, -UR5 ;  /* 0x800000054c4c7e21 */ /* 0x000fe20008010000 */
[----:B------:R-:W-:Y:S01]  /*5670*/  MOV R27, R125 ;  /* 0x0000007d001b7202 */ /* 0x000fe20000000f00 */
[----:B------:R-:W0:Y:S01]  /*5680*/  LDCU.64 UR14, c[0x0][0x380] ;  /* 0x00007000ff0e77ac */ /* 0x000e220008000a00 */
[----:B------:R-:W-:-:S04]  /*5690*/  FADD.FTZ R77, R77, -UR5 ;  /* 0x800000054d4d7e21 */ /* 0x000fc80008010000 */
[----:B------:R-:W-:Y:S01]  /*56a0*/  FMUL.FTZ R32, R77, UR6 ;  /* 0x000000064d207c20 */ /* 0x000fe20008410000 */
[----:B-1234-:R-:W-:Y:S02]  /*56b0*/  IMAD R23, R19, UR12, RZ ;  /* 0x0000000c13177c24 */ /* 0x01efe4000f8e02ff */
[----:B------:R-:W-:-:S04]  /*56c0*/  IMAD.WIDE.U32 R26, R110, UR12, R26 ;  /* 0x0000000c6e1a7c25 */ /* 0x000fc8000f8e001a */
[----:B------:R-:W-:Y:S02]  /*56d0*/  IMAD R25, R110, UR13, R23 ;  /* 0x0000000d6e197c24 */ /* 0x000fe4000f8e0217 */
[----:B------:R-:W-:Y:S01]  /*56e0*/  FMUL.FTZ R23, R76, UR6 ;  /* 0x000000064c177c20 */ /* 0x000fe20008410000 */
[----:B0-----:R-:W-:Y:S02]  /*56f0*/  LEA R28, P5, R26, UR14, 0x2 ;  /* 0x0000000e1a1c7c11 */ /* 0x001fe4000f8a10ff */
[----:B------:R-:W-:Y:S01]  /*5700*/  IADD3 R25, PT, PT, R27, R25, RZ ;  /* 0x000000191b197210 */ /* 0x000fe20007ffe0ff */
[----:B-----5:R-:W-:Y:S01]  /*5710*/  FFMA.FTZ R22, R36, R23, R38 ;  /* 0x0000001724167223 */ /* 0x020fe20000010026 */
[----:B------:R-:W-:Y:S02]  /*5720*/  FFMA.FTZ R23, R37, R32, R39 ;  /* 0x0000002025177223 */ /* 0x000fe40000010027 */
[----:B------:R-:W-:-:S05]  /*5730*/  LEA.HI.X R29, R26, UR15, R25, 0x2, P5 ;  /* 0x0000000f1a1d7c11 */ /* 0x000fca000a8f1419 */
[----:B------:R0:W-:Y:S02]  /*5740*/  STG.E.64 desc[UR8][R28.64], R22 ;  /* 0x000000161c007986 */ /* 0x0001e4000c101b08 */
.L_x_3670:
[----:B------:R-:W-:Y:S05]  /*5750*/  BSYNC.RECONVERGENT B1 ;  /* 0x0000000000017941 */ /* 0x000fea0003800200 */
.L_x_3669:
[----:B------:R-:W-:Y:S04]  /*5760*/  BSSY.RECONVERGENT B1, `(.L_x_3671) ;  /* 0x0000013000017945 */ /* 0x000fe80003800200 */
[----:B------:R-:W-:Y:S05]  /*5770*/  @P6 BRA `(.L_x_3672) ;  /* 0x0000000000446947 */ /* 0x000fea0003800000 */
[----:B------:R-:W0:Y:S01]  /*5780*/  LDCU.64 UR12, c[0x0][0x3e0] ;  /* 0x00007c00ff0c77ac */ /* 0x000e220008000a00 */
[----:B------:R-:W-:Y:S01]  /*5790*/  MOV R26, R122 ;  /* 0x0000007a001a7202 */ /* 0x000fe20000000f00 */
[----:B------:R-:W-:Y:S01]  /*57a0*/  FADD.FTZ R34, R34, -UR5 ;  /* 0x8000000522227e21 */ /* 0x000fe20008010000 */
[----:B------:R-:W-:Y:S01]  /*57b0*/  MOV R27, R125 ;  /* 0x0000007d001b7202 */ /* 0x000fe20000000f00 */
[----:B------:R-:W0:Y:S01]  /*57c0*/  LDCU.64 UR14, c[0x0][0x380] ;  /* 0x00007000ff0e77ac */ /* 0x000e220008000a00 */
[----:B------:R-:W-:Y:S01]  /*57d0*/  FADD.FTZ R35, R35, -UR5 ;  /* 0x8000000523237e21 */ /* 0x000fe20008010000 */
[----:B01234-:R-:W-:-:S03]  /*57e0*/  FMUL.FTZ R23, R34, UR6 ;  /* 0x0000000622177c20 */ /* 0x01ffc60008410000 */
[----:B------:R-:W-:Y:S01]  /*57f0*/  FMUL.FTZ R28, R35, UR6 ;  /* 0x00000006231c7c20 */ /* 0x000fe20008410000 */
[----:B-----5:R-:W-:-:S03]  /*5800*/  FFMA.FTZ R22, R36, R23, R38 ;  /* 0x0000001724167223 */ /* 0x020fc60000010026 */
[----:B------:R-:W-:Y:S01]  /*5810*/  FFMA.FTZ R23, R37, R28, R39 ;  /* 0x0000001c25177223 */ /* 0x000fe20000010027 */
[----:B------:R-:W-:Y:S02]  /*5820*/  IMAD R33, R33, UR12, RZ ;  /* 0x0000000c21217c24 */ /* 0x000fe4000f8e02ff */
[----:B------:R-:W-:-:S04]  /*5830*/  IMAD.WIDE.U32 R26, R24, UR12, R26 ;  /* 0x0000000c181a7c25 */ /* 0x000fc8000f8e001a */
[----:B------:R-:W-:Y:S01]  /*5840*/  IMAD R33, R24, UR13, R33 ;  /* 0x0000000d18217c24 */ /* 0x000fe2000f8e0221 */
[----:B------:R-:W-:-:S04]  /*5850*/  LEA R24, P5, R26, UR14, 0x2 ;  /* 0x0000000e1a187c11 */ /* 0x000fc8000f8a10ff */
[----:B------:R-:W-:-:S04]  /*5860*/  IADD3 R33, PT, PT, R27, R33, RZ ;  /* 0x000000211b217210 */ /* 0x000fc80007ffe0ff */
[----:B------:R-:W-:-:S05]  /*5870*/  LEA.HI.X R25, R26, UR15, R33, 0x2, P5 ;  /* 0x0000000f1a197c11 */ /* 0x000fca000a8f1421 */
[----:B------:R0:W-:Y:S02]  /*5880*/  STG.E.64 desc[UR8][R24.64], R22 ;  /* 0x0000001618007986 */ /* 0x0001e4000c101b08 */
.L_x_3672:
[----:B------:R-:W-:Y:S05]  /*5890*/  BSYNC.RECONVERGENT B1 ;  /* 0x0000000000017941 */ /* 0x000fea0003800200 */
.L_x_3671:
[----:B------:R-:W-:Y:S04]  /*58a0*/  BSSY.RECONVERGENT B1, `(.L_x_3673) ;  /* 0x0000013000017945 */ /* 0x000fe80003800200 */
[----:B------:R-:W-:Y:S05]  /*58b0*/  @P1 BRA `(.L_x_3674) ;  /* 0x0000000000441947 */ /* 0x000fea0003800000 */
[----:B------:R-:W0:Y:S02]  /*58c0*/  LDCU.64 UR12, c[0x0][0x3e0] ;  /* 0x00007c00ff0c77ac */ /* 0x000e240008000a00 */
[----:B01234-:R-:W-:Y:S01]  /*58d0*/  MOV R22, R122 ;  /* 0x0000007a00167202 */ /* 0x01ffe20000000f00 */
[----:B------:R-:W-:Y:S01]  /*58e0*/  FADD.FTZ R48, R48, -UR5 ;  /* 0x8000000530307e21 */ /* 0x000fe20008010000 */
[----:B------:R-:W-:Y:S01]  /*58f0*/  MOV R23, R125 ;  /* 0x0000007d00177202 */ /* 0x000fe20000000f00 */
        /* <DEDUP_REMOVED lines=13> */
.L_x_3674:
[----:B------:R-:W-:Y:S05]  /*59d0*/  BSYNC.RECONVERGENT B1 ;  /* 0x0000000000017941 */ /* 0x000fea0003800200 */
.L_x_3673:
        /* <DEDUP_REMOVED lines=19> */
.L_x_3676:
[----:B------:R-:W-:Y:S05]  /*5b10*/  BSYNC.RECONVERGENT B1 ;  /* 0x0000000000017941 */ /* 0x000fea0003800200 */
.L_x_3675:
[----:B------:R-:W-:Y:S04]  /*5b20*/  BSSY.RECONVERGENT B1, `(.L_x_3677) ;  /* 0x0000013000017945 */ /* 0x000fe80003800200 */
[----:B------:R-:W-:Y:S05]  /*5b30*/  @P3 BRA `(.L_x_3678) ;  /* 0x0000000000443947 */ /* 0x000fea0003800000 */
[----:B------:R-:W0:Y:S02]  /*5b40*/  LDCU.64 UR12, c[0x0][0x3e0] ;  /* 0x00007c00ff0c77ac */ /* 0x000e240008000a00 */
[----:B01234-:R-:W-:Y:S01]  /*5b50*/  MOV R22, R122 ;  /* 0x0000007a00167202 */ /* 0x01ffe20000000f00 */
[----:B------:R-:W-:Y:S01]  /*5b60*/  FADD.FTZ R80, R80, -UR5 ;  /* 0x8000000550507e21 */ /* 0x000fe20008010000 */
[----:B------:R-:W-:Y:S01]  /*5b70*/  MOV R23, R125 ;  /* 0x0000007d00177202 */ /* 0x000fe20000000f00 */
[----:B------:R-:W0:Y:S01]  /*5b80*/  LDCU.64 UR14, c[0x0][0x380] ;  /* 0x00007000ff0e77ac */ /* 0x000e220008000a00 */
[----:B------:R-:W-:-:S04]  /*5b90*/  FADD.FTZ R81, R81, -UR5 ;  /* 0x8000000551517e21 */ /* 0x000fc80008010000 */
[----:B------:R-:W-:Y:S01]  /*5ba0*/  FMUL.FTZ R28, R81, UR6 ;  /* 0x00000006511c7c20 */ /* 0x000fe20008410000 */
[----:B------:R-:W-:Y:S02]  /*5bb0*/  IMAD R25, R21, UR12, RZ ;  /* 0x0000000c15197c24 */ /* 0x000fe4000f8e02ff */
[----:B------:R-:W-:-:S04]  /*5bc0*/  IMAD.WIDE.U32 R22, R108, UR12, R22 ;  /* 0x0000000c6c167c25 */ /* 0x000fc8000f8e0016 */
[----:B------:R-:W-:Y:S02]  /*5bd0*/  IMAD R27, R108, UR13, R25 ;  /* 0x0000000d6c1b7c24 */ /* 0x000fe4000f8e0219 */
[----:B------:R-:W-:Y:S01]  /*5be0*/  FMUL.FTZ R25, R80, UR6 ;  /* 0x0000000650197c20 */ /* 0x000fe20008410000 */
[----:B0-----:R-:W-:Y:S02]  /*5bf0*/  LEA R24, P1, R22, UR14, 0x2 ;  /* 0x0000000e16187c11 */ /* 0x001fe4000f8210ff */
[----:B------:R-:W-:Y:S01]  /*5c00*/  IADD3 R27, PT, PT, R23, R27, RZ ;  /* 0x0000001b171b7210 */ /* 0x000fe20007ffe0ff */
[----:B-----5:R-:W-:-:S03]  /*5c10*/  FFMA.FTZ R26, R36, R25, R38 ;  /* 0x00000019241a7223 */ /* 0x020fc60000010026 */
[----:B------:R-:W-:Y:S01]  /*5c20*/  LEA.HI.X R25, R22, UR15, R27, 0x2, P1 ;  /* 0x0000000f16197c11 */ /* 0x000fe200088f141b */
[----:B------:R-:W-:-:S05]  /*5c30*/  FFMA.FTZ R27, R37, R28, R39 ;  /* 0x0000001c251b7223 */ /* 0x000fca0000010027 */
[----:B------:R0:W-:Y:S02]  /*5c40*/  STG.E.64 desc[UR8][R24.64], R26 ;  /* 0x0000001a18007986 */ /* 0x0001e4000c101b08 */
.L_x_3678:
[----:B------:R-:W-:Y:S05]  /*5c50*/  BSYNC.RECONVERGENT B1 ;  /* 0x0000000000017941 */ /* 0x000fea0003800200 */
.L_x_3677:
        /* <DEDUP_REMOVED lines=19> */
.L_x_3680:
[----:B------:R-:W-:Y:S05]  /*5d90*/  BSYNC.RECONVERGENT B1 ;  /* 0x0000000000017941 */ /* 0x000fea0003800200 */
.L_x_3679:
[----:B------:R-:W-:Y:S01]  /*5da0*/  ISETP.GE.U32.AND P5, PT, R31, UR10, PT ;  /* 0x0000000a1f007c0c */ /* 0x000fe2000bfa6070 */
[----:B------:R-:W-:Y:S01]  /*5db0*/  BSSY.RECONVERGENT B1, `(.L_x_3681) ;  /* 0x0000028000017945 */ /* 0x000fe20003800200 */
[----:B01234-:R-:W-:Y:S02]  /*5dc0*/  SHF.R.S32.HI R22, RZ, 0x1f, R31 ;  /* 0x0000001fff167819 */ /* 0x01ffe4000001141f */
[----:B------:R-:W-:Y:S02]  /*5dd0*/  IADD3 R43, PT, PT, R42, 0xb0, RZ ;  /* 0x000000b02a2b7810 */ /* 0x000fe40007ffe0ff */
[----:B------:R-:W-:Y:S02]  /*5de0*/  ISETP.GE.AND.EX P5, PT, R22, UR11, PT, P5 ;  /* 0x0000000b16007c0c */ /* 0x000fe4000bfa6350 */
[C---:B------:R-:W-:Y:S02]  /*5df0*/  IADD3 R34, PT, PT, R42.reuse, 0xb8, RZ ;  /* 0x000000b82a227810 */ /* 0x040fe40007ffe0ff */
[----:B------:R-:W-:-:S02]  /*5e00*/  IADD3 R32, PT, PT, R42, 0xc8, RZ ;  /* 0x000000c82a207810 */ /* 0x000fc40007ffe0ff */
[----:B------:R-:W-:Y:S02]  /*5e10*/  ISETP.GE.U32.AND P2, PT, R30, UR10, PT ;  /* 0x0000000a1e007c0c */ /* 0x000fe4000bf46070 */
[----:B------:R-:W-:Y:S02]  /*5e20*/  ISETP.GE.U32.AND P1, PT, R43, UR10, PT ;  /* 0x0000000a2b007c0c */ /* 0x000fe4000bf26070 */
[----:B------:R-:W-:Y:S02]  /*5e30*/  ISETP.GE.U32.AND P6, PT, R34, UR10, PT ;  /* 0x0000000a22007c0c */ /* 0x000fe4000bfc6070 */
[----:B------:R-:W-:Y:S02]  /*5e40*/  ISETP.GE.U32.AND P3, PT, R8, UR10, PT ;  /* 0x0000000a08007c0c */ /* 0x000fe4000bf66070 */
[----:B------:R-:W-:Y:S02]  /*5e50*/  ISETP.GE.U32.AND P4, PT, R32, UR10, PT ;  /* 0x0000000a20007c0c */ /* 0x000fe4000bf86070 */
[----:B------:R-:W-:-:S02]  /*5e60*/  SHF.R.S32.HI R41, RZ, 0x1f, R30 ;  /* 0x0000001fff297819 */ /* 0x000fc4000001141e */
[----:B------:R-:W-:Y:S02]  /*5e70*/  SHF.R.S32.HI R44, RZ, 0x1f, R43 ;  /* 0x0000001fff2c7819 */ /* 0x000fe4000001142b */
        /* <DEDUP_REMOVED lines=13> */
[----:B------:R-:W-:Y:S01]  /*5f50*/  FADD.FTZ R51, R51, -UR5 ;  /* 0x8000000533337e21 */ /* 0x000fe20008010000 */
[----:B------:R-:W1:Y:S02]  /*5f60*/  LDCU.64 UR14, c[0x0][0x380] ;  /* 0x00007000ff0e77ac */ /* 0x000e640008000a00 */
[----:B------:R-:W-:Y:S01]  /*5f70*/  FMUL.FTZ R25, R50, UR6 ;  /* 0x0000000632197c20 */ /* 0x000fe20008410000 */
[----:B------:R-:W-:-:S03]  /*5f80*/  FMUL.FTZ R40, R51, UR6 ;  /* 0x0000000633287c20 */ /* 0x000fc60008410000 */
[----:B-----5:R-:W-:Y:S01]  /*5f90*/  FFMA.FTZ R26, R36, R25, R38 ;  /* 0x00000019241a7223 */ /* 0x020fe20000010026 */
[----:B------:R-:W-:Y:S01]  /*5fa0*/  FFMA.FTZ R27, R37, R40, R39 ;  /* 0x00000028251b7223 */ /* 0x000fe20000010027 */
        /* <DEDUP_REMOVED lines=8> */
.L_x_3682:
[----:B------:R-:W-:Y:S05]  /*6030*/  BSYNC.RECONVERGENT B1 ;  /* 0x0000000000017941 */ /* 0x000fea0003800200 */
.L_x_3681:
[----:B------:R-:W-:Y:S04]  /*6040*/  BSSY.RECONVERGENT B1, `(.L_x_3683) ;  /* 0x0000013000017945 */ /* 0x000fe80003800200 */
[----:B------:R-:W-:Y:S05]  /*6050*/  @P2 BRA `(.L_x_3684) ;  /* 0x0000000000442947 */ /* 0x000fea0003800000 */
[----:B------:R-:W1:Y:S01]  /*6060*/  LDCU.64 UR12, c[0x0][0x3e0] ;  /* 0x00007c00ff0c77ac */ /* 0x000e620008000a00 */
[----:B------:R-:W-:Y:S01]  /*6070*/  MOV R22, R122 ;  /* 0x0000007a00167202 */ /* 0x000fe20000000f00 */
[----:B------:R-:W-:Y:S01]  /*6080*/  FADD.FTZ R52, R52, -UR5 ;  /* 0x8000000534347e21 */ /* 0x000fe20008010000 */
[----:B------:R-:W-:Y:S01]  /*6090*/  MOV R23, R125 ;  /* 0x0000007d00177202 */ /* 0x000fe20000000f00 */
[----:B------:R-:W2:Y:S01]  /*60a0*/  LDCU.64 UR14, c[0x0][0x380] ;  /* 0x00007000ff0e77ac */ /* 0x000ea20008000a00 */
[----:B------:R-:W-:Y:S01]  /*60b0*/  FADD.FTZ R53, R53, -UR5 ;  /* 0x8000000535357e21 */ /* 0x000fe20008010000 */
[----:B0-----:R-:W-:-:S04]  /*60c0*/  FMUL.FTZ R25, R52, UR6 ;  /* 0x0000000634197c20 */ /* 0x001fc80008410000 */
[----:B-----5:R-:W-:Y:S01]  /*60d0*/  FFMA.FTZ R26, R36, R25, R38 ;  /* 0x00000019241a7223 */ /* 0x020fe20000010026 */
[----:B-1----:R-:W-:Y:S02]  /*60e0*/  IMAD R41, R41, UR12, RZ ;  /* 0x0000000c29297c24 */ /* 0x002fe4000f8e02ff */
[----:B------:R-:W-:-:S04]  /*60f0*/  IMAD.WIDE.U32 R22, R30, UR12, R22 ;  /* 0x0000000c1e167c25 */ /* 0x000fc8000f8e0016 */
[----:B------:R-:W-:Y:S01]  /*6100*/  IMAD R41, R30, UR13, R41 ;  /* 0x0000000d1e297c24 */ /* 0x000fe2000f8e0229 */
[----:B--2---:R-:W-:Y:S01]  /*6110*/  LEA R24, P2, R22, UR14, 0x2 ;  /* 0x0000000e16187c11 */ /* 0x004fe2000f8410ff */
[----:B------:R-:W-:-:S03]  /*6120*/  FMUL.FTZ R30, R53, UR6 ;  /* 0x00000006351e7c20 */ /* 0x000fc60008410000 */
[----:B------:R-:W-:Y:S01]  /*6130*/  IADD3 R41, PT, PT, R23, R41, RZ ;  /* 0x0000002917297210 */ /* 0x000fe20007ffe0ff */
[----:B------:R-:W-:-:S03]  /*6140*/  FFMA.FTZ R27, R37, R30, R39 ;  /* 0x0000001e251b7223 */ /* 0x000fc60000010027 */
[----:B------:R-:W-:-:S05]  /*6150*/  LEA.HI.X R25, R22, UR15, R41, 0x2, P2 ;  /* 0x0000000f16197c11 */ /* 0x000fca00090f1429 */
[----:B------:R1:W-:Y:S02]  /*6160*/  STG.E.64 desc[UR8][R24.64], R26 ;  /* 0x0000001a18007986 */ /* 0x0003e4000c101b08 */
.L_x_3684:
[----:B------:R-:W-:Y:S05]  /*6170*/  BSYNC.RECONVERGENT B1 ;  /* 0x0000000000017941 */ /* 0x000fea0003800200 */
.L_x_3683:
[----:B------:R-:W-:Y:S04]  /*6180*/  BSSY.RECONVERGENT B1, `(.L_x_3685) ;  /* 0x0000013000017945 */ /* 0x000fe80003800200 */
[----:B------:R-:W-:Y:S05]  /*6190*/  @P1 BRA `(.L_x_3686) ;  /* 0x0000000000441947 */ /* 0x000fea0003800000 */
[----:B------:R-:W2:Y:S01]  /*61a0*/  LDCU.64 UR12, c[0x0][0x3e0] ;  /* 0x00007c00ff0c77ac */ /* 0x000ea20008000a00 */
[----:B------:R-:W-:Y:S01]  /*61b0*/  MOV R22, R122 ;  /* 0x0000007a00167202 */ /* 0x000fe20000000f00 */
[----:B------:R-:W-:Y:S01]  /*61c0*/  FADD.FTZ R54, R54, -UR5 ;  /* 0x8000000536367e21 */ /* 0x000fe20008010000 */
[----:B------:R-:W-:Y:S01]  /*61d0*/  MOV R23, R125 ;  /* 0x0000007d00177202 */ /* 0x000fe20000000f00 */
[----:B------:R-:W3:Y:S01]  /*61e0*/  LDCU.64 UR14, c[0x0][0x380] ;  /* 0x00007000ff0e77ac */ /* 0x000ee20008000a00 */
[----:B------:R-:W-:Y:S01]  /*61f0*/  FADD.FTZ R55, R55, -UR5 ;  /* 0x8000000537377e21 */ /* 0x000fe20008010000 */
[----:B01----:R-:W-:-:S03]  /*6200*/  FMUL.FTZ R25, R54, UR6 ;  /* 0x0000000636197c20 */ /* 0x003fc60008410000 */
[----:B------:R-:W-:Y:S01]  /*6210*/  FMUL.FTZ R30, R55, UR6 ;  /* 0x00000006371e7c20 */ /* 0x000fe20008410000 */
[----:B-----5:R-:W-:-:S03]  /*6220*/  FFMA.FTZ R26, R36, R25, R38 ;  /* 0x00000019241a7223 */ /* 0x020fc60000010026 */
[----:B------:R-:W-:Y:S01]  /*6230*/  FFMA.FTZ R27, R37, R30, R39 ;  /* 0x0000001e251b7223 */ /* 0x000fe20000010027 */
[----:B--2---:R-:W-:Y:S02]  /*6240*/  IMAD R44, R44, UR12, RZ ;  /* 0x0000000c2c2c7c24 */ /* 0x004fe4000f8e02ff */
[----:B------:R-:W-:-:S04]  /*6250*/  IMAD.WIDE.U32 R22, R43, UR12, R22 ;  /* 0x0000000c2b167c25 */ /* 0x000fc8000f8e0016 */
[----:B------:R-:W-:Y:S01]  /*6260*/  IMAD R43, R43, UR13, R44 ;  /* 0x0000000d2b2b7c24 */ /* 0x000fe2000f8e022c */
[----:B---3--:R-:W-:-:S04]  /*6270*/  LEA R24, P1, R22, UR14, 0x2 ;  /* 0x0000000e16187c11 */ /* 0x008fc8000f8210ff */
[----:B------:R-:W-:-:S04]  /*6280*/  IADD3 R43, PT, PT, R23, R43, RZ ;  /* 0x0000002b172b7210 */ /* 0x000fc80007ffe0ff */
[----:B------:R-:W-:-:S05]  /*6290*/  LEA.HI.X R25, R22, UR15, R43, 0x2, P1 ;  /* 0x0000000f16197c11 */ /* 0x000fca00088f142b */
[----:B------:R2:W-:Y:S02]  /*62a0*/  STG.E.64 desc[UR8][R24.64], R26 ;  /* 0x0000001a18007986 */ /* 0x0005e4000c101b08 */
.L_x_3686:
[----:B------:R-:W-:Y:S05]  /*62b0*/  BSYNC.RECONVERGENT B1 ;  /* 0x0000000000017941 */ /* 0x000fea0003800200 */
.L_x_3685:
[----:B------:R-:W-:Y:S04]  /*62c0*/  BSSY.RECONVERGENT B1, `(.L_x_3687) ;  /* 0x0000013000017945 */ /* 0x000fe80003800200 */
[----:B------:R-:W-:Y:S05]  /*62d0*/  @P6 BRA `(.L_x_3688) ;  /* 0x0000000000446947 */ /* 0x000fea0003800000 */
[----:B------:R-:W3:Y:S01]  /*62e0*/  LDCU.64 UR12, c[0x0][0x3e0] ;  /* 0x00007c00ff0c77ac */ /* 0x000ee20008000a00 */
[----:B------:R-:W-:Y:S01]  /*62f0*/  MOV R22, R122 ;  /* 0x0000007a00167202 */ /* 0x000fe20000000f00 */
[----:B------:R-:W-:Y:S01]  /*6300*/  FADD.FTZ R56, R56, -UR5 ;  /* 0x8000000538387e21 */ /* 0x000fe20008010000 */
[----:B------:R-:W-:Y:S01]  /*6310*/  MOV R23, R125 ;  /* 0x0000007d00177202 */ /* 0x000fe20000000f00 */
[----:B------:R-:W4:Y:S01]  /*6320*/  LDCU.64 UR14, c[0x0][0x380] ;  /* 0x00007000ff0e77ac */ /* 0x000f220008000a00 */
[----:B------:R-:W-:Y:S01]  /*6330*/  FADD.FTZ R57, R57, -UR5 ;  /* 0x8000000539397e21 */ /* 0x000fe20008010000 */
[----:B012---:R-:W-:-:S03]  /*6340*/  FMUL.FTZ R25, R56, UR6 ;  /* 0x0000000638197c20 */ /* 0x007fc60008410000 */
[----:B------:R-:W-:Y:S01]  /*6350*/  FMUL.FTZ R26, R57, UR6 ;  /* 0x00000006391a7c20 */ /* 0x000fe20008410000 */
[----:B-----5:R-:W-:-:S03]  /*6360*/  FFMA.FTZ R30, R36, R25, R38 ;  /* 0x00000019241e7223 */ /* 0x020fc60000010026 */
[----:B------:R-:W-:Y:S01]  /*6370*/  FFMA.FTZ R31, R37, R26, R39 ;  /* 0x0000001a251f7223 */ /* 0x000fe20000010027 */
[----:B---3--:R-:W-:Y:S02]  /*6380*/  IMAD R35, R35, UR12, RZ ;  /* 0x0000000c23237c24 */ /* 0x008fe4000f8e02ff */
[----:B------:R-:W-:-:S04]  /*6390*/  IMAD.WIDE.U32 R22, R34, UR12, R22 ;  /* 0x0000000c22167c25 */ /* 0x000fc8000f8e0016 */
[----:B------:R-:W-:Y:S01]  /*63a0*/  IMAD R35, R34, UR13, R35 ;  /* 0x0000000d22237c24 */ /* 0x000fe2000f8e0223 */
[----:B----4-:R-:W-:-:S04]  /*63b0*/  LEA R24, P1, R22, UR14, 0x2 ;  /* 0x0000000e16187c11 */ /* 0x010fc8000f8210ff */
[----:B------:R-:W-:-:S04]  /*63c0*/  IADD3 R35, PT, PT, R23, R35, RZ ;  /* 0x0000002317237210 */ /* 0x000fc80007ffe0ff */
[----:B------:R-:W-:-:S05]  /*63d0*/  LEA.HI.X R25, R22, UR15, R35, 0x2, P1 ;  /* 0x0000000f16197c11 */ /* 0x000fca00088f1423 */
[----:B------:R3:W-:Y:S02]  /*63e0*/  STG.E.64 desc[UR8][R24.64], R30 ;  /* 0x0000001e18007986 */ /* 0x0007e4000c101b08 */
.L_x_3688:
[----:B------:R-:W-:Y:S05]  /*63f0*/  BSYNC.RECONVERGENT B1 ;  /* 0x0000000000017941 */ /* 0x000fea0003800200 */
.L_x_3687:
[----:B------:R-:W-:Y:S04]  /*6400*/  BSSY.RECONVERGENT B1, `(.L_x_3689) ;  /* 0x0000013000017945 */ /* 0x000fe80003800200 */
[----:B------:R-:W-:Y:S05]  /*6410*/  @P3 BRA `(.L_x_3690) ;  /* 0x0000000000443947 */ /* 0x000fea0003800000 */
[----:B------:R-:W4:Y:S01]  /*6420*/  LDCU.64 UR12, c[0x0][0x3e0] ;  /* 0x00007c00ff0c77ac */ /* 0x000f220008000a00 */
[----:B------:R-:W-:Y:S01]  /*6430*/  MOV R22, R122 ;  /* 0x0000007a00167202 */ /* 0x000fe20000000f00 */
[----:B------:R-:W-:Y:S01]  /*6440*/  FADD.FTZ R84, R84, -UR5 ;  /* 0x8000000554547e21 */ /* 0x000fe20008010000 */
[----:B------:R-:W-:Y:S01]  /*6450*/  MOV R23, R125 ;  /* 0x0000007d00177202 */ /* 0x000fe20000000f00 */
[----:B------:R-:W4:Y:S01]  /*6460*/  LDCU.64 UR14, c[0x0][0x380] ;  /* 0x00007000ff0e77ac */ /* 0x000f220008000a00 */
[----:B------:R-:W-:-:S04]  /*6470*/  FADD.FTZ R85, R85, -UR5 ;  /* 0x8000000555557e21 */ /* 0x000fc80008010000 */
[----:B012---:R-:W-:-:S04]  /*6480*/  FMUL.FTZ R26, R85, UR6 ;  /* 0x00000006551a7c20 */ /* 0x007fc80008410000 */
[----:B---3-5:R-:W-:Y:S01]  /*6490*/  FFMA.FTZ R31, R37, R26, R39 ;  /* 0x0000001a251f7223 */ /* 0x028fe20000010027 */
[----:B----4-:R-:W-:Y:S02]  /*64a0*/  IMAD R25, R99, UR12, RZ ;  /* 0x0000000c63197c24 */ /* 0x010fe4000f8e02ff */
[----:B------:R-:W-:-:S04]  /*64b0*/  IMAD.WIDE.U32 R22, R8, UR12, R22 ;  /* 0x0000000c08167c25 */ /* 0x000fc8000f8e0016 */
[----:B------:R-:W-:Y:S02]  /*64c0*/  IMAD R27, R8, UR13, R25 ;  /* 0x0000000d081b7c24 */ /* 0x000fe4000f8e0219 */
[----:B------:R-:W-:Y:S01]  /*64d0*/  FMUL.FTZ R25, R84, UR6 ;  /* 0x0000000654197c20 */ /* 0x000fe20008410000 */
[----:B------:R-:W-:Y:S02]  /*64e0*/  LEA R24, P1, R22, UR14, 0x2 ;  /* 0x0000000e16187c11 */ /* 0x000fe4000f8210ff */
[----:B------:R-:W-:Y:S01]  /*64f0*/  IADD3 R27, PT, PT, R23, R27, RZ ;  /* 0x0000001b171b7210 */ /* 0x000fe20007ffe0ff */
[----:B------:R-:W-:-:S03]  /*6500*/  FFMA.FTZ R30, R36, R25, R38 ;  /* 0x00000019241e7223 */ /* 0x000fc60000010026 */
[----:B------:R-:W-:-:S05]  /*6510*/  LEA.HI.X R25, R22, UR15, R27, 0x2, P1 ;  /* 0x0000000f16197c11 */ /* 0x000fca00088f141b */
[----:B------:R4:W-:Y:S02]  /*6520*/  STG.E.64 desc[UR8][R24.64], R30 ;  /* 0x0000001e18007986 */ /* 0x0009e4000c101b08 */
.L_x_3690:
[----:B------:R-:W-:Y:S05]  /*6530*/  BSYNC.RECONVERGENT B1 ;  /* 0x0000000000017941 */ /* 0x000fea0003800200 */
.L_x_3689:
        /* <DEDUP_REMOVED lines=19> */
.L_x_3692:
[----:B------:R-:W-:Y:S05]  /*6670*/  BSYNC.RECONVERGENT B1 ;  /* 0x0000000000017941 */ /* 0x000fea0003800200 */
.L_x_3691:
        /* <DEDUP_REMOVED lines=35> */
.L_x_3694:
[----:B------:R-:W-:Y:S05]  /*68b0*/  BSYNC.RECONVERGENT B1 ;  /* 0x0000000000017941 */ /* 0x000fea0003800200 */
.L_x_3693:
        /* <DEDUP_REMOVED lines=19> */
.L_x_3696:
[----:B------:R-:W-:Y:S05]  /*69f0*/  BSYNC.RECONVERGENT B1 ;  /* 0x0000000000017941 */ /* 0x000fea0003800200 */
.L_x_3695:
[----:B------:R-:W-:Y:S04]  /*6a00*/  BSSY.RECONVERGENT B1, `(.L_x_3697) ;  /* 0x0000013000017945 */ /* 0x000fe80003800200 */
[----:B------:R-:W-:Y:S05]  /*6a10*/  @P1 BRA `(.L_x_3698) ;  /* 0x0000000000441947 */ /* 0x000fea0003800000 */
[----:B------:R-:W3:Y:S01]  /*6a20*/  LDCU.64 UR12, c[0x0][0x3e0] ;  /* 0x00007c00ff0c77ac */ /* 0x000ee20008000a00 */
[----:B------:R-:W-:Y:S01]  /*6a30*/  MOV R22, R122 ;  /* 0x0000007a00167202 */ /* 0x000fe20000000f00 */
[----:B------:R-:W-:Y:S01]  /*6a40*/  FADD.FTZ R90, R90, -UR5 ;  /* 0x800000055a5a7e21 */ /* 0x000fe20008010000 */
[----:B------:R-:W-:Y:S01]  /*6a50*/  MOV R23, R125 ;  /* 0x0000007d00177202 */ /* 0x000fe20000000f00 */
[----:B------:R-:W4:Y:S01]  /*6a60*/  LDCU.64 UR14, c[0x0][0x380] ;  /* 0x00007000ff0e77ac */ /* 0x000f220008000a00 */
[----:B------:R-:W-:-:S04]  /*6a70*/  FADD.FTZ R91, R91, -UR5 ;  /* 0x800000055b5b7e21 */ /* 0x000fc80008010000 */
[----:B012---:R-:W-:-:S04]  /*6a80*/  FMUL.FTZ R26, R91, UR6 ;  /* 0x000000065b1a7c20 */ /* 0x007fc80008410000 */
[----:B-----5:R-:W-:Y:S01]  /*6a90*/  FFMA.FTZ R29, R37, R26, R39 ;  /* 0x0000001a251d7223 */ /* 0x020fe20000010027 */
[----:B---3--:R-:W-:Y:S02]  /*6aa0*/  IMAD R27, R32, UR12, RZ ;  /* 0x0000000c201b7c24 */ /* 0x008fe4000f8e02ff */
[----:B----4-:R-:W-:-:S04]  /*6ab0*/  IMAD.WIDE.U32 R24, R28, UR12, R22 ;  /* 0x0000000c1c187c25 */ /* 0x010fc8000f8e0016 */
[----:B------:R-:W-:Y:S01]  /*6ac0*/  FMUL.FTZ R23, R90, UR6 ;  /* 0x000000065a177c20 */ /* 0x000fe20008410000 */
[----:B------:R-:W-:Y:S01]  /*6ad0*/  IMAD R27, R28, UR13, R27 ;  /* 0x0000000d1c1b7c24 */ /* 0x000fe2000f8e021b */
[----:B------:R-:W-:Y:S02]  /*6ae0*/  LEA R22, P1, R24, UR14, 0x2 ;  /* 0x0000000e18167c11 */ /* 0x000fe4000f8210ff */
[----:B------:R-:W-:Y:S02]  /*6af0*/  FFMA.FTZ R28, R36, R23, R38 ;  /* 0x00000017241c7223 */ /* 0x000fe40000010026 */
[----:B------:R-:W-:-:S04]  /*6b00*/  IADD3 R27, PT, PT, R25, R27, RZ ;  /* 0x0000001b191b7210 */ /* 0x000fc80007ffe0ff */
[----:B------:R-:W-:-:S05]  /*6b10*/  LEA.HI.X R23, R24, UR15, R27, 0x2, P1 ;  /* 0x0000000f18177c11 */ /* 0x000fca00088f141b */
[----:B------:R0:W-:Y:S02]  /*6b20*/  STG.E.64 desc[UR8][R22.64], R28 ;  /* 0x0000001c16007986 */ /* 0x0001e4000c101b08 */
.L_x_3698:
[----:B------:R-:W-:Y:S05]  /*6b30*/  BSYNC.RECONVERGENT B1 ;  /* 0x0000000000017941 */ /* 0x000fea0003800200 */
.L_x_3697:
[----:B------:R-:W-:Y:S04]  /*6b40*/  BSSY.RECONVERGENT B1, `(.L_x_3699) ;  /* 0x0000013000017945 */ /* 0x000fe80003800200 */
[----:B------:R-:W-:Y:S05]  /*6b50*/  @P6 BRA `(.L_x_3700) ;  /* 0x0000000000446947 */ /* 0x000fea0003800000 */
[----:B------:R-:W3:Y:S01]  /*6b60*/  LDCU.64 UR12, c[0x0][0x3e0] ;  /* 0x00007c00ff0c77ac */ /* 0x000ee20008000a00 */
[----:B0-----:R-:W-:Y:S01]  /*6b70*/  MOV R22, R122 ;  /* 0x0000007a00167202 */ /* 0x001fe20000000f00 */
[----:B------:R-:W-:Y:S01]  /*6b80*/  FADD.FTZ R92, R92, -UR5 ;  /* 0x800000055c5c7e21 */ /* 0x000fe20008010000 */
[----:B------:R-:W-:Y:S01]  /*6b90*/  MOV R23, R125 ;  /* 0x0000007d00177202 */ /* 0x000fe20000000f00 */
[----:B------:R-:W0:Y:S01]  /*6ba0*/  LDCU.64 UR14, c[0x0][0x380] ;  /* 0x00007000ff0e77ac */ /* 0x000e220008000a00 */
[----:B------:R-:W-:-:S04]  /*6bb0*/  FADD.FTZ R93, R93, -UR5 ;  /* 0x800000055d5d7e21 */ /* 0x000fc80008010000 */
[----:B-12---:R-:W-:-:S04]  /*6bc0*/  FMUL.FTZ R26, R93, UR6 ;  /* 0x000000065d1a7c20 */ /* 0x006fc80008410000 */
[----:B-----5:R-:W-:Y:S01]  /*6bd0*/  FFMA.FTZ R29, R37, R26, R39 ;  /* 0x0000001a251d7223 */ /* 0x020fe20000010027 */
[----:B---3--:R-:W-:Y:S02]  /*6be0*/  IMAD R27, R105, UR12, RZ ;  /* 0x0000000c691b7c24 */ /* 0x008fe4000f8e02ff */
[----:B----4-:R-:W-:-:S04]  /*6bf0*/  IMAD.WIDE.U32 R24, R10, UR12, R22 ;  /* 0x0000000c0a187c25 */ /* 0x010fc8000f8e0016 */
[----:B------:R-:W-:Y:S01]  /*6c00*/  FMUL.FTZ R23, R92, UR6 ;  /* 0x000000065c177c20 */ /* 0x000fe20008410000 */
[----:B------:R-:W-:Y:S01]  /*6c10*/  IMAD R27, R10, UR13, R27 ;  /* 0x0000000d0a1b7c24 */ /* 0x000fe2000f8e021b */
[----:B0-----:R-:W-:Y:S02]  /*6c20*/  LEA R22, P1, R24, UR14, 0x2 ;  /* 0x0000000e18167c11 */ /* 0x001fe4000f8210ff */
[----:B------:R-:W-:Y:S02]  /*6c30*/  FFMA.FTZ R28, R36, R23, R38 ;  /* 0x00000017241c7223 */ /* 0x000fe40000010026 */
[----:B------:R-:W-:-:S04]  /*6c40*/  IADD3 R27, PT, PT, R25, R27, RZ ;  /* 0x0000001b191b7210 */ /* 0x000fc80007ffe0ff */
[----:B------:R-:W-:-:S05]  /*6c50*/  LEA.HI.X R23, R24, UR15, R27, 0x2, P1 ;  /* 0x0000000f18177c11 */ /* 0x000fca00088f141b */
[----:B------:R0:W-:Y:S02]  /*6c60*/  STG.E.64 desc[UR8][R22.64], R28 ;  /* 0x0000001c16007986 */ /* 0x0001e4000c101b08 */
.L_x_3700:
[----:B------:R-:W-:Y:S05]  /*6c70*/  BSYNC.RECONVERGENT B1 ;  /* 0x0000000000017941 */ /* 0x000fea0003800200 */
.L_x_3699:
        /* <DEDUP_REMOVED lines=19> */
.L_x_3702:
[----:B------:R-:W-:Y:S05]  /*6db0*/  BSYNC.RECONVERGENT B1 ;  /* 0x0000000000017941 */ /* 0x000fea0003800200 */
.L_x_3701:
[----:B------:R-:W-:Y:S05]  /*6dc0*/  @P4 BRA `(.L_x_3703) ;  /* 0x0000004000b44947 */ /* 0x000fea0003800000 */
[----:B------:R-:W1:Y:S01]  /*6dd0*/  LDCU.64 UR10, c[0x0][0x3e0] ;  /* 0x00007c00ff0a77ac */ /* 0x000e620008000a00 */
[----:B------:R-:W-:Y:S01]  /*6de0*/  MOV R123, R125 ;  /* 0x0000007d007b7202 */ /* 0x000fe20000000f00 */
[----:B------:R-:W-:Y:S01]  /*6df0*/  FADD.FTZ R96, R96, -UR5 ;  /* 0x8000000560607e21 */ /* 0x000fe20008010000 */
[----:B------:R-:W-:Y:S01]  /*6e00*/  FADD.FTZ R97, R97, -UR5 ;  /* 0x8000000561617e21 */ /* 0x000fe20008010000 */
[----:B------:R-:W1:Y:S02]  /*6e10*/  LDCU.64 UR12, c[0x0][0x380] ;  /* 0x00007000ff0c77ac */ /* 0x000e640008000a00 */
[----:B0-----:R-:W-:Y:S01]  /*6e20*/  FMUL.FTZ R23, R96, UR6 ;  /* 0x0000000660177c20 */ /* 0x001fe20008410000 */
[----:B-1234-:R-:W-:-:S03]  /*6e30*/  FMUL.FTZ R24, R97, UR6 ;  /* 0x0000000661187c20 */ /* 0x01efc60008410000 */
[----:B-----5:R-:W-:Y:S01]  /*6e40*/  FFMA.FTZ R36, R36, R23, R38 ;  /* 0x0000001724247223 */ /* 0x020fe20000010026 */
[----:B------:R-:W-:Y:S01]  /*6e50*/  FFMA.FTZ R37, R37, R24, R39 ;  /* 0x0000001825257223 */ /* 0x000fe20000010027 */
[----:B------:R-:W-:Y:S02]  /*6e60*/  IMAD R22, R106, UR10, RZ ;  /* 0x0000000a6a167c24 */ /* 0x000fe4000f8e02ff */
[----:B------:R-:W-:-:S04]  /*6e70*/  IMAD.WIDE.U32 R122, R11, UR10, R122 ;  /* 0x0000000a0b7a7c25 */ /* 0x000fc8000f8e007a */
[----:B------:R-:W-:Y:S01]  /*6e80*/  IMAD R25, R11, UR11, R22 ;  /* 0x0000000b0b197c24 */ /* 0x000fe2000f8e0216 */
[----:B------:R-:W-:-:S04]  /*6e90*/  LEA R22, P1, R122, UR12, 0x2 ;  /* 0x0000000c7a167c11 */ /* 0x000fc8000f8210ff */
[----:B------:R-:W-:-:S04]  /*6ea0*/  IADD3 R25, PT, PT, R123, R25, RZ ;  /* 0x000000197b197210 */ /* 0x000fc80007ffe0ff */
[----:B------:R-:W-:-:S05]  /*6eb0*/  LEA.HI.X R23, R122, UR13, R25, 0x2, P1 ;  /* 0x0000000d7a177c11 */ /* 0x000fca00088f1419 */
[----:B------:R0:W-:Y:S01]  /*6ec0*/  STG.E.64 desc[UR8][R22.64], R36 ;  /* 0x0000002416007986 */ /* 0x0001e2000c101b08 */
[----:B------:R-:W-:Y:S05]  /*6ed0*/  BRA `(.L_x_3703) ;  /* 0x0000004000707947 */ /* 0x000fea0003800000 */
.L_x_3640:
        /* <DEDUP_REMOVED lines=32> */
[----:B------:R-:W-:Y:S01]  /*70e0*/  FFMA.FTZ R23, R37, R100, R39 ;  /* 0x0000006425177223 */ /* 0x000fe20000010027 */
[----:B------:R-:W-:-:S03]  /*70f0*/  FMUL.FTZ R100, R22, -1.4426950216293334961 ;  /* 0xbfb8aa3b16647820 */ /* 0x000fc60000410000 */
[----:B------:R-:W-:-:S03]  /*7100*/  FMUL.FTZ R120, R23, -1.4426950216293334961 ;  /* 0xbfb8aa3b17787820 */ /* 0x000fc60000410000 */
[----:B------:R-:W0:Y:S04]  /*7110*/  MUFU.EX2 R100, R100 ;  /* 0x0000006400647308 */ /* 0x000e280000000800 */
[----:B------:R-:W1:Y:S01]  /*7120*/  MUFU.EX2 R120, R120 ;  /* 0x0000007800787308 */ /* 0x000e620000000800 */
[----:B0-----:R-:W-:Y:S01]  /*7130*/  FADD.FTZ R101, R100, 1 ;  /* 0x3f80000064657421 */ /* 0x001fe20000010000 */
[----:B-1----:R-:W-:-:S05]  /*7140*/  FADD.FTZ R121, R120, 1 ;  /* 0x3f80000078797421 */ /* 0x002fca0000010000 */
[----:B------:R-:W0:Y:S08]  /*7150*/  MUFU.RCP R101, R101 ;  /* 0x0000006500657308 */ /* 0x000e300000001000 */
[----:B------:R-:W1:Y:S01]  /*7160*/  MUFU.RCP R121, R121 ;  /* 0x0000007900797308 */ /* 0x000e620000001000 */
[----:B0-----:R-:W-:Y:S01]  /*7170*/  FMUL.FTZ R22, R22, R101 ;  /* 0x0000006516167220 */ /* 0x001fe20000410000 */
[----:B-1----:R-:W-:-:S05]  /*7180*/  FMUL.FTZ R23, R23, R121 ;  /* 0x0000007917177220 */ /* 0x002fca0000410000 */
[----:B------:R0:W-:Y:S02]  /*7190*/  STG.E.64 desc[UR8][R44.64], R22 ;  /* 0x000000162c007986 */ /* 0x0001e4000c101b08 */
.L_x_3705:
[----:B------:R-:W-:Y:S05]  /*71a0*/  BSYNC.RECONVERGENT B1 ;  /* 0x0000000000017941 */ /* 0x000fea0003800200 */
.L_x_3704:
[----:B------:R-:W-:Y:S04]  /*71b0*/  BSSY.RECONVERGENT B1, `(.L_x_3706) ;  /* 0x000001d000017945 */ /* 0x000fe80003800200 */
[----:B------:R-:W-:Y:S05]  /*71c0*/  @P3 BRA `(.L_x_3707) ;  /* 0x00000000006c3947 */ /* 0x000fea0003800000 */
[----:B------:R-:W-:Y:S01]  /*71d0*/  FADD.FTZ R24, R24, -UR5 ;  /* 0x8000000518187e21 */ /* 0x000fe20008010000 */
[----:B------:R-:W-:Y:S01]  /*71e0*/  FADD.FTZ R25, R25, -UR5 ;  /* 0x8000000519197e21 */ /* 0x000fe20008010000 */
[----:B------:R-:W1:Y:S02]  /*71f0*/  LDCU.64 UR12, c[0x0][0x3e0] ;  /* 0x00007c00ff0c77ac */ /* 0x000e640008000a00 */
[----:B0-----:R-:W-:Y:S01]  /*7200*/  FMUL.FTZ R45, R24, UR6 ;  /* 0x00000006182d7c20 */ /* 0x001fe20008410000 */
[----:B------:R-:W-:Y:S01]  /*7210*/  FMUL.FTZ R44, R25, UR6 ;  /* 0x00000006192c7c20 */ /* 0x000fe20008410000 */
[----:B------:R-:W0:Y:S02]  /*7220*/  LDCU.64 UR14, c[0x0][0x380] ;  /* 0x00007000ff0e77ac */ /* 0x000e240008000a00 */
[----:B-----5:R-:W-:Y:S01]  /*7230*/  FFMA.FTZ R45, R36, R45, R38 ;  /* 0x0000002d242d7223 */ /* 0x020fe20000010026 */
        /* <DEDUP_REMOVED lines=9> */
[----:B-1----:R-:W-:Y:S01]  /*72d0*/  FADD.FTZ R101, R23, 1 ;  /* 0x3f80000017657421 */ /* 0x002fe20000010000 */
[----:B------:R-:W-:-:S03]  /*72e0*/  MOV R23, R125 ;  /* 0x0000007d00177202 */ /* 0x000fc60000000f00 */
[----:B------:R-:W1:Y:S01]  /*72f0*/  MUFU.RCP R100, R100 ;  /* 0x0000006400647308 */ /* 0x000e620000001000 */
[----:B------:R-:W-:-:S07]  /*7300*/  IMAD.WIDE.U32 R102, R102, UR12, R22 ;  /* 0x0000000c66667c25 */ /* 0x000fce000f8e0016 */
[----:B------:R-:W2:Y:S01]  /*7310*/  MUFU.RCP R101, R101 ;  /* 0x0000006500657308 */ /* 0x000ea20000001000 */
[----:B------:R-:W-:Y:S02]  /*7320*/  IADD3 R25, PT, PT, R103, R25, RZ ;  /* 0x0000001967197210 */ /* 0x000fe40007ffe0ff */
[----:B0-----:R-:W-:-:S04]  /*7330*/  LEA R24, P2, R102, UR14, 0x2 ;  /* 0x0000000e66187c11 */ /* 0x001fc8000f8410ff */
[----:B------:R-:W-:Y:S01]  /*7340*/  LEA.HI.X R25, R102, UR15, R25, 0x2, P2 ;  /* 0x0000000f66197c11 */ /* 0x000fe200090f1419 */
[----:B-1----:R-:W-:Y:S01]  /*7350*/  FMUL.FTZ R22, R45, R100 ;  /* 0x000000642d167220 */ /* 0x002fe20000410000 */
[----:B--2---:R-:W-:-:S05]  /*7360*/  FMUL.FTZ R23, R44, R101 ;  /* 0x000000652c177220 */ /* 0x004fca0000410000 */
[----:B------:R1:W-:Y:S02]  /*7370*/  STG.E.64 desc[UR8][R24.64], R22 ;  /* 0x0000001618007986 */ /* 0x0003e4000c101b08 */
.L_x_3707:
[----:B------:R-:W-:Y:S05]  /*7380*/  BSYNC.RECONVERGENT B1 ;  /* 0x0000000000017941 */ /* 0x000fea0003800200 */
.L_x_3706:
[----:B------:R-:W-:Y:S01]  /*7390*/  BSSY.RECONVERGENT B1, `(.L_x_3708) ;  /* 0x000001f000017945 */ /* 0x000fe20003800200 */
[C---:B0-----:R-:W-:Y:S02]  /*73a0*/  IADD3 R44, PT, PT, R42.reuse, 0x30, RZ ;  /* 0x000000302a2c7810 */ /* 0x041fe40007ffe0ff */
[----:B-1----:R-:W-:Y:S01]  /*73b0*/  IADD3 R25, PT, PT, R42, 0x40, RZ ;  /* 0x000000402a197810 */ /* 0x002fe20007ffe0ff */
[----:B------:R-:W-:Y:S06]  /*73c0*/  @P4 BRA `(.L_x_3709) ;  /* 0x00000000006c4947 */ /* 0x000fec0003800000 */
[----:B------:R-:W-:Y:S01]  /*73d0*/  FADD.FTZ R60, R60, -UR5 ;  /* 0x800000053c3c7e21 */ /* 0x000fe20008010000 */
[----:B------:R-:W-:Y:S01]  /*73e0*/  FADD.FTZ R61, R61, -UR5 ;  /* 0x800000053d3d7e21 */ /* 0x000fe20008010000 */
[----:B------:R-:W0:Y:S01]  /*73f0*/  LDCU.64 UR12, c[0x0][0x3e0] ;  /* 0x00007c00ff0c77ac */ /* 0x000e220008000a00 */
[----:B------:R-:W-:Y:S01]  /*7400*/  MOV R23, R125 ;  /* 0x0000007d00177202 */ /* 0x000fe20000000f00 */
        /* <DEDUP_REMOVED lines=18> */
[----:B-1----:R-:W-:-:S04]  /*7530*/  LEA R60, P2, R22, UR14, 0x2 ;  /* 0x0000000e163c7c11 */ /* 0x002fc8000f8410ff */
[----:B------:R-:W-:Y:S01]  /*7540*/  LEA.HI.X R61, R22, UR15, R47, 0x2, P2 ;  /* 0x0000000f163d7c11 */ /* 0x000fe200090f142f */
[----:B0-----:R-:W-:Y:S01]  /*7550*/  FMUL.FTZ R22, R45, R100 ;  /* 0x000000642d167220 */ /* 0x001fe20000410000 */
[----:B--2---:R-:W-:-:S05]  /*7560*/  FMUL.FTZ R23, R24, R101 ;  /* 0x0000006518177220 */ /* 0x004fca0000410000 */
[----:B------:R0:W-:Y:S02]  /*7570*/  STG.E.64 desc[UR8][R60.64], R22 ;  /* 0x000000163c007986 */ /* 0x0001e4000c101b08 */
.L_x_3709:
[----:B------:R-:W-:Y:S05]  /*7580*/  BSYNC.RECONVERGENT B1 ;  /* 0x0000000000017941 */ /* 0x000fea0003800200 */
.L_x_3708:
        /* <DEDUP_REMOVED lines=29> */
.L_x_3711:
[----:B------:R-:W-:Y:S05]  /*7760*/  BSYNC.RECONVERGENT B1 ;  /* 0x0000000000017941 */ /* 0x000fea0003800200 */
.L_x_3710:
        /* <DEDUP_REMOVED lines=18> */
[----:B------:R-:W-:Y:S01]  /*7890*/  FADD.FTZ R62, R62, -UR5 ;  /* 0x800000053e3e7e21 */ /* 0x000fe20008010000 */
[----:B------:R-:W-:Y:S01]  /*78a0*/  FADD.FTZ R63, R63, -UR5 ;  /* 0x800000053f3f7e21 */ /* 0x000fe20008010000 */
[----:B------:R-:W1:Y:S02]  /*78b0*/  LDCU.64 UR12, c[0x0][0x3e0] ;  /* 0x00007c00ff0c77ac */ /* 0x000e640008000a00 */
[----:B0-----:R-:W-:Y:S01]  /*78c0*/  FMUL.FTZ R23, R62, UR6 ;  /* 0x000000063e177c20 */ /* 0x001fe20008410000 */
        /* <DEDUP_REMOVED lines=18> */
[----:B0-----:R-:W-:-:S04]  /*79f0*/  LEA R46, P5, R22, UR14, 0x2 ;  /* 0x0000000e162e7c11 */ /* 0x001fc8000f8a10ff */
[----:B------:R-:W-:Y:S01]  /*7a00*/  LEA.HI.X R47, R22, UR15, R47, 0x2, P5 ;  /* 0x0000000f162f7c11 */ /* 0x000fe2000a8f142f */
[----:B-1----:R-:W-:Y:S01]  /*7a10*/  FMUL.FTZ R22, R60, R61 ;  /* 0x0000003d3c167220 */ /* 0x002fe20000410000 */
[----:B--2---:R-:W-:-:S05]  /*7a20*/  FMUL.FTZ R23, R45, R62 ;  /* 0x0000003e2d177220 */ /* 0x004fca0000410000 */
[----:B------:R1:W-:Y:S02]  /*7a30*/  STG.E.64 desc[UR8][R46.64], R22 ;  /* 0x000000162e007986 */ /* 0x0003e4000c101b08 */
.L_x_3713:
[----:B------:R-:W-:Y:S05]  /*7a40*/  BSYNC.RECONVERGENT B1 ;  /* 0x0000000000017941 */ /* 0x000fea0003800200 */
.L_x_3712:
[----:B------:R-:W-:Y:S04]  /*7a50*/  BSSY.RECONVERGENT B1, `(.L_x_3714) ;  /* 0x000001d000017945 */ /* 0x000fe80003800200 */
[----:B------:R-:W-:Y:S05]  /*7a60*/  @P2 BRA `(.L_x_3715) ;  /* 0x00000000006c2947 */ /* 0x000fea0003800000 */
        /* <DEDUP_REMOVED lines=27> */
.L_x_3715:
[----:B------:R-:W-:Y:S05]  /*7c20*/  BSYNC.RECONVERGENT B1 ;  /* 0x0000000000017941 */ /* 0x000fea0003800200 */
.L_x_3714:
        /* <DEDUP_REMOVED lines=23> */
[----:B0-----:R-:W-:Y:S02]  /*7da0*/  LEA R28, P1, R22, UR14, 0x2 ;  /* 0x0000000e161c7c11 */ /* 0x001fe4000f8210ff */
[----:B------:R-:W-:-:S04]  /*7db0*/  IADD3 R43, PT, PT, R23, R43, RZ ;  /* 0x0000002b172b7210 */ /* 0x000fc80007ffe0ff */
[----:B------:R-:W-:Y:S01]  /*7dc0*/  LEA.HI.X R29, R22, UR15, R43, 0x2, P1 ;  /* 0x0000000f161d7c11 */ /* 0x000fe200088f142b */
[----:B-1----:R-:W-:Y:S01]  /*7dd0*/  FMUL.FTZ R23, R46, R61 ;  /* 0x0000003d2e177220 */ /* 0x002fe20000410000 */
[----:B--2---:R-:W-:-:S05]  /*7de0*/  FMUL.FTZ R22, R45, R60 ;  /* 0x0000003c2d167220 */ /* 0x004fca0000410000 */
[----:B------:R3:W-:Y:S02]  /*7df0*/  STG.E.64 desc[UR8][R28.64], R22 ;  /* 0x000000161c007986 */ /* 0x0007e4000c101b08 */
.L_x_3717:
[----:B------:R-:W-:Y:S05]  /*7e00*/  BSYNC.RECONVERGENT B1 ;  /* 0x0000000000017941 */ /* 0x000fea0003800200 */
.L_x_3716:
[----:B------:R-:W-:Y:S04]  /*7e10*/  BSSY.RECONVERGENT B1, `(.L_x_3718) ;  /* 0x000001d000017945 */ /* 0x000fe80003800200 */
[----:B------:R-:W-:Y:S05]  /*7e20*/  @P6 BRA `(.L_x_3719) ;  /* 0x00000000006c6947 */ /* 0x000fea0003800000 */
[----:B------:R-:W-:Y:S01]  /*7e30*/  FADD.FTZ R66, R66, -UR5 ;  /* 0x8000000542427e21 */ /* 0x000fe20008010000 */
[----:B------:R-:W-:Y:S01]  /*7e40*/  FADD.FTZ R67, R67, -UR5 ;  /* 0x8000000543437e21 */ /* 0x000fe20008010000 */
[----:B------:R-:W4:Y:S02]  /*7e50*/  LDCU.64 UR12, c[0x0][0x3e0] ;  /* 0x00007c00ff0c77ac */ /* 0x000f240008000a00 */
[----:B0123--:R-:W-:Y:S01]  /*7e60*/  FMUL.FTZ R23, R66, UR6 ;  /* 0x0000000642177c20 */ /* 0x00ffe20008410000 */
        /* <DEDUP_REMOVED lines=15> */
[----:B------:R-:W-:-:S03]  /*7f60*/  IMAD.WIDE.U32 R22, R115, UR12, R22 ;  /* 0x0000000c73167c25 */ /* 0x000fc6000f8e0016 */
[----:B0-----:R-:W-:-:S04]  /*7f70*/  LEA R28, P1, R22, UR14, 0x2 ;  /* 0x0000000e161c7c11 */ /* 0x001fc8000f8210ff */
[----:B------:R-:W0:Y:S01]  /*7f80*/  MUFU.RCP R44, R44 ;  /* 0x0000002c002c7308 */ /* 0x000e220000001000 */
[----:B------:R-:W-:-:S04]  /*7f90*/  IADD3 R29, PT, PT, R23, R29, RZ ;  /* 0x0000001d171d7210 */ /* 0x000fc80007ffe0ff */
[----:B------:R-:W-:Y:S01]  /*7fa0*/  LEA.HI.X R29, R22, UR15, R29, 0x2, P1 ;  /* 0x0000000f161d7c11 */ /* 0x000fe200088f141d */
[----:B-1----:R-:W-:Y:S01]  /*7fb0*/  FMUL.FTZ R22, R46, R43 ;  /* 0x0000002b2e167220 */ /* 0x002fe20000410000 */
[----:B0-----:R-:W-:-:S05]  /*7fc0*/  FMUL.FTZ R23, R45, R44 ;  /* 0x0000002c2d177220 */ /* 0x001fca0000410000 */
[----:B------:R4:W-:Y:S02]  /*7fd0*/  STG.E.64 desc[UR8][R28.64], R22 ;  /* 0x000000161c007986 */ /* 0x0009e4000c101b08 */
.L_x_3719:
[----:B------:R-:W-:Y:S05]  /*7fe0*/  BSYNC.RECONVERGENT B1 ;  /* 0x0000000000017941 */ /* 0x000fea0003800200 */
.L_x_3718:
[----:B------:R-:W-:Y:S04]  /*7ff0*/  BSSY.RECONVERGENT B1, `(.L_x_3720) ;  /* 0x000001d000017945 */ /* 0x000fe80003800200 */
[----:B------:R-:W-:Y:S05]  /*8000*/  @P3 BRA `(.L_x_3721) ;  /* 0x00000000006c3947 */ /* 0x000fea0003800000 */
[----:B------:R-:W-:Y:S01]  /*8010*/  FADD.FTZ R30, R30, -UR5 ;  /* 0x800000051e1e7e21 */ /* 0x000fe20008010000 */
[----:B------:R-:W-:Y:S01]  /*8020*/  FADD.FTZ R31, R31, -UR5 ;  /* 0x800000051f1f7e21 */ /* 0x000fe20008010000 */
[----:B------:R-:W0:Y:S02]  /*8030*/  LDCU.64 UR12, c[0x0][0x3e0] ;  /* 0x00007c00ff0c77ac */ /* 0x000e240008000a00 */
[----:B01234-:R-:W-:Y:S01]  /*8040*/  FMUL.FTZ R23, R30, UR6 ;  /* 0x000000061e177c20 */ /* 0x01ffe20008410000 */
        /* <DEDUP_REMOVED lines=15> */
[----:B------:R-:W-:Y:S01]  /*8140*/  IMAD R25, R25, UR13, R46 ;  /* 0x0000000d19197c24 */ /* 0x000fe2000f8e022e */
[----:B0-----:R-:W-:Y:S02]  /*8150*/  LEA R28, P1, R22, UR14, 0x2 ;  /* 0x0000000e161c7c11 */ /* 0x001fe4000f8210ff */
[----:B------:R-:W0:Y:S02]  /*8160*/  MUFU.RCP R31, R31 ;  /* 0x0000001f001f7308 */ /* 0x000e240000001000 */
[----:B------:R-:W-:-:S04]  /*8170*/  IADD3 R25, PT, PT, R23, R25, RZ ;  /* 0x0000001917197210 */ /* 0x000fc80007ffe0ff */
[----:B------:R-:W-:Y:S01]  /*8180*/  LEA.HI.X R29, R22, UR15, R25, 0x2, P1 ;  /* 0x0000000f161d7c11 */ /* 0x000fe200088f1419 */
[----:B-1----:R-:W-:Y:S01]  /*8190*/  FMUL.FTZ R22, R43, R30 ;  /* 0x0000001e2b167220 */ /* 0x002fe20000410000 */
[----:B0-----:R-:W-:-:S05]  /*81a0*/  FMUL.FTZ R23, R44, R31 ;  /* 0x0000001f2c177220 */ /* 0x001fca0000410000 */
[----:B------:R0:W-:Y:S02]  /*81b0*/  STG.E.64 desc[UR8][R28.64], R22 ;  /* 0x000000161c007986 */ /* 0x0001e4000c101b08 */
.L_x_3721:
[----:B------:R-:W-:Y:S05]  /*81c0*/  BSYNC.RECONVERGENT B1 ;  /* 0x0000000000017941 */ /* 0x000fea0003800200 */
.L_x_3720:
        /* <DEDUP_REMOVED lines=29> */
.L_x_3723:
[----:B------:R-:W-:Y:S05]  /*83a0*/  BSYNC.RECONVERGENT B1 ;  /* 0x0000000000017941 */ /* 0x000fea0003800200 */
.L_x_3722:
        /* <DEDUP_REMOVED lines=40> */
.L_x_3725:
[----:B------:R-:W-:Y:S05]  /*8630*/  BSYNC.RECONVERGENT B1 ;  /* 0x0000000000017941 */ /* 0x000fea0003800200 */
.L_x_3724:
        /* <DEDUP_REMOVED lines=29> */
.L_x_3727:
[----:B------:R-:W-:Y:S05]  /*8810*/  BSYNC.RECONVERGENT B1 ;  /* 0x0000000000017941 */ /* 0x000fea0003800200 */
.L_x_3726:
        /* <DEDUP_REMOVED lines=29> */
.L_x_3729:
[----:B------:R-:W-:Y:S05]  /*89f0*/  BSYNC.RECONVERGENT B1 ;  /* 0x0000000000017941 */ /* 0x000fea0003800200 */
.L_x_3728:
        /* <DEDUP_REMOVED lines=29> */
.L_x_3731:
[----:B------:R-:W-:Y:S05]  /*8bd0*/  BSYNC.RECONVERGENT B1 ;  /* 0x0000000000017941 */ /* 0x000fea0003800200 */
.L_x_3730:
        /* <DEDUP_REMOVED lines=12> */
[----:B0--34-:R-:W-:-:S02]  /*8ca0*/  IADD3 R29, PT, PT, R42, 0xa0, RZ ;  /* 0x000000a02a1d7810 */ /* 0x019fc40007ffe0ff */
[----:B------:R-:W-:Y:S01]  /*8cb0*/  IADD3 R28, PT, PT, R42, 0xa8, RZ ;  /* 0x000000a82a1c7810 */ /* 0x000fe20007ffe0ff */
[----:B------:R-:W-:Y:S08]  /*8cc0*/  @P5 BRA `(.L_x_3733) ;  /* 0x00000000006c5947 */ /* 0x000ff00003800000 */
[----:B------:R-:W-:Y:S01]  /*8cd0*/  FADD.FTZ R76, R76, -UR5 ;  /* 0x800000054c4c7e21 */ /* 0x000fe20008010000 */
[----:B------:R-:W-:Y:S01]  /*8ce0*/  FADD.FTZ R77, R77, -UR5 ;  /* 0x800000054d4d7e21 */ /* 0x000fe20008010000 */
[----:B------:R-:W0:Y:S02]  /*8cf0*/  LDCU.64 UR12, c[0x0][0x3e0] ;  /* 0x00007c00ff0c77ac */ /* 0x000e240008000a00 */
[----:B-12---:R-:W-:Y:S01]  /*8d00*/  FMUL.FTZ R23, R76, UR6 ;  /* 0x000000064c177c20 */ /* 0x006fe20008410000 */
        /* <DEDUP_REMOVED lines=23> */
.L_x_3733:
[----:B------:R-:W-:Y:S05]  /*8e80*/  BSYNC.RECONVERGENT B1 ;  /* 0x0000000000017941 */ /* 0x000fea0003800200 */
.L_x_3732:
        /* <DEDUP_REMOVED lines=29> */
.L_x_3735:
[----:B------:R-:W-:Y:S05]  /*9060*/  BSYNC.RECONVERGENT B1 ;  /* 0x0000000000017941 */ /* 0x000fea0003800200 */
.L_x_3734:
        /* <DEDUP_REMOVED lines=29> */
.L_x_3737:
[----:B------:R-:W-:Y:S05]  /*9240*/  BSYNC.RECONVERGENT B1 ;  /* 0x0000000000017941 */ /* 0x000fea0003800200 */
.L_x_3736:
        /* <DEDUP_REMOVED lines=29> */
.L_x_3739:
[----:B------:R-:W-:Y:S05]  /*9420*/  BSYNC.RECONVERGENT B1 ;  /* 0x0000000000017941 */ /* 0x000fea0003800200 */
.L_x_3738:
[----:B------:R-:W-:Y:S04]  /*9430*/  BSSY.RECONVERGENT B1, `(.L_x_3740) ;  /* 0x000001d000017945 */ /* 0x000fe80003800200 */
[----:B------:R-:W-:Y:S05]  /*9440*/  @P3 BRA `(.L_x_3741) ;  /* 0x00000000006c3947 */ /* 0x000fea0003800000 */
[----:B------:R-:W-:Y:S01]  /*9450*/  FADD.FTZ R80, R80, -UR5 ;  /* 0x8000000550507e21 */ /* 0x000fe20008010000 */
[----:B------:R-:W-:Y:S01]  /*9460*/  FADD.FTZ R81, R81, -UR5 ;  /* 0x8000000551517e21 */ /* 0x000fe20008010000 */
[----:B------:R-:W1:Y:S01]  /*9470*/  LDCU.64 UR12, c[0x0][0x3e0] ;  /* 0x00007c00ff0c77ac */ /* 0x000e620008000a00 */
[----:B0--34-:R-:W-:Y:S01]  /*9480*/  MOV R25, R125 ;  /* 0x0000007d00197202 */ /* 0x019fe20000000f00 */
[----:B-12---:R-:W-:Y:S01]  /*9490*/  FMUL.FTZ R23, R80, UR6 ;  /* 0x0000000650177c20 */ /* 0x006fe20008410000 */
        /* <DEDUP_REMOVED lines=22> */
.L_x_3741:
[----:B------:R-:W-:Y:S05]  /*9600*/  BSYNC.RECONVERGENT B1 ;  /* 0x0000000000017941 */ /* 0x000fea0003800200 */
.L_x_3740:
        /* <DEDUP_REMOVED lines=29> */
.L_x_3743:
[----:B------:R-:W-:Y:S05]  /*97e0*/  BSYNC.RECONVERGENT B1 ;  /* 0x0000000000017941 */ /* 0x000fea0003800200 */
.L_x_3742:
[----:B------:R-:W-:Y:S01]  /*97f0*/  ISETP.GE.U32.AND P5, PT, R29, UR10, PT ;  /* 0x0000000a1d007c0c */ /* 0x000fe2000bfa6070 */
[----:B------:R-:W-:Y:S01]  /*9800*/  BSSY.RECONVERGENT B1, `(.L_x_3744) ;  /* 0x0000032000017945 */ /* 0x000fe20003800200 */
[----:B01234-:R-:W-:Y:S02]  /*9810*/  SHF.R.S32.HI R23, RZ, 0x1f, R29 ;  /* 0x0000001fff177819 */ /* 0x01ffe4000001141d */
[C---:B------:R-:W-:Y:S02]  /*9820*/  IADD3 R34, PT, PT, R42.reuse, 0xb0, RZ ;  /* 0x000000b02a227810 */ /* 0x040fe40007ffe0ff */
        /* <DEDUP_REMOVED lines=34> */
[----:B--2---:R-:W-:Y:S01]  /*9a50*/  FADD.FTZ R40, R22, 1 ;  /* 0x3f80000016287421 */ /* 0x004fe20000010000 */
[----:B------:R-:W-:Y:S01]  /*9a60*/  MOV R22, R122 ;  /* 0x0000007a00167202 */ /* 0x000fe20000000f00 */
[----:B0-----:R-:W-:-:S04]  /*9a70*/  FADD.FTZ R41, R24, 1 ;  /* 0x3f80000018297421 */ /* 0x001fc80000010000 */
[----:B------:R-:W0:Y:S01]  /*9a80*/  MUFU.RCP R40, R40 ;  /* 0x0000002800287308 */ /* 0x000e220000001000 */
[----:B------:R-:W-:-:S04]  /*9a90*/  IMAD.WIDE.U32 R22, R29, UR12, R22 ;  /* 0x0000000c1d167c25 */ /* 0x000fc8000f8e0016 */
[----:B------:R-:W-:Y:S01]  /*9aa0*/  IMAD R29, R29, UR13, R46 ;  /* 0x0000000d1d1d7c24 */ /* 0x000fe2000f8e022e */
[----:B-1----:R-:W-:Y:S02]  /*9ab0*/  LEA R24, P5, R22, UR14, 0x2 ;  /* 0x0000000e16187c11 */ /* 0x002fe4000f8a10ff */
[----:B------:R-:W1:Y:S02]  /*9ac0*/  MUFU.RCP R41, R41 ;  /* 0x0000002900297308 */ /* 0x000e640000001000 */
[----:B------:R-:W-:-:S04]  /*9ad0*/  IADD3 R29, PT, PT, R23, R29, RZ ;  /* 0x0000001d171d7210 */ /* 0x000fc80007ffe0ff */
[----:B------:R-:W-:Y:S01]  /*9ae0*/  LEA.HI.X R25, R22, UR15, R29, 0x2, P5 ;  /* 0x0000000f16197c11 */ /* 0x000fe2000a8f141d */
[----:B0-----:R-:W-:Y:S01]  /*9af0*/  FMUL.FTZ R22, R43, R40 ;  /* 0x000000282b167220 */ /* 0x001fe20000410000 */
[----:B-1----:R-:W-:-:S05]  /*9b00*/  FMUL.FTZ R23, R44, R41 ;  /* 0x000000292c177220 */ /* 0x002fca0000410000 */
[----:B------:R0:W-:Y:S02]  /*9b10*/  STG.E.64 desc[UR8][R24.64], R22 ;  /* 0x0000001618007986 */ /* 0x0001e4000c101b08 */
.L_x_3745:
[----:B------:R-:W-:Y:S05]  /*9b20*/  BSYNC.RECONVERGENT B1 ;  /* 0x0000000000017941 */ /* 0x000fea0003800200 */
.L_x_3744:
        /* <DEDUP_REMOVED lines=29> */
.L_x_3747:
[----:B------:R-:W-:Y:S05]  /*9d00*/  BSYNC.RECONVERGENT B1 ;  /* 0x0000000000017941 */ /* 0x000fea0003800200 */
.L_x_3746:
[----:B------:R-:W-:Y:S04]  /*9d10*/  BSSY.RECONVERGENT B1, `(.L_x_3748) ;  /* 0x000001d000017945 */ /* 0x000fe80003800200 */
[----:B------:R-:W-:Y:S05]  /*9d20*/  @P1 BRA `(.L_x_3749) ;  /* 0x00000000006c1947 */ /* 0x000fea0003800000 */
[----:B------:R-:W-:Y:S01]  /*9d30*/  FADD.FTZ R54, R54, -UR5 ;  /* 0x8000000536367e21 */ /* 0x000fe20008010000 */
[----:B------:R-:W-:Y:S01]  /*9d40*/  FADD.FTZ R55, R55, -UR5 ;  /* 0x8000000537377e21 */ /* 0x000fe20008010000 */
[----:B------:R-:W2:Y:S02]  /*9d50*/  LDCU.64 UR12, c[0x0][0x3e0] ;  /* 0x00007c00ff0c77ac */ /* 0x000ea40008000a00 */
[----:B01----:R-:W-:Y:S01]  /*9d60*/  FMUL.FTZ R23, R54, UR6 ;  /* 0x0000000636177c20 */ /* 0x003fe20008410000 */
        /* <DEDUP_REMOVED lines=23> */
.L_x_3749:
[----:B------:R-:W-:Y:S05]  /*9ee0*/  BSYNC.RECONVERGENT B1 ;  /* 0x0000000000017941 */ /* 0x000fea0003800200 */
.L_x_3748:
        /* <DEDUP_REMOVED lines=29> */
.L_x_3751:
[----:B------:R-:W-:Y:S05]  /*a0c0*/  BSYNC.RECONVERGENT B1 ;  /* 0x0000000000017941 */ /* 0x000fea0003800200 */
.L_x_3750:
        /* <DEDUP_REMOVED lines=29> */
.L_x_3753:
[----:B------:R-:W-:Y:S05]  /*a2a0*/  BSYNC.RECONVERGENT B1 ;  /* 0x0000000000017941 */ /* 0x000fea0003800200 */
.L_x_3752:
        /* <DEDUP_REMOVED lines=29> */
.L_x_3755:
[----:B------:R-:W-:Y:S05]  /*a480*/  BSYNC.RECONVERGENT B1 ;  /* 0x0000000000017941 */ /* 0x000fea0003800200 */
.L_x_3754:
        /* <DEDUP_REMOVED lines=10> */
[----:B012---:R-:W-:Y:S02]  /*a530*/  SHF.R.S32.HI R23, RZ, 0x1f, R27 ;  /* 0x0000001fff177819 */ /* 0x007fe4000001141b */
[----:B------:R-:W-:Y:S02]  /*a540*/  SHF.R.S32.HI R22, RZ, 0x1f, R42 ;  /* 0x0000001fff167819 */ /* 0x000fe4000001142a */
[----:B------:R-:W-:-:S02]  /*a550*/  ISETP.GE.AND.EX P2, PT, R35, UR11, PT, P2 ;  /* 0x0000000b23007c0c */ /* 0x000fc4000bf46320 */
        /* <DEDUP_REMOVED lines=8> */
[----:B---34-:R-:W-:Y:S01]  /*a5e0*/  FMUL.FTZ R25, R86, UR6 ;  /* 0x0000000656197c20 */ /* 0x018fe20008410000 */
        /* <DEDUP_REMOVED lines=23> */
.L_x_3757:
[----:B------:R-:W-:Y:S05]  /*a760*/  BSYNC.RECONVERGENT B1 ;  /* 0x0000000000017941 */ /* 0x000fea0003800200 */
.L_x_3756:
[----:B------:R-:W-:Y:S04]  /*a770*/  BSSY.RECONVERGENT B1, `(.L_x_3758) ;  /* 0x000001d000017945 */ /* 0x000fe80003800200 */
[----:B------:R-:W-:Y:S05]  /*a780*/  @P2 BRA `(.L_x_3759) ;  /* 0x00000000006c2947 */ /* 0x000fea0003800000 */
[----:B------:R-:W-:Y:S01]  /*a790*/  FADD.FTZ R88, R88, -UR5 ;  /* 0x8000000558587e21 */ /* 0x000fe20008010000 */
[----:B------:R-:W-:Y:S01]  /*a7a0*/  FADD.FTZ R89, R89, -UR5 ;  /* 0x8000000559597e21 */ /* 0x000fe20008010000 */
[----:B------:R-:W1:Y:S02]  /*a7b0*/  LDCU.64 UR12, c[0x0][0x3e0] ;  /* 0x00007c00ff0c77ac */ /* 0x000e640008000a00 */
[----:B---34-:R-:W-:Y:S01]  /*a7c0*/  FMUL.FTZ R25, R88, UR6 ;  /* 0x0000000658197c20 */ /* 0x018fe20008410000 */
[----:B0-----:R-:W-:Y:S01]  /*a7d0*/  FMUL.FTZ R28, R89, UR6 ;  /* 0x00000006591c7c20 */ /* 0x001fe20008410000 */
        /* <DEDUP_REMOVED lines=22> */
.L_x_3759:
[----:B------:R-:W-:Y:S05]  /*a940*/  BSYNC.RECONVERGENT B1 ;  /* 0x0000000000017941 */ /* 0x000fea0003800200 */
.L_x_3758:
[----:B------:R-:W-:Y:S04]  /*a950*/  BSSY.RECONVERGENT B1, `(.L_x_3760) ;  /* 0x000001d000017945 */ /* 0x000fe80003800200 */
[----:B------:R-:W-:Y:S05]  /*a960*/  @P1 BRA `(.L_x_3761) ;  /* 0x00000000006c1947 */ /* 0x000fea0003800000 */
[----:B------:R-:W-:Y:S01]  /*a970*/  FADD.FTZ R90, R90, -UR5 ;  /* 0x800000055a5a7e21 */ /* 0x000fe20008010000 */
[----:B------:R-:W-:Y:S01]  /*a980*/  FADD.FTZ R91, R91, -UR5 ;  /* 0x800000055b5b7e21 */ /* 0x000fe20008010000 */
[----:B------:R-:W2:Y:S02]  /*a990*/  LDCU.64 UR12, c[0x0][0x3e0] ;  /* 0x00007c00ff0c77ac */ /* 0x000ea40008000a00 */
[----:B---34-:R-:W-:Y:S01]  /*a9a0*/  FMUL.FTZ R25, R90, UR6 ;  /* 0x000000065a197c20 */ /* 0x018fe20008410000 */
[----:B------:R-:W-:Y:S01]  /*a9b0*/  FMUL.FTZ R26, R91, UR6 ;  /* 0x000000065b1a7c20 */ /* 0x000fe20008410000 */
[----:B------:R-:W3:Y:S02]  /*a9c0*/  LDCU.64 UR14, c[0x0][0x380] ;  /* 0x00007000ff0e77ac */ /* 0x000ee40008000a00 */
[----:B01---5:R-:W-:Y:S01]  /*a9d0*/  FFMA.FTZ R31, R36, R25, R38 ;  /* 0x00000019241f7223 */ /* 0x023fe20000010026 */
[----:B------:R-:W-:Y:S01]  /*a9e0*/  FFMA.FTZ R32, R37, R26, R39 ;  /* 0x0000001a25207223 */ /* 0x000fe20000010027 */
[----:B------:R-:W-:-:S02]  /*a9f0*/  MOV R25, R125 ;  /* 0x0000007d00197202 */ /* 0x000fc40000000f00 */
[----:B------:R-:W-:Y:S01]  /*aa00*/  FMUL.FTZ R24, R31, -1.4426950216293334961 ;  /* 0xbfb8aa3b1f187820 */ /* 0x000fe20000410000 */
[----:B------:R-:W-:-:S05]  /*aa10*/  FMUL.FTZ R26, R32, -1.4426950216293334961 ;  /* 0xbfb8aa3b201a7820 */ /* 0x000fca0000410000 */
[----:B------:R-:W0:Y:S01]  /*aa20*/  MUFU.EX2 R24, R24 ;  /* 0x0000001800187308 */ /* 0x000e220000000800 */
[----:B--2---:R-:W-:-:S03]  /*aa30*/  IMAD R34, R23, UR12, RZ ;  /* 0x0000000c17227c24 */ /* 0x004fc6000f8e02ff */
[----:B------:R-:W1:Y:S01]  /*aa40*/  MUFU.EX2 R26, R26 ;  /* 0x0000001a001a7308 */ /* 0x000e620000000800 */
[----:B0-----:R-:W-:Y:S01]  /*aa50*/  FADD.FTZ R28, R24, 1 ;  /* 0x3f800000181c7421 */ /* 0x001fe20000010000 */
[----:B------:R-:W-:Y:S01]  /*aa60*/  MOV R24, R122 ;  /* 0x0000007a00187202 */ /* 0x000fe20000000f00 */
[----:B-1----:R-:W-:-:S04]  /*aa70*/  FADD.FTZ R30, R26, 1 ;  /* 0x3f8000001a1e7421 */ /* 0x002fc80000010000 */
[----:B------:R-:W0:Y:S01]  /*aa80*/  MUFU.RCP R28, R28 ;  /* 0x0000001c001c7308 */ /* 0x000e220000001000 */
[----:B------:R-:W-:-:S04]  /*aa90*/  IMAD.WIDE.U32 R24, R27, UR12, R24 ;  /* 0x0000000c1b187c25 */ /* 0x000fc8000f8e0018 */
[----:B------:R-:W-:Y:S01]  /*aaa0*/  IMAD R27, R27, UR13, R34 ;  /* 0x0000000d1b1b7c24 */ /* 0x000fe2000f8e0222 */
[----:B---3--:R-:W-:Y:S02]  /*aab0*/  LEA R26, P1, R24, UR14, 0x2 ;  /* 0x0000000e181a7c11 */ /* 0x008fe4000f8210ff */
[----:B------:R-:W1:Y:S02]  /*aac0*/  MUFU.RCP R29, R30 ;  /* 0x0000001e001d7308 */ /* 0x000e640000001000 */
[----:B------:R-:W-:-:S04]  /*aad0*/  IADD3 R27, PT, PT, R25, R27, RZ ;  /* 0x0000001b191b7210 */ /* 0x000fc80007ffe0ff */
[----:B------:R-:W-:Y:S01]  /*aae0*/  LEA.HI.X R27, R24, UR15, R27, 0x2, P1 ;  /* 0x0000000f181b7c11 */ /* 0x000fe200088f141b */
[----:B0-----:R-:W-:Y:S01]  /*aaf0*/  FMUL.FTZ R28, R31, R28 ;  /* 0x0000001c1f1c7220 */ /* 0x001fe20000410000 */
[----:B-1----:R-:W-:-:S05]  /*ab00*/  FMUL.FTZ R29, R32, R29 ;  /* 0x0000001d201d7220 */ /* 0x002fca0000410000 */
[----:B------:R2:W-:Y:S02]  /*ab10*/  STG.E.64 desc[UR8][R26.64], R28 ;  /* 0x0000001c1a007986 */ /* 0x0005e4000c101b08 */
.L_x_3761:
[----:B------:R-:W-:Y:S05]  /*ab20*/  BSYNC.RECONVERGENT B1 ;  /* 0x0000000000017941 */ /* 0x000fea0003800200 */
.L_x_3760:
        /* <DEDUP_REMOVED lines=8> */
[----:B------:R-:W3:Y:S02]  /*abb0*/  LDCU.64 UR14, c[0x0][0x380] ;  /* 0x00007000ff0e77ac */ /* 0x000ee40008000a00 */
[----:B01---5:R-:W-:Y:S01]  /*abc0*/  FFMA.FTZ R31, R36, R23, R38 ;  /* 0x00000017241f7223 */ /* 0x023fe20000010026 */
[----:B------:R-:W-:Y:S01]  /*abd0*/  FFMA.FTZ R32, R37, R24, R39 ;  /* 0x0000001825207223 */ /* 0x000fe20000010027 */
[----:B------:R-:W-:-:S02]  /*abe0*/  MOV R24, R122 ;  /* 0x0000007a00187202 */ /* 0x000fc40000000f00 */
        /* <DEDUP_REMOVED lines=9> */
[----:B-1----:R-:W-:Y:S01]  /*ac80*/  FADD.FTZ R30, R26, 1 ;  /* 0x3f8000001a1e7421 */ /* 0x002fe20000010000 */
[C---:B---3--:R-:W-:Y:S01]  /*ac90*/  LEA R26, P1, R24.reuse, UR14, 0x2 ;  /* 0x0000000e181a7c11 */ /* 0x048fe2000f8210ff */
[----:B------:R-:W0:Y:S03]  /*aca0*/  MUFU.RCP R28, R28 ;  /* 0x0000001c001c7308 */ /* 0x000e260000001000 */
[----:B------:R-:W-:-:S05]  /*acb0*/  LEA.HI.X R27, R24, UR15, R27, 0x2, P1 ;  /* 0x0000000f181b7c11 */ /* 0x000fca00088f141b */
[----:B------:R-:W1:Y:S01]  /*acc0*/  MUFU.RCP R29, R30 ;  /* 0x0000001e001d7308 */ /* 0x000e620000001000 */
[----:B0-----:R-:W-:Y:S01]  /*acd0*/  FMUL.FTZ R28, R31, R28 ;  /* 0x0000001c1f1c7220 */ /* 0x001fe20000410000 */
[----:B-1----:R-:W-:-:S05]  /*ace0*/  FMUL.FTZ R29, R32, R29 ;  /* 0x0000001d201d7220 */ /* 0x002fca0000410000 */
[----:B------:R0:W-:Y:S02]  /*acf0*/  STG.E.64 desc[UR8][R26.64], R28 ;  /* 0x0000001c1a007986 */ /* 0x0001e4000c101b08 */
.L_x_3763:
[----:B------:R-:W-:Y:S05]  /*ad00*/  BSYNC.RECONVERGENT B1 ;  /* 0x0000000000017941 */ /* 0x000fea0003800200 */
.L_x_3762:
[----:B------:R-:W-:Y:S04]  /*ad10*/  BSSY.RECONVERGENT B1, `(.L_x_3764) ;  /* 0x000001d000017945 */ /* 0x000fe80003800200 */
[----:B------:R-:W-:Y:S05]  /*ad20*/  @P3 BRA `(.L_x_3765) ;  /* 0x00000000006c3947 */ /* 0x000fea0003800000 */
[----:B------:R-:W-:Y:S01]  /*ad30*/  FADD.FTZ R94, R94, -UR5 ;  /* 0x800000055e5e7e21 */ /* 0x000fe20008010000 */
[----:B------:R-:W-:Y:S01]  /*ad40*/  FADD.FTZ R95, R95, -UR5 ;  /* 0x800000055f5f7e21 */ /* 0x000fe20008010000 */
[----:B------:R-:W0:Y:S02]  /*ad50*/  LDCU.64 UR12, c[0x0][0x3e0] ;  /* 0x00007c00ff0c77ac */ /* 0x000e240008000a00 */
[----:B------:R-:W-:Y:S01]  /*ad60*/  FMUL.FTZ R23, R94, UR6 ;  /* 0x000000065e177c20 */ /* 0x000fe20008410000 */
[----:B---34-:R-:W-:Y:S01]  /*ad70*/  FMUL.FTZ R24, R95, UR6 ;  /* 0x000000065f187c20 */ /* 0x018fe20008410000 */
[----:B------:R-:W3:Y:S02]  /*ad80*/  LDCU.64 UR14, c[0x0][0x380] ;  /* 0x00007000ff0e77ac */ /* 0x000ee40008000a00 */
[----:B012--5:R-:W-:Y:S01]  /*ad90*/  FFMA.FTZ R29, R36, R23, R38 ;  /* 0x00000017241d7223 */ /* 0x027fe20000010026 */
[----:B------:R-:W-:-:S03]  /*ada0*/  FFMA.FTZ R30, R37, R24, R39 ;  /* 0x00000018251e7223 */ /* 0x000fc60000010027 */
[----:B------:R-:W-:Y:S01]  /*adb0*/  FMUL.FTZ R23, R29, -1.4426950216293334961 ;  /* 0xbfb8aa3b1d177820 */ /* 0x000fe20000410000 */
[----:B------:R-:W-:-:S05]  /*adc0*/  FMUL.FTZ R24, R30, -1.4426950216293334961 ;  /* 0xbfb8aa3b1e187820 */ /* 0x000fca0000410000 */
[----:B------:R-:W0:Y:S01]  /*add0*/  MUFU.EX2 R23, R23 ;  /* 0x0000001700177308 */ /* 0x000e220000000800 */
[----:B------:R-:W-:Y:S01]  /*ade0*/  IMAD R25, R22, UR12, RZ ;  /* 0x0000000c16197c24 */ /* 0x000fe2000f8e02ff */
[----:B------:R-:W-:Y:S02]  /*adf0*/  MOV R22, R122 ;  /* 0x0000007a00167202 */ /* 0x000fe40000000f00 */
[----:B------:R-:W1:Y:S01]  /*ae00*/  MUFU.EX2 R24, R24 ;  /* 0x0000001800187308 */ /* 0x000e620000000800 */
[----:B------:R-:W-:Y:S02]  /*ae10*/  IMAD R25, R42, UR13, R25 ;  /* 0x0000000d2a197c24 */ /* 0x000fe4000f8e0219 */
[----:B0-----:R-:W-:Y:S01]  /*ae20*/  FADD.FTZ R26, R23, 1 ;  /* 0x3f800000171a7421 */ /* 0x001fe20000010000 */
[----:B------:R-:W-:Y:S01]  /*ae30*/  MOV R23, R125 ;  /* 0x0000007d00177202 */ /* 0x000fe20000000f00 */
[----:B-1----:R-:W-:-:S04]  /*ae40*/  FADD.FTZ R28, R24, 1 ;  /* 0x3f800000181c7421 */ /* 0x002fc80000010000 */
[----:B------:R-:W0:Y:S01]  /*ae50*/  MUFU.RCP R26, R26 ;  /* 0x0000001a001a7308 */ /* 0x000e220000001000 */
[----:B------:R-:W-:-:S03]  /*ae60*/  IMAD.WIDE.U32 R22, R42, UR12, R22 ;  /* 0x0000000c2a167c25 */ /* 0x000fc6000f8e0016 */
[----:B---3--:R-:W-:-:S04]  /*ae70*/  LEA R24, P1, R22, UR14, 0x2 ;  /* 0x0000000e16187c11 */ /* 0x008fc8000f8210ff */
[----:B------:R-:W1:Y:S01]  /*ae80*/  MUFU.RCP R27, R28 ;  /* 0x0000001c001b7308 */ /* 0x000e620000001000 */
[----:B------:R-:W-:-:S04]  /*ae90*/  IADD3 R25, PT, PT, R23, R25, RZ ;  /* 0x0000001917197210 */ /* 0x000fc80007ffe0ff */
[----:B------:R-:W-:Y:S01]  /*aea0*/  LEA.HI.X R25, R22, UR15, R25, 0x2, P1 ;  /* 0x0000000f16197c11 */ /* 0x000fe200088f1419 */
[----:B0-----:R-:W-:Y:S01]  /*aeb0*/  FMUL.FTZ R26, R29, R26 ;  /* 0x0000001a1d1a7220 */ /* 0x001fe20000410000 */
[----:B-1----:R-:W-:-:S05]  /*aec0*/  FMUL.FTZ R27, R30, R27 ;  /* 0x0000001b1e1b7220 */ /* 0x002fca0000410000 */
[----:B------:R0:W-:Y:S02]  /*aed0*/  STG.E.64 desc[UR8][R24.64], R26 ;  /* 0x0000001a18007986 */ /* 0x0001e4000c101b08 */
.L_x_3765:
[----:B------:R-:W-:Y:S05]  /*aee0*/  BSYNC.RECONVERGENT B1 ;  /* 0x0000000000017941 */ /* 0x000fea0003800200 */
.L_x_3764:
[----:B------:R-:W-:Y:S05]  /*aef0*/  @P4 BRA `(.L_x_3703) ;  /* 0x0000000000684947 */ /* 0x000fea0003800000 */
[----:B------:R-:W-:Y:S01]  /*af00*/  FADD.FTZ R96, R96, -UR5 ;  /* 0x8000000560607e21 */ /* 0x000fe20008010000 */
[----:B------:R-:W-:Y:S01]  /*af10*/  FADD.FTZ R97, R97, -UR5 ;  /* 0x8000000561617e21 */ /* 0x000fe20008010000 */
[----:B------:R-:W1:Y:S01]  /*af20*/  LDCU.64 UR10, c[0x0][0x3e0] ;  /* 0x00007c00ff0a77ac */ /* 0x000e620008000a00 */
[----:B------:R-:W-:Y:S01]  /*af30*/  MOV R123, R125 ;  /* 0x0000007d007b7202 */ /* 0x000fe20000000f00 */
[----:B------:R-:W-:Y:S01]  /*af40*/  FMUL.FTZ R23, R96, UR6 ;  /* 0x0000000660177c20 */ /* 0x000fe20008410000 */
[----:B0--34-:R-:W-:Y:S01]  /*af50*/  FMUL.FTZ R24, R97, UR6 ;  /* 0x0000000661187c20 */ /* 0x019fe20008410000 */
[----:B------:R-:W0:Y:S02]  /*af60*/  LDCU.64 UR12, c[0x0][0x380] ;  /* 0x00007000ff0c77ac */ /* 0x000e240008000a00 */
[----:B--2--5:R-:W-:Y:S01]  /*af70*/  FFMA.FTZ R27, R36, R23, R38 ;  /* 0x00000017241b7223 */ /* 0x024fe20000010026 */
[----:B-1----:R-:W-:-:S03]  /*af80*/  FFMA.FTZ R28, R37, R24, R39 ;  /* 0x00000018251c7223 */ /* 0x002fc60000010027 */
        /* <DEDUP_REMOVED lines=17> */
.L_x_3703:
[----:B------:R-:W-:Y:S05]  /*b0a0*/  BSYNC.RECONVERGENT B0 ;  /* 0x0000000000007941 */ /* 0x000fea0003800200 */
.L_x_3639:
        /* <DEDUP_REMOVED lines=8> */
.L_x_3767:
        /* <DEDUP_REMOVED lines=13> */
.L_x_4798:


//--------------------- .text._Z35group_norm_nhwc_fwd_one_pass_kernelI11Fp32IOFp32WLi512ELi98ELi392EEv26Group_norm_nhwc_fwd_params --------------------------
	.section	.text._Z35group_norm_nhwc_fwd_one_pass_kernelI11Fp32IOFp32WLi512ELi98ELi392EEv26Group_norm_nhwc_fwd_params,"ax",@progbits
	.align	128
        .global         _Z35group_norm_nhwc_fwd_one_pass_kernelI11Fp32IOFp32WLi512ELi98ELi392EEv26Group_norm_nhwc_fwd_params
        .type           _Z35group_norm_nhwc_fwd_one_pass_kernelI11Fp32IOFp32WLi512ELi98ELi392EEv26Group_norm_nhwc_fwd_params,@function
        .size           _Z35group_norm_nhwc_fwd_one_pass_kernelI11Fp32IOFp32WLi512ELi98ELi392EEv26Group_norm_nhwc_fwd_params,(.L_x_4799 - _Z35group_norm_nhwc_fwd_one_pass_kernelI11Fp32IOFp32WLi512ELi98ELi392EEv26Group_norm_nhwc_fwd_params)
        .other          _Z35group_norm_nhwc_fwd_one_pass_kernelI11Fp32IOFp32WLi512ELi98ELi392EEv26Group_norm_nhwc_fwd_params,@"STO_CUDA_ENTRY STV_DEFAULT"
_Z35group_norm_nhwc_fwd_one_pass_kernelI11Fp32IOFp32WLi512ELi98ELi392EEv26Group_norm_nhwc_fwd_params:
.text._Z35group_norm_nhwc_fwd_one_pass_kernelI11Fp32IOFp32WLi512ELi98ELi392EEv26Group_norm_nhwc_fwd_params:
[----:B------:R-:W0:Y:S08]  /*0000*/  LDC R1, c[0x0][0x37c] ;  /* 0x0000df00ff017b82 */ /* 0x000e300000000800 */
[----:B------:R-:W1:Y:S01]  /*0010*/  LDC R0, c[0x0][0x3c8] ;  /* 0x0000f200ff007b82 */ /* 0x000e620000000800 */
[----:B------:R-:W1:Y:S01]  /*0020*/  LDCU UR4, c[0x0][0x3f8] ;  /* 0x00007f00ff0477ac */ /* 0x000e620008000800 */
[----:B0-----:R-:W-:-:S04]  /*0030*/  IADD3 R1, PT, PT, R1, -0x300, RZ ;  /* 0xfffffd0001017810 */ /* 0x001fc80007ffe0ff */
[----:B------:R-:W-:Y:S02]  /*0040*/  R2UR UR8, R1 ;  /* 0x00000000010872ca */ /* 0x000fe400000e0000 */
        /* <DEDUP_REMOVED lines=8> */
[----:B------:R-:W3:Y:S05]  /*00d0*/  LDCU.64 UR10, c[0x0][0x3e8] ;  /* 0x00007d00ff0a77ac */ /* 0x000eea0008000a00 */
[----:B------:R-:W4:Y:S01]  /*00e0*/  LDC R5, c[0x0][0x404] ;  /* 0x00010100ff057b82 */ /* 0x000f220000000800 */
[----:B------:R-:W0:Y:S01]  /*00f0*/  LDCU.64 UR14, c[0x0][0x358] ;  /* 0x00006b00ff0e77ac */ /* 0x000e220008000a00 */
[----:B------:R-:W-:Y:S01]  /*0100*/  UIADD3 UR8, UPT, UPT, UR8, 0x10, URZ ;  /* 0x0000001008087890 */ /* 0x000fe2000fffe0ff */
[----:B--2---:R-:W-:-:S02]  /*0110*/  ISETP.NE.U32.AND P2, PT, RZ, UR6, PT ;  /* 0x00000006ff007c0c */ /* 0x004fc4000bf45070 */
[C---:B0-----:R-:W-:Y:S02]  /*0120*/  LOP3.LUT R0, R3.reuse, 0xffff, RZ, 0xc0, !PT ;  /* 0x0000ffff03007812 */ /* 0x041fe400078ec0ff */
[----:B-1----:R-:W-:-:S03]  /*0130*/  LOP3.LUT P1, RZ, R3, UR4, RZ, 0xfc, !PT ;  /* 0x0000000403ff7c12 */ /* 0x002fc6000f82fcff */
[----:B------:R-:W-:Y:S01]  /*0140*/  IMAD R0, R0, 0x53a, RZ ;  /* 0x0000053a00007824 */ /* 0x000fe200078e02ff */
[----:B------:R-:W-:-:S04]  /*0150*/  ISETP.NE.AND.EX P1, PT, RZ, UR7, !P1, P2 ;  /* 0x00000007ff007c0c */ /* 0x000fc8000cf25320 */
[----:B------:R-:W-:-:S04]  /*0160*/  SHF.R.U32.HI R60, RZ, 0x10, R0 ;  /* 0x00000010ff3c7819 */ /* 0x000fc80000011600 */
[----:B------:R-:W-:Y:S01]  /*0170*/  PRMT R0, R60, 0x9910, RZ ;  /* 0x000099103c007816 */ /* 0x000fe200000000ff */
[----:B----4-:R-:W-:Y:S01]  /*0180*/  IMAD R60, R5, UR4, R60 ;  /* 0x00000004053c7c24 */ /* 0x010fe2000f8e023c */
[----:B------:R-:W-:-:S03]  /*0190*/  UMOV UR4, URZ ;  /* 0x000000ff00047c82 */ /* 0x000fc60008000000 */
[----:B------:R-:W-:Y:S01]  /*01a0*/  IMAD R0, R0, 0x31, RZ ;  /* 0x0000003100007824 */ /* 0x000fe200078e02ff */
[----:B---3--:R-:W-:Y:S02]  /*01b0*/  ISETP.GE.U32.AND P0, PT, R60, UR10, PT ;  /* 0x0000000a3c007c0c */ /* 0x008fe4000bf06070 */
[----:B------:R-:W-:Y:S01]  /*01c0*/  SHF.R.S32.HI R2, RZ, 0x1f, R60 ;  /* 0x0000001fff027819 */ /* 0x000fe2000001143c */
[----:B------:R-:W-:Y:S01]  /*01d0*/  IMAD.MOV R0, RZ, RZ, -R0 ;  /* 0x000000ffff007224 */ /* 0x000fe200078e0a00 */
[----:B------:R-:W-:Y:S02]  /*01e0*/  @P1 LOP3.LUT R61, R61, 0x4000000, RZ, 0xfc, !PT ;  /* 0x040000003d3d1812 */ /* 0x000fe400078efcff */
[----:B------:R-:W-:Y:S02]  /*01f0*/  ISETP.GE.AND.EX P0, PT, R2, UR11, PT, P0 ;  /* 0x0000000b02007c0c */ /* 0x000fe4000bf06300 */
[----:B------:R-:W-:-:S04]  /*0200*/  PRMT R0, R0, 0x7710, RZ ;  /* 0x0000771000007816 */ /* 0x000fc800000000ff */
[----:B------:R-:W-:-:S05]  /*0210*/  IADD3 R0, PT, PT, R0, R3, RZ ;  /* 0x0000000300007210 */ /* 0x000fca0007ffe0ff */
[----:B------:R-:W-:-:S05]  /*0220*/  IMAD.SHL.U32 R4, R0, 0x2, RZ ;  /* 0x0000000200047824 */ /* 0x000fca00078e00ff */
[----:B------:R0:W-:Y:S01]  /*0230*/  STL [R1+0x2a0], R4 ;  /* 0x0002a00401007387 */ /* 0x0001e20000100800 */
[----:B------:R-:W-:-:S07]  /*0240*/  LOP3.LUT R71, R4, 0xffff, RZ, 0xc0, !PT ;  /* 0x0000ffff04477812 */ /* 0x000fce00078ec0ff */
.L_x_3917:
[----:B------:R-:W1:Y:S01]  /*0250*/  LDCU UR11, c[0x0][0x3f8] ;  /* 0x00007f00ff0b77ac */ /* 0x000e620008000800 */
[----:B0----5:R-:W-:Y:S01]  /*0260*/  IABS R3, UR9 ;  /* 0x0000000900037c13 */ /* 0x021fe20008000000 */
[C---:B---34-:R-:W-:Y:S01]  /*0270*/  VIADD R7, R60.reuse, 0x10 ;  /* 0x000000103c077836 */ /* 0x058fe20000000000 */
[C---:B------:R-:W-:Y:S01]  /*0280*/  IADD3 R5, PT, PT, R60.reuse, 0x8, RZ ;  /* 0x000000083c057810 */ /* 0x040fe20007ffe0ff */
[----:B------:R-:W-:Y:S01]  /*0290*/  UMOV UR6, URZ ;  /* 0x000000ff00067c82 */ /* 0x000fe20008000000 */
[----:B------:R-:W-:Y:S01]  /*02a0*/  R2UR UR10, R3 ;  /* 0x00000000030a72ca */ /* 0x000fe200000e0000 */
[----:B------:R-:W2:Y:S01]  /*02b0*/  LDCU.64 UR16, c[0x0][0x3e8] ;  /* 0x00007d00ff1077ac */ /* 0x000ea20008000a00 */
[----:B------:R-:W-:Y:S01]  /*02c0*/  SHF.R.S32.HI R9, RZ, 0x1f, R5 ;  /* 0x0000001fff097819 */ /* 0x000fe20000011405 */
[----:B------:R-:W3:Y:S01]  /*02d0*/  @!P0 LDC.64 R20, c[0x0][0x3e0] ;  /* 0x0000f800ff148b82 */ /* 0x000ee20000000a00 */
[----:B------:R-:W-:Y:S01]  /*02e0*/  SHF.R.S32.HI R13, RZ, 0x1f, R7 ;  /* 0x0000001fff0d7819 */ /* 0x000fe20000011407 */
[C---:B------:R-:W-:Y:S01]  /*02f0*/  VIADD R11, R60.reuse, 0x18 ;  /* 0x000000183c0b7836 */ /* 0x040fe20000000000 */
[----:B------:R-:W-:Y:S01]  /*0300*/  IADD3 R15, PT, PT, R60, 0x20, RZ ;  /* 0x000000203c0f7810 */ /* 0x000fe20007ffe0ff */
[----:B------:R-:W-:Y:S01]  /*0310*/  STL [R1+0x2a4], R60 ;  /* 0x0002a43c01007387 */ /* 0x000fe20000100800 */
[----:B------:R-:W-:-:S02]  /*0320*/  @!P0 SHF.R.S32.HI R3, RZ, 0x1f, R60 ;  /* 0x0000001fff038819 */ /* 0x000fc4000001143c */
[----:B------:R-:W-:Y:S01]  /*0330*/  SHF.R.S32.HI R17, RZ, 0x1f, R11 ;  /* 0x0000001fff117819 */ /* 0x000fe2000001140b */
[----:B------:R-:W4:Y:S01]  /*0340*/  @!P0 LDC.64 R22, c[0x0][0x390] ;  /* 0x0000e400ff168b82 */ /* 0x000f220000000a00 */
[----:B------:R-:W-:Y:S01]  /*0350*/  SHF.R.S32.HI R19, RZ, 0x1f, R15 ;  /* 0x0000001fff137819 */ /* 0x000fe2000001140f */
[----:B-1----:R-:W-:Y:S02]  /*0360*/  UISETP.NE.AND UP0, UPT, UR11, URZ, UPT ;  /* 0x000000ff0b00728c */ /* 0x002fe4000bf05270 */
[----:B------:R-:W-:Y:S02]  /*0370*/  MOV R0, UR11 ;  /* 0x0000000b00007c02 */ /* 0x000fe40008000f00 */
[----:B------:R-:W-:Y:S02]  /*0380*/  LOP3.LUT R61, R61, 0xfeffffff, RZ, 0xc0, !PT ;  /* 0xfeffffff3d3d7812 */ /* 0x000fe400078ec0ff */
[----:B------:R-:W-:Y:S02]  /*0390*/  IABS R0, R0 ;  /* 0x0000000000007213 */ /* 0x000fe40000000000 */
[----:B--2---:R-:W-:-:S02]  /*03a0*/  ISETP.GE.U32.AND P1, PT, R5, UR16, PT ;  /* 0x0000001005007c0c */ /* 0x004fc4000bf26070 */
[----:B------:R-:W-:Y:S02]  /*03b0*/  R2UR UR12, R0 ;  /* 0x00000000000c72ca */ /* 0x000fe400000e0000 */
[----:B------:R-:W-:Y:S02]  /*03c0*/  ISETP.GE.U32.AND P2, PT, R7, UR16, PT ;  /* 0x0000001007007c0c */ /* 0x000fe4000bf46070 */
[----:B------:R-:W-:Y:S02]  /*03d0*/  ISETP.GE.AND.EX P6, PT, R9, UR17, PT, P1 ;  /* 0x0000001109007c0c */ /* 0x000fe4000bfc6310 */
[----:B------:R-:W-:Y:S02]  /*03e0*/  ISETP.GE.AND.EX P5, PT, R13, UR17, PT, P2 ;  /* 0x000000110d007c0c */ /* 0x000fe4000bfa6320 */
[----:B------:R-:W-:Y:S02]  /*03f0*/  ISETP.GE.U32.AND P1, PT, R11, UR16, PT ;  /* 0x000000100b007c0c */ /* 0x000fe4000bf26070 */
[----:B------:R-:W-:-:S02]  /*0400*/  LOP3.LUT R32, R32, 0x7fffffff, RZ, 0xc0, !PT ;  /* 0x7fffffff20207812 */ /* 0x000fc400078ec0ff */
[----:B------:R-:W-:Y:S01]  /*0410*/  ISETP.GE.AND.EX P4, PT, R17, UR17, PT, P1 ;  /* 0x0000001111007c0c */ /* 0x000fe2000bf86310 */
[----:B------:R-:W1:Y:S04]  /*0420*/  I2F.RP R0, UR12 ;  /* 0x0000000c00007d06 */ /* 0x000e680008209400 */
[----:B------:R-:W0:Y:S01]  /*0430*/  @!P6 LDC.64 R24, c[0x0][0x3e0] ;  /* 0x0000f800ff18eb82 */ /* 0x000e220000000a00 */
[----:B------:R-:W-:-:S04]  /*0440*/  @P6 LOP3.LUT R61, R61, 0x1000000, RZ, 0xfc, !PT ;  /* 0x010000003d3d6812 */ /* 0x000fc800078efcff */
[----:B------:R-:W-:-:S03]  /*0450*/  LOP3.LUT R61, R61, 0xff7fffff, RZ, 0xc0, !PT ;  /* 0xff7fffff3d3d7812 */ /* 0x000fc600078ec0ff */
[----:B------:R-:W2:Y:S01]  /*0460*/  @!P5 LDC.64 R28, c[0x0][0x3e0] ;  /* 0x0000f800ff1cdb82 */ /* 0x000ea20000000a00 */
[----:B------:R-:W-:Y:S01]  /*0470*/  @P5 LOP3.LUT R61, R61, 0x800000, RZ, 0xfc, !PT ;  /* 0x008000003d3d5812 */ /* 0x000fe200078efcff */
[----:B-1----:R-:W1:Y:S03]  /*0480*/  MUFU.RCP R0, R0 ;  /* 0x0000000000007308 */ /* 0x002e660000001000 */
[----:B------:R-:W-:-:S03]  /*0490*/  LOP3.LUT R61, R61, 0xffbfffff, RZ, 0xc0, !PT ;  /* 0xffbfffff3d3d7812 */ /* 0x000fc600078ec0ff */
[----:B------:R-:W3:Y:S01]  /*04a0*/  @!P4 LDC.64 R34, c[0x0][0x3e0] ;  /* 0x0000f800ff22cb82 */ /* 0x000ee20000000a00 */
[----:B------:R-:W-:-:S04]  /*04b0*/  @P4 LOP3.LUT R61, R61, 0x400000, RZ, 0xfc, !PT ;  /* 0x004000003d3d4812 */ /* 0x000fc800078efcff */
[----:B------:R-:W-:-:S03]  /*04c0*/  LOP3.LUT R61, R61, 0xffdfffff, RZ, 0xc0, !PT ;  /* 0xffdfffff3d3d7812 */ /* 0x000fc600078ec0ff */
[----:B------:R-:W2:Y:S01]  /*04d0*/  @!P5 LDC.64 R30, c[0x0][0x390] ;  /* 0x0000e400ff1edb82 */ /* 0x000ea20000000a00 */
[----:B0-----:R-:W-:Y:S02]  /*04e0*/  @!P6 IMAD R4, R9, R24, RZ ;  /* 0x000000180904e224 */ /* 0x001fe400078e02ff */
[----:B-1----:R-:W-:-:S06]  /*04f0*/  VIADD R2, R0, 0xffffffe ;  /* 0x0ffffffe00027836 */ /* 0x002fcc0000000000 */
[----:B------:R-:W0:Y:S01]  /*0500*/  F2I.FTZ.U32.TRUNC.NTZ R2, R2 ;  /* 0x0000000200027305 */ /* 0x000e22000021f000 */
[----:B---3--:R-:W-:-:S04]  /*0510*/  @!P4 IMAD R6, R17, R34, RZ ;  /* 0x000000221106c224 */ /* 0x008fc800078e02ff */
[----:B------:R-:W-:Y:S01]  /*0520*/  @!P4 IMAD R17, R11, R35, R6 ;  /* 0x000000230b11c224 */ /* 0x000fe200078e0206 */
[----:B0-----:R-:W-:-:S13]  /*0530*/  R2UR UR7, R2 ;  /* 0x00000000020772ca */ /* 0x001fda00000e0000 */
[----:B------:R-:W-:-:S04]  /*0540*/  UIADD3 UR5, UPT, UPT, URZ, -UR7, URZ ;  /* 0x80000007ff057290 */ /* 0x000fc8000fffe0ff */
[----:B------:R-:W-:-:S04]  /*0550*/  UIMAD UR5, UR5, UR12, URZ ;  /* 0x0000000c050572a4 */ /* 0x000fc8000f8e02ff */
[----:B------:R-:W-:-:S04]  /*0560*/  UIMAD.WIDE.U32 UR6, UR7, UR5, UR6 ;  /* 0x00000005070672a5 */ /* 0x000fc8000f8e0006 */
[----:B------:R-:W-:-:S04]  /*0570*/  UIMAD.WIDE.U32 UR6, UR7, UR10, URZ ;  /* 0x0000000a070672a5 */ /* 0x000fc8000f8e00ff */
[----:B------:R-:W-:-:S04]  /*0580*/  UIADD3 UR5, UPT, UPT, -UR7, URZ, URZ ;  /* 0x000000ff07057290 */ /* 0x000fc8000fffe1ff */
[----:B------:R-:W-:-:S04]  /*0590*/  UIMAD UR5, UR12, UR5, UR10 ;  /* 0x000000050c0572a4 */ /* 0x000fc8000f8e020a */
[----:B------:R-:W-:-:S11]  /*05a0*/  UISETP.GT.U32.AND UP2, UPT, UR12, UR5, UPT ;  /* 0x000000050c00728c */ /* 0x000fd6000bf44070 */
[----:B------:R-:W-:Y:S02]  /*05b0*/  @!UP2 UIADD3 UR5, UPT, UPT, UR5, -UR12, URZ ;  /* 0x8000000c0505a290 */ /* 0x000fe4000fffe0ff */
[----:B------:R-:W-:Y:S02]  /*05c0*/  @!UP2 UIADD3 UR7, UPT, UPT, UR7, 0x1, URZ ;  /* 0x000000010707a890 */ /* 0x000fe4000fffe0ff */
[----:B------:R-:W-:Y:S02]  /*05d0*/  UISETP.GE.U32.AND UP1, UPT, UR5, UR12, UPT ;  /* 0x0000000c0500728c */ /* 0x000fe4000bf26070 */
[----:B------:R-:W-:Y:S01]  /*05e0*/  ULOP3.LUT UR5, UR9, UR11, URZ, 0x3c, !UPT ;  /* 0x0000000b09057292 */ /* 0x000fe2000f8e3cff */
[----:B------:R-:W0:Y:S03]  /*05f0*/  LDCU.64 UR12, c[0x0][0x3f0] ;  /* 0x00007e00ff0c77ac */ /* 0x000e260008000a00 */
[----:B------:R-:W-:-:S05]  /*0600*/  UISETP.GE.AND UP2, UPT, UR5, URZ, UPT ;  /* 0x000000ff0500728c */ /* 0x000fca000bf46270 */
[----:B------:R-:W-:-:S06]  /*0610*/  @UP1 UIADD3 UR7, UPT, UPT, UR7, 0x1, URZ ;  /* 0x0000000107071890 */ /* 0x000fcc000fffe0ff */
[----:B------:R-:W-:Y:S02]  /*0620*/  @!UP2 UIADD3 UR7, UPT, UPT, -UR7, URZ, URZ ;  /* 0x000000ff0707a290 */ /* 0x000fe4000fffe1ff */
[----:B------:R-:W-:Y:S01]  /*0630*/  @!UP0 ULOP3.LUT UR7, URZ, UR11, URZ, 0x33, !UPT ;  /* 0x0000000bff078292 */ /* 0x000fe2000f8e33ff */
[----:B0-----:R-:W-:-:S03]  /*0640*/  MOV R27, UR12 ;  /* 0x0000000c001b7c02 */ /* 0x001fc60008000f00 */
[----:B------:R-:W-:Y:S02]  /*0650*/  UIADD3 UR6, UPT, UPT, -UR7, URZ, URZ ;  /* 0x000000ff07067290 */ /* 0x000fe4000fffe1ff */
[----:B------:R-:W-:Y:S02]  /*0660*/  USHF.R.S32.HI UR5, URZ, 0x1f, UR7 ;  /* 0x0000001fff057899 */ /* 0x000fe40008011407 */
[----:B------:R-:W-:Y:S02]  /*0670*/  UIMAD UR6, UR11, UR6, UR9 ;  /* 0x000000060b0672a4 */ /* 0x000fe4000f8e0209 */
[----:B------:R-:W-:Y:S02]  /*0680*/  UIMAD UR5, UR5, UR12, URZ ;  /* 0x0000000c050572a4 */ /* 0x000fe4000f8e02ff */
[----:B------:R-:W-:Y:S02]  /*0690*/  UIMAD UR6, UR6, 0x62, URZ ;  /* 0x00000062060678a4 */ /* 0x000fe4000f8e02ff */
[----:B------:R-:W-:-:S04]  /*06a0*/  UIMAD UR5, UR7, UR13, UR5 ;  /* 0x0000000d070572a4 */ /* 0x000fc8000f8e0205 */
[----:B------:R-:W-:Y:S01]  /*06b0*/  IMAD.U32 R0, RZ, RZ, UR6 ;  /* 0x00000006ff007e24 */ /* 0x000fe2000f8e00ff */
[----:B------:R-:W-:-:S04]  /*06c0*/  IADD3 R56, P2, PT, R71, UR6, RZ ;  /* 0x0000000647387c10 */ /* 0x000fc8000ff5e0ff */
[----:B------:R-:W-:Y:S01]  /*06d0*/  LEA.HI.X.SX32 R57, R0, RZ, 0x1, P2 ;  /* 0x000000ff00397211 */ /* 0x000fe200010f0eff */
[----:B------:R-:W-:Y:S01]  /*06e0*/  @!P0 IMAD R0, R3, R20, RZ ;  /* 0x0000001403008224 */ /* 0x000fe200078e02ff */
[----:B------:R-:W-:Y:S01]  /*06f0*/  ISETP.GE.U32.AND P2, PT, R15, UR16, PT ;  /* 0x000000100f007c0c */ /* 0x000fe2000bf46070 */
[----:B------:R-:W-:-:S03]  /*0700*/  IMAD.WIDE.U32 R56, R27, UR7, R56 ;  /* 0x000000071b387c25 */ /* 0x000fc6000f8e0038 */
[----:B------:R-:W-:Y:S01]  /*0710*/  ISETP.GE.AND.EX P3, PT, R19, UR17, PT, P2 ;  /* 0x0000001113007c0c */ /* 0x000fe2000bf66320 */
[----:B------:R-:W0:Y:S01]  /*0720*/  @!P6 LDC.64 R26, c[0x0][0x390] ;  /* 0x0000e400ff1aeb82 */ /* 0x000e220000000a00 */
[----:B------:R-:W-:Y:S01]  /*0730*/  @!P0 IMAD.MOV.U32 R58, RZ, RZ, R56 ;  /* 0x000000ffff3a8224 */ /* 0x000fe200078e0038 */
[----:B------:R-:W-:Y:S01]  /*0740*/  IADD3 R59, PT, PT, R57, UR5, RZ ;  /* 0x00000005393b7c10 */ /* 0x000fe2000fffe0ff */
[C---:B------:R-:W-:Y:S01]  /*0750*/  @!P0 IMAD R21, R60.reuse, R21, R0 ;  /* 0x000000153c158224 */ /* 0x040fe200078e0200 */
[----:B------:R-:W-:Y:S01]  /*0760*/  STL [R1+0x2b4], R56 ;  /* 0x0002b43801007387 */ /* 0x000fe20000100800 */
[----:B------:R-:W-:Y:S01]  /*0770*/  @!P5 IMAD.MOV.U32 R8, RZ, RZ, R56 ;  /* 0x000000ffff08d224 */ /* 0x000fe200078e0038 */
[----:B------:R-:W-:Y:S01]  /*0780*/  @!P5 MOV R9, R59 ;  /* 0x0000003b0009d202 */ /* 0x000fe20000000f00 */
[----:B------:R-:W-:Y:S01]  /*0790*/  @!P0 IMAD.WIDE.U32 R2, R60, R20, R58 ;  /* 0x000000143c028225 */ /* 0x000fe200078e003a */
[----:B------:R-:W-:Y:S04]  /*07a0*/  STL [R1+0x2b0], R57 ;  /* 0x0002b03901007387 */ /* 0x000fe80000100800 */
[----:B------:R-:W1:Y:S01]  /*07b0*/  @!P3 LDC.64 R36, c[0x0][0x3e0] ;  /* 0x0000f800ff24bb82 */ /* 0x000e620000000a00 */
[----:B------:R-:W-:Y:S01]  /*07c0*/  @!P0 IADD3 R0, PT, PT, R3, R21, RZ ;  /* 0x0000001503008210 */ /* 0x000fe20007ffe0ff */
[----:B------:R-:W-:Y:S01]  /*07d0*/  @!P6 IMAD R21, R5, R25, R4 ;  /* 0x000000190515e224 */ /* 0x000fe200078e0204 */
[----:B----4-:R-:W-:Y:S01]  /*07e0*/  @!P0 LEA R124, P1, R2, R22, 0x2 ;  /* 0x00000016027c8211 */ /* 0x010fe200078210ff */
[----:B--2---:R-:W-:Y:S01]  /*07f0*/  @!P5 IMAD.WIDE.U32 R8, R7, R28, R8 ;  /* 0x0000001c0708d225 */ /* 0x004fe200078e0008 */
[----:B------:R-:W-:-:S02]  /*0800*/  @!P6 MOV R3, R59 ;  /* 0x0000003b0003e202 */ /* 0x000fc40000000f00 */
[----:B------:R-:W-:Y:S01]  /*0810*/  @!P0 LEA.HI.X R125, R2, R23, R0, 0x2, P1 ;  /* 0x00000017027d8211 */ /* 0x000fe200008f1400 */
[----:B------:R-:W-:Y:S01]  /*0820*/  @!P6 IMAD.MOV.U32 R2, RZ, RZ, R56 ;  /* 0x000000ffff02e224 */ /* 0x000fe200078e0038 */
[----:B------:R-:W2:Y:S01]  /*0830*/  @!P4 LDC.64 R22, c[0x0][0x390] ;  /* 0x0000e400ff16cb82 */ /* 0x000ea20000000a00 */
[----:B------:R-:W-:Y:S01]  /*0840*/  @!P5 IMAD R0, R13, R28, RZ ;  /* 0x0000001c0d00d224 */ /* 0x000fe200078e02ff */
[----:B------:R-:W-:Y:S01]  /*0850*/  @P3 LOP3.LUT R61, R61, 0x200000, RZ, 0xfc, !PT ;  /* 0x002000003d3d3812 */ /* 0x000fe200078efcff */
[----:B------:R-:W-:-:S03]  /*0860*/  @!P6 IMAD.WIDE.U32 R2, R5, R24, R2 ;  /* 0x000000180502e225 */ /* 0x000fc600078e0002 */
[----:B------:R-:W-:Y:S01]  /*0870*/  LOP3.LUT R61, R61, 0xffefffff, RZ, 0xc0, !PT ;  /* 0xffefffff3d3d7812 */ /* 0x000fe200078ec0ff */
[----:B------:R-:W-:Y:S01]  /*0880*/  @!P5 IMAD R13, R7, R29, R0 ;  /* 0x0000001d070dd224 */ /* 0x000fe200078e0200 */
[----:B------:R-:W3:Y:S01]  /*0890*/  @!P3 LDC.64 R24, c[0x0][0x390] ;  /* 0x0000e400ff18bb82 */ /* 0x000ee20000000a00 */
[----:B------:R-:W-:Y:S01]  /*08a0*/  @!P6 IMAD.IADD R0, R3, 0x1, R21 ;  /* 0x000000010300e824 */ /* 0x000fe200078e0215 */
[C---:B0-----:R-:W-:Y:S01]  /*08b0*/  @!P6 LEA R4, P1, R2.reuse, R26, 0x2 ;  /* 0x0000001a0204e211 */ /* 0x041fe200078210ff */
[----:B------:R-:W-:Y:S01]  /*08c0*/  @!P3 IMAD.MOV.U32 R12, RZ, RZ, R56 ;  /* 0x000000ffff0cb224 */ /* 0x000fe200078e0038 */
[----:B------:R-:W-:Y:S02]  /*08d0*/  @!P4 MOV R3, R59 ;  /* 0x0000003b0003c202 */ /* 0x000fe40000000f00 */
[----:B------:R-:W-:Y:S01]  /*08e0*/  @!P6 LEA.HI.X R5, R2, R27, R0, 0x2, P1 ;  /* 0x0000001b0205e211 */ /* 0x000fe200008f1400 */
[----:B------:R-:W-:Y:S01]  /*08f0*/  @!P4 IMAD.MOV.U32 R2, RZ, RZ, R56 ;  /* 0x000000ffff02c224 */ /* 0x000fe200078e0038 */
[----:B------:R-:W-:Y:S01]  /*0900*/  @!P5 IADD3 R0, PT, PT, R9, R13, RZ ;  /* 0x0000000d0900d210 */ /* 0x000fe20007ffe0ff */
[----:B-1----:R-:W-:Y:S01]  /*0910*/  @!P3 IMAD R10, R19, R36, RZ ;  /* 0x00000024130ab224 */ /* 0x002fe200078e02ff */
[C---:B------:R-:W-:Y:S01]  /*0920*/  @!P5 LEA R6, P1, R8.reuse, R30, 0x2 ;  /* 0x0000001e0806d211 */ /* 0x040fe200078210ff */
[----:B------:R-:W-:Y:S01]  /*0930*/  @!P4 IMAD.WIDE.U32 R2, R11, R34, R2 ;  /* 0x000000220b02c225 */ /* 0x000fe200078e0002 */
[----:B------:R-:W-:Y:S01]  /*0940*/  @!P3 MOV R13, R59 ;  /* 0x0000003b000db202 */ /* 0x000fe20000000f00 */
[----:B------:R-:W-:Y:S01]  /*0950*/  STL.64 [R1+0x2f0], R4 ;  /* 0x0002f00401007387 */ /* 0x000fe20000100a00 */
[----:B------:R-:W-:Y:S01]  /*0960*/  @!P5 LEA.HI.X R7, R8, R31, R0, 0x2, P1 ;  /* 0x0000001f0807d211 */ /* 0x000fe200008f1400 */
[----:B------:R-:W-:Y:S01]  /*0970*/  @!P4 IMAD.IADD R0, R3, 0x1, R17 ;  /* 0x000000010300c824 */ /* 0x000fe200078e0211 */
[----:B--2---:R-:W-:Y:S01]  /*0980*/  @!P4 LEA R8, P1, R2, R22, 0x2 ;  /* 0x000000160208c211 */ /* 0x004fe200078210ff */
[C---:B------:R-:W-:Y:S01]  /*0990*/  @!P3 IMAD R11, R15.reuse, R37, R10 ;  /* 0x000000250f0bb224 */ /* 0x040fe200078e020a */
[----:B------:R-:W-:Y:S01]  /*09a0*/  IADD3 R31, PT, PT, R60, 0x188, RZ ;  /* 0x000001883c1f7810 */ /* 0x000fe20007ffe0ff */
[----:B------:R-:W-:Y:S01]  /*09b0*/  @!P3 IMAD.WIDE.U32 R12, R15, R36, R12 ;  /* 0x000000240f0cb225 */ /* 0x000fe200078e000c */
[----:B------:R-:W-:Y:S01]  /*09c0*/  @!P4 LEA.HI.X R9, R2, R23, R0, 0x2, P1 ;  /* 0x000000170209c211 */ /* 0x000fe200008f1400 */
[----:B------:R0:W-:Y:S03]  /*09d0*/  STL.64 [R1+0x2e8], R6 ;  /* 0x0002e80601007387 */ /* 0x0001e60000100a00 */
[----:B------:R-:W-:Y:S01]  /*09e0*/  @!P3 IADD3 R0, PT, PT, R13, R11, RZ ;  /* 0x0000000b0d00b210 */ /* 0x000fe20007ffe0ff */
[----:B------:R-:W-:Y:S01]  /*09f0*/  VIADD R13, R60, 0x28 ;  /* 0x000000283c0d7836 */ /* 0x000fe20000000000 */
[----:B---3--:R-:W-:-:S04]  /*0a00*/  @!P3 LEA R10, P1, R12, R24, 0x2 ;  /* 0x000000180c0ab211 */ /* 0x008fc800078210ff */
[----:B------:R-:W-:Y:S02]  /*0a10*/  @!P3 LEA.HI.X R11, R12, R25, R0, 0x2, P1 ;  /* 0x000000190c0bb211 */ /* 0x000fe400008f1400 */
[----:B------:R-:W-:Y:S02]  /*0a20*/  ISETP.GE.U32.AND P1, PT, R13, UR16, PT ;  /* 0x000000100d007c0c */ /* 0x000fe4000bf26070 */
[----:B------:R-:W-:-:S04]  /*0a30*/  SHF.R.S32.HI R3, RZ, 0x1f, R13 ;  /* 0x0000001fff037819 */ /* 0x000fc8000001140d */
[----:B------:R-:W-:-:S13]  /*0a40*/  ISETP.GE.AND.EX P2, PT, R3, UR17, PT, P1 ;  /* 0x0000001103007c0c */ /* 0x000fda000bf46310 */
[----:B------:R-:W1:Y:S01]  /*0a50*/  @!P2 LDC.64 R14, c[0x0][0x3e0] ;  /* 0x0000f800ff0eab82 */ /* 0x000e620000000a00 */
[----:B------:R-:W-:Y:S02]  /*0a60*/  @!P2 MOV R2, R56 ;  /* 0x000000380002a202 */ /* 0x000fe40000000f00 */
[----:B------:R-:W-:-:S04]  /*0a70*/  @P2 LOP3.LUT R61, R61, 0x100000, RZ, 0xfc, !PT ;  /* 0x001000003d3d2812 */ /* 0x000fc800078efcff */
[----:B------:R-:W-:Y:S01]  /*0a80*/  LOP3.LUT R61, R61, 0xfff7ffff, RZ, 0xc0, !PT ;  /* 0xfff7ffff3d3d7812 */ /* 0x000fe200078ec0ff */
[----:B------:R-:W2:Y:S01]  /*0a90*/  @!P2 LDC.64 R16, c[0x0][0x390] ;  /* 0x0000e400ff10ab82 */ /* 0x000ea20000000a00 */
[-C--:B-1----:R-:W-:Y:S02]  /*0aa0*/  @!P2 IMAD R0, R3, R14.reuse, RZ ;  /* 0x0000000e0300a224 */ /* 0x082fe400078e02ff */
[----:B------:R-:W-:Y:S02]  /*0ab0*/  @!P2 IMAD.MOV.U32 R3, RZ, RZ, R59 ;  /* 0x000000ffff03a224 */ /* 0x000fe400078e003b */
[C---:B------:R-:W-:Y:S02]  /*0ac0*/  @!P2 IMAD R15, R13.reuse, R15, R0 ;  /* 0x0000000f0d0fa224 */ /* 0x040fe400078e0200 */
[----:B------:R-:W-:-:S05]  /*0ad0*/  @!P2 IMAD.WIDE.U32 R2, R13, R14, R2 ;  /* 0x0000000e0d02a225 */ /* 0x000fca00078e0002 */
[----:B------:R-:W-:Y:S01]  /*0ae0*/  @!P2 IADD3 R0, PT, PT, R3, R15, RZ ;  /* 0x0000000f0300a210 */ /* 0x000fe20007ffe0ff */
[----:B------:R-:W-:Y:S01]  /*0af0*/  VIADD R15, R60, 0x30 ;  /* 0x000000303c0f7836 */ /* 0x000fe20000000000 */
[----:B--2---:R-:W-:-:S04]  /*0b00*/  @!P2 LEA R12, P1, R2, R16, 0x2 ;  /* 0x00000010020ca211 */ /* 0x004fc800078210ff */
[----:B------:R-:W-:Y:S02]  /*0b10*/  @!P2 LEA.HI.X R13, R2, R17, R0, 0x2, P1 ;  /* 0x00000011020da211 */ /* 0x000fe400008f1400 */
        /* <DEDUP_REMOVED lines=33> */
[----:B------:R-:W-:-:S03]  /*0d30*/  ISETP.GE.U32.AND P1, PT, R15, UR16, PT ;  /* 0x000000100f007c0c */ /* 0x000fc6000bf26070 */
[----:B------:R1:W-:Y:S01]  /*0d40*/  STL.64 [R1+0x2e0], R66 ;  /* 0x0002e04201007387 */ /* 0x0003e20000100a00 */
[----:B------:R-:W-:-:S13]  /*0d50*/  ISETP.GE.AND.EX P2, PT, R3, UR17, PT, P1 ;  /* 0x0000001103007c0c */ /* 0x000fda000bf46310 */
[----:B------:R-:W2:Y:S01]  /*0d60*/  @!P2 LDC.64 R16, c[0x0][0x3e0] ;  /* 0x0000f800ff10ab82 */ /* 0x000ea20000000a00 */
[----:B------:R-:W-:Y:S02]  /*0d70*/  @!P2 MOV R2, R56 ;  /* 0x000000380002a202 */ /* 0x000fe40000000f00 */
[----:B------:R-:W-:-:S04]  /*0d80*/  @P2 LOP3.LUT R61, R61, 0x20000, RZ, 0xfc, !PT ;  /* 0x000200003d3d2812 */ /* 0x000fc800078efcff */
[----:B------:R-:W-:Y:S01]  /*0d90*/  LOP3.LUT R61, R61, 0xfffeffff, RZ, 0xc0, !PT ;  /* 0xfffeffff3d3d7812 */ /* 0x000fe200078ec0ff */
[----:B------:R-:W3:Y:S01]  /*0da0*/  @!P2 LDC.64 R68, c[0x0][0x390] ;  /* 0x0000e400ff44ab82 */ /* 0x000ee20000000a00 */
[-C--:B--2---:R-:W-:Y:S02]  /*0db0*/  @!P2 IMAD R0, R3, R16.reuse, RZ ;  /* 0x000000100300a224 */ /* 0x084fe400078e02ff */
[----:B------:R-:W-:Y:S02]  /*0dc0*/  @!P2 IMAD.MOV.U32 R3, RZ, RZ, R59 ;  /* 0x000000ffff03a224 */ /* 0x000fe400078e003b */
[C---:B------:R-:W-:Y:S02]  /*0dd0*/  @!P2 IMAD R17, R15.reuse, R17, R0 ;  /* 0x000000110f11a224 */ /* 0x040fe400078e0200 */
[----:B------:R-:W-:-:S04]  /*0de0*/  @!P2 IMAD.WIDE.U32 R2, R15, R16, R2 ;  /* 0x000000100f02a225 */ /* 0x000fc800078e0002 */
[----:B------:R-:W-:Y:S01]  /*0df0*/  VIADD R15, R60, 0x48 ;  /* 0x000000483c0f7836 */ /* 0x000fe20000000000 */
[----:B------:R-:W-:Y:S02]  /*0e00*/  @!P2 IADD3 R0, PT, PT, R3, R17, RZ ;  /* 0x000000110300a210 */ /* 0x000fe40007ffe0ff */
[C---:B---3--:R-:W-:Y:S02]  /*0e10*/  @!P2 LEA R68, P1, R2.reuse, R68, 0x2 ;  /* 0x000000440244a211 */ /* 0x048fe400078210ff */
[----:B------:R-:W-:Y:S02]  /*0e20*/  SHF.R.S32.HI R3, RZ, 0x1f, R15 ;  /* 0x0000001fff037819 */ /* 0x000fe4000001140f */
[----:B------:R-:W-:Y:S02]  /*0e30*/  @!P2 LEA.HI.X R69, R2, R69, R0, 0x2, P1 ;  /* 0x000000450245a211 */ /* 0x000fe400008f1400 */
[----:B------:R-:W-:-:S04]  /*0e40*/  ISETP.GE.U32.AND P1, PT, R15, UR16, PT ;  /* 0x000000100f007c0c */ /* 0x000fc8000bf26070 */
        /* <DEDUP_REMOVED lines=86> */
[----:B--2---:R-:W-:Y:S01]  /*13b0*/  @!P2 IMAD R0, R3, R16, RZ ;  /* 0x000000100300a224 */ /* 0x004fe200078e02ff */
[----:B------:R-:W-:-:S03]  /*13c0*/  @!P2 MOV R3, R59 ;  /* 0x0000003b0003a202 */ /* 0x000fc60000000f00 */
[C---:B------:R-:W-:Y:S02]  /*13d0*/  @!P2 IMAD R17, R15.reuse, R17, R0 ;  /* 0x000000110f11a224 */ /* 0x040fe400078e0200 */
        /* <DEDUP_REMOVED lines=16> */
[----:B------:R-:W-:Y:S01]  /*14e0*/  @!P2 IMAD.WIDE.U32 R2, R15, R16, R2 ;  /* 0x000000100f02a225 */ /* 0x000fe200078e0002 */
[----:B------:R-:W-:-:S04]  /*14f0*/  IADD3 R15, PT, PT, R60, 0x80, RZ ;  /* 0x000000803c0f7810 */ /* 0x000fc80007ffe0ff */
[----:B------:R-:W-:Y:S02]  /*1500*/  @!P2 IADD3 R0, PT, PT, R3, R17, RZ ;  /* 0x000000110300a210 */ /* 0x000fe40007ffe0ff */
[C---:B---3--:R-:W-:Y:S02]  /*1510*/  @!P2 LEA R82, P1, R2.reuse, R82, 0x2 ;  /* 0x000000520252a211 */ /* 0x048fe400078210ff */
[----:B------:R-:W-:Y:S02]  /*1520*/  SHF.R.S32.HI R3, RZ, 0x1f, R15 ;  /* 0x0000001fff037819 */ /* 0x000fe4000001140f */
[----:B------:R-:W-:Y:S02]  /*1530*/  @!P2 LEA.HI.X R83, R2, R83, R0, 0x2, P1 ;  /* 0x000000530253a211 */ /* 0x000fe400008f1400 */
[----:B------:R-:W-:-:S04]  /*1540*/  ISETP.GE.U32.AND P1, PT, R15, UR16, PT ;  /* 0x000000100f007c0c */ /* 0x000fc8000bf26070 */
[----:B------:R-:W-:-:S13]  /*1550*/  ISETP.GE.AND.EX P2, PT, R3, UR17, PT, P1 ;  /* 0x0000001103007c0c */ /* 0x000fda000bf46310 */
[----:B------:R-:W2:Y:S01]  /*1560*/  @!P2 LDC.64 R16, c[0x0][0x3e0] ;  /* 0x0000f800ff10ab82 */ /* 0x000ea20000000a00 */
[----:B------:R-:W-:Y:S01]  /*1570*/  @!P2 IMAD.MOV.U32 R2, RZ, RZ, R56 ;  /* 0x000000ffff02a224 */ /* 0x000fe200078e0038 */
[----:B------:R-:W-:-:S04]  /*1580*/  @P2 LOP3.LUT R61, R61, 0x200, RZ, 0xfc, !PT ;  /* 0x000002003d3d2812 */ /* 0x000fc800078efcff */
[----:B------:R-:W-:Y:S02]  /*1590*/  LOP3.LUT R61, R61, 0xfffffeff, RZ, 0xc0, !PT ;  /* 0xfffffeff3d3d7812 */ /* 0x000fe400078ec0ff */
[----:B------:R-:W3:Y:S01]  /*15a0*/  @!P2 LDC.64 R84, c[0x0][0x390] ;  /* 0x0000e400ff54ab82 */ /* 0x000ee20000000a00 */
[----:B--2---:R-:W-:Y:S01]  /*15b0*/  @!P2 IMAD R0, R3, R16, RZ ;  /* 0x000000100300a224 */ /* 0x004fe200078e02ff */
[----:B------:R-:W-:-:S03]  /*15c0*/  @!P2 MOV R3, R59 ;  /* 0x0000003b0003a202 */ /* 0x000fc60000000f00 */
        /* <DEDUP_REMOVED lines=139> */
[----:B------:R-:W-:Y:S01]  /*1e80*/  @P2 LOP3.LUT R61, R61, 0x1, RZ, 0xfc, !PT ;  /* 0x000000013d3d2812 */ /* 0x000fe200078efcff */
[----:B------:R3:W-:Y:S03]  /*1e90*/  STL [R1+0x2ac], R58 ;  /* 0x0002ac3a01007387 */ /* 0x0007e60000100800 */
[----:B------:R-:W-:Y:S02]  /*1ea0*/  LOP3.LUT R61, R61, 0xf7ffffff, RZ, 0xc0, !PT ;  /* 0xf7ffffff3d3d7812 */ /* 0x000fe400078ec0ff */
[----:B------:R-:W4:Y:S01]  /*1eb0*/  @!P2 LDC.64 R102, c[0x0][0x390] ;  /* 0x0000e400ff66ab82 */ /* 0x000f220000000a00 */
[----:B--2---:R-:W-:Y:S01]  /*1ec0*/  @!P2 IMAD R0, R3, R16, RZ ;  /* 0x000000100300a224 */ /* 0x004fe200078e02ff */
[----:B------:R-:W-:-:S03]  /*1ed0*/  @!P2 MOV R3, R59 ;  /* 0x0000003b0003a202 */ /* 0x000fc60000000f00 */
[C---:B------:R-:W-:Y:S02]  /*1ee0*/  @!P2 IMAD R17, R15.reuse, R17, R0 ;  /* 0x000000110f11a224 */ /* 0x040fe400078e0200 */
[----:B------:R-:W-:-:S04]  /*1ef0*/  @!P2 IMAD.WIDE.U32 R2, R15, R16, R2 ;  /* 0x000000100f02a225 */ /* 0x000fc800078e0002 */
[----:B------:R-:W-:Y:S01]  /*1f00*/  VIADD R15, R60, 0xd0 ;  /* 0x000000d03c0f7836 */ /* 0x000fe20000000000 */
[----:B------:R-:W-:Y:S02]  /*1f10*/  @!P2 IADD3 R0, PT, PT, R3, R17, RZ ;  /* 0x000000110300a210 */ /* 0x000fe40007ffe0ff */
[C---:B----4-:R-:W-:Y:S02]  /*1f20*/  @!P2 LEA R102, P1, R2.reuse, R102, 0x2 ;  /* 0x000000660266a211 */ /* 0x050fe400078210ff */
        /* <DEDUP_REMOVED lines=8> */
[----:B------:R-:W4:Y:S01]  /*1fb0*/  @!P2 LDC.64 R104, c[0x0][0x390] ;  /* 0x0000e400ff68ab82 */ /* 0x000f220000000a00 */
[----:B--2---:R-:W-:Y:S01]  /*1fc0*/  @!P2 IMAD R0, R3, R16, RZ ;  /* 0x000000100300a224 */ /* 0x004fe200078e02ff */
[----:B------:R-:W-:-:S03]  /*1fd0*/  @!P2 MOV R3, R59 ;  /* 0x0000003b0003a202 */ /* 0x000fc60000000f00 */
[C---:B------:R-:W-:Y:S02]  /*1fe0*/  @!P2 IMAD R17, R15.reuse, R17, R0 ;  /* 0x000000110f11a224 */ /* 0x040fe400078e0200 */
[----:B------:R-:W-:Y:S01]  /*1ff0*/  @!P2 IMAD.WIDE.U32 R2, R15, R16, R2 ;  /* 0x000000100f02a225 */ /* 0x000fe200078e0002 */
[----:B------:R-:W-:-:S03]  /*2000*/  IADD3 R15, PT, PT, R60, 0xd8, RZ ;  /* 0x000000d83c0f7810 */ /* 0x000fc60007ffe0ff */
[----:B------:R-:W-:Y:S01]  /*2010*/  @!P2 IMAD.IADD R0, R3, 0x1, R17 ;  /* 0x000000010300a824 */ /* 0x000fe200078e0211 */
        /* <DEDUP_REMOVED lines=10> */
[-C--:B--2---:R-:W-:Y:S02]  /*20c0*/  @!P2 IMAD R0, R3, R16.reuse, RZ ;  /* 0x000000100300a224 */ /* 0x084fe400078e02ff */
[----:B------:R-:W-:Y:S02]  /*20d0*/  @!P2 IMAD.MOV.U32 R3, RZ, RZ, R59 ;  /* 0x000000ffff03a224 */ /* 0x000fe400078e003b */
[C---:B------:R-:W-:Y:S02]  /*20e0*/  @!P2 IMAD R17, R15.reuse, R17, R0 ;  /* 0x000000110f11a224 */ /* 0x040fe400078e0200 */
[----:B------:R-:W-:Y:S01]  /*20f0*/  @!P2 IMAD.WIDE.U32 R2, R15, R16, R2 ;  /* 0x000000100f02a225 */ /* 0x000fe200078e0002 */
[----:B------:R-:W-:-:S04]  /*2100*/  IADD3 R15, PT, PT, R60, 0xe0, RZ ;  /* 0x000000e03c0f7810 */ /* 0x000fc80007ffe0ff */
[----:B------:R-:W-:Y:S02]  /*2110*/  @!P2 IADD3 R0, PT, PT, R3, R17, RZ ;  /* 0x000000110300a210 */ /* 0x000fe40007ffe0ff */
[C---:B----4-:R-:W-:Y:S02]  /*2120*/  @!P2 LEA R106, P1, R2.reuse, R106, 0x2 ;  /* 0x0000006a026aa211 */ /* 0x050fe400078210ff */
        /* <DEDUP_REMOVED lines=252> */
[----:B------:R-:W-:-:S05]  /*30f0*/  @!P2 IMAD.WIDE.U32 R2, R15, R16, R2 ;  /* 0x000000100f02a225 */ /* 0x000fca00078e0002 */
[----:B------:R-:W-:Y:S01]  /*3100*/  @!P2 IADD3 R0, PT, PT, R3, R17, RZ ;  /* 0x000000110300a210 */ /* 0x000fe20007ffe0ff */
[----:B------:R-:W-:Y:S01]  /*3110*/  VIADD R17, R60, 0x160 ;  /* 0x000001603c117836 */ /* 0x000fe20000000000 */
[----:B----4-:R-:W-:-:S04]  /*3120*/  @!P2 LEA R14, P1, R2, R18, 0x2 ;  /* 0x00000012020ea211 */ /* 0x010fc800078210ff */
[----:B------:R-:W-:Y:S02]  /*3130*/  @!P2 LEA.HI.X R15, R2, R19, R0, 0x2, P1 ;  /* 0x00000013020fa211 */ /* 0x000fe400008f1400 */
[----:B------:R-:W-:Y:S02]  /*3140*/  SHF.R.S32.HI R3, RZ, 0x1f, R17 ;  /* 0x0000001fff037819 */ /* 0x000fe40000011411 */
        /* <DEDUP_REMOVED lines=10> */
[----:B------:R-:W-:-:S04]  /*31f0*/  @!P2 IMAD.WIDE.U32 R2, R17, R18, R2 ;  /* 0x000000121102a225 */ /* 0x000fc800078e0002 */
[----:B------:R-:W-:Y:S01]  /*3200*/  @!P2 IMAD.IADD R0, R3, 0x1, R19 ;  /* 0x000000010300a824 */ /* 0x000fe200078e0213 */
[----:B----4-:R-:W-:Y:S02]  /*3210*/  @!P2 LEA R16, P1, R2, R20, 0x2 ;  /* 0x000000140210a211 */ /* 0x010fe400078210ff */
[----:B------:R-:W-:Y:S02]  /*3220*/  IADD3 R19, PT, PT, R60, 0x168, RZ ;  /* 0x000001683c137810 */ /* 0x000fe40007ffe0ff */
        /* <DEDUP_REMOVED lines=12> */
[----:B------:R-:W-:-:S05]  /*32f0*/  @!P2 IMAD.WIDE.U32 R2, R19, R20, R2 ;  /* 0x000000141302a225 */ /* 0x000fca00078e0002 */
[----:B------:R-:W-:Y:S02]  /*3300*/  @!P2 IADD3 R0, PT, PT, R3, R21, RZ ;  /* 0x000000150300a210 */ /* 0x000fe40007ffe0ff */
[----:B----4-:R-:W-:-:S04]  /*3310*/  @!P2 LEA R18, P1, R2, R22, 0x2 ;  /* 0x000000160212a211 */ /* 0x010fc800078210ff */
[----:B------:R-:W-:Y:S02]  /*3320*/  @!P2 LEA.HI.X R19, R2, R23, R0, 0x2, P1 ;  /* 0x000000170213a211 */ /* 0x000fe400008f1400 */
[----:B------:R-:W-:-:S04]  /*3330*/  IADD3 R23, PT, PT, R60, 0x170, RZ ;  /* 0x000001703c177810 */ /* 0x000fc80007ffe0ff */
[----:B------:R-:W-:Y:S02]  /*3340*/  SHF.R.S32.HI R3, RZ, 0x1f, R23 ;  /* 0x0000001fff037819 */ /* 0x000fe40000011417 */
        /* <DEDUP_REMOVED lines=146> */
[----:B------:R-:W-:Y:S01]  /*3c70*/  @!P2 MOV R53, R59 ;  /* 0x0000003b0035a202 */ /* 0x000fe20000000f00 */
[----:B------:R-:W-:Y:S01]  /*3c80*/  @!P2 IMAD.MOV.U32 R52, RZ, RZ, R56 ;  /* 0x000000ffff34a224 */ /* 0x000fe200078e0038 */
[----:B------:R-:W-:-:S04]  /*3c90*/  @P2 LOP3.LUT R32, R32, 0x4, RZ, 0xfc, !PT ;  /* 0x0000000420202812 */ /* 0x000fc800078efcff */
[----:B------:R-:W-:Y:S01]  /*3ca0*/  LOP3.LUT R32, R32, 0xfffffffd, RZ, 0xc0, !PT ;  /* 0xfffffffd20207812 */ /* 0x000fe200078ec0ff */
[----:B------:R-:W0:Y:S01]  /*3cb0*/  @!P2 LDC.64 R2, c[0x0][0x390] ;  /* 0x0000e400ff02ab82 */ /* 0x000e220000000a00 */
[-C--:B--2---:R-:W-:Y:S02]  /*3cc0*/  @!P2 IMAD R33, R33, R50.reuse, RZ ;  /* 0x000000322121a224 */ /* 0x084fe400078e02ff */
        /* <DEDUP_REMOVED lines=18> */
[----:B------:R-:W-:Y:S02]  /*3df0*/  IADD3 R0, PT, PT, R60, 0x1c8, RZ ;  /* 0x000001c83c007810 */ /* 0x000fe40007ffe0ff */
[----:B-1----:R-:W-:Y:S01]  /*3e00*/  @!P2 LEA R66, P1, R52, R2, 0x2 ;  /* 0x000000023442a211 */ /* 0x002fe200078210ff */
[----:B------:R-:W-:Y:S01]  /*3e10*/  @!P2 IMAD.IADD R51, R53, 0x1, R51 ;  /* 0x000000013533a824 */ /* 0x000fe200078e0233 */
[----:B------:R-:W-:-:S04]  /*3e20*/  SHF.R.S32.HI R33, RZ, 0x1f, R0 ;  /* 0x0000001fff217819 */ /* 0x000fc80000011400 */
[----:B------:R-:W-:Y:S02]  /*3e30*/  @!P2 LEA.HI.X R67, R52, R3, R51, 0x2, P1 ;  /* 0x000000033443a211 */ /* 0x000fe400008f1433 */
[----:B------:R-:W-:-:S04]  /*3e40*/  ISETP.GE.U32.AND P1, PT, R0, UR16, PT ;  /* 0x0000001000007c0c */ /* 0x000fc8000bf26070 */
[----:B------:R-:W-:-:S13]  /*3e50*/  ISETP.GE.AND.EX P2, PT, R33, UR17, PT, P1 ;  /* 0x0000001121007c0c */ /* 0x000fda000bf46310 */
[----:B------:R-:W0:Y:S01]  /*3e60*/  @!P2 LDC.64 R50, c[0x0][0x3e0] ;  /* 0x0000f800ff32ab82 */ /* 0x000e220000000a00 */
[----:B------:R-:W-:Y:S01]  /*3e70*/  @!P2 MOV R52, R56 ;  /* 0x000000380034a202 */ /* 0x000fe20000000f00 */
[----:B------:R-:W-:Y:S01]  /*3e80*/  @!P2 IMAD.MOV.U32 R53, RZ, RZ, R59 ;  /* 0x000000ffff35a224 */ /* 0x000fe200078e003b */
[----:B------:R-:W-:-:S05]  /*3e90*/  @P2 LOP3.LUT R32, R32, 0x1, RZ, 0xfc, !PT ;  /* 0x0000000120202812 */ /* 0x000fca00078efcff */
[----:B------:R-:W1:Y:S01]  /*3ea0*/  @!P2 LDC.64 R2, c[0x0][0x390] ;  /* 0x0000e400ff02ab82 */ /* 0x000e620000000a00 */
[-C--:B0-----:R-:W-:Y:S02]  /*3eb0*/  @!P2 IMAD R33, R33, R50.reuse, RZ ;  /* 0x000000322121a224 */ /* 0x081fe400078e02ff */
[----:B------:R-:W-:-:S04]  /*3ec0*/  @!P2 IMAD.WIDE.U32 R52, R0, R50, R52 ;  /* 0x000000320034a225 */ /* 0x000fc800078e0034 */
[----:B------:R-:W-:Y:S01]  /*3ed0*/  @!P2 IMAD R51, R0, R51, R33 ;  /* 0x000000330033a224 */ /* 0x000fe200078e0221 */
[----:B-1----:R-:W-:-:S04]  /*3ee0*/  @!P2 LEA R4, P1, R52, R2, 0x2 ;  /* 0x000000023404a211 */ /* 0x002fc800078210ff */
[----:B------:R-:W-:-:S04]  /*3ef0*/  @!P2 IADD3 R0, PT, PT, R53, R51, RZ ;  /* 0x000000333500a210 */ /* 0x000fc80007ffe0ff */
[----:B------:R-:W-:Y:S02]  /*3f00*/  @!P2 LEA.HI.X R5, R52, R3, R0, 0x2, P1 ;  /* 0x000000033405a211 */ /* 0x000fe400008f1400 */
[----:B------:R-:W-:Y:S02]  /*3f10*/  IADD3 R0, PT, PT, R60, 0x1d0, RZ ;  /* 0x000001d03c007810 */ /* 0x000fe40007ffe0ff */
[----:B------:R-:W-:Y:S02]  /*3f20*/  MOV R57, R5 ;  /* 0x0000000500397202 */ /* 0x000fe40000000f00 */
[----:B------:R-:W-:Y:S02]  /*3f30*/  SHF.R.S32.HI R33, RZ, 0x1f, R0 ;  /* 0x0000001fff217819 */ /* 0x000fe40000011400 */
[----:B------:R-:W-:-:S04]  /*3f40*/  ISETP.GE.U32.AND P1, PT, R0, UR16, PT ;  /* 0x0000001000007c0c */ /* 0x000fc8000bf26070 */
[----:B------:R-:W-:-:S13]  /*3f50*/  ISETP.GE.AND.EX P1, PT, R33, UR17, PT, P1 ;  /* 0x0000001121007c0c */ /* 0x000fda000bf26310 */
[----:B------:R-:W0:Y:S01]  /*3f60*/  @!P1 LDC.64 R50, c[0x0][0x3e0] ;  /* 0x0000f800ff329b82 */ /* 0x000e220000000a00 */
[----:B------:R-:W-:Y:S01]  /*3f70*/  @!P1 MOV R53, R59 ;  /* 0x0000003b00359202 */ /* 0x000fe20000000f00 */
[----:B------:R-:W-:Y:S01]  /*3f80*/  @!P1 IMAD.MOV.U32 R52, RZ, RZ, R56 ;  /* 0x000000ffff349224 */ /* 0x000fe200078e0038 */
[----:B------:R-:W-:Y:S01]  /*3f90*/  STL [R1+0x2a8], R59 ;  /* 0x0002a83b01007387 */ /* 0x000fe20000100800 */
[----:B---3--:R-:W-:Y:S02]  /*3fa0*/  MOV R58, R6 ;  /* 0x00000006003a7202 */ /* 0x008fe40000000f00 */
[----:B------:R-:W-:Y:S02]  /*3fb0*/  @P1 LOP3.LUT R61, R61, 0x8000000, RZ, 0xfc, !PT ;  /* 0x080000003d3d1812 */ /* 0x000fe400078efcff */
[----:B------:R-:W1:Y:S01]  /*3fc0*/  @!P1 LDC.64 R2, c[0x0][0x390] ;  /* 0x0000e400ff029b82 */ /* 0x000e620000000a00 */
[-C--:B0-----:R-:W-:Y:S02]  /*3fd0*/  @!P1 IMAD R33, R33, R50.reuse, RZ ;  /* 0x0000003221219224 */ /* 0x081fe400078e02ff */
[----:B------:R-:W-:-:S04]  /*3fe0*/  @!P1 IMAD.WIDE.U32 R52, R0, R50, R52 ;  /* 0x0000003200349225 */ /* 0x000fc800078e0034 */
[----:B------:R-:W-:Y:S01]  /*3ff0*/  @!P1 IMAD R33, R0, R51, R33 ;  /* 0x0000003300219224 */ /* 0x000fe200078e0221 */
[----:B-1----:R-:W-:-:S04]  /*4000*/  @!P1 LEA R50, P2, R52, R2, 0x2 ;  /* 0x0000000234329211 */ /* 0x002fc800078410ff */
[----:B------:R-:W-:-:S04]  /*4010*/  @!P1 IADD3 R0, PT, PT, R53, R33, RZ ;  /* 0x0000002135009210 */ /* 0x000fc80007ffe0ff */
[----:B------:R-:W-:Y:S01]  /*4020*/  @!P1 LEA.HI.X R51, R52, R3, R0, 0x2, P2 ;  /* 0x0000000334339211 */ /* 0x000fe200010f1400 */
[----:B------:R-:W-:-:S04]  /*4030*/  VIADD R0, R60, 0x1d8 ;  /* 0x000001d83c007836 */ /* 0x000fc80000000000 */
[----:B------:R0:W-:Y:S01]  /*4040*/  @!P1 STL.64 [R1+0x228], R50 ;  /* 0x0002283201009387 */ /* 0x0001e20000100a00 */
[----:B------:R-:W-:Y:S02]  /*4050*/  SHF.R.S32.HI R33, RZ, 0x1f, R0 ;  /* 0x0000001fff217819 */ /* 0x000fe40000011400 */
[----:B------:R-:W-:Y:S02]  /*4060*/  ISETP.GE.U32.AND P2, PT, R0, UR16, PT ;  /* 0x0000001000007c0c */ /* 0x000fe4000bf46070 */
[----:B------:R-:W-:Y:S02]  /*4070*/  LOP3.LUT P1, RZ, R61, 0x200000, RZ, 0xc0, !PT ;  /* 0x002000003dff7812 */ /* 0x000fe4000782c0ff */
[----:B------:R-:W-:Y:S02]  /*4080*/  ISETP.GE.AND.EX P2, PT, R33, UR17, PT, P2 ;  /* 0x0000001121007c0c */ /* 0x000fe4000bf46320 */
[----:B------:R-:W-:-:S11]  /*4090*/  LOP3.LUT R61, R61, 0xefffffff, RZ, 0xc0, !PT ;  /* 0xefffffff3d3d7812 */ /* 0x000fd600078ec0ff */
[----:B0-----:R-:W0:Y:S01]  /*40a0*/  @!P2 LDC.64 R50, c[0x0][0x3e0] ;  /* 0x0000f800ff32ab82 */ /* 0x001e220000000a00 */
[----:B------:R-:W-:Y:S02]  /*40b0*/  @!P2 MOV R52, R56 ;  /* 0x000000380034a202 */ /* 0x000fe40000000f00 */
[----:B------:R-:W-:Y:S02]  /*40c0*/  @!P2 MOV R53, R59 ;  /* 0x0000003b0035a202 */ /* 0x000fe40000000f00 */
[----:B------:R-:W-:-:S03]  /*40d0*/  @P2 LOP3.LUT R61, R61, 0x10000000, RZ, 0xfc, !PT ;  /* 0x100000003d3d2812 */ /* 0x000fc600078efcff */
[----:B------:R-:W1:Y:S01]  /*40e0*/  @!P2 LDC.64 R2, c[0x0][0x390] ;  /* 0x0000e400ff02ab82 */ /* 0x000e620000000a00 */
[-C--:B0-----:R-:W-:Y:S02]  /*40f0*/  @!P2 IMAD R33, R33, R50.reuse, RZ ;  /* 0x000000322121a224 */ /* 0x081fe400078e02ff */
[----:B------:R-:W-:-:S04]  /*4100*/  @!P2 IMAD.WIDE.U32 R52, R0, R50, R52 ;  /* 0x000000320034a225 */ /* 0x000fc800078e0034 */
[----:B------:R-:W-:Y:S01]  /*4110*/  @!P2 IMAD R33, R0, R51, R33 ;  /* 0x000000330021a224 */ /* 0x000fe200078e0221 */
[----:B-1----:R-:W-:-:S03]  /*4120*/  @!P2 LEA R50, P3, R52, R2, 0x2 ;  /* 0x000000023432a211 */ /* 0x002fc600078610ff */
[----:B------:R-:W-:-:S05]  /*4130*/  @!P2 IMAD.IADD R0, R53, 0x1, R33 ;  /* 0x000000013500a824 */ /* 0x000fca00078e0221 */
[----:B------:R-:W-:Y:S02]  /*4140*/  @!P2 LEA.HI.X R51, R52, R3, R0, 0x2, P3 ;  /* 0x000000033433a211 */ /* 0x000fe400018f1400 */
[----:B------:R-:W-:-:S03]  /*4150*/  IADD3 R0, PT, PT, R60, 0x1e0, RZ ;  /* 0x000001e03c007810 */ /* 0x000fc60007ffe0ff */
[----:B------:R0:W-:Y:S01]  /*4160*/  @!P2 STL.64 [R1+0x220], R50 ;  /* 0x000220320100a387 */ /* 0x0001e20000100a00 */
[----:B------:R-:W-:Y:S02]  /*4170*/  SHF.R.S32.HI R33, RZ, 0x1f, R0 ;  /* 0x0000001fff217819 */ /* 0x000fe40000011400 */
[----:B------:R-:W-:Y:S02]  /*4180*/  ISETP.GE.U32.AND P3, PT, R0, UR16, PT ;  /* 0x0000001000007c0c */ /* 0x000fe4000bf66070 */
[----:B------:R-:W-:Y:S02]  /*4190*/  LOP3.LUT P2, RZ, R61, 0x400000, RZ, 0xc0, !PT ;  /* 0x004000003dff7812 */ /* 0x000fe4000784c0ff */
[----:B------:R-:W-:Y:S02]  /*41a0*/  ISETP.GE.AND.EX P3, PT, R33, UR17, PT, P3 ;  /* 0x0000001121007c0c */ /* 0x000fe4000bf66330 */
[----:B------:R-:W-:-:S11]  /*41b0*/  LOP3.LUT R61, R61, 0xdfffffff, RZ, 0xc0, !PT ;  /* 0xdfffffff3d3d7812 */ /* 0x000fd600078ec0ff */
[----:B0-----:R-:W0:Y:S01]  /*41c0*/  @!P3 LDC.64 R50, c[0x0][0x3e0] ;  /* 0x0000f800ff32bb82 */ /* 0x001e220000000a00 */
        /* <DEDUP_REMOVED lines=20> */
[----:B------:R-:W-:-:S04]  /*4310*/  @P4 LOP3.LUT R61, R61, 0x40000000, RZ, 0xfc, !PT ;  /* 0x400000003d3d4812 */ /* 0x000fc800078efcff */
[----:B------:R-:W-:Y:S01]  /*4320*/  LOP3.LUT R61, R61, 0x7fffffff, RZ, 0xc0, !PT ;  /* 0x7fffffff3d3d7812 */ /* 0x000fe200078ec0ff */
[----:B------:R-:W1:Y:S01]  /*4330*/  @!P4 LDC.64 R2, c[0x0][0x390] ;  /* 0x0000e400ff02cb82 */ /* 0x000e620000000a00 */
[-C--:B0-----:R-:W-:Y:S02]  /*4340*/  @!P4 IMAD R33, R33, R50.reuse, RZ ;  /* 0x000000322121c224 */ /* 0x081fe400078e02ff */
[----:B------:R-:W-:-:S04]  /*4350*/  @!P4 IMAD.WIDE.U32 R52, R0, R50, R52 ;  /* 0x000000320034c225 */ /* 0x000fc800078e0034 */
[----:B------:R-:W-:Y:S01]  /*4360*/  @!P4 IMAD R33, R0, R51, R33 ;  /* 0x000000330021c224 */ /* 0x000fe200078e0221 */
[----:B-1----:R-:W-:-:S04]  /*4370*/  @!P4 LEA R50, P5, R52, R2, 0x2 ;  /* 0x000000023432c211 */ /* 0x002fc800078a10ff */
[----:B------:R-:W-:Y:S02]  /*4380*/  @!P4 IADD3 R0, PT, PT, R53, R33, RZ ;  /* 0x000000213500c210 */ /* 0x000fe40007ffe0ff */
[----:B------:R-:W-:Y:S02]  /*4390*/  MOV R53, R124 ;  /* 0x0000007c00357202 */ /* 0x000fe40000000f00 */
[----:B------:R-:W-:Y:S01]  /*43a0*/  @!P4 LEA.HI.X R51, R52, R3, R0, 0x2, P5 ;  /* 0x000000033433c211 */ /* 0x000fe200028f1400 */
[----:B------:R-:W-:Y:S01]  /*43b0*/  IMAD.MOV.U32 R52, RZ, RZ, R125 ;  /* 0x000000ffff347224 */ /* 0x000fe200078e007d */
[----:B------:R-:W-:-:S03]  /*43c0*/  IADD3 R0, PT, PT, R60, 0x1f0, RZ ;  /* 0x000001f03c007810 */ /* 0x000fc60007ffe0ff */
[----:B------:R0:W-:Y:S01]  /*43d0*/  @!P4 STL.64 [R1+0x210], R50 ;  /* 0x000210320100c387 */ /* 0x0001e20000100a00 */
[----:B------:R-:W-:Y:S02]  /*43e0*/  SHF.R.S32.HI R33, RZ, 0x1f, R0 ;  /* 0x0000001fff217819 */ /* 0x000fe40000011400 */
[----:B------:R-:W-:-:S04]  /*43f0*/  ISETP.GE.U32.AND P5, PT, R0, UR16, PT ;  /* 0x0000001000007c0c */ /* 0x000fc8000bfa6070 */
[----:B------:R-:W-:-:S13]  /*4400*/  ISETP.GE.AND.EX P5, PT, R33, UR17, PT, P5 ;  /* 0x0000001121007c0c */ /* 0x000fda000bfa6350 */
[----:B------:R-:W1:Y:S01]  /*4410*/  @!P5 LDC.64 R2, c[0x0][0x3e0] ;  /* 0x0000f800ff02db82 */ /* 0x000e620000000a00 */
[----:B0-----:R-:W-:Y:S01]  /*4420*/  @!P5 MOV R51, R59 ;  /* 0x0000003b0033d202 */ /* 0x001fe20000000f00 */
[----:B------:R-:W-:Y:S01]  /*4430*/  @!P5 IMAD.MOV.U32 R50, RZ, RZ, R56 ;  /* 0x000000ffff32d224 */ /* 0x000fe200078e0038 */
[----:B------:R-:W-:-:S05]  /*4440*/  @P5 LOP3.LUT R61, R61, 0x80000000, RZ, 0xfc, !PT ;  /* 0x800000003d3d5812 */ /* 0x000fca00078efcff */
[----:B------:R-:W0:Y:S01]  /*4450*/  @!P5 LDC.64 R124, c[0x0][0x390] ;  /* 0x0000e400ff7cdb82 */ /* 0x000e220000000a00 */
[-C--:B-1----:R-:W-:Y:S02]  /*4460*/  @!P5 IMAD R33, R33, R2.reuse, RZ ;  /* 0x000000022121d224 */ /* 0x082fe400078e02ff */
[----:B------:R-:W-:-:S04]  /*4470*/  @!P5 IMAD.WIDE.U32 R50, R0, R2, R50 ;  /* 0x000000020032d225 */ /* 0x000fc800078e0032 */
[----:B------:R-:W-:Y:S01]  /*4480*/  @!P5 IMAD R3, R0, R3, R33 ;  /* 0x000000030003d224 */ /* 0x000fe200078e0221 */
[----:B------:R-:W-:Y:S02]  /*4490*/  IADD3 R33, PT, PT, R60, 0x1f8, RZ ;  /* 0x000001f83c217810 */ /* 0x000fe40007ffe0ff */
[C---:B0-----:R-:W-:Y:S02]  /*44a0*/  @!P5 LEA R124, P6, R50.reuse, R124, 0x2 ;  /* 0x0000007c327cd211 */ /* 0x041fe400078c10ff */
[----:B------:R-:W-:Y:S01]  /*44b0*/  @!P5 IADD3 R0, PT, PT, R51, R3, RZ ;  /* 0x000000033300d210 */ /* 0x000fe20007ffe0ff */
[----:B------:R-:W-:Y:S01]  /*44c0*/  IMAD.MOV.U32 R51, RZ, RZ, R52 ;  /* 0x000000ffff337224 */ /* 0x000fe200078e0034 */
[----:B------:R-:W-:Y:S02]  /*44d0*/  MOV R60, R53 ;  /* 0x00000035003c7202 */ /* 0x000fe40000000f00 */
[----:B------:R-:W-:Y:S02]  /*44e0*/  @!P5 LEA.HI.X R125, R50, R125, R0, 0x2, P6 ;  /* 0x0000007d327dd211 */ /* 0x000fe400030f1400 */
[----:B------:R-:W-:-:S02]  /*44f0*/  SHF.R.S32.HI R0, RZ, 0x1f, R33 ;  /* 0x0000001fff007819 */ /* 0x000fc40000011421 */
[----:B------:R-:W-:Y:S02]  /*4500*/  ISETP.GE.U32.AND P6, PT, R33, UR16, PT ;  /* 0x0000001021007c0c */ /* 0x000fe4000bfc6070 */
[----:B------:R-:W-:Y:S02]  /*4510*/  LOP3.LUT P5, RZ, R61, 0x1000000, RZ, 0xc0, !PT ;  /* 0x010000003dff7812 */ /* 0x000fe400078ac0ff */
[----:B------:R-:W-:-:S13]  /*4520*/  ISETP.GE.AND.EX P6, PT, R0, UR17, PT, P6 ;  /* 0x0000001100007c0c */ /* 0x000fda000bfc6360 */
[----:B------:R-:W0:Y:S01]  /*4530*/  @!P6 LDC.64 R2, c[0x0][0x3e0] ;  /* 0x0000f800ff02eb82 */ /* 0x000e220000000a00 */
[----:B------:R-:W-:Y:S01]  /*4540*/  @!P6 MOV R50, R56 ;  /* 0x000000380032e202 */ /* 0x000fe20000000f00 */
[----:B------:R-:W-:Y:S02]  /*4550*/  IMAD.MOV.U32 R56, RZ, RZ, R4 ;  /* 0x000000ffff387224 */ /* 0x000fe400078e0004 */
[----:B------:R-:W2:Y:S04]  /*4560*/  LDL.LU.64 R4, [R1+0x2f0] ;  /* 0x0002f00001047983 */ /* 0x000ea80000300a00 */
[----:B------:R-:W1:Y:S01]  /*4570*/  @!P6 LDC.64 R52, c[0x0][0x390] ;  /* 0x0000e400ff34eb82 */ /* 0x000e620000000a00 */
[----:B0-----:R-:W-:-:S04]  /*4580*/  @!P6 IMAD R0, R0, R2, RZ ;  /* 0x000000020000e224 */ /* 0x001fc800078e02ff */
[C---:B------:R-:W-:Y:S02]  /*4590*/  @!P6 IMAD R0, R33.reuse, R3, R0 ;  /* 0x000000032100e224 */ /* 0x040fe400078e0200 */
[----:B------:R-:W-:Y:S01]  /*45a0*/  IMAD.MOV.U32 R3, RZ, RZ, R51 ;  /* 0x000000ffff037224 */ /* 0x000fe200078e0033 */
[----:B------:R-:W-:Y:S01]  /*45b0*/  @!P6 MOV R51, R59 ;  /* 0x0000003b0033e202 */ /* 0x000fe20000000f00 */
[----:B------:R-:W-:Y:S02]  /*45c0*/  IMAD.MOV.U32 R59, RZ, RZ, R7 ;  /* 0x000000ffff3b7224 */ /* 0x000fe400078e0007 */
[----:B------:R-:W3:Y:S01]  /*45d0*/  LDL.LU.64 R6, [R1+0x2e8] ;  /* 0x0002e80001067983 */ /* 0x000ee20000300a00 */
[----:B------:R-:W-:Y:S01]  /*45e0*/  @!P6 IMAD.WIDE.U32 R50, R33, R2, R50 ;  /* 0x000000022132e225 */ /* 0x000fe200078e0032 */
[----:B------:R-:W-:Y:S02]  /*45f0*/  MOV R33, R3 ;  /* 0x0000000300217202 */ /* 0x000fe40000000f00 */
[----:B------:R-:W-:-:S02]  /*4600*/  CS2R R2, SRZ ;  /* 0x0000000000027805 */ /* 0x000fc4000001ff00 */
[----:B------:R-:W-:Y:S02]  /*4610*/  @!P6 IADD3 R0, PT, PT, R51, R0, RZ ;  /* 0x000000003300e210 */ /* 0x000fe40007ffe0ff */
[----:B-1----:R-:W-:-:S04]  /*4620*/  @!P6 LEA R52, P4, R50, R52, 0x2 ;  /* 0x000000343234e211 */ /* 0x002fc800078810ff */
[----:B------:R-:W-:Y:S02]  /*4630*/  @!P6 LEA.HI.X R53, R50, R53, R0, 0x2, P4 ;  /* 0x000000353235e211 */ /* 0x000fe400020f1400 */
[----:B------:R-:W-:Y:S01]  /*4640*/  LOP3.LUT P4, RZ, R61, 0x100000, RZ, 0xc0, !PT ;  /* 0x001000003dff7812 */ /* 0x000fe2000788c0ff */
[----:B--2---:R0:W2:Y:S02]  /*4650*/  @!P5 LDG.E.64 R2, desc[UR14][R4.64] ;  /* 0x0000000e0402d981 */ /* 0x0040a4000c1e1b00 */
[----:B0-----:R-:W-:-:S06]  /*4660*/  CS2R R4, SRZ ;  /* 0x0000000000047805 */ /* 0x001fcc000001ff00 */
[----:B---3--:R0:W3:Y:S02]  /*4670*/  @!P3 LDG.E.64 R4, desc[UR14][R6.64] ;  /* 0x0000000e0604b981 */ /* 0x0080e4000c1e1b00 */
[----:B0-----:R-:W-:-:S06]  /*4680*/  CS2R R6, SRZ ;  /* 0x0000000000067805 */ /* 0x001fcc000001ff00 */
[----:B------:R0:W4:Y:S02]  /*4690*/  @!P2 LDG.E.64 R6, desc[UR14][R8.64] ;  /* 0x0000000e0806a981 */ /* 0x000124000c1e1b00 */
[----:B0-----:R-:W-:-:S06]  /*46a0*/  CS2R R8, SRZ ;  /* 0x0000000000087805 */ /* 0x001fcc000001ff00 */
[----:B------:R0:W4:Y:S02]  /*46b0*/  @!P1 LDG.E.64 R8, desc[UR14][R10.64] ;  /* 0x0000000e0a089981 */ /* 0x000124000c1e1b00 */
[----:B0-----:R-:W-:-:S06]  /*46c0*/  CS2R R10, SRZ ;  /* 0x00000000000a7805 */ /* 0x001fcc000001ff00 */
[----:B------:R0:W4:Y:S01]  /*46d0*/  @!P4 LDG.E.64 R10, desc[UR14][R12.64] ;  /* 0x0000000e0c0ac981 */ /* 0x000122000c1e1b00 */
[----:B------:R-:W-:Y:S01]  /*46e0*/  CS2R R50, SRZ ;  /* 0x0000000000327805 */ /* 0x000fe2000001ff00 */
[----:B------:R-:W-:Y:S02]  /*46f0*/  IMAD.MOV.U32 R0, RZ, RZ, RZ ;  /* 0x000000ffff007224 */ /* 0x000fe400078e00ff */
[----:B0-----:R-:W-:Y:S01]  /*4700*/  @!P0 IMAD.MOV.U32 R12, RZ, RZ, R60 ;  /* 0x000000ffff0c8224 */ /* 0x001fe200078e003c */
[----:B------:R-:W-:Y:S02]  /*4710*/  @!P0 MOV R13, R33 ;  /* 0x00000021000d8202 */ /* 0x000fe40000000f00 */
[----:B--2---:R-:W-:Y:S02]  /*4720*/  @!P5 MOV R0, R3 ;  /* 0x000000030000d202 */ /* 0x004fe40000000f00 */
[----:B------:R-:W-:-:S03]  /*4730*/  @!P5 MOV R51, R2 ;  /* 0x000000020033d202 */ /* 0x000fc60000000f00 */
[----:B------:R-:W-:Y:S01]  /*4740*/  STL [R1+0x234], R0 ;  /* 0x0002340001007387 */ /* 0x000fe20000100800 */
[----:B---3--:R-:W-:-:S05]  /*4750*/  @!P3 MOV R50, R4 ;  /* 0x000000040032b202 */ /* 0x008fca0000000f00 */
[----:B------:R0:W-:Y:S02]  /*4760*/  STL [R1+0x244], R50 ;  /* 0x0002443201007387 */ /* 0x0001e40000100800 */
[----:B0-----:R-:W-:Y:S01]  /*4770*/  IMAD.MOV.U32 R50, RZ, RZ, RZ ;  /* 0x000000ffff327224 */ /* 0x001fe200078e00ff */
[----:B----4-:R-:W-:-:S05]  /*4780*/  @!P2 MOV R50, R6 ;  /* 0x000000060032a202 */ /* 0x010fca0000000f00 */
[----:B------:R0:W-:Y:S02]  /*4790*/  STL [R1+0x24c], R50 ;  /* 0x00024c3201007387 */ /* 0x0001e40000100800 */
[----:B0-----:R-:W-:Y:S02]  /*47a0*/  HFMA2 R50, -RZ, RZ, 0, 0 ;  /* 0x00000000ff327431 */ /* 0x001fe400000001ff */
[----:B------:R-:W-:-:S05]  /*47b0*/  @!P1 IMAD.MOV.U32 R50, RZ, RZ, R8 ;  /* 0x000000ffff329224 */ /* 0x000fca00078e0008 */
[----:B------:R0:W-:Y:S01]  /*47c0*/  STL [R1+0x258], R50 ;  /* 0x0002583201007387 */ /* 0x0001e20000100800 */
[----:B------:R-:W-:Y:S01]  /*47d0*/  IMAD.MOV.U32 R0, RZ, RZ, RZ ;  /* 0x000000ffff007224 */ /* 0x000fe200078e00ff */
[----:B------:R-:W-:Y:S02]  /*47e0*/  @!P3 MOV R0, R5 ;  /* 0x000000050000b202 */ /* 0x000fe40000000f00 */
[----:B------:R-:W-:Y:S01]  /*47f0*/  STL [R1+0x240], R51 ;  /* 0x0002403301007387 */ /* 0x000fe20000100800 */
[----:B0-----:R-:W-:Y:S01]  /*4800*/  HFMA2 R50, -RZ, RZ, 0, 0 ;  /* 0x00000000ff327431 */ /* 0x001fe200000001ff */
[----:B------:R-:W-:Y:S02]  /*4810*/  @!P4 MOV R50, R10 ;  /* 0x0000000a0032c202 */ /* 0x000fe40000000f00 */
[----:B------:R-:W-:-:S03]  /*4820*/  LOP3.LUT P3, RZ, R61, 0x80000, RZ, 0xc0, !PT ;  /* 0x000800003dff7812 */ /* 0x000fc6000786c0ff */
[----:B------:R0:W-:Y:S02]  /*4830*/  STL [R1+0x264], R50 ;  /* 0x0002643201007387 */ /* 0x0001e40000100800 */
[----:B0-----:R-:W-:-:S06]  /*4840*/  CS2R R50, SRZ ;  /* 0x0000000000327805 */ /* 0x001fcc000001ff00 */
[----:B------:R0:W2:Y:S02]  /*4850*/  @!P0 LDG.E.64 R50, desc[UR14][R12.64] ;  /* 0x0000000e0c328981 */ /* 0x0000a4000c1e1b00 */
[----:B0-----:R-:W-:-:S06]  /*4860*/  CS2R R12, SRZ ;  /* 0x00000000000c7805 */ /* 0x001fcc000001ff00 */
[----:B------:R0:W3:Y:S02]  /*4870*/  @!P3 LDG.E.64 R12, desc[UR14][R64.64] ;  /* 0x0000000e400cb981 */ /* 0x0000e4000c1e1b00 */
[----:B0-----:R-:W-:Y:S01]  /*4880*/  MOV R64, R66 ;  /* 0x0000004200407202 */ /* 0x001fe20000000f00 */
[----:B------:R-:W-:Y:S02]  /*4890*/  IMAD.MOV.U32 R65, RZ, RZ, R67 ;  /* 0x000000ffff417224 */ /* 0x000fe400078e0043 */
[----:B------:R-:W4:Y:S04]  /*48a0*/  LDL.LU.64 R66, [R1+0x2e0] ;  /* 0x0002e00001427983 */ /* 0x000f280000300a00 */
[----:B------:R0:W-:Y:S02]  /*48b0*/  STL [R1+0x238], R0 ;  /* 0x0002380001007387 */ /* 0x0001e40000100800 */
[----:B0-----:R-:W-:-:S02]  /*48c0*/  HFMA2 R0, -RZ, RZ, 0, 0 ;  /* 0x00000000ff007431 */ /* 0x001fc400000001ff */
[----:B------:R-:W-:Y:S01]  /*48d0*/  @!P2 IMAD.MOV.U32 R0, RZ, RZ, R7 ;  /* 0x000000ffff00a224 */ /* 0x000fe200078e0007 */
[----:B------:R-:W-:Y:S01]  /*48e0*/  LOP3.LUT P2, RZ, R61, 0x40000, RZ, 0xc0, !PT ;  /* 0x000400003dff7812 */ /* 0x000fe2000784c0ff */
[----:B------:R0:W-:Y:S04]  /*48f0*/  STL.64 [R1+0x18], R2 ;  /* 0x0000180201007387 */ /* 0x0001e80000100a00 */
[----:B------:R1:W-:Y:S01]  /*4900*/  STL [R1+0x23c], R0 ;  /* 0x00023c0001007387 */ /* 0x0003e20000100800 */
[----:B0-----:R-:W-:Y:S02]  /*4910*/  CS2R R2, SRZ ;  /* 0x0000000000027805 */ /* 0x001fe4000001ff00 */
[----:B-1----:R-:W-:Y:S02]  /*4920*/  MOV R0, RZ ;  /* 0x000000ff00007202 */ /* 0x002fe40000000f00 */
[----:B------:R-:W-:-:S02]  /*4930*/  @!P1 MOV R0, R9 ;  /* 0x0000000900009202 */ /* 0x000fc40000000f00 */
[----:B------:R-:W-:Y:S01]  /*4940*/  LOP3.LUT P1, RZ, R61, 0x20000, RZ, 0xc0, !PT ;  /* 0x000200003dff7812 */ /* 0x000fe2000782c0ff */
[----:B------:R0:W-:Y:S02]  /*4950*/  STL.64 [R1+0x20], R4 ;  /* 0x0000200401007387 */ /* 0x0001e40000100a00 */
[----:B0-----:R-:W-:-:S10]  /*4960*/  CS2R R4, SRZ ;  /* 0x0000000000047805 */ /* 0x001fd4000001ff00 */
[----:B------:R-:W2:Y:S04]  /*4970*/  @!P1 LDG.E.64 R4, desc[UR14][R68.64] ;  /* 0x0000000e44049981 */ /* 0x000ea8000c1e1b00 */
[----:B----4-:R-:W4:Y:S04]  /*4980*/  @!P2 LDG.E.64 R2, desc[UR14][R66.64] ;  /* 0x0000000e4202a981 */ /* 0x010f28000c1e1b00 */
[----:B------:R0:W-:Y:S01]  /*4990*/  STL [R1+0x230], R0 ;  /* 0x0002300001007387 */ /* 0x0001e20000100800 */
[----:B------:R-:W-:Y:S02]  /*49a0*/  HFMA2 R33, -RZ, RZ, 0, 0 ;  /* 0x00000000ff217431 */ /* 0x000fe400000001ff */
[----:B---3--:R-:W-:-:S02]  /*49b0*/  @!P3 IMAD.MOV.U32 R33, RZ, RZ, R12 ;  /* 0x000000ffff21b224 */ /* 0x008fc400078e000c */
[----:B0-----:R-:W-:Y:S01]  /*49c0*/  IMAD.MOV.U32 R0, RZ, RZ, RZ ;  /* 0x000000ffff007224 */ /* 0x001fe200078e00ff */
[----:B------:R-:W-:Y:S02]  /*49d0*/  @!P4 MOV R0, R11 ;  /* 0x0000000b0000c202 */ /* 0x000fe40000000f00 */
[----:B------:R-:W-:-:S03]  /*49e0*/  LOP3.LUT P4, RZ, R61, 0x10000, RZ, 0xc0, !PT ;  /* 0x000100003dff7812 */ /* 0x000fc6000788c0ff */
[----:B------:R0:W-:Y:S04]  /*49f0*/  STL [R1+0x248], R0 ;  /* 0x0002480001007387 */ /* 0x0001e80000100800 */
[----:B------:R1:W-:Y:S01]  /*4a00*/  STL.64 [R1+0x28], R6 ;  /* 0x0000280601007387 */ /* 0x0003e20000100a00 */
[----:B0-----:R-:W-:Y:S02]  /*4a10*/  MOV R0, RZ ;  /* 0x000000ff00007202 */ /* 0x001fe40000000f00 */
[----:B------:R-:W-:Y:S02]  /*4a20*/  @!P3 MOV R0, R13 ;  /* 0x0000000d0000b202 */ /* 0x000fe40000000f00 */
[----:B------:R-:W-:Y:S02]  /*4a30*/  LOP3.LUT P3, RZ, R61, 0x8000, RZ, 0xc0, !PT ;  /* 0x000080003dff7812 */ /* 0x000fe4000786c0ff */
[----:B-1----:R-:W-:Y:S01]  /*4a40*/  CS2R R6, SRZ ;  /* 0x0000000000067805 */ /* 0x002fe2000001ff00 */
[----:B------:R0:W-:Y:S04]  /*4a50*/  STL [R1+0x268], R33 ;  /* 0x0002682101007387 */ /* 0x0001e80000100800 */
[----:B------:R1:W-:Y:S04]  /*4a60*/  STL [R1+0x250], R0 ;  /* 0x0002500001007387 */ /* 0x0003e80000100800 */
[----:B------:R-:W3:Y:S01]  /*4a70*/  @!P4 LDG.E.64 R6, desc[UR14][R70.64] ;  /* 0x0000000e4606c981 */ /* 0x000ee2000c1e1b00 */
[----:B0-----:R-:W-:-:S02]  /*4a80*/  HFMA2 R33, -RZ, RZ, 0, 0 ;  /* 0x00000000ff217431 */ /* 0x001fc400000001ff */
[----:B-1----:R-:W-:Y:S01]  /*4a90*/  IMAD.MOV.U32 R0, RZ, RZ, RZ ;  /* 0x000000ffff007224 */ /* 0x002fe200078e00ff */
[----:B------:R0:W-:Y:S04]  /*4aa0*/  STL.64 [R1+0x30], R8 ;  /* 0x0000300801007387 */ /* 0x0001e80000100a00 */
[----:B------:R1:W-:Y:S01]  /*4ab0*/  STL.64 [R1+0x38], R10 ;  /* 0x0000380a01007387 */ /* 0x0003e20000100a00 */
[----:B0-----:R-:W-:Y:S02]  /*4ac0*/  CS2R R8, SRZ ;  /* 0x0000000000087805 */ /* 0x001fe4000001ff00 */
[----:B-1----:R-:W-:-:S04]  /*4ad0*/  CS2R R10, SRZ ;  /* 0x00000000000a7805 */ /* 0x002fc8000001ff00 */
[----:B------:R0:W3:Y:S04]  /*4ae0*/  @!P3 LDG.E.64 R8, desc[UR14][R72.64] ;  /* 0x0000000e4808b981 */ /* 0x0000e8000c1e1b00 */
[----:B------:R1:W-:Y:S02]  /*4af0*/  STL.64 [R1+0x40], R12 ;  /* 0x0000400c01007387 */ /* 0x0003e40000100a00 */
[----:B-1----:R-:W-:Y:S02]  /*4b00*/  CS2R R12, SRZ ;  /* 0x00000000000c7805 */ /* 0x002fe4000001ff00 */
[----:B----4-:R-:W-:Y:S02]  /*4b10*/  @!P2 MOV R33, R2 ;  /* 0x000000020021a202 */ /* 0x010fe40000000f00 */
[----:B------:R-:W-:-:S02]  /*4b20*/  @!P2 MOV R0, R3 ;  /* 0x000000030000a202 */ /* 0x000fc40000000f00 */
[----:B------:R-:W-:Y:S01]  /*4b30*/  LOP3.LUT P2, RZ, R61, 0x4000, RZ, 0xc0, !PT ;  /* 0x000040003dff7812 */ /* 0x000fe2000784c0ff */
[----:B------:R1:W-:Y:S04]  /*4b40*/  STL [R1+0x26c], R33 ;  /* 0x00026c2101007387 */ /* 0x0003e80000100800 */
[----:B------:R4:W-:Y:S01]  /*4b50*/  STL [R1+0x254], R0 ;  /* 0x0002540001007387 */ /* 0x0009e20000100800 */
[----:B0-----:R-:W-:Y:S02]  /*4b60*/  CS2R R72, SRZ ;  /* 0x0000000000487805 */ /* 0x001fe4000001ff00 */
[----:B------:R-:W-:Y:S01]  /*4b70*/  MOV R66, R64 ;  /* 0x0000004000427202 */ /* 0x000fe20000000f00 */
[----:B-1----:R-:W-:Y:S01]  /*4b80*/  IMAD.MOV.U32 R33, RZ, RZ, RZ ;  /* 0x000000ffff217224 */ /* 0x002fe200078e00ff */
[----:B--2---:R-:W-:-:S03]  /*4b90*/  @!P1 MOV R33, R4 ;  /* 0x0000000400219202 */ /* 0x004fc60000000f00 */
[----:B------:R0:W2:Y:S01]  /*4ba0*/  @!P2 LDG.E.64 R10, desc[UR14][R74.64] ;  /* 0x0000000e4a0aa981 */ /* 0x0000a2000c1e1b00 */
[----:B----4-:R-:W-:Y:S02]  /*4bb0*/  HFMA2 R0, -RZ, RZ, 0, 0 ;  /* 0x00000000ff007431 */ /* 0x010fe400000001ff */
[----:B------:R-:W-:Y:S01]  /*4bc0*/  @!P1 IMAD.MOV.U32 R0, RZ, RZ, R5 ;  /* 0x000000ffff009224 */ /* 0x000fe200078e0005 */
[----:B------:R-:W-:Y:S02]  /*4bd0*/  LOP3.LUT P1, RZ, R61, 0x2000, RZ, 0xc0, !PT ;  /* 0x000020003dff7812 */ /* 0x000fe4000782c0ff */
[----:B------:R-:W-:Y:S01]  /*4be0*/  MOV R67, R65 ;  /* 0x0000004100437202 */ /* 0x000fe20000000f00 */
[----:B------:R-:W-:Y:S04]  /*4bf0*/  STL.64 [R1+0x50], R4 ;  /* 0x0000500401007387 */ /* 0x000fe80000100a00 */
[----:B------:R-:W-:Y:S01]  /*4c00*/  STL.64 [R1+0x48], R2 ;  /* 0x0000480201007387 */ /* 0x000fe20000100a00 */
[----:B------:R-:W-:Y:S01]  /*4c10*/  IMAD.MOV.U32 R68, RZ, RZ, R58 ;  /* 0x000000ffff447224 */ /* 0x000fe200078e003a */
[----:B------:R-:W-:Y:S01]  /*4c20*/  MOV R69, R59 ;  /* 0x0000003b00457202 */ /* 0x000fe20000000f00 */
[----:B------:R-:W-:Y:S01]  /*4c30*/  HFMA2 R60, -RZ, RZ, 0, 0 ;  /* 0x00000000ff3c7431 */ /* 0x000fe200000001ff */
[----:B------:R-:W-:Y:S01]  /*4c40*/  LOP3.LUT P5, RZ, R32, 0x10, RZ, 0xc0, !PT ;  /* 0x0000001020ff7812 */ /* 0x000fe200078ac0ff */
[----:B------:R-:W-:Y:S01]  /*4c50*/  HFMA2 R71, -RZ, RZ, 0, 0 ;  /* 0x00000000ff477431 */ /* 0x000fe200000001ff */
[----:B------:R-:W4:Y:S04]  /*4c60*/  @!P1 LDG.E.64 R12, desc[UR14][R76.64] ;  /* 0x0000000e4c0c9981 */ /* 0x000f28000c1e1b00 */
[----:B------:R1:W-:Y:S04]  /*4c70*/  STL [R1+0x25c], R0 ;  /* 0x00025c0001007387 */ /* 0x0003e80000100800 */
[----:B------:R-:W-:Y:S04]  /*4c80*/  STL.64 [R1+0x10], R50 ;  /* 0x0000103201007387 */ /* 0x000fe80000100a00 */
[----:B---3--:R-:W-:Y:S01]  /*4c90*/  STL.64 [R1+0x58], R6 ;  /* 0x0000580601007387 */ /* 0x008fe20000100a00 */
[----:B-1----:R-:W-:-:S02]  /*4ca0*/  MOV R0, RZ ;  /* 0x000000ff00007202 */ /* 0x002fc40000000f00 */
[----:B------:R-:W-:Y:S01]  /*4cb0*/  @!P4 MOV R0, R7 ;  /* 0x000000070000c202 */ /* 0x000fe20000000f00 */
[----:B------:R1:W-:Y:S04]  /*4cc0*/  STL [R1+0x270], R33 ;  /* 0x0002702101007387 */ /* 0x0003e80000100800 */
[----:B------:R3:W-:Y:S01]  /*4cd0*/  STL [R1+0x260], R0 ;  /* 0x0002600001007387 */ /* 0x0007e20000100800 */
[----:B------:R-:W-:Y:S01]  /*4ce0*/  MOV R64, R56 ;  /* 0x0000003800407202 */ /* 0x000fe20000000f00 */
[----:B------:R-:W-:Y:S01]  /*4cf0*/  IMAD.MOV.U32 R65, RZ, RZ, R57 ;  /* 0x000000ffff417224 */ /* 0x000fe200078e0039 */
[----:B------:R-:W-:Y:S01]  /*4d00*/  CS2R R56, SRZ ;  /* 0x0000000000387805 */ /* 0x000fe2000001ff00 */
[----:B------:R-:W-:Y:S01]  /*4d10*/  STL [R1+0x2b8], R61 ;  /* 0x0002b83d01007387 */ /* 0x000fe20000100800 */
[----:B-1----:R-:W-:-:S02]  /*4d20*/  HFMA2 R33, -RZ, RZ, 0, 0 ;  /* 0x00000000ff217431 */ /* 0x002fc400000001ff */
[----:B------:R-:W-:Y:S01]  /*4d30*/  @!P4 IMAD.MOV.U32 R33, RZ, RZ, R6 ;  /* 0x000000ffff21c224 */ /* 0x000fe200078e0006 */
[----:B------:R-:W4:Y:S01]  /*4d40*/  LDL R70, [R1+0x254] ;  /* 0x0002540001467983 */ /* 0x000f220000100800 */
[----:B---3--:R-:W-:Y:S01]  /*4d50*/  HFMA2 R0, -RZ, RZ, 0, 0 ;  /* 0x00000000ff007431 */ /* 0x008fe200000001ff */
[C---:B------:R-:W-:Y:S02]  /*4d60*/  LOP3.LUT P4, RZ, R61.reuse, 0x1000, RZ, 0xc0, !PT ;  /* 0x000010003dff7812 */ /* 0x040fe4000788c0ff */
[----:B0-----:R-:W-:Y:S01]  /*4d70*/  CS2R R74, SRZ ;  /* 0x00000000004a7805 */ /* 0x001fe2000001ff00 */
[----:B------:R-:W-:Y:S01]  /*4d80*/  @!P3 IMAD.MOV.U32 R0, RZ, RZ, R8 ;  /* 0x000000ffff00b224 */ /* 0x000fe200078e0008 */
[----:B------:R-:W-:Y:S02]  /*4d90*/  @!P3 MOV R73, R9 ;  /* 0x000000090049b202 */ /* 0x000fe40000000f00 */
[----:B------:R-:W-:Y:S02]  /*4da0*/  LOP3.LUT P3, RZ, R61, 0x800, RZ, 0xc0, !PT ;  /* 0x000008003dff7812 */ /* 0x000fe4000786c0ff */
[----:B------:R-:W-:-:S02]  /*4db0*/  CS2R R4, SRZ ;  /* 0x0000000000047805 */ /* 0x000fc4000001ff00 */
[----:B------:R-:W-:Y:S02]  /*4dc0*/  CS2R R2, SRZ ;  /* 0x0000000000027805 */ /* 0x000fe4000001ff00 */
[----:B------:R-:W-:-:S04]  /*4dd0*/  CS2R R6, SRZ ;  /* 0x0000000000067805 */ /* 0x000fc8000001ff00 */
[----:B------:R0:W3:Y:S04]  /*4de0*/  @!P4 LDG.E.64 R2, desc[UR14][R78.64] ;  /* 0x0000000e4e02c981 */ /* 0x0000e8000c1e1b00 */
[----:B------:R1:W3:Y:S04]  /*4df0*/  @!P3 LDG.E.64 R4, desc[UR14][R80.64] ;  /* 0x0000000e5004b981 */ /* 0x0002e8000c1e1b00 */
[----:B------:R0:W-:Y:S02]  /*4e00*/  STL.64 [R1+0x60], R8 ;  /* 0x0000600801007387 */ /* 0x0001e40000100a00 */
[----:B0-----:R-:W-:-:S02]  /*4e10*/  CS2R R8, SRZ ;  /* 0x0000000000087805 */ /* 0x001fc4000001ff00 */
[----:B--2---:R-:W-:Y:S01]  /*4e20*/  @!P2 MOV R56, R10 ;  /* 0x0000000a0038a202 */ /* 0x004fe20000000f00 */
[----:B------:R-:W-:Y:S01]  /*4e30*/  @!P2 IMAD.MOV.U32 R74, RZ, RZ, R11 ;  /* 0x000000ffff4aa224 */ /* 0x000fe200078e000b */
[----:B------:R-:W-:-:S13]  /*4e40*/  LOP3.LUT P2, RZ, R61, 0x400, RZ, 0xc0, !PT ;  /* 0x000004003dff7812 */ /* 0x000fda000784c0ff */
[----:B------:R-:W2:Y:S01]  /*4e50*/  @!P2 LDG.E.64 R6, desc[UR14][R82.64] ;  /* 0x0000000e5206a981 */ /* 0x000ea2000c1e1b00 */
[----:B----4-:R-:W-:Y:S02]  /*4e60*/  @!P1 MOV R57, R12 ;  /* 0x0000000c00399202 */ /* 0x010fe40000000f00 */
[----:B------:R-:W-:Y:S02]  /*4e70*/  @!P1 MOV R75, R13 ;  /* 0x0000000d004b9202 */ /* 0x000fe40000000f00 */
[----:B------:R-:W-:-:S13]  /*4e80*/  LOP3.LUT P1, RZ, R61, 0x200, RZ, 0xc0, !PT ;  /* 0x000002003dff7812 */ /* 0x000fda000782c0ff */
[----:B------:R0:W4:Y:S01]  /*4e90*/  @!P1 LDG.E.64 R8, desc[UR14][R84.64] ;  /* 0x0000000e54089981 */ /* 0x000122000c1e1b00 */
[----:B------:R-:W-:Y:S02]  /*4ea0*/  CS2R R58, SRZ ;  /* 0x00000000003a7805 */ /* 0x000fe4000001ff00 */
[----:B------:R-:W-:Y:S02]  /*4eb0*/  CS2R R76, SRZ ;  /* 0x00000000004c7805 */ /* 0x000fe4000001ff00 */
[----:B------:R-:W-:Y:S01]  /*4ec0*/  CS2R R78, SRZ ;  /* 0x00000000004e7805 */ /* 0x000fe2000001ff00 */
[----:B------:R0:W-:Y:S01]  /*4ed0*/  STL.64 [R1+0x70], R12 ;  /* 0x0000700c01007387 */ /* 0x0001e20000100a00 */
[----:B-1----:R-:W-:-:S03]  /*4ee0*/  CS2R R80, SRZ ;  /* 0x0000000000507805 */ /* 0x002fc6000001ff00 */
[----:B------:R1:W-:Y:S01]  /*4ef0*/  STL.64 [R1+0x68], R10 ;  /* 0x0000680a01007387 */ /* 0x0003e20000100a00 */
[----:B0-----:R-:W-:Y:S02]  /*4f00*/  CS2R R84, SRZ ;  /* 0x0000000000547805 */ /* 0x001fe4000001ff00 */
[----:B------:R-:W-:Y:S02]  /*4f10*/  CS2R R12, SRZ ;  /* 0x00000000000c7805 */ /* 0x000fe4000001ff00 */
[----:B-1----:R-:W-:Y:S01]  /*4f20*/  CS2R R10, SRZ ;  /* 0x00000000000a7805 */ /* 0x002fe2000001ff00 */
[----:B---3--:R-:W-:Y:S01]  /*4f30*/  @!P4 IMAD.MOV.U32 R58, RZ, RZ, R2 ;  /* 0x000000ffff3ac224 */ /* 0x008fe200078e0002 */
[----:B------:R-:W-:Y:S02]  /*4f40*/  @!P4 MOV R76, R3 ;  /* 0x00000003004cc202 */ /* 0x000fe40000000f00 */
[C---:B------:R-:W-:Y:S02]  /*4f50*/  LOP3.LUT P4, RZ, R61.reuse, 0x100, RZ, 0xc0, !PT ;  /* 0x000001003dff7812 */ /* 0x040fe4000788c0ff */
[----:B------:R-:W-:Y:S01]  /*4f60*/  @!P3 MOV R59, R4 ;  /* 0x00000004003bb202 */ /* 0x000fe20000000f00 */
[----:B------:R-:W-:Y:S01]  /*4f70*/  @!P3 IMAD.MOV.U32 R77, RZ, RZ, R5 ;  /* 0x000000ffff4db224 */ /* 0x000fe200078e0005 */
[----:B------:R-:W-:Y:S01]  /*4f80*/  LOP3.LUT P3, RZ, R61, 0x80, RZ, 0xc0, !PT ;  /* 0x000000803dff7812 */ /* 0x000fe2000786c0ff */
[----:B------:R0:W-:Y:S08]  /*4f90*/  STL.64 [R1+0x78], R2 ;  /* 0x0000780201007387 */ /* 0x0001f00000100a00 */
[----:B------:R-:W3:Y:S01]  /*4fa0*/  @!P4 LDG.E.64 R10, desc[UR14][R86.64] ;  /* 0x0000000e560ac981 */ /* 0x000ee2000c1e1b00 */
[----:B0-----:R-:W-:-:S03]  /*4fb0*/  CS2R R2, SRZ ;  /* 0x0000000000027805 */ /* 0x001fc6000001ff00 */
[----:B------:R0:W3:Y:S04]  /*4fc0*/  @!P3 LDG.E.64 R12, desc[UR14][R88.64] ;  /* 0x0000000e580cb981 */ /* 0x0000e8000c1e1b00 */
[----:B------:R1:W-:Y:S02]  /*4fd0*/  STL.64 [R1+0x80], R4 ;  /* 0x0000800401007387 */ /* 0x0003e40000100a00 */
[----:B-1----:R-:W-:Y:S02]  /*4fe0*/  CS2R R4, SRZ ;  /* 0x0000000000047805 */ /* 0x002fe4000001ff00 */
[----:B--2---:R-:W-:Y:S01]  /*4ff0*/  @!P2 MOV R60, R6 ;  /* 0x00000006003ca202 */ /* 0x004fe20000000f00 */
[----:B------:R-:W-:Y:S01]  /*5000*/  @!P2 IMAD.MOV.U32 R78, RZ, RZ, R7 ;  /* 0x000000ffff4ea224 */ /* 0x000fe200078e0007 */
[----:B------:R-:W-:-:S13]  /*5010*/  LOP3.LUT P2, RZ, R61, 0x40, RZ, 0xc0, !PT ;  /* 0x000000403dff7812 */ /* 0x000fda000784c0ff */
[----:B------:R1:W2:Y:S01]  /*5020*/  @!P2 LDG.E.64 R2, desc[UR14][R90.64] ;  /* 0x0000000e5a02a981 */ /* 0x0002a2000c1e1b00 */
[----:B----4-:R-:W-:Y:S02]  /*5030*/  @!P1 MOV R85, R8 ;  /* 0x0000000800559202 */ /* 0x010fe40000000f00 */
[----:B------:R-:W-:Y:S02]  /*5040*/  @!P1 MOV R81, R9 ;  /* 0x0000000900519202 */ /* 0x000fe40000000f00 */
[----:B------:R-:W-:-:S13]  /*5050*/  LOP3.LUT P1, RZ, R61, 0x20, RZ, 0xc0, !PT ;  /* 0x000000203dff7812 */ /* 0x000fda000782c0ff */
[----:B------:R4:W2:Y:S01]  /*5060*/  @!P1 LDG.E.64 R4, desc[UR14][R92.64] ;  /* 0x0000000e5c049981 */ /* 0x0008a2000c1e1b00 */
[----:B0-----:R-:W-:Y:S02]  /*5070*/  CS2R R88, SRZ ;  /* 0x0000000000587805 */ /* 0x001fe4000001ff00 */
[----:B-1----:R-:W-:Y:S02]  /*5080*/  CS2R R90, SRZ ;  /* 0x00000000005a7805 */ /* 0x002fe4000001ff00 */
[----:B------:R-:W-:Y:S01]  /*5090*/  CS2R R82, SRZ ;  /* 0x0000000000527805 */ /* 0x000fe2000001ff00 */
[----:B------:R0:W-:Y:S04]  /*50a0*/  STL.64 [R1+0x90], R8 ;  /* 0x0000900801007387 */ /* 0x0001e80000100a00 */
[----:B------:R1:W-:Y:S01]  /*50b0*/  STL.64 [R1+0x88], R6 ;  /* 0x0000880601007387 */ /* 0x0003e20000100a00 */
[----:B----4-:R-:W-:-:S02]  /*50c0*/  CS2R R92, SRZ ;  /* 0x00000000005c7805 */ /* 0x010fc4000001ff00 */
[----:B0-----:R-:W-:Y:S02]  /*50d0*/  CS2R R8, SRZ ;  /* 0x0000000000087805 */ /* 0x001fe4000001ff00 */
        /* <DEDUP_REMOVED lines=10> */
[----:B------:R0:W4:Y:S04]  /*5180*/  @!P3 LDG.E.64 R8, desc[UR14][R96.64] ;  /* 0x0000000e6008b981 */ /* 0x000128000c1e1b00 */
[----:B------:R1:W-:Y:S02]  /*5190*/  STL.64 [R1+0xa0], R12 ;  /* 0x0000a00c01007387 */ /* 0x0003e40000100a00 */
[----:B-1----:R-:W-:Y:S02]  /*51a0*/  CS2R R12, SRZ ;  /* 0x00000000000c7805 */ /* 0x002fe4000001ff00 */
[----:B--2---:R-:W-:Y:S02]  /*51b0*/  @!P2 MOV R90, R2 ;  /* 0x00000002005aa202 */ /* 0x004fe40000000f00 */
[----:B------:R-:W-:-:S02]  /*51c0*/  @!P2 MOV R83, R3 ;  /* 0x000000030053a202 */ /* 0x000fc40000000f00 */
[----:B------:R-:W-:-:S13]  /*51d0*/  LOP3.LUT P2, RZ, R61, 0x4, RZ, 0xc0, !PT ;  /* 0x000000043dff7812 */ /* 0x000fda000784c0ff */
[----:B------:R1:W2:Y:S01]  /*51e0*/  @!P2 LDG.E.64 R10, desc[UR14][R98.64] ;  /* 0x0000000e620aa981 */ /* 0x0002a2000c1e1b00 */
[----:B------:R-:W-:Y:S01]  /*51f0*/  @!P1 IMAD.MOV.U32 R92, RZ, RZ, R4 ;  /* 0x000000ffff5c9224 */ /* 0x000fe200078e0004 */
[----:B------:R-:W-:Y:S02]  /*5200*/  @!P1 MOV R82, R5 ;  /* 0x0000000500529202 */ /* 0x000fe40000000f00 */
[----:B------:R-:W-:-:S13]  /*5210*/  LOP3.LUT P1, RZ, R61, 0x2, RZ, 0xc0, !PT ;  /* 0x000000023dff7812 */ /* 0x000fda000782c0ff */
[----:B------:R1:W2:Y:S01]  /*5220*/  @!P1 LDG.E.64 R12, desc[UR14][R100.64] ;  /* 0x0000000e640c9981 */ /* 0x0002a2000c1e1b00 */
[----:B------:R-:W-:Y:S02]  /*5230*/  CS2R R86, SRZ ;  /* 0x0000000000567805 */ /* 0x000fe4000001ff00 */
[----:B0-----:R-:W-:Y:S02]  /*5240*/  CS2R R96, SRZ ;  /* 0x0000000000607805 */ /* 0x001fe4000001ff00 */
[----:B-1----:R-:W-:Y:S01]  /*5250*/  CS2R R98, SRZ ;  /* 0x0000000000627805 */ /* 0x002fe2000001ff00 */
[----:B------:R0:W-:Y:S04]  /*5260*/  STL.64 [R1+0xb0], R4 ;  /* 0x0000b00401007387 */ /* 0x0001e80000100a00 */
[----:B------:R1:W-:Y:S01]  /*5270*/  STL.64 [R1+0xa8], R2 ;  /* 0x0000a80201007387 */ /* 0x0003e20000100a00 */
[----:B------:R-:W-:-:S02]  /*5280*/  CS2R R100, SRZ ;  /* 0x0000000000647805 */ /* 0x000fc4000001ff00 */
[----:B0-----:R-:W-:Y:S02]  /*5290*/  CS2R R4, SRZ ;  /* 0x0000000000047805 */ /* 0x001fe4000001ff00 */
[----:B-1----:R-:W-:Y:S02]  /*52a0*/  CS2R R2, SRZ ;  /* 0x0000000000027805 */ /* 0x002fe4000001ff00 */
[----:B---3--:R-:W-:Y:S01]  /*52b0*/  @!P4 MOV R93, R6 ;  /* 0x00000006005dc202 */ /* 0x008fe20000000f00 */
[----:B------:R-:W-:Y:S01]  /*52c0*/  @!P4 IMAD.MOV.U32 R87, RZ, RZ, R7 ;  /* 0x000000ffff57c224 */ /* 0x000fe200078e0007 */
[----:B------:R-:W-:Y:S02]  /*52d0*/  LOP3.LUT P4, RZ, R61, 0x1, RZ, 0xc0, !PT ;  /* 0x000000013dff7812 */ /* 0x000fe4000788c0ff */
[----:B----4-:R-:W-:Y:S02]  /*52e0*/  @!P3 MOV R96, R8 ;  /* 0x000000080060b202 */ /* 0x010fe40000000f00 */
[----:B------:R-:W-:-:S02]  /*52f0*/  @!P3 MOV R86, R9 ;  /* 0x000000090056b202 */ /* 0x000fc40000000f00 */
[----:B------:R-:W-:Y:S01]  /*5300*/  LOP3.LUT P3, RZ, R32, 0x80000000, RZ, 0xc0, !PT ;  /* 0x8000000020ff7812 */ /* 0x000fe2000786c0ff */
[----:B------:R0:W-:Y:S06]  /*5310*/  STL.64 [R1+0xb8], R6 ;  /* 0x0000b80601007387 */ /* 0x0001ec0000100a00 */
[----:B------:R1:W3:Y:S01]  /*5320*/  @!P4 LDG.E.64 R2, desc[UR14][R102.64] ;  /* 0x0000000e6602c981 */ /* 0x0002e2000c1e1b00 */
[----:B0-----:R-:W-:-:S05]  /*5330*/  CS2R R6, SRZ ;  /* 0x0000000000067805 */ /* 0x001fca000001ff00 */
[----:B------:R-:W4:Y:S04]  /*5340*/  @!P3 LDG.E.64 R4, desc[UR14][R104.64] ;  /* 0x0000000e6804b981 */ /* 0x000f28000c1e1b00 */
[----:B------:R0:W-:Y:S02]  /*5350*/  STL.64 [R1+0xc0], R8 ;  /* 0x0000c00801007387 */ /* 0x0001e40000100a00 */
[----:B0-----:R-:W-:Y:S01]  /*5360*/  CS2R R8, SRZ ;  /* 0x0000000000087805 */ /* 0x001fe2000001ff00 */
[----:B--2---:R-:W-:Y:S01]  /*5370*/  @!P2 IMAD.MOV.U32 R99, RZ, RZ, R10 ;  /* 0x000000ffff63a224 */ /* 0x004fe200078e000a */
[----:B------:R-:W-:Y:S02]  /*5380*/  @!P2 MOV R91, R11 ;  /* 0x0000000b005ba202 */ /* 0x000fe40000000f00 */
[----:B------:R-:W-:-:S13]  /*5390*/  LOP3.LUT P2, RZ, R32, 0x40000000, RZ, 0xc0, !PT ;  /* 0x4000000020ff7812 */ /* 0x000fda000784c0ff */
[----:B------:R-:W2:Y:S01]  /*53a0*/  @!P2 LDG.E.64 R6, desc[UR14][R106.64] ;  /* 0x0000000e6a06a981 */ /* 0x000ea2000c1e1b00 */
[----:B------:R-:W-:Y:S01]  /*53b0*/  @!P1 MOV R101, R12 ;  /* 0x0000000c00659202 */ /* 0x000fe20000000f00 */
[----:B------:R-:W-:Y:S01]  /*53c0*/  @!P1 IMAD.MOV.U32 R89, RZ, RZ, R13 ;  /* 0x000000ffff599224 */ /* 0x000fe200078e000d */
[----:B------:R-:W-:-:S13]  /*53d0*/  LOP3.LUT P1, RZ, R32, 0x20000000, RZ, 0xc0, !PT ;  /* 0x2000000020ff7812 */ /* 0x000fda000782c0ff */
[----:B------:R-:W2:Y:S01]  /*53e0*/  @!P1 LDG.E.64 R8, desc[UR14][R108.64] ;  /* 0x0000000e6c089981 */ /* 0x000ea2000c1e1b00 */
[----:B------:R-:W-:Y:S02]  /*53f0*/  CS2R R94, SRZ ;  /* 0x00000000005e7805 */ /* 0x000fe4000001ff00 */
[----:B-1----:R-:W-:Y:S01]  /*5400*/  CS2R R102, SRZ ;  /* 0x0000000000667805 */ /* 0x002fe2000001ff00 */
[----:B------:R0:W-:Y:S04]  /*5410*/  STL.64 [R1+0xd0], R12 ;  /* 0x0000d00c01007387 */ /* 0x0001e80000100a00 */
[----:B------:R1:W-:Y:S01]  /*5420*/  STL.64 [R1+0xc8], R10 ;  /* 0x0000c80a01007387 */ /* 0x0003e20000100a00 */
[----:B0-----:R-:W-:Y:S02]  /*5430*/  CS2R R12, SRZ ;  /* 0x00000000000c7805 */ /* 0x001fe4000001ff00 */
[----:B-1----:R-:W-:-:S02]  /*5440*/  CS2R R10, SRZ ;  /* 0x00000000000a7805 */ /* 0x002fc4000001ff00 */
[----:B---3--:R-:W-:Y:S02]  /*5450*/  @!P4 MOV R102, R2 ;  /* 0x000000020066c202 */ /* 0x008fe40000000f00 */
[----:B------:R-:W-:Y:S02]  /*5460*/  @!P4 MOV R95, R3 ;  /* 0x00000003005fc202 */ /* 0x000fe40000000f00 */
[C---:B------:R-:W-:Y:S01]  /*5470*/  LOP3.LUT P4, RZ, R32.reuse, 0x10000000, RZ, 0xc0, !PT ;  /* 0x1000000020ff7812 */ /* 0x040fe2000788c0ff */
[----:B----4-:R-:W-:Y:S01]  /*5480*/  @!P3 IMAD.MOV.U32 R97, RZ, RZ, R4 ;  /* 0x000000ffff61b224 */ /* 0x010fe200078e0004 */
[----:B------:R-:W-:Y:S02]  /*5490*/  @!P3 MOV R94, R5 ;  /* 0x00000005005eb202 */ /* 0x000fe40000000f00 */
[----:B------:R-:W-:Y:S01]  /*54a0*/  LOP3.LUT P3, RZ, R32, 0x8000000, RZ, 0xc0, !PT ;  /* 0x0800000020ff7812 */ /* 0x000fe2000786c0ff */
[----:B------:R0:W-:Y:S08]  /*54b0*/  STL.64 [R1+0xd8], R2 ;  /* 0x0000d80201007387 */ /* 0x0001f00000100a00 */
[----:B------:R-:W3:Y:S01]  /*54c0*/  @!P4 LDG.E.64 R10, desc[UR14][R110.64] ;  /* 0x0000000e6e0ac981 */ /* 0x000ee2000c1e1b00 */
[----:B0-----:R-:W-:-:S03]  /*54d0*/  CS2R R2, SRZ ;  /* 0x0000000000027805 */ /* 0x001fc6000001ff00 */
[----:B------:R0:W4:Y:S04]  /*54e0*/  @!P3 LDG.E.64 R12, desc[UR14][R112.64] ;  /* 0x0000000e700cb981 */ /* 0x000128000c1e1b00 */
[----:B------:R1:W-:Y:S02]  /*54f0*/  STL.64 [R1+0xe0], R4 ;  /* 0x0000e00401007387 */ /* 0x0003e40000100a00 */
[----:B-1----:R-:W-:Y:S01]  /*5500*/  IMAD.MOV.U32 R4, RZ, RZ, R64 ;  /* 0x000000ffff047224 */ /* 0x002fe200078e0040 */
[----:B------:R-:W-:Y:S02]  /*5510*/  MOV R5, R65 ;  /* 0x0000004100057202 */ /* 0x000fe40000000f00 */
[----:B------:R-:W-:Y:S02]  /*5520*/  CS2R R64, SRZ ;  /* 0x0000000000407805 */ /* 0x000fe4000001ff00 */
[----:B--2---:R-:W-:Y:S01]  /*5530*/  @!P2 MOV R79, R6 ;  /* 0x00000006004fa202 */ /* 0x004fe20000000f00 */
[----:B------:R-:W-:Y:S01]  /*5540*/  @!P2 IMAD.MOV.U32 R100, RZ, RZ, R7 ;  /* 0x000000ffff64a224 */ /* 0x000fe200078e0007 */
[----:B------:R-:W-:-:S13]  /*5550*/  LOP3.LUT P2, RZ, R32, 0x4000000, RZ, 0xc0, !PT ;  /* 0x0400000020ff7812 */ /* 0x000fda000784c0ff */
[----:B------:R1:W2:Y:S01]  /*5560*/  @!P2 LDG.E.64 R2, desc[UR14][R114.64] ;  /* 0x0000000e7202a981 */ /* 0x0002a2000c1e1b00 */
[----:B------:R-:W-:Y:S01]  /*5570*/  @!P1 MOV R71, R8 ;  /* 0x0000000800479202 */ /* 0x000fe20000000f00 */
[----:B------:R-:W-:Y:S01]  /*5580*/  @!P1 IMAD.MOV.U32 R98, RZ, RZ, R9 ;  /* 0x000000ffff629224 */ /* 0x000fe200078e0009 */
[----:B------:R-:W-:-:S13]  /*5590*/  LOP3.LUT P1, RZ, R32, 0x2000000, RZ, 0xc0, !PT ;  /* 0x0200000020ff7812 */ /* 0x000fda000782c0ff */
[----:B------:R-:W2:Y:S01]  /*55a0*/  @!P1 LDG.E.64 R64, desc[UR14][R116.64] ;  /* 0x0000000e74409981 */ /* 0x000ea2000c1e1b00 */
[----:B0-----:R-:W-:Y:S01]  /*55b0*/  CS2R R112, SRZ ;  /* 0x0000000000707805 */ /* 0x001fe2000001ff00 */
[----:B------:R-:W-:Y:S01]  /*55c0*/  HFMA2 R111, -RZ, RZ, 0, 0 ;  /* 0x00000000ff6f7431 */ /* 0x000fe200000001ff */
[----:B------:R-:W-:Y:S02]  /*55d0*/  MOV R105, RZ ;  /* 0x000000ff00697202 */ /* 0x000fe40000000f00 */
[----:B-1----:R-:W-:Y:S02]  /*55e0*/  CS2R R114, SRZ ;  /* 0x0000000000727805 */ /* 0x002fe4000001ff00 */
[----:B------:R-:W-:Y:S01]  /*55f0*/  CS2R R106, SRZ ;  /* 0x00000000006a7805 */ /* 0x000fe2000001ff00 */
[----:B------:R0:W-:Y:S04]  /*5600*/  STL.64 [R1+0xe8], R6 ;  /* 0x0000e80601007387 */ /* 0x0001e80000100a00 */
[----:B------:R1:W-:Y:S01]  /*5610*/  STL.64 [R1+0xf0], R8 ;  /* 0x0000f00801007387 */ /* 0x0003e20000100a00 */
[----:B0-----:R-:W-:-:S02]  /*5620*/  MOV R6, R68 ;  /* 0x0000004400067202 */ /* 0x001fc40000000f00 */
[----:B------:R-:W-:Y:S02]  /*5630*/  MOV R7, R69 ;  /* 0x0000004500077202 */ /* 0x000fe40000000f00 */
[----:B------:R-:W-:Y:S02]  /*5640*/  CS2R R68, SRZ ;  /* 0x0000000000447805 */ /* 0x000fe4000001ff00 */
[----:B-1----:R-:W-:Y:S01]  /*5650*/  CS2R R8, SRZ ;  /* 0x0000000000087805 */ /* 0x002fe2000001ff00 */
[----:B---3--:R-:W-:Y:S01]  /*5660*/  @!P4 IMAD.MOV.U32 R111, RZ, RZ, R10 ;  /* 0x000000ffff6fc224 */ /* 0x008fe200078e000a */
[----:B------:R-:W-:Y:S02]  /*5670*/  @!P4 MOV R105, R11 ;  /* 0x0000000b0069c202 */ /* 0x000fe40000000f00 */
[C---:B------:R-:W-:Y:S02]  /*5680*/  LOP3.LUT P4, RZ, R32.reuse, 0x1000000, RZ, 0xc0, !PT ;  /* 0x0100000020ff7812 */ /* 0x040fe4000788c0ff */
[----:B----4-:R-:W-:Y:S01]  /*5690*/  @!P3 MOV R113, R12 ;  /* 0x0000000c0071b202 */ /* 0x010fe20000000f00 */
[----:B------:R-:W-:Y:S01]  /*56a0*/  @!P3 IMAD.MOV.U32 R103, RZ, RZ, R13 ;  /* 0x000000ffff67b224 */ /* 0x000fe200078e000d */
[----:B------:R-:W-:Y:S01]  /*56b0*/  LOP3.LUT P3, RZ, R32, 0x800000, RZ, 0xc0, !PT ;  /* 0x0080000020ff7812 */ /* 0x000fe2000786c0ff */
[----:B------:R0:W-:Y:S08]  /*56c0*/  STL.64 [R1+0xf8], R10 ;  /* 0x0000f80a01007387 */ /* 0x0001f00000100a00 */
[----:B------:R1:W3:Y:S01]  /*56d0*/  @!P4 LDG.E.64 R68, desc[UR14][R118.64] ;  /* 0x0000000e7644c981 */ /* 0x0002e2000c1e1b00 */
[----:B0-----:R-:W-:-:S03]  /*56e0*/  CS2R R10, SRZ ;  /* 0x00000000000a7805 */ /* 0x001fc6000001ff00 */
[----:B------:R-:W4:Y:S04]  /*56f0*/  @!P3 LDG.E.64 R8, desc[UR14][R120.64] ;  /* 0x0000000e7808b981 */ /* 0x000f28000c1e1b00 */
[----:B------:R0:W-:Y:S02]  /*5700*/  STL.64 [R1+0x100], R12 ;  /* 0x0001000c01007387 */ /* 0x0001e40000100a00 */
[----:B0-----:R-:W-:Y:S02]  /*5710*/  CS2R R12, SRZ ;  /* 0x00000000000c7805 */ /* 0x001fe4000001ff00 */
[----:B--2---:R-:W-:Y:S02]  /*5720*/  @!P2 MOV R114, R2 ;  /* 0x000000020072a202 */ /* 0x004fe40000000f00 */
[----:B------:R-:W-:-:S02]  /*5730*/  @!P2 MOV R107, R3 ;  /* 0x00000003006ba202 */ /* 0x000fc40000000f00 */
[----:B------:R-:W-:-:S13]  /*5740*/  LOP3.LUT P2, RZ, R32, 0x400000, RZ, 0xc0, !PT ;  /* 0x0040000020ff7812 */ /* 0x000fda000784c0ff */
[----:B------:R0:W2:Y:S01]  /*5750*/  @!P2 LDG.E.64 R10, desc[UR14][R122.64] ;  /* 0x0000000e7a0aa981 */ /* 0x0000a2000c1e1b00 */
[----:B------:R-:W-:Y:S01]  /*5760*/  @!P1 MOV R115, R64 ;  /* 0x0000004000739202 */ /* 0x000fe20000000f00 */
[----:B------:R-:W-:Y:S01]  /*5770*/  @!P1 IMAD.MOV.U32 R106, RZ, RZ, R65 ;  /* 0x000000ffff6a9224 */ /* 0x000fe200078e0041 */
[----:B------:R-:W-:-:S13]  /*5780*/  LOP3.LUT P1, RZ, R32, 0x200000, RZ, 0xc0, !PT ;  /* 0x0020000020ff7812 */ /* 0x000fda000782c0ff */
[----:B------:R0:W2:Y:S01]  /*5790*/  @!P1 LDG.E.64 R12, desc[UR14][R62.64] ;  /* 0x0000000e3e0c9981 */ /* 0x0000a2000c1e1b00 */
[----:B------:R-:W-:Y:S02]  /*57a0*/  CS2R R108, SRZ ;  /* 0x00000000006c7805 */ /* 0x000fe4000001ff00 */
[----:B-1----:R-:W-:Y:S02]  /*57b0*/  CS2R R118, SRZ ;  /* 0x0000000000767805 */ /* 0x002fe4000001ff00 */
[----:B------:R-:W-:Y:S01]  /*57c0*/  CS2R R116, SRZ ;  /* 0x0000000000747805 */ /* 0x000fe2000001ff00 */
[----:B------:R1:W-:Y:S01]  /*57d0*/  STL [R1+0x278], R0 ;  /* 0x0002780001007387 */ /* 0x0003e20000100800 */
[----:B0-----:R-:W-:-:S03]  /*57e0*/  MOV R122, R4 ;  /* 0x00000004007a7202 */ /* 0x001fc60000000f00 */
[----:B------:R0:W-:Y:S01]  /*57f0*/  STL.64 [R1+0x108], R2 ;  /* 0x0001080201007387 */ /* 0x0001e20000100a00 */
[----:B------:R-:W-:Y:S01]  /*5800*/  MOV R123, R5 ;  /* 0x00000005007b7202 */ /* 0x000fe20000000f00 */
[----:B-1----:R-:W-:Y:S02]  /*5810*/  IMAD.MOV.U32 R0, RZ, RZ, RZ ;  /* 0x000000ffff007224 */ /* 0x002fe400078e00ff */
[----:B------:R1:W-:Y:S01]  /*5820*/  STL.64 [R1+0x110], R64 ;  /* 0x0001104001007387 */ /* 0x0003e20000100a00 */
[----:B------:R-:W-:Y:S02]  /*5830*/  CS2R R120, SRZ ;  /* 0x0000000000787805 */ /* 0x000fe4000001ff00 */
[----:B------:R-:W-:Y:S02]  /*5840*/  CS2R R4, SRZ ;  /* 0x0000000000047805 */ /* 0x000fe4000001ff00 */
[----:B------:R-:W-:Y:S01]  /*5850*/  CS2R R62, SRZ ;  /* 0x00000000003e7805 */ /* 0x000fe2000001ff00 */
[----:B------:R-:W-:Y:S01]  /*5860*/  STL [R1+0x274], R33 ;  /* 0x0002742101007387 */ /* 0x000fe20000100800 */
[----:B0-----:R-:W-:Y:S01]  /*5870*/  MOV R2, R66 ;  /* 0x0000004200027202 */ /* 0x001fe20000000f00 */
[----:B------:R-:W-:Y:S01]  /*5880*/  IMAD.MOV.U32 R3, RZ, RZ, R67 ;  /* 0x000000ffff037224 */ /* 0x000fe200078e0043 */
[----:B------:R-:W-:Y:S01]  /*5890*/  CS2R R66, SRZ ;  /* 0x0000000000427805 */ /* 0x000fe2000001ff00 */
[----:B------:R-:W-:Y:S01]  /*58a0*/  STL [R1+0x27c], R56 ;  /* 0x00027c3801007387 */ /* 0x000fe20000100800 */
[----:B---3--:R-:W-:Y:S01]  /*58b0*/  @!P4 IMAD.MOV.U32 R117, RZ, RZ, R68 ;  /* 0x000000ffff75c224 */ /* 0x008fe200078e0044 */
[----:B------:R-:W-:-:S02]  /*58c0*/  @!P4 MOV R109, R69 ;  /* 0x00000045006dc202 */ /* 0x000fc40000000f00 */
[----:B----4-:R-:W-:Y:S01]  /*58d0*/  @!P3 MOV R118, R8 ;  /* 0x000000080076b202 */ /* 0x010fe20000000f00 */
[----:B------:R-:W-:Y:S01]  /*58e0*/  @!P3 IMAD.MOV.U32 R108, RZ, RZ, R9 ;  /* 0x000000ffff6cb224 */ /* 0x000fe200078e0009 */
[C---:B------:R-:W-:Y:S02]  /*58f0*/  LOP3.LUT P3, RZ, R32.reuse, 0x80000, RZ, 0xc0, !PT ;  /* 0x0008000020ff7812 */ /* 0x040fe4000786c0ff */
[----:B-1----:R-:W-:Y:S02]  /*5900*/  CS2R R64, SRZ ;  /* 0x0000000000407805 */ /* 0x002fe4000001ff00 */
[----:B------:R-:W-:Y:S01]  /*5910*/  LOP3.LUT P4, RZ, R32, 0x100000, RZ, 0xc0, !PT ;  /* 0x0010000020ff7812 */ /* 0x000fe2000788c0ff */
[----:B------:R0:W-:Y:S04]  /*5920*/  STL.64 [R1+0x120], R8 ;  /* 0x0001200801007387 */ /* 0x0001e80000100a00 */
[----:B------:R1:W-:Y:S04]  /*5930*/  STL.64 [R1+0x118], R68 ;  /* 0x0001184401007387 */ /* 0x0003e80000100a00 */
[----:B------:R3:W-:Y:S04]  /*5940*/  STL [R1+0x2d8], R56 ;  /* 0x0002d83801007387 */ /* 0x0007e80000100800 */
[----:B------:R4:W3:Y:S04]  /*5950*/  @!P3 LDG.E.64 R64, desc[UR14][R48.64] ;  /* 0x0000000e3040b981 */ /* 0x0008e8000c1e1b00 */
[----:B------:R1:W3:Y:S04]  /*5960*/  @!P4 LDG.E.64 R66, desc[UR14][R54.64] ;  /* 0x0000000e3642c981 */ /* 0x0002e8000c1e1b00 */
[----:B------:R-:W-:Y:S01]  /*5970*/  STL [R1+0x2d4], R74 ;  /* 0x0002d44a01007387 */ /* 0x000fe20000100800 */
[----:B----4-:R-:W-:Y:S01]  /*5980*/  IMAD.MOV.U32 R48, RZ, RZ, R6 ;  /* 0x000000ffff307224 */ /* 0x010fe200078e0006 */
[----:B------:R-:W-:-:S02]  /*5990*/  MOV R49, R7 ;  /* 0x0000000700317202 */ /* 0x000fc40000000f00 */
[----:B------:R-:W-:Y:S04]  /*59a0*/  STL [R1+0x2d0], R73 ;  /* 0x0002d04901007387 */ /* 0x000fe80000100800 */
[----:B------:R-:W4:Y:S01]  /*59b0*/  LDL R104, [R1+0x278] ;  /* 0x0002780001687983 */ /* 0x000f220000100800 */
[----:B--2---:R-:W-:Y:S02]  /*59c0*/  @!P2 MOV R119, R10 ;  /* 0x0000000a0077a202 */ /* 0x004fe40000000f00 */
[----:B------:R-:W-:Y:S01]  /*59d0*/  @!P2 MOV R0, R11 ;  /* 0x0000000b0000a202 */ /* 0x000fe20000000f00 */
[----:B------:R-:W-:Y:S01]  /*59e0*/  @!P1 IMAD.MOV.U32 R121, RZ, RZ, R12 ;  /* 0x000000ffff799224 */ /* 0x000fe200078e000c */
[----:B------:R-:W-:Y:S02]  /*59f0*/  LOP3.LUT P2, RZ, R32, 0x40000, RZ, 0xc0, !PT ;  /* 0x0004000020ff7812 */ /* 0x000fe4000784c0ff */
[----:B------:R-:W-:-:S02]  /*5a00*/  @!P1 MOV R4, R13 ;  /* 0x0000000d00049202 */ /* 0x000fc40000000f00 */
[----:B0-----:R-:W-:Y:S02]  /*5a10*/  CS2R R8, SRZ ;  /* 0x0000000000087805 */ /* 0x001fe4000001ff00 */
[----:B------:R-:W-:Y:S01]  /*5a20*/  LOP3.LUT P1, RZ, R32, 0x20000, RZ, 0xc0, !PT ;  /* 0x0002000020ff7812 */ /* 0x000fe2000782c0ff */
[----:B------:R0:W-:Y:S01]  /*5a30*/  STL.64 [R1+0x128], R10 ;  /* 0x0001280a01007387 */ /* 0x0001e20000100a00 */
[----:B-1----:R-:W-:Y:S02]  /*5a40*/  MOV R54, R122 ;  /* 0x0000007a00367202 */ /* 0x002fe40000000f00 */
[----:B------:R-:W-:Y:S02]  /*5a50*/  CS2R R6, SRZ ;  /* 0x0000000000067805 */ /* 0x000fe4000001ff00 */
[----:B------:R-:W-:Y:S01]  /*5a60*/  MOV R55, R123 ;  /* 0x0000007b00377202 */ /* 0x000fe20000000f00 */
[----:B------:R-:W-:Y:S04]  /*5a70*/  STL.64 [R1+0x130], R12 ;  /* 0x0001300c01007387 */ /* 0x000fe80000100a00 */
[----:B------:R1:W2:Y:S01]  /*5a80*/  @!P2 LDG.E.64 R62, desc[UR14][R46.64] ;  /* 0x0000000e2e3ea981 */ /* 0x0002a2000c1e1b00 */
[----:B------:R-:W-:Y:S01]  /*5a90*/  IMAD.MOV.U32 R122, RZ, RZ, RZ ;  /* 0x000000ffff7a7224 */ /* 0x000fe200078e00ff */
[----:B------:R-:W-:-:S02]  /*5aa0*/  MOV R33, RZ ;  /* 0x000000ff00217202 */ /* 0x000fc40000000f00 */
[----:B------:R-:W4:Y:S04]  /*5ab0*/  LDL.LU.64 R68, [R1+0x228] ;  /* 0x0002280001447983 */ /* 0x000f280000300a00 */
[----:B---3--:R-:W3:Y:S01]  /*5ac0*/  LDL R56, [R1+0x244] ;  /* 0x0002440001387983 */ /* 0x008ee20000100800 */
[----:B-1----:R-:W-:Y:S02]  /*5ad0*/  MOV R46, R48 ;  /* 0x00000030002e7202 */ /* 0x002fe40000000f00 */
[----:B------:R-:W-:Y:S02]  /*5ae0*/  MOV R47, R49 ;  /* 0x00000031002f7202 */ /* 0x000fe40000000f00 */
[----:B------:R-:W-:Y:S01]  /*5af0*/  CS2R R48, SRZ ;  /* 0x0000000000307805 */ /* 0x000fe2000001ff00 */
[----:B------:R-:W3:Y:S01]  /*5b00*/  LDL R110, [R1+0x274] ;  /* 0x00027400016e7983 */ /* 0x000ee20000100800 */
[----:B------:R-:W-:-:S04]  /*5b10*/  @!P4 MOV R5, R67 ;  /* 0x000000430005c202 */ /* 0x000fc80000000f00 */
[----:B------:R1:W4:Y:S01]  /*5b20*/  @!P1 LDG.E.64 R48, desc[UR14][R44.64] ;  /* 0x0000000e2c309981 */ /* 0x000322000c1e1b00 */
[----:B------:R-:W-:Y:S02]  /*5b30*/  @!P4 MOV R122, R66 ;  /* 0x00000042007ac202 */ /* 0x000fe40000000f00 */
[C---:B------:R-:W-:Y:S01]  /*5b40*/  LOP3.LUT P4, RZ, R32.reuse, 0x10000, RZ, 0xc0, !PT ;  /* 0x0001000020ff7812 */ /* 0x040fe2000788c0ff */
[----:B------:R-:W-:Y:S01]  /*5b50*/  @!P3 IMAD.MOV.U32 R6, RZ, RZ, R65 ;  /* 0x000000ffff06b224 */ /* 0x000fe200078e0041 */
[----:B------:R-:W-:Y:S01]  /*5b60*/  @!P3 MOV R120, R64 ;  /* 0x000000400078b202 */ /* 0x000fe20000000f00 */
[----:B------:R-:W-:Y:S01]  /*5b70*/  STL.64 [R1+0x138], R66 ;  /* 0x0001384201007387 */ /* 0x000fe20000100a00 */
[----:B-1----:R-:W-:Y:S01]  /*5b80*/  MOV R44, R2 ;  /* 0x00000002002c7202 */ /* 0x002fe20000000f00 */
[----:B------:R-:W-:Y:S01]  /*5b90*/  IMAD.MOV.U32 R45, RZ, RZ, R3 ;  /* 0x000000ffff2d7224 */ /* 0x000fe200078e0003 */
[----:B------:R-:W-:Y:S02]  /*5ba0*/  CS2R R2, SRZ ;  /* 0x0000000000027805 */ /* 0x000fe4000001ff00 */
[----:B------:R-:W-:Y:S01]  /*5bb0*/  LOP3.LUT P3, RZ, R32, 0x8000, RZ, 0xc0, !PT ;  /* 0x0000800020ff7812 */ /* 0x000fe2000786c0ff */
[----:B------:R1:W-:Y:S04]  /*5bc0*/  STL.64 [R1+0x140], R64 ;  /* 0x0001404001007387 */ /* 0x0003e80000100a00 */
[----:B------:R1:W3:Y:S01]  /*5bd0*/  @!P4 LDG.E.64 R2, desc[UR14][R42.64] ;  /* 0x0000000e2a02c981 */ /* 0x0002e2000c1e1b00 */
[----:B0-----:R-:W-:-:S03]  /*5be0*/  CS2R R10, SRZ ;  /* 0x00000000000a7805 */ /* 0x001fc6000001ff00 */
[----:B------:R-:W3:Y:S04]  /*5bf0*/  LDL R74, [R1+0x24c] ;  /* 0x00024c00014a7983 */ /* 0x000ee80000100800 */
[----:B------:R-:W3:Y:S01]  /*5c00*/  LDL R73, [R1+0x258] ;  /* 0x0002580001497983 */ /* 0x000ee20000100800 */
[----:B-1----:R-:W-:Y:S01]  /*5c10*/  IMAD.MOV.U32 R42, RZ, RZ, R54 ;  /* 0x000000ffff2a7224 */ /* 0x002fe200078e0036 */
[----:B------:R-:W-:Y:S02]  /*5c20*/  MOV R43, R55 ;  /* 0x00000037002b7202 */ /* 0x000fe40000000f00 */
[----:B------:R-:W-:Y:S02]  /*5c30*/  CS2R R54, SRZ ;  /* 0x0000000000367805 */ /* 0x000fe4000001ff00 */
[----:B------:R-:W-:Y:S01]  /*5c40*/  MOV R64, R44 ;  /* 0x0000002c00407202 */ /* 0x000fe20000000f00 */
[----:B------:R-:W-:Y:S01]  /*5c50*/  IMAD.MOV.U32 R66, RZ, RZ, R42 ;  /* 0x000000ffff427224 */ /* 0x000fe200078e002a */
[----:B------:R-:W-:-:S02]  /*5c60*/  MOV R67, R43 ;  /* 0x0000002b00437202 */ /* 0x000fc40000000f00 */
[----:B------:R-:W-:Y:S02]  /*5c70*/  CS2R R42, SRZ ;  /* 0x00000000002a7805 */ /* 0x000fe4000001ff00 */
[----:B------:R-:W-:Y:S02]  /*5c80*/  MOV R65, R45 ;  /* 0x0000002d00417202 */ /* 0x000fe40000000f00 */
[----:B------:R-:W-:Y:S01]  /*5c90*/  CS2R R44, SRZ ;  /* 0x00000000002c7805 */ /* 0x000fe2000001ff00 */
[----:B------:R-:W3:Y:S04]  /*5ca0*/  @!P3 LDG.E.64 R54, desc[UR14][R40.64] ;  /* 0x0000000e2836b981 */ /* 0x000ee8000c1e1b00 */
[----:B------:R-:W3:Y:S01]  /*5cb0*/  LDL R123, [R1+0x260] ;  /* 0x00026000017b7983 */ /* 0x000ee20000100800 */
[----:B--2---:R-:W-:Y:S01]  /*5cc0*/  @!P2 IMAD.MOV.U32 R116, RZ, RZ, R62 ;  /* 0x000000ffff74a224 */ /* 0x004fe200078e003e */
[----:B------:R-:W-:-:S02]  /*5cd0*/  @!P2 MOV R7, R63 ;  /* 0x0000003f0007a202 */ /* 0x000fc40000000f00 */
[----:B------:R-:W-:-:S13]  /*5ce0*/  LOP3.LUT P2, RZ, R32, 0x4000, RZ, 0xc0, !PT ;  /* 0x0000400020ff7812 */ /* 0x000fda000784c0ff */
[----:B------:R0:W2:Y:S01]  /*5cf0*/  @!P2 LDG.E.64 R42, desc[UR14][R14.64] ;  /* 0x0000000e0e2aa981 */ /* 0x0000a2000c1e1b00 */
[----:B----4-:R-:W-:Y:S02]  /*5d00*/  @!P1 MOV R112, R48 ;  /* 0x0000003000709202 */ /* 0x010fe40000000f00 */
[----:B------:R-:W-:Y:S02]  /*5d10*/  @!P1 MOV R8, R49 ;  /* 0x0000003100089202 */ /* 0x000fe40000000f00 */
[----:B------:R-:W-:-:S13]  /*5d20*/  LOP3.LUT P1, RZ, R32, 0x2000, RZ, 0xc0, !PT ;  /* 0x0000200020ff7812 */ /* 0x000fda000782c0ff */
[----:B------:R1:W4:Y:S01]  /*5d30*/  @!P1 LDG.E.64 R44, desc[UR14][R16.64] ;  /* 0x0000000e102c9981 */ /* 0x000322000c1e1b00 */
[----:B---3--:R-:W-:Y:S01]  /*5d40*/  @!P4 MOV R9, R2 ;  /* 0x000000020009c202 */ /* 0x008fe20000000f00 */
[----:B------:R-:W-:Y:S01]  /*5d50*/  @!P4 IMAD.MOV.U32 R10, RZ, RZ, R3 ;  /* 0x000000ffff0ac224 */ /* 0x000fe200078e0003 */
[----:B------:R-:W-:Y:S02]  /*5d60*/  LOP3.LUT P4, RZ, R32, 0x1000, RZ, 0xc0, !PT ;  /* 0x0000100020ff7812 */ /* 0x000fe4000788c0ff */
[----:B------:R-:W-:Y:S02]  /*5d70*/  CS2R R12, SRZ ;  /* 0x00000000000c7805 */ /* 0x000fe4000001ff00 */
[----:B0-----:R-:W-:Y:S01]  /*5d80*/  CS2R R14, SRZ ;  /* 0x00000000000e7805 */ /* 0x001fe2000001ff00 */
[----:B------:R0:W-:Y:S01]  /*5d90*/  STL.64 [R1+0x148], R62 ;  /* 0x0001483e01007387 */ /* 0x0001e20000100a00 */
[----:B-1----:R-:W-:-:S03]  /*5da0*/  CS2R R16, SRZ ;  /* 0x0000000000107805 */ /* 0x002fc6000001ff00 */
[----:B------:R1:W-:Y:S01]  /*5db0*/  STL.64 [R1+0x150], R48 ;  /* 0x0001503001007387 */ /* 0x0003e20000100a00 */
[----:B0-----:R-:W-:Y:S01]  /*5dc0*/  MOV R62, R46 ;  /* 0x0000002e003e7202 */ /* 0x001fe20000000f00 */
[----:B------:R-:W-:Y:S01]  /*5dd0*/  IMAD.MOV.U32 R63, RZ, RZ, R47 ;  /* 0x000000ffff3f7224 */ /* 0x000fe200078e002f */
[----:B------:R-:W-:Y:S02]  /*5de0*/  @!P3 MOV R11, R54 ;  /* 0x00000036000bb202 */ /* 0x000fe40000000f00 */
[----:B------:R-:W-:Y:S02]  /*5df0*/  @!P3 MOV R12, R55 ;  /* 0x00000037000cb202 */ /* 0x000fe40000000f00 */
[----:B------:R-:W-:Y:S02]  /*5e00*/  CS2R R46, SRZ ;  /* 0x00000000002e7805 */ /* 0x000fe4000001ff00 */
[----:B------:R-:W-:Y:S01]  /*5e10*/  LOP3.LUT P3, RZ, R32, 0x800, RZ, 0xc0, !PT ;  /* 0x0000080020ff7812 */ /* 0x000fe2000786c0ff */
[----:B------:R0:W-:Y:S01]  /*5e20*/  STL.64 [R1+0x158], R2 ;  /* 0x0001580201007387 */ /* 0x0001e20000100a00 */
[----:B-1----:R-:W-:-:S02]  /*5e30*/  CS2R R48, SRZ ;  /* 0x0000000000307805 */ /* 0x002fc4000001ff00 */
[----:B------:R-:W-:Y:S01]  /*5e40*/  CS2R R40, SRZ ;  /* 0x0000000000287805 */ /* 0x000fe2000001ff00 */
[----:B------:R1:W3:Y:S01]  /*5e50*/  @!P4 LDG.E.64 R46, desc[UR14][R18.64] ;  /* 0x0000000e122ec981 */ /* 0x0002e2000c1e1b00 */
[----:B0-----:R-:W-:-:S07]  /*5e60*/  CS2R R2, SRZ ;  /* 0x0000000000027805 */ /* 0x001fce000001ff00 */
[----:B------:R0:W3:Y:S01]  /*5e70*/  @!P3 LDG.E.64 R48, desc[UR14][R20.64] ;  /* 0x0000000e1430b981 */ /* 0x0000e2000c1e1b00 */
[----:B--2---:R-:W-:Y:S01]  /*5e80*/  @!P2 MOV R13, R42 ;  /* 0x0000002a000da202 */ /* 0x004fe20000000f00 */
[----:B------:R-:W-:Y:S01]  /*5e90*/  @!P2 IMAD.MOV.U32 R14, RZ, RZ, R43 ;  /* 0x000000ffff0ea224 */ /* 0x000fe200078e002b */
[----:B------:R-:W-:-:S13]  /*5ea0*/  LOP3.LUT P2, RZ, R32, 0x400, RZ, 0xc0, !PT ;  /* 0x0000040020ff7812 */ /* 0x000fda000784c0ff */
[----:B------:R2:W3:Y:S01]  /*5eb0*/  @!P2 LDG.E.64 R2, desc[UR14][R22.64] ;  /* 0x0000000e1602a981 */ /* 0x0004e2000c1e1b00 */
[----:B----4-:R-:W-:Y:S01]  /*5ec0*/  @!P1 IMAD.MOV.U32 R15, RZ, RZ, R44 ;  /* 0x000000ffff0f9224 */ /* 0x010fe200078e002c */
[----:B------:R-:W-:Y:S02]  /*5ed0*/  @!P1 MOV R16, R45 ;  /* 0x0000002d00109202 */ /* 0x000fe40000000f00 */
[----:B------:R-:W-:-:S13]  /*5ee0*/  LOP3.LUT P1, RZ, R32, 0x200, RZ, 0xc0, !PT ;  /* 0x0000020020ff7812 */ /* 0x000fda000782c0ff */
[----:B------:R4:W4:Y:S01]  /*5ef0*/  @!P1 LDG.E.64 R40, desc[UR14][R24.64] ;  /* 0x0000000e18289981 */ /* 0x000922000c1e1b00 */
[----:B-1----:R-:W-:Y:S02]  /*5f00*/  CS2R R18, SRZ ;  /* 0x0000000000127805 */ /* 0x002fe4000001ff00 */
[----:B0-----:R-:W-:Y:S02]  /*5f10*/  CS2R R20, SRZ ;  /* 0x0000000000147805 */ /* 0x001fe4000001ff00 */
[----:B--2---:R-:W-:Y:S01]  /*5f20*/  CS2R R22, SRZ ;  /* 0x0000000000167805 */ /* 0x004fe2000001ff00 */
[----:B------:R0:W-:Y:S01]  /*5f30*/  STL.64 [R1+0x168], R42 ;  /* 0x0001682a01007387 */ /* 0x0001e20000100a00 */
[----:B---3--:R-:W-:Y:S02]  /*5f40*/  @!P4 MOV R17, R46 ;  /* 0x0000002e0011c202 */ /* 0x008fe40000000f00 */
[----:B------:R-:W-:Y:S02]  /*5f50*/  @!P4 MOV R18, R47 ;  /* 0x0000002f0012c202 */ /* 0x000fe40000000f00 */
[----:B------:R-:W-:-:S02]  /*5f60*/  LOP3.LUT P4, RZ, R32, 0x100, RZ, 0xc0, !PT ;  /* 0x0000010020ff7812 */ /* 0x000fc4000788c0ff */
[----:B----4-:R-:W-:Y:S02]  /*5f70*/  CS2R R24, SRZ ;  /* 0x0000000000187805 */ /* 0x010fe4000001ff00 */
[----:B0-----:R-:W-:Y:S01]  /*5f80*/  CS2R R42, SRZ ;  /* 0x00000000002a7805 */ /* 0x001fe2000001ff00 */
[----:B------:R-:W-:Y:S01]  /*5f90*/  @!P3 IMAD.MOV.U32 R19, RZ, RZ, R48 ;  /* 0x000000ffff13b224 */ /* 0x000fe200078e0030 */
[----:B------:R-:W-:Y:S02]  /*5fa0*/  @!P3 MOV R20, R49 ;  /* 0x000000310014b202 */ /* 0x000fe40000000f00 */
[----:B------:R-:W-:Y:S01]  /*5fb0*/  LOP3.LUT P3, RZ, R32, 0x80, RZ, 0xc0, !PT ;  /* 0x0000008020ff7812 */ /* 0x000fe2000786c0ff */
[----:B------:R0:W-:Y:S04]  /*5fc0*/  STL.64 [R1+0x170], R44 ;  /* 0x0001702c01007387 */ /* 0x0001e80000100a00 */
[----:B------:R1:W-:Y:S04]  /*5fd0*/  STL.64 [R1+0x178], R46 ;  /* 0x0001782e01007387 */ /* 0x0003e80000100a00 */
[----:B------:R2:W-:Y:S04]  /*5fe0*/  STL.64 [R1+0x180], R48 ;  /* 0x0001803001007387 */ /* 0x0005e80000100a00 */
[----:B------:R3:W4:Y:S01]  /*5ff0*/  @!P4 LDG.E.64 R42, desc[UR14][R26.64] ;  /* 0x0000000e1a2ac981 */ /* 0x000722000c1e1b00 */
[----:B0-----:R-:W-:-:S02]  /*6000*/  CS2R R44, SRZ ;  /* 0x00000000002c7805 */ /* 0x001fc4000001ff00 */
[----:B-1----:R-:W-:-:S04]  /*6010*/  CS2R R46, SRZ ;  /* 0x00000000002e7805 */ /* 0x002fc8000001ff00 */
[----:B------:R0:W4:Y:S01]  /*6020*/  @!P3 LDG.E.64 R44, desc[UR14][R28.64] ;  /* 0x0000000e1c2cb981 */ /* 0x000122000c1e1b00 */
[----:B--2---:R-:W-:Y:S02]  /*6030*/  CS2R R48, SRZ ;  /* 0x0000000000307805 */ /* 0x004fe4000001ff00 */
[----:B------:R-:W-:Y:S01]  /*6040*/  @!P2 MOV R21, R2 ;  /* 0x000000020015a202 */ /* 0x000fe20000000f00 */
[----:B------:R-:W-:Y:S01]  /*6050*/  @!P2 IMAD.MOV.U32 R22, RZ, RZ, R3 ;  /* 0x000000ffff16a224 */ /* 0x000fe200078e0003 */
[----:B------:R-:W-:-:S13]  /*6060*/  LOP3.LUT P2, RZ, R32, 0x40, RZ, 0xc0, !PT ;  /* 0x0000004020ff7812 */ /* 0x000fda000784c0ff */
[----:B------:R1:W2:Y:S01]  /*6070*/  @!P2 LDG.E.64 R46, desc[UR14][R30.64] ;  /* 0x0000000e1e2ea981 */ /* 0x0002a2000c1e1b00 */
[----:B------:R-:W-:Y:S02]  /*6080*/  @!P1 MOV R23, R40 ;  /* 0x0000002800179202 */ /* 0x000fe40000000f00 */
[----:B------:R-:W-:Y:S02]  /*6090*/  @!P1 MOV R24, R41 ;  /* 0x0000002900189202 */ /* 0x000fe40000000f00 */
[----:B------:R-:W-:-:S13]  /*60a0*/  LOP3.LUT P1, RZ, R32, 0x20, RZ, 0xc0, !PT ;  /* 0x0000002020ff7812 */ /* 0x000fda000782c0ff */
[----:B------:R1:W2:Y:S01]  /*60b0*/  @!P1 LDG.E.64 R48, desc[UR14][R36.64] ;  /* 0x0000000e24309981 */ /* 0x0002a2000c1e1b00 */
[----:B---3--:R-:W-:Y:S02]  /*60c0*/  CS2R R26, SRZ ;  /* 0x00000000001a7805 */ /* 0x008fe4000001ff00 */
[----:B0-----:R-:W-:Y:S02]  /*60d0*/  CS2R R28, SRZ ;  /* 0x00000000001c7805 */ /* 0x001fe4000001ff00 */
[----:B-1----:R-:W-:Y:S02]  /*60e0*/  CS2R R30, SRZ ;  /* 0x00000000001e7805 */ /* 0x002fe4000001ff00 */
[----:B------:R-:W-:Y:S01]  /*60f0*/  CS2R R36, SRZ ;  /* 0x0000000000247805 */ /* 0x000fe2000001ff00 */
[----:B----4-:R-:W-:Y:S01]  /*6100*/  @!P4 IMAD.MOV.U32 R25, RZ, RZ, R42 ;  /* 0x000000ffff19c224 */ /* 0x010fe200078e002a */
[----:B------:R-:W-:Y:S02]  /*6110*/  @!P4 MOV R26, R43 ;  /* 0x0000002b001ac202 */ /* 0x000fe40000000f00 */
[----:B------:R-:W-:-:S02]  /*6120*/  LOP3.LUT P4, RZ, R32, 0x8, RZ, 0xc0, !PT ;  /* 0x0000000820ff7812 */ /* 0x000fc4000788c0ff */
[----:B------:R-:W-:Y:S01]  /*6130*/  @!P3 MOV R27, R44 ;  /* 0x0000002c001bb202 */ /* 0x000fe20000000f00 */
[----:B------:R-:W-:Y:S01]  /*6140*/  @!P3 IMAD.MOV.U32 R28, RZ, RZ, R45 ;  /* 0x000000ffff1cb224 */ /* 0x000fe200078e002d */
[C---:B------:R-:W-:Y:S02]  /*6150*/  LOP3.LUT P3, RZ, R32.reuse, 0x4, RZ, 0xc0, !PT ;  /* 0x0000000420ff7812 */ /* 0x040fe4000786c0ff */
[----:B--2---:R-:W-:Y:S02]  /*6160*/  @!P2 MOV R29, R46 ;  /* 0x0000002e001da202 */ /* 0x004fe40000000f00 */
[----:B------:R-:W-:Y:S02]  /*6170*/  @!P2 MOV R30, R47 ;  /* 0x0000002f001ea202 */ /* 0x000fe40000000f00 */
[----:B------:R-:W-:Y:S01]  /*6180*/  LOP3.LUT P2, RZ, R32, 0x2, RZ, 0xc0, !PT ;  /* 0x0000000220ff7812 */ /* 0x000fe2000784c0ff */
[----:B------:R-:W-:Y:S01]  /*6190*/  @!P1 IMAD.MOV.U32 R31, RZ, RZ, R48 ;  /* 0x000000ffff1f9224 */ /* 0x000fe200078e0030 */
[----:B------:R-:W-:-:S02]  /*61a0*/  @!P1 MOV R36, R49 ;  /* 0x0000003100249202 */ /* 0x000fc40000000f00 */
[----:B------:R-:W-:Y:S01]  /*61b0*/  LOP3.LUT P1, RZ, R32, 0x1, RZ, 0xc0, !PT ;  /* 0x0000000120ff7812 */ /* 0x000fe2000782c0ff */
[----:B------:R-:W-:-:S06]  /*61c0*/  HFMA2 R32, -RZ, RZ, 0, 0 ;  /* 0x00000000ff207431 */ /* 0x000fcc00000001ff */
[----:B------:R0:W2:Y:S02]  /*61d0*/  @!P4 LDG.E.64 R32, desc[UR14][R34.64] ;  /* 0x0000000e2220c981 */ /* 0x0000a4000c1e1b00 */
[----:B0-----:R-:W-:-:S06]  /*61e0*/  CS2R R34, SRZ ;  /* 0x0000000000227805 */ /* 0x001fcc000001ff00 */
[----:B------:R0:W3:Y:S02]  /*61f0*/  @!P3 LDG.E.64 R34, desc[UR14][R62.64] ;  /* 0x0000000e3e22b981 */ /* 0x0000e4000c1e1b00 */
[----:B0-----:R-:W-:-:S06]  /*6200*/  CS2R R62, SRZ ;  /* 0x00000000003e7805 */ /* 0x001fcc000001ff00 */
[----:B------:R0:W4:Y:S02]  /*6210*/  @!P2 LDG.E.64 R62, desc[UR14][R64.64] ;  /* 0x0000000e403ea981 */ /* 0x000124000c1e1b00 */
[----:B0-----:R-:W-:-:S06]  /*6220*/  CS2R R64, SRZ ;  /* 0x0000000000407805 */ /* 0x001fcc000001ff00 */
[----:B------:R-:W2:Y:S04]  /*6230*/  @!P1 LDG.E.64 R64, desc[UR14][R66.64] ;  /* 0x0000000e42409981 */ /* 0x000ea8000c1e1b00 */
[----:B------:R0:W-:Y:S04]  /*6240*/  STL.64 [R1+0x1a0], R44 ;  /* 0x0001a02c01007387 */ /* 0x0001e80000100a00 */
[----:B------:R1:W-:Y:S01]  /*6250*/  STL.64 [R1+0x1a8], R46 ;  /* 0x0001a82e01007387 */ /* 0x0003e20000100a00 */
[----:B0-----:R-:W-:Y:S02]  /*6260*/  CS2R R44, SRZ ;  /* 0x00000000002c7805 */ /* 0x001fe4000001ff00 */
[----:B-1----:R-:W-:Y:S01]  /*6270*/  CS2R R46, SRZ ;  /* 0x00000000002e7805 */ /* 0x002fe2000001ff00 */
[----:B------:R0:W-:Y:S04]  /*6280*/  STL.64 [R1+0x198], R42 ;  /* 0x0001982a01007387 */ /* 0x0001e80000100a00 */
[----:B------:R1:W-:Y:S01]  /*6290*/  STL.64 [R1+0x160], R54 ;  /* 0x0001603601007387 */ /* 0x0003e20000100a00 */
[----:B0-----:R-:W-:-:S02]  /*62a0*/  CS2R R42, SRZ ;  /* 0x00000000002a7805 */ /* 0x001fc4000001ff00 */
[----:B-1----:R-:W-:Y:S02]  /*62b0*/  CS2R R54, SRZ ;  /* 0x0000000000367805 */ /* 0x002fe4000001ff00 */
[----:B----4-:R-:W-:Y:S01]  /*62c0*/  @!P2 MOV R43, R62 ;  /* 0x0000003e002ba202 */ /* 0x010fe20000000f00 */
[----:B------:R0:W-:Y:S01]  /*62d0*/  STL.64 [R1+0x1d0], R62 ;  /* 0x0001d03e01007387 */ /* 0x0001e20000100a00 */
[----:B--2---:R-:W-:Y:S01]  /*62e0*/  @!P1 IMAD.MOV.U32 R45, RZ, RZ, R64 ;  /* 0x000000ffff2d9224 */ /* 0x004fe200078e0040 */
[----:B------:R-:W-:Y:S02]  /*62f0*/  @!P1 MOV R46, R65 ;  /* 0x00000041002e9202 */ /* 0x000fe40000000f00 */
[----:B------:R-:W-:Y:S01]  /*6300*/  LOP3.LUT P1, RZ, R61, 0x8000000, RZ, 0xc0, !PT ;  /* 0x080000003dff7812 */ /* 0x000fe2000782c0ff */
[----:B0-----:R-:W-:Y:S01]  /*6310*/  IMAD.MOV.U32 R62, RZ, RZ, RZ ;  /* 0x000000ffff3e7224 */ /* 0x001fe200078e00ff */
[----:B------:R-:W-:Y:S02]  /*6320*/  @!P0 MOV R62, R51 ;  /* 0x00000033003e8202 */ /* 0x000fe40000000f00 */
[----:B------:R-:W2:Y:S09]  /*6330*/  LDL R51, [R1+0x234] ;  /* 0x0002340001337983 */ /* 0x000eb20000100800 */
[----:B------:R-:W4:Y:S04]  /*6340*/  @!P1 LDG.E.64 R54, desc[UR14][R68.64] ;  /* 0x0000000e44369981 */ /* 0x000f28000c1e1b00 */
[----:B------:R-:W4:Y:S04]  /*6350*/  LDL R68, [R1+0x240] ;  /* 0x0002400001447983 */ /* 0x000f280000100800 */
[----:B------:R0:W-:Y:S01]  /*6360*/  STL.64 [R1+0x1b0], R48 ;  /* 0x0001b03001007387 */ /* 0x0001e20000100a00 */
[----:B---3--:R-:W-:-:S03]  /*6370*/  @!P3 IMAD.MOV.U32 R42, RZ, RZ, R35 ;  /* 0x000000ffff2ab224 */ /* 0x008fc600078e0023 */
[----:B------:R1:W-:Y:S04]  /*6380*/  STL.64 [R1+0x190], R40 ;  /* 0x0001902801007387 */ /* 0x0003e80000100a00 */
[----:B------:R-:W-:Y:S01]  /*6390*/  STL.64 [R1+0x1c8], R34 ;  /* 0x0001c82201007387 */ /* 0x000fe20000100a00 */
[----:B0-----:R-:W-:-:S03]  /*63a0*/  CS2R R48, SRZ ;  /* 0x0000000000307805 */ /* 0x001fc6000001ff00 */
[----:B------:R0:W-:Y:S01]  /*63b0*/  STL.64 [R1+0x188], R2 ;  /* 0x0001880201007387 */ /* 0x0001e20000100a00 */
[----:B------:R-:W-:Y:S01]  /*63c0*/  @!P0 MOV R49, R50 ;  /* 0x0000003200318202 */ /* 0x000fe20000000f00 */
[----:B------:R-:W-:Y:S01]  /*63d0*/  FMUL.FTZ R50, R62, R62 ;  /* 0x0000003e3e327220 */ /* 0x000fe20000410000 */
[----:B------:R-:W-:Y:S02]  /*63e0*/  @!P2 MOV R44, R63 ;  /* 0x0000003f002ca202 */ /* 0x000fe40000000f00 */
[----:B------:R-:W-:Y:S01]  /*63f0*/  CS2R R66, SRZ ;  /* 0x0000000000427805 */ /* 0x000fe2000001ff00 */
[----:B------:R-:W-:Y:S01]  /*6400*/  STL.64 [R1+0x1c0], R32 ;  /* 0x0001c02001007387 */ /* 0x000fe20000100a00 */
[----:B------:R-:W-:Y:S01]  /*6410*/  FFMA.FTZ R50, R49, R49, R50 ;  /* 0x0000003131327223 */ /* 0x000fe20000010032 */
[----:B--2---:R-:W-:-:S03]  /*6420*/  FMUL.FTZ R51, R51, R51 ;  /* 0x0000003333337220 */ /* 0x004fc60000410000 */
[----:B------:R-:W-:Y:S01]  /*6430*/  FADD.FTZ R50, RZ, R50 ;  /* 0x00000032ff327221 */ /* 0x000fe20000010000 */
[----:B-1----:R-:W-:Y:S02]  /*6440*/  CS2R R40, SRZ ;  /* 0x0000000000287805 */ /* 0x002fe4000001ff00 */
[----:B0-----:R-:W-:Y:S01]  /*6450*/  CS2R R2, SRZ ;  /* 0x0000000000027805 */ /* 0x001fe2000001ff00 */
[----:B------:R0:W-:Y:S04]  /*6460*/  STL.64 [R1+0x1d8], R64 ;  /* 0x0001d84001007387 */ /* 0x0001e80000100a00 */
[----:B------:R-:W2:Y:S04]  /*6470*/  LDL R63, [R1+0x268] ;  /* 0x00026800013f7983 */ /* 0x000ea80000100800 */
[----:B------:R-:W3:Y:S01]  /*6480*/  LDL R69, [R1+0x270] ;  /* 0x0002700001457983 */ /* 0x000ee20000100800 */
[----:B----4-:R-:W-:Y:S01]  /*6490*/  FFMA.FTZ R51, R68, R68, R51 ;  /* 0x0000004444337223 */ /* 0x010fe20000010033 */
[----:B------:R-:W-:-:S02]  /*64a0*/  @!P3 MOV R41, R34 ;  /* 0x000000220029b202 */ /* 0x000fc40000000f00 */
[----:B------:R1:W4:Y:S01]  /*64b0*/  @!P5 LDG.E.64 R2, desc[UR14][R38.64] ;  /* 0x0000000e2602d981 */ /* 0x000322000c1e1b00 */
[----:B------:R-:W-:-:S03]  /*64c0*/  FADD.FTZ R51, R50, R51 ;  /* 0x0000003332337221 */ /* 0x000fc60000010000 */
[----:B------:R-:W2:Y:S04]  /*64d0*/  LDL R50, [R1+0x238] ;  /* 0x0002380001327983 */ /* 0x000ea80000100800 */
[----:B------:R-:W3:Y:S01]  /*64e0*/  LDL.LU.64 R34, [R1+0x220] ;  /* 0x0002200001227983 */ /* 0x000ee20000300a00 */
[----:B--2---:R-:W-:-:S04]  /*64f0*/  FMUL.FTZ R50, R50, R50 ;  /* 0x0000003232327220 */ /* 0x004fc80000410000 */
[----:B------:R-:W-:Y:S01]  /*6500*/  FFMA.FTZ R50, R56, R56, R50 ;  /* 0x0000003838327223 */ /* 0x000fe20000010032 */
[----:B------:R-:W-:Y:S02]  /*6510*/  LOP3.LUT P2, RZ, R61, 0x10000000, RZ, 0xc0, !PT ;  /* 0x100000003dff7812 */ /* 0x000fe4000784c0ff */
[----:B-1----:R-:W-:Y:S02]  /*6520*/  CS2R R38, SRZ ;  /* 0x0000000000267805 */ /* 0x002fe4000001ff00 */
[----:B----4-:R-:W-:Y:S01]  /*6530*/  @!P5 MOV R37, R2 ;  /* 0x000000020025d202 */ /* 0x010fe20000000f00 */
[----:B------:R-:W-:Y:S01]  /*6540*/  FADD.FTZ R51, R51, R50 ;  /* 0x0000003233337221 */ /* 0x000fe20000010000 */
[----:B------:R-:W-:Y:S01]  /*6550*/  @!P4 MOV R40, R33 ;  /* 0x000000210028c202 */ /* 0x000fe20000000f00 */
[----:B------:R-:W2:Y:S01]  /*6560*/  LDL R50, [R1+0x23c] ;  /* 0x00023c0001327983 */ /* 0x000ea20000100800 */
[----:B------:R-:W-:-:S03]  /*6570*/  LOP3.LUT P3, RZ, R61, 0x20000000, RZ, 0xc0, !PT ;  /* 0x200000003dff7812 */ /* 0x000fc6000786c0ff */
[----:B------:R1:W-:Y:S04]  /*6580*/  STL.64 [R1+0x1b8], R2 ;  /* 0x0001b80201007387 */ /* 0x0003e80000100a00 */
[----:B---3--:R3:W4:Y:S01]  /*6590*/  @!P2 LDG.E.64 R66, desc[UR14][R34.64] ;  /* 0x0000000e2242a981 */ /* 0x008722000c1e1b00 */
[----:B0-----:R-:W-:-:S03]  /*65a0*/  CS2R R64, SRZ ;  /* 0x0000000000407805 */ /* 0x001fc6000001ff00 */
[----:B------:R-:W4:Y:S01]  /*65b0*/  LDL.LU R56, [R1+0x2d8] ;  /* 0x0002d80001387983 */ /* 0x000f220000300800 */
[----:B---3--:R-:W-:-:S06]  /*65c0*/  CS2R R34, SRZ ;  /* 0x0000000000227805 */ /* 0x008fcc000001ff00 */
[----:B------:R-:W3:Y:S01]  /*65d0*/  @!P6 LDG.E.64 R34, desc[UR14][R52.64] ;  /* 0x0000000e3422e981 */ /* 0x000ee2000c1e1b00 */
[----:B------:R-:W-:Y:S01]  /*65e0*/  @!P5 IMAD.MOV.U32 R38, RZ, RZ, R3 ;  /* 0x000000ffff26d224 */ /* 0x000fe200078e0003 */
[C---:B------:R-:W-:Y:S01]  /*65f0*/  LOP3.LUT P5, RZ, R61.reuse, 0x80000000, RZ, 0xc0, !PT ;  /* 0x800000003dff7812 */ /* 0x040fe200078ac0ff */
[----:B------:R-:W-:Y:S01]  /*6600*/  @!P4 IMAD.MOV.U32 R39, RZ, RZ, R32 ;  /* 0x000000ffff27c224 */ /* 0x000fe200078e0020 */
[----:B------:R-:W4:Y:S04]  /*6610*/  LDL R52, [R1+0x248] ;  /* 0x0002480001347983 */ /* 0x000f280000100800 */
[----:B------:R-:W3:Y:S01]  /*6620*/  LDL R53, [R1+0x264] ;  /* 0x0002640001357983 */ /* 0x000ee20000100800 */
[----:B------:R-:W-:-:S03]  /*6630*/  LOP3.LUT P4, RZ, R61, 0x40000000, RZ, 0xc0, !PT ;  /* 0x400000003dff7812 */ /* 0x000fc6000788c0ff */
[----:B------:R-:W4:Y:S04]  /*6640*/  LDL R61, [R1+0x250] ;  /* 0x00025000013d7983 */ /* 0x000f280000100800 */
[----:B-1----:R-:W3:Y:S04]  /*6650*/  LDL.LU.64 R2, [R1+0x218] ;  /* 0x0002180001027983 */ /* 0x002ee80000300a00 */
[----:B------:R-:W3:Y:S01]  /*6660*/  LDL.LU.64 R32, [R1+0x210] ;  /* 0x0002100001207983 */ /* 0x000ee20000300a00 */
[----:B--2---:R-:W-:-:S04]  /*6670*/  FMUL.FTZ R50, R50, R50 ;  /* 0x0000003232327220 */ /* 0x004fc80000410000 */
[----:B------:R-:W-:Y:S02]  /*6680*/  FFMA.FTZ R50, R74, R74, R50 ;  /* 0x0000004a4a327223 */ /* 0x000fe40000010032 */
[----:B------:R-:W2:Y:S02]  /*6690*/  LDL.LU R74, [R1+0x2d4] ;  /* 0x0002d400014a7983 */ /* 0x000ea40000300800 */
[----:B------:R-:W-:Y:S02]  /*66a0*/  FADD.FTZ R50, R51, R50 ;  /* 0x0000003233327221 */ /* 0x000fe40000010000 */
[----:B------:R-:W2:Y:S04]  /*66b0*/  LDL R51, [R1+0x230] ;  /* 0x0002300001337983 */ /* 0x000ea80000100800 */
[----:B----4-:R0:W-:Y:S04]  /*66c0*/  STL [R1+0x2bc], R61 ;  /* 0x0002bc3d01007387 */ /* 0x0101e80000100800 */
[----:B---3--:R1:W3:Y:S01]  /*66d0*/  @!P3 LDG.E.64 R64, desc[UR14][R2.64] ;  /* 0x0000000e0240b981 */ /* 0x0082e2000c1e1b00 */
[----:B--2---:R-:W-:-:S04]  /*66e0*/  FMUL.FTZ R51, R51, R51 ;  /* 0x0000003333337220 */ /* 0x004fc80000410000 */
[----:B------:R-:W-:Y:S01]  /*66f0*/  FFMA.FTZ R51, R73, R73, R51 ;  /* 0x0000004949337223 */ /* 0x000fe20000010033 */
[----:B-1----:R-:W-:Y:S01]  /*6700*/  CS2R R2, SRZ ;  /* 0x0000000000027805 */ /* 0x002fe2000001ff00 */
[----:B------:R-:W2:Y:S02]  /*6710*/  LDL.LU R73, [R1+0x2d0] ;  /* 0x0002d00001497983 */ /* 0x000ea40000300800 */
[----:B------:R-:W-:Y:S01]  /*6720*/  FADD.FTZ R50, R50, R51 ;  /* 0x0000003332327221 */ /* 0x000fe20000010000 */
[----:B------:R-:W-:Y:S02]  /*6730*/  FMUL.FTZ R51, R52, R52 ;  /* 0x0000003434337220 */ /* 0x000fe40000410000 */
[----:B------:R1:W4:Y:S02]  /*6740*/  @!P4 LDG.E.64 R2, desc[UR14][R32.64] ;  /* 0x0000000e2002c981 */ /* 0x000324000c1e1b00 */
[----:B------:R-:W-:-:S04]  /*6750*/  FFMA.FTZ R51, R53, R53, R51 ;  /* 0x0000003535337223 */ /* 0x000fc80000010033 */
[----:B------:R-:W-:Y:S01]  /*6760*/  FADD.FTZ R50, R50, R51 ;  /* 0x0000003332327221 */ /* 0x000fe20000010000 */
[----:B------:R-:W-:Y:S02]  /*6770*/  FMUL.FTZ R51, R61, R61 ;  /* 0x0000003d3d337220 */ /* 0x000fe40000410000 */
[----:B0-----:R-:W3:Y:S04]  /*6780*/  LDL R61, [R1+0x248] ;  /* 0x00024800013d7983 */ /* 0x001ee80000100800 */
[----:B---3--:R0:W-:Y:S04]  /*6790*/  STL [R1+0x2c0], R61 ;  /* 0x0002c03d01007387 */ /* 0x0081e80000100800 */
[----:B0-----:R-:W3:Y:S01]  /*67a0*/  LDL R61, [R1+0x230] ;  /* 0x00023000013d7983 */ /* 0x001ee20000100800 */
[----:B-1----:R-:W-:Y:S01]  /*67b0*/  HFMA2 R32, -RZ, RZ, 0, 0 ;  /* 0x00000000ff207431 */ /* 0x002fe200000001ff */
[----:B------:R-:W-:-:S06]  /*67c0*/  MOV R33, RZ ;  /* 0x000000ff00217202 */ /* 0x000fcc0000000f00 */
[----:B------:R-:W4:Y:S04]  /*67d0*/  @!P5 LDG.E.64 R32, desc[UR14][R124.64] ;  /* 0x0000000e7c20d981 */ /* 0x000f28000c1e1b00 */
[----:B------:R-:W2:Y:S04]  /*67e0*/  LDL R124, [R1+0x26c] ;  /* 0x00026c00017c7983 */ /* 0x000ea80000100800 */
[----:B------:R-:W4:Y:S04]  /*67f0*/  LDL R125, [R1+0x25c] ;  /* 0x00025c00017d7983 */ /* 0x000f280000100800 */
[----:B---3--:R0:W-:Y:S04]  /*6800*/  STL [R1+0x2c4], R61 ;  /* 0x0002c43d01007387 */ /* 0x0081e80000100800 */
[----:B0-----:R-:W3:Y:S01]  /*6810*/  LDL R61, [R1+0x23c] ;  /* 0x00023c00013d7983 */ /* 0x001ee20000100800 */
[----:B------:R-:W-:-:S04]  /*6820*/  FFMA.FTZ R51, R63, R63, R51 ;  /* 0x0000003f3f337223 */ /* 0x000fc80000010033 */
[----:B------:R-:W-:Y:S01]  /*6830*/  FADD.FTZ R50, R50, R51 ;  /* 0x0000003332327221 */ /* 0x000fe20000010000 */
[----:B------:R-:W-:-:S04]  /*6840*/  FMUL.FTZ R51, R70, R70 ;  /* 0x0000004646337220 */ /* 0x000fc80000410000 */
[----:B--2---:R-:W-:-:S04]  /*6850*/  FFMA.FTZ R51, R124, R124, R51 ;  /* 0x0000007c7c337223 */ /* 0x004fc80000010033 */
[----:B------:R-:W-:Y:S01]  /*6860*/  FADD.FTZ R50, R50, R51 ;  /* 0x0000003332327221 */ /* 0x000fe20000010000 */
[----:B----4-:R-:W-:-:S04]  /*6870*/  FMUL.FTZ R51, R125, R125 ;  /* 0x0000007d7d337220 */ /* 0x010fc80000410000 */
[----:B------:R-:W-:-:S04]  /*6880*/  FFMA.FTZ R51, R69, R69, R51 ;  /* 0x0000004545337223 */ /* 0x000fc80000010033 */
[----:B------:R-:W-:Y:S01]  /*6890*/  FADD.FTZ R50, R50, R51 ;  /* 0x0000003332327221 */ /* 0x000fe20000010000 */
[----:B------:R-:W-:-:S04]  /*68a0*/  FMUL.FTZ R51, R123, R123 ;  /* 0x0000007b7b337220 */ /* 0x000fc80000410000 */
        /* <DEDUP_REMOVED lines=27> */
[----:B------:R-:W-:Y:S01]  /*6a60*/  FFMA.FTZ R51, R88, R88, R51 ;  /* 0x0000005858337223 */ /* 0x000fe20000010033 */
[----:B---3--:R0:W-:Y:S04]  /*6a70*/  STL [R1+0x2c8], R61 ;  /* 0x0002c83d01007387 */ /* 0x0081e80000100800 */
[----:B0-----:R-:W2:Y:S01]  /*6a80*/  LDL R61, [R1+0x238] ;  /* 0x00023800013d7983 */ /* 0x001ea20000100800 */
        /* <DEDUP_REMOVED lines=69> */
[----:B--2---:R0:W-:Y:S04]  /*6ee0*/  STL [R1+0x2cc], R61 ;  /* 0x0002cc3d01007387 */ /* 0x0041e80000100800 */
        /* <DEDUP_REMOVED lines=44> */
[----:B------:R-:W-:Y:S01]  /*71b0*/  FMUL.FTZ R50, R44, R44 ;  /* 0x0000002c2c327220 */ /* 0x000fe20000410000 */
[----:B------:R-:W-:-:S03]  /*71c0*/  FMUL.FTZ R52, R46, R46 ;  /* 0x0000002e2e347220 */ /* 0x000fc60000410000 */
[----:B------:R-:W-:Y:S01]  /*71d0*/  FFMA.FTZ R50, R43, R43, R50 ;  /* 0x0000002b2b327223 */ /* 0x000fe20000010032 */
[----:B------:R-:W-:Y:S01]  /*71e0*/  FFMA.FTZ R52, R45, R45, R52 ;  /* 0x0000002d2d347223 */ /* 0x000fe20000010034 */
[----:B------:R-:W-:Y:S02]  /*71f0*/  @!P1 IMAD.MOV.U32 R48, RZ, RZ, R55 ;  /* 0x000000ffff309224 */ /* 0x000fe400078e0037 */
[----:B------:R-:W-:Y:S01]  /*7200*/  FADD.FTZ R51, R51, R50 ;  /* 0x0000003233337221 */ /* 0x000fe20000010000 */
[----:B------:R0:W-:Y:S01]  /*7210*/  STL.64 [R1+0x1e0], R54 ;  /* 0x0001e03601007387 */ /* 0x0001e20000100a00 */
[----:B------:R-:W-:Y:S02]  /*7220*/  @!P1 MOV R47, R54 ;  /* 0x00000036002f9202 */ /* 0x000fe40000000f00 */
[----:B0-----:R-:W-:Y:S01]  /*7230*/  FADD.FTZ R55, R51, R52 ;  /* 0x0000003433377221 */ /* 0x001fe20000010000 */
[----:B------:R-:W-:Y:S01]  /*7240*/  FMUL.FTZ R52, R48, R48 ;  /* 0x0000003030347220 */ /* 0x000fe20000410000 */
[----:B------:R-:W-:-:S03]  /*7250*/  CS2R R50, SRZ ;  /* 0x0000000000327805 */ /* 0x000fc6000001ff00 */
[----:B------:R-:W-:Y:S01]  /*7260*/  FFMA.FTZ R53, R47, R47, R52 ;  /* 0x0000002f2f357223 */ /* 0x000fe20000010034 */
[----:B------:R-:W-:-:S03]  /*7270*/  @!P2 MOV R51, R67 ;  /* 0x000000430033a202 */ /* 0x000fc60000000f00 */
[----:B------:R-:W-:Y:S01]  /*7280*/  FADD.FTZ R55, R55, R53 ;  /* 0x0000003537377221 */ /* 0x000fe20000010000 */
[----:B------:R-:W-:Y:S01]  /*7290*/  CS2R R52, SRZ ;  /* 0x0000000000347805 */ /* 0x000fe2000001ff00 */
[----:B------:R-:W-:Y:S01]  /*72a0*/  @!P2 IMAD.MOV.U32 R50, RZ, RZ, R66 ;  /* 0x000000ffff32a224 */ /* 0x000fe200078e0042 */
[----:B------:R-:W-:Y:S01]  /*72b0*/  @!P3 MOV R52, R65 ;  /* 0x000000410034b202 */ /* 0x000fe20000000f00 */
[----:B------:R-:W-:Y:S01]  /*72c0*/  FMUL.FTZ R54, R51, R51 ;  /* 0x0000003333367220 */ /* 0x000fe20000410000 */
[----:B------:R0:W-:Y:S01]  /*72d0*/  STL.64 [R1+0x1f0], R64 ;  /* 0x0001f04001007387 */ /* 0x0001e20000100a00 */
[----:B------:R-:W-:Y:S02]  /*72e0*/  @!P3 IMAD.MOV.U32 R53, RZ, RZ, R64 ;  /* 0x000000ffff35b224 */ /* 0x000fe400078e0040 */
[----:B------:R-:W-:-:S04]  /*72f0*/  FMUL.FTZ R63, R52, R52 ;  /* 0x00000034343f7220 */ /* 0x000fc80000410000 */
[----:B------:R-:W-:Y:S01]  /*7300*/  FFMA.FTZ R63, R53, R53, R63 ;  /* 0x00000035353f7223 */ /* 0x000fe2000001003f */
[----:B0-----:R-:W-:Y:S01]  /*7310*/  FFMA.FTZ R64, R50, R50, R54 ;  /* 0x0000003232407223 */ /* 0x001fe20000010036 */
[----:B------:R-:W-:Y:S01]  /*7320*/  HFMA2 R54, -RZ, RZ, 0, 0 ;  /* 0x00000000ff367431 */ /* 0x000fe200000001ff */
[----:B------:R-:W-:Y:S02]  /*7330*/  @!P4 MOV R54, R3 ;  /* 0x000000030036c202 */ /* 0x000fe40000000f00 */
[----:B------:R-:W-:Y:S01]  /*7340*/  FADD.FTZ R64, R55, R64 ;  /* 0x0000004037407221 */ /* 0x000fe20000010000 */
[----:B------:R-:W-:Y:S01]  /*7350*/  IMAD.MOV.U32 R55, RZ, RZ, RZ ;  /* 0x000000ffff377224 */ /* 0x000fe200078e00ff */
[----:B------:R-:W-:Y:S02]  /*7360*/  @!P4 MOV R55, R2 ;  /* 0x000000020037c202 */ /* 0x000fe40000000f00 */
[----:B------:R-:W-:Y:S01]  /*7370*/  FADD.FTZ R64, R64, R63 ;  /* 0x0000003f40407221 */ /* 0x000fe20000010000 */
[----:B------:R-:W-:Y:S01]  /*7380*/  FMUL.FTZ R63, R54, R54 ;  /* 0x00000036363f7220 */ /* 0x000fe20000410000 */
[----:B------:R0:W-:Y:S03]  /*7390*/  STL.64 [R1+0x1e8], R66 ;  /* 0x0001e84201007387 */ /* 0x0001e60000100a00 */
[----:B------:R-:W-:-:S04]  /*73a0*/  FFMA.FTZ R63, R55, R55, R63 ;  /* 0x00000037373f7223 */ /* 0x000fc8000001003f */
[----:B0-----:R-:W-:Y:S01]  /*73b0*/  FADD.FTZ R66, R64, R63 ;  /* 0x0000003f40427221 */ /* 0x001fe20000010000 */
[----:B------:R-:W-:Y:S02]  /*73c0*/  HFMA2 R63, -RZ, RZ, 0, 0 ;  /* 0x00000000ff3f7431 */ /* 0x000fe400000001ff */
[----:B------:R-:W-:Y:S01]  /*73d0*/  @!P5 IMAD.MOV.U32 R63, RZ, RZ, R33 ;  /* 0x000000ffff3fd224 */ /* 0x000fe200078e0021 */
[----:B------:R-:W-:Y:S02]  /*73e0*/  MOV R64, RZ ;  /* 0x000000ff00407202 */ /* 0x000fe40000000f00 */
[----:B------:R-:W-:Y:S01]  /*73f0*/  @!P5 MOV R64, R32 ;  /* 0x000000200040d202 */ /* 0x000fe20000000f00 */
[----:B------:R-:W-:-:S04]  /*7400*/  FMUL.FTZ R65, R63, R63 ;  /* 0x0000003f3f417220 */ /* 0x000fc80000410000 */
[----:B------:R-:W-:-:S04]  /*7410*/  FFMA.FTZ R65, R64, R64, R65 ;  /* 0x0000004040417223 */ /* 0x000fc80000010041 */
[----:B------:R-:W-:Y:S01]  /*7420*/  FADD.FTZ R66, R66, R65 ;  /* 0x0000004142427221 */ /* 0x000fe20000010000 */
[----:B------:R-:W-:Y:S01]  /*7430*/  IMAD.MOV.U32 R65, RZ, RZ, RZ ;  /* 0x000000ffff417224 */ /* 0x000fe200078e00ff */
[----:B------:R-:W-:Y:S01]  /*7440*/  @!P6 MOV R65, R35 ;  /* 0x000000230041e202 */ /* 0x000fe20000000f00 */
[----:B------:R-:W-:Y:S02]  /*7450*/  HFMA2 R70, -RZ, RZ, 0, 0 ;  /* 0x00000000ff467431 */ /* 0x000fe400000001ff */
[----:B------:R-:W-:Y:S02]  /*7460*/  @!P6 IMAD.MOV.U32 R70, RZ, RZ, R34 ;  /* 0x000000ffff46e224 */ /* 0x000fe400078e0022 */
[----:B------:R-:W-:-:S04]  /*7470*/  FMUL.FTZ R67, R65, R65 ;  /* 0x0000004141437220 */ /* 0x000fc80000410000 */
[----:B------:R-:W-:-:S04]  /*7480*/  FFMA.FTZ R67, R70, R70, R67 ;  /* 0x0000004646437223 */ /* 0x000fc80000010043 */
[----:B------:R-:W-:Y:S01]  /*7490*/  FADD.FTZ R66, R66, R67 ;  /* 0x0000004342427221 */ /* 0x000fe20000010000 */
[----:B------:R-:W-:-:S04]  /*74a0*/  FADD.FTZ R67, R49, R62 ;  /* 0x0000003e31437221 */ /* 0x000fc80000010000 */
[----:B------:R-:W-:Y:S01]  /*74b0*/  FADD.FTZ R67, RZ, R67 ;  /* 0x00000043ff437221 */ /* 0x000fe20000010000 */
[----:B--2---:R-:W-:Y:S02]  /*74c0*/  FADD.FTZ R68, R68, R61 ;  /* 0x0000003d44447221 */ /* 0x004fe40000010000 */
[----:B------:R-:W2:Y:S02]  /*74d0*/  LDL.LU R61, [R1+0x2cc] ;  /* 0x0002cc00013d7983 */ /* 0x000ea40000300800 */
[----:B------:R-:W-:Y:S02]  /*74e0*/  FADD.FTZ R67, R67, R68 ;  /* 0x0000004443437221 */ /* 0x000fe40000010000 */
[----:B------:R-:W2:Y:S02]  /*74f0*/  LDL R68, [R1+0x244] ;  /* 0x0002440001447983 */ /* 0x000ea40000100800 */
[----:B--2---:R-:W-:Y:S02]  /*7500*/  FADD.FTZ R68, R68, R61 ;  /* 0x0000003d44447221 */ /* 0x004fe40000010000 */
[----:B------:R-:W2:Y:S02]  /*7510*/  LDL.LU R61, [R1+0x2c8] ;  /* 0x0002c800013d7983 */ /* 0x000ea40000300800 */
[----:B------:R-:W-:-:S02]  /*7520*/  FADD.FTZ R67, R67, R68 ;  /* 0x0000004443437221 */ /* 0x000fc40000010000 */
[----:B------:R-:W2:Y:S02]  /*7530*/  LDL R68, [R1+0x24c] ;  /* 0x00024c0001447983 */ /* 0x000ea40000100800 */
[----:B--2---:R-:W-:Y:S02]  /*7540*/  FADD.FTZ R68, R68, R61 ;  /* 0x0000003d44447221 */ /* 0x004fe40000010000 */
[----:B------:R-:W2:Y:S02]  /*7550*/  LDL.LU R61, [R1+0x2c4] ;  /* 0x0002c400013d7983 */ /* 0x000ea40000300800 */
[----:B------:R-:W-:Y:S02]  /*7560*/  FADD.FTZ R67, R67, R68 ;  /* 0x0000004443437221 */ /* 0x000fe40000010000 */
[----:B------:R-:W2:Y:S02]  /*7570*/  LDL R68, [R1+0x258] ;  /* 0x0002580001447983 */ /* 0x000ea40000100800 */
[----:B--2---:R-:W-:-:S02]  /*7580*/  FADD.FTZ R68, R68, R61 ;  /* 0x0000003d44447221 */ /* 0x004fc40000010000 */
        /* <DEDUP_REMOVED lines=8> */
[----:B------:R0:W-:Y:S02]  /*7610*/  STL [R1+0x280], R57 ;  /* 0x0002803901007387 */ /* 0x0001e40000100800 */
[----:B------:R-:W-:Y:S02]  /*7620*/  FADD.FTZ R67, R67, R68 ;  /* 0x0000004443437221 */ /* 0x000fe40000010000 */
[----:B------:R1:W-:Y:S04]  /*7630*/  STL [R1+0x284], R58 ;  /* 0x0002843a01007387 */ /* 0x0003e80000100800 */
[----:B------:R-:W2:Y:S04]  /*7640*/  LDL R68, [R1+0x254] ;  /* 0x0002540001447983 */ /* 0x000ea80000100800 */
[----:B------:R3:W-:Y:S04]  /*7650*/  STL [R1+0x288], R59 ;  /* 0x0002883b01007387 */ /* 0x0007e80000100800 */
[----:B------:R4:W-:Y:S04]  /*7660*/  STL [R1+0x28c], R60 ;  /* 0x00028c3c01007387 */ /* 0x0009e80000100800 */
[----:B------:R0:W5:Y:S04]  /*7670*/  LDL.LU R61, [R1+0x2b8] ;  /* 0x0002b800013d7983 */ /* 0x0001680000300800 */
[----:B------:R4:W-:Y:S04]  /*7680*/  STL [R1+0x29c], R71 ;  /* 0x00029c4701007387 */ /* 0x0009e80000100800 */
[----:B------:R4:W-:Y:S01]  /*7690*/  STL [R1+0x294], R97 ;  /* 0x0002946101007387 */ /* 0x0009e20000100800 */
[----:B--2---:R-:W-:-:S04]  /*76a0*/  FADD.FTZ R68, R124, R68 ;  /* 0x000000447c447221 */ /* 0x004fc80000010000 */
[----:B------:R-:W-:Y:S01]  /*76b0*/  FADD.FTZ R67, R67, R68 ;  /* 0x0000004443437221 */ /* 0x000fe20000010000 */
[----:B------:R-:W-:-:S04]  /*76c0*/  FADD.FTZ R68, R69, R125 ;  /* 0x0000007d45447221 */ /* 0x000fc80000010000 */
[----:B------:R-:W-:Y:S01]  /*76d0*/  FADD.FTZ R67, R67, R68 ;  /* 0x0000004443437221 */ /* 0x000fe20000010000 */
[----:B------:R-:W-:-:S04]  /*76e0*/  FADD.FTZ R68, R110, R123 ;  /* 0x0000007b6e447221 */ /* 0x000fc80000010000 */
[----:B------:R-:W-:Y:S01]  /*76f0*/  FADD.FTZ R67, R67, R68 ;  /* 0x0000004443437221 */ /* 0x000fe20000010000 */
[----:B------:R-:W-:-:S04]  /*7700*/  FADD.FTZ R68, R104, R73 ;  /* 0x0000004968447221 */ /* 0x000fc80000010000 */
[----:B------:R-:W-:Y:S01]  /*7710*/  FADD.FTZ R67, R67, R68 ;  /* 0x0000004443437221 */ /* 0x000fe20000010000 */
[----:B------:R-:W-:Y:S02]  /*7720*/  FADD.FTZ R68, R56, R74 ;  /* 0x0000004a38447221 */ /* 0x000fe40000010000 */
[----:B------:R2:W5:Y:S02]  /*7730*/  LDL.LU R56, [R1+0x2b4] ;  /* 0x0002b40001387983 */ /* 0x0005640000300800 */
[----:B------:R-:W-:Y:S01]  /*7740*/  FADD.FTZ R67, R67, R68 ;  /* 0x0000004443437221 */ /* 0x000fe20000010000 */
[----:B------:R-:W-:Y:S02]  /*7750*/  FADD.FTZ R68, R57, R75 ;  /* 0x0000004b39447221 */ /* 0x000fe40000010000 */
[----:B0-----:R2:W5:Y:S02]  /*7760*/  LDL.LU R57, [R1+0x2b0] ;  /* 0x0002b00001397983 */ /* 0x0015640000300800 */
[----:B------:R-:W-:Y:S01]  /*7770*/  FADD.FTZ R67, R67, R68 ;  /* 0x0000004443437221 */ /* 0x000fe20000010000 */
[----:B------:R-:W-:-:S02]  /*7780*/  FADD.FTZ R68, R58, R76 ;  /* 0x0000004c3a447221 */ /* 0x000fc40000010000 */
[----:B-1----:R2:W5:Y:S02]  /*7790*/  LDL.LU R58, [R1+0x2ac] ;  /* 0x0002ac00013a7983 */ /* 0x0025640000300800 */
[----:B------:R-:W-:Y:S01]  /*77a0*/  FADD.FTZ R67, R67, R68 ;  /* 0x0000004443437221 */ /* 0x000fe20000010000 */
[----:B------:R-:W-:Y:S02]  /*77b0*/  FADD.FTZ R68, R59, R77 ;  /* 0x0000004d3b447221 */ /* 0x000fe40000010000 */
[----:B---3--:R2:W5:Y:S02]  /*77c0*/  LDL.LU R59, [R1+0x2a8] ;  /* 0x0002a800013b7983 */ /* 0x0085640000300800 */
[----:B------:R-:W-:Y:S01]  /*77d0*/  FADD.FTZ R67, R67, R68 ;  /* 0x0000004443437221 */ /* 0x000fe20000010000 */
[----:B------:R-:W-:Y:S02]  /*77e0*/  FADD.FTZ R68, R60, R78 ;  /* 0x0000004e3c447221 */ /* 0x000fe40000010000 */
[----:B----4-:R2:W5:Y:S02]  /*77f0*/  LDL.LU R60, [R1+0x2a4] ;  /* 0x0002a400013c7983 */ /* 0x0105640000300800 */
[----:B------:R-:W-:Y:S01]  /*7800*/  FADD.FTZ R67, R67, R68 ;  /* 0x0000004443437221 */ /* 0x000fe20000010000 */
[----:B------:R-:W-:-:S04]  /*7810*/  FADD.FTZ R68, R85, R81 ;  /* 0x0000005155447221 */ /* 0x000fc80000010000 */
        /* <DEDUP_REMOVED lines=79> */
[----:B------:R-:W-:Y:S01]  /*7d10*/  FADD.FTZ R68, R43, R44 ;  /* 0x0000002c2b447221 */ /* 0x000fe20000010000 */
[----:B------:R-:W0:Y:S03]  /*7d20*/  S2R R71, SR_TID.X ;  /* 0x0000000000477919 */ /* 0x000e260000002100 */
        /* <DEDUP_REMOVED lines=10> */
[----:B------:R-:W1:Y:S03]  /*7dd0*/  S2R R97, SR_LANEID ;  /* 0x0000000000617919 */ /* 0x000e660000000000 */
[----:B------:R-:W-:Y:S01]  /*7de0*/  FADD.FTZ R67, R67, R68 ;  /* 0x0000004443437221 */ /* 0x000fe20000010000 */
[----:B------:R-:W-:-:S04]  /*7df0*/  FADD.FTZ R68, R64, R63 ;  /* 0x0000003f40447221 */ /* 0x000fc80000010000 */
[----:B------:R-:W-:Y:S01]  /*7e00*/  FADD.FTZ R67, R67, R68 ;  /* 0x0000004443437221 */ /* 0x000fe20000010000 */
[----:B0-----:R-:W-:-:S04]  /*7e10*/  LOP3.LUT R68, R71, 0x3e0, RZ, 0xc0, !PT ;  /* 0x000003e047447812 */ /* 0x001fc800078ec0ff */
[C---:B------:R-:W-:Y:S02]  /*7e20*/  ISETP.GT.U32.AND P1, PT, R68.reuse, 0x168, PT ;  /* 0x000001684400780c */ /* 0x040fe40003f24070 */
[----:B------:R-:W-:Y:S01]  /*7e30*/  IADD3 R69, PT, PT, -R68, 0x187, RZ ;  /* 0x0000018744457810 */ /* 0x000fe20007ffe1ff */
[----:B------:R-:W-:-:S04]  /*7e40*/  FADD.FTZ R68, R70, R65 ;  /* 0x0000004146447221 */ /* 0x000fc80000010000 */
[----:B------:R-:W-:Y:S01]  /*7e50*/  FADD.FTZ R67, R67, R68 ;  /* 0x0000004443437221 */ /* 0x000fe20000010000 */
[----:B------:R-:W-:Y:S01]  /*7e60*/  SEL R68, R69, 0x1f, P1 ;  /* 0x0000001f45447807 */ /* 0x000fe20000800000 */
[----:B------:R-:W-:Y:S04]  /*7e70*/  STL [R1+0x298], R79 ;  /* 0x0002984f01007387 */ /* 0x000fe80000100800 */
[----:B------:R-:W0:Y:S04]  /*7e80*/  SHFL.DOWN PT, R69, R67, 0x1, R68 ;  /* 0x0820000043457989 */ /* 0x000e2800000e0044 */
[----:B------:R-:W3:Y:S01]  /*7e90*/  SHFL.DOWN PT, R79, R66, 0x1, R68 ;  /* 0x08200000424f7989 */ /* 0x000ee200000e0044 */
[----:B-1----:R-:W-:-:S13]  /*7ea0*/  ISETP.GE.AND P1, PT, R97, R68, PT ;  /* 0x000000446100720c */ /* 0x002fda0003f26270 */
[----:B0-----:R-:W-:Y:S01]  /*7eb0*/  @!P1 FADD.FTZ R67, R67, R69 ;  /* 0x0000004543439221 */ /* 0x001fe20000010000 */
[----:B------:R-:W-:Y:S01]  /*7ec0*/  IADD3 R69, PT, PT, R97, 0x2, RZ ;  /* 0x0000000261457810 */ /* 0x000fe20007ffe0ff */
[----:B---3--:R-:W-:-:S03]  /*7ed0*/  @!P1 FADD.FTZ R66, R66, R79 ;  /* 0x0000004f42429221 */ /* 0x008fc60000010000 */
[----:B------:R-:W-:Y:S02]  /*7ee0*/  ISETP.GT.AND P1, PT, R69, R68, PT ;  /* 0x000000444500720c */ /* 0x000fe40003f24270 */
[----:B------:R-:W0:Y:S04]  /*7ef0*/  SHFL.DOWN PT, R69, R67, 0x2, R68 ;  /* 0x0840000043457989 */ /* 0x000e2800000e0044 */
[----:B------:R-:W1:Y:S07]  /*7f00*/  SHFL.DOWN PT, R79, R66, 0x2, R68 ;  /* 0x08400000424f7989 */ /* 0x000e6e00000e0044 */
[----:B0-----:R-:W-:Y:S01]  /*7f10*/  @!P1 FADD.FTZ R67, R67, R69 ;  /* 0x0000004543439221 */ /* 0x001fe20000010000 */
[----:B------:R-:W-:Y:S01]  /*7f20*/  IADD3 R69, PT, PT, R97, 0x4, RZ ;  /* 0x0000000461457810 */ /* 0x000fe20007ffe0ff */
[----:B-1----:R-:W-:-:S03]  /*7f30*/  @!P1 FADD.FTZ R66, R66, R79 ;  /* 0x0000004f42429221 */ /* 0x002fc60000010000 */
[----:B------:R-:W-:Y:S02]  /*7f40*/  ISETP.GT.AND P1, PT, R69, R68, PT ;  /* 0x000000444500720c */ /* 0x000fe40003f24270 */
[----:B------:R-:W0:Y:S04]  /*7f50*/  SHFL.DOWN PT, R69, R67, 0x4, R68 ;  /* 0x0880000043457989 */ /* 0x000e2800000e0044 */
[----:B------:R-:W1:Y:S01]  /*7f60*/  SHFL.DOWN PT, R79, R66, 0x4, R68 ;  /* 0x08800000424f7989 */ /* 0x000e6200000e0044 */
[----:B------:R-:W-:-:S06]  /*7f70*/  ISETP.NE.AND P2, PT, R97, RZ, PT ;  /* 0x000000ff6100720c */ /* 0x000fcc0003f45270 */
[----:B0-----:R-:W-:Y:S01]  /*7f80*/  @!P1 FADD.FTZ R67, R67, R69 ;  /* 0x0000004543439221 */ /* 0x001fe20000010000 */
[----:B------:R-:W-:Y:S02]  /*7f90*/  VIADD R69, R97, 0x8 ;  /* 0x0000000861457836 */ /* 0x000fe40000000000 */
[----:B-1----:R-:W-:-:S03]  /*7fa0*/  @!P1 FADD.FTZ R66, R66, R79 ;  /* 0x0000004f42429221 */ /* 0x002fc60000010000 */
[----:B------:R-:W-:Y:S02]  /*7fb0*/  ISETP.GT.AND P1, PT, R69, R68, PT ;  /* 0x000000444500720c */ /* 0x000fe40003f24270 */
[----:B------:R-:W0:Y:S04]  /*7fc0*/  SHFL.DOWN PT, R69, R67, 0x8, R68 ;  /* 0x0900000043457989 */ /* 0x000e2800000e0044 */
[----:B------:R-:W1:Y:S01]  /*7fd0*/  SHFL.DOWN PT, R79, R66, 0x8, R68 ;  /* 0x09000000424f7989 */ /* 0x000e6200000e0044 */
[----:B------:R-:W-:-:S06]  /*7fe0*/  IADD3 R97, PT, PT, R97, 0x10, RZ ;  /* 0x0000001061617810 */ /* 0x000fcc0007ffe0ff */
[----:B0-----:R-:W-:Y:S02]  /*7ff0*/  @!P1 FADD.FTZ R67, R67, R69 ;  /* 0x0000004543439221 */ /* 0x001fe40000010000 */
[----:B------:R-:W0:Y:S01]  /*8000*/  @!P2 S2R R69, SR_CgaCtaId ;  /* 0x000000000045a919 */ /* 0x000e220000008800 */
[----:B-1----:R-:W-:Y:S01]  /*8010*/  @!P1 FADD.FTZ R66, R66, R79 ;  /* 0x0000004f42429221 */ /* 0x002fe20000010000 */
[----:B------:R-:W-:Y:S01]  /*8020*/  ISETP.GT.AND P1, PT, R97, R68, PT ;  /* 0x000000446100720c */ /* 0x000fe20003f24270 */
[----:B------:R-:W1:Y:S04]  /*8030*/  SHFL.DOWN PT, R79, R67, 0x10, R68 ;  /* 0x0a000000434f7989 */ /* 0x000e6800000e0044 */
[----:B------:R-:W3:Y:S04]  /*8040*/  SHFL.DOWN PT, R68, R66, 0x10, R68 ;  /* 0x0a00000042447989 */ /* 0x000ee800000e0044 */
[----:B------:R-:W-:Y:S04]  /*8050*/  STL [R1+0x290], R102 ;  /* 0x0002906601007387 */ /* 0x000fe80000100800 */
[----:B------:R-:W-:Y:S04]  /*8060*/  STL.64 [R1+0x208], R34 ;  /* 0x0002082201007387 */ /* 0x000fe80000100a00 */
[----:B------:R4:W-:Y:S04]  /*8070*/  STL.64 [R1+0x1f8], R2 ;  /* 0x0001f80201007387 */ /* 0x0009e80000100a00 */
[----:B------:R2:W-:Y:S01]  /*8080*/  STL.64 [R1+0x200], R32 ;  /* 0x0002002001007387 */ /* 0x0005e20000100a00 */
[----:B-1----:R-:W-:Y:S01]  /*8090*/  @!P1 FADD.FTZ R67, R67, R79 ;  /* 0x0000004f43439221 */ /* 0x002fe20000010000 */
[----:B----4-:R-:W-:Y:S01]  /*80a0*/  @!P2 SHF.R.U32.HI R2, RZ, 0x2, R71 ;  /* 0x00000002ff02a819 */ /* 0x010fe20000011647 */
[----:B---3--:R-:W-:Y:S01]  /*80b0*/  @!P1 FADD.FTZ R66, R66, R68 ;  /* 0x0000004442429221 */ /* 0x008fe20000010000 */
[----:B--2---:R-:W-:-:S02]  /*80c0*/  @!P2 MOV R32, 0x400 ;  /* 0x000004000020a802 */ /* 0x004fc40000000f00 */
[----:B------:R-:W-:Y:S02]  /*80d0*/  ISETP.NE.AND P1, PT, R71, RZ, PT ;  /* 0x000000ff4700720c */ /* 0x000fe40003f25270 */
[----:B0-----:R-:W-:Y:S02]  /*80e0*/  @!P2 LEA R32, R69, R32, 0x18 ;  /* 0x000000204520a211 */ /* 0x001fe400078ec0ff */
[----:B------:R-:W-:Y:S02]  /*80f0*/  @!P2 LOP3.LUT R2, R2, 0xf8, RZ, 0xc0, !PT ;  /* 0x000000f80202a812 */ /* 0x000fe400078ec0ff */
[----:B------:R-:W-:Y:S02]  /*8100*/  MOV R3, R66 ;  /* 0x0000004200037202 */ /* 0x000fe40000000f00 */
[----:B------:R-:W-:Y:S01]  /*8110*/  @!P2 IADD3 R32, PT, PT, R2, R32, RZ ;  /* 0x000000200220a210 */ /* 0x000fe20007ffe0ff */
[----:B------:R-:W-:Y:S01]  /*8120*/  IMAD.MOV.U32 R2, RZ, RZ, R67 ;  /* 0x000000ffff027224 */ /* 0x000fe200078e0043 */
[----:B------:R-:W-:Y:S04]  /*8130*/  BSSY.RECONVERGENT B0, `(.L_x_3768) ;  /* 0x0000026000007945 */ /* 0x000fe80003800200 */
[----:B------:R0:W-:Y:S01]  /*8140*/  @!P2 STS.64 [R32+0x10], R2 ;  /* 0x000010022000a388 */ /* 0x0001e20000000a00 */
[----:B------:R-:W-:Y:S06]  /*8150*/  BAR.SYNC.DEFER_BLOCKING 0x0 ;  /* 0x0000000000007b1d */ /* 0x000fec0000010000 */
[----:B------:R-:W-:Y:S05]  /*8160*/  @P1 BRA `(.L_x_3769) ;  /* 0x0000000000881947 */ /* 0x000fea0003800000 */
[----:B------:R-:W1:Y:S01]  /*8170*/  S2UR UR7, SR_CgaCtaId ;  /* 0x00000000000779c3 */ /* 0x000e620000008800 */
[----:B------:R-:W-:Y:S02]  /*8180*/  UMOV UR5, 0x400 ;  /* 0x0000040000057882 */ /* 0x000fe40000000000 */
[----:B-1----:R-:W-:-:S09]  /*8190*/  ULEA UR5, UR7, UR5, 0x18 ;  /* 0x0000000507057291 */ /* 0x002fd2000f8ec0ff */
[----:B0-----:R-:W0:Y:S02]  /*81a0*/  LDS.64 R32, [UR5+0x18] ;  /* 0x00001805ff207984 */ /* 0x001e240008000a00 */
[----:B0-----:R-:W-:Y:S01]  /*81b0*/  FADD.FTZ R2, R2, R32 ;  /* 0x0000002002027221 */ /* 0x001fe20000010000 */
[----:B------:R-:W-:Y:S02]  /*81c0*/  FADD.FTZ R3, R3, R33 ;  /* 0x0000002103037221 */ /* 0x000fe40000010000 */
[----:B------:R-:W0:Y:S02]  /*81d0*/  LDS.128 R32, [UR5+0x20] ;  /* 0x00002005ff207984 */ /* 0x000e240008000c00 */
[----:B0-----:R-:W-:Y:S01]  /*81e0*/  FADD.FTZ R2, R2, R32 ;  /* 0x0000002002027221 */ /* 0x001fe20000010000 */
[----:B------:R-:W-:-:S03]  /*81f0*/  FADD.FTZ R3, R3, R33 ;  /* 0x0000002103037221 */ /* 0x000fc60000010000 */
[----:B------:R-:W-:Y:S01]  /*8200*/  FADD.FTZ R2, R2, R34 ;  /* 0x0000002202027221 */ /* 0x000fe20000010000 */
        /* <DEDUP_REMOVED lines=21> */
[----:B------:R-:W0:Y:S02]  /*8360*/  LDS.64 R2, [UR5+0x70] ;  /* 0x00007005ff027984 */ /* 0x000e240008000a00 */
[----:B0-----:R-:W-:Y:S01]  /*8370*/  FADD.FTZ R2, R34, R2 ;  /* 0x0000000222027221 */ /* 0x001fe20000010000 */
[----:B------:R-:W-:-:S07]  /*8380*/  FADD.FTZ R3, R35, R3 ;  /* 0x0000000323037221 */ /* 0x000fce0000010000 */
.L_x_3769:
[----:B------:R-:W-:Y:S05]  /*8390*/  BSYNC.RECONVERGENT B0 ;  /* 0x0000000000007941 */ /* 0x000fea0003800200 */
.L_x_3768:
[----:B------:R-:W1:Y:S02]  /*83a0*/  LDCU UR5, c[0x0][0x370] ;  /* 0x00006e00ff0577ac */ /* 0x000e640008000800 */
[----:B-1----:R-:W-:-:S09]  /*83b0*/  UISETP.GE.U32.AND UP0, UPT, UR5, 0x2, UPT ;  /* 0x000000020500788c */ /* 0x002fd2000bf06070 */
[----:B------:R-:W-:Y:S05]  /*83c0*/  BRA.U !UP0, `(.L_x_3770) ;  /* 0x0000001508b07547 */ /* 0x000fea000b800000 */
[----:B------:R-:W-:Y:S04]  /*83d0*/  BSSY.RECONVERGENT B0, `(.L_x_3771) ;  /* 0x000002f000007945 */ /* 0x000fe80003800200 */
[----:B------:R-:W-:Y:S05]  /*83e0*/  @P1 BRA `(.L_x_3772) ;  /* 0x0000000000b41947 */ /* 0x000fea0003800000 */
[----:B------:R-:W1:Y:S01]  /*83f0*/  LDCU UR12, c[0x0][0x374] ;  /* 0x00006e80ff0c77ac */ /* 0x000e620008000800 */
[----:B------:R-:W-:Y:S01]  /*8400*/  S2UR UR22, SR_CTAID.Y ;  /* 0x00000000001679c3 */ /* 0x000fe20000002600 */
[----:B------:R-:W2:Y:S01]  /*8410*/  LDCU UR20, c[0x0][0x370] ;  /* 0x00006e00ff1477ac */ /* 0x000ea20008000800 */
[----:B------:R-:W3:Y:S06]  /*8420*/  LDCU.128 UR16, c[0x0][0x3b0] ;  /* 0x00007600ff1077ac */ /* 0x000eec0008000c00 */
[----:B------:R-:W4:Y:S01]  /*8430*/  S2UR UR10, SR_CTAID.X ;  /* 0x00000000000a79c3 */ /* 0x000f220000002500 */
[----:B------:R-:W-:-:S04]  /*8440*/  ULOP3.LUT UR21, UR4, 0x1, URZ, 0xc0, !UPT ;  /* 0x0000000104157892 */ /* 0x000fc8000f8ec0ff */
[----:B-1----:R-:W-:-:S04]  /*8450*/  UIMAD UR5, UR21, UR12, URZ ;  /* 0x0000000c150572a4 */ /* 0x002fc8000f8e02ff */
[----:B--2---:R-:W-:-:S04]  /*8460*/  UIMAD UR7, UR5, UR20, URZ ;  /* 0x00000014050772a4 */ /* 0x004fc8000f8e02ff */
[----:B------:R-:W-:Y:S02]  /*8470*/  USHF.L.U32 UR7, UR7, 0x1, URZ ;  /* 0x0000000107077899 */ /* 0x000fe400080006ff */
[----:B----4-:R-:W-:Y:S02]  /*8480*/  UIMAD UR12, UR10, UR12, UR22 ;  /* 0x0000000c0a0c72a4 */ /* 0x010fe4000f8e0216 */
[----:B---3--:R-:W-:Y:S02]  /*8490*/  UIMAD.WIDE UR10, UR7, 0x4, UR18 ;  /* 0x00000004070a78a5 */ /* 0x008fe4000f8e0212 */
[----:B------:R-:W-:Y:S02]  /*84a0*/  ULOP3.LUT UP0, UR7, UR4, 0x2, URZ, 0xc0, !UPT ;  /* 0x0000000204077892 */ /* 0x000fe4000f80c0ff */
[----:B------:R-:W-:Y:S02]  /*84b0*/  UIMAD.WIDE.U32 UR12, UR12, 0x8, UR10 ;  /* 0x000000080c0c78a5 */ /* 0x000fe4000f8e000a */
[----:B------:R-:W-:-:S02]  /*84c0*/  UIADD3 UR10, UPT, UPT, UR5, UR22, URZ ;  /* 0x00000016050a7290 */ /* 0x000fc4000fffe0ff */
[----:B------:R-:W-:Y:S02]  /*84d0*/  UIADD3 UR7, UPT, UPT, -UR7, 0x1, URZ ;  /* 0x0000000107077890 */ /* 0x000fe4000fffe1ff */
[----:B------:R-:W-:Y:S01]  /*84e0*/  UIMAD.WIDE.U32 UR10, UR10, 0x4, UR16 ;  /* 0x000000040a0a78a5 */ /* 0x000fe2000f8e0010 */
[----:B0-----:R-:W-:Y:S01]  /*84f0*/  MOV R32, UR12 ;  /* 0x0000000c00207c02 */ /* 0x001fe20008000f00 */
[----:B------:R-:W-:Y:S02]  /*8500*/  IMAD.U32 R33, RZ, RZ, UR13 ;  /* 0x0000000dff217e24 */ /* 0x000fe4000f8e00ff */
[----:B------:R-:W-:-:S03]  /*8510*/  MOV R34, UR7 ;  /* 0x0000000700227c02 */ /* 0x000fc60008000f00 */
[----:B------:R0:W-:Y:S02]  /*8520*/  STG.E.64 desc[UR14][R32.64], R2 ;  /* 0x0000000220007986 */ /* 0x0001e4000c101b0e */
[----:B0-----:R-:W-:Y:S01]  /*8530*/  MOV R32, UR10 ;  /* 0x0000000a00207c02 */ /* 0x001fe20008000f00 */
[----:B------:R-:W-:Y:S01]  /*8540*/  IMAD.U32 R33, RZ, RZ, UR11 ;  /* 0x0000000bff217e24 */ /* 0x000fe2000f8e00ff */
[----:B------:R-:W-:Y:S06]  /*8550*/  MEMBAR.ALL.GPU ;  /* 0x0000000000007992 */ /* 0x000fec000000a000 */
[----:B------:R-:W-:-:S00]  /*8560*/  ERRBAR ;  /* 0x00000000000079ab */ /* 0x000fc00000000000 */
[----:B------:R-:W-:Y:S06]  /*8570*/  CGAERRBAR ;  /* 0x00000000000075ab */ /* 0x000fec0000000000 */
[----:B------:R0:W-:Y:S01]  /*8580*/  REDG.E.ADD.S32.STRONG.GPU desc[UR14][R32.64], R34 ;  /* 0x000000222000798e */ /* 0x0001e2000c12e30e */
[----:B------:R-:W-:Y:S01]  /*8590*/  USEL UR5, UR20, URZ, !UP0 ;  /* 0x000000ff14057287 */ /* 0x000fe2000c000000 */
[----:B------:R-:W-:-:S03]  /*85a0*/  UMOV UR7, 0xffffffff ;  /* 0xffffffff00077882 */ /* 0x000fc60000000000 */
[----:B------:R-:W-:Y:S01]  /*85b0*/  UISETP.NE.AND UP0, UPT, UR7, UR5, UPT ;  /* 0x000000050700728c */ /* 0x000fe2000bf05270 */
[----:B0-----:R-:W-:-:S05]  /*85c0*/  MOV R32, 0xffffffff ;  /* 0xffffffff00207802 */ /* 0x001fca0000000f00 */
[----:B------:R1:W-:Y:S03]  /*85d0*/  STL [R1], R32 ;  /* 0x0000002001007387 */ /* 0x0003e60000100800 */
[----:B------:R-:W-:Y:S05]  /*85e0*/  BRA.U !UP0, `(.L_x_3772) ;  /* 0x0000000108347547 */ /* 0x000fea000b800000 */
[----:B------:R-:W-:-:S11]  /*85f0*/  ULOP3.LUT UP0, URZ, UR4, 0x2, URZ, 0xc0, !UPT ;  /* 0x0000000204ff7892 */ /* 0x000fd6000f80c0ff */
.L_x_3773:
[----:B------:R-:W0:Y:S02]  /*8600*/  LDCU UR10, c[0x0][0x374] ;  /* 0x00006e80ff0a77ac */ /* 0x000e240008000800 */
[----:B0-----:R-:W-:-:S04]  /*8610*/  UIMAD UR10, UR21, UR10, UR22 ;  /* 0x0000000a150a72a4 */ /* 0x001fc8000f8e0216 */
[----:B------:R-:W-:-:S06]  /*8620*/  UIMAD.WIDE.U32 UR10, UR10, 0x4, UR16 ;  /* 0x000000040a0a78a5 */ /* 0x000fcc000f8e0010 */
[----:B-1----:R-:W-:Y:S01]  /*8630*/  MOV R32, UR10 ;  /* 0x0000000a00207c02 */ /* 0x002fe20008000f00 */
[----:B------:R-:W-:-:S05]  /*8640*/  IMAD.U32 R33, RZ, RZ, UR11 ;  /* 0x0000000bff217e24 */ /* 0x000fca000f8e00ff */
[----:B------:R-:W2:Y:S04]  /*8650*/  LDG.E.STRONG.GPU R32, desc[UR14][R32.64] ;  /* 0x0000000e20207981 */ /* 0x000ea8000c1ef900 */
[----:B--2---:R-:W-:Y:S01]  /*8660*/  CCTL.IVALL ;  /* 0x00000000ff00798f */ /* 0x004fe20002000000 */
[----:B------:R-:W0:Y:S02]  /*8670*/  LDCU UR5, c[0x0][0x370] ;  /* 0x00006e00ff0577ac */ /* 0x000e240008000800 */
[----:B0-----:R-:W-:Y:S01]  /*8680*/  USEL UR5, UR5, URZ, !UP0 ;  /* 0x000000ff05057287 */ /* 0x001fe2000c000000 */
[----:B------:R2:W-:Y:S05]  /*8690*/  STL [R1], R32 ;  /* 0x0000002001007387 */ /* 0x0005ea0000100800 */
[----:B------:R-:W-:-:S13]  /*86a0*/  ISETP.NE.AND P1, PT, R32, UR5, PT ;  /* 0x0000000520007c0c */ /* 0x000fda000bf25270 */
[----:B--2---:R-:W-:Y:S05]  /*86b0*/  @P1 BRA `(.L_x_3773) ;  /* 0xfffffffc00d01947 */ /* 0x004fea000383ffff */
.L_x_3772:
[----:B------:R-:W-:Y:S05]  /*86c0*/  BSYNC.RECONVERGENT B0 ;  /* 0x0000000000007941 */ /* 0x000fea0003800200 */
.L_x_3771:
[----:B------:R-:W2:Y:S01]  /*86d0*/  LDCU UR5, c[0x0][0x370] ;  /* 0x00006e00ff0577ac */ /* 0x000ea20008000800 */
[----:B------:R-:W-:Y:S01]  /*86e0*/  BAR.SYNC.DEFER_BLOCKING 0x0 ;  /* 0x0000000000007b1d */ /* 0x000fe20000010000 */
[----:B--2---:R-:W-:-:S05]  /*86f0*/  UISETP.GE.U32.AND UP0, UPT, UR5, 0x8, UPT ;  /* 0x000000080500788c */ /* 0x004fca000bf06070 */
[----:B------:R-:W-:-:S04]  /*8700*/  UMOV UR5, URZ ;  /* 0x000000ff00057c82 */ /* 0x000fc80008000000 */
[----:B------:R-:W-:Y:S05]  /*8710*/  BRA.U !UP0, `(.L_x_3774) ;  /* 0x0000000908947547 */ /* 0x000fea000b800000 */
[----:B------:R-:W2:Y:S01]  /*8720*/  S2UR UR7, SR_CTAID.Y ;  /* 0x00000000000779c3 */ /* 0x000ea20000002600 */
[----:B------:R-:W2:Y:S01]  /*8730*/  LDCU UR10, c[0x0][0x374] ;  /* 0x00006e80ff0a77ac */ /* 0x000ea20008000800 */
[----:B------:R-:W-:-:S06]  /*8740*/  UMOV UR5, URZ ;  /* 0x000000ff00057c82 */ /* 0x000fcc0008000000 */
[----:B------:R-:W3:Y:S01]  /*8750*/  S2UR UR11, SR_CTAID.X ;  /* 0x00000000000b79c3 */ /* 0x000ee20000002500 */
[----:B--2---:R-:W-:Y:S02]  /*8760*/  UIMAD UR16, UR10, 0x3, UR7 ;  /* 0x000000030a1078a4 */ /* 0x004fe4000f8e0207 */
[----:B------:R-:W-:Y:S02]  /*8770*/  ULEA UR17, UR10, UR7, 0x1 ;  /* 0x000000070a117291 */ /* 0x000fe4000f8e08ff */
[----:B------:R-:W-:Y:S02]  /*8780*/  UIMAD UR18, UR10, 0x5, UR7 ;  /* 0x000000050a1278a4 */ /* 0x000fe4000f8e0207 */
[----:B------:R-:W-:Y:S02]  /*8790*/  UIMAD UR19, UR10, 0x7, UR7 ;  /* 0x000000070a1378a4 */ /* 0x000fe4000f8e0207 */
[----:B------:R-:W-:Y:S02]  /*87a0*/  UIMAD UR20, UR10, 0x6, UR7 ;  /* 0x000000060a1478a4 */ /* 0x000fe4000f8e0207 */
[----:B------:R-:W-:-:S02]  /*87b0*/  ULEA UR21, UR10, UR7, 0x2 ;  /* 0x000000070a157291 */ /* 0x000fc4000f8e10ff */
[----:B------:R-:W-:Y:S02]  /*87c0*/  UIADD3 UR10, UPT, UPT, UR7, UR10, URZ ;  /* 0x0000000a070a7290 */ /* 0x000fe4000fffe0ff */
[----:B---3--:R-:W-:-:S12]  /*87d0*/  UIADD3 UR11, UPT, UPT, -UR11, URZ, URZ ;  /* 0x000000ff0b0b7290 */ /* 0x008fd8000fffe1ff */
.L_x_3775:
[----:B------:R-:W-:Y:S02]  /*87e0*/  ISETP.NE.AND P2, PT, RZ, UR11, PT ;  /* 0x0000000bff007c0c */ /* 0x000fe4000bf45270 */
[----:B------:R-:W-:Y:S02]  /*87f0*/  MOV R66, UR4 ;  /* 0x0000000400427c02 */ /* 0x000fe40008000f00 */
[----:B------:R-:W-:-:S13]  /*8800*/  ISETP.NE.OR P2, PT, R71, RZ, !P2 ;  /* 0x000000ff4700720c */ /* 0x000fda0005745670 */
[----:B------:R-:W2:Y:S01]  /*8810*/  @!P2 LDC R35, c[0x0][0x374] ;  /* 0x0000dd00ff23ab82 */ /* 0x000ea20000000800 */
[----:B------:R-:W-:-:S07]  /*8820*/  @!P2 LOP3.LUT R66, R66, 0x1, RZ, 0xc0, !PT ;  /* 0x000000014242a812 */ /* 0x000fce00078ec0ff */
[----:B------:R-:W3:Y:S08]  /*8830*/  @!P2 LDC R34, c[0x0][0x370] ;  /* 0x0000dc00ff22ab82 */ /* 0x000ef00000000800 */
[----:B01----:R-:W0:Y:S01]  /*8840*/  @!P2 LDC.64 R32, c[0x0][0x3b8] ;  /* 0x0000ee00ff20ab82 */ /* 0x003e220000000a00 */
[----:B--2---:R-:W-:-:S04]  /*8850*/  @!P2 IMAD R35, R66, R35, RZ ;  /* 0x000000234223a224 */ /* 0x004fc800078e02ff */
[----:B---3--:R-:W-:-:S05]  /*8860*/  @!P2 IMAD R34, R35, R34, RZ ;  /* 0x000000222322a224 */ /* 0x008fca00078e02ff */
[----:B------:R-:W-:-:S05]  /*8870*/  @!P2 SHF.L.U32 R34, R34, 0x1, RZ ;  /* 0x000000012222a819 */ /* 0x000fca00000006ff */
[----:B0-----:R-:W-:-:S04]  /*8880*/  @!P2 IMAD.WIDE R32, R34, 0x4, R32 ;  /* 0x000000042220a825 */ /* 0x001fc800078e0220 */
[----:B------:R-:W-:-:S04]  /*8890*/  IMAD.U32 R34, RZ, RZ, UR7 ;  /* 0x00000007ff227e24 */ /* 0x000fc8000f8e00ff */
[----:B------:R-:W-:-:S05]  /*88a0*/  @!P2 IMAD.WIDE.U32 R32, R34, 0x8, R32 ;  /* 0x000000082220a825 */ /* 0x000fca00078e0020 */
[----:B------:R0:W2:Y:S01]  /*88b0*/  @!P2 LDG.E.64 R68, desc[UR14][R32.64] ;  /* 0x0000000e2044a981 */ /* 0x0000a2000c1e1b00 */
[----:B------:R-:W-:Y:S01]  /*88c0*/  UIADD3 UR12, UPT, UPT, UR5, 0x1, URZ ;  /* 0x00000001050c7890 */ /* 0x000fe2000fffe0ff */
[----:B------:R-:W-:Y:S01]  /*88d0*/  MOV R66, UR4 ;  /* 0x0000000400427c02 */ /* 0x000fe20008000f00 */
[----:B------:R-:W1:Y:S01]  /*88e0*/  S2R R79, SR_CTAID.X ;  /* 0x00000000004f7919 */ /* 0x000e620000002500 */
[----:B------:R-:W3:Y:S03]  /*88f0*/  S2R R71, SR_TID.X ;  /* 0x0000000000477919 */ /* 0x000ee60000002100 */
[----:B-1----:R-:W-:-:S04]  /*8900*/  ISETP.NE.AND P5, PT, R79, UR12, PT ;  /* 0x0000000c4f007c0c */ /* 0x002fc8000bfa5270 */
[----:B---3--:R-:W-:-:S13]  /*8910*/  ISETP.NE.OR P5, PT, R71, RZ, !P5 ;  /* 0x000000ff4700720c */ /* 0x008fda0006fa5670 */
[----:B------:R-:W1:Y:S01]  /*8920*/  @!P5 LDC R35, c[0x0][0x374] ;  /* 0x0000dd00ff23db82 */ /* 0x000e620000000800 */
[----:B------:R-:W-:-:S07]  /*8930*/  @!P5 LOP3.LUT R66, R66, 0x1, RZ, 0xc0, !PT ;  /* 0x000000014242d812 */ /* 0x000fce00078ec0ff */
[----:B------:R-:W3:Y:S08]  /*8940*/  @!P5 LDC R34, c[0x0][0x370] ;  /* 0x0000dc00ff22db82 */ /* 0x000ef00000000800 */
[----:B0-----:R-:W0:Y:S01]  /*8950*/  @!P5 LDC.64 R32, c[0x0][0x3b8] ;  /* 0x0000ee00ff20db82 */ /* 0x001e220000000a00 */
[----:B-1----:R-:W-:-:S04]  /*8960*/  @!P5 IMAD R35, R66, R35, RZ ;  /* 0x000000234223d224 */ /* 0x002fc800078e02ff */
[----:B---3--:R-:W-:-:S05]  /*8970*/  @!P5 IMAD R34, R35, R34, RZ ;  /* 0x000000222322d224 */ /* 0x008fca00078e02ff */
[----:B------:R-:W-:-:S05]  /*8980*/  @!P5 SHF.L.U32 R34, R34, 0x1, RZ ;  /* 0x000000012222d819 */ /* 0x000fca00000006ff */
[----:B0-----:R-:W-:-:S04]  /*8990*/  @!P5 IMAD.WIDE R32, R34, 0x4, R32 ;  /* 0x000000042220d825 */ /* 0x001fc800078e0220 */
[----:B------:R-:W-:-:S04]  /*89a0*/  IMAD.U32 R34, RZ, RZ, UR10 ;  /* 0x0000000aff227e24 */ /* 0x000fc8000f8e00ff */
[----:B------:R-:W-:-:S06]  /*89b0*/  @!P5 IMAD.WIDE.U32 R32, R34, 0x8, R32 ;  /* 0x000000082220d825 */ /* 0x000fcc00078e0020 */
[----:B------:R-:W3:Y:S01]  /*89c0*/  @!P5 LDG.E.64 R32, desc[UR14][R32.64] ;  /* 0x0000000e2020d981 */ /* 0x000ee2000c1e1b00 */
[----:B------:R-:W-:Y:S01]  /*89d0*/  UIADD3 UR12, UPT, UPT, UR5, 0x2, URZ ;  /* 0x00000002050c7890 */ /* 0x000fe2000fffe0ff */
[----:B------:R-:W-:-:S05]  /*89e0*/  MOV R35, UR4 ;  /* 0x0000000400237c02 */ /* 0x000fca0008000f00 */
[----:B------:R-:W-:Y:S01]  /*89f0*/  ISETP.NE.AND P4, PT, R79, UR12, PT ;  /* 0x0000000c4f007c0c */ /* 0x000fe2000bf85270 */
[----:B------:R-:W-:-:S03]  /*8a00*/  UIADD3 UR12, UPT, UPT, UR5, 0x3, URZ ;  /* 0x00000003050c7890 */ /* 0x000fc6000fffe0ff */
[----:B------:R-:W-:-:S03]  /*8a10*/  ISETP.NE.OR P4, PT, R71, RZ, !P4 ;  /* 0x000000ff4700720c */ /* 0x000fc60006785670 */
[----:B------:R-:W-:-:S04]  /*8a20*/  ISETP.NE.AND P1, PT, R79, UR12, PT ;  /* 0x0000000c4f007c0c */ /* 0x000fc8000bf25270 */
[----:B------:R-:W-:-:S06]  /*8a30*/  ISETP.NE.OR P1, PT, R71, RZ, !P1 ;  /* 0x000000ff4700720c */ /* 0x000fcc0004f25670 */
[----:B------:R-:W0:Y:S01]  /*8a40*/  @!P4 LDC R66, c[0x0][0x374] ;  /* 0x0000dd00ff42cb82 */ /* 0x000e220000000800 */
[----:B------:R-:W-:-:S07]  /*8a50*/  @!P4 LOP3.LUT R35, R35, 0x1, RZ, 0xc0, !PT ;  /* 0x000000012323c812 */ /* 0x000fce00078ec0ff */
[----:B------:R-:W1:Y:S08]  /*8a60*/  @!P4 LDC R67, c[0x0][0x370] ;  /* 0x0000dc00ff43cb82 */ /* 0x000e700000000800 */
[----:B------:R-:W4:Y:S01]  /*8a70*/  @!P1 LDC R34, c[0x0][0x374] ;  /* 0x0000dd00ff229b82 */ /* 0x000f220000000800 */
[----:B0-----:R-:W-:Y:S01]  /*8a80*/  @!P4 IMAD R66, R35, R66, RZ ;  /* 0x000000422342c224 */ /* 0x001fe200078e02ff */
[----:B------:R-:W-:-:S04]  /*8a90*/  MOV R35, UR4 ;  /* 0x0000000400237c02 */ /* 0x000fc80008000f00 */
[----:B------:R-:W-:Y:S01]  /*8aa0*/  @!P1 LOP3.LUT R35, R35, 0x1, RZ, 0xc0, !PT ;  /* 0x0000000123239812 */ /* 0x000fe200078ec0ff */
[----:B-1----:R-:W-:Y:S02]  /*8ab0*/  @!P4 IMAD R67, R66, R67, RZ ;  /* 0x000000434243c224 */ /* 0x002fe400078e02ff */
[----:B------:R-:W0:Y:S02]  /*8ac0*/  @!P1 LDC R66, c[0x0][0x370] ;  /* 0x0000dc00ff429b82 */ /* 0x000e240000000800 */
[----:B------:R-:W-:Y:S01]  /*8ad0*/  @!P4 IMAD.SHL.U32 R67, R67, 0x2, RZ ;  /* 0x000000024343c824 */ /* 0x000fe200078e00ff */
[----:B------:R-:W-:-:S06]  /*8ae0*/  UIADD3 UR12, UPT, UPT, UR5, 0x4, URZ ;  /* 0x00000004050c7890 */ /* 0x000fcc000fffe0ff */
[----:B------:R-:W-:-:S04]  /*8af0*/  ISETP.NE.AND P3, PT, R79, UR12, PT ;  /* 0x0000000c4f007c0c */ /* 0x000fc8000bf65270 */
[----:B------:R-:W-:Y:S01]  /*8b00*/  ISETP.NE.OR P3, PT, R71, RZ, !P3 ;  /* 0x000000ff4700720c */ /* 0x000fe20005f65670 */
[----:B--2---:R-:W-:Y:S01]  /*8b10*/  @!P2 FADD.FTZ R2, R2, R68 ;  /* 0x000000440202a221 */ /* 0x004fe20000010000 */
[----:B----4-:R-:W-:Y:S02]  /*8b20*/  @!P1 IMAD R68, R35, R34, RZ ;  /* 0x0000002223449224 */ /* 0x010fe400078e02ff */
[----:B------:R-:W1:Y:S02]  /*8b30*/  @!P4 LDC.64 R34, c[0x0][0x3b8] ;  /* 0x0000ee00ff22cb82 */ /* 0x000e640000000a00 */
[----:B0-----:R-:W-:Y:S02]  /*8b40*/  @!P1 IMAD R68, R68, R66, RZ ;  /* 0x0000004244449224 */ /* 0x001fe400078e02ff */
[----:B-1----:R-:W-:Y:S01]  /*8b50*/  @!P4 IMAD.WIDE R34, R67, 0x4, R34 ;  /* 0x000000044322c825 */ /* 0x002fe200078e0222 */
[----:B------:R-:W-:-:S05]  /*8b60*/  MOV R67, UR17 ;  /* 0x0000001100437c02 */ /* 0x000fca0008000f00 */
[----:B------:R-:W-:Y:S02]  /*8b70*/  @!P4 IMAD.WIDE.U32 R66, R67, 0x8, R34 ;  /* 0x000000084342c825 */ /* 0x000fe400078e0022 */
[----:B------:R-:W0:Y:S04]  /*8b80*/  @!P1 LDC.64 R34, c[0x0][0x3b8] ;  /* 0x0000ee00ff229b82 */ /* 0x000e280000000a00 */
[----:B------:R-:W2:Y:S01]  /*8b90*/  @!P4 LDG.E.64 R66, desc[UR14][R66.64] ;  /* 0x0000000e4242c981 */ /* 0x000ea2000c1e1b00 */
[----:B------:R-:W-:-:S05]  /*8ba0*/  @!P1 SHF.L.U32 R68, R68, 0x1, RZ ;  /* 0x0000000144449819 */ /* 0x000fca00000006ff */
[----:B0-----:R-:W-:-:S04]  /*8bb0*/  @!P1 IMAD.WIDE R34, R68, 0x4, R34 ;  /* 0x0000000444229825 */ /* 0x001fc800078e0222 */
[----:B------:R-:W-:-:S04]  /*8bc0*/  IMAD.U32 R68, RZ, RZ, UR16 ;  /* 0x00000010ff447e24 */ /* 0x000fc8000f8e00ff */
[----:B------:R-:W-:Y:S02]  /*8bd0*/  @!P1 IMAD.WIDE.U32 R34, R68, 0x8, R34 ;  /* 0x0000000844229825 */ /* 0x000fe400078e0022 */
[----:B------:R-:W0:Y:S04]  /*8be0*/  @!P3 LDC R68, c[0x0][0x374] ;  /* 0x0000dd00ff44bb82 */ /* 0x000e280000000800 */
[----:B------:R-:W4:Y:S01]  /*8bf0*/  @!P1 LDG.E.64 R34, desc[UR14][R34.64] ;  /* 0x0000000e22229981 */ /* 0x000f22000c1e1b00 */
[----:B------:R-:W-:Y:S01]  /*8c00*/  @!P2 FADD.FTZ R3, R3, R69 ;  /* 0x000000450303a221 */ /* 0x000fe20000010000 */
[----:B------:R-:W-:-:S04]  /*8c10*/  MOV R69, UR4 ;  /* 0x0000000400457c02 */ /* 0x000fc80008000f00 */
[----:B------:R-:W-:-:S05]  /*8c20*/  @!P3 LOP3.LUT R69, R69, 0x1, RZ, 0xc0, !PT ;  /* 0x000000014545b812 */ /* 0x000fca00078ec0ff */
[----:B0-----:R-:W-:Y:S02]  /*8c30*/  @!P3 IMAD R68, R69, R68, RZ ;  /* 0x000000444544b224 */ /* 0x001fe400078e02ff */
[----:B------:R-:W0:Y:S01]  /*8c40*/  @!P3 LDC R69, c[0x0][0x370] ;  /* 0x0000dc00ff45bb82 */ /* 0x000e220000000800 */
[----:B---3--:R-:W-:Y:S01]  /*8c50*/  @!P5 FADD.FTZ R2, R2, R32 ;  /* 0x000000200202d221 */ /* 0x008fe20000010000 */
[----:B0-----:R-:W-:-:S06]  /*8c60*/  @!P3 IMAD R32, R68, R69, RZ ;  /* 0x000000454420b224 */ /* 0x001fcc00078e02ff */
[----:B------:R-:W0:Y:S01]  /*8c70*/  @!P3 LDC.64 R68, c[0x0][0x3b8] ;  /* 0x0000ee00ff44bb82 */ /* 0x000e220000000a00 */
[----:B------:R-:W-:-:S05]  /*8c80*/  @!P3 SHF.L.U32 R32, R32, 0x1, RZ ;  /* 0x000000012020b819 */ /* 0x000fca00000006ff */
[----:B0-----:R-:W-:-:S04]  /*8c90*/  @!P3 IMAD.WIDE R68, R32, 0x4, R68 ;  /* 0x000000042044b825 */ /* 0x001fc800078e0244 */
[----:B------:R-:W-:-:S04]  /*8ca0*/  IMAD.U32 R32, RZ, RZ, UR21 ;  /* 0x00000015ff207e24 */ /* 0x000fc8000f8e00ff */
[----:B------:R-:W-:-:S06]  /*8cb0*/  @!P3 IMAD.WIDE.U32 R68, R32, 0x8, R68 ;  /* 0x000000082044b825 */ /* 0x000fcc00078e0044 */
[----:B------:R-:W3:Y:S01]  /*8cc0*/  @!P3 LDG.E.64 R68, desc[UR14][R68.64] ;  /* 0x0000000e4444b981 */ /* 0x000ee2000c1e1b00 */
[----:B------:R-:W-:Y:S01]  /*8cd0*/  UIADD3 UR12, UPT, UPT, UR5, 0x5, URZ ;  /* 0x00000005050c7890 */ /* 0x000fe2000fffe0ff */
[----:B------:R-:W-:-:S05]  /*8ce0*/  @!P5 FADD.FTZ R3, R3, R33 ;  /* 0x000000210303d221 */ /* 0x000fca0000010000 */
[----:B------:R-:W-:Y:S01]  /*8cf0*/  ISETP.NE.AND P2, PT, R79, UR12, PT ;  /* 0x0000000c4f007c0c */ /* 0x000fe2000bf45270 */
[----:B------:R-:W-:-:S03]  /*8d00*/  UIADD3 UR12, UPT, UPT, UR5, 0x6, URZ ;  /* 0x00000006050c7890 */ /* 0x000fc6000fffe0ff */
[----:B------:R-:W-:-:S03]  /*8d10*/  ISETP.NE.OR P2, PT, R71, RZ, !P2 ;  /* 0x000000ff4700720c */ /* 0x000fc60005745670 */
[----:B------:R-:W-:Y:S01]  /*8d20*/  ISETP.NE.AND P5, PT, R79, UR12, PT ;  /* 0x0000000c4f007c0c */ /* 0x000fe2000bfa5270 */
[----:B------:R-:W-:-:S03]  /*8d30*/  UIADD3 UR12, UPT, UPT, UR5, 0x7, URZ ;  /* 0x00000007050c7890 */ /* 0x000fc6000fffe0ff */
[----:B------:R-:W-:-:S06]  /*8d40*/  ISETP.NE.OR P5, PT, R71, RZ, !P5 ;  /* 0x000000ff4700720c */ /* 0x000fcc0006fa5670 */
[----:B------:R-:W0:Y:S01]  /*8d50*/  @!P2 LDC R32, c[0x0][0x374] ;  /* 0x0000dd00ff20ab82 */ /* 0x000e220000000800 */
[----:B--2---:R-:W-:Y:S01]  /*8d60*/  @!P4 FADD.FTZ R2, R2, R66 ;  /* 0x000000420202c221 */ /* 0x004fe20000010000 */
[----:B------:R-:W-:-:S06]  /*8d70*/  @!P4 FADD.FTZ R3, R3, R67 ;  /* 0x000000430303c221 */ /* 0x000fcc0000010000 */
[----:B------:R-:W1:Y:S01]  /*8d80*/  @!P2 LDC R66, c[0x0][0x370] ;  /* 0x0000dc00ff42ab82 */ /* 0x000e620000000800 */
[----:B------:R-:W-:Y:S02]  /*8d90*/  MOV R67, UR4 ;  /* 0x0000000400437c02 */ /* 0x000fe40008000f00 */
[----:B------:R-:W-:Y:S02]  /*8da0*/  ISETP.NE.AND P4, PT, R79, UR12, PT ;  /* 0x0000000c4f007c0c */ /* 0x000fe4000bf85270 */
[----:B------:R-:W-:Y:S02]  /*8db0*/  @!P2 LOP3.LUT R67, R67, 0x1, RZ, 0xc0, !PT ;  /* 0x000000014343a812 */ /* 0x000fe400078ec0ff */
[----:B------:R-:W-:Y:S01]  /*8dc0*/  ISETP.NE.OR P4, PT, R71, RZ, !P4 ;  /* 0x000000ff4700720c */ /* 0x000fe20006785670 */
[----:B------:R-:W2:Y:S02]  /*8dd0*/  @!P5 LDC R33, c[0x0][0x374] ;  /* 0x0000dd00ff21db82 */ /* 0x000ea40000000800 */
[----:B0-----:R-:W-:Y:S01]  /*8de0*/  @!P2 IMAD R67, R67, R32, RZ ;  /* 0x000000204343a224 */ /* 0x001fe200078e02ff */
[----:B------:R-:W-:-:S04]  /*8df0*/  MOV R32, UR4 ;  /* 0x0000000400207c02 */ /* 0x000fc80008000f00 */
[----:B------:R-:W-:Y:S01]  /*8e00*/  @!P5 LOP3.LUT R32, R32, 0x1, RZ, 0xc0, !PT ;  /* 0x000000012020d812 */ /* 0x000fe200078ec0ff */
[----:B-1----:R-:W-:Y:S02]  /*8e10*/  @!P2 IMAD R66, R67, R66, RZ ;  /* 0x000000424342a224 */ /* 0x002fe400078e02ff */
[----:B------:R-:W0:Y:S02]  /*8e20*/  @!P5 LDC R67, c[0x0][0x370] ;  /* 0x0000dc00ff43db82 */ /* 0x000e240000000800 */
[----:B------:R-:W-:Y:S02]  /*8e30*/  @!P2 IMAD.SHL.U32 R97, R66, 0x2, RZ ;  /* 0x000000024261a824 */ /* 0x000fe400078e00ff */
[----:B----4-:R-:W-:Y:S01]  /*8e40*/  @!P1 FADD.FTZ R2, R2, R34 ;  /* 0x0000002202029221 */ /* 0x010fe20000010000 */
[----:B--2---:R-:W-:-:S03]  /*8e50*/  @!P5 IMAD R34, R32, R33, RZ ;  /* 0x000000212022d224 */ /* 0x004fc600078e02ff */
[----:B------:R-:W1:Y:S01]  /*8e60*/  @!P4 LDC R79, c[0x0][0x374] ;  /* 0x0000dd00ff4fcb82 */ /* 0x000e620000000800 */
[----:B------:R-:W-:Y:S01]  /*8e70*/  @!P1 FADD.FTZ R3, R3, R35 ;  /* 0x0000002303039221 */ /* 0x000fe20000010000 */
[----:B------:R-:W-:-:S04]  /*8e80*/  MOV R35, UR4 ;  /* 0x0000000400237c02 */ /* 0x000fc80008000f00 */
[----:B------:R-:W-:Y:S02]  /*8e90*/  @!P4 LOP3.LUT R35, R35, 0x1, RZ, 0xc0, !PT ;  /* 0x000000012323c812 */ /* 0x000fe400078ec0ff */
[----:B------:R-:W2:Y:S01]  /*8ea0*/  @!P2 LDC.64 R32, c[0x0][0x3b8] ;  /* 0x0000ee00ff20ab82 */ /* 0x000ea20000000a00 */
[----:B0-----:R-:W-:Y:S01]  /*8eb0*/  @!P5 IMAD R66, R34, R67, RZ ;  /* 0x000000432242d224 */ /* 0x001fe200078e02ff */
[----:B------:R-:W-:-:S06]  /*8ec0*/  MOV R34, UR18 ;  /* 0x0000001200227c02 */ /* 0x000fcc0008000f00 */
[----:B------:R-:W0:Y:S01]  /*8ed0*/  @!P4 LDC R67, c[0x0][0x370] ;  /* 0x0000dc00ff43cb82 */ /* 0x000e220000000800 */
[----:B------:R-:W-:Y:S02]  /*8ee0*/  @!P5 IMAD.SHL.U32 R66, R66, 0x2, RZ ;  /* 0x000000024242d824 */ /* 0x000fe400078e00ff */
[----:B-1----:R-:W-:Y:S02]  /*8ef0*/  @!P4 IMAD R79, R35, R79, RZ ;  /* 0x0000004f234fc224 */ /* 0x002fe400078e02ff */
[----:B--2---:R-:W-:-:S04]  /*8f00*/  @!P2 IMAD.WIDE R32, R97, 0x4, R32 ;  /* 0x000000046120a825 */ /* 0x004fc800078e0220 */
[----:B------:R-:W-:Y:S02]  /*8f10*/  @!P2 IMAD.WIDE.U32 R32, R34, 0x8, R32 ;  /* 0x000000082220a825 */ /* 0x000fe400078e0020 */
[----:B------:R-:W1:Y:S02]  /*8f20*/  @!P5 LDC.64 R34, c[0x0][0x3b8] ;  /* 0x0000ee00ff22db82 */ /* 0x000e640000000a00 */
[----:B0-----:R-:W-:Y:S02]  /*8f30*/  @!P4 IMAD R79, R79, R67, RZ ;  /* 0x000000434f4fc224 */ /* 0x001fe400078e02ff */
[----:B------:R-:W2:Y:S01]  /*8f40*/  @!P2 LDG.E.64 R32, desc[UR14][R32.64] ;  /* 0x0000000e2020a981 */ /* 0x000ea2000c1e1b00 */
[----:B-1----:R-:W-:Y:S01]  /*8f50*/  @!P5 IMAD.WIDE R34, R66, 0x4, R34 ;  /* 0x000000044222d825 */ /* 0x002fe200078e0222 */
[----:B------:R-:W-:-:S05]  /*8f60*/  MOV R66, UR20 ;  /* 0x0000001400427c02 */ /* 0x000fca0008000f00 */
[----:B------:R-:W-:Y:S02]  /*8f70*/  @!P5 IMAD.WIDE.U32 R66, R66, 0x8, R34 ;  /* 0x000000084242d825 */ /* 0x000fe400078e0022 */
[----:B------:R-:W0:Y:S01]  /*8f80*/  @!P4 LDC.64 R34, c[0x0][0x3b8] ;  /* 0x0000ee00ff22cb82 */ /* 0x000e220000000a00 */
[----:B------:R-:W-:-:S03]  /*8f90*/  @!P4 SHF.L.U32 R79, R79, 0x1, RZ ;  /* 0x000000014f4fc819 */ /* 0x000fc600000006ff */
[----:B------:R-:W4:Y:S01]  /*8fa0*/  @!P5 LDG.E.64 R66, desc[UR14][R66.64] ;  /* 0x0000000e4242d981 */ /* 0x000f22000c1e1b00 */
[----:B---3--:R-:W-:Y:S01]  /*8fb0*/  @!P3 FADD.FTZ R2, R2, R68 ;  /* 0x000000440202b221 */ /* 0x008fe20000010000 */
[----:B------:R-:W-:Y:S02]  /*8fc0*/  IMAD.U32 R68, RZ, RZ, UR19 ;  /* 0x00000013ff447e24 */ /* 0x000fe4000f8e00ff */
[----:B0-----:R-:W-:-:S04]  /*8fd0*/  @!P4 IMAD.WIDE R34, R79, 0x4, R34 ;  /* 0x000000044f22c825 */ /* 0x001fc800078e0222 */
[----:B------:R-:W-:-:S06]  /*8fe0*/  @!P4 IMAD.WIDE.U32 R34, R68, 0x8, R34 ;  /* 0x000000084422c825 */ /* 0x000fcc00078e0022 */
[----:B------:R-:W3:Y:S01]  /*8ff0*/  @!P4 LDG.E.64 R34, desc[UR14][R34.64] ;  /* 0x0000000e2222c981 */ /* 0x000ee2000c1e1b00 */
[----:B------:R-:W0:Y:S01]  /*9000*/  LDCU UR13, c[0x0][0x374] ;  /* 0x00006e80ff0d77ac */ /* 0x000e220008000800 */
[----:B------:R-:W1:Y:S01]  /*9010*/  LDCU UR12, c[0x0][0x370] ;  /* 0x00006e00ff0c77ac */ /* 0x000e620008000800 */
[----:B------:R-:W-:Y:S01]  /*9020*/  @!P3 FADD.FTZ R3, R3, R69 ;  /* 0x000000450303b221 */ /* 0x000fe20000010000 */
[----:B------:R-:W-:Y:S02]  /*9030*/  UIADD3 UR5, UPT, UPT, UR5, 0x8, URZ ;  /* 0x0000000805057890 */ /* 0x000fe4000fffe0ff */
[----:B-1----:R-:W-:-:S04]  /*9040*/  ULOP3.LUT UR12, UR12, 0x7ffffff8, URZ, 0xc0, !UPT ;  /* 0x7ffffff80c0c7892 */ /* 0x002fc8000f8ec0ff */
[----:B------:R-:W-:Y:S02]  /*9050*/  UISETP.NE.AND UP0, UPT, UR5, UR12, UPT ;  /* 0x0000000c0500728c */ /* 0x000fe4000bf05270 */
[----:B------:R-:W-:Y:S02]  /*9060*/  UIADD3 UR11, UPT, UPT, UR11, 0x8, URZ ;  /* 0x000000080b0b7890 */ /* 0x000fe4000fffe0ff */
[----:B0-----:R-:W-:Y:S02]  /*9070*/  ULEA UR20, UR13, UR20, 0x3 ;  /* 0x000000140d147291 */ /* 0x001fe4000f8e18ff */
[----:B------:R-:W-:Y:S02]  /*9080*/  ULEA UR18, UR13, UR18, 0x3 ;  /* 0x000000120d127291 */ /* 0x000fe4000f8e18ff */
[----:B------:R-:W-:Y:S02]  /*9090*/  ULEA UR21, UR13, UR21, 0x3 ;  /* 0x000000150d157291 */ /* 0x000fe4000f8e18ff */
[----:B------:R-:W-:-:S02]  /*90a0*/  ULEA UR16, UR13, UR16, 0x3 ;  /* 0x000000100d107291 */ /* 0x000fc4000f8e18ff */
[----:B------:R-:W-:Y:S02]  /*90b0*/  ULEA UR17, UR13, UR17, 0x3 ;  /* 0x000000110d117291 */ /* 0x000fe4000f8e18ff */
[----:B------:R-:W-:Y:S02]  /*90c0*/  ULEA UR10, UR13, UR10, 0x3 ;  /* 0x0000000a0d0a7291 */ /* 0x000fe4000f8e18ff */
[----:B------:R-:W-:Y:S02]  /*90d0*/  ULEA UR19, UR13, UR19, 0x3 ;  /* 0x000000130d137291 */ /* 0x000fe4000f8e18ff */
[----:B------:R-:W-:Y:S01]  /*90e0*/  ULEA UR7, UR13, UR7, 0x3 ;  /* 0x000000070d077291 */ /* 0x000fe2000f8e18ff */
[----:B--2---:R-:W-:Y:S01]  /*90f0*/  @!P2 FADD.FTZ R2, R2, R32 ;  /* 0x000000200202a221 */ /* 0x004fe20000010000 */
[----:B------:R-:W-:-:S03]  /*9100*/  @!P2 FADD.FTZ R3, R3, R33 ;  /* 0x000000210303a221 */ /* 0x000fc60000010000 */
[----:B----4-:R-:W-:Y:S01]  /*9110*/  @!P5 FADD.FTZ R2, R2, R66 ;  /* 0x000000420202d221 */ /* 0x010fe20000010000 */
[----:B------:R-:W-:-:S03]  /*9120*/  @!P5 FADD.FTZ R3, R3, R67 ;  /* 0x000000430303d221 */ /* 0x000fc60000010000 */
[----:B---3--:R-:W-:Y:S01]  /*9130*/  @!P4 FADD.FTZ R2, R2, R34 ;  /* 0x000000220202c221 */ /* 0x008fe20000010000 */
[----:B------:R-:W-:Y:S01]  /*9140*/  @!P4 FADD.FTZ R3, R3, R35 ;  /* 0x000000230303c221 */ /* 0x000fe20000010000 */
[----:B------:R-:W-:Y:S06]  /*9150*/  BRA.U UP0, `(.L_x_3775) ;  /* 0xfffffff500a07547 */ /* 0x000fec000b83ffff */
[----:B------:R-:W-:-:S05]  /*9160*/  UMOV UR5, UR12 ;  /* 0x0000000c00057c82 */ /* 0x000fca0008000000 */
.L_x_3774:
[----:B------:R-:W2:Y:S02]  /*9170*/  LDCU UR7, c[0x0][0x370] ;  /* 0x00006e00ff0777ac */ /* 0x000ea40008000800 */
[----:B--2---:R-:W-:-:S09]  /*9180*/  ULOP3.LUT UP0, UR7, UR7, 0x7, URZ, 0xc0, !UPT ;  /* 0x0000000707077892 */ /* 0x004fd2000f80c0ff */
[----:B------:R-:W-:Y:S05]  /*9190*/  BRA.U !UP0, `(.L_x_3770) ;  /* 0x00000009083c7547 */ /* 0x000fea000b800000 */
[----:B------:R-:W-:-:S04]  /*91a0*/  UIADD3 UR7, UPT, UPT, UR7, -0x1, URZ ;  /* 0xffffffff07077890 */ /* 0x000fc8000fffe0ff */
[----:B------:R-:W-:-:S09]  /*91b0*/  UISETP.GE.U32.AND UP0, UPT, UR7, 0x3, UPT ;  /* 0x000000030700788c */ /* 0x000fd2000bf06070 */
[----:B------:R-:W-:Y:S05]  /*91c0*/  BRA.U !UP0, `(.L_x_3776) ;  /* 0x0000000508287547 */ /* 0x000fea000b800000 */
[----:B------:R-:W2:Y:S01]  /*91d0*/  S2R R69, SR_CTAID.X ;  /* 0x0000000000457919 */ /* 0x000ea20000002500 */
[----:B01----:R-:W-:Y:S02]  /*91e0*/  MOV R32, UR4 ;  /* 0x0000000400207c02 */ /* 0x003fe40008000f00 */
[----:B--2---:R-:W-:-:S04]  /*91f0*/  ISETP.NE.AND P2, PT, R69, UR5, PT ;  /* 0x0000000545007c0c */ /* 0x004fc8000bf45270 */
[----:B------:R-:W-:-:S13]  /*9200*/  ISETP.NE.OR P2, PT, R71, RZ, !P2 ;  /* 0x000000ff4700720c */ /* 0x000fda0005745670 */
[----:B------:R-:W0:Y:S01]  /*9210*/  @!P2 LDC R34, c[0x0][0x374] ;  /* 0x0000dd00ff22ab82 */ /* 0x000e220000000800 */
[----:B------:R-:W-:Y:S01]  /*9220*/  @!P2 LOP3.LUT R32, R32, 0x1, RZ, 0xc0, !PT ;  /* 0x000000012020a812 */ /* 0x000fe200078ec0ff */
[----:B------:R-:W1:Y:S06]  /*9230*/  @!P2 S2R R35, SR_CTAID.Y ;  /* 0x000000000023a919 */ /* 0x000e6c0000002600 */
[----:B------:R-:W2:Y:S01]  /*9240*/  @!P2 LDC R66, c[0x0][0x370] ;  /* 0x0000dc00ff42ab82 */ /* 0x000ea20000000800 */
[----:B0-----:R-:W-:-:S04]  /*9250*/  @!P2 IMAD R32, R32, R34, RZ ;  /* 0x000000222020a224 */ /* 0x001fc800078e02ff */
[----:B--2---:R-:W-:-:S03]  /*9260*/  @!P2 IMAD R66, R32, R66, RZ ;  /* 0x000000422042a224 */ /* 0x004fc600078e02ff */
[----:B------:R-:W0:Y:S01]  /*9270*/  @!P2 LDC.64 R32, c[0x0][0x3b8] ;  /* 0x0000ee00ff20ab82 */ /* 0x000e220000000a00 */
[----:B-1----:R-:W-:Y:S01]  /*9280*/  @!P2 IMAD R35, R34, UR5, R35 ;  /* 0x000000052223ac24 */ /* 0x002fe2000f8e0223 */
[----:B------:R-:W-:-:S05]  /*9290*/  @!P2 SHF.L.U32 R66, R66, 0x1, RZ ;  /* 0x000000014242a819 */ /* 0x000fca00000006ff */
[----:B0-----:R-:W-:-:S04]  /*92a0*/  @!P2 IMAD.WIDE R32, R66, 0x4, R32 ;  /* 0x000000044220a825 */ /* 0x001fc800078e0220 */
[----:B------:R-:W-:-:S06]  /*92b0*/  @!P2 IMAD.WIDE.U32 R32, R35, 0x8, R32 ;  /* 0x000000082320a825 */ /* 0x000fcc00078e0020 */
[----:B------:R-:W2:Y:S01]  /*92c0*/  @!P2 LDG.E.64 R32, desc[UR14][R32.64] ;  /* 0x0000000e2020a981 */ /* 0x000ea2000c1e1b00 */
[----:B------:R-:W-:-:S06]  /*92d0*/  UIADD3 UR7, UPT, UPT, UR5, 0x1, URZ ;  /* 0x0000000105077890 */ /* 0x000fcc000fffe0ff */
[----:B------:R-:W-:-:S04]  /*92e0*/  ISETP.NE.AND P1, PT, R69, UR7, PT ;  /* 0x0000000745007c0c */ /* 0x000fc8000bf25270 */
[----:B------:R-:W-:-:S13]  /*92f0*/  ISETP.NE.OR P1, PT, R71, RZ, !P1 ;  /* 0x000000ff4700720c */ /* 0x000fda0004f25670 */
[----:B------:R-:W0:Y:S01]  /*9300*/  @!P1 S2R R35, SR_CTAID.Y ;  /* 0x0000000000239919 */ /* 0x000e220000002600 */
[----:B------:R-:W1:Y:S08]  /*9310*/  @!P1 LDC R66, c[0x0][0x374] ;  /* 0x0000dd00ff429b82 */ /* 0x000e700000000800 */
[----:B------:R-:W3:Y:S01]  /*9320*/  @!P1 LDC R34, c[0x0][0x370] ;  /* 0x0000dc00ff229b82 */ /* 0x000ee20000000800 */
[----:B--2---:R-:W-:Y:S01]  /*9330*/  @!P2 FADD.FTZ R2, R2, R32 ;  /* 0x000000200202a221 */ /* 0x004fe20000010000 */
[----:B------:R-:W-:-:S05]  /*9340*/  IMAD.U32 R32, RZ, RZ, UR4 ;  /* 0x00000004ff207e24 */ /* 0x000fca000f8e00ff */
[----:B------:R-:W-:-:S05]  /*9350*/  @!P1 LOP3.LUT R32, R32, 0x1, RZ, 0xc0, !PT ;  /* 0x0000000120209812 */ /* 0x000fca00078ec0ff */
[----:B-1----:R-:W-:Y:S02]  /*9360*/  @!P1 IMAD R67, R32, R66, RZ ;  /* 0x0000004220439224 */ /* 0x002fe400078e02ff */
[----:B------:R-:W-:Y:S02]  /*9370*/  @!P1 IMAD R32, R66, UR5, R66 ;  /* 0x0000000542209c24 */ /* 0x000fe4000f8e0242 */
[----:B---3--:R-:W-:-:S03]  /*9380*/  @!P1 IMAD R67, R67, R34, RZ ;  /* 0x0000002243439224 */ /* 0x008fc600078e02ff */
[----:B0-----:R-:W-:Y:S02]  /*9390*/  @!P1 IADD3 R32, PT, PT, R32, R35, RZ ;  /* 0x0000002320209210 */ /* 0x001fe40007ffe0ff */
[----:B------:R-:W0:Y:S01]  /*93a0*/  @!P1 LDC.64 R34, c[0x0][0x3b8] ;  /* 0x0000ee00ff229b82 */ /* 0x000e220000000a00 */
[----:B------:R-:W-:-:S05]  /*93b0*/  @!P1 SHF.L.U32 R67, R67, 0x1, RZ ;  /* 0x0000000143439819 */ /* 0x000fca00000006ff */
[----:B0-----:R-:W-:-:S04]  /*93c0*/  @!P1 IMAD.WIDE R34, R67, 0x4, R34 ;  /* 0x0000000443229825 */ /* 0x001fc800078e0222 */
[----:B------:R-:W-:-:S06]  /*93d0*/  @!P1 IMAD.WIDE.U32 R34, R32, 0x8, R34 ;  /* 0x0000000820229825 */ /* 0x000fcc00078e0022 */
[----:B------:R-:W2:Y:S01]  /*93e0*/  @!P1 LDG.E.64 R34, desc[UR14][R34.64] ;  /* 0x0000000e22229981 */ /* 0x000ea2000c1e1b00 */
[----:B------:R-:W-:Y:S01]  /*93f0*/  UIADD3 UR7, UPT, UPT, UR5, 0x2, URZ ;  /* 0x0000000205077890 */ /* 0x000fe2000fffe0ff */
[----:B------:R-:W-:Y:S02]  /*9400*/  IMAD.U32 R32, RZ, RZ, UR4 ;  /* 0x00000004ff207e24 */ /* 0x000fe4000f8e00ff */
[----:B------:R-:W-:Y:S01]  /*9410*/  @!P2 FADD.FTZ R3, R3, R33 ;  /* 0x000000210303a221 */ /* 0x000fe20000010000 */
[----:B------:R-:W-:Y:S02]  /*9420*/  UIADD3 UR10, UPT, UPT, UR5, 0x3, URZ ;  /* 0x00000003050a7890 */ /* 0x000fe4000fffe0ff */
[----:B------:R-:W-:-:S04]  /*9430*/  ISETP.NE.AND P3, PT, R69, UR7, PT ;  /* 0x0000000745007c0c */ /* 0x000fc8000bf65270 */
[----:B------:R-:W-:Y:S02]  /*9440*/  ISETP.NE.AND P4, PT, R69, UR10, PT ;  /* 0x0000000a45007c0c */ /* 0x000fe4000bf85270 */
[C---:B------:R-:W-:Y:S02]  /*9450*/  ISETP.NE.OR P3, PT, R71.reuse, RZ, !P3 ;  /* 0x000000ff4700720c */ /* 0x040fe40005f65670 */
[----:B------:R-:W-:-:S11]  /*9460*/  ISETP.NE.OR P2, PT, R71, RZ, !P4 ;  /* 0x000000ff4700720c */ /* 0x000fd60006745670 */
[----:B------:R-:W0:Y:S01]  /*9470*/  @!P3 LDC R66, c[0x0][0x374] ;  /* 0x0000dd00ff42bb82 */ /* 0x000e220000000800 */
[----:B------:R-:W-:Y:S01]  /*9480*/  @!P3 LOP3.LUT R32, R32, 0x1, RZ, 0xc0, !PT ;  /* 0x000000012020b812 */ /* 0x000fe200078ec0ff */
[----:B------:R-:W1:Y:S06]  /*9490*/  @!P3 S2R R67, SR_CTAID.Y ;  /* 0x000000000043b919 */ /* 0x000e6c0000002600 */
[----:B------:R-:W3:Y:S01]  /*94a0*/  @!P3 LDC R68, c[0x0][0x370] ;  /* 0x0000dc00ff44bb82 */ /* 0x000ee20000000800 */
[----:B0-----:R-:W-:-:S04]  /*94b0*/  @!P3 IMAD R32, R32, R66, RZ ;  /* 0x000000422020b224 */ /* 0x001fc800078e02ff */
[----:B---3--:R-:W-:-:S03]  /*94c0*/  @!P3 IMAD R68, R32, R68, RZ ;  /* 0x000000442044b224 */ /* 0x008fc600078e02ff */
[----:B------:R-:W0:Y:S02]  /*94d0*/  @!P3 LDC.64 R32, c[0x0][0x3b8] ;  /* 0x0000ee00ff20bb82 */ /* 0x000e240000000a00 */
[----:B------:R-:W-:-:S05]  /*94e0*/  @!P3 SHF.L.U32 R68, R68, 0x1, RZ ;  /* 0x000000014444b819 */ /* 0x000fca00000006ff */
[----:B0-----:R-:W-:Y:S02]  /*94f0*/  @!P3 IMAD.WIDE R32, R68, 0x4, R32 ;  /* 0x000000044420b825 */ /* 0x001fe400078e0220 */
[----:B------:R-:W0:Y:S02]  /*9500*/  @!P2 LDC R68, c[0x0][0x374] ;  /* 0x0000dd00ff44ab82 */ /* 0x000e240000000800 */
[----:B--2---:R-:W-:Y:S01]  /*9510*/  @!P1 FADD.FTZ R2, R2, R34 ;  /* 0x0000002202029221 */ /* 0x004fe20000010000 */
[----:B-1----:R-:W-:Y:S02]  /*9520*/  @!P3 IMAD R34, R66, UR7, R67 ;  /* 0x000000074222bc24 */ /* 0x002fe4000f8e0243 */
[----:B------:R-:W-:-:S03]  /*9530*/  @!P1 FADD.FTZ R3, R3, R35 ;  /* 0x0000002303039221 */ /* 0x000fc60000010000 */
[----:B------:R-:W1:Y:S01]  /*9540*/  @!P2 LDC R67, c[0x0][0x370] ;  /* 0x0000dc00ff43ab82 */ /* 0x000e620000000800 */
[----:B------:R-:W2:Y:S01]  /*9550*/  @!P2 S2R R66, SR_CTAID.Y ;  /* 0x000000000042a919 */ /* 0x000ea20000002600 */
[----:B------:R-:W-:Y:S01]  /*9560*/  @!P3 IMAD.WIDE.U32 R34, R34, 0x8, R32 ;  /* 0x000000082222b825 */ /* 0x000fe200078e0020 */
[----:B------:R-:W-:-:S04]  /*9570*/  MOV R32, UR4 ;  /* 0x0000000400207c02 */ /* 0x000fc80008000f00 */
[----:B------:R-:W-:Y:S01]  /*9580*/  @!P2 LOP3.LUT R32, R32, 0x1, RZ, 0xc0, !PT ;  /* 0x000000012020a812 */ /* 0x000fe200078ec0ff */
[----:B------:R-:W3:Y:S04]  /*9590*/  @!P3 LDG.E.64 R34, desc[UR14][R34.64] ;  /* 0x0000000e2222b981 */ /* 0x000ee8000c1e1b00 */
[----:B0-----:R-:W-:-:S04]  /*95a0*/  @!P2 IMAD R32, R32, R68, RZ ;  /* 0x000000442020a224 */ /* 0x001fc800078e02ff */
[----:B-1----:R-:W-:Y:S02]  /*95b0*/  @!P2 IMAD R67, R32, R67, RZ ;  /* 0x000000432043a224 */ /* 0x002fe400078e02ff */
[----:B------:R-:W0:Y:S02]  /*95c0*/  @!P2 LDC.64 R32, c[0x0][0x3b8] ;  /* 0x0000ee00ff20ab82 */ /* 0x000e240000000a00 */
[----:B------:R-:W-:Y:S02]  /*95d0*/  @!P2 IMAD.SHL.U32 R67, R67, 0x2, RZ ;  /* 0x000000024343a824 */ /* 0x000fe400078e00ff */
[----:B--2---:R-:W-:Y:S02]  /*95e0*/  @!P2 IMAD R66, R68, UR10, R66 ;  /* 0x0000000a4442ac24 */ /* 0x004fe4000f8e0242 */
[----:B0-----:R-:W-:-:S04]  /*95f0*/  @!P2 IMAD.WIDE R32, R67, 0x4, R32 ;  /* 0x000000044320a825 */ /* 0x001fc800078e0220 */
[----:B------:R-:W-:-:S06]  /*9600*/  @!P2 IMAD.WIDE.U32 R32, R66, 0x8, R32 ;  /* 0x000000084220a825 */ /* 0x000fcc00078e0020 */
[----:B------:R-:W2:Y:S01]  /*9610*/  @!P2 LDG.E.64 R32, desc[UR14][R32.64] ;  /* 0x0000000e2020a981 */ /* 0x000ea2000c1e1b00 */
[----:B------:R-:W-:Y:S01]  /*9620*/  UIADD3 UR5, UPT, UPT, UR5, 0x4, URZ ;  /* 0x0000000405057890 */ /* 0x000fe2000fffe0ff */
[----:B---3--:R-:W-:Y:S01]  /*9630*/  @!P3 FADD.FTZ R2, R2, R34 ;  /* 0x000000220202b221 */ /* 0x008fe20000010000 */
[----:B------:R-:W-:-:S03]  /*9640*/  @!P3 FADD.FTZ R3, R3, R35 ;  /* 0x000000230303b221 */ /* 0x000fc60000010000 */
[----:B--2---:R-:W-:Y:S01]  /*9650*/  @!P2 FADD.FTZ R2, R2, R32 ;  /* 0x000000200202a221 */ /* 0x004fe20000010000 */
[----:B------:R-:W-:-:S07]  /*9660*/  @!P2 FADD.FTZ R3, R3, R33 ;  /* 0x000000210303a221 */ /* 0x000fce0000010000 */
.L_x_3776:
[----:B------:R-:W2:Y:S02]  /*9670*/  LDCU UR7, c[0x0][0x370] ;  /* 0x00006e00ff0777ac */ /* 0x000ea40008000800 */
[----:B--2---:R-:W-:-:S09]  /*9680*/  ULOP3.LUT UP0, UR7, UR7, 0x3, URZ, 0xc0, !UPT ;  /* 0x0000000307077892 */ /* 0x004fd2000f80c0ff */
[----:B------:R-:W-:Y:S05]  /*9690*/  BRA.U !UP0, `(.L_x_3770) ;  /* 0x0000000108fc7547 */ /* 0x000fea000b800000 */
[----:B------:R-:W-:-:S09]  /*96a0*/  UISETP.NE.AND UP0, UPT, UR7, 0x1, UPT ;  /* 0x000000010700788c */ /* 0x000fd2000bf05270 */
[----:B------:R-:W-:Y:S05]  /*96b0*/  BRA.U !UP0, `(.L_x_3777) ;  /* 0x0000000108987547 */ /* 0x000fea000b800000 */
[----:B------:R-:W2:Y:S01]  /*96c0*/  S2R R66, SR_CTAID.X ;  /* 0x0000000000427919 */ /* 0x000ea20000002500 */
[----:B------:R-:W-:Y:S02]  /*96d0*/  MOV R33, UR4 ;  /* 0x0000000400217c02 */ /* 0x000fe40008000f00 */
[----:B--2---:R-:W-:-:S04]  /*96e0*/  ISETP.NE.AND P1, PT, R66, UR5, PT ;  /* 0x0000000542007c0c */ /* 0x004fc8000bf25270 */
[----:B------:R-:W-:-:S13]  /*96f0*/  ISETP.NE.OR P1, PT, R71, RZ, !P1 ;  /* 0x000000ff4700720c */ /* 0x000fda0004f25670 */
[----:B------:R-:W2:Y:S01]  /*9700*/  @!P1 S2R R34, SR_CTAID.Y ;  /* 0x0000000000229919 */ /* 0x000ea20000002600 */
[----:B01----:R-:W0:Y:S01]  /*9710*/  @!P1 LDC R32, c[0x0][0x374] ;  /* 0x0000dd00ff209b82 */ /* 0x003e220000000800 */
[----:B------:R-:W-:-:S05]  /*9720*/  @!P1 LOP3.LUT R33, R33, 0x1, RZ, 0xc0, !PT ;  /* 0x0000000121219812 */ /* 0x000fca00078ec0ff */
[----:B0-----:R-:W-:Y:S02]  /*9730*/  @!P1 IMAD R35, R33, R32, RZ ;  /* 0x0000002021239224 */ /* 0x001fe400078e02ff */
[----:B--2---:R-:W-:Y:S02]  /*9740*/  @!P1 IMAD R34, R32, UR5, R34 ;  /* 0x0000000520229c24 */ /* 0x004fe4000f8e0222 */
[----:B------:R-:W0:Y:S02]  /*9750*/  @!P1 LDC R32, c[0x0][0x370] ;  /* 0x0000dc00ff209b82 */ /* 0x000e240000000800 */
[----:B0-----:R-:W-:-:S06]  /*9760*/  @!P1 IMAD R35, R35, R32, RZ ;  /* 0x0000002023239224 */ /* 0x001fcc00078e02ff */
[----:B------:R-:W0:Y:S01]  /*9770*/  @!P1 LDC.64 R32, c[0x0][0x3b8] ;  /* 0x0000ee00ff209b82 */ /* 0x000e220000000a00 */
        /* <DEDUP_REMOVED lines=8> */
[----:B------:R-:W1:Y:S01]  /*9800*/  @!P2 LDC R35, c[0x0][0x374] ;  /* 0x0000dd00ff23ab82 */ /* 0x000e620000000800 */
[----:B--2---:R-:W-:Y:S01]  /*9810*/  @!P1 FADD.FTZ R2, R2, R32 ;  /* 0x0000002002029221 */ /* 0x004fe20000010000 */
[----:B------:R-:W-:-:S06]  /*9820*/  @!P1 FADD.FTZ R3, R3, R33 ;  /* 0x0000002103039221 */ /* 0x000fcc0000010000 */
[----:B------:R-:W2:Y:S01]  /*9830*/  @!P2 LDC R32, c[0x0][0x370] ;  /* 0x0000dc00ff20ab82 */ /* 0x000ea20000000800 */
[----:B------:R-:W-:-:S05]  /*9840*/  IMAD.U32 R33, RZ, RZ, UR4 ;  /* 0x00000004ff217e24 */ /* 0x000fca000f8e00ff */
[----:B------:R-:W-:-:S05]  /*9850*/  @!P2 LOP3.LUT R33, R33, 0x1, RZ, 0xc0, !PT ;  /* 0x000000012121a812 */ /* 0x000fca00078ec0ff */
[----:B-1----:R-:W-:Y:S02]  /*9860*/  @!P2 IMAD R33, R33, R35, RZ ;  /* 0x000000232121a224 */ /* 0x002fe400078e02ff */
[----:B------:R-:W-:-:S05]  /*9870*/  @!P2 IMAD R35, R35, UR5, R35 ;  /* 0x000000052323ac24 */ /* 0x000fca000f8e0223 */
[----:B0-----:R-:W-:Y:S01]  /*9880*/  @!P2 IADD3 R34, PT, PT, R35, R34, RZ ;  /* 0x000000222322a210 */ /* 0x001fe20007ffe0ff */
[----:B--2---:R-:W-:Y:S02]  /*9890*/  @!P2 IMAD R35, R33, R32, RZ ;  /* 0x000000202123a224 */ /* 0x004fe400078e02ff */
[----:B------:R-:W0:Y:S03]  /*98a0*/  @!P2 LDC.64 R32, c[0x0][0x3b8] ;  /* 0x0000ee00ff20ab82 */ /* 0x000e260000000a00 */
[----:B------:R-:W-:-:S05]  /*98b0*/  @!P2 SHF.L.U32 R35, R35, 0x1, RZ ;  /* 0x000000012323a819 */ /* 0x000fca00000006ff */
[----:B0-----:R-:W-:-:S04]  /*98c0*/  @!P2 IMAD.WIDE R32, R35, 0x4, R32 ;  /* 0x000000042320a825 */ /* 0x001fc800078e0220 */
[----:B------:R-:W-:-:S06]  /*98d0*/  @!P2 IMAD.WIDE.U32 R32, R34, 0x8, R32 ;  /* 0x000000082220a825 */ /* 0x000fcc00078e0020 */
[----:B------:R-:W2:Y:S01]  /*98e0*/  @!P2 LDG.E.64 R32, desc[UR14][R32.64] ;  /* 0x0000000e2020a981 */ /* 0x000ea2000c1e1b00 */
[----:B------:R-:W-:Y:S01]  /*98f0*/  UIADD3 UR5, UPT, UPT, UR5, 0x2, URZ ;  /* 0x0000000205057890 */ /* 0x000fe2000fffe0ff */
[----:B--2---:R-:W-:Y:S01]  /*9900*/  @!P2 FADD.FTZ R2, R2, R32 ;  /* 0x000000200202a221 */ /* 0x004fe20000010000 */
[----:B------:R-:W-:-:S10]  /*9910*/  @!P2 FADD.FTZ R3, R3, R33 ;  /* 0x000000210303a221 */ /* 0x000fd40000010000 */
.L_x_3777:
[----:B01----:R-:W0:Y:S01]  /*9920*/  S2R R32, SR_CTAID.X ;  /* 0x0000000000207919 */ /* 0x003e220000002500 */
[----:B------:R-:W-:Y:S01]  /*9930*/  BSSY.RECONVERGENT B0, `(.L_x_3770) ;  /* 0x0000015000007945 */ /* 0x000fe20003800200 */
[----:B0-----:R-:W-:Y:S02]  /*9940*/  ISETP.NE.AND P1, PT, R32, UR5, PT ;  /* 0x0000000520007c0c */ /* 0x001fe4000bf25270 */
[----:B------:R-:W0:Y:S02]  /*9950*/  LDC R32, c[0x0][0x370] ;  /* 0x0000dc00ff207b82 */ /* 0x000e240000000800 */
[----:B------:R-:W-:Y:S02]  /*9960*/  ISETP.NE.OR P1, PT, R71, RZ, !P1 ;  /* 0x000000ff4700720c */ /* 0x000fe40004f25670 */
[----:B0-----:R-:W-:-:S04]  /*9970*/  LOP3.LUT R32, R32, 0x1, RZ, 0xc0, !PT ;  /* 0x0000000120207812 */ /* 0x001fc800078ec0ff */
[----:B------:R-:W-:-:S13]  /*9980*/  ISETP.NE.U32.OR P1, PT, R32, 0x1, P1 ;  /* 0x000000012000780c */ /* 0x000fda0000f25470 */
[----:B------:R-:W-:Y:S05]  /*9990*/  @P1 BRA `(.L_x_3778) ;  /* 0x0000000000381947 */ /* 0x000fea0003800000 */
[----:B------:R-:W0:Y:S01]  /*99a0*/  S2R R34, SR_CTAID.Y ;  /* 0x0000000000227919 */ /* 0x000e220000002600 */
[----:B------:R-:W0:Y:S01]  /*99b0*/  LDC R33, c[0x0][0x374] ;  /* 0x0000dd00ff217b82 */ /* 0x000e220000000800 */
[----:B------:R-:W-:-:S07]  /*99c0*/  ULOP3.LUT UR7, UR4, 0x1, URZ, 0xc0, !UPT ;  /* 0x0000000104077892 */ /* 0x000fce000f8ec0ff */
[----:B------:R-:W1:Y:S08]  /*99d0*/  LDC R32, c[0x0][0x370] ;  /* 0x0000dc00ff207b82 */ /* 0x000e700000000800 */
[----:B------:R-:W2:Y:S01]  /*99e0*/  LDC.64 R66, c[0x0][0x3b8] ;  /* 0x0000ee00ff427b82 */ /* 0x000ea20000000a00 */
[C---:B0-----:R-:W-:Y:S02]  /*99f0*/  IMAD R34, R33.reuse, UR5, R34 ;  /* 0x0000000521227c24 */ /* 0x041fe4000f8e0222 */
[----:B------:R-:W-:-:S04]  /*9a00*/  IMAD R33, R33, UR7, RZ ;  /* 0x0000000721217c24 */ /* 0x000fc8000f8e02ff */
[----:B-1----:R-:W-:-:S04]  /*9a10*/  IMAD R32, R33, R32, RZ ;  /* 0x0000002021207224 */ /* 0x002fc800078e02ff */
[----:B------:R-:W-:-:S04]  /*9a20*/  IMAD.SHL.U32 R32, R32, 0x2, RZ ;  /* 0x0000000220207824 */ /* 0x000fc800078e00ff */
[----:B--2---:R-:W-:-:S04]  /*9a30*/  IMAD.WIDE R32, R32, 0x4, R66 ;  /* 0x0000000420207825 */ /* 0x004fc800078e0242 */
[----:B------:R-:W-:-:S06]  /*9a40*/  IMAD.WIDE.U32 R32, R34, 0x8, R32 ;  /* 0x0000000822207825 */ /* 0x000fcc00078e0020 */
[----:B------:R-:W2:Y:S02]  /*9a50*/  LDG.E.64 R32, desc[UR14][R32.64] ;  /* 0x0000000e20207981 */ /* 0x000ea4000c1e1b00 */
[----:B--2---:R-:W-:Y:S01]  /*9a60*/  FADD.FTZ R2, R2, R32 ;  /* 0x0000002002027221 */ /* 0x004fe20000010000 */
[----:B------:R-:W-:-:S07]  /*9a70*/  FADD.FTZ R3, R3, R33 ;  /* 0x0000002103037221 */ /* 0x000fce0000010000 */
.L_x_3778:
[----:B------:R-:W-:Y:S05]  /*9a80*/  BSYNC.RECONVERGENT B0 ;  /* 0x0000000000007941 */ /* 0x000fea0003800200 */
.L_x_3770:
[----:B------:R-:W2:Y:S01]  /*9a90*/  LDL R68, [R1+0x2a0] ;  /* 0x0002a00001447983 */ /* 0x000ea20000100800 */
[----:B-----5:R-:W-:Y:S01]  /*9aa0*/  LOP3.LUT P2, RZ, R61, 0x4000000, RZ, 0xc0, !PT ;  /* 0x040000003dff7812 */ /* 0x020fe2000784c0ff */
[----:B------:R-:W3:Y:S01]  /*9ab0*/  S2UR UR7, SR_CgaCtaId ;  /* 0x00000000000779c3 */ /* 0x000ee20000008800 */
[----:B------:R-:W4:Y:S01]  /*9ac0*/  LDCU UR10, c[0x0][0x414] ;  /* 0x00008280ff0a77ac */ /* 0x000f220008000800 */
[----:B------:R-:W-:Y:S02]  /*9ad0*/  ISETP.NE.AND P1, PT, R71, RZ, PT ;  /* 0x000000ff4700720c */ /* 0x000fe40003f25270 */
[----:B------:R-:W-:Y:S01]  /*9ae0*/  MOV R34, UR9 ;  /* 0x0000000900227c02 */ /* 0x000fe20008000f00 */
[----:B------:R-:W-:-:S03]  /*9af0*/  UMOV UR5, 0x400 ;  /* 0x0000040000057882 */ /* 0x000fc60000000000 */
[----:B------:R-:W2:Y:S08]  /*9b00*/  LDC.64 R66, c[0x0][0x3a0] ;  /* 0x0000e800ff427b82 */ /* 0x000eb00000000a00 */
[----:B01----:R-:W0:Y:S01]  /*9b10*/  @P2 LDC.64 R32, c[0x0][0x388] ;  /* 0x0000e200ff202b82 */ /* 0x003e220000000a00 */
[----:B---3--:R-:W-:-:S09]  /*9b20*/  ULEA UR5, UR7, UR5, 0x18 ;  /* 0x0000000507057291 */ /* 0x008fd2000f8ec0ff */
[----:B------:R4:W-:Y:S01]  /*9b30*/  @!P1 STS.64 [UR5+0x80], R2 ;  /* 0x00008002ff009988 */ /* 0x0009e20008000a05 */
[----:B0-----:R-:W-:Y:S02]  /*9b40*/  @P2 IMAD.WIDE R32, R34, 0x8, R32 ;  /* 0x0000000822202825 */ /* 0x001fe400078e0220 */
[----:B------:R-:W0:Y:S02]  /*9b50*/  LDC.64 R34, c[0x0][0x398] ;  /* 0x0000e600ff227b82 */ /* 0x000e240000000a00 */
[----:B----4-:R-:W-:Y:S01]  /*9b60*/  @P2 FMUL.FTZ R2, R2, UR10 ;  /* 0x0000000a02022c20 */ /* 0x010fe20008410000 */
[----:B------:R-:W-:-:S05]  /*9b70*/  @P2 FMUL.FTZ R3, R3, UR10 ;  /* 0x0000000a03032c20 */ /* 0x000fca0008410000 */
[----:B------:R-:W-:Y:S01]  /*9b80*/  @P2 STG.E.64 desc[UR14][R32.64], R2 ;  /* 0x0000000220002986 */ /* 0x000fe2000c101b0e */
[----:B------:R-:W-:Y:S06]  /*9b90*/  BAR.SYNC.DEFER_BLOCKING 0x0 ;  /* 0x0000000000007b1d */ /* 0x000fec0000010000 */
        /* <DEDUP_REMOVED lines=10> */
[----:B-1----:R-:W-:-:S06]  /*9c40*/  @P1 FADD.FTZ R2, R2, UR7 ;  /* 0x0000000702021e21 */ /* 0x002fcc0008010000 */
[----:B------:R-:W1:Y:S02]  /*9c50*/  @P1 MUFU.RSQ R2, R2 ;  /* 0x0000000200021308 */ /* 0x000e640000001400 */
[----:B-1----:R-:W-:Y:S02]  /*9c60*/  @P1 R2UR UR7, R2 ;  /* 0x00000000020712ca */ /* 0x002fe400000e0000 */
[----:B--2---:R-:W-:-:S05]  /*9c70*/  LOP3.LUT R71, R68, 0xffff, RZ, 0xc0, !PT ;  /* 0x0000ffff44477812 */ /* 0x004fca00078ec0ff */
[----:B------:R-:W-:Y:S01]  /*9c80*/  VIADD R32, R71, UR6 ;  /* 0x0000000647207c36 */ /* 0x000fe20008000000 */
[----:B------:R-:W1:Y:S03]  /*9c90*/  LDCU.U8 UR6, c[0x0][0x3fc] ;  /* 0x00007f80ff0677ac */ /* 0x000e660008000000 */
[----:B0-----:R-:W-:-:S04]  /*9ca0*/  IMAD.WIDE R2, R32, 0x4, R34 ;  /* 0x0000000420027825 */ /* 0x001fc800078e0222 */
[----:B------:R-:W-:Y:S02]  /*9cb0*/  IMAD.WIDE R32, R32, 0x4, R66 ;  /* 0x0000000420207825 */ /* 0x000fe400078e0242 */
[----:B------:R-:W5:Y:S04]  /*9cc0*/  LDG.E.64 R2, desc[UR14][R2.64] ;  /* 0x0000000e02027981 */ /* 0x000f68000c1e1b00 */
[----:B------:R-:W5:Y:S01]  /*9cd0*/  LDG.E.64 R32, desc[UR14][R32.64] ;  /* 0x0000000e20207981 */ /* 0x000f62000c1e1b00 */
[----:B-1----:R-:W-:-:S03]  /*9ce0*/  UISETP.NE.AND UP1, UPT, UR6, URZ, UPT ;  /* 0x000000ff0600728c */ /* 0x002fc6000bf25270 */
[----:B------:R-:W-:Y:S01]  /*9cf0*/  UMOV UR6, 0x3f800000 ;  /* 0x3f80000000067882 */ /* 0x000fe20000000000 */
[----:B------:R-:W-:-:S05]  /*9d00*/  @UP0 UMOV UR6, UR7 ;  /* 0x0000000700060c82 */ /* 0x000fca0008000000 */
[----:B------:R-:W-:Y:S05]  /*9d10*/  BRA.U !UP1, `(.L_x_3779) ;  /* 0x00000009092c7547 */ /* 0x000fea000b800000 */
[----:B------:R-:W-:Y:S01]  /*9d20*/  HFMA2 R13, -RZ, RZ, 0, 0 ;  /* 0x00000000ff0d7431 */ /* 0x000fe200000001ff */
[----:B------:R-:W0:Y:S01]  /*9d30*/  LDCU.64 UR16, c[0x0][0x3e0] ;  /* 0x00007c00ff1077ac */ /* 0x000e220008000a00 */
[----:B------:R-:W1:Y:S01]  /*9d40*/  LDCU.64 UR10, c[0x0][0x380] ;  /* 0x00007000ff0a77ac */ /* 0x000e620008000a00 */
[----:B------:R-:W2:Y:S04]  /*9d50*/  LDCU.64 UR12, c[0x0][0x3e8] ;  /* 0x00007d00ff0c77ac */ /* 0x000ea80008000a00 */
.L_x_3788:
[----:B------:R-:W-:-:S05]  /*9d60*/  LEA R0, R13, UR8, 0x3 ;  /* 0x000000080d007c11 */ /* 0x000fca000f8e18ff */
[----:B-1-3-5:R3:W5:Y:S04]  /*9d70*/  LDL.128 R4, [R0+0x10] ;  /* 0x0000100000047983 */ /* 0x02a7680000100c00 */
[----:B0-2---:R3:W5:Y:S01]  /*9d80*/  LDL.128 R8, [R0] ;  /* 0x0000000000087983 */ /* 0x0057620000100c00 */
[C---:B------:R-:W-:Y:S01]  /*9d90*/  LEA R21, R13.reuse, R60, 0x3 ;  /* 0x0000003c0d157211 */ /* 0x040fe200078e18ff */
[----:B------:R-:W-:Y:S01]  /*9da0*/  VIADD R13, R13, 0x4 ;  /* 0x000000040d0d7836 */ /* 0x000fe20000000000 */
[----:B------:R-:W-:Y:S02]  /*9db0*/  BSSY.RECONVERGENT B0, `(.L_x_3780) ;  /* 0x000002b000007945 */ /* 0x000fe40003800200 */
[C---:B--2---:R-:W-:Y:S01]  /*9dc0*/  ISETP.GE.U32.AND P3, PT, R21.reuse, UR12, PT ;  /* 0x0000000c15007c0c */ /* 0x044fe2000bf66070 */
[----:B------:R-:W-:Y:S01]  /*9dd0*/  VIADD R25, R21, 0x18 ;  /* 0x0000001815197836 */ /* 0x000fe20000000000 */
[----:B------:R-:W-:-:S02]  /*9de0*/  SHF.R.S32.HI R14, RZ, 0x1f, R21 ;  /* 0x0000001fff0e7819 */ /* 0x000fc40000011415 */
[C---:B------:R-:W-:Y:S02]  /*9df0*/  IADD3 R20, PT, PT, R21.reuse, 0x8, RZ ;  /* 0x0000000815147810 */ /* 0x040fe40007ffe0ff */
[----:B------:R-:W-:Y:S02]  /*9e00*/  ISETP.GE.AND.EX P3, PT, R14, UR13, PT, P3 ;  /* 0x0000000d0e007c0c */ /* 0x000fe4000bf66330 */
[----:B------:R-:W-:Y:S02]  /*9e10*/  IADD3 R23, PT, PT, R21, 0x10, RZ ;  /* 0x0000001015177810 */ /* 0x000fe40007ffe0ff */
[----:B------:R-:W-:Y:S02]  /*9e20*/  ISETP.GE.U32.AND P1, PT, R20, UR12, PT ;  /* 0x0000000c14007c0c */ /* 0x000fe4000bf26070 */
[----:B------:R-:W-:Y:S02]  /*9e30*/  ISETP.GE.U32.AND P4, PT, R23, UR12, PT ;  /* 0x0000000c17007c0c */ /* 0x000fe4000bf86070 */
[----:B------:R-:W-:-:S02]  /*9e40*/  ISETP.GE.U32.AND P2, PT, R25, UR12, PT ;  /* 0x0000000c19007c0c */ /* 0x000fc4000bf46070 */
[----:B------:R-:W-:Y:S02]  /*9e50*/  SHF.R.S32.HI R22, RZ, 0x1f, R20 ;  /* 0x0000001fff167819 */ /* 0x000fe40000011414 */
[----:B------:R-:W-:Y:S02]  /*9e60*/  SHF.R.S32.HI R24, RZ, 0x1f, R23 ;  /* 0x0000001fff187819 */ /* 0x000fe40000011417 */
[----:B------:R-:W-:Y:S02]  /*9e70*/  SHF.R.S32.HI R26, RZ, 0x1f, R25 ;  /* 0x0000001fff1a7819 */ /* 0x000fe40000011419 */
[----:B------:R-:W-:Y:S02]  /*9e80*/  ISETP.NE.AND P5, PT, R13, 0x40, PT ;  /* 0x000000400d00780c */ /* 0x000fe40003fa5270 */
[----:B------:R-:W-:Y:S02]  /*9e90*/  ISETP.GE.AND.EX P1, PT, R22, UR13, PT, P1 ;  /* 0x0000000d16007c0c */ /* 0x000fe4000bf26310 */
[----:B------:R-:W-:-:S02]  /*9ea0*/  ISETP.GE.AND.EX P4, PT, R24, UR13, PT, P4 ;  /* 0x0000000d18007c0c */ /* 0x000fc4000bf86340 */
[----:B------:R-:W-:Y:S01]  /*9eb0*/  ISETP.GE.AND.EX P2, PT, R26, UR13, PT, P2 ;  /* 0x0000000d1a007c0c */ /* 0x000fe2000bf46320 */
[----:B---3--:R-:W-:-:S12]  /*9ec0*/  @P3 BRA `(.L_x_3781) ;  /* 0x0000000000643947 */ /* 0x008fd80003800000 */
[----:B-----5:R-:W-:Y:S01]  /*9ed0*/  FADD.FTZ R8, R8, -UR5 ;  /* 0x8000000508087e21 */ /* 0x020fe20008010000 */
[----:B------:R-:W-:Y:S01]  /*9ee0*/  FADD.FTZ R9, R9, -UR5 ;  /* 0x8000000509097e21 */ /* 0x000fe20008010000 */
[----:B0-----:R-:W-:Y:S02]  /*9ef0*/  IMAD R14, R14, UR16, RZ ;  /* 0x000000100e0e7c24 */ /* 0x001fe4000f8e02ff */
[----:B------:R-:W-:Y:S01]  /*9f00*/  FMUL.FTZ R15, R8, UR6 ;  /* 0x00000006080f7c20 */ /* 0x000fe20008410000 */
[----:B------:R-:W-:Y:S01]  /*9f10*/  FMUL.FTZ R0, R9, UR6 ;  /* 0x0000000609007c20 */ /* 0x000fe20008410000 */
[----:B------:R-:W-:Y:S02]  /*9f20*/  MOV R8, R56 ;  /* 0x0000003800087202 */ /* 0x000fe40000000f00 */
[----:B------:R-:W-:Y:S01]  /*9f30*/  FFMA.FTZ R19, R2, R15, R32 ;  /* 0x0000000f02137223 */ /* 0x000fe20000010020 */
[----:B------:R-:W-:Y:S01]  /*9f40*/  FFMA.FTZ R18, R3, R0, R33 ;  /* 0x0000000003127223 */ /* 0x000fe20000010021 */
[----:B------:R-:W-:Y:S01]  /*9f50*/  MOV R9, R59 ;  /* 0x0000003b00097202 */ /* 0x000fe20000000f00 */
[----:B------:R-:W-:-:S02]  /*9f60*/  IMAD R15, R21, UR17, R14 ;  /* 0x00000011150f7c24 */ /* 0x000fc4000f8e020e */
[----:B------:R-:W-:Y:S01]  /*9f70*/  FMUL.FTZ R12, R19, -1.4426950216293334961 ;  /* 0xbfb8aa3b130c7820 */ /* 0x000fe20000410000 */
[----:B------:R-:W-:Y:S01]  /*9f80*/  FMUL.FTZ R16, R18, -1.4426950216293334961 ;  /* 0xbfb8aa3b12107820 */ /* 0x000fe20000410000 */
[----:B------:R-:W-:-:S04]  /*9f90*/  IMAD.WIDE.U32 R8, R21, UR16, R8 ;  /* 0x0000001015087c25 */ /* 0x000fc8000f8e0008 */
[----:B------:R-:W0:Y:S01]  /*9fa0*/  MUFU.EX2 R12, R12 ;  /* 0x0000000c000c7308 */ /* 0x000e220000000800 */
[----:B------:R-:W-:Y:S01]  /*9fb0*/  IMAD.IADD R9, R9, 0x1, R15 ;  /* 0x0000000109097824 */ /* 0x000fe200078e020f */
[C---:B-1----:R-:W-:Y:S02]  /*9fc0*/  LEA R14, P3, R8.reuse, UR10, 0x2 ;  /* 0x0000000a080e7c11 */ /* 0x042fe4000f8610ff */
[----:B------:R-:W1:Y:S02]  /*9fd0*/  MUFU.EX2 R16, R16 ;  /* 0x0000001000107308 */ /* 0x000e640000000800 */
[----:B------:R-:W-:Y:S01]  /*9fe0*/  LEA.HI.X R15, R8, UR11, R9, 0x2, P3 ;  /* 0x0000000b080f7c11 */ /* 0x000fe200098f1409 */
[----:B0-----:R-:W-:Y:S01]  /*9ff0*/  FADD.FTZ R0, R12, 1 ;  /* 0x3f8000000c007421 */ /* 0x001fe20000010000 */
[----:B-1----:R-:W-:-:S05]  /*a000*/  FADD.FTZ R17, R16, 1 ;  /* 0x3f80000010117421 */ /* 0x002fca0000010000 */
[----:B------:R-:W0:Y:S08]  /*a010*/  MUFU.RCP R0, R0 ;  /* 0x0000000000007308 */ /* 0x000e300000001000 */
[----:B------:R-:W1:Y:S01]  /*a020*/  MUFU.RCP R17, R17 ;  /* 0x0000001100117308 */ /* 0x000e620000001000 */
[----:B0-----:R-:W-:Y:S01]  /*a030*/  FMUL.FTZ R8, R19, R0 ;  /* 0x0000000013087220 */ /* 0x001fe20000410000 */
[----:B-1----:R-:W-:-:S05]  /*a040*/  FMUL.FTZ R9, R18, R17 ;  /* 0x0000001112097220 */ /* 0x002fca0000410000 */
[----:B------:R2:W-:Y:S02]  /*a050*/  STG.E.64 desc[UR14][R14.64], R8 ;  /* 0x000000080e007986 */ /* 0x0005e4000c101b0e */
.L_x_3781:
[----:B01----:R-:W-:Y:S05]  /*a060*/  BSYNC.RECONVERGENT B0 ;  /* 0x0000000000007941 */ /* 0x003fea0003800200 */
.L_x_3780:
[----:B------:R-:W-:Y:S04]  /*a070*/  BSSY.RECONVERGENT B0, `(.L_x_3782) ;  /* 0x000001b000007945 */ /* 0x000fe80003800200 */
[----:B------:R-:W-:Y:S05]  /*a080*/  @P1 BRA `(.L_x_3783) ;  /* 0x0000000000641947 */ /* 0x000fea0003800000 */
[----:B-----5:R-:W-:Y:S01]  /*a090*/  FADD.FTZ R10, R10, -UR5 ;  /* 0x800000050a0a7e21 */ /* 0x020fe20008010000 */
[----:B------:R-:W-:Y:S01]  /*a0a0*/  FADD.FTZ R11, R11, -UR5 ;  /* 0x800000050b0b7e21 */ /* 0x000fe20008010000 */
[----:B--2---:R-:W-:Y:S02]  /*a0b0*/  MOV R8, R56 ;  /* 0x0000003800087202 */ /* 0x004fe40000000f00 */
[----:B------:R-:W-:Y:S01]  /*a0c0*/  FMUL.FTZ R9, R10, UR6 ;  /* 0x000000060a097c20 */ /* 0x000fe20008410000 */
[----:B------:R-:W-:Y:S01]  /*a0d0*/  FMUL.FTZ R0, R11, UR6 ;  /* 0x000000060b007c20 */ /* 0x000fe20008410000 */
[----:B------:R-:W-:Y:S02]  /*a0e0*/  IMAD R11, R22, UR16, RZ ;  /* 0x00000010160b7c24 */ /* 0x000fe4000f8e02ff */
        /* <DEDUP_REMOVED lines=18> */
[----:B------:R0:W-:Y:S02]  /*a210*/  STG.E.64 desc[UR14][R10.64], R8 ;  /* 0x000000080a007986 */ /* 0x0001e4000c101b0e */
.L_x_3783:
[----:B------:R-:W-:Y:S05]  /*a220*/  BSYNC.RECONVERGENT B0 ;  /* 0x0000000000007941 */ /* 0x000fea0003800200 */
.L_x_3782:
[----:B------:R-:W-:Y:S04]  /*a230*/  BSSY.RECONVERGENT B0, `(.L_x_3784) ;  /* 0x000001b000007945 */ /* 0x000fe80003800200 */
[----:B------:R-:W-:Y:S05]  /*a240*/  @P4 BRA `(.L_x_3785) ;  /* 0x0000000000644947 */ /* 0x000fea0003800000 */
[----:B-----5:R-:W-:Y:S01]  /*a250*/  FADD.FTZ R4, R4, -UR5 ;  /* 0x8000000504047e21 */ /* 0x020fe20008010000 */
[----:B------:R-:W-:-:S03]  /*a260*/  FADD.FTZ R5, R5, -UR5 ;  /* 0x8000000505057e21 */ /* 0x000fc60008010000 */
[----:B0-2---:R-:W-:Y:S01]  /*a270*/  FMUL.FTZ R9, R4, UR6 ;  /* 0x0000000604097c20 */ /* 0x005fe20008410000 */
[----:B------:R-:W-:Y:S01]  /*a280*/  FMUL.FTZ R0, R5, UR6 ;  /* 0x0000000605007c20 */ /* 0x000fe20008410000 */
[----:B------:R-:W-:Y:S02]  /*a290*/  MOV R4, R56 ;  /* 0x0000003800047202 */ /* 0x000fe40000000f00 */
[----:B------:R-:W-:Y:S01]  /*a2a0*/  FFMA.FTZ R15, R2, R9, R32 ;  /* 0x00000009020f7223 */ /* 0x000fe20000010020 */
[----:B------:R-:W-:Y:S01]  /*a2b0*/  FFMA.FTZ R12, R3, R0, R33 ;  /* 0x00000000030c7223 */ /* 0x000fe20000010021 */
[----:B------:R-:W-:Y:S01]  /*a2c0*/  MOV R5, R59 ;  /* 0x0000003b00057202 */ /* 0x000fe20000000f00 */
[----:B------:R-:W-:Y:S02]  /*a2d0*/  IMAD R9, R24, UR16, RZ ;  /* 0x0000001018097c24 */ /* 0x000fe4000f8e02ff */
[----:B------:R-:W-:Y:S01]  /*a2e0*/  FMUL.FTZ R8, R15, -1.4426950216293334961 ;  /* 0xbfb8aa3b0f087820 */ /* 0x000fe20000410000 */
[----:B------:R-:W-:Y:S01]  /*a2f0*/  FMUL.FTZ R10, R12, -1.4426950216293334961 ;  /* 0xbfb8aa3b0c0a7820 */ /* 0x000fe20000410000 */
[----:B------:R-:W-:-:S02]  /*a300*/  IMAD R9, R23, UR17, R9 ;  /* 0x0000001117097c24 */ /* 0x000fc4000f8e0209 */
[----:B------:R-:W-:Y:S02]  /*a310*/  IMAD.WIDE.U32 R4, R23, UR16, R4 ;  /* 0x0000001017047c25 */ /* 0x000fe4000f8e0004 */
[----:B------:R-:W0:Y:S02]  /*a320*/  MUFU.EX2 R8, R8 ;  /* 0x0000000800087308 */ /* 0x000e240000000800 */
[----:B------:R-:W-:Y:S02]  /*a330*/  IMAD.IADD R5, R5, 0x1, R9 ;  /* 0x0000000105057824 */ /* 0x000fe400078e0209 */
        /* <DEDUP_REMOVED lines=10> */
.L_x_3785:
[----:B------:R-:W-:Y:S05]  /*a3e0*/  BSYNC.RECONVERGENT B0 ;  /* 0x0000000000007941 */ /* 0x000fea0003800200 */
.L_x_3784:
[----:B------:R-:W-:Y:S04]  /*a3f0*/  BSSY.RECONVERGENT B0, `(.L_x_3786) ;  /* 0x000001b000007945 */ /* 0x000fe80003800200 */
[----:B------:R-:W-:Y:S05]  /*a400*/  @P2 BRA `(.L_x_3787) ;  /* 0x0000000000642947 */ /* 0x000fea0003800000 */
[----:B-----5:R-:W-:Y:S01]  /*a410*/  FADD.FTZ R6, R6, -UR5 ;  /* 0x8000000506067e21 */ /* 0x020fe20008010000 */
[----:B------:R-:W-:Y:S01]  /*a420*/  FADD.FTZ R7, R7, -UR5 ;  /* 0x8000000507077e21 */ /* 0x000fe20008010000 */
[----:B-1----:R-:W-:Y:S02]  /*a430*/  MOV R4, R56 ;  /* 0x0000003800047202 */ /* 0x002fe40000000f00 */
[----:B------:R-:W-:Y:S01]  /*a440*/  FMUL.FTZ R5, R6, UR6 ;  /* 0x0000000606057c20 */ /* 0x000fe20008410000 */
[----:B------:R-:W-:Y:S01]  /*a450*/  FMUL.FTZ R0, R7, UR6 ;  /* 0x0000000607007c20 */ /* 0x000fe20008410000 */
[----:B------:R-:W-:Y:S02]  /*a460*/  IMAD R7, R26, UR16, RZ ;  /* 0x000000101a077c24 */ /* 0x000fe4000f8e02ff */
[----:B0-----:R-:W-:Y:S01]  /*a470*/  FFMA.FTZ R11, R2, R5, R32 ;  /* 0x00000005020b7223 */ /* 0x001fe20000010020 */
[----:B------:R-:W-:Y:S01]  /*a480*/  FFMA.FTZ R10, R3, R0, R33 ;  /* 0x00000000030a7223 */ /* 0x000fe20000010021 */
[----:B------:R-:W-:Y:S01]  /*a490*/  MOV R5, R59 ;  /* 0x0000003b00057202 */ /* 0x000fe20000000f00 */
[----:B------:R-:W-:-:S02]  /*a4a0*/  IMAD R7, R25, UR17, R7 ;  /* 0x0000001119077c24 */ /* 0x000fc4000f8e0207 */
[----:B------:R-:W-:Y:S01]  /*a4b0*/  FMUL.FTZ R6, R11, -1.4426950216293334961 ;  /* 0xbfb8aa3b0b067820 */ /* 0x000fe20000410000 */
[----:B--2---:R-:W-:Y:S01]  /*a4c0*/  FMUL.FTZ R8, R10, -1.4426950216293334961 ;  /* 0xbfb8aa3b0a087820 */ /* 0x004fe20000410000 */
        /* <DEDUP_REMOVED lines=13> */
.L_x_3787:
[----:B------:R-:W-:Y:S05]  /*a5a0*/  BSYNC.RECONVERGENT B0 ;  /* 0x0000000000007941 */ /* 0x000fea0003800200 */
.L_x_3786:
[----:B------:R-:W-:Y:S05]  /*a5b0*/  @P5 BRA `(.L_x_3788) ;  /* 0xfffffff400e85947 */ /* 0x000fea000383ffff */
[----:B------:R-:W-:Y:S05]  /*a5c0*/  BRA `(.L_x_3789) ;  /* 0x00000060006c7947 */ /* 0x000fea0003800000 */
.L_x_3779:
[----:B------:R-:W0:Y:S01]  /*a5d0*/  LDCU.64 UR10, c[0x0][0x3e8] ;  /* 0x00007d00ff0a77ac */ /* 0x000e220008000a00 */
[----:B------:R-:W-:Y:S01]  /*a5e0*/  SHF.R.S32.HI R66, RZ, 0x1f, R60 ;  /* 0x0000001fff427819 */ /* 0x000fe2000001143c */
[----:B------:R-:W-:Y:S01]  /*a5f0*/  BSSY.RECONVERGENT B0, `(.L_x_3790) ;  /* 0x0000015000007945 */ /* 0x000fe20003800200 */
[----:B0-----:R-:W-:-:S04]  /*a600*/  ISETP.GE.U32.AND P0, PT, R60, UR10, PT ;  /* 0x0000000a3c007c0c */ /* 0x001fc8000bf06070 */
[----:B------:R-:W-:-:S13]  /*a610*/  ISETP.GE.AND.EX P0, PT, R66, UR11, PT, P0 ;  /* 0x0000000b42007c0c */ /* 0x000fda000bf06300 */
[----:B------:R-:W-:Y:S05]  /*a620*/  @P0 BRA `(.L_x_3791) ;  /* 0x0000000000440947 */ /* 0x000fea0003800000 */
[----:B------:R-:W0:Y:S01]  /*a630*/  LDCU.64 UR12, c[0x0][0x3e0] ;  /* 0x00007c00ff0c77ac */ /* 0x000e220008000a00 */
[----:B------:R-:W-:Y:S01]  /*a640*/  MOV R34, R56 ;  /* 0x0000003800227202 */ /* 0x000fe20000000f00 */
[----:B------:R-:W-:Y:S01]  /*a650*/  FADD.FTZ R49, R49, -UR5 ;  /* 0x8000000531317e21 */ /* 0x000fe20008010000 */
[----:B------:R-:W-:Y:S01]  /*a660*/  MOV R35, R59 ;  /* 0x0000003b00237202 */ /* 0x000fe20000000f00 */
[----:B------:R-:W1:Y:S01]  /*a670*/  LDCU.64 UR16, c[0x0][0x380] ;  /* 0x00007000ff1077ac */ /* 0x000e620008000a00 */
[----:B------:R-:W-:Y:S01]  /*a680*/  FADD.FTZ R62, R62, -UR5 ;  /* 0x800000053e3e7e21 */ /* 0x000fe20008010000 */
[----:B0-----:R-:W-:Y:S02]  /*a690*/  IMAD R66, R66, UR12, RZ ;  /* 0x0000000c42427c24 */ /* 0x001fe4000f8e02ff */
[----:B------:R-:W-:-:S04]  /*a6a0*/  IMAD.WIDE.U32 R34, R60, UR12, R34 ;  /* 0x0000000c3c227c25 */ /* 0x000fc8000f8e0022 */
[----:B------:R-:W-:-:S04]  /*a6b0*/  IMAD R66, R60, UR13, R66 ;  /* 0x0000000d3c427c24 */ /* 0x000fc8000f8e0242 */
[----:B------:R-:W-:Y:S01]  /*a6c0*/  IMAD.IADD R35, R35, 0x1, R66 ;  /* 0x0000000123237824 */ /* 0x000fe200078e0242 */
[----:B-1----:R-:W-:-:S04]  /*a6d0*/  LEA R66, P1, R34, UR16, 0x2 ;  /* 0x0000001022427c11 */ /* 0x002fc8000f8210ff */
[----:B------:R-:W-:Y:S01]  /*a6e0*/  LEA.HI.X R67, R34, UR17, R35, 0x2, P1 ;  /* 0x0000001122437c11 */ /* 0x000fe200088f1423 */
[----:B------:R-:W-:Y:S01]  /*a6f0*/  FMUL.FTZ R34, R49, UR6 ;  /* 0x0000000631227c20 */ /* 0x000fe20008410000 */
[----:B------:R-:W-:-:S03]  /*a700*/  FMUL.FTZ R35, R62, UR6 ;  /* 0x000000063e237c20 */ /* 0x000fc60008410000 */
[----:B-----5:R-:W-:Y:S01]  /*a710*/  FFMA.FTZ R34, R2, R34, R32 ;  /* 0x0000002202227223 */ /* 0x020fe20000010020 */
[----:B------:R-:W-:-:S05]  /*a720*/  FFMA.FTZ R35, R3, R35, R33 ;  /* 0x0000002303237223 */ /* 0x000fca0000010021 */
[----:B------:R0:W-:Y:S02]  /*a730*/  STG.E.64 desc[UR14][R66.64], R34 ;  /* 0x0000002242007986 */ /* 0x0001e4000c101b0e */
.L_x_3791:
[----:B------:R-:W-:Y:S05]  /*a740*/  BSYNC.RECONVERGENT B0 ;  /* 0x0000000000007941 */ /* 0x000fea0003800200 */
.L_x_3790:
[----:B------:R-:W-:Y:S01]  /*a750*/  IADD3 R62, PT, PT, R60, 0x8, RZ ;  /* 0x000000083c3e7810 */ /* 0x000fe20007ffe0ff */
[----:B------:R-:W-:Y:S03]  /*a760*/  BSSY.RECONVERGENT B0, `(.L_x_3792) ;  /* 0x0000018000007945 */ /* 0x000fe60003800200 */
[----:B------:R-:W-:Y:S02]  /*a770*/  ISETP.GE.U32.AND P1, PT, R62, UR10, PT ;  /* 0x0000000a3e007c0c */ /* 0x000fe4000bf26070 */
[----:B0-----:R-:W-:-:S04]  /*a780*/  SHF.R.S32.HI R34, RZ, 0x1f, R62 ;  /* 0x0000001fff227819 */ /* 0x001fc8000001143e */
[----:B------:R-:W-:-:S13]  /*a790*/  ISETP.GE.AND.EX P1, PT, R34, UR11, PT, P1 ;  /* 0x0000000b22007c0c */ /* 0x000fda000bf26310 */
[----:B------:R-:W-:Y:S05]  /*a7a0*/  @P1 BRA `(.L_x_3793) ;  /* 0x00000000004c1947 */ /* 0x000fea0003800000 */
[----:B------:R-:W2:Y:S01]  /*a7b0*/  LDL.LU R69, [R1+0x240] ;  /* 0x0002400001457983 */ /* 0x000ea20000300800 */
[----:B------:R-:W0:Y:S03]  /*a7c0*/  LDCU.64 UR12, c[0x0][0x3e0] ;  /* 0x00007c00ff0c77ac */ /* 0x000e260008000a00 */
[----:B------:R-:W3:Y:S01]  /*a7d0*/  LDL.LU R68, [R1+0x234] ;  /* 0x0002340001447983 */ /* 0x000ee20000300800 */
[----:B------:R-:W1:Y:S01]  /*a7e0*/  LDCU.64 UR16, c[0x0][0x380] ;  /* 0x00007000ff1077ac */ /* 0x000e620008000a00 */
[----:B------:R-:W-:Y:S02]  /*a7f0*/  IMAD.MOV.U32 R35, RZ, RZ, R59 ;  /* 0x000000ffff237224 */ /* 0x000fe400078e003b */
[----:B0-----:R-:W-:Y:S01]  /*a800*/  IMAD R49, R34, UR12, RZ ;  /* 0x0000000c22317c24 */ /* 0x001fe2000f8e02ff */
[----:B------:R-:W-:-:S03]  /*a810*/  MOV R34, R56 ;  /* 0x0000003800227202 */ /* 0x000fc60000000f00 */
[C---:B------:R-:W-:Y:S02]  /*a820*/  IMAD R49, R62.reuse, UR13, R49 ;  /* 0x0000000d3e317c24 */ /* 0x040fe4000f8e0231 */
[----:B------:R-:W-:-:S05]  /*a830*/  IMAD.WIDE.U32 R34, R62, UR12, R34 ;  /* 0x0000000c3e227c25 */ /* 0x000fca000f8e0022 */
[----:B------:R-:W-:Y:S02]  /*a840*/  IADD3 R49, PT, PT, R35, R49, RZ ;  /* 0x0000003123317210 */ /* 0x000fe40007ffe0ff */
[----:B-1----:R-:W-:-:S04]  /*a850*/  LEA R66, P1, R34, UR16, 0x2 ;  /* 0x0000001022427c11 */ /* 0x002fc8000f8210ff */
[----:B------:R-:W-:Y:S01]  /*a860*/  LEA.HI.X R67, R34, UR17, R49, 0x2, P1 ;  /* 0x0000001122437c11 */ /* 0x000fe200088f1431 */
[----:B--2---:R-:W-:Y:S01]  /*a870*/  FADD.FTZ R34, R69, -UR5 ;  /* 0x8000000545227e21 */ /* 0x004fe20008010000 */
[----:B---3--:R-:W-:-:S03]  /*a880*/  FADD.FTZ R35, R68, -UR5 ;  /* 0x8000000544237e21 */ /* 0x008fc60008010000 */
[----:B------:R-:W-:Y:S01]  /*a890*/  FMUL.FTZ R34, R34, UR6 ;  /* 0x0000000622227c20 */ /* 0x000fe20008410000 */
[----:B------:R-:W-:-:S03]  /*a8a0*/  FMUL.FTZ R35, R35, UR6 ;  /* 0x0000000623237c20 */ /* 0x000fc60008410000 */
[----:B-----5:R-:W-:Y:S01]  /*a8b0*/  FFMA.FTZ R34, R2, R34, R32 ;  /* 0x0000002202227223 */ /* 0x020fe20000010020 */
[----:B------:R-:W-:-:S05]  /*a8c0*/  FFMA.FTZ R35, R3, R35, R33 ;  /* 0x0000002303237223 */ /* 0x000fca0000010021 */
[----:B------:R0:W-:Y:S02]  /*a8d0*/  STG.E.64 desc[UR14][R66.64], R34 ;  /* 0x0000002242007986 */ /* 0x0001e4000c101b0e */
.L_x_3793:
[----:B------:R-:W-:Y:S05]  /*a8e0*/  BSYNC.RECONVERGENT B0 ;  /* 0x0000000000007941 */ /* 0x000fea0003800200 */
.L_x_3792:
        /* <DEDUP_REMOVED lines=10> */
[----:B------:R-:W-:Y:S01]  /*a990*/  MOV R35, R59 ;  /* 0x0000003b00237202 */ /* 0x000fe20000000f00 */
[----:B0-----:R-:W-:Y:S02]  /*a9a0*/  IMAD R49, R34, UR12, RZ ;  /* 0x0000000c22317c24 */ /* 0x001fe4000f8e02ff */
[----:B------:R-:W-:Y:S02]  /*a9b0*/  IMAD.MOV.U32 R34, RZ, RZ, R56 ;  /* 0x000000ffff227224 */ /* 0x000fe400078e0038 */
[----:B------:R-:W-:-:S02]  /*a9c0*/  IMAD R49, R62, UR13, R49 ;  /* 0x0000000d3e317c24 */ /* 0x000fc4000f8e0231 */
        /* <DEDUP_REMOVED lines=11> */
.L_x_3795:
[----:B------:R-:W-:Y:S05]  /*aa80*/  BSYNC.RECONVERGENT B0 ;  /* 0x0000000000007941 */ /* 0x000fea0003800200 */
.L_x_3794:
[----:B------:R-:W-:Y:S01]  /*aa90*/  VIADD R62, R60, 0x18 ;  /* 0x000000183c3e7836 */ /* 0x000fe20000000000 */
[----:B------:R-:W-:Y:S04]  /*aaa0*/  BSSY.RECONVERGENT B0, `(.L_x_3796) ;  /* 0x0000018000007945 */ /* 0x000fe80003800200 */
        /* <DEDUP_REMOVED lines=9> */
[----:B0-----:R-:W-:Y:S01]  /*ab40*/  IMAD R49, R34, UR12, RZ ;  /* 0x0000000c22317c24 */ /* 0x001fe2000f8e02ff */
[----:B------:R-:W-:-:S03]  /*ab50*/  MOV R34, R56 ;  /* 0x0000003800227202 */ /* 0x000fc60000000f00 */
[C---:B------:R-:W-:Y:S02]  /*ab60*/  IMAD R49, R62.reuse, UR13, R49 ;  /* 0x0000000d3e317c24 */ /* 0x040fe4000f8e0231 */
[----:B------:R-:W-:-:S04]  /*ab70*/  IMAD.WIDE.U32 R34, R62, UR12, R34 ;  /* 0x0000000c3e227c25 */ /* 0x000fc8000f8e0022 */
[----:B------:R-:W-:Y:S01]  /*ab80*/  IMAD.IADD R49, R35, 0x1, R49 ;  /* 0x0000000123317824 */ /* 0x000fe200078e0231 */
        /* <DEDUP_REMOVED lines=9> */
.L_x_3797:
[----:B------:R-:W-:Y:S05]  /*ac20*/  BSYNC.RECONVERGENT B0 ;  /* 0x0000000000007941 */ /* 0x000fea0003800200 */
.L_x_3796:
        /* <DEDUP_REMOVED lines=25> */
.L_x_3799:
[----:B------:R-:W-:Y:S05]  /*adc0*/  BSYNC.RECONVERGENT B0 ;  /* 0x0000000000007941 */ /* 0x000fea0003800200 */
.L_x_3798:
        /* <DEDUP_REMOVED lines=25> */
.L_x_3801:
[----:B------:R-:W-:Y:S05]  /*af60*/  BSYNC.RECONVERGENT B0 ;  /* 0x0000000000007941 */ /* 0x000fea0003800200 */
.L_x_3800:
        /* <DEDUP_REMOVED lines=25> */
.L_x_3803:
[----:B------:R-:W-:Y:S05]  /*b100*/  BSYNC.RECONVERGENT B0 ;  /* 0x0000000000007941 */ /* 0x000fea0003800200 */
.L_x_3802:
[C---:B0-----:R-:W-:Y:S01]  /*b110*/  IADD3 R67, PT, PT, R60.reuse, 0x38, RZ ;  /* 0x000000383c437810 */ /* 0x041fe20007ffe0ff */
[----:B------:R-:W-:Y:S01]  /*b120*/  BSSY.RECONVERGENT B0, `(.L_x_3804) ;  /* 0x000001c000007945 */ /* 0x000fe20003800200 */
[----:B------:R-:W-:Y:S02]  /*b130*/  IADD3 R49, PT, PT, R60, 0x40, RZ ;  /* 0x000000403c317810 */ /* 0x000fe40007ffe0ff */
[----:B------:R-:W-:Y:S02]  /*b140*/  ISETP.GE.U32.AND P1, PT, R67, UR10, PT ;  /* 0x0000000a43007c0c */ /* 0x000fe4000bf26070 */
[----:B------:R-:W-:Y:S02]  /*b150*/  SHF.R.S32.HI R34, RZ, 0x1f, R67 ;  /* 0x0000001fff227819 */ /* 0x000fe40000011443 */
[----:B------:R-:W-:Y:S02]  /*b160*/  ISETP.GE.U32.AND P2, PT, R49, UR10, PT ;  /* 0x0000000a31007c0c */ /* 0x000fe4000bf46070 */
[----:B------:R-:W-:-:S02]  /*b170*/  ISETP.GE.AND.EX P1, PT, R34, UR11, PT, P1 ;  /* 0x0000000b22007c0c */ /* 0x000fc4000bf26310 */
[----:B------:R-:W-:-:S04]  /*b180*/  SHF.R.S32.HI R62, RZ, 0x1f, R49 ;  /* 0x0000001fff3e7819 */ /* 0x000fc80000011431 */
[----:B------:R-:W-:-:S07]  /*b190*/  ISETP.GE.AND.EX P2, PT, R62, UR11, PT, P2 ;  /* 0x0000000b3e007c0c */ /* 0x000fce000bf46320 */
[----:B------:R-:W-:Y:S06]  /*b1a0*/  @P1 BRA `(.L_x_3805) ;  /* 0x00000000004c1947 */ /* 0x000fec0003800000 */
        /* <DEDUP_REMOVED lines=19> */
.L_x_3805:
[----:B------:R-:W-:Y:S05]  /*b2e0*/  BSYNC.RECONVERGENT B0 ;  /* 0x0000000000007941 */ /* 0x000fea0003800200 */
.L_x_3804:
[----:B------:R-:W-:Y:S01]  /*b2f0*/  BSSY.RECONVERGENT B0, `(.L_x_3806) ;  /* 0x0000017000007945 */ /* 0x000fe20003800200 */
[C---:B------:R-:W-:Y:S01]  /*b300*/  VIADD R79, R60.reuse, 0x48 ;  /* 0x000000483c4f7836 */ /* 0x040fe20000000000 */
[----:B------:R-:W-:Y:S02]  /*b310*/  IADD3 R68, PT, PT, R60, 0x50, RZ ;  /* 0x000000503c447810 */ /* 0x000fe40007ffe0ff */
[----:B------:R-:W-:Y:S05]  /*b320*/  @P2 BRA `(.L_x_3807) ;  /* 0x00000000004c2947 */ /* 0x000fea0003800000 */
[----:B------:R-:W2:Y:S01]  /*b330*/  LDL.LU R97, [R1+0x270] ;  /* 0x0002700001617983 */ /* 0x000ea20000300800 */
[----:B------:R-:W1:Y:S03]  /*b340*/  LDCU.64 UR12, c[0x0][0x3e0] ;  /* 0x00007c00ff0c77ac */ /* 0x000e660008000a00 */
[----:B------:R-:W3:Y:S01]  /*b350*/  LDL.LU R69, [R1+0x25c] ;  /* 0x00025c0001457983 */ /* 0x000ee20000300800 */
[----:B------:R-:W4:Y:S01]  /*b360*/  LDCU.64 UR16, c[0x0][0x380] ;  /* 0x00007000ff1077ac */ /* 0x000f220008000a00 */
[----:B0-----:R-:W-:Y:S01]  /*b370*/  MOV R34, R56 ;  /* 0x0000003800227202 */ /* 0x001fe20000000f00 */
[----:B------:R-:W-:Y:S02]  /*b380*/  IMAD.MOV.U32 R35, RZ, RZ, R59 ;  /* 0x000000ffff237224 */ /* 0x000fe400078e003b */
[----:B-1----:R-:W-:Y:S02]  /*b390*/  IMAD R62, R62, UR12, RZ ;  /* 0x0000000c3e3e7c24 */ /* 0x002fe4000f8e02ff */
[----:B------:R-:W-:-:S04]  /*b3a0*/  IMAD.WIDE.U32 R34, R49, UR12, R34 ;  /* 0x0000000c31227c25 */ /* 0x000fc8000f8e0022 */
[----:B------:R-:W-:Y:S01]  /*b3b0*/  IMAD R62, R49, UR13, R62 ;  /* 0x0000000d313e7c24 */ /* 0x000fe2000f8e023e */
[----:B----4-:R-:W-:-:S04]  /*b3c0*/  LEA R66, P1, R34, UR16, 0x2 ;  /* 0x0000001022427c11 */ /* 0x010fc8000f8210ff */
[----:B------:R-:W-:-:S04]  /*b3d0*/  IADD3 R62, PT, PT, R35, R62, RZ ;  /* 0x0000003e233e7210 */ /* 0x000fc80007ffe0ff */
        /* <DEDUP_REMOVED lines=8> */
.L_x_3807:
[----:B------:R-:W-:Y:S05]  /*b460*/  BSYNC.RECONVERGENT B0 ;  /* 0x0000000000007941 */ /* 0x000fea0003800200 */
.L_x_3806:
[----:B------:R-:W-:Y:S01]  /*b470*/  ISETP.GE.U32.AND P4, PT, R79, UR10, PT ;  /* 0x0000000a4f007c0c */ /* 0x000fe2000bf86070 */
[C---:B------:R-:W-:Y:S01]  /*b480*/  VIADD R69, R60.reuse, 0x60 ;  /* 0x000000603c457836 */ /* 0x040fe20000000000 */
[----:B01----:R-:W-:Y:S01]  /*b490*/  SHF.R.S32.HI R34, RZ, 0x1f, R79 ;  /* 0x0000001fff227819 */ /* 0x003fe2000001144f */
[----:B------:R-:W-:Y:S01]  /*b4a0*/  BSSY.RECONVERGENT B0, `(.L_x_3808) ;  /* 0x0000024000007945 */ /* 0x000fe20003800200 */
[----:B------:R-:W-:Y:S02]  /*b4b0*/  IADD3 R102, PT, PT, R60, 0x58, RZ ;  /* 0x000000583c667810 */ /* 0x000fe40007ffe0ff */
[----:B------:R-:W-:Y:S02]  /*b4c0*/  ISETP.GE.AND.EX P4, PT, R34, UR11, PT, P4 ;  /* 0x0000000b22007c0c */ /* 0x000fe4000bf86340 */
[----:B------:R-:W-:Y:S02]  /*b4d0*/  IADD3 R49, PT, PT, R60, 0x68, RZ ;  /* 0x000000683c317810 */ /* 0x000fe40007ffe0ff */
[----:B------:R-:W-:-:S02]  /*b4e0*/  ISETP.GE.U32.AND P1, PT, R68, UR10, PT ;  /* 0x0000000a44007c0c */ /* 0x000fc4000bf26070 */
[----:B------:R-:W-:Y:S02]  /*b4f0*/  ISETP.GE.U32.AND P5, PT, R102, UR10, PT ;  /* 0x0000000a66007c0c */ /* 0x000fe4000bfa6070 */
[----:B------:R-:W-:Y:S02]  /*b500*/  SHF.R.S32.HI R110, RZ, 0x1f, R68 ;  /* 0x0000001fff6e7819 */ /* 0x000fe40000011444 */
        /* <DEDUP_REMOVED lines=8> */
[----:B------:R-:W-:Y:S01]  /*b590*/  ISETP.GE.AND.EX P3, PT, R62, UR11, PT, P3 ;  /* 0x0000000b3e007c0c */ /* 0x000fe2000bf66330 */
[----:B------:R-:W-:-:S12]  /*b5a0*/  @P4 BRA `(.L_x_3809) ;  /* 0x00000000004c4947 */ /* 0x000fd80003800000 */
        /* <DEDUP_REMOVED lines=19> */
.L_x_3809:
[----:B------:R-:W-:Y:S05]  /*b6e0*/  BSYNC.RECONVERGENT B0 ;  /* 0x0000000000007941 */ /* 0x000fea0003800200 */
.L_x_3808:
[----:B------:R-:W-:Y:S04]  /*b6f0*/  BSSY.RECONVERGENT B0, `(.L_x_3810) ;  /* 0x0000014000007945 */ /* 0x000fe80003800200 */
[----:B------:R-:W-:Y:S05]  /*b700*/  @P1 BRA `(.L_x_3811) ;  /* 0x0000000000481947 */ /* 0x000fea0003800000 */
[----:B------:R-:W2:Y:S01]  /*b710*/  LDL.LU R79, [R1+0x278] ;  /* 0x00027800014f7983 */ /* 0x000ea20000300800 */
[----:B------:R-:W1:Y:S01]  /*b720*/  LDCU.64 UR12, c[0x0][0x3e0] ;  /* 0x00007c00ff0c77ac */ /* 0x000e620008000a00 */
[----:B0-----:R-:W-:Y:S01]  /*b730*/  MOV R34, R56 ;  /* 0x0000003800227202 */ /* 0x001fe20000000f00 */
[----:B------:R-:W-:Y:S02]  /*b740*/  IMAD.MOV.U32 R35, RZ, RZ, R59 ;  /* 0x000000ffff237224 */ /* 0x000fe400078e003b */
[----:B------:R-:W-:Y:S01]  /*b750*/  FADD.FTZ R73, R73, -UR5 ;  /* 0x8000000549497e21 */ /* 0x000fe20008010000 */
[----:B------:R-:W0:Y:S01]  /*b760*/  LDCU.64 UR16, c[0x0][0x380] ;  /* 0x00007000ff1077ac */ /* 0x000e220008000a00 */
[----:B-1----:R-:W-:Y:S02]  /*b770*/  IMAD R66, R110, UR12, RZ ;  /* 0x0000000c6e427c24 */ /* 0x002fe4000f8e02ff */
[----:B------:R-:W-:-:S04]  /*b780*/  IMAD.WIDE.U32 R34, R68, UR12, R34 ;  /* 0x0000000c44227c25 */ /* 0x000fc8000f8e0022 */
[----:B------:R-:W-:-:S05]  /*b790*/  IMAD R66, R68, UR13, R66 ;  /* 0x0000000d44427c24 */ /* 0x000fca000f8e0242 */
[----:B------:R-:W-:Y:S02]  /*b7a0*/  IADD3 R35, PT, PT, R35, R66, RZ ;  /* 0x0000004223237210 */ /* 0x000fe40007ffe0ff */
[----:B0-----:R-:W-:-:S04]  /*b7b0*/  LEA R66, P1, R34, UR16, 0x2 ;  /* 0x0000001022427c11 */ /* 0x001fc8000f8210ff */
[----:B------:R-:W-:Y:S01]  /*b7c0*/  LEA.HI.X R67, R34, UR17, R35, 0x2, P1 ;  /* 0x0000001122437c11 */ /* 0x000fe200088f1423 */
[----:B------:R-:W-:-:S04]  /*b7d0*/  FMUL.FTZ R35, R73, UR6 ;  /* 0x0000000649237c20 */ /* 0x000fc80008410000 */
[----:B-----5:R-:W-:Y:S01]  /*b7e0*/  FFMA.FTZ R35, R3, R35, R33 ;  /* 0x0000002303237223 */ /* 0x020fe20000010021 */
[----:B--2---:R-:W-:-:S04]  /*b7f0*/  FADD.FTZ R34, R79, -UR5 ;  /* 0x800000054f227e21 */ /* 0x004fc80008010000 */
[----:B------:R-:W-:-:S04]  /*b800*/  FMUL.FTZ R34, R34, UR6 ;  /* 0x0000000622227c20 */ /* 0x000fc80008410000 */
[----:B------:R-:W-:-:S05]  /*b810*/  FFMA.FTZ R34, R2, R34, R32 ;  /* 0x0000002202227223 */ /* 0x000fca0000010020 */
[----:B------:R1:W-:Y:S02]  /*b820*/  STG.E.64 desc[UR14][R66.64], R34 ;  /* 0x0000002242007986 */ /* 0x0003e4000c101b0e */
.L_x_3811:
[----:B------:R-:W-:Y:S05]  /*b830*/  BSYNC.RECONVERGENT B0 ;  /* 0x0000000000007941 */ /* 0x000fea0003800200 */
.L_x_3810:
[----:B------:R-:W-:Y:S01]  /*b840*/  BSSY.RECONVERGENT B0, `(.L_x_3812) ;  /* 0x0000016000007945 */ /* 0x000fe20003800200 */
[C---:B------:R-:W-:Y:S01]  /*b850*/  IADD3 R79, PT, PT, R60.reuse, 0x70, RZ ;  /* 0x000000703c4f7810 */ /* 0x040fe20007ffe0ff */
[----:B------:R-:W-:Y:S02]  /*b860*/  VIADD R68, R60, 0x78 ;  /* 0x000000783c447836 */ /* 0x000fe40000000000 */
[----:B------:R-:W-:Y:S05]  /*b870*/  @P5 BRA `(.L_x_3813) ;  /* 0x0000000000485947 */ /* 0x000fea0003800000 */
[----:B------:R-:W2:Y:S01]  /*b880*/  LDL.LU R73, [R1+0x27c] ;  /* 0x00027c0001497983 */ /* 0x000ea20000300800 */
[----:B------:R-:W3:Y:S01]  /*b890*/  LDCU.64 UR12, c[0x0][0x3e0] ;  /* 0x00007c00ff0c77ac */ /* 0x000ee20008000a00 */
[----:B01----:R-:W-:Y:S01]  /*b8a0*/  MOV R34, R56 ;  /* 0x0000003800227202 */ /* 0x003fe20000000f00 */
[----:B------:R-:W-:Y:S01]  /*b8b0*/  FADD.FTZ R74, R74, -UR5 ;  /* 0x800000054a4a7e21 */ /* 0x000fe20008010000 */
[----:B------:R-:W-:Y:S01]  /*b8c0*/  MOV R35, R59 ;  /* 0x0000003b00237202 */ /* 0x000fe20000000f00 */
[----:B------:R-:W0:Y:S01]  /*b8d0*/  LDCU.64 UR16, c[0x0][0x380] ;  /* 0x00007000ff1077ac */ /* 0x000e220008000a00 */
[----:B---3--:R-:W-:Y:S02]  /*b8e0*/  IMAD R66, R104, UR12, RZ ;  /* 0x0000000c68427c24 */ /* 0x008fe4000f8e02ff */
[----:B------:R-:W-:-:S04]  /*b8f0*/  IMAD.WIDE.U32 R34, R102, UR12, R34 ;  /* 0x0000000c66227c25 */ /* 0x000fc8000f8e0022 */
[----:B------:R-:W-:-:S04]  /*b900*/  IMAD R66, R102, UR13, R66 ;  /* 0x0000000d66427c24 */ /* 0x000fc8000f8e0242 */
[----:B------:R-:W-:Y:S01]  /*b910*/  IMAD.IADD R35, R35, 0x1, R66 ;  /* 0x0000000123237824 */ /* 0x000fe200078e0242 */
        /* <DEDUP_REMOVED lines=8> */
.L_x_3813:
[----:B------:R-:W-:Y:S05]  /*b9a0*/  BSYNC.RECONVERGENT B0 ;  /* 0x0000000000007941 */ /* 0x000fea0003800200 */
.L_x_3812:
[----:B------:R-:W-:Y:S04]  /*b9b0*/  BSSY.RECONVERGENT B0, `(.L_x_3814) ;  /* 0x0000014000007945 */ /* 0x000fe80003800200 */
[----:B------:R-:W-:Y:S05]  /*b9c0*/  @P2 BRA `(.L_x_3815) ;  /* 0x0000000000482947 */ /* 0x000fea0003800000 */
[----:B------:R-:W3:Y:S01]  /*b9d0*/  LDL.LU R73, [R1+0x280] ;  /* 0x0002800001497983 */ /* 0x000ee20000300800 */
[----:B------:R-:W4:Y:S01]  /*b9e0*/  LDCU.64 UR12, c[0x0][0x3e0] ;  /* 0x00007c00ff0c77ac */ /* 0x000f220008000a00 */
[----:B012---:R-:W-:Y:S01]  /*b9f0*/  MOV R34, R56 ;  /* 0x0000003800227202 */ /* 0x007fe20000000f00 */
[----:B------:R-:W-:Y:S01]  /*ba00*/  FADD.FTZ R75, R75, -UR5 ;  /* 0x800000054b4b7e21 */ /* 0x000fe20008010000 */
[----:B------:R-:W-:Y:S01]  /*ba10*/  MOV R35, R59 ;  /* 0x0000003b00237202 */ /* 0x000fe20000000f00 */
[----:B------:R-:W0:Y:S02]  /*ba20*/  LDCU.64 UR16, c[0x0][0x380] ;  /* 0x00007000ff1077ac */ /* 0x000e240008000a00 */
[----:B------:R-:W-:Y:S01]  /*ba30*/  FMUL.FTZ R74, R75, UR6 ;  /* 0x000000064b4a7c20 */ /* 0x000fe20008410000 */
[----:B----4-:R-:W-:Y:S02]  /*ba40*/  IMAD R66, R97, UR12, RZ ;  /* 0x0000000c61427c24 */ /* 0x010fe4000f8e02ff */
[----:B------:R-:W-:-:S04]  /*ba50*/  IMAD.WIDE.U32 R34, R69, UR12, R34 ;  /* 0x0000000c45227c25 */ /* 0x000fc8000f8e0022 */
[----:B------:R-:W-:-:S04]  /*ba60*/  IMAD R66, R69, UR13, R66 ;  /* 0x0000000d45427c24 */ /* 0x000fc8000f8e0242 */
[----:B------:R-:W-:Y:S01]  /*ba70*/  IMAD.IADD R35, R35, 0x1, R66 ;  /* 0x0000000123237824 */ /* 0x000fe200078e0242 */
[----:B0-----:R-:W-:-:S04]  /*ba80*/  LEA R66, P1, R34, UR16, 0x2 ;  /* 0x0000001022427c11 */ /* 0x001fc8000f8210ff */
[----:B------:R-:W-:Y:S01]  /*ba90*/  LEA.HI.X R67, R34, UR17, R35, 0x2, P1 ;  /* 0x0000001122437c11 */ /* 0x000fe200088f1423 */
[----:B---3--:R-:W-:-:S04]  /*baa0*/  FADD.FTZ R34, R73, -UR5 ;  /* 0x8000000549227e21 */ /* 0x008fc80008010000 */
[----:B------:R-:W-:-:S04]  /*bab0*/  FMUL.FTZ R35, R34, UR6 ;  /* 0x0000000622237c20 */ /* 0x000fc80008410000 */
[----:B-----5:R-:W-:Y:S01]  /*bac0*/  FFMA.FTZ R34, R2, R35, R32 ;  /* 0x0000002302227223 */ /* 0x020fe20000010020 */
[----:B------:R-:W-:-:S05]  /*bad0*/  FFMA.FTZ R35, R3, R74, R33 ;  /* 0x0000004a03237223 */ /* 0x000fca0000010021 */
[----:B------:R3:W-:Y:S02]  /*bae0*/  STG.E.64 desc[UR14][R66.64], R34 ;  /* 0x0000002242007986 */ /* 0x0007e4000c101b0e */
.L_x_3815:
[----:B------:R-:W-:Y:S05]  /*baf0*/  BSYNC.RECONVERGENT B0 ;  /* 0x0000000000007941 */ /* 0x000fea0003800200 */
.L_x_3814:
[----:B------:R-:W-:Y:S04]  /*bb00*/  BSSY.RECONVERGENT B0, `(.L_x_3816) ;  /* 0x0000014000007945 */ /* 0x000fe80003800200 */
[----:B------:R-:W-:Y:S05]  /*bb10*/  @P3 BRA `(.L_x_3817) ;  /* 0x0000000000483947 */ /* 0x000fea0003800000 */
[----:B------:R-:W4:Y:S01]  /*bb20*/  LDL.LU R69, [R1+0x284] ;  /* 0x0002840001457983 */ /* 0x000f220000300800 */
[----:B------:R-:W0:Y:S02]  /*bb30*/  LDCU.64 UR12, c[0x0][0x3e0] ;  /* 0x00007c00ff0c77ac */ /* 0x000e240008000a00 */
[----:B0123--:R-:W-:Y:S01]  /*bb40*/  MOV R34, R56 ;  /* 0x0000003800227202 */ /* 0x00ffe20000000f00 */
[----:B------:R-:W-:Y:S01]  /*bb50*/  FADD.FTZ R76, R76, -UR5 ;  /* 0x800000054c4c7e21 */ /* 0x000fe20008010000 */
[----:B------:R-:W-:Y:S01]  /*bb60*/  MOV R35, R59 ;  /* 0x0000003b00237202 */ /* 0x000fe20000000f00 */
[----:B------:R-:W0:Y:S02]  /*bb70*/  LDCU.64 UR16, c[0x0][0x380] ;  /* 0x00007000ff1077ac */ /* 0x000e240008000a00 */
[----:B------:R-:W-:Y:S01]  /*bb80*/  FMUL.FTZ R76, R76, UR6 ;  /* 0x000000064c4c7c20 */ /* 0x000fe20008410000 */
[----:B------:R-:W-:Y:S02]  /*bb90*/  IMAD R62, R62, UR12, RZ ;  /* 0x0000000c3e3e7c24 */ /* 0x000fe4000f8e02ff */
[----:B------:R-:W-:-:S04]  /*bba0*/  IMAD.WIDE.U32 R34, R49, UR12, R34 ;  /* 0x0000000c31227c25 */ /* 0x000fc8000f8e0022 */
[----:B------:R-:W-:Y:S01]  /*bbb0*/  IMAD R67, R49, UR13, R62 ;  /* 0x0000000d31437c24 */ /* 0x000fe2000f8e023e */
[----:B0-----:R-:W-:-:S03]  /*bbc0*/  LEA R66, P1, R34, UR16, 0x2 ;  /* 0x0000001022427c11 */ /* 0x001fc6000f8210ff */
[----:B------:R-:W-:-:S05]  /*bbd0*/  IMAD.IADD R67, R35, 0x1, R67 ;  /* 0x0000000123437824 */ /* 0x000fca00078e0243 */
[----:B------:R-:W-:Y:S01]  /*bbe0*/  LEA.HI.X R67, R34, UR17, R67, 0x2, P1 ;  /* 0x0000001122437c11 */ /* 0x000fe200088f1443 */
[----:B----4-:R-:W-:-:S04]  /*bbf0*/  FADD.FTZ R34, R69, -UR5 ;  /* 0x8000000545227e21 */ /* 0x010fc80008010000 */
[----:B------:R-:W-:-:S04]  /*bc00*/  FMUL.FTZ R35, R34, UR6 ;  /* 0x0000000622237c20 */ /* 0x000fc80008410000 */
[----:B-----5:R-:W-:Y:S01]  /*bc10*/  FFMA.FTZ R34, R2, R35, R32 ;  /* 0x0000002302227223 */ /* 0x020fe20000010020 */
[----:B------:R-:W-:-:S05]  /*bc20*/  FFMA.FTZ R35, R3, R76, R33 ;  /* 0x0000004c03237223 */ /* 0x000fca0000010021 */
[----:B------:R4:W-:Y:S02]  /*bc30*/  STG.E.64 desc[UR14][R66.64], R34 ;  /* 0x0000002242007986 */ /* 0x0009e4000c101b0e */
.L_x_3817:
[----:B------:R-:W-:Y:S05]  /*bc40*/  BSYNC.RECONVERGENT B0 ;  /* 0x0000000000007941 */ /* 0x000fea0003800200 */
.L_x_3816:
[----:B------:R-:W-:Y:S01]  /*bc50*/  ISETP.GE.U32.AND P4, PT, R79, UR10, PT ;  /* 0x0000000a4f007c0c */ /* 0x000fe2000bf86070 */
[C---:B------:R-:W-:Y:S01]  /*bc60*/  VIADD R73, R60.reuse, 0x90 ;  /* 0x000000903c497836 */ /* 0x040fe20000000000 */
[----:B01234-:R-:W-:Y:S01]  /*bc70*/  SHF.R.S32.HI R34, RZ, 0x1f, R79 ;  /* 0x0000001fff227819 */ /* 0x01ffe2000001144f */
[----:B------:R-:W-:Y:S01]  /*bc80*/  BSSY.RECONVERGENT B0, `(.L_x_3818) ;  /* 0x0000025000007945 */ /* 0x000fe20003800200 */
[----:B------:R-:W-:Y:S02]  /*bc90*/  IADD3 R76, PT, PT, R60, 0x80, RZ ;  /* 0x000000803c4c7810 */ /* 0x000fe40007ffe0ff */
[----:B------:R-:W-:Y:S02]  /*bca0*/  ISETP.GE.AND.EX P4, PT, R34, UR11, PT, P4 ;  /* 0x0000000b22007c0c */ /* 0x000fe4000bf86340 */
[----:B------:R-:W-:Y:S02]  /*bcb0*/  IADD3 R69, PT, PT, R60, 0x88, RZ ;  /* 0x000000883c457810 */ /* 0x000fe40007ffe0ff */
        /* <DEDUP_REMOVED lines=12> */
[----:B------:R-:W-:-:S02]  /*bd80*/  IADD3 R62, PT, PT, R60, 0x98, RZ ;  /* 0x000000983c3e7810 */ /* 0x000fc40007ffe0ff */
[----:B------:R-:W-:Y:S01]  /*bd90*/  IADD3 R49, PT, PT, R60, 0xa0, RZ ;  /* 0x000000a03c317810 */ /* 0x000fe20007ffe0ff */
[----:B------:R-:W-:Y:S08]  /*bda0*/  @P4 BRA `(.L_x_3819) ;  /* 0x0000000000484947 */ /* 0x000ff00003800000 */
[----:B------:R-:W2:Y:S01]  /*bdb0*/  LDL.LU R104, [R1+0x288] ;  /* 0x0002880001687983 */ /* 0x000ea20000300800 */
[----:B------:R-:W0:Y:S01]  /*bdc0*/  LDCU.64 UR12, c[0x0][0x3e0] ;  /* 0x00007c00ff0c77ac */ /* 0x000e220008000a00 */
[----:B------:R-:W-:Y:S01]  /*bdd0*/  MOV R35, R59 ;  /* 0x0000003b00237202 */ /* 0x000fe20000000f00 */
[----:B------:R-:W-:Y:S01]  /*bde0*/  FADD.FTZ R77, R77, -UR5 ;  /* 0x800000054d4d7e21 */ /* 0x000fe20008010000 */
[----:B------:R-:W1:Y:S01]  /*bdf0*/  LDCU.64 UR16, c[0x0][0x380] ;  /* 0x00007000ff1077ac */ /* 0x000e620008000a00 */
[----:B0-----:R-:W-:Y:S02]  /*be00*/  IMAD R66, R34, UR12, RZ ;  /* 0x0000000c22427c24 */ /* 0x001fe4000f8e02ff */
[----:B------:R-:W-:Y:S02]  /*be10*/  IMAD.MOV.U32 R34, RZ, RZ, R56 ;  /* 0x000000ffff227224 */ /* 0x000fe400078e0038 */
[C---:B------:R-:W-:Y:S02]  /*be20*/  IMAD R66, R79.reuse, UR13, R66 ;  /* 0x0000000d4f427c24 */ /* 0x040fe4000f8e0242 */
[----:B------:R-:W-:-:S05]  /*be30*/  IMAD.WIDE.U32 R34, R79, UR12, R34 ;  /* 0x0000000c4f227c25 */ /* 0x000fca000f8e0022 */
[----:B------:R-:W-:Y:S02]  /*be40*/  IADD3 R35, PT, PT, R35, R66, RZ ;  /* 0x0000004223237210 */ /* 0x000fe40007ffe0ff */
[----:B-1----:R-:W-:-:S04]  /*be50*/  LEA R66, P4, R34, UR16, 0x2 ;  /* 0x0000001022427c11 */ /* 0x002fc8000f8810ff */
[----:B------:R-:W-:Y:S01]  /*be60*/  LEA.HI.X R67, R34, UR17, R35, 0x2, P4 ;  /* 0x0000001122437c11 */ /* 0x000fe2000a0f1423 */
[----:B--2---:R-:W-:Y:S01]  /*be70*/  FADD.FTZ R34, R104, -UR5 ;  /* 0x8000000568227e21 */ /* 0x004fe20008010000 */
[----:B------:R-:W-:-:S03]  /*be80*/  FMUL.FTZ R104, R77, UR6 ;  /* 0x000000064d687c20 */ /* 0x000fc60008410000 */
[----:B------:R-:W-:-:S04]  /*be90*/  FMUL.FTZ R35, R34, UR6 ;  /* 0x0000000622237c20 */ /* 0x000fc80008410000 */
[----:B-----5:R-:W-:Y:S01]  /*bea0*/  FFMA.FTZ R34, R2, R35, R32 ;  /* 0x0000002302227223 */ /* 0x020fe20000010020 */
[----:B------:R-:W-:-:S05]  /*beb0*/  FFMA.FTZ R35, R3, R104, R33 ;  /* 0x0000006803237223 */ /* 0x000fca0000010021 */
[----:B------:R0:W-:Y:S02]  /*bec0*/  STG.E.64 desc[UR14][R66.64], R34 ;  /* 0x0000002242007986 */ /* 0x0001e4000c101b0e */
.L_x_3819:
[----:B------:R-:W-:Y:S05]  /*bed0*/  BSYNC.RECONVERGENT B0 ;  /* 0x0000000000007941 */ /* 0x000fea0003800200 */
.L_x_3818:
[----:B------:R-:W-:Y:S04]  /*bee0*/  BSSY.RECONVERGENT B0, `(.L_x_3820) ;  /* 0x0000014000007945 */ /* 0x000fe80003800200 */
[----:B------:R-:W-:Y:S05]  /*bef0*/  @P1 BRA `(.L_x_3821) ;  /* 0x0000000000481947 */ /* 0x000fea0003800000 */
[----:B------:R-:W2:Y:S01]  /*bf00*/  LDL.LU R77, [R1+0x28c] ;  /* 0x00028c00014d7983 */ /* 0x000ea20000300800 */
[----:B------:R-:W1:Y:S01]  /*bf10*/  LDCU.64 UR12, c[0x0][0x3e0] ;  /* 0x00007c00ff0c77ac */ /* 0x000e620008000a00 */
[----:B0-----:R-:W-:Y:S02]  /*bf20*/  IMAD.MOV.U32 R34, RZ, RZ, R56 ;  /* 0x000000ffff227224 */ /* 0x001fe400078e0038 */
[----:B------:R-:W-:Y:S01]  /*bf30*/  FADD.FTZ R78, R78, -UR5 ;  /* 0x800000054e4e7e21 */ /* 0x000fe20008010000 */
[----:B------:R-:W0:Y:S03]  /*bf40*/  LDCU.64 UR16, c[0x0][0x380] ;  /* 0x00007000ff1077ac */ /* 0x000e260008000a00 */
[----:B------:R-:W-:Y:S01]  /*bf50*/  FMUL.FTZ R78, R78, UR6 ;  /* 0x000000064e4e7c20 */ /* 0x000fe20008410000 */
[----:B-1----:R-:W-:-:S04]  /*bf60*/  IMAD R35, R102, UR12, RZ ;  /* 0x0000000c66237c24 */ /* 0x002fc8000f8e02ff */
[----:B------:R-:W-:Y:S01]  /*bf70*/  IMAD R67, R68, UR13, R35 ;  /* 0x0000000d44437c24 */ /* 0x000fe2000f8e0223 */
[----:B------:R-:W-:-:S03]  /*bf80*/  MOV R35, R59 ;  /* 0x0000003b00237202 */ /* 0x000fc60000000f00 */
[----:B------:R-:W-:-:S05]  /*bf90*/  IMAD.WIDE.U32 R34, R68, UR12, R34 ;  /* 0x0000000c44227c25 */ /* 0x000fca000f8e0022 */
[----:B------:R-:W-:Y:S02]  /*bfa0*/  IADD3 R67, PT, PT, R35, R67, RZ ;  /* 0x0000004323437210 */ /* 0x000fe40007ffe0ff */
[----:B0-----:R-:W-:-:S04]  /*bfb0*/  LEA R66, P1, R34, UR16, 0x2 ;  /* 0x0000001022427c11 */ /* 0x001fc8000f8210ff */
[----:B------:R-:W-:Y:S01]  /*bfc0*/  LEA.HI.X R67, R34, UR17, R67, 0x2, P1 ;  /* 0x0000001122437c11 */ /* 0x000fe200088f1443 */
[----:B--2---:R-:W-:-:S04]  /*bfd0*/  FADD.FTZ R34, R77, -UR5 ;  /* 0x800000054d227e21 */ /* 0x004fc80008010000 */
[----:B------:R-:W-:-:S04]  /*bfe0*/  FMUL.FTZ R35, R34, UR6 ;  /* 0x0000000622237c20 */ /* 0x000fc80008410000 */
[----:B-----5:R-:W-:Y:S01]  /*bff0*/  FFMA.FTZ R34, R2, R35, R32 ;  /* 0x0000002302227223 */ /* 0x020fe20000010020 */
[----:B------:R-:W-:-:S05]  /*c000*/  FFMA.FTZ R35, R3, R78, R33 ;  /* 0x0000004e03237223 */ /* 0x000fca0000010021 */
[----:B------:R1:W-:Y:S02]  /*c010*/  STG.E.64 desc[UR14][R66.64], R34 ;  /* 0x0000002242007986 */ /* 0x0003e4000c101b0e */
.L_x_3821:
[----:B------:R-:W-:Y:S05]  /*c020*/  BSYNC.RECONVERGENT B0 ;  /* 0x0000000000007941 */ /* 0x000fea0003800200 */
.L_x_3820:
[----:B------:R-:W-:Y:S04]  /*c030*/  BSSY.RECONVERGENT B0, `(.L_x_3822) ;  /* 0x0000013000007945 */ /* 0x000fe80003800200 */
[----:B------:R-:W-:Y:S05]  /*c040*/  @P5 BRA `(.L_x_3823) ;  /* 0x0000000000445947 */ /* 0x000fea0003800000 */
[----:B------:R-:W2:Y:S01]  /*c050*/  LDCU.64 UR12, c[0x0][0x3e0] ;  /* 0x00007c00ff0c77ac */ /* 0x000ea20008000a00 */
[----:B01----:R-:W-:Y:S01]  /*c060*/  MOV R67, R59 ;  /* 0x0000003b00437202 */ /* 0x003fe20000000f00 */
[----:B------:R-:W-:Y:S02]  /*c070*/  IMAD.MOV.U32 R66, RZ, RZ, R56 ;  /* 0x000000ffff427224 */ /* 0x000fe400078e0038 */
[----:B------:R-:W-:Y:S01]  /*c080*/  FADD.FTZ R85, R85, -UR5 ;  /* 0x8000000555557e21 */ /* 0x000fe20008010000 */
[----:B------:R-:W0:Y:S01]  /*c090*/  LDCU.64 UR16, c[0x0][0x380] ;  /* 0x00007000ff1077ac */ /* 0x000e220008000a00 */
[----:B------:R-:W-:Y:S02]  /*c0a0*/  FADD.FTZ R81, R81, -UR5 ;  /* 0x8000000551517e21 */ /* 0x000fe40008010000 */
[----:B------:R-:W-:Y:S02]  /*c0b0*/  FMUL.FTZ R85, R85, UR6 ;  /* 0x0000000655557c20 */ /* 0x000fe40008410000 */
[----:B------:R-:W-:Y:S01]  /*c0c0*/  FMUL.FTZ R68, R81, UR6 ;  /* 0x0000000651447c20 */ /* 0x000fe20008410000 */
[----:B--2---:R-:W-:-:S02]  /*c0d0*/  IMAD R97, R97, UR12, RZ ;  /* 0x0000000c61617c24 */ /* 0x004fc4000f8e02ff */
[----:B------:R-:W-:-:S04]  /*c0e0*/  IMAD.WIDE.U32 R66, R76, UR12, R66 ;  /* 0x0000000c4c427c25 */ /* 0x000fc8000f8e0042 */
[----:B------:R-:W-:Y:S01]  /*c0f0*/  IMAD R97, R76, UR13, R97 ;  /* 0x0000000d4c617c24 */ /* 0x000fe2000f8e0261 */
[----:B0-----:R-:W-:-:S04]  /*c100*/  LEA R34, P1, R66, UR16, 0x2 ;  /* 0x0000001042227c11 */ /* 0x001fc8000f8210ff */
[----:B------:R-:W-:Y:S01]  /*c110*/  IADD3 R97, PT, PT, R67, R97, RZ ;  /* 0x0000006143617210 */ /* 0x000fe20007ffe0ff */
[----:B-----5:R-:W-:-:S03]  /*c120*/  FFMA.FTZ R67, R3, R68, R33 ;  /* 0x0000004403437223 */ /* 0x020fc60000010021 */
[----:B------:R-:W-:Y:S01]  /*c130*/  LEA.HI.X R35, R66, UR17, R97, 0x2, P1 ;  /* 0x0000001142237c11 */ /* 0x000fe200088f1461 */
[----:B------:R-:W-:-:S05]  /*c140*/  FFMA.FTZ R66, R2, R85, R32 ;  /* 0x0000005502427223 */ /* 0x000fca0000010020 */
[----:B------:R2:W-:Y:S02]  /*c150*/  STG.E.64 desc[UR14][R34.64], R66 ;  /* 0x0000004222007986 */ /* 0x0005e4000c101b0e */
.L_x_3823:
[----:B------:R-:W-:Y:S05]  /*c160*/  BSYNC.RECONVERGENT B0 ;  /* 0x0000000000007941 */ /* 0x000fea0003800200 */
.L_x_3822:
[----:B------:R-:W-:Y:S04]  /*c170*/  BSSY.RECONVERGENT B0, `(.L_x_3824) ;  /* 0x0000013000007945 */ /* 0x000fe80003800200 */
[----:B------:R-:W-:Y:S05]  /*c180*/  @P2 BRA `(.L_x_3825) ;  /* 0x0000000000442947 */ /* 0x000fea0003800000 */
[----:B------:R-:W3:Y:S01]  /*c190*/  LDCU.64 UR12, c[0x0][0x3e0] ;  /* 0x00007c00ff0c77ac */ /* 0x000ee20008000a00 */
[----:B012---:R-:W-:Y:S01]  /*c1a0*/  MOV R35, R59 ;  /* 0x0000003b00237202 */ /* 0x007fe20000000f00 */
[----:B------:R-:W-:Y:S02]  /*c1b0*/  IMAD.MOV.U32 R34, RZ, RZ, R56 ;  /* 0x000000ffff227224 */ /* 0x000fe400078e0038 */
[----:B------:R-:W-:Y:S01]  /*c1c0*/  FADD.FTZ R84, R84, -UR5 ;  /* 0x8000000554547e21 */ /* 0x000fe20008010000 */
[----:B------:R-:W0:Y:S01]  /*c1d0*/  LDCU.64 UR16, c[0x0][0x380] ;  /* 0x00007000ff1077ac */ /* 0x000e220008000a00 */
[----:B------:R-:W-:Y:S02]  /*c1e0*/  FADD.FTZ R80, R80, -UR5 ;  /* 0x8000000550507e21 */ /* 0x000fe40008010000 */
[----:B------:R-:W-:Y:S02]  /*c1f0*/  FMUL.FTZ R67, R84, UR6 ;  /* 0x0000000654437c20 */ /* 0x000fe40008410000 */
[----:B------:R-:W-:-:S02]  /*c200*/  FMUL.FTZ R80, R80, UR6 ;  /* 0x0000000650507c20 */ /* 0x000fc40008410000 */
[----:B-----5:R-:W-:Y:S01]  /*c210*/  FFMA.FTZ R68, R2, R67, R32 ;  /* 0x0000004302447223 */ /* 0x020fe20000010020 */
[----:B---3--:R-:W-:Y:S02]  /*c220*/  IMAD R66, R75, UR12, RZ ;  /* 0x0000000c4b427c24 */ /* 0x008fe4000f8e02ff */
[----:B------:R-:W-:-:S04]  /*c230*/  IMAD.WIDE.U32 R34, R69, UR12, R34 ;  /* 0x0000000c45227c25 */ /* 0x000fc8000f8e0022 */
[----:B------:R-:W-:Y:S01]  /*c240*/  IMAD R69, R69, UR13, R66 ;  /* 0x0000000d45457c24 */ /* 0x000fe2000f8e0242 */
[----:B0-----:R-:W-:-:S04]  /*c250*/  LEA R66, P1, R34, UR16, 0x2 ;  /* 0x0000001022427c11 */ /* 0x001fc8000f8210ff */
[----:B------:R-:W-:-:S04]  /*c260*/  IADD3 R69, PT, PT, R35, R69, RZ ;  /* 0x0000004523457210 */ /* 0x000fc80007ffe0ff */
[----:B------:R-:W-:Y:S01]  /*c270*/  LEA.HI.X R67, R34, UR17, R69, 0x2, P1 ;  /* 0x0000001122437c11 */ /* 0x000fe200088f1445 */
[----:B------:R-:W-:-:S05]  /*c280*/  FFMA.FTZ R69, R3, R80, R33 ;  /* 0x0000005003457223 */ /* 0x000fca0000010021 */
[----:B------:R3:W-:Y:S02]  /*c290*/  STG.E.64 desc[UR14][R66.64], R68 ;  /* 0x0000004442007986 */ /* 0x0007e4000c101b0e */
.L_x_3825:
[----:B------:R-:W-:Y:S05]  /*c2a0*/  BSYNC.RECONVERGENT B0 ;  /* 0x0000000000007941 */ /* 0x000fea0003800200 */
.L_x_3824:
[----:B------:R-:W-:Y:S04]  /*c2b0*/  BSSY.RECONVERGENT B0, `(.L_x_3826) ;  /* 0x0000013000007945 */ /* 0x000fe80003800200 */
[----:B------:R-:W-:Y:S05]  /*c2c0*/  @P3 BRA `(.L_x_3827) ;  /* 0x0000000000443947 */ /* 0x000fea0003800000 */
[----:B------:R-:W4:Y:S01]  /*c2d0*/  LDCU.64 UR12, c[0x0][0x3e0] ;  /* 0x00007c00ff0c77ac */ /* 0x000f220008000a00 */
[----:B012---:R-:W-:Y:S01]  /*c2e0*/  MOV R35, R59 ;  /* 0x0000003b00237202 */ /* 0x007fe20000000f00 */
[----:B------:R-:W-:Y:S02]  /*c2f0*/  IMAD.MOV.U32 R34, RZ, RZ, R56 ;  /* 0x000000ffff227224 */ /* 0x000fe400078e0038 */
[----:B------:R-:W-:Y:S01]  /*c300*/  FADD.FTZ R88, R88, -UR5 ;  /* 0x8000000558587e21 */ /* 0x000fe20008010000 */
[----:B------:R-:W0:Y:S01]  /*c310*/  LDCU.64 UR16, c[0x0][0x380] ;  /* 0x00007000ff1077ac */ /* 0x000e220008000a00 */
[----:B------:R-:W-:Y:S02]  /*c320*/  FADD.FTZ R72, R72, -UR5 ;  /* 0x8000000548487e21 */ /* 0x000fe40008010000 */
[----:B---3--:R-:W-:Y:S02]  /*c330*/  FMUL.FTZ R67, R88, UR6 ;  /* 0x0000000658437c20 */ /* 0x008fe40008410000 */
[----:B------:R-:W-:-:S02]  /*c340*/  FMUL.FTZ R72, R72, UR6 ;  /* 0x0000000648487c20 */ /* 0x000fc40008410000 */
[----:B-----5:R-:W-:Y:S02]  /*c350*/  FFMA.FTZ R68, R2, R67, R32 ;  /* 0x0000004302447223 */ /* 0x020fe40000010020 */
[----:B------:R-:W-:Y:S01]  /*c360*/  FFMA.FTZ R69, R3, R72, R33 ;  /* 0x0000004803457223 */ /* 0x000fe20000010021 */
[----:B----4-:R-:W-:Y:S02]  /*c370*/  IMAD R74, R74, UR12, RZ ;  /* 0x0000000c4a4a7c24 */ /* 0x010fe4000f8e02ff */
[----:B------:R-:W-:-:S04]  /*c380*/  IMAD.WIDE.U32 R34, R73, UR12, R34 ;  /* 0x0000000c49227c25 */ /* 0x000fc8000f8e0022 */
[----:B------:R-:W-:Y:S01]  /*c390*/  IMAD R73, R73, UR13, R74 ;  /* 0x0000000d49497c24 */ /* 0x000fe2000f8e024a */
[----:B0-----:R-:W-:-:S04]  /*c3a0*/  LEA R66, P1, R34, UR16, 0x2 ;  /* 0x0000001022427c11 */ /* 0x001fc8000f8210ff */
[----:B------:R-:W-:-:S04]  /*c3b0*/  IADD3 R73, PT, PT, R35, R73, RZ ;  /* 0x0000004923497210 */ /* 0x000fc80007ffe0ff */
[----:B------:R-:W-:-:S05]  /*c3c0*/  LEA.HI.X R67, R34, UR17, R73, 0x2, P1 ;  /* 0x0000001122437c11 */ /* 0x000fca00088f1449 */
[----:B------:R4:W-:Y:S02]  /*c3d0*/  STG.E.64 desc[UR14][R66.64], R68 ;  /* 0x0000004442007986 */ /* 0x0009e4000c101b0e */
.L_x_3827:
[----:B------:R-:W-:Y:S05]  /*c3e0*/  BSYNC.RECONVERGENT B0 ;  /* 0x0000000000007941 */ /* 0x000fea0003800200 */
.L_x_3826:
[----:B------:R-:W-:Y:S01]  /*c3f0*/  ISETP.GE.U32.AND P4, PT, R62, UR10, PT ;  /* 0x0000000a3e007c0c */ /* 0x000fe2000bf86070 */
[C---:B------:R-:W-:Y:S01]  /*c400*/  VIADD R78, R60.reuse, 0xa8 ;  /* 0x000000a83c4e7836 */ /* 0x040fe20000000000 */
[----:B012---:R-:W-:Y:S01]  /*c410*/  SHF.R.S32.HI R34, RZ, 0x1f, R62 ;  /* 0x0000001fff227819 */ /* 0x007fe2000001143e */
[----:B------:R-:W-:Y:S01]  /*c420*/  BSSY.RECONVERGENT B0, `(.L_x_3828) ;  /* 0x0000024000007945 */ /* 0x000fe20003800200 */
[C---:B------:R-:W-:Y:S01]  /*c430*/  IADD3 R76, PT, PT, R60.reuse, 0xb0, RZ ;  /* 0x000000b03c4c7810 */ /* 0x040fe20007ffe0ff */
[----:B------:R-:W-:Y:S01]  /*c440*/  VIADD R73, R60, 0xc0 ;  /* 0x000000c03c497836 */ /* 0x000fe20000000000 */
        /* <DEDUP_REMOVED lines=14> */
[----:B------:R-:W-:Y:S01]  /*c530*/  IADD3 R72, PT, PT, R60, 0xc8, RZ ;  /* 0x000000c83c487810 */ /* 0x000fe20007ffe0ff */
[----:B------:R-:W-:Y:S10]  /*c540*/  @P4 BRA `(.L_x_3829) ;  /* 0x0000000000444947 */ /* 0x000ff40003800000 */
[----:B------:R-:W3:Y:S01]  /*c550*/  LDCU.64 UR12, c[0x0][0x3e0] ;  /* 0x00007c00ff0c77ac */ /* 0x000ee20008000a00 */
[----:B------:R-:W-:Y:S02]  /*c560*/  IMAD.MOV.U32 R35, RZ, RZ, R59 ;  /* 0x000000ffff237224 */ /* 0x000fe400078e003b */
[----:B------:R-:W-:Y:S01]  /*c570*/  FADD.FTZ R90, R90, -UR5 ;  /* 0x800000055a5a7e21 */ /* 0x000fe20008010000 */
[----:B------:R-:W-:Y:S01]  /*c580*/  FADD.FTZ R83, R83, -UR5 ;  /* 0x8000000553537e21 */ /* 0x000fe20008010000 */
[----:B------:R-:W0:Y:S01]  /*c590*/  LDCU.64 UR16, c[0x0][0x380] ;  /* 0x00007000ff1077ac */ /* 0x000e220008000a00 */
[----:B---34-:R-:W-:Y:S01]  /*c5a0*/  IMAD R67, R34, UR12, RZ ;  /* 0x0000000c22437c24 */ /* 0x018fe2000f8e02ff */
[----:B------:R-:W-:-:S03]  /*c5b0*/  MOV R34, R56 ;  /* 0x0000003800227202 */ /* 0x000fc60000000f00 */
[----:B------:R-:W-:Y:S02]  /*c5c0*/  IMAD R69, R62, UR13, R67 ;  /* 0x0000000d3e457c24 */ /* 0x000fe4000f8e0243 */
[----:B------:R-:W-:Y:S01]  /*c5d0*/  FMUL.FTZ R67, R90, UR6 ;  /* 0x000000065a437c20 */ /* 0x000fe20008410000 */
[----:B------:R-:W-:-:S04]  /*c5e0*/  IMAD.WIDE.U32 R34, R62, UR12, R34 ;  /* 0x0000000c3e227c25 */ /* 0x000fc8000f8e0022 */
[----:B------:R-:W-:Y:S01]  /*c5f0*/  FMUL.FTZ R62, R83, UR6 ;  /* 0x00000006533e7c20 */ /* 0x000fe20008410000 */
[----:B-----5:R-:W-:Y:S01]  /*c600*/  FFMA.FTZ R68, R2, R67, R32 ;  /* 0x0000004302447223 */ /* 0x020fe20000010020 */
[----:B0-----:R-:W-:Y:S02]  /*c610*/  LEA R66, P4, R34, UR16, 0x2 ;  /* 0x0000001022427c11 */ /* 0x001fe4000f8810ff */
[----:B------:R-:W-:-:S04]  /*c620*/  IADD3 R69, PT, PT, R35, R69, RZ ;  /* 0x0000004523457210 */ /* 0x000fc80007ffe0ff */
[----:B------:R-:W-:Y:S01]  /*c630*/  LEA.HI.X R67, R34, UR17, R69, 0x2, P4 ;  /* 0x0000001122437c11 */ /* 0x000fe2000a0f1445 */
[----:B------:R-:W-:-:S05]  /*c640*/  FFMA.FTZ R69, R3, R62, R33 ;  /* 0x0000003e03457223 */ /* 0x000fca0000010021 */
[----:B------:R0:W-:Y:S02]  /*c650*/  STG.E.64 desc[UR14][R66.64], R68 ;  /* 0x0000004442007986 */ /* 0x0001e4000c101b0e */
.L_x_3829:
[----:B------:R-:W-:Y:S05]  /*c660*/  BSYNC.RECONVERGENT B0 ;  /* 0x0000000000007941 */ /* 0x000fea0003800200 */
.L_x_3828:
[----:B------:R-:W-:Y:S04]  /*c670*/  BSSY.RECONVERGENT B0, `(.L_x_3830) ;  /* 0x0000013000007945 */ /* 0x000fe80003800200 */
[----:B------:R-:W-:Y:S05]  /*c680*/  @P1 BRA `(.L_x_3831) ;  /* 0x0000000000441947 */ /* 0x000fea0003800000 */
[----:B------:R-:W1:Y:S01]  /*c690*/  LDCU.64 UR12, c[0x0][0x3e0] ;  /* 0x00007c00ff0c77ac */ /* 0x000e620008000a00 */
[----:B------:R-:W-:Y:S01]  /*c6a0*/  MOV R34, R56 ;  /* 0x0000003800227202 */ /* 0x000fe20000000f00 */
[----:B------:R-:W-:Y:S02]  /*c6b0*/  IMAD.MOV.U32 R35, RZ, RZ, R59 ;  /* 0x000000ffff237224 */ /* 0x000fe400078e003b */
[----:B------:R-:W-:Y:S01]  /*c6c0*/  FADD.FTZ R92, R92, -UR5 ;  /* 0x800000055c5c7e21 */ /* 0x000fe20008010000 */
[----:B------:R-:W2:Y:S01]  /*c6d0*/  LDCU.64 UR16, c[0x0][0x380] ;  /* 0x00007000ff1077ac */ /* 0x000ea20008000a00 */
[----:B------:R-:W-:-:S04]  /*c6e0*/  FADD.FTZ R82, R82, -UR5 ;  /* 0x8000000552527e21 */ /* 0x000fc80008010000 */
[----:B------:R-:W-:-:S04]  /*c6f0*/  FMUL.FTZ R82, R82, UR6 ;  /* 0x0000000652527c20 */ /* 0x000fc80008410000 */
[----:B0--345:R-:W-:Y:S01]  /*c700*/  FFMA.FTZ R69, R3, R82, R33 ;  /* 0x0000005203457223 */ /* 0x039fe20000010021 */
[----:B-1----:R-:W-:Y:S02]  /*c710*/  IMAD R80, R80, UR12, RZ ;  /* 0x0000000c50507c24 */ /* 0x002fe4000f8e02ff */
[----:B------:R-:W-:-:S04]  /*c720*/  IMAD.WIDE.U32 R34, R49, UR12, R34 ;  /* 0x0000000c31227c25 */ /* 0x000fc8000f8e0022 */
[----:B------:R-:W-:Y:S02]  /*c730*/  IMAD R67, R49, UR13, R80 ;  /* 0x0000000d31437c24 */ /* 0x000fe4000f8e0250 */
[----:B------:R-:W-:Y:S01]  /*c740*/  FMUL.FTZ R49, R92, UR6 ;  /* 0x000000065c317c20 */ /* 0x000fe20008410000 */
[----:B--2---:R-:W-:Y:S02]  /*c750*/  LEA R66, P1, R34, UR16, 0x2 ;  /* 0x0000001022427c11 */ /* 0x004fe4000f8210ff */
[----:B------:R-:W-:Y:S01]  /*c760*/  IADD3 R67, PT, PT, R35, R67, RZ ;  /* 0x0000004323437210 */ /* 0x000fe20007ffe0ff */
[----:B------:R-:W-:-:S03]  /*c770*/  FFMA.FTZ R68, R2, R49, R32 ;  /* 0x0000003102447223 */ /* 0x000fc60000010020 */
[----:B------:R-:W-:-:S05]  /*c780*/  LEA.HI.X R67, R34, UR17, R67, 0x2, P1 ;  /* 0x0000001122437c11 */ /* 0x000fca00088f1443 */
[----:B------:R1:W-:Y:S02]  /*c790*/  STG.E.64 desc[UR14][R66.64], R68 ;  /* 0x0000004442007986 */ /* 0x0003e4000c101b0e */
.L_x_3831:
[----:B------:R-:W-:Y:S05]  /*c7a0*/  BSYNC.RECONVERGENT B0 ;  /* 0x0000000000007941 */ /* 0x000fea0003800200 */
.L_x_3830:
[----:B------:R-:W-:Y:S04]  /*c7b0*/  BSSY.RECONVERGENT B0, `(.L_x_3832) ;  /* 0x0000013000007945 */ /* 0x000fe80003800200 */
[----:B------:R-:W-:Y:S05]  /*c7c0*/  @P5 BRA `(.L_x_3833) ;  /* 0x0000000000445947 */ /* 0x000fea0003800000 */
[----:B------:R-:W2:Y:S01]  /*c7d0*/  LDCU.64 UR12, c[0x0][0x3e0] ;  /* 0x00007c00ff0c77ac */ /* 0x000ea20008000a00 */
[----:B------:R-:W-:Y:S01]  /*c7e0*/  MOV R34, R56 ;  /* 0x0000003800227202 */ /* 0x000fe20000000f00 */
[----:B------:R-:W-:Y:S02]  /*c7f0*/  IMAD.MOV.U32 R35, RZ, RZ, R59 ;  /* 0x000000ffff237224 */ /* 0x000fe400078e003b */
[----:B------:R-:W-:Y:S01]  /*c800*/  FADD.FTZ R93, R93, -UR5 ;  /* 0x800000055d5d7e21 */ /* 0x000fe20008010000 */
[----:B------:R-:W2:Y:S01]  /*c810*/  LDCU.64 UR16, c[0x0][0x380] ;  /* 0x00007000ff1077ac */ /* 0x000ea20008000a00 */
[----:B------:R-:W-:Y:S02]  /*c820*/  FADD.FTZ R87, R87, -UR5 ;  /* 0x8000000557577e21 */ /* 0x000fe40008010000 */
[----:B------:R-:W-:Y:S02]  /*c830*/  FMUL.FTZ R93, R93, UR6 ;  /* 0x000000065d5d7c20 */ /* 0x000fe40008410000 */
[----:B------:R-:W-:-:S02]  /*c840*/  FMUL.FTZ R62, R87, UR6 ;  /* 0x00000006573e7c20 */ /* 0x000fc40008410000 */
[----:B01-345:R-:W-:Y:S02]  /*c850*/  FFMA.FTZ R68, R2, R93, R32 ;  /* 0x0000005d02447223 */ /* 0x03bfe40000010020 */
[----:B------:R-:W-:Y:S01]  /*c860*/  FFMA.FTZ R69, R3, R62, R33 ;  /* 0x0000003e03457223 */ /* 0x000fe20000010021 */
[----:B--2---:R-:W-:Y:S02]  /*c870*/  IMAD R79, R79, UR12, RZ ;  /* 0x0000000c4f4f7c24 */ /* 0x004fe4000f8e02ff */
[----:B------:R-:W-:-:S04]  /*c880*/  IMAD.WIDE.U32 R34, R78, UR12, R34 ;  /* 0x0000000c4e227c25 */ /* 0x000fc8000f8e0022 */
[----:B------:R-:W-:Y:S01]  /*c890*/  IMAD R79, R78, UR13, R79 ;  /* 0x0000000d4e4f7c24 */ /* 0x000fe2000f8e024f */
[----:B------:R-:W-:-:S04]  /*c8a0*/  LEA R66, P1, R34, UR16, 0x2 ;  /* 0x0000001022427c11 */ /* 0x000fc8000f8210ff */
[----:B------:R-:W-:-:S04]  /*c8b0*/  IADD3 R79, PT, PT, R35, R79, RZ ;  /* 0x0000004f234f7210 */ /* 0x000fc80007ffe0ff */
[----:B------:R-:W-:-:S05]  /*c8c0*/  LEA.HI.X R67, R34, UR17, R79, 0x2, P1 ;  /* 0x0000001122437c11 */ /* 0x000fca00088f144f */
[----:B------:R2:W-:Y:S02]  /*c8d0*/  STG.E.64 desc[UR14][R66.64], R68 ;  /* 0x0000004442007986 */ /* 0x0005e4000c101b0e */
.L_x_3833:
[----:B------:R-:W-:Y:S05]  /*c8e0*/  BSYNC.RECONVERGENT B0 ;  /* 0x0000000000007941 */ /* 0x000fea0003800200 */
.L_x_3832:
[----:B------:R-:W-:Y:S04]  /*c8f0*/  BSSY.RECONVERGENT B0, `(.L_x_3834) ;  /* 0x0000013000007945 */ /* 0x000fe80003800200 */
[----:B------:R-:W-:Y:S05]  /*c900*/  @P2 BRA `(.L_x_3835) ;  /* 0x0000000000442947 */ /* 0x000fea0003800000 */
[----:B------:R-:W0:Y:S01]  /*c910*/  LDCU.64 UR12, c[0x0][0x3e0] ;  /* 0x00007c00ff0c77ac */ /* 0x000e220008000a00 */
[----:B------:R-:W-:Y:S01]  /*c920*/  MOV R34, R56 ;  /* 0x0000003800227202 */ /* 0x000fe20000000f00 */
[----:B------:R-:W-:Y:S02]  /*c930*/  IMAD.MOV.U32 R35, RZ, RZ, R59 ;  /* 0x000000ffff237224 */ /* 0x000fe400078e003b */
[----:B------:R-:W-:Y:S01]  /*c940*/  FADD.FTZ R96, R96, -UR5 ;  /* 0x8000000560607e21 */ /* 0x000fe20008010000 */
[----:B------:R-:W0:Y:S01]  /*c950*/  LDCU.64 UR16, c[0x0][0x380] ;  /* 0x00007000ff1077ac */ /* 0x000e220008000a00 */
[----:B------:R-:W-:Y:S02]  /*c960*/  FADD.FTZ R86, R86, -UR5 ;  /* 0x8000000556567e21 */ /* 0x000fe40008010000 */
[----:B------:R-:W-:Y:S02]  /*c970*/  FMUL.FTZ R49, R96, UR6 ;  /* 0x0000000660317c20 */ /* 0x000fe40008410000 */
[----:B------:R-:W-:-:S02]  /*c980*/  FMUL.FTZ R86, R86, UR6 ;  /* 0x0000000656567c20 */ /* 0x000fc40008410000 */
[----:B012345:R-:W-:Y:S02]  /*c990*/  FFMA.FTZ R68, R2, R49, R32 ;  /* 0x0000003102447223 */ /* 0x03ffe40000010020 */
        /* <DEDUP_REMOVED lines=8> */
.L_x_3835:
[----:B------:R-:W-:Y:S05]  /*ca20*/  BSYNC.RECONVERGENT B0 ;  /* 0x0000000000007941 */ /* 0x000fea0003800200 */
.L_x_3834:
        /* <DEDUP_REMOVED lines=19> */
.L_x_3837:
[----:B------:R-:W-:Y:S05]  /*cb60*/  BSYNC.RECONVERGENT B0 ;  /* 0x0000000000007941 */ /* 0x000fea0003800200 */
.L_x_3836:
[----:B------:R-:W-:Y:S01]  /*cb70*/  ISETP.GE.U32.AND P4, PT, R73, UR10, PT ;  /* 0x0000000a49007c0c */ /* 0x000fe2000bf86070 */
[C---:B------:R-:W-:Y:S01]  /*cb80*/  VIADD R76, R60.reuse, 0xd8 ;  /* 0x000000d83c4c7836 */ /* 0x040fe20000000000 */
[----:B------:R-:W-:Y:S01]  /*cb90*/  SHF.R.S32.HI R34, RZ, 0x1f, R73 ;  /* 0x0000001fff227819 */ /* 0x000fe20000011449 */
        /* <DEDUP_REMOVED lines=27> */
[----:B------:R-:W-:Y:S01]  /*cd50*/  FFMA.FTZ R69, R3, R80, R33 ;  /* 0x0000005003457223 */ /* 0x000fe20000010021 */
[----:B------:R-:W-:Y:S01]  /*cd60*/  IMAD R66, R34, UR12, RZ ;  /* 0x0000000c22427c24 */ /* 0x000fe2000f8e02ff */
[----:B------:R-:W-:-:S05]  /*cd70*/  MOV R34, R56 ;  /* 0x0000003800227202 */ /* 0x000fca0000000f00 */
[----:B------:R-:W-:-:S04]  /*cd80*/  IMAD.WIDE.U32 R34, R73, UR12, R34 ;  /* 0x0000000c49227c25 */ /* 0x000fc8000f8e0022 */
[----:B------:R-:W-:Y:S01]  /*cd90*/  IMAD R73, R73, UR13, R66 ;  /* 0x0000000d49497c24 */ /* 0x000fe2000f8e0242 */
[----:B------:R-:W-:-:S03]  /*cda0*/  LEA R66, P4, R34, UR16, 0x2 ;  /* 0x0000001022427c11 */ /* 0x000fc6000f8810ff */
[----:B------:R-:W-:-:S05]  /*cdb0*/  IMAD.IADD R73, R35, 0x1, R73 ;  /* 0x0000000123497824 */ /* 0x000fca00078e0249 */
[----:B------:R-:W-:-:S05]  /*cdc0*/  LEA.HI.X R67, R34, UR17, R73, 0x2, P4 ;  /* 0x0000001122437c11 */ /* 0x000fca000a0f1449 */
[----:B------:R0:W-:Y:S02]  /*cdd0*/  STG.E.64 desc[UR14][R66.64], R68 ;  /* 0x0000004442007986 */ /* 0x0001e4000c101b0e */
.L_x_3839:
[----:B------:R-:W-:Y:S05]  /*cde0*/  BSYNC.RECONVERGENT B0 ;  /* 0x0000000000007941 */ /* 0x000fea0003800200 */
.L_x_3838:
[----:B------:R-:W-:Y:S04]  /*cdf0*/  BSSY.RECONVERGENT B0, `(.L_x_3840) ;  /* 0x0000014000007945 */ /* 0x000fe80003800200 */
[----:B------:R-:W-:Y:S05]  /*ce00*/  @P1 BRA `(.L_x_3841) ;  /* 0x0000000000481947 */ /* 0x000fea0003800000 */
[----:B------:R-:W0:Y:S01]  /*ce10*/  LDL.LU R34, [R1+0x290] ;  /* 0x0002900001227983 */ /* 0x000e220000300800 */
[----:B------:R-:W1:Y:S01]  /*ce20*/  LDCU.64 UR12, c[0x0][0x3e0] ;  /* 0x00007c00ff0c77ac */ /* 0x000e620008000a00 */
[----:B------:R-:W-:Y:S01]  /*ce30*/  MOV R35, R59 ;  /* 0x0000003b00237202 */ /* 0x000fe20000000f00 */
[----:B------:R-:W-:Y:S01]  /*ce40*/  FADD.FTZ R95, R95, -UR5 ;  /* 0x800000055f5f7e21 */ /* 0x000fe20008010000 */
[----:B------:R-:W0:Y:S01]  /*ce50*/  LDCU.64 UR16, c[0x0][0x380] ;  /* 0x00007000ff1077ac */ /* 0x000e220008000a00 */
[----:B-1----:R-:W-:-:S04]  /*ce60*/  IMAD R81, R81, UR12, RZ ;  /* 0x0000000c51517c24 */ /* 0x002fc8000f8e02ff */
[----:B------:R-:W-:Y:S02]  /*ce70*/  IMAD R81, R72, UR13, R81 ;  /* 0x0000000d48517c24 */ /* 0x000fe4000f8e0251 */
[----:B0-234-:R-:W-:Y:S01]  /*ce80*/  FADD.FTZ R66, R34, -UR5 ;  /* 0x8000000522427e21 */ /* 0x01dfe20008010000 */
[----:B------:R-:W-:-:S03]  /*ce90*/  MOV R34, R56 ;  /* 0x0000003800227202 */ /* 0x000fc60000000f00 */
[----:B------:R-:W-:Y:S02]  /*cea0*/  FMUL.FTZ R67, R66, UR6 ;  /* 0x0000000642437c20 */ /* 0x000fe40008410000 */
[----:B------:R-:W-:-:S04]  /*ceb0*/  IMAD.WIDE.U32 R34, R72, UR12, R34 ;  /* 0x0000000c48227c25 */ /* 0x000fc8000f8e0022 */
[----:B------:R-:W-:Y:S01]  /*cec0*/  FMUL.FTZ R72, R95, UR6 ;  /* 0x000000065f487c20 */ /* 0x000fe20008410000 */
[----:B-----5:R-:W-:Y:S01]  /*ced0*/  FFMA.FTZ R68, R2, R67, R32 ;  /* 0x0000004302447223 */ /* 0x020fe20000010020 */
[----:B------:R-:W-:Y:S01]  /*cee0*/  IMAD.IADD R81, R35, 0x1, R81 ;  /* 0x0000000123517824 */ /* 0x000fe200078e0251 */
[----:B------:R-:W-:Y:S01]  /*cef0*/  LEA R66, P1, R34, UR16, 0x2 ;  /* 0x0000001022427c11 */ /* 0x000fe2000f8210ff */
[----:B------:R-:W-:-:S03]  /*cf00*/  FFMA.FTZ R69, R3, R72, R33 ;  /* 0x0000004803457223 */ /* 0x000fc60000010021 */
[----:B------:R-:W-:-:S05]  /*cf10*/  LEA.HI.X R67, R34, UR17, R81, 0x2, P1 ;  /* 0x0000001122437c11 */ /* 0x000fca00088f1451 */
[----:B------:R0:W-:Y:S04]  /*cf20*/  STG.E.64 desc[UR14][R66.64], R68 ;  /* 0x0000004442007986 */ /* 0x0001e8000c101b0e */
.L_x_3841:
[----:B------:R-:W-:Y:S05]  /*cf30*/  BSYNC.RECONVERGENT B0 ;  /* 0x0000000000007941 */ /* 0x000fea0003800200 */
.L_x_3840:
[----:B------:R-:W-:Y:S04]  /*cf40*/  BSSY.RECONVERGENT B0, `(.L_x_3842) ;  /* 0x0000014000007945 */ /* 0x000fe80003800200 */
[----:B------:R-:W-:Y:S05]  /*cf50*/  @P5 BRA `(.L_x_3843) ;  /* 0x0000000000485947 */ /* 0x000fea0003800000 */
[----:B------:R-:W2:Y:S01]  /*cf60*/  LDL.LU R34, [R1+0x294] ;  /* 0x0002940001227983 */ /* 0x000ea20000300800 */
[----:B------:R-:W0:Y:S01]  /*cf70*/  LDCU.64 UR12, c[0x0][0x3e0] ;  /* 0x00007c00ff0c77ac */ /* 0x000e220008000a00 */
[----:B------:R-:W-:Y:S01]  /*cf80*/  MOV R35, R59 ;  /* 0x0000003b00237202 */ /* 0x000fe20000000f00 */
[----:B------:R-:W-:Y:S01]  /*cf90*/  FADD.FTZ R94, R94, -UR5 ;  /* 0x800000055e5e7e21 */ /* 0x000fe20008010000 */
[----:B------:R-:W0:Y:S03]  /*cfa0*/  LDCU.64 UR16, c[0x0][0x380] ;  /* 0x00007000ff1077ac */ /* 0x000e260008000a00 */
[----:B------:R-:W-:-:S04]  /*cfb0*/  FMUL.FTZ R94, R94, UR6 ;  /* 0x000000065e5e7c20 */ /* 0x000fc80008410000 */
[----:B012345:R-:W-:Y:S01]  /*cfc0*/  FFMA.FTZ R69, R3, R94, R33 ;  /* 0x0000005e03457223 */ /* 0x03ffe20000010021 */
[----:B------:R-:W-:Y:S02]  /*cfd0*/  IMAD R78, R78, UR12, RZ ;  /* 0x0000000c4e4e7c24 */ /* 0x000fe4000f8e02ff */
[----:B------:R-:W-:Y:S01]  /*cfe0*/  FADD.FTZ R66, R34, -UR5 ;  /* 0x8000000522427e21 */ /* 0x000fe20008010000 */
[----:B------:R-:W-:-:S03]  /*cff0*/  MOV R34, R56 ;  /* 0x0000003800227202 */ /* 0x000fc60000000f00 */
[----:B------:R-:W-:Y:S02]  /*d000*/  FMUL.FTZ R67, R66, UR6 ;  /* 0x0000000642437c20 */ /* 0x000fe40008410000 */
[----:B------:R-:W-:-:S04]  /*d010*/  IMAD.WIDE.U32 R34, R79, UR12, R34 ;  /* 0x0000000c4f227c25 */ /* 0x000fc8000f8e0022 */
[----:B------:R-:W-:Y:S01]  /*d020*/  FFMA.FTZ R68, R2, R67, R32 ;  /* 0x0000004302447223 */ /* 0x000fe20000010020 */
[----:B------:R-:W-:Y:S01]  /*d030*/  IMAD R79, R79, UR13, R78 ;  /* 0x0000000d4f4f7c24 */ /* 0x000fe2000f8e024e */
[----:B------:R-:W-:-:S03]  /*d040*/  LEA R66, P1, R34, UR16, 0x2 ;  /* 0x0000001022427c11 */ /* 0x000fc6000f8210ff */
[----:B------:R-:W-:-:S05]  /*d050*/  IMAD.IADD R79, R35, 0x1, R79 ;  /* 0x00000001234f7824 */ /* 0x000fca00078e024f */
[----:B------:R-:W-:-:S05]  /*d060*/  LEA.HI.X R67, R34, UR17, R79, 0x2, P1 ;  /* 0x0000001122437c11 */ /* 0x000fca00088f144f */
[----:B------:R0:W-:Y:S02]  /*d070*/  STG.E.64 desc[UR14][R66.64], R68 ;  /* 0x0000004442007986 */ /* 0x0001e4000c101b0e */
.L_x_3843:
[----:B------:R-:W-:Y:S05]  /*d080*/  BSYNC.RECONVERGENT B0 ;  /* 0x0000000000007941 */ /* 0x000fea0003800200 */
.L_x_3842:
        /* <DEDUP_REMOVED lines=9> */
[----:B------:R-:W-:-:S04]  /*d120*/  IMAD R77, R77, UR12, RZ ;  /* 0x0000000c4d4d7c24 */ /* 0x000fc8000f8e02ff */
[----:B------:R-:W-:Y:S02]  /*d130*/  IMAD R77, R76, UR13, R77 ;  /* 0x0000000d4c4d7c24 */ /* 0x000fe4000f8e024d */
[----:B------:R-:W-:Y:S01]  /*d140*/  FADD.FTZ R66, R34, -UR5 ;  /* 0x8000000522427e21 */ /* 0x000fe20008010000 */
[----:B------:R-:W-:-:S03]  /*d150*/  MOV R34, R56 ;  /* 0x0000003800227202 */ /* 0x000fc60000000f00 */
[----:B------:R-:W-:Y:S02]  /*d160*/  FMUL.FTZ R67, R66, UR6 ;  /* 0x0000000642437c20 */ /* 0x000fe40008410000 */
[----:B------:R-:W-:-:S04]  /*d170*/  IMAD.WIDE.U32 R34, R76, UR12, R34 ;  /* 0x0000000c4c227c25 */ /* 0x000fc8000f8e0022 */
[----:B------:R-:W-:Y:S01]  /*d180*/  FFMA.FTZ R68, R2, R67, R32 ;  /* 0x0000004302447223 */ /* 0x000fe20000010020 */
[----:B------:R-:W-:Y:S01]  /*d190*/  IMAD.IADD R77, R35, 0x1, R77 ;  /* 0x00000001234d7824 */ /* 0x000fe200078e024d */
[----:B------:R-:W-:-:S04]  /*d1a0*/  LEA R66, P1, R34, UR16, 0x2 ;  /* 0x0000001022427c11 */ /* 0x000fc8000f8210ff */
[----:B------:R-:W-:-:S05]  /*d1b0*/  LEA.HI.X R67, R34, UR17, R77, 0x2, P1 ;  /* 0x0000001122437c11 */ /* 0x000fca00088f144d */
[----:B------:R0:W-:Y:S04]  /*d1c0*/  STG.E.64 desc[UR14][R66.64], R68 ;  /* 0x0000004442007986 */ /* 0x0001e8000c101b0e */
.L_x_3845:
[----:B------:R-:W-:Y:S05]  /*d1d0*/  BSYNC.RECONVERGENT B0 ;  /* 0x0000000000007941 */ /* 0x000fea0003800200 */
.L_x_3844:
        /* <DEDUP_REMOVED lines=20> */
.L_x_3847:
[----:B------:R-:W-:Y:S05]  /*d320*/  BSYNC.RECONVERGENT B0 ;  /* 0x0000000000007941 */ /* 0x000fea0003800200 */
.L_x_3846:
[----:B------:R-:W-:Y:S01]  /*d330*/  ISETP.GE.U32.AND P4, PT, R62, UR10, PT ;  /* 0x0000000a3e007c0c */ /* 0x000fe2000bf86070 */
[C---:B------:R-:W-:Y:S01]  /*d340*/  VIADD R75, R60.reuse, 0x108 ;  /* 0x000001083c4b7836 */ /* 0x040fe20000000000 */
[----:B------:R-:W-:Y:S01]  /*d350*/  SHF.R.S32.HI R34, RZ, 0x1f, R62 ;  /* 0x0000001fff227819 */ /* 0x000fe2000001143e */
        /* <DEDUP_REMOVED lines=19> */
[----:B------:R-:W0:Y:S01]  /*d490*/  LDCU.64 UR12, c[0x0][0x3e0] ;  /* 0x00007c00ff0c77ac */ /* 0x000e220008000a00 */
[----:B------:R-:W-:Y:S01]  /*d4a0*/  MOV R35, R59 ;  /* 0x0000003b00237202 */ /* 0x000fe20000000f00 */
[----:B------:R-:W-:Y:S01]  /*d4b0*/  FADD.FTZ R111, R111, -UR5 ;  /* 0x800000056f6f7e21 */ /* 0x000fe20008010000 */
[----:B------:R-:W-:Y:S01]  /*d4c0*/  FADD.FTZ R105, R105, -UR5 ;  /* 0x8000000569697e21 */ /* 0x000fe20008010000 */
[----:B------:R-:W0:Y:S02]  /*d4d0*/  LDCU.64 UR16, c[0x0][0x380] ;  /* 0x00007000ff1077ac */ /* 0x000e240008000a00 */
[----:B------:R-:W-:-:S04]  /*d4e0*/  FMUL.FTZ R111, R111, UR6 ;  /* 0x000000066f6f7c20 */ /* 0x000fc80008410000 */
[----:B012345:R-:W-:Y:S01]  /*d4f0*/  FFMA.FTZ R68, R2, R111, R32 ;  /* 0x0000006f02447223 */ /* 0x03ffe20000010020 */
[----:B------:R-:W-:Y:S02]  /*d500*/  IMAD R67, R34, UR12, RZ ;  /* 0x0000000c22437c24 */ /* 0x000fe4000f8e02ff */
[----:B------:R-:W-:Y:S02]  /*d510*/  IMAD.MOV.U32 R34, RZ, RZ, R56 ;  /* 0x000000ffff227224 */ /* 0x000fe400078e0038 */
[C---:B------:R-:W-:Y:S02]  /*d520*/  IMAD R67, R62.reuse, UR13, R67 ;  /* 0x0000000d3e437c24 */ /* 0x040fe4000f8e0243 */
[----:B------:R-:W-:-:S04]  /*d530*/  IMAD.WIDE.U32 R34, R62, UR12, R34 ;  /* 0x0000000c3e227c25 */ /* 0x000fc8000f8e0022 */
[----:B------:R-:W-:Y:S01]  /*d540*/  FMUL.FTZ R62, R105, UR6 ;  /* 0x00000006693e7c20 */ /* 0x000fe20008410000 */
[----:B------:R-:W-:-:S03]  /*d550*/  LEA R66, P4, R34, UR16, 0x2 ;  /* 0x0000001022427c11 */ /* 0x000fc6000f8810ff */
[----:B------:R-:W-:Y:S01]  /*d560*/  FFMA.FTZ R69, R3, R62, R33 ;  /* 0x0000003e03457223 */ /* 0x000fe20000010021 */
[----:B------:R-:W-:-:S04]  /*d570*/  IADD3 R67, PT, PT, R35, R67, RZ ;  /* 0x0000004323437210 */ /* 0x000fc80007ffe0ff */
[----:B------:R-:W-:-:S05]  /*d580*/  LEA.HI.X R67, R34, UR17, R67, 0x2, P4 ;  /* 0x0000001122437c11 */ /* 0x000fca000a0f1443 */
[----:B------:R0:W-:Y:S02]  /*d590*/  STG.E.64 desc[UR14][R66.64], R68 ;  /* 0x0000004442007986 */ /* 0x0001e4000c101b0e */
.L_x_3849:
[----:B------:R-:W-:Y:S05]  /*d5a0*/  BSYNC.RECONVERGENT B0 ;  /* 0x0000000000007941 */ /* 0x000fea0003800200 */
.L_x_3848:
        /* <DEDUP_REMOVED lines=19> */
.L_x_3851:
[----:B------:R-:W-:Y:S05]  /*d6e0*/  BSYNC.RECONVERGENT B0 ;  /* 0x0000000000007941 */ /* 0x000fea0003800200 */
.L_x_3850:
        /* <DEDUP_REMOVED lines=19> */
.L_x_3853:
[----:B------:R-:W-:Y:S05]  /*d820*/  BSYNC.RECONVERGENT B0 ;  /* 0x0000000000007941 */ /* 0x000fea0003800200 */
.L_x_3852:
        /* <DEDUP_REMOVED lines=19> */
.L_x_3855:
[----:B------:R-:W-:Y:S05]  /*d960*/  BSYNC.RECONVERGENT B0 ;  /* 0x0000000000007941 */ /* 0x000fea0003800200 */
.L_x_3854:
        /* <DEDUP_REMOVED lines=19> */
.L_x_3857:
[----:B------:R-:W-:Y:S05]  /*daa0*/  BSYNC.RECONVERGENT B0 ;  /* 0x0000000000007941 */ /* 0x000fea0003800200 */
.L_x_3856:
        /* <DEDUP_REMOVED lines=23> */
[----:B------:R-:W-:Y:S02]  /*dc20*/  IMAD.MOV.U32 R35, RZ, RZ, R59 ;  /* 0x000000ffff237224 */ /* 0x000fe400078e003b */
[----:B------:R-:W-:Y:S01]  /*dc30*/  FADD.FTZ R118, R118, -UR5 ;  /* 0x8000000576767e21 */ /* 0x000fe20008010000 */
[----:B------:R-:W-:Y:S01]  /*dc40*/  FADD.FTZ R108, R108, -UR5 ;  /* 0x800000056c6c7e21 */ /* 0x000fe20008010000 */
[----:B------:R-:W0:Y:S02]  /*dc50*/  LDCU.64 UR16, c[0x0][0x380] ;  /* 0x00007000ff1077ac */ /* 0x000e240008000a00 */
[----:B01234-:R-:W-:Y:S01]  /*dc60*/  FMUL.FTZ R67, R118, UR6 ;  /* 0x0000000676437c20 */ /* 0x01ffe20008410000 */
[----:B------:R-:W-:-:S03]  /*dc70*/  FMUL.FTZ R108, R108, UR6 ;  /* 0x000000066c6c7c20 */ /* 0x000fc60008410000 */
[----:B-----5:R-:W-:Y:S01]  /*dc80*/  FFMA.FTZ R68, R2, R67, R32 ;  /* 0x0000004302447223 */ /* 0x020fe20000010020 */
[----:B------:R-:W-:Y:S01]  /*dc90*/  FFMA.FTZ R69, R3, R108, R33 ;  /* 0x0000006c03457223 */ /* 0x000fe20000010021 */
[----:B------:R-:W-:Y:S01]  /*dca0*/  IMAD R66, R34, UR12, RZ ;  /* 0x0000000c22427c24 */ /* 0x000fe2000f8e02ff */
[----:B------:R-:W-:-:S05]  /*dcb0*/  MOV R34, R56 ;  /* 0x0000003800227202 */ /* 0x000fca0000000f00 */
[----:B------:R-:W-:-:S04]  /*dcc0*/  IMAD.WIDE.U32 R34, R73, UR12, R34 ;  /* 0x0000000c49227c25 */ /* 0x000fc8000f8e0022 */
[----:B------:R-:W-:Y:S01]  /*dcd0*/  IMAD R73, R73, UR13, R66 ;  /* 0x0000000d49497c24 */ /* 0x000fe2000f8e0242 */
[----:B------:R-:W-:-:S04]  /*dce0*/  LEA R66, P4, R34, UR16, 0x2 ;  /* 0x0000001022427c11 */ /* 0x000fc8000f8810ff */
[----:B------:R-:W-:-:S04]  /*dcf0*/  IADD3 R73, PT, PT, R35, R73, RZ ;  /* 0x0000004923497210 */ /* 0x000fc80007ffe0ff */
[----:B------:R-:W-:-:S05]  /*dd00*/  LEA.HI.X R67, R34, UR17, R73, 0x2, P4 ;  /* 0x0000001122437c11 */ /* 0x000fca000a0f1449 */
[----:B------:R0:W-:Y:S02]  /*dd10*/  STG.E.64 desc[UR14][R66.64], R68 ;  /* 0x0000004442007986 */ /* 0x0001e4000c101b0e */
.L_x_3859:
[----:B------:R-:W-:Y:S05]  /*dd20*/  BSYNC.RECONVERGENT B0 ;  /* 0x0000000000007941 */ /* 0x000fea0003800200 */
.L_x_3858:
        /* <DEDUP_REMOVED lines=19> */
.L_x_3861:
[----:B------:R-:W-:Y:S05]  /*de60*/  BSYNC.RECONVERGENT B0 ;  /* 0x0000000000007941 */ /* 0x000fea0003800200 */
.L_x_3860:
        /* <DEDUP_REMOVED lines=19> */
.L_x_3863:
[----:B------:R-:W-:Y:S05]  /*dfa0*/  BSYNC.RECONVERGENT B0 ;  /* 0x0000000000007941 */ /* 0x000fea0003800200 */
.L_x_3862:
        /* <DEDUP_REMOVED lines=19> */
.L_x_3865:
[----:B------:R-:W-:Y:S05]  /*e0e0*/  BSYNC.RECONVERGENT B0 ;  /* 0x0000000000007941 */ /* 0x000fea0003800200 */
.L_x_3864:
[----:B------:R-:W-:Y:S04]  /*e0f0*/  BSSY.RECONVERGENT B0, `(.L_x_3866) ;  /* 0x0000013000007945 */ /* 0x000fe80003800200 */
[----:B------:R-:W-:Y:S05]  /*e100*/  @P3 BRA `(.L_x_3867) ;  /* 0x0000000000443947 */ /* 0x000fea0003800000 */
[----:B------:R-:W1:Y:S01]  /*e110*/  LDCU.64 UR12, c[0x0][0x3e0] ;  /* 0x00007c00ff0c77ac */ /* 0x000e620008000a00 */
[----:B0-----:R-:W-:Y:S01]  /*e120*/  MOV R4, R56 ;  /* 0x0000003800047202 */ /* 0x001fe20000000f00 */
[----:B------:R-:W-:Y:S02]  /*e130*/  IMAD.MOV.U32 R5, RZ, RZ, R59 ;  /* 0x000000ffff057224 */ /* 0x000fe400078e003b */
[----:B------:R-:W-:Y:S01]  /*e140*/  FADD.FTZ R120, R120, -UR5 ;  /* 0x8000000578787e21 */ /* 0x000fe20008010000 */
[----:B------:R-:W0:Y:S01]  /*e150*/  LDCU.64 UR16, c[0x0][0x380] ;  /* 0x00007000ff1077ac */ /* 0x000e220008000a00 */
[----:B------:R-:W-:Y:S02]  /*e160*/  FADD.FTZ R6, R6, -UR5 ;  /* 0x8000000506067e21 */ /* 0x000fe40008010000 */
[----:B------:R-:W-:Y:S02]  /*e170*/  FMUL.FTZ R35, R120, UR6 ;  /* 0x0000000678237c20 */ /* 0x000fe40008410000 */
[----:B------:R-:W-:-:S02]  /*e180*/  FMUL.FTZ R6, R6, UR6 ;  /* 0x0000000606067c20 */ /* 0x000fc40008410000 */
[----:B-12345:R-:W-:Y:S02]  /*e190*/  FFMA.FTZ R66, R2, R35, R32 ;  /* 0x0000002302427223 */ /* 0x03efe40000010020 */
        /* <DEDUP_REMOVED lines=8> */
.L_x_3867:
[----:B------:R-:W-:Y:S05]  /*e220*/  BSYNC.RECONVERGENT B0 ;  /* 0x0000000000007941 */ /* 0x000fea0003800200 */
.L_x_3866:
[----:B------:R-:W-:Y:S01]  /*e230*/  ISETP.GE.U32.AND P4, PT, R62, UR10, PT ;  /* 0x0000000a3e007c0c */ /* 0x000fe2000bf86070 */
[C---:B------:R-:W-:Y:S01]  /*e240*/  VIADD R75, R60.reuse, 0x150 ;  /* 0x000001503c4b7836 */ /* 0x040fe20000000000 */
[----:B0-----:R-:W-:Y:S01]  /*e250*/  SHF.R.S32.HI R4, RZ, 0x1f, R62 ;  /* 0x0000001fff047819 */ /* 0x001fe2000001143e */
[----:B------:R-:W-:Y:S01]  /*e260*/  BSSY.RECONVERGENT B0, `(.L_x_3868) ;  /* 0x0000024000007945 */ /* 0x000fe20003800200 */
[C---:B------:R-:W-:Y:S01]  /*e270*/  IADD3 R73, PT, PT, R60.reuse, 0x148, RZ ;  /* 0x000001483c497810 */ /* 0x040fe20007ffe0ff */
[----:B------:R-:W-:Y:S01]  /*e280*/  VIADD R0, R60, 0x168 ;  /* 0x000001683c007836 */ /* 0x000fe20000000000 */
[----:B------:R-:W-:Y:S02]  /*e290*/  ISETP.GE.AND.EX P4, PT, R4, UR11, PT, P4 ;  /* 0x0000000b04007c0c */ /* 0x000fe4000bf86340 */
[----:B-1234-:R-:W-:Y:S02]  /*e2a0*/  IADD3 R67, PT, PT, R60, 0x158, RZ ;  /* 0x000001583c437810 */ /* 0x01efe40007ffe0ff */
        /* <DEDUP_REMOVED lines=18> */
[----:B------:R-:W1:Y:S02]  /*e3d0*/  LDCU.64 UR16, c[0x0][0x380] ;  /* 0x00007000ff1077ac */ /* 0x000e640008000a00 */
[----:B------:R-:W-:Y:S01]  /*e3e0*/  FMUL.FTZ R7, R116, UR6 ;  /* 0x0000000674077c20 */ /* 0x000fe20008410000 */
[----:B0-----:R-:W-:Y:S01]  /*e3f0*/  IMAD R35, R4, UR12, RZ ;  /* 0x0000000c04237c24 */ /* 0x001fe2000f8e02ff */
[----:B------:R-:W-:-:S03]  /*e400*/  MOV R4, R56 ;  /* 0x0000003800047202 */ /* 0x000fc60000000f00 */
[C---:B------:R-:W-:Y:S02]  /*e410*/  IMAD R35, R62.reuse, UR13, R35 ;  /* 0x0000000d3e237c24 */ /* 0x040fe4000f8e0223 */
[----:B------:R-:W-:-:S04]  /*e420*/  IMAD.WIDE.U32 R4, R62, UR12, R4 ;  /* 0x0000000c3e047c25 */ /* 0x000fc8000f8e0004 */
[----:B------:R-:W-:Y:S01]  /*e430*/  FMUL.FTZ R62, R34, UR6 ;  /* 0x00000006223e7c20 */ /* 0x000fe20008410000 */
[----:B-----5:R-:W-:Y:S01]  /*e440*/  FFMA.FTZ R34, R2, R7, R32 ;  /* 0x0000000702227223 */ /* 0x020fe20000010020 */
[----:B------:R-:W-:Y:S01]  /*e450*/  IMAD.IADD R35, R5, 0x1, R35 ;  /* 0x0000000105237824 */ /* 0x000fe200078e0223 */
[----:B-1----:R-:W-:-:S04]  /*e460*/  LEA R6, P4, R4, UR16, 0x2 ;  /* 0x0000001004067c11 */ /* 0x002fc8000f8810ff */
[----:B------:R-:W-:Y:S01]  /*e470*/  LEA.HI.X R7, R4, UR17, R35, 0x2, P4 ;  /* 0x0000001104077c11 */ /* 0x000fe2000a0f1423 */
[----:B------:R-:W-:-:S05]  /*e480*/  FFMA.FTZ R35, R3, R62, R33 ;  /* 0x0000003e03237223 */ /* 0x000fca0000010021 */
[----:B------:R0:W-:Y:S03]  /*e490*/  STG.E.64 desc[UR14][R6.64], R34 ;  /* 0x0000002206007986 */ /* 0x0001e6000c101b0e */
.L_x_3869:
[----:B------:R-:W-:Y:S05]  /*e4a0*/  BSYNC.RECONVERGENT B0 ;  /* 0x0000000000007941 */ /* 0x000fea0003800200 */
.L_x_3868:
        /* <DEDUP_REMOVED lines=8> */
[----:B0-----:R-:W-:-:S03]  /*e530*/  FMUL.FTZ R7, R112, UR6 ;  /* 0x0000000670077c20 */ /* 0x001fc60008410000 */
[----:B------:R-:W-:Y:S01]  /*e540*/  FMUL.FTZ R8, R8, UR6 ;  /* 0x0000000608087c20 */ /* 0x000fe20008410000 */
[----:B-----5:R-:W-:-:S03]  /*e550*/  FFMA.FTZ R34, R2, R7, R32 ;  /* 0x0000000702227223 */ /* 0x020fc60000010020 */
[----:B------:R-:W-:Y:S01]  /*e560*/  FFMA.FTZ R35, R3, R8, R33 ;  /* 0x0000000803237223 */ /* 0x000fe20000010021 */
[----:B-1----:R-:W-:Y:S02]  /*e570*/  IMAD R6, R69, UR12, RZ ;  /* 0x0000000c45067c24 */ /* 0x002fe4000f8e02ff */
[----:B------:R-:W-:-:S04]  /*e580*/  IMAD.WIDE.U32 R4, R49, UR12, R4 ;  /* 0x0000000c31047c25 */ /* 0x000fc8000f8e0004 */
[----:B------:R-:W-:Y:S01]  /*e590*/  IMAD R49, R49, UR13, R6 ;  /* 0x0000000d31317c24 */ /* 0x000fe2000f8e0206 */
[----:B--2---:R-:W-:-:S03]  /*e5a0*/  LEA R6, P1, R4, UR16, 0x2 ;  /* 0x0000001004067c11 */ /* 0x004fc6000f8210ff */
[----:B------:R-:W-:-:S05]  /*e5b0*/  IMAD.IADD R49, R5, 0x1, R49 ;  /* 0x0000000105317824 */ /* 0x000fca00078e0231 */
[----:B------:R-:W-:-:S05]  /*e5c0*/  LEA.HI.X R7, R4, UR17, R49, 0x2, P1 ;  /* 0x0000001104077c11 */ /* 0x000fca00088f1431 */
[----:B------:R1:W-:Y:S02]  /*e5d0*/  STG.E.64 desc[UR14][R6.64], R34 ;  /* 0x0000002206007986 */ /* 0x0003e4000c101b0e */
.L_x_3871:
[----:B------:R-:W-:Y:S05]  /*e5e0*/  BSYNC.RECONVERGENT B0 ;  /* 0x0000000000007941 */ /* 0x000fea0003800200 */
.L_x_3870:
[----:B------:R-:W-:Y:S04]  /*e5f0*/  BSSY.RECONVERGENT B0, `(.L_x_3872) ;  /* 0x0000013000007945 */ /* 0x000fe80003800200 */
[----:B------:R-:W-:Y:S05]  /*e600*/  @P5 BRA `(.L_x_3873) ;  /* 0x0000000000445947 */ /* 0x000fea0003800000 */
[----:B------:R-:W2:Y:S01]  /*e610*/  LDCU.64 UR12, c[0x0][0x3e0] ;  /* 0x00007c00ff0c77ac */ /* 0x000ea20008000a00 */
[----:B------:R-:W-:Y:S01]  /*e620*/  MOV R4, R56 ;  /* 0x0000003800047202 */ /* 0x000fe20000000f00 */
        /* <DEDUP_REMOVED lines=11> */
[----:B01----:R-:W-:-:S03]  /*e6e0*/  LEA R6, P1, R4, UR16, 0x2 ;  /* 0x0000001004067c11 */ /* 0x003fc6000f8210ff */
[----:B------:R-:W-:-:S05]  /*e6f0*/  IMAD.IADD R73, R5, 0x1, R73 ;  /* 0x0000000105497824 */ /* 0x000fca00078e0249 */
[----:B------:R-:W-:-:S05]  /*e700*/  LEA.HI.X R7, R4, UR17, R73, 0x2, P1 ;  /* 0x0000001104077c11 */ /* 0x000fca00088f1449 */
[----:B------:R2:W-:Y:S02]  /*e710*/  STG.E.64 desc[UR14][R6.64], R8 ;  /* 0x0000000806007986 */ /* 0x0005e4000c101b0e */
.L_x_3873:
[----:B------:R-:W-:Y:S05]  /*e720*/  BSYNC.RECONVERGENT B0 ;  /* 0x0000000000007941 */ /* 0x000fea0003800200 */
.L_x_3872:
[----:B------:R-:W-:Y:S04]  /*e730*/  BSSY.RECONVERGENT B0, `(.L_x_3874) ;  /* 0x0000013000007945 */ /* 0x000fe80003800200 */
[----:B------:R-:W-:Y:S05]  /*e740*/  @P2 BRA `(.L_x_3875) ;  /* 0x0000000000442947 */ /* 0x000fea0003800000 */
[----:B------:R-:W3:Y:S01]  /*e750*/  LDCU.64 UR12, c[0x0][0x3e0] ;  /* 0x00007c00ff0c77ac */ /* 0x000ee20008000a00 */
[----:B------:R-:W-:Y:S01]  /*e760*/  MOV R4, R56 ;  /* 0x0000003800047202 */ /* 0x000fe20000000f00 */
[----:B------:R-:W-:Y:S01]  /*e770*/  FADD.FTZ R11, R11, -UR5 ;  /* 0x800000050b0b7e21 */ /* 0x000fe20008010000 */
[----:B------:R-:W-:Y:S01]  /*e780*/  MOV R5, R59 ;  /* 0x0000003b00057202 */ /* 0x000fe20000000f00 */
[----:B------:R-:W0:Y:S01]  /*e790*/  LDCU.64 UR16, c[0x0][0x380] ;  /* 0x00007000ff1077ac */ /* 0x000e220008000a00 */
[----:B------:R-:W-:Y:S01]  /*e7a0*/  FADD.FTZ R12, R12, -UR5 ;  /* 0x800000050c0c7e21 */ /* 0x000fe20008010000 */
[----:B------:R-:W-:-:S03]  /*e7b0*/  FMUL.FTZ R11, R11, UR6 ;  /* 0x000000060b0b7c20 */ /* 0x000fc60008410000 */
[----:B------:R-:W-:Y:S01]  /*e7c0*/  FMUL.FTZ R12, R12, UR6 ;  /* 0x000000060c0c7c20 */ /* 0x000fe20008410000 */
[----:B--2--5:R-:W-:-:S03]  /*e7d0*/  FFMA.FTZ R8, R2, R11, R32 ;  /* 0x0000000b02087223 */ /* 0x024fc60000010020 */
[----:B------:R-:W-:Y:S01]  /*e7e0*/  FFMA.FTZ R9, R3, R12, R33 ;  /* 0x0000000c03097223 */ /* 0x000fe20000010021 */
[----:B---3--:R-:W-:Y:S02]  /*e7f0*/  IMAD R74, R74, UR12, RZ ;  /* 0x0000000c4a4a7c24 */ /* 0x008fe4000f8e02ff */
[----:B------:R-:W-:-:S04]  /*e800*/  IMAD.WIDE.U32 R4, R75, UR12, R4 ;  /* 0x0000000c4b047c25 */ /* 0x000fc8000f8e0004 */
[----:B------:R-:W-:Y:S01]  /*e810*/  IMAD R75, R75, UR13, R74 ;  /* 0x0000000d4b4b7c24 */ /* 0x000fe2000f8e024a */
[----:B01----:R-:W-:-:S03]  /*e820*/  LEA R6, P1, R4, UR16, 0x2 ;  /* 0x0000001004067c11 */ /* 0x003fc6000f8210ff */
[----:B------:R-:W-:-:S05]  /*e830*/  IMAD.IADD R75, R5, 0x1, R75 ;  /* 0x00000001054b7824 */ /* 0x000fca00078e024b */
[----:B------:R-:W-:-:S05]  /*e840*/  LEA.HI.X R7, R4, UR17, R75, 0x2, P1 ;  /* 0x0000001104077c11 */ /* 0x000fca00088f144b */
[----:B------:R3:W-:Y:S02]  /*e850*/  STG.E.64 desc[UR14][R6.64], R8 ;  /* 0x0000000806007986 */ /* 0x0007e4000c101b0e */
.L_x_3875:
[----:B------:R-:W-:Y:S05]  /*e860*/  BSYNC.RECONVERGENT B0 ;  /* 0x0000000000007941 */ /* 0x000fea0003800200 */
.L_x_3874:
[----:B------:R-:W-:Y:S04]  /*e870*/  BSSY.RECONVERGENT B0, `(.L_x_3876) ;  /* 0x0000013000007945 */ /* 0x000fe80003800200 */
[----:B------:R-:W-:Y:S05]  /*e880*/  @P3 BRA `(.L_x_3877) ;  /* 0x0000000000443947 */ /* 0x000fea0003800000 */
[----:B------:R-:W4:Y:S01]  /*e890*/  LDCU.64 UR12, c[0x0][0x3e0] ;  /* 0x00007c00ff0c77ac */ /* 0x000f220008000a00 */
[----:B------:R-:W-:Y:S01]  /*e8a0*/  MOV R4, R56 ;  /* 0x0000003800047202 */ /* 0x000fe20000000f00 */
[----:B------:R-:W-:Y:S01]  /*e8b0*/  FADD.FTZ R13, R13, -UR5 ;  /* 0x800000050d0d7e21 */ /* 0x000fe20008010000 */
[----:B------:R-:W-:Y:S01]  /*e8c0*/  MOV R5, R59 ;  /* 0x0000003b00057202 */ /* 0x000fe20000000f00 */
[----:B------:R-:W0:Y:S01]  /*e8d0*/  LDCU.64 UR16, c[0x0][0x380] ;  /* 0x00007000ff1077ac */ /* 0x000e220008000a00 */
[----:B------:R-:W-:Y:S01]  /*e8e0*/  FADD.FTZ R14, R14, -UR5 ;  /* 0x800000050e0e7e21 */ /* 0x000fe20008010000 */
[----:B------:R-:W-:-:S03]  /*e8f0*/  FMUL.FTZ R13, R13, UR6 ;  /* 0x000000060d0d7c20 */ /* 0x000fc60008410000 */
[----:B------:R-:W-:Y:S01]  /*e900*/  FMUL.FTZ R14, R14, UR6 ;  /* 0x000000060e0e7c20 */ /* 0x000fe20008410000 */
[----:B--23-5:R-:W-:-:S03]  /*e910*/  FFMA.FTZ R8, R2, R13, R32 ;  /* 0x0000000d02087223 */ /* 0x02cfc60000010020 */
[----:B------:R-:W-:Y:S01]  /*e920*/  FFMA.FTZ R9, R3, R14, R33 ;  /* 0x0000000e03097223 */ /* 0x000fe20000010021 */
[----:B----4-:R-:W-:Y:S02]  /*e930*/  IMAD R68, R68, UR12, RZ ;  /* 0x0000000c44447c24 */ /* 0x010fe4000f8e02ff */
[----:B01----:R-:W-:-:S04]  /*e940*/  IMAD.WIDE.U32 R6, R67, UR12, R4 ;  /* 0x0000000c43067c25 */ /* 0x003fc8000f8e0004 */
[----:B------:R-:W-:Y:S01]  /*e950*/  IMAD R67, R67, UR13, R68 ;  /* 0x0000000d43437c24 */ /* 0x000fe2000f8e0244 */
[----:B------:R-:W-:-:S03]  /*e960*/  LEA R4, P1, R6, UR16, 0x2 ;  /* 0x0000001006047c11 */ /* 0x000fc6000f8210ff */
[----:B------:R-:W-:-:S05]  /*e970*/  IMAD.IADD R67, R7, 0x1, R67 ;  /* 0x0000000107437824 */ /* 0x000fca00078e0243 */
[----:B------:R-:W-:-:S05]  /*e980*/  LEA.HI.X R5, R6, UR17, R67, 0x2, P1 ;  /* 0x0000001106057c11 */ /* 0x000fca00088f1443 */
[----:B------:R4:W-:Y:S02]  /*e990*/  STG.E.64 desc[UR14][R4.64], R8 ;  /* 0x0000000804007986 */ /* 0x0009e4000c101b0e */
.L_x_3877:
[----:B------:R-:W-:Y:S05]  /*e9a0*/  BSYNC.RECONVERGENT B0 ;  /* 0x0000000000007941 */ /* 0x000fea0003800200 */
.L_x_3876:
[----:B------:R-:W-:Y:S01]  /*e9b0*/  ISETP.GE.U32.AND P4, PT, R66, UR10, PT ;  /* 0x0000000a42007c0c */ /* 0x000fe2000bf86070 */
[C---:B------:R-:W-:Y:S01]  /*e9c0*/  VIADD R10, R60.reuse, 0x180 ;  /* 0x000001803c0a7836 */ /* 0x040fe20000000000 */
[----:B0123--:R-:W-:Y:S01]  /*e9d0*/  SHF.R.S32.HI R6, RZ, 0x1f, R66 ;  /* 0x0000001fff067819 */ /* 0x00ffe20000011442 */
        /* <DEDUP_REMOVED lines=16> */
[----:B----4-:R-:W-:-:S02]  /*eae0*/  IADD3 R5, PT, PT, R60, 0x188, RZ ;  /* 0x000001883c057810 */ /* 0x010fc40007ffe0ff */
        /* <DEDUP_REMOVED lines=11> */
[----:B0-----:R-:W-:Y:S02]  /*eba0*/  IMAD R9, R6, UR12, RZ ;  /* 0x0000000c06097c24 */ /* 0x001fe4000f8e02ff */
[----:B------:R-:W-:Y:S02]  /*ebb0*/  IMAD.MOV.U32 R6, RZ, RZ, R56 ;  /* 0x000000ffff067224 */ /* 0x000fe400078e0038 */
[C---:B------:R-:W-:Y:S02]  /*ebc0*/  IMAD R9, R66.reuse, UR13, R9 ;  /* 0x0000000d42097c24 */ /* 0x040fe4000f8e0209 */
[----:B------:R-:W-:-:S03]  /*ebd0*/  IMAD.WIDE.U32 R6, R66, UR12, R6 ;  /* 0x0000000c42067c25 */ /* 0x000fc6000f8e0006 */
[----:B-1----:R-:W-:Y:S02]  /*ebe0*/  LEA R8, P4, R6, UR16, 0x2 ;  /* 0x0000001006087c11 */ /* 0x002fe4000f8810ff */
[----:B------:R-:W-:-:S04]  /*ebf0*/  IADD3 R9, PT, PT, R7, R9, RZ ;  /* 0x0000000907097210 */ /* 0x000fc80007ffe0ff */
[----:B------:R-:W-:-:S05]  /*ec00*/  LEA.HI.X R9, R6, UR17, R9, 0x2, P4 ;  /* 0x0000001106097c11 */ /* 0x000fca000a0f1409 */
[----:B------:R0:W-:Y:S02]  /*ec10*/  STG.E.64 desc[UR14][R8.64], R12 ;  /* 0x0000000c08007986 */ /* 0x0001e4000c101b0e */
.L_x_3879:
[----:B------:R-:W-:Y:S05]  /*ec20*/  BSYNC.RECONVERGENT B0 ;  /* 0x0000000000007941 */ /* 0x000fea0003800200 */
.L_x_3878:
[----:B------:R-:W-:Y:S04]  /*ec30*/  BSSY.RECONVERGENT B0, `(.L_x_3880) ;  /* 0x0000013000007945 */ /* 0x000fe80003800200 */
[----:B------:R-:W-:Y:S05]  /*ec40*/  @P1 BRA `(.L_x_3881) ;  /* 0x0000000000441947 */ /* 0x000fea0003800000 */
[----:B------:R-:W1:Y:S01]  /*ec50*/  LDCU.64 UR12, c[0x0][0x3e0] ;  /* 0x00007c00ff0c77ac */ /* 0x000e620008000a00 */
[----:B------:R-:W-:Y:S01]  /*ec60*/  MOV R7, R59 ;  /* 0x0000003b00077202 */ /* 0x000fe20000000f00 */
[----:B------:R-:W-:Y:S02]  /*ec70*/  IMAD.MOV.U32 R6, RZ, RZ, R56 ;  /* 0x000000ffff067224 */ /* 0x000fe400078e0038 */
[----:B------:R-:W-:Y:S01]  /*ec80*/  FADD.FTZ R17, R17, -UR5 ;  /* 0x8000000511117e21 */ /* 0x000fe20008010000 */
[----:B------:R-:W2:Y:S01]  /*ec90*/  LDCU.64 UR16, c[0x0][0x380] ;  /* 0x00007000ff1077ac */ /* 0x000ea20008000a00 */
[----:B------:R-:W-:Y:S02]  /*eca0*/  FADD.FTZ R18, R18, -UR5 ;  /* 0x8000000512127e21 */ /* 0x000fe40008010000 */
[----:B------:R-:W-:Y:S02]  /*ecb0*/  FMUL.FTZ R17, R17, UR6 ;  /* 0x0000000611117c20 */ /* 0x000fe40008410000 */
[----:B------:R-:W-:-:S02]  /*ecc0*/  FMUL.FTZ R18, R18, UR6 ;  /* 0x0000000612127c20 */ /* 0x000fc40008410000 */
[----:B0----5:R-:W-:Y:S02]  /*ecd0*/  FFMA.FTZ R12, R2, R17, R32 ;  /* 0x00000011020c7223 */ /* 0x021fe40000010020 */
[----:B------:R-:W-:Y:S01]  /*ece0*/  FFMA.FTZ R13, R3, R18, R33 ;  /* 0x00000012030d7223 */ /* 0x000fe20000010021 */
[----:B-1----:R-:W-:Y:S02]  /*ecf0*/  IMAD R11, R11, UR12, RZ ;  /* 0x0000000c0b0b7c24 */ /* 0x002fe4000f8e02ff */
[----:B------:R-:W-:-:S04]  /*ed00*/  IMAD.WIDE.U32 R6, R0, UR12, R6 ;  /* 0x0000000c00067c25 */ /* 0x000fc8000f8e0006 */
[----:B------:R-:W-:Y:S01]  /*ed10*/  IMAD R11, R0, UR13, R11 ;  /* 0x0000000d000b7c24 */ /* 0x000fe2000f8e020b */
[----:B--2---:R-:W-:-:S04]  /*ed20*/  LEA R8, P1, R6, UR16, 0x2 ;  /* 0x0000001006087c11 */ /* 0x004fc8000f8210ff */
[----:B------:R-:W-:-:S04]  /*ed30*/  IADD3 R11, PT, PT, R7, R11, RZ ;  /* 0x0000000b070b7210 */ /* 0x000fc80007ffe0ff */
[----:B------:R-:W-:-:S05]  /*ed40*/  LEA.HI.X R9, R6, UR17, R11, 0x2, P1 ;  /* 0x0000001106097c11 */ /* 0x000fca00088f140b */
[----:B------:R1:W-:Y:S02]  /*ed50*/  STG.E.64 desc[UR14][R8.64], R12 ;  /* 0x0000000c08007986 */ /* 0x0003e4000c101b0e */
.L_x_3881:
[----:B------:R-:W-:Y:S05]  /*ed60*/  BSYNC.RECONVERGENT B0 ;  /* 0x0000000000007941 */ /* 0x000fea0003800200 */
.L_x_3880:
[----:B------:R-:W-:Y:S04]  /*ed70*/  BSSY.RECONVERGENT B0, `(.L_x_3882) ;  /* 0x0000013000007945 */ /* 0x000fe80003800200 */
[----:B------:R-:W-:Y:S05]  /*ed80*/  @P5 BRA `(.L_x_3883) ;  /* 0x0000000000445947 */ /* 0x000fea0003800000 */
[----:B------:R-:W2:Y:S01]  /*ed90*/  LDCU.64 UR12, c[0x0][0x3e0] ;  /* 0x00007c00ff0c77ac */ /* 0x000ea20008000a00 */
[----:B------:R-:W-:Y:S01]  /*eda0*/  MOV R7, R59 ;  /* 0x0000003b00077202 */ /* 0x000fe20000000f00 */
[----:B------:R-:W-:Y:S02]  /*edb0*/  IMAD.MOV.U32 R6, RZ, RZ, R56 ;  /* 0x000000ffff067224 */ /* 0x000fe400078e0038 */
[----:B------:R-:W-:Y:S01]  /*edc0*/  FADD.FTZ R19, R19, -UR5 ;  /* 0x8000000513137e21 */ /* 0x000fe20008010000 */
[----:B------:R-:W3:Y:S01]  /*edd0*/  LDCU.64 UR16, c[0x0][0x380] ;  /* 0x00007000ff1077ac */ /* 0x000ee20008000a00 */
[----:B------:R-:W-:Y:S02]  /*ede0*/  FADD.FTZ R20, R20, -UR5 ;  /* 0x8000000514147e21 */ /* 0x000fe40008010000 */
[----:B------:R-:W-:Y:S02]  /*edf0*/  FMUL.FTZ R19, R19, UR6 ;  /* 0x0000000613137c20 */ /* 0x000fe40008410000 */
[----:B------:R-:W-:-:S02]  /*ee00*/  FMUL.FTZ R20, R20, UR6 ;  /* 0x0000000614147c20 */ /* 0x000fc40008410000 */
[----:B01---5:R-:W-:Y:S02]  /*ee10*/  FFMA.FTZ R12, R2, R19, R32 ;  /* 0x00000013020c7223 */ /* 0x023fe40000010020 */
        /* <DEDUP_REMOVED lines=8> */
.L_x_3883:
[----:B------:R-:W-:Y:S05]  /*eea0*/  BSYNC.RECONVERGENT B0 ;  /* 0x0000000000007941 */ /* 0x000fea0003800200 */
.L_x_3882:
[----:B------:R-:W-:Y:S04]  /*eeb0*/  BSSY.RECONVERGENT B0, `(.L_x_3884) ;  /* 0x0000013000007945 */ /* 0x000fe80003800200 */
[----:B------:R-:W-:Y:S05]  /*eec0*/  @P2 BRA `(.L_x_3885) ;  /* 0x0000000000442947 */ /* 0x000fea0003800000 */
[----:B------:R-:W3:Y:S01]  /*eed0*/  LDCU.64 UR12, c[0x0][0x3e0] ;  /* 0x00007c00ff0c77ac */ /* 0x000ee20008000a00 */
[----:B--2---:R-:W-:Y:S01]  /*eee0*/  MOV R7, R59 ;  /* 0x0000003b00077202 */ /* 0x004fe20000000f00 */
[----:B------:R-:W-:Y:S02]  /*eef0*/  IMAD.MOV.U32 R6, RZ, RZ, R56 ;  /* 0x000000ffff067224 */ /* 0x000fe400078e0038 */
[----:B------:R-:W-:Y:S01]  /*ef00*/  FADD.FTZ R21, R21, -UR5 ;  /* 0x8000000515157e21 */ /* 0x000fe20008010000 */
[----:B------:R-:W2:Y:S01]  /*ef10*/  LDCU.64 UR16, c[0x0][0x380] ;  /* 0x00007000ff1077ac */ /* 0x000ea20008000a00 */
[----:B------:R-:W-:Y:S02]  /*ef20*/  FADD.FTZ R22, R22, -UR5 ;  /* 0x8000000516167e21 */ /* 0x000fe40008010000 */
[----:B------:R-:W-:Y:S02]  /*ef30*/  FMUL.FTZ R21, R21, UR6 ;  /* 0x0000000615157c20 */ /* 0x000fe40008410000 */
[----:B------:R-:W-:-:S02]  /*ef40*/  FMUL.FTZ R22, R22, UR6 ;  /* 0x0000000616167c20 */ /* 0x000fc40008410000 */
[----:B01---5:R-:W-:Y:S02]  /*ef50*/  FFMA.FTZ R12, R2, R21, R32 ;  /* 0x00000015020c7223 */ /* 0x023fe40000010020 */
[----:B------:R-:W-:Y:S01]  /*ef60*/  FFMA.FTZ R13, R3, R22, R33 ;  /* 0x00000016030d7223 */ /* 0x000fe20000010021 */
[----:B---3--:R-:W-:Y:S02]  /*ef70*/  IMAD R34, R34, UR12, RZ ;  /* 0x0000000c22227c24 */ /* 0x008fe4000f8e02ff */
[----:B------:R-:W-:-:S04]  /*ef80*/  IMAD.WIDE.U32 R8, R49, UR12, R6 ;  /* 0x0000000c31087c25 */ /* 0x000fc8000f8e0006 */
[----:B------:R-:W-:Y:S01]  /*ef90*/  IMAD R49, R49, UR13, R34 ;  /* 0x0000000d31317c24 */ /* 0x000fe2000f8e0222 */
[----:B--2---:R-:W-:-:S04]  /*efa0*/  LEA R6, P1, R8, UR16, 0x2 ;  /* 0x0000001008067c11 */ /* 0x004fc8000f8210ff */
[----:B------:R-:W-:-:S04]  /*efb0*/  IADD3 R49, PT, PT, R9, R49, RZ ;  /* 0x0000003109317210 */ /* 0x000fc80007ffe0ff */
[----:B------:R-:W-:-:S05]  /*efc0*/  LEA.HI.X R7, R8, UR17, R49, 0x2, P1 ;  /* 0x0000001108077c11 */ /* 0x000fca00088f1431 */
[----:B------:R3:W-:Y:S02]  /*efd0*/  STG.E.64 desc[UR14][R6.64], R12 ;  /* 0x0000000c06007986 */ /* 0x0007e4000c101b0e */
.L_x_3885:
[----:B------:R-:W-:Y:S05]  /*efe0*/  BSYNC.RECONVERGENT B0 ;  /* 0x0000000000007941 */ /* 0x000fea0003800200 */
.L_x_3884:
[----:B------:R-:W-:Y:S04]  /*eff0*/  BSSY.RECONVERGENT B0, `(.L_x_3886) ;  /* 0x0000013000007945 */ /* 0x000fe80003800200 */
[----:B------:R-:W-:Y:S05]  /*f000*/  @P3 BRA `(.L_x_3887) ;  /* 0x0000000000443947 */ /* 0x000fea0003800000 */
[----:B------:R-:W4:Y:S01]  /*f010*/  LDCU.64 UR12, c[0x0][0x3e0] ;  /* 0x00007c00ff0c77ac */ /* 0x000f220008000a00 */
[----:B--23--:R-:W-:Y:S01]  /*f020*/  MOV R7, R59 ;  /* 0x0000003b00077202 */ /* 0x00cfe20000000f00 */
[----:B------:R-:W-:Y:S02]  /*f030*/  IMAD.MOV.U32 R6, RZ, RZ, R56 ;  /* 0x000000ffff067224 */ /* 0x000fe400078e0038 */
[----:B------:R-:W-:Y:S01]  /*f040*/  FADD.FTZ R23, R23, -UR5 ;  /* 0x8000000517177e21 */ /* 0x000fe20008010000 */
[----:B------:R-:W2:Y:S01]  /*f050*/  LDCU.64 UR16, c[0x0][0x380] ;  /* 0x00007000ff1077ac */ /* 0x000ea20008000a00 */
[----:B------:R-:W-:Y:S02]  /*f060*/  FADD.FTZ R24, R24, -UR5 ;  /* 0x8000000518187e21 */ /* 0x000fe40008010000 */
[----:B------:R-:W-:Y:S02]  /*f070*/  FMUL.FTZ R23, R23, UR6 ;  /* 0x0000000617177c20 */ /* 0x000fe40008410000 */
[----:B------:R-:W-:Y:S01]  /*f080*/  FMUL.FTZ R24, R24, UR6 ;  /* 0x0000000618187c20 */ /* 0x000fe20008410000 */
[----:B----4-:R-:W-:-:S02]  /*f090*/  IMAD R11, R62, UR12, RZ ;  /* 0x0000000c3e0b7c24 */ /* 0x010fc4000f8e02ff */
[----:B01----:R-:W-:-:S04]  /*f0a0*/  IMAD.WIDE.U32 R8, R10, UR12, R6 ;  /* 0x0000000c0a087c25 */ /* 0x003fc8000f8e0006 */
[----:B------:R-:W-:Y:S01]  /*f0b0*/  IMAD R11, R10, UR13, R11 ;  /* 0x0000000d0a0b7c24 */ /* 0x000fe2000f8e020b */
[----:B--2---:R-:W-:Y:S01]  /*f0c0*/  LEA R6, P1, R8, UR16, 0x2 ;  /* 0x0000001008067c11 */ /* 0x004fe2000f8210ff */
[----:B-----5:R-:W-:-:S03]  /*f0d0*/  FFMA.FTZ R10, R2, R23, R32 ;  /* 0x00000017020a7223 */ /* 0x020fc60000010020 */
[----:B------:R-:W-:-:S04]  /*f0e0*/  IADD3 R11, PT, PT, R9, R11, RZ ;  /* 0x0000000b090b7210 */ /* 0x000fc80007ffe0ff */
[----:B------:R-:W-:Y:S01]  /*f0f0*/  LEA.HI.X R7, R8, UR17, R11, 0x2, P1 ;  /* 0x0000001108077c11 */ /* 0x000fe200088f140b */
[----:B------:R-:W-:-:S05]  /*f100*/  FFMA.FTZ R11, R3, R24, R33 ;  /* 0x00000018030b7223 */ /* 0x000fca0000010021 */
[----:B------:R4:W-:Y:S02]  /*f110*/  STG.E.64 desc[UR14][R6.64], R10 ;  /* 0x0000000a06007986 */ /* 0x0009e4000c101b0e */
.L_x_3887:
[----:B------:R-:W-:Y:S05]  /*f120*/  BSYNC.RECONVERGENT B0 ;  /* 0x0000000000007941 */ /* 0x000fea0003800200 */
.L_x_3886:
[----:B------:R-:W-:Y:S01]  /*f130*/  ISETP.GE.U32.AND P4, PT, R5, UR10, PT ;  /* 0x0000000a05007c0c */ /* 0x000fe2000bf86070 */
[C---:B------:R-:W-:Y:S01]  /*f140*/  VIADD R15, R60.reuse, 0x198 ;  /* 0x000001983c0f7836 */ /* 0x040fe20000000000 */
[----:B--234-:R-:W-:Y:S01]  /*f150*/  SHF.R.S32.HI R7, RZ, 0x1f, R5 ;  /* 0x0000001fff077819 */ /* 0x01cfe20000011405 */
[----:B------:R-:W-:Y:S01]  /*f160*/  BSSY.RECONVERGENT B0, `(.L_x_3888) ;  /* 0x0000024000007945 */ /* 0x000fe20003800200 */
[C---:B------:R-:W-:Y:S01]  /*f170*/  IADD3 R17, PT, PT, R60.reuse, 0x1a0, RZ ;  /* 0x000001a03c117810 */ /* 0x040fe20007ffe0ff */
[C---:B------:R-:W-:Y:S01]  /*f180*/  VIADD R6, R60.reuse, 0x1b0 ;  /* 0x000001b03c067836 */ /* 0x040fe20000000000 */
        /* <DEDUP_REMOVED lines=16> */
[----:B------:R-:W2:Y:S01]  /*f290*/  LDCU.64 UR12, c[0x0][0x3e0] ;  /* 0x00007c00ff0c77ac */ /* 0x000ea20008000a00 */
[----:B01----:R-:W-:Y:S01]  /*f2a0*/  MOV R8, R56 ;  /* 0x0000003800087202 */ /* 0x003fe20000000f00 */
[----:B------:R-:W-:Y:S02]  /*f2b0*/  IMAD.MOV.U32 R9, RZ, RZ, R59 ;  /* 0x000000ffff097224 */ /* 0x000fe400078e003b */
[----:B------:R-:W-:Y:S01]  /*f2c0*/  FADD.FTZ R25, R25, -UR5 ;  /* 0x8000000519197e21 */ /* 0x000fe20008010000 */
[----:B------:R-:W0:Y:S01]  /*f2d0*/  LDCU.64 UR16, c[0x0][0x380] ;  /* 0x00007000ff1077ac */ /* 0x000e220008000a00 */
[----:B------:R-:W-:Y:S02]  /*f2e0*/  FADD.FTZ R26, R26, -UR5 ;  /* 0x800000051a1a7e21 */ /* 0x000fe40008010000 */
[----:B------:R-:W-:Y:S02]  /*f2f0*/  FMUL.FTZ R25, R25, UR6 ;  /* 0x0000000619197c20 */ /* 0x000fe40008410000 */
[----:B------:R-:W-:-:S04]  /*f300*/  FMUL.FTZ R26, R26, UR6 ;  /* 0x000000061a1a7c20 */ /* 0x000fc80008410000 */
[----:B-----5:R-:W-:Y:S01]  /*f310*/  FFMA.FTZ R13, R3, R26, R33 ;  /* 0x0000001a030d7223 */ /* 0x020fe20000010021 */
[----:B--2---:R-:W-:Y:S02]  /*f320*/  IMAD R12, R7, UR12, RZ ;  /* 0x0000000c070c7c24 */ /* 0x004fe4000f8e02ff */
[----:B------:R-:W-:-:S04]  /*f330*/  IMAD.WIDE.U32 R10, R5, UR12, R8 ;  /* 0x0000000c050a7c25 */ /* 0x000fc8000f8e0008 */
[----:B------:R-:W-:Y:S01]  /*f340*/  IMAD R5, R5, UR13, R12 ;  /* 0x0000000d05057c24 */ /* 0x000fe2000f8e020c */
[----:B0-----:R-:W-:Y:S01]  /*f350*/  LEA R8, P4, R10, UR16, 0x2 ;  /* 0x000000100a087c11 */ /* 0x001fe2000f8810ff */
[----:B------:R-:W-:-:S03]  /*f360*/  FFMA.FTZ R12, R2, R25, R32 ;  /* 0x00000019020c7223 */ /* 0x000fc60000010020 */
[----:B------:R-:W-:-:S04]  /*f370*/  IADD3 R5, PT, PT, R11, R5, RZ ;  /* 0x000000050b057210 */ /* 0x000fc80007ffe0ff */
[----:B------:R-:W-:-:S05]  /*f380*/  LEA.HI.X R9, R10, UR17, R5, 0x2, P4 ;  /* 0x000000110a097c11 */ /* 0x000fca000a0f1405 */
[----:B------:R2:W-:Y:S02]  /*f390*/  STG.E.64 desc[UR14][R8.64], R12 ;  /* 0x0000000c08007986 */ /* 0x0005e4000c101b0e */
.L_x_3889:
[----:B------:R-:W-:Y:S05]  /*f3a0*/  BSYNC.RECONVERGENT B0 ;  /* 0x0000000000007941 */ /* 0x000fea0003800200 */
.L_x_3888:
        /* <DEDUP_REMOVED lines=10> */
[----:B-----5:R-:W-:Y:S02]  /*f450*/  FFMA.FTZ R10, R2, R27, R32 ;  /* 0x0000001b020a7223 */ /* 0x020fe40000010020 */
[----:B------:R-:W-:Y:S01]  /*f460*/  FFMA.FTZ R11, R3, R28, R33 ;  /* 0x0000001c030b7223 */ /* 0x000fe20000010021 */
[----:B---3--:R-:W-:Y:S02]  /*f470*/  IMAD R5, R14, UR12, RZ ;  /* 0x0000000c0e057c24 */ /* 0x008fe4000f8e02ff */
[----:B------:R-:W-:-:S04]  /*f480*/  IMAD.WIDE.U32 R8, R4, UR12, R8 ;  /* 0x0000000c04087c25 */ /* 0x000fc8000f8e0008 */
[----:B------:R-:W-:Y:S01]  /*f490*/  IMAD R5, R4, UR13, R5 ;  /* 0x0000000d04057c24 */ /* 0x000fe2000f8e0205 */
[----:B0-----:R-:W-:-:S04]  /*f4a0*/  LEA R4, P1, R8, UR16, 0x2 ;  /* 0x0000001008047c11 */ /* 0x001fc8000f8210ff */
[----:B------:R-:W-:-:S04]  /*f4b0*/  IADD3 R5, PT, PT, R9, R5, RZ ;  /* 0x0000000509057210 */ /* 0x000fc80007ffe0ff */
[----:B------:R-:W-:-:S05]  /*f4c0*/  LEA.HI.X R5, R8, UR17, R5, 0x2, P1 ;  /* 0x0000001108057c11 */ /* 0x000fca00088f1405 */
[----:B------:R3:W-:Y:S02]  /*f4d0*/  STG.E.64 desc[UR14][R4.64], R10 ;  /* 0x0000000a04007986 */ /* 0x0007e4000c101b0e */
.L_x_3891:
[----:B------:R-:W-:Y:S05]  /*f4e0*/  BSYNC.RECONVERGENT B0 ;  /* 0x0000000000007941 */ /* 0x000fea0003800200 */
.L_x_3890:
[----:B------:R-:W-:Y:S04]  /*f4f0*/  BSSY.RECONVERGENT B0, `(.L_x_3892) ;  /* 0x0000013000007945 */ /* 0x000fe80003800200 */
[----:B------:R-:W-:Y:S05]  /*f500*/  @P5 BRA `(.L_x_3893) ;  /* 0x0000000000445947 */ /* 0x000fea0003800000 */
[----:B------:R-:W4:Y:S01]  /*f510*/  LDCU.64 UR12, c[0x0][0x3e0] ;  /* 0x00007c00ff0c77ac */ /* 0x000f220008000a00 */
[----:B---3--:R-:W-:Y:S01]  /*f520*/  MOV R4, R56 ;  /* 0x0000003800047202 */ /* 0x008fe20000000f00 */
[----:B------:R-:W-:Y:S02]  /*f530*/  IMAD.MOV.U32 R5, RZ, RZ, R59 ;  /* 0x000000ffff057224 */ /* 0x000fe400078e003b */
[----:B------:R-:W-:Y:S01]  /*f540*/  FADD.FTZ R29, R29, -UR5 ;  /* 0x800000051d1d7e21 */ /* 0x000fe20008010000 */
[----:B------:R-:W3:Y:S01]  /*f550*/  LDCU.64 UR16, c[0x0][0x380] ;  /* 0x00007000ff1077ac */ /* 0x000ee20008000a00 */
[----:B------:R-:W-:Y:S02]  /*f560*/  FADD.FTZ R30, R30, -UR5 ;  /* 0x800000051e1e7e21 */ /* 0x000fe40008010000 */
[----:B------:R-:W-:Y:S02]  /*f570*/  FMUL.FTZ R29, R29, UR6 ;  /* 0x000000061d1d7c20 */ /* 0x000fe40008410000 */
[----:B------:R-:W-:-:S02]  /*f580*/  FMUL.FTZ R30, R30, UR6 ;  /* 0x000000061e1e7c20 */ /* 0x000fc40008410000 */
[----:B-----5:R-:W-:Y:S02]  /*f590*/  FFMA.FTZ R10, R2, R29, R32 ;  /* 0x0000001d020a7223 */ /* 0x020fe40000010020 */
[----:B------:R-:W-:Y:S01]  /*f5a0*/  FFMA.FTZ R11, R3, R30, R33 ;  /* 0x0000001e030b7223 */ /* 0x000fe20000010021 */
[----:B----4-:R-:W-:Y:S02]  /*f5b0*/  IMAD R16, R16, UR12, RZ ;  /* 0x0000000c10107c24 */ /* 0x010fe4000f8e02ff */
[----:B012---:R-:W-:-:S04]  /*f5c0*/  IMAD.WIDE.U32 R8, R15, UR12, R4 ;  /* 0x0000000c0f087c25 */ /* 0x007fc8000f8e0004 */
[----:B------:R-:W-:Y:S01]  /*f5d0*/  IMAD R15, R15, UR13, R16 ;  /* 0x0000000d0f0f7c24 */ /* 0x000fe2000f8e0210 */
[----:B---3--:R-:W-:-:S04]  /*f5e0*/  LEA R4, P1, R8, UR16, 0x2 ;  /* 0x0000001008047c11 */ /* 0x008fc8000f8210ff */
[----:B------:R-:W-:-:S04]  /*f5f0*/  IADD3 R15, PT, PT, R9, R15, RZ ;  /* 0x0000000f090f7210 */ /* 0x000fc80007ffe0ff */
[----:B------:R-:W-:-:S05]  /*f600*/  LEA.HI.X R5, R8, UR17, R15, 0x2, P1 ;  /* 0x0000001108057c11 */ /* 0x000fca00088f140f */
[----:B------:R4:W-:Y:S02]  /*f610*/  STG.E.64 desc[UR14][R4.64], R10 ;  /* 0x0000000a04007986 */ /* 0x0009e4000c101b0e */
.L_x_3893:
[----:B------:R-:W-:Y:S05]  /*f620*/  BSYNC.RECONVERGENT B0 ;  /* 0x0000000000007941 */ /* 0x000fea0003800200 */
.L_x_3892:
[----:B------:R-:W-:Y:S04]  /*f630*/  BSSY.RECONVERGENT B0, `(.L_x_3894) ;  /* 0x0000013000007945 */ /* 0x000fe80003800200 */
[----:B------:R-:W-:Y:S05]  /*f640*/  @P2 BRA `(.L_x_3895) ;  /* 0x0000000000442947 */ /* 0x000fea0003800000 */
[----:B------:R-:W0:Y:S01]  /*f650*/  LDCU.64 UR12, c[0x0][0x3e0] ;  /* 0x00007c00ff0c77ac */ /* 0x000e220008000a00 */
[----:B---34-:R-:W-:Y:S01]  /*f660*/  MOV R4, R56 ;  /* 0x0000003800047202 */ /* 0x018fe20000000f00 */
        /* <DEDUP_REMOVED lines=8> */
[----:B0-----:R-:W-:Y:S02]  /*f6f0*/  IMAD R18, R18, UR12, RZ ;  /* 0x0000000c12127c24 */ /* 0x001fe4000f8e02ff */
[----:B-12---:R-:W-:-:S04]  /*f700*/  IMAD.WIDE.U32 R8, R17, UR12, R4 ;  /* 0x0000000c11087c25 */ /* 0x006fc8000f8e0004 */
[----:B------:R-:W-:Y:S01]  /*f710*/  IMAD R17, R17, UR13, R18 ;  /* 0x0000000d11117c24 */ /* 0x000fe2000f8e0212 */
[----:B---3--:R-:W-:-:S04]  /*f720*/  LEA R4, P1, R8, UR16, 0x2 ;  /* 0x0000001008047c11 */ /* 0x008fc8000f8210ff */
[----:B------:R-:W-:-:S04]  /*f730*/  IADD3 R17, PT, PT, R9, R17, RZ ;  /* 0x0000001109117210 */ /* 0x000fc80007ffe0ff */
[----:B------:R-:W-:-:S05]  /*f740*/  LEA.HI.X R5, R8, UR17, R17, 0x2, P1 ;  /* 0x0000001108057c11 */ /* 0x000fca00088f1411 */
[----:B------:R0:W-:Y:S02]  /*f750*/  STG.E.64 desc[UR14][R4.64], R10 ;  /* 0x0000000a04007986 */ /* 0x0001e4000c101b0e */
.L_x_3895:
[----:B------:R-:W-:Y:S05]  /*f760*/  BSYNC.RECONVERGENT B0 ;  /* 0x0000000000007941 */ /* 0x000fea0003800200 */
.L_x_3894:
[----:B------:R-:W-:Y:S04]  /*f770*/  BSSY.RECONVERGENT B0, `(.L_x_3896) ;  /* 0x0000013000007945 */ /* 0x000fe80003800200 */
[----:B------:R-:W-:Y:S05]  /*f780*/  @P3 BRA `(.L_x_3897) ;  /* 0x0000000000443947 */ /* 0x000fea0003800000 */
[----:B------:R-:W1:Y:S01]  /*f790*/  LDCU.64 UR12, c[0x0][0x3e0] ;  /* 0x00007c00ff0c77ac */ /* 0x000e620008000a00 */
[----:B0--34-:R-:W-:Y:S01]  /*f7a0*/  MOV R4, R56 ;  /* 0x0000003800047202 */ /* 0x019fe20000000f00 */
        /* <DEDUP_REMOVED lines=8> */
[----:B-1----:R-:W-:Y:S02]  /*f830*/  IMAD R20, R20, UR12, RZ ;  /* 0x0000000c14147c24 */ /* 0x002fe4000f8e02ff */
[----:B--2---:R-:W-:-:S04]  /*f840*/  IMAD.WIDE.U32 R8, R19, UR12, R4 ;  /* 0x0000000c13087c25 */ /* 0x004fc8000f8e0004 */
[----:B------:R-:W-:Y:S01]  /*f850*/  IMAD R19, R19, UR13, R20 ;  /* 0x0000000d13137c24 */ /* 0x000fe2000f8e0214 */
[----:B0-----:R-:W-:-:S04]  /*f860*/  LEA R4, P1, R8, UR16, 0x2 ;  /* 0x0000001008047c11 */ /* 0x001fc8000f8210ff */
[----:B------:R-:W-:-:S04]  /*f870*/  IADD3 R19, PT, PT, R9, R19, RZ ;  /* 0x0000001309137210 */ /* 0x000fc80007ffe0ff */
[----:B------:R-:W-:-:S05]  /*f880*/  LEA.HI.X R5, R8, UR17, R19, 0x2, P1 ;  /* 0x0000001108057c11 */ /* 0x000fca00088f1413 */
[----:B------:R0:W-:Y:S02]  /*f890*/  STG.E.64 desc[UR14][R4.64], R10 ;  /* 0x0000000a04007986 */ /* 0x0001e4000c101b0e */
.L_x_3897:
[----:B------:R-:W-:Y:S05]  /*f8a0*/  BSYNC.RECONVERGENT B0 ;  /* 0x0000000000007941 */ /* 0x000fea0003800200 */
.L_x_3896:
[----:B------:R-:W-:Y:S01]  /*f8b0*/  ISETP.GE.U32.AND P4, PT, R6, UR10, PT ;  /* 0x0000000a06007c0c */ /* 0x000fe2000bf86070 */
[C---:B------:R-:W-:Y:S01]  /*f8c0*/  VIADD R15, R60.reuse, 0x1c8 ;  /* 0x000001c83c0f7836 */ /* 0x040fe20000000000 */
[----:B------:R-:W-:Y:S01]  /*f8d0*/  SHF.R.S32.HI R7, RZ, 0x1f, R6 ;  /* 0x0000001fff077819 */ /* 0x000fe20000011406 */
[----:B------:R-:W-:Y:S01]  /*f8e0*/  BSSY.RECONVERGENT B0, `(.L_x_3898) ;  /* 0x0000024000007945 */ /* 0x000fe20003800200 */
[C---:B012---:R-:W-:Y:S01]  /*f8f0*/  IADD3 R13, PT, PT, R60.reuse, 0x1c0, RZ ;  /* 0x000001c03c0d7810 */ /* 0x047fe20007ffe0ff */
[C---:B---34-:R-:W-:Y:S01]  /*f900*/  VIADD R4, R60.reuse, 0x1e0 ;  /* 0x000001e03c047836 */ /* 0x058fe20000000000 */
        /* <DEDUP_REMOVED lines=29> */
[----:B-1----:R-:W-:-:S03]  /*fae0*/  LEA R6, P4, R8, UR16, 0x2 ;  /* 0x0000001008067c11 */ /* 0x002fc6000f8810ff */
[----:B------:R-:W-:-:S05]  /*faf0*/  IMAD.IADD R7, R9, 0x1, R7 ;  /* 0x0000000109077824 */ /* 0x000fca00078e0207 */
[----:B------:R-:W-:-:S05]  /*fb00*/  LEA.HI.X R7, R8, UR17, R7, 0x2, P4 ;  /* 0x0000001108077c11 */ /* 0x000fca000a0f1407 */
[----:B------:R0:W-:Y:S02]  /*fb10*/  STG.E.64 desc[UR14][R6.64], R10 ;  /* 0x0000000a06007986 */ /* 0x0001e4000c101b0e */
.L_x_3899:
[----:B------:R-:W-:Y:S05]  /*fb20*/  BSYNC.RECONVERGENT B0 ;  /* 0x0000000000007941 */ /* 0x000fea0003800200 */
.L_x_3898:
        /* <DEDUP_REMOVED lines=8> */
[----:B------:R-:W-:-:S03]  /*fbb0*/  FMUL.FTZ R41, R41, UR6 ;  /* 0x0000000629297c20 */ /* 0x000fc60008410000 */
[----:B------:R-:W-:Y:S01]  /*fbc0*/  FMUL.FTZ R42, R42, UR6 ;  /* 0x000000062a2a7c20 */ /* 0x000fe20008410000 */
[----:B-----5:R-:W-:Y:S01]  /*fbd0*/  FFMA.FTZ R10, R2, R41, R32 ;  /* 0x00000029020a7223 */ /* 0x020fe20000010020 */
[----:B-1----:R-:W-:Y:S02]  /*fbe0*/  IMAD R11, R12, UR12, RZ ;  /* 0x0000000c0c0b7c24 */ /* 0x002fe4000f8e02ff */
[----:B------:R-:W-:-:S04]  /*fbf0*/  IMAD.WIDE.U32 R8, R0, UR12, R6 ;  /* 0x0000000c00087c25 */ /* 0x000fc8000f8e0006 */
[----:B------:R-:W-:Y:S01]  /*fc00*/  IMAD R11, R0, UR13, R11 ;  /* 0x0000000d000b7c24 */ /* 0x000fe2000f8e020b */
[----:B0-----:R-:W-:-:S03]  /*fc10*/  LEA R6, P1, R8, UR16, 0x2 ;  /* 0x0000001008067c11 */ /* 0x001fc6000f8210ff */
[----:B------:R-:W-:-:S05]  /*fc20*/  IMAD.IADD R11, R9, 0x1, R11 ;  /* 0x00000001090b7824 */ /* 0x000fca00078e020b */
[----:B------:R-:W-:Y:S01]  /*fc30*/  LEA.HI.X R7, R8, UR17, R11, 0x2, P1 ;  /* 0x0000001108077c11 */ /* 0x000fe200088f140b */
[----:B------:R-:W-:-:S05]  /*fc40*/  FFMA.FTZ R11, R3, R42, R33 ;  /* 0x0000002a030b7223 */ /* 0x000fca0000010021 */
[----:B------:R1:W-:Y:S02]  /*fc50*/  STG.E.64 desc[UR14][R6.64], R10 ;  /* 0x0000000a06007986 */ /* 0x0003e4000c101b0e */
.L_x_3901:
[----:B------:R-:W-:Y:S05]  /*fc60*/  BSYNC.RECONVERGENT B0 ;  /* 0x0000000000007941 */ /* 0x000fea0003800200 */
.L_x_3900:
[----:B------:R-:W-:Y:S04]  /*fc70*/  BSSY.RECONVERGENT B0, `(.L_x_3902) ;  /* 0x0000013000007945 */ /* 0x000fe80003800200 */
[----:B------:R-:W-:Y:S05]  /*fc80*/  @P5 BRA `(.L_x_3903) ;  /* 0x0000000000445947 */ /* 0x000fea0003800000 */
[----:B------:R-:W2:Y:S01]  /*fc90*/  LDCU.64 UR12, c[0x0][0x3e0] ;  /* 0x00007c00ff0c77ac */ /* 0x000ea20008000a00 */
[----:B01----:R-:W-:Y:S01]  /*fca0*/  MOV R6, R56 ;  /* 0x0000003800067202 */ /* 0x003fe20000000f00 */
        /* <DEDUP_REMOVED lines=11> */
[----:B0-----:R-:W-:-:S03]  /*fd60*/  LEA R6, P1, R8, UR16, 0x2 ;  /* 0x0000001008067c11 */ /* 0x001fc6000f8210ff */
[----:B------:R-:W-:-:S05]  /*fd70*/  IMAD.IADD R13, R9, 0x1, R13 ;  /* 0x00000001090d7824 */ /* 0x000fca00078e020d */
[----:B------:R-:W-:-:S05]  /*fd80*/  LEA.HI.X R7, R8, UR17, R13, 0x2, P1 ;  /* 0x0000001108077c11 */ /* 0x000fca00088f140d */
[----:B------:R2:W-:Y:S02]  /*fd90*/  STG.E.64 desc[UR14][R6.64], R10 ;  /* 0x0000000a06007986 */ /* 0x0005e4000c101b0e */
.L_x_3903:
[----:B------:R-:W-:Y:S05]  /*fda0*/  BSYNC.RECONVERGENT B0 ;  /* 0x0000000000007941 */ /* 0x000fea0003800200 */
.L_x_3902:
[----:B------:R-:W-:Y:S04]  /*fdb0*/  BSSY.RECONVERGENT B0, `(.L_x_3904) ;  /* 0x0000013000007945 */ /* 0x000fe80003800200 */
[----:B------:R-:W-:Y:S05]  /*fdc0*/  @P2 BRA `(.L_x_3905) ;  /* 0x0000000000442947 */ /* 0x000fea0003800000 */
[----:B------:R-:W3:Y:S01]  /*fdd0*/  LDCU.64 UR12, c[0x0][0x3e0] ;  /* 0x00007c00ff0c77ac */ /* 0x000ee20008000a00 */
[----:B012---:R-:W-:Y:S01]  /*fde0*/  MOV R6, R56 ;  /* 0x0000003800067202 */ /* 0x007fe20000000f00 */
        /* <DEDUP_REMOVED lines=11> */
[----:B0-----:R-:W-:-:S03]  /*fea0*/  LEA R6, P1, R8, UR16, 0x2 ;  /* 0x0000001008067c11 */ /* 0x001fc6000f8210ff */
[----:B------:R-:W-:-:S05]  /*feb0*/  IMAD.IADD R15, R9, 0x1, R15 ;  /* 0x00000001090f7824 */ /* 0x000fca00078e020f */
[----:B------:R-:W-:-:S05]  /*fec0*/  LEA.HI.X R7, R8, UR17, R15, 0x2, P1 ;  /* 0x0000001108077c11 */ /* 0x000fca00088f140f */
[----:B------:R3:W-:Y:S02]  /*fed0*/  STG.E.64 desc[UR14][R6.64], R10 ;  /* 0x0000000a06007986 */ /* 0x0007e4000c101b0e */
.L_x_3905:
[----:B------:R-:W-:Y:S05]  /*fee0*/  BSYNC.RECONVERGENT B0 ;  /* 0x0000000000007941 */ /* 0x000fea0003800200 */
.L_x_3904:
[----:B------:R-:W-:Y:S04]  /*fef0*/  BSSY.RECONVERGENT B0, `(.L_x_3906) ;  /* 0x0000013000007945 */ /* 0x000fe80003800200 */
[----:B------:R-:W-:Y:S05]  /*ff00*/  @P3 BRA `(.L_x_3907) ;  /* 0x0000000000443947 */ /* 0x000fea0003800000 */
[----:B------:R-:W4:Y:S01]  /*ff10*/  LDCU.64 UR12, c[0x0][0x3e0] ;  /* 0x00007c00ff0c77ac */ /* 0x000f220008000a00 */
[----:B0123--:R-:W-:Y:S01]  /*ff20*/  MOV R6, R56 ;  /* 0x0000003800067202 */ /* 0x00ffe20000000f00 */
        /* <DEDUP_REMOVED lines=11> */
[----:B0-----:R-:W-:-:S03]  /*ffe0*/  LEA R6, P1, R8, UR16, 0x2 ;  /* 0x0000001008067c11 */ /* 0x001fc6000f8210ff */
[----:B------:R-:W-:-:S05]  /*fff0*/  IMAD.IADD R17, R9, 0x1, R17 ;  /* 0x0000000109117824 */ /* 0x000fca00078e0211 */
[----:B------:R-:W-:-:S05]  /*10000*/  LEA.HI.X R7, R8, UR17, R17, 0x2, P1 ;  /* 0x0000001108077c11 */ /* 0x000fca00088f1411 */
[----:B------:R4:W-:Y:S02]  /*10010*/  STG.E.64 desc[UR14][R6.64], R10 ;  /* 0x0000000a06007986 */ /* 0x0009e4000c101b0e */
.L_x_3907:
[----:B------:R-:W-:Y:S05]  /*10020*/  BSYNC.RECONVERGENT B0 ;  /* 0x0000000000007941 */ /* 0x000fea0003800200 */
.L_x_3906:
        /* <DEDUP_REMOVED lines=20> */
[----:B------:R-:W0:Y:S02]  /*10170*/  LDCU.64 UR12, c[0x0][0x3e0] ;  /* 0x00007c00ff0c77ac */ /* 0x000e240008000a00 */
[----:B01234-:R-:W-:Y:S01]  /*10180*/  MOV R6, R56 ;  /* 0x0000003800067202 */ /* 0x01ffe20000000f00 */
[----:B------:R-:W-:Y:S01]  /*10190*/  FADD.FTZ R50, R50, -UR5 ;  /* 0x8000000532327e21 */ /* 0x000fe20008010000 */
[----:B------:R-:W-:Y:S01]  /*101a0*/  MOV R7, R59 ;  /* 0x0000003b00077202 */ /* 0x000fe20000000f00 */
[----:B------:R-:W0:Y:S01]  /*101b0*/  LDCU.64 UR16, c[0x0][0x380] ;  /* 0x00007000ff1077ac */ /* 0x000e220008000a00 */
[----:B------:R-:W-:Y:S01]  /*101c0*/  FADD.FTZ R51, R51, -UR5 ;  /* 0x8000000533337e21 */ /* 0x000fe20008010000 */
[----:B------:R-:W-:Y:S02]  /*101d0*/  IMAD R0, R0, UR12, RZ ;  /* 0x0000000c00007c24 */ /* 0x000fe4000f8e02ff */
[----:B------:R-:W-:-:S04]  /*101e0*/  IMAD.WIDE.U32 R8, R5, UR12, R6 ;  /* 0x0000000c05087c25 */ /* 0x000fc8000f8e0006 */
[----:B------:R-:W-:Y:S02]  /*101f0*/  IMAD R7, R5, UR13, R0 ;  /* 0x0000000d05077c24 */ /* 0x000fe4000f8e0200 */
[----:B------:R-:W-:Y:S01]  /*10200*/  FMUL.FTZ R5, R50, UR6 ;  /* 0x0000000632057c20 */ /* 0x000fe20008410000 */
[----:B0-----:R-:W-:Y:S01]  /*10210*/  LEA R6, P4, R8, UR16, 0x2 ;  /* 0x0000001008067c11 */ /* 0x001fe2000f8810ff */
[----:B------:R-:W-:Y:S01]  /*10220*/  FMUL.FTZ R0, R51, UR6 ;  /* 0x0000000633007c20 */ /* 0x000fe20008410000 */
[----:B------:R-:W-:Y:S02]  /*10230*/  IMAD.IADD R7, R9, 0x1, R7 ;  /* 0x0000000109077824 */ /* 0x000fe400078e0207 */
[----:B-----5:R-:W-:Y:S01]  /*10240*/  FFMA.FTZ R10, R2, R5, R32 ;  /* 0x00000005020a7223 */ /* 0x020fe20000010020 */
[----:B------:R-:W-:Y:S02]  /*10250*/  FFMA.FTZ R11, R3, R0, R33 ;  /* 0x00000000030b7223 */ /* 0x000fe40000010021 */
[----:B------:R-:W-:-:S05]  /*10260*/  LEA.HI.X R7, R8, UR17, R7, 0x2, P4 ;  /* 0x0000001108077c11 */ /* 0x000fca000a0f1407 */
[----:B------:R0:W-:Y:S02]  /*10270*/  STG.E.64 desc[UR14][R6.64], R10 ;  /* 0x0000000a06007986 */ /* 0x0001e4000c101b0e */
.L_x_3909:
[----:B------:R-:W-:Y:S05]  /*10280*/  BSYNC.RECONVERGENT B0 ;  /* 0x0000000000007941 */ /* 0x000fea0003800200 */
.L_x_3908:
        /* <DEDUP_REMOVED lines=15> */
[----:B0-----:R-:W-:-:S03]  /*10380*/  LEA R4, P1, R6, UR16, 0x2 ;  /* 0x0000001006047c11 */ /* 0x001fc6000f8210ff */
[----:B------:R-:W-:-:S05]  /*10390*/  IMAD.IADD R5, R7, 0x1, R5 ;  /* 0x0000000107057824 */ /* 0x000fca00078e0205 */
[----:B------:R-:W-:-:S05]  /*103a0*/  LEA.HI.X R5, R6, UR17, R5, 0x2, P1 ;  /* 0x0000001106057c11 */ /* 0x000fca00088f1405 */
[----:B------:R0:W-:Y:S02]  /*103b0*/  STG.E.64 desc[UR14][R4.64], R8 ;  /* 0x0000000804007986 */ /* 0x0001e4000c101b0e */
.L_x_3911:
[----:B------:R-:W-:Y:S05]  /*103c0*/  BSYNC.RECONVERGENT B0 ;  /* 0x0000000000007941 */ /* 0x000fea0003800200 */
.L_x_3910:
        /* <DEDUP_REMOVED lines=12> */
[----:B-1----:R-:W-:Y:S02]  /*10490*/  IMAD R14, R14, UR12, RZ ;  /* 0x0000000c0e0e7c24 */ /* 0x002fe4000f8e02ff */
[----:B--234-:R-:W-:-:S04]  /*104a0*/  IMAD.WIDE.U32 R6, R13, UR12, R4 ;  /* 0x0000000c0d067c25 */ /* 0x01cfc8000f8e0004 */
[----:B------:R-:W-:Y:S01]  /*104b0*/  IMAD R13, R13, UR13, R14 ;  /* 0x0000000d0d0d7c24 */ /* 0x000fe2000f8e020e */
[----:B0-----:R-:W-:-:S03]  /*104c0*/  LEA R4, P1, R6, UR16, 0x2 ;  /* 0x0000001006047c11 */ /* 0x001fc6000f8210ff */
[----:B------:R-:W-:-:S05]  /*104d0*/  IMAD.IADD R13, R7, 0x1, R13 ;  /* 0x00000001070d7824 */ /* 0x000fca00078e020d */
[----:B------:R-:W-:-:S05]  /*104e0*/  LEA.HI.X R5, R6, UR17, R13, 0x2, P1 ;  /* 0x0000001106057c11 */ /* 0x000fca00088f140d */
[----:B------:R0:W-:Y:S02]  /*104f0*/  STG.E.64 desc[UR14][R4.64], R8 ;  /* 0x0000000804007986 */ /* 0x0001e4000c101b0e */
.L_x_3913:
[----:B------:R-:W-:Y:S05]  /*10500*/  BSYNC.RECONVERGENT B0 ;  /* 0x0000000000007941 */ /* 0x000fea0003800200 */
.L_x_3912:
[----:B------:R-:W-:Y:S04]  /*10510*/  BSSY.RECONVERGENT B0, `(.L_x_3914) ;  /* 0x0000013000007945 */ /* 0x000fe80003800200 */
[----:B------:R-:W-:Y:S05]  /*10520*/  @P2 BRA `(.L_x_3915) ;  /* 0x0000000000442947 */ /* 0x000fea0003800000 */
[----:B------:R-:W1:Y:S01]  /*10530*/  LDCU.64 UR12, c[0x0][0x3e0] ;  /* 0x00007c00ff0c77ac */ /* 0x000e620008000a00 */
[----:B0-----:R-:W-:Y:S01]  /*10540*/  MOV R4, R56 ;  /* 0x0000003800047202 */ /* 0x001fe20000000f00 */
[----:B------:R-:W-:Y:S01]  /*10550*/  FADD.FTZ R64, R64, -UR5 ;  /* 0x8000000540407e21 */ /* 0x000fe20008010000 */
[----:B------:R-:W-:Y:S01]  /*10560*/  MOV R5, R59 ;  /* 0x0000003b00057202 */ /* 0x000fe20000000f00 */
[----:B------:R-:W0:Y:S01]  /*10570*/  LDCU.64 UR16, c[0x0][0x380] ;  /* 0x00007000ff1077ac */ /* 0x000e220008000a00 */
[----:B------:R-:W-:-:S04]  /*10580*/  FADD.FTZ R63, R63, -UR5 ;  /* 0x800000053f3f7e21 */ /* 0x000fc80008010000 */
[----:B------:R-:W-:-:S04]  /*10590*/  FMUL.FTZ R0, R63, UR6 ;  /* 0x000000063f007c20 */ /* 0x000fc80008410000 */
[----:B-----5:R-:W-:Y:S01]  /*105a0*/  FFMA.FTZ R9, R3, R0, R33 ;  /* 0x0000000003097223 */ /* 0x020fe20000010021 */
[----:B-1----:R-:W-:Y:S02]  /*105b0*/  IMAD R16, R16, UR12, RZ ;  /* 0x0000000c10107c24 */ /* 0x002fe4000f8e02ff */
[----:B--234-:R-:W-:-:S04]  /*105c0*/  IMAD.WIDE.U32 R6, R15, UR12, R4 ;  /* 0x0000000c0f067c25 */ /* 0x01cfc8000f8e0004 */
[----:B------:R-:W-:Y:S01]  /*105d0*/  FMUL.FTZ R5, R64, UR6 ;  /* 0x0000000640057c20 */ /* 0x000fe20008410000 */
[----:B------:R-:W-:Y:S01]  /*105e0*/  IMAD R15, R15, UR13, R16 ;  /* 0x0000000d0f0f7c24 */ /* 0x000fe2000f8e0210 */
[----:B0-----:R-:W-:Y:S02]  /*105f0*/  LEA R4, P1, R6, UR16, 0x2 ;  /* 0x0000001006047c11 */ /* 0x001fe4000f8210ff */
[----:B------:R-:W-:Y:S01]  /*10600*/  FFMA.FTZ R8, R2, R5, R32 ;  /* 0x0000000502087223 */ /* 0x000fe20000010020 */
[----:B------:R-:W-:-:S05]  /*10610*/  IMAD.IADD R15, R7, 0x1, R15 ;  /* 0x00000001070f7824 */ /* 0x000fca00078e020f */
[----:B------:R-:W-:-:S05]  /*10620*/  LEA.HI.X R5, R6, UR17, R15, 0x2, P1 ;  /* 0x0000001106057c11 */ /* 0x000fca00088f140f */
[----:B------:R0:W-:Y:S02]  /*10630*/  STG.E.64 desc[UR14][R4.64], R8 ;  /* 0x0000000804007986 */ /* 0x0001e4000c101b0e */
.L_x_3915:
[----:B------:R-:W-:Y:S05]  /*10640*/  BSYNC.RECONVERGENT B0 ;  /* 0x0000000000007941 */ /* 0x000fea0003800200 */
.L_x_3914:
        /* <DEDUP_REMOVED lines=8> */
[----:B------:R-:W-:-:S03]  /*106d0*/  FMUL.FTZ R0, R65, UR6 ;  /* 0x0000000641007c20 */ /* 0x000fc60008410000 */
[----:B-----5:R-:W-:Y:S01]  /*106e0*/  FFMA.FTZ R2, R2, R5, R32 ;  /* 0x0000000502027223 */ /* 0x020fe20000010020 */
        /* <DEDUP_REMOVED lines=8> */
.L_x_3916:
[----:B------:R-:W-:Y:S05]  /*10770*/  BSYNC.RECONVERGENT B0 ;  /* 0x0000000000007941 */ /* 0x000fea0003800200 */
.L_x_3789:
[----:B------:R-:W1:Y:S01]  /*10780*/  LDCU UR5, c[0x0][0x374] ;  /* 0x00006e80ff0577ac */ /* 0x000e620008000800 */
[----:B------:R-:W2:Y:S01]  /*10790*/  LDCU UR6, c[0x0][0x3f8] ;  /* 0x00007f00ff0677ac */ /* 0x000ea20008000800 */
[----:B------:R-:W2:Y:S01]  /*107a0*/  LDCU UR7, c[0x0][0x3c8] ;  /* 0x00007900ff0777ac */ /* 0x000ea20008000800 */
[----:B------:R-:W-:Y:S02]  /*107b0*/  UIADD3 UR4, UPT, UPT, UR4, 0x1, URZ ;  /* 0x0000000104047890 */ /* 0x000fe4000fffe0ff */
[----:B-1----:R-:W-:Y:S02]  /*107c0*/  UIADD3 UR9, UPT, UPT, UR5, UR9, URZ ;  /* 0x0000000905097290 */ /* 0x002fe4000fffe0ff */
[----:B--2---:R-:W-:-:S04]  /*107d0*/  UIMAD UR6, UR6, UR7, URZ ;  /* 0x00000007060672a4 */ /* 0x004fc8000f8e02ff */
[----:B------:R-:W-:-:S09]  /*107e0*/  UISETP.GE.AND UP0, UPT, UR9, UR6, UPT ;  /* 0x000000060900728c */ /* 0x000fd2000bf06270 */
[----:B------:R-:W-:Y:S05]  /*107f0*/  BRA.U !UP0, `(.L_x_3917) ;  /* 0xfffffef908947547 */ /* 0x000fea000b83ffff */
[----:B------:R-:W-:Y:S05]  /*10800*/  EXIT ;  /* 0x000000000000794d */ /* 0x000fea0003800000 */
.L_x_3918:
        /* <DEDUP_REMOVED lines=15> */
.L_x_4799:


//--------------------- .text._Z35group_norm_nhwc_fwd_one_pass_kernelI11Fp32IOBf16WLi64ELi98ELi392EEv26Group_norm_nhwc_fwd_params --------------------------
	.section	.text._Z35group_norm_nhwc_fwd_one_pass_kernelI11Fp32IOBf16WLi64ELi98ELi392EEv26Group_norm_nhwc_fwd_params,"ax",@progbits
	.align	128
        .global         _Z35group_norm_nhwc_fwd_one_pass_kernelI11Fp32IOBf16WLi64ELi98ELi392EEv26Group_norm_nhwc_fwd_params
        .type           _Z35group_norm_nhwc_fwd_one_pass_kernelI11Fp32IOBf16WLi64ELi98ELi392EEv26Group_norm_nhwc_fwd_params,@function
        .size           _Z35group_norm_nhwc_fwd_one_pass_kernelI11Fp32IOBf16WLi64ELi98ELi392EEv26Group_norm_nhwc_fwd_params,(.L_x_4800 - _Z35group_norm_nhwc_fwd_one_pass_kernelI11Fp32IOBf16WLi64ELi98ELi392EEv26Group_norm_nhwc_fwd_params)
        .other          _Z35group_norm_nhwc_fwd_one_pass_kernelI11Fp32IOBf16WLi64ELi98ELi392EEv26Group_norm_nhwc_fwd_params,@"STO_CUDA_ENTRY STV_DEFAULT"
_Z35group_norm_nhwc_fwd_one_pass_kernelI11Fp32IOBf16WLi64ELi98ELi392EEv26Group_norm_nhwc_fwd_params:
.text._Z35group_norm_nhwc_fwd_one_pass_kernelI11Fp32IOBf16WLi64ELi98ELi392EEv26Group_norm_nhwc_fwd_params:
        /* <DEDUP_REMOVED lines=41> */
.L_x_3960:
[----:B0-----:R-:W0:Y:S01]  /*0290*/  LDC R25, c[0x0][0x3f8] ;  /* 0x0000fe00ff197b82 */ /* 0x001e220000000800 */
[----:B-1----:R-:W1:Y:S01]  /*02a0*/  LDCU UR8, c[0x0][0x404] ;  /* 0x00008080ff0877ac */ /* 0x002e620008000800 */
[----:B------:R-:W-:Y:S02]  /*02b0*/  LOP3.LUT R59, R14, 0xffff, RZ, 0xc0, !PT ;  /* 0x0000ffff0e3b7812 */ /* 0x000fe400078ec0ff */
[----:B------:R-:W-:Y:S01]  /*02c0*/  CS2R R36, SRZ ;  /* 0x0000000000247805 */ /* 0x000fe2000001ff00 */
[----:B--2---:R-:W2:Y:S01]  /*02d0*/  LDCU.64 UR4, c[0x0][0x3e8] ;  /* 0x00007d00ff0477ac */ /* 0x004ea20008000a00 */
[----:B-1-34-:R-:W-:Y:S01]  /*02e0*/  IMAD R29, R3, UR8, R34 ;  /* 0x00000008031d7c24 */ /* 0x01afe2000f8e0222 */
[----:B------:R-:W1:Y:S01]  /*02f0*/  LDCU.64 UR8, c[0x0][0x3f0] ;  /* 0x00007e00ff0877ac */ /* 0x000e620008000a00 */
[----:B0-----:R-:W-:-:S03]  /*0300*/  IABS R19, R25 ;  /* 0x0000001900137213 */ /* 0x001fc60000000000 */
[----:B--2---:R-:W-:Y:S01]  /*0310*/  ISETP.GE.U32.AND P5, PT, R29, UR4, PT ;  /* 0x000000041d007c0c */ /* 0x004fe2000bfa6070 */
[----:B------:R-:W0:Y:S08]  /*0320*/  I2F.RP R18, R19 ;  /* 0x0000001300127306 */ /* 0x000e300000209400 */
        /* <DEDUP_REMOVED lines=17> */
[----:B------:R-:W-:Y:S02]  /*0440*/  ISETP.NE.AND P2, PT, R25, RZ, PT ;  /* 0x000000ff1900720c */ /* 0x000fe40003f45270 */
[----:B------:R-:W-:-:S04]  /*0450*/  SHF.R.S32.HI R19, RZ, 0x1f, R29 ;  /* 0x0000001fff137819 */ /* 0x000fc8000001141d */
[----:B------:R-:W-:-:S05]  /*0460*/  ISETP.GE.AND.EX P5, PT, R19, UR5, PT, P5 ;  /* 0x0000000513007c0c */ /* 0x000fca000bfa6350 */
[----:B------:R-:W-:Y:S02]  /*0470*/  @P1 IADD3 R17, PT, PT, R17, 0x1, RZ ;  /* 0x0000000111111810 */ /* 0x000fe40007ffe0ff */
[----:B------:R-:W-:Y:S02]  /*0480*/  ISETP.GE.U32.AND P1, PT, R9, UR4, PT ;  /* 0x0000000409007c0c */ /* 0x000fe4000bf26070 */
[----:B------:R-:W-:Y:S02]  /*0490*/  @!P3 IADD3 R17, PT, PT, -R17, RZ, RZ ;  /* 0x000000ff1111b210 */ /* 0x000fe40007ffe1ff */
[----:B------:R-:W-:Y:S02]  /*04a0*/  @!P2 LOP3.LUT R17, RZ, R25, RZ, 0x33, !PT ;  /* 0x00000019ff11a212 */ /* 0x000fe400078e33ff */
[----:B------:R-:W0:Y:S01]  /*04b0*/  @!P5 LDC.64 R22, c[0x0][0x3e0] ;  /* 0x0000f800ff16db82 */ /* 0x000e220000000a00 */
[----:B------:R-:W-:Y:S02]  /*04c0*/  ISETP.GE.U32.AND P3, PT, R7, UR4, PT ;  /* 0x0000000407007c0c */ /* 0x000fe4000bf66070 */
[----:B------:R-:W-:-:S02]  /*04d0*/  IADD3 R21, PT, PT, -R17, RZ, RZ ;  /* 0x000000ff11157210 */ /* 0x000fc40007ffe1ff */
[----:B------:R-:W-:Y:S02]  /*04e0*/  ISETP.GE.AND.EX P3, PT, R15, UR5, PT, P3 ;  /* 0x000000050f007c0c */ /* 0x000fe4000bf66330 */
[----:B------:R-:W-:Y:S01]  /*04f0*/  SHF.R.S32.HI R16, RZ, 0x1f, R17 ;  /* 0x0000001fff107819 */ /* 0x000fe20000011411 */
[----:B------:R-:W-:Y:S01]  /*0500*/  IMAD R32, R25, R21, R8 ;  /* 0x0000001519207224 */ /* 0x000fe200078e0208 */
[----:B------:R-:W2:Y:S01]  /*0510*/  @!P5 LDC.64 R26, c[0x0][0x390] ;  /* 0x0000e400ff1adb82 */ /* 0x000ea20000000a00 */
[----:B------:R-:W-:Y:S02]  /*0520*/  ISETP.GE.AND.EX P1, PT, R33, UR5, PT, P1 ;  /* 0x0000000521007c0c */ /* 0x000fe4000bf26310 */
[----:B------:R-:W-:Y:S02]  /*0530*/  IMAD R32, R32, 0x62, RZ ;  /* 0x0000006220207824 */ /* 0x000fe400078e02ff */
[----:B-1----:R-:W-:-:S03]  /*0540*/  IMAD R16, R16, UR8, RZ ;  /* 0x0000000810107c24 */ /* 0x002fc6000f8e02ff */
[C---:B------:R-:W-:Y:S01]  /*0550*/  IADD3 R58, P2, PT, R32.reuse, R59, RZ ;  /* 0x0000003b203a7210 */ /* 0x040fe20007f5e0ff */
[----:B------:R-:W1:Y:S01]  /*0560*/  @!P3 LDC.64 R20, c[0x0][0x3e0] ;  /* 0x0000f800ff14bb82 */ /* 0x000e620000000a00 */
[----:B------:R-:W-:Y:S02]  /*0570*/  IMAD R61, R17, UR9, R16 ;  /* 0x00000009113d7c24 */ /* 0x000fe4000f8e0210 */
[----:B------:R-:W-:Y:S02]  /*0580*/  LEA.HI.X.SX32 R59, R32, RZ, 0x1, P2 ;  /* 0x000000ff203b7211 */ /* 0x000fe400010f0eff */
[----:B------:R-:W-:Y:S01]  /*0590*/  ISETP.GE.U32.AND P2, PT, R10, UR4, PT ;  /* 0x000000040a007c0c */ /* 0x000fe2000bf46070 */
[----:B0-----:R-:W-:Y:S02]  /*05a0*/  @!P5 IMAD R16, R19, R22, RZ ;  /* 0x000000161310d224 */ /* 0x001fe400078e02ff */
[----:B------:R-:W-:Y:S01]  /*05b0*/  IMAD.WIDE.U32 R58, R17, UR8, R58 ;  /* 0x00000008113a7c25 */ /* 0x000fe2000f8e003a */
[----:B------:R-:W0:Y:S01]  /*05c0*/  @!P3 LDC.64 R18, c[0x0][0x390] ;  /* 0x0000e400ff12bb82 */ /* 0x000e220000000a00 */
[----:B------:R-:W-:-:S02]  /*05d0*/  ISETP.GE.AND.EX P2, PT, R35, UR5, PT, P2 ;  /* 0x0000000523007c0c */ /* 0x000fc4000bf46320 */
[----:B------:R-:W-:Y:S01]  /*05e0*/  @!P5 IMAD R25, R29, R23, R16 ;  /* 0x000000171d19d224 */ /* 0x000fe200078e0210 */
[----:B------:R-:W-:Y:S02]  /*05f0*/  IADD3 R61, PT, PT, R59, R61, RZ ;  /* 0x0000003d3b3d7210 */ /* 0x000fe40007ffe0ff */
[-C--:B------:R-:W-:Y:S02]  /*0600*/  @!P5 MOV R60, R58.reuse ;  /* 0x0000003a003cd202 */ /* 0x080fe40000000f00 */
[----:B------:R-:W3:Y:S01]  /*0610*/  @!P1 LDC.64 R16, c[0x0][0x3e0] ;  /* 0x0000f800ff109b82 */ /* 0x000ee20000000a00 */
[----:B------:R-:W-:Y:S02]  /*0620*/  @!P3 MOV R30, R58 ;  /* 0x0000003a001eb202 */ /* 0x000fe40000000f00 */
[----:B------:R-:W-:Y:S01]  /*0630*/  @!P5 IMAD.WIDE.U32 R22, R29, R22, R60 ;  /* 0x000000161d16d225 */ /* 0x000fe200078e003c */
[----:B------:R-:W-:-:S03]  /*0640*/  @!P3 MOV R31, R61 ;  /* 0x0000003d001fb202 */ /* 0x000fc60000000f00 */
[-C--:B-1----:R-:W-:Y:S01]  /*0650*/  @!P3 IMAD R24, R15, R20.reuse, RZ ;  /* 0x000000140f18b224 */ /* 0x082fe200078e02ff */
[----:B------:R-:W-:Y:S01]  /*0660*/  @!P5 IADD3 R23, PT, PT, R23, R25, RZ ;  /* 0x000000191717d210 */ /* 0x000fe20007ffe0ff */
[C---:B------:R-:W-:Y:S01]  /*0670*/  @!P3 IMAD.WIDE.U32 R30, R7.reuse, R20, R30 ;  /* 0x00000014071eb225 */ /* 0x040fe200078e001e */
[C---:B--2---:R-:W-:Y:S02]  /*0680*/  @!P5 LEA R26, P4, R22.reuse, R26, 0x2 ;  /* 0x0000001a161ad211 */ /* 0x044fe400078810ff */
[----:B------:R-:W-:Y:S01]  /*0690*/  CS2R R38, SRZ ;  /* 0x0000000000267805 */ /* 0x000fe2000001ff00 */
[----:B------:R-:W1:Y:S01]  /*06a0*/  @!P2 LDC.64 R46, c[0x0][0x390] ;  /* 0x0000e400ff2eab82 */ /* 0x000e620000000a00 */
[----:B------:R-:W-:Y:S01]  /*06b0*/  @!P5 LEA.HI.X R27, R22, R27, R23, 0x2, P4 ;  /* 0x0000001b161bd211 */ /* 0x000fe200020f1417 */
[----:B------:R-:W-:Y:S01]  /*06c0*/  @!P3 IMAD R23, R7, R21, R24 ;  /* 0x000000150717b224 */ /* 0x000fe200078e0218 */
[----:B------:R-:W-:Y:S02]  /*06d0*/  ISETP.GE.U32.AND P4, PT, R11, UR4, PT ;  /* 0x000000040b007c0c */ /* 0x000fe4000bf86070 */
[----:B0-----:R-:W-:Y:S01]  /*06e0*/  @!P3 LEA R22, P6, R30, R18, 0x2 ;  /* 0x000000121e16b211 */ /* 0x001fe200078c10ff */
[----:B------:R0:W2:Y:S01]  /*06f0*/  @!P5 LDG.E.64 R36, desc[UR6][R26.64] ;  /* 0x000000061a24d981 */ /* 0x0000a2000c1e1b00 */
[----:B------:R-:W-:Y:S01]  /*0700*/  ISETP.GE.AND.EX P4, PT, R53, UR5, PT, P4 ;  /* 0x0000000535007c0c */ /* 0x000fe2000bf86340 */
[----:B------:R-:W4:Y:S01]  /*0710*/  @!P1 LDC.64 R24, c[0x0][0x390] ;  /* 0x0000e400ff189b82 */ /* 0x000f220000000a00 */
[----:B------:R-:W-:Y:S01]  /*0720*/  @!P3 IADD3 R23, PT, PT, R31, R23, RZ ;  /* 0x000000171f17b210 */ /* 0x000fe20007ffe0ff */
[----:B---3--:R-:W-:-:S03]  /*0730*/  @!P1 IMAD R18, R33, R16, RZ ;  /* 0x0000001021129224 */ /* 0x008fc600078e02ff */
[----:B------:R-:W-:Y:S01]  /*0740*/  @!P3 LEA.HI.X R23, R30, R19, R23, 0x2, P6 ;  /* 0x000000131e17b211 */ /* 0x000fe200030f1417 */
[----:B------:R-:W-:Y:S02]  /*0750*/  @!P1 IMAD R31, R9, R17, R18 ;  /* 0x00000011091f9224 */ /* 0x000fe400078e0212 */
[----:B------:R-:W3:Y:S01]  /*0760*/  @!P2 LDC.64 R20, c[0x0][0x3e0] ;  /* 0x0000f800ff14ab82 */ /* 0x000ee20000000a00 */
[----:B------:R-:W-:Y:S01]  /*0770*/  ISETP.GE.U32.AND P5, PT, R12, UR4, PT ;  /* 0x000000040c007c0c */ /* 0x000fe2000bfa6070 */
[----:B------:R5:W2:Y:S01]  /*0780*/  @!P3 LDG.E.64 R38, desc[UR6][R22.64] ;  /* 0x000000061626b981 */ /* 0x000aa2000c1e1b00 */
[----:B0-----:R-:W-:Y:S02]  /*0790*/  @!P1 MOV R26, R58 ;  /* 0x0000003a001a9202 */ /* 0x001fe40000000f00 */
[----:B------:R-:W-:-:S03]  /*07a0*/  @!P1 MOV R27, R61 ;  /* 0x0000003d001b9202 */ /* 0x000fc60000000f00 */
[----:B------:R-:W0:Y:S01]  /*07b0*/  @!P4 LDC.64 R18, c[0x0][0x3e0] ;  /* 0x0000f800ff12cb82 */ /* 0x000e220000000a00 */
[----:B------:R-:W-:Y:S01]  /*07c0*/  ISETP.GE.AND.EX P5, PT, R55, UR5, PT, P5 ;  /* 0x0000000537007c0c */ /* 0x000fe2000bfa6350 */
[----:B------:R-:W-:Y:S01]  /*07d0*/  @!P1 IMAD.WIDE.U32 R16, R9, R16, R26 ;  /* 0x0000001009109225 */ /* 0x000fe200078e001a */
[----:B------:R-:W-:-:S04]  /*07e0*/  ISETP.GE.U32.AND P6, PT, R13, UR4, PT ;  /* 0x000000040d007c0c */ /* 0x000fc8000bfc6070 */
[----:B------:R-:W-:Y:S02]  /*07f0*/  ISETP.GE.AND.EX P6, PT, R57, UR5, PT, P6 ;  /* 0x0000000539007c0c */ /* 0x000fe4000bfc6360 */
[----:B------:R-:W-:Y:S02]  /*0800*/  @!P1 IADD3 R17, PT, PT, R17, R31, RZ ;  /* 0x0000001f11119210 */ /* 0x000fe40007ffe0ff */
[C---:B----4-:R-:W-:Y:S01]  /*0810*/  @!P1 LEA R24, P3, R16.reuse, R24, 0x2 ;  /* 0x0000001810189211 */ /* 0x050fe200078610ff */
[----:B------:R-:W4:Y:S01]  /*0820*/  @!P4 LDC.64 R30, c[0x0][0x390] ;  /* 0x0000e400ff1ecb82 */ /* 0x000f220000000a00 */
[----:B------:R-:W-:Y:S02]  /*0830*/  IADD3 R48, PT, PT, R29, 0x38, RZ ;  /* 0x000000381d307810 */ /* 0x000fe40007ffe0ff */
[----:B------:R-:W-:Y:S01]  /*0840*/  @!P1 LEA.HI.X R25, R16, R25, R17, 0x2, P3 ;  /* 0x0000001910199211 */ /* 0x000fe200018f1411 */
[----:B---3--:R-:W-:Y:S01]  /*0850*/  @!P2 IMAD R26, R35, R20, RZ ;  /* 0x00000014231aa224 */ /* 0x008fe200078e02ff */
[----:B------:R-:W-:-:S02]  /*0860*/  @!P2 MOV R16, R58 ;  /* 0x0000003a0010a202 */ /* 0x000fc40000000f00 */
[----:B------:R-:W-:Y:S01]  /*0870*/  @!P2 MOV R17, R61 ;  /* 0x0000003d0011a202 */ /* 0x000fe20000000f00 */
[----:B------:R-:W3:Y:S01]  /*0880*/  @!P5 LDC.64 R28, c[0x0][0x3e0] ;  /* 0x0000f800ff1cdb82 */ /* 0x000ee20000000a00 */
[C---:B------:R-:W-:Y:S02]  /*0890*/  @!P2 IMAD R43, R10.reuse, R21, R26 ;  /* 0x000000150a2ba224 */ /* 0x040fe400078e021a */
[----:B------:R-:W-:Y:S01]  /*08a0*/  @!P2 IMAD.WIDE.U32 R20, R10, R20, R16 ;  /* 0x000000140a14a225 */ /* 0x000fe200078e0010 */
[----:B------:R-:W-:-:S03]  /*08b0*/  CS2R R40, SRZ ;  /* 0x0000000000287805 */ /* 0x000fc6000001ff00 */
[----:B0-----:R-:W-:Y:S01]  /*08c0*/  @!P4 IMAD R16, R53, R18, RZ ;  /* 0x000000123510c224 */ /* 0x001fe200078e02ff */
[----:B------:R-:W0:Y:S01]  /*08d0*/  @!P6 LDC.64 R26, c[0x0][0x3e0] ;  /* 0x0000f800ff1aeb82 */ /* 0x000e220000000a00 */
[----:B------:R-:W-:Y:S01]  /*08e0*/  @!P4 MOV R17, R61 ;  /* 0x0000003d0011c202 */ /* 0x000fe20000000f00 */
[----:B------:R3:W2:Y:S01]  /*08f0*/  @!P1 LDG.E.64 R40, desc[UR6][R24.64] ;  /* 0x0000000618289981 */ /* 0x0006a2000c1e1b00 */
[C---:B------:R-:W-:Y:S01]  /*0900*/  @!P4 IMAD R45, R11.reuse, R19, R16 ;  /* 0x000000130b2dc224 */ /* 0x040fe200078e0210 */
[----:B------:R-:W-:Y:S02]  /*0910*/  @!P4 MOV R16, R58 ;  /* 0x0000003a0010c202 */ /* 0x000fe40000000f00 */
[----:B------:R-:W-:Y:S02]  /*0920*/  ISETP.GE.U32.AND P3, PT, R48, UR4, PT ;  /* 0x0000000430007c0c */ /* 0x000fe4000bf66070 */
[----:B------:R-:W-:Y:S01]  /*0930*/  SHF.R.S32.HI R49, RZ, 0x1f, R48 ;  /* 0x0000001fff317819 */ /* 0x000fe20000011430 */
[----:B------:R-:W-:Y:S01]  /*0940*/  @!P4 IMAD.WIDE.U32 R18, R11, R18, R16 ;  /* 0x000000120b12c225 */ /* 0x000fe200078e0010 */
[----:B------:R-:W-:Y:S01]  /*0950*/  @!P2 IADD3 R21, PT, PT, R21, R43, RZ ;  /* 0x0000002b1515a210 */ /* 0x000fe20007ffe0ff */
[----:B------:R-:W0:Y:S01]  /*0960*/  @!P5 LDC.64 R16, c[0x0][0x390] ;  /* 0x0000e400ff10db82 */ /* 0x000e220000000a00 */
[----:B------:R-:W-:-:S02]  /*0970*/  ISETP.GE.AND.EX P3, PT, R49, UR5, PT, P3 ;  /* 0x0000000531007c0c */ /* 0x000fc4000bf66330 */
[C---:B-1----:R-:W-:Y:S02]  /*0980*/  @!P2 LEA R46, P1, R20.reuse, R46, 0x2 ;  /* 0x0000002e142ea211 */ /* 0x042fe400078210ff */
[----:B------:R-:W-:Y:S02]  /*0990*/  @!P4 IADD3 R19, PT, PT, R19, R45, RZ ;  /* 0x0000002d1313c210 */ /* 0x000fe40007ffe0ff */
[----:B------:R-:W-:Y:S01]  /*09a0*/  @!P2 LEA.HI.X R47, R20, R47, R21, 0x2, P1 ;  /* 0x0000002f142fa211 */ /* 0x000fe200008f1415 */
[----:B-----5:R-:W1:Y:S01]  /*09b0*/  @!P6 LDC.64 R22, c[0x0][0x390] ;  /* 0x0000e400ff16eb82 */ /* 0x020e620000000a00 */
[----:B----4-:R-:W-:Y:S01]  /*09c0*/  @!P4 LEA R30, P1, R18, R30, 0x2 ;  /* 0x0000001e121ec211 */ /* 0x010fe200078210ff */
[----:B---3--:R-:W-:-:S03]  /*09d0*/  @!P5 IMAD R42, R55, R28, RZ ;  /* 0x0000001c372ad224 */ /* 0x008fc600078e02ff */
[----:B------:R-:W-:Y:S02]  /*09e0*/  @!P4 LEA.HI.X R31, R18, R31, R19, 0x2, P1 ;  /* 0x0000001f121fc211 */ /* 0x000fe400008f1413 */
[----:B------:R-:W-:Y:S01]  /*09f0*/  @!P5 MOV R18, R58 ;  /* 0x0000003a0012d202 */ /* 0x000fe20000000f00 */
[----:B------:R-:W3:Y:S01]  /*0a00*/  @!P3 LDC.64 R20, c[0x0][0x3e0] ;  /* 0x0000f800ff14bb82 */ /* 0x000ee20000000a00 */
[----:B------:R-:W-:Y:S01]  /*0a10*/  @!P5 MOV R19, R61 ;  /* 0x0000003d0013d202 */ /* 0x000fe20000000f00 */
[C---:B------:R-:W-:Y:S02]  /*0a20*/  @!P5 IMAD R25, R12.reuse, R29, R42 ;  /* 0x0000001d0c19d224 */ /* 0x040fe400078e022a */
[----:B0-----:R-:W-:Y:S02]  /*0a30*/  @!P6 IMAD R24, R57, R26, RZ ;  /* 0x0000001a3918e224 */ /* 0x001fe400078e02ff */
[----:B------:R-:W-:Y:S01]  /*0a40*/  @!P5 IMAD.WIDE.U32 R28, R12, R28, R18 ;  /* 0x0000001c0c1cd225 */ /* 0x000fe200078e0012 */
[----:B------:R-:W-:-:S02]  /*0a50*/  @!P6 MOV R18, R58 ;  /* 0x0000003a0012e202 */ /* 0x000fc40000000f00 */
[----:B------:R-:W-:Y:S01]  /*0a60*/  @!P6 MOV R19, R61 ;  /* 0x0000003d0013e202 */ /* 0x000fe20000000f00 */
[C---:B------:R-:W-:Y:S01]  /*0a70*/  @!P6 IMAD R45, R13.reuse, R27, R24 ;  /* 0x0000001b0d2de224 */ /* 0x040fe200078e0218 */
[----:B------:R-:W-:Y:S01]  /*0a80*/  CS2R R42, SRZ ;  /* 0x00000000002a7805 */ /* 0x000fe2000001ff00 */
[----:B------:R-:W-:-:S03]  /*0a90*/  @!P6 IMAD.WIDE.U32 R26, R13, R26, R18 ;  /* 0x0000001a0d1ae225 */ /* 0x000fc600078e0012 */
[----:B------:R-:W0:Y:S02]  /*0aa0*/  @!P3 LDC.64 R18, c[0x0][0x390] ;  /* 0x0000e400ff12bb82 */ /* 0x000e240000000a00 */
[----:B------:R4:W5:Y:S01]  /*0ab0*/  @!P2 LDG.E.64 R42, desc[UR6][R46.64] ;  /* 0x000000062e2aa981 */ /* 0x000962000c1e1b00 */
[----:B------:R-:W-:Y:S02]  /*0ac0*/  @!P5 IADD3 R25, PT, PT, R29, R25, RZ ;  /* 0x000000191d19d210 */ /* 0x000fe40007ffe0ff */
[----:B------:R-:W-:Y:S02]  /*0ad0*/  @!P5 LEA R24, P1, R28, R16, 0x2 ;  /* 0x000000101c18d211 */ /* 0x000fe400078210ff */
[----:B------:R-:W-:Y:S02]  /*0ae0*/  @!P6 IADD3 R27, PT, PT, R27, R45, RZ ;  /* 0x0000002d1b1be210 */ /* 0x000fe40007ffe0ff */
[----:B-1----:R-:W-:Y:S02]  /*0af0*/  @!P6 LEA R16, P2, R26, R22, 0x2 ;  /* 0x000000161a10e211 */ /* 0x002fe400078410ff */
[----:B------:R-:W-:-:S02]  /*0b00*/  CS2R R44, SRZ ;  /* 0x00000000002c7805 */ /* 0x000fc4000001ff00 */
[----:B------:R-:W-:Y:S02]  /*0b10*/  @!P5 LEA.HI.X R25, R28, R17, R25, 0x2, P1 ;  /* 0x000000111c19d211 */ /* 0x000fe400008f1419 */
[----:B------:R-:W-:Y:S01]  /*0b20*/  @!P6 LEA.HI.X R17, R26, R23, R27, 0x2, P2 ;  /* 0x000000171a11e211 */ /* 0x000fe200010f141b */
[----:B---3--:R-:W-:Y:S01]  /*0b30*/  @!P3 IMAD R49, R49, R20, RZ ;  /* 0x000000143131b224 */ /* 0x008fe200078e02ff */
[----:B------:R-:W-:Y:S02]  /*0b40*/  @!P3 MOV R22, R58 ;  /* 0x0000003a0016b202 */ /* 0x000fe40000000f00 */
[----:B----4-:R-:W-:Y:S02]  /*0b50*/  CS2R R46, SRZ ;  /* 0x00000000002e7805 */ /* 0x010fe4000001ff00 */
[----:B------:R-:W-:Y:S01]  /*0b60*/  @!P3 MOV R23, R61 ;  /* 0x0000003d0017b202 */ /* 0x000fe20000000f00 */
[----:B------:R-:W3:Y:S01]  /*0b70*/  @!P4 LDG.E.64 R44, desc[UR6][R30.64] ;  /* 0x000000061e2cc981 */ /* 0x000ee2000c1e1b00 */
[----:B------:R-:W-:-:S02]  /*0b80*/  @!P3 IMAD R21, R48, R21, R49 ;  /* 0x000000153015b224 */ /* 0x000fc400078e0231 */
[----:B------:R-:W-:Y:S01]  /*0b90*/  @!P3 IMAD.WIDE.U32 R22, R48, R20, R22 ;  /* 0x000000143016b225 */ /* 0x000fe200078e0016 */
[----:B------:R-:W-:Y:S01]  /*0ba0*/  CS2R R48, SRZ ;  /* 0x0000000000307805 */ /* 0x000fe2000001ff00 */
[----:B------:R1:W4:Y:S03]  /*0bb0*/  @!P5 LDG.E.64 R46, desc[UR6][R24.64] ;  /* 0x00000006182ed981 */ /* 0x000326000c1e1b00 */
[----:B------:R-:W-:Y:S02]  /*0bc0*/  @!P3 IADD3 R20, PT, PT, R23, R21, RZ ;  /* 0x000000151714b210 */ /* 0x000fe40007ffe0ff */
[C---:B0-----:R-:W-:Y:S02]  /*0bd0*/  @!P3 LEA R18, P1, R22.reuse, R18, 0x2 ;  /* 0x000000121612b211 */ /* 0x041fe400078210ff */
[----:B------:R-:W-:Y:S01]  /*0be0*/  CS2R R50, SRZ ;  /* 0x0000000000327805 */ /* 0x000fe2000001ff00 */
[----:B------:R0:W4:Y:S01]  /*0bf0*/  @!P6 LDG.E.64 R48, desc[UR6][R16.64] ;  /* 0x000000061030e981 */ /* 0x000122000c1e1b00 */
[----:B------:R-:W-:-:S05]  /*0c00*/  @!P3 LEA.HI.X R19, R22, R19, R20, 0x2, P1 ;  /* 0x000000131613b211 */ /* 0x000fca00008f1414 */
[----:B------:R5:W4:Y:S01]  /*0c10*/  @!P3 LDG.E.64 R50, desc[UR6][R18.64] ;  /* 0x000000061232b981 */ /* 0x000b22000c1e1b00 */
[----:B------:R-:W-:Y:S01]  /*0c20*/  ISETP.NE.AND P3, PT, R4, RZ, PT ;  /* 0x000000ff0400720c */ /* 0x000fe20003f65270 */
[----:B--2---:R-:W-:Y:S01]  /*0c30*/  FMUL.FTZ R21, R37, R37 ;  /* 0x0000002525157220 */ /* 0x004fe20000410000 */
[----:B------:R-:W-:-:S03]  /*0c40*/  FADD.FTZ R20, R36, R37 ;  /* 0x0000002524147221 */ /* 0x000fc60000010000 */
[----:B------:R-:W-:Y:S01]  /*0c50*/  FFMA.FTZ R21, R36, R36, R21 ;  /* 0x0000002424157223 */ /* 0x000fe20000010015 */
[----:B------:R-:W-:Y:S01]  /*0c60*/  FADD.FTZ R20, RZ, R20 ;  /* 0x00000014ff147221 */ /* 0x000fe20000010000 */
[----:B-1----:R-:W-:Y:S01]  /*0c70*/  FMUL.FTZ R25, R39, R39 ;  /* 0x0000002727197220 */ /* 0x002fe20000410000 */
[C---:B------:R-:W-:Y:S01]  /*0c80*/  FADD.FTZ R23, R38.reuse, R39 ;  /* 0x0000002726177221 */ /* 0x040fe20000010000 */
[----:B------:R-:W-:Y:S02]  /*0c90*/  FADD.FTZ R21, RZ, R21 ;  /* 0x00000015ff157221 */ /* 0x000fe40000010000 */
[----:B0-----:R-:W-:Y:S01]  /*0ca0*/  FFMA.FTZ R16, R38, R38, R25 ;  /* 0x0000002626107223 */ /* 0x001fe20000010019 */
[----:B------:R-:W-:-:S03]  /*0cb0*/  FADD.FTZ R20, R20, R23 ;  /* 0x0000001714147221 */ /* 0x000fc60000010000 */
[----:B------:R-:W-:Y:S01]  /*0cc0*/  FADD.FTZ R16, R21, R16 ;  /* 0x0000001015107221 */ /* 0x000fe20000010000 */
[----:B------:R-:W-:Y:S01]  /*0cd0*/  FMUL.FTZ R25, R41, R41 ;  /* 0x0000002929197220 */ /* 0x000fe20000410000 */
[----:B------:R-:W-:-:S03]  /*0ce0*/  FADD.FTZ R17, R40, R41 ;  /* 0x0000002928117221 */ /* 0x000fc60000010000 */
[----:B------:R-:W-:Y:S01]  /*0cf0*/  FFMA.FTZ R25, R40, R40, R25 ;  /* 0x0000002828197223 */ /* 0x000fe20000010019 */
[----:B------:R-:W-:-:S03]  /*0d00*/  FADD.FTZ R17, R20, R17 ;  /* 0x0000001114117221 */ /* 0x000fc60000010000 */
[----:B------:R-:W-:Y:S01]  /*0d10*/  FADD.FTZ R16, R16, R25 ;  /* 0x0000001910107221 */ /* 0x000fe20000010000 */
[----:B-----5:R-:W-:Y:S01]  /*0d20*/  FMUL.FTZ R19, R43, R43 ;  /* 0x0000002b2b137220 */ /* 0x020fe20000410000 */
[----:B------:R-:W-:-:S03]  /*0d30*/  FADD.FTZ R18, R42, R43 ;  /* 0x0000002b2a127221 */ /* 0x000fc60000010000 */
[----:B------:R-:W-:Y:S01]  /*0d40*/  FFMA.FTZ R19, R42, R42, R19 ;  /* 0x0000002a2a137223 */ /* 0x000fe20000010013 */
[----:B------:R-:W-:-:S03]  /*0d50*/  FADD.FTZ R17, R17, R18 ;  /* 0x0000001211117221 */ /* 0x000fc60000010000 */
[----:B------:R-:W-:Y:S01]  /*0d60*/  FADD.FTZ R16, R16, R19 ;  /* 0x0000001310107221 */ /* 0x000fe20000010000 */
[----:B---3--:R-:W-:Y:S01]  /*0d70*/  FMUL.FTZ R21, R45, R45 ;  /* 0x0000002d2d157220 */ /* 0x008fe20000410000 */
[----:B------:R-:W-:-:S03]  /*0d80*/  FADD.FTZ R18, R44, R45 ;  /* 0x0000002d2c127221 */ /* 0x000fc60000010000 */
[----:B------:R-:W-:Y:S01]  /*0d90*/  FFMA.FTZ R21, R44, R44, R21 ;  /* 0x0000002c2c157223 */ /* 0x000fe20000010015 */
[----:B----4-:R-:W-:Y:S01]  /*0da0*/  FMUL.FTZ R19, R47, R47 ;  /* 0x0000002f2f137220 */ /* 0x010fe20000410000 */
        /* <DEDUP_REMOVED lines=94> */
.L_x_3920:
[----:B------:R-:W-:Y:S05]  /*1390*/  BSYNC.RECONVERGENT B0 ;  /* 0x0000000000007941 */ /* 0x000fea0003800200 */
.L_x_3919:
        /* <DEDUP_REMOVED lines=26> */
.L_x_3923:
[----:B0-----:R-:W2:Y:S04]  /*1540*/  LDG.E.STRONG.GPU R18, desc[UR6][R16.64] ;  /* 0x0000000610127981 */ /* 0x001ea8000c1ef900 */
[----:B--2---:R-:W-:Y:S01]  /*1550*/  CCTL.IVALL ;  /* 0x00000000ff00798f */ /* 0x004fe20002000000 */
[----:B------:R-:W-:Y:S05]  /*1560*/  YIELD ;  /* 0x0000000000007946 */ /* 0x000fea0003800000 */
[----:B------:R-:W-:-:S13]  /*1570*/  ISETP.NE.AND P1, PT, R18, R25, PT ;  /* 0x000000191200720c */ /* 0x000fda0003f25270 */
[----:B------:R-:W-:Y:S05]  /*1580*/  @P1 BRA `(.L_x_3923) ;  /* 0xfffffffc00ec1947 */ /* 0x000fea000383ffff */
.L_x_3922:
        /* <DEDUP_REMOVED lines=14> */
.L_x_3925:
        /* <DEDUP_REMOVED lines=62> */
.L_x_3924:
        /* <DEDUP_REMOVED lines=36> */
.L_x_3926:
        /* <DEDUP_REMOVED lines=18> */
.L_x_3927:
        /* <DEDUP_REMOVED lines=9> */
.L_x_3928:
[----:B------:R-:W-:Y:S05]  /*1e40*/  BSYNC.RECONVERGENT B0 ;  /* 0x0000000000007941 */ /* 0x000fea0003800200 */
.L_x_3921:
        /* <DEDUP_REMOVED lines=13> */
[----:B------:R-:W-:Y:S04]  /*1f20*/  @!P2 STS.64 [UR4+0x80], R20 ;  /* 0x00008014ff00a988 */ /* 0x000fe80008000a04 */
[----:B------:R0:W-:Y:S01]  /*1f30*/  @P0 STG.E.64 desc[UR6][R24.64], R18 ;  /* 0x0000001218000986 */ /* 0x0001e2000c101b06 */
[C---:B---3--:R-:W-:Y:S01]  /*1f40*/  IMAD.WIDE R22, R27.reuse, 0x2, R22 ;  /* 0x000000021b167825 */ /* 0x048fe200078e0216 */
[----:B------:R-:W-:Y:S03]  /*1f50*/  BAR.SYNC.DEFER_BLOCKING 0x0 ;  /* 0x0000000000007b1d */ /* 0x000fe60000010000 */
[----:B-1----:R-:W-:-:S03]  /*1f60*/  IMAD.WIDE R26, R27, 0x2, R16 ;  /* 0x000000021b1a7825 */ /* 0x002fc600078e0210 */
[----:B------:R-:W2:Y:S04]  /*1f70*/  LDG.E.U16 R28, desc[UR6][R22.64] ;  /* 0x00000006161c7981 */ /* 0x000ea8000c1e1500 */
[----:B------:R2:W3:Y:S04]  /*1f80*/  LDG.E.U16 R30, desc[UR6][R22.64+0x2] ;  /* 0x00000206161e7981 */ /* 0x0004e8000c1e1500 */
[----:B------:R-:W5:Y:S04]  /*1f90*/  LDG.E.U16 R31, desc[UR6][R26.64] ;  /* 0x000000061a1f7981 */ /* 0x000f68000c1e1500 */
[----:B------:R-:W5:Y:S01]  /*1fa0*/  LDG.E.U16 R32, desc[UR6][R26.64+0x2] ;  /* 0x000002061a207981 */ /* 0x000f62000c1e1500 */
[----:B----4-:R-:W-:Y:S01]  /*1fb0*/  IMAD R29, R3, UR5, R34 ;  /* 0x00000005031d7c24 */ /* 0x010fe2000f8e0222 */
[----:B------:R-:W-:Y:S02]  /*1fc0*/  BSSY.RECONVERGENT B0, `(.L_x_3929) ;  /* 0x00001c2000007945 */ /* 0x000fe40003800200 */
[----:B------:R-:W1:Y:S01]  /*1fd0*/  LDS.64 R16, [UR4+0x80] ;  /* 0x00008004ff107984 */ /* 0x000e620008000a00 */
[----:B------:R-:W4:Y:S01]  /*1fe0*/  LDCU.U8 UR4, c[0x0][0x3fc] ;  /* 0x00007f80ff0477ac */ /* 0x000f220008000000 */
[----:B0-----:R-:W-:-:S02]  /*1ff0*/  IADD3 R18, PT, PT, R29, 0x38, RZ ;  /* 0x000000381d127810 */ /* 0x001fc40007ffe0ff */
[----:B------:R-:W-:Y:S02]  /*2000*/  SHF.R.S32.HI R21, RZ, 0x1f, R29 ;  /* 0x0000001fff157819 */ /* 0x000fe4000001141d */
[----:B------:R-:W-:Y:S01]  /*2010*/  SHF.R.S32.HI R19, RZ, 0x1f, R18 ;  /* 0x0000001fff137819 */ /* 0x000fe20000011412 */
[----:B----4-:R-:W-:Y:S01]  /*2020*/  UISETP.NE.AND UP0, UPT, UR4, URZ, UPT ;  /* 0x000000ff0400728c */ /* 0x010fe2000bf05270 */
[----:B-1----:R-:W-:-:S04]  /*2030*/  FMUL.FTZ R16, R16, UR8 ;  /* 0x0000000810107c20 */ /* 0x002fc80008410000 */
[----:B------:R-:W-:-:S04]  /*2040*/  FMUL.FTZ R52, R16, R16 ;  /* 0x0000001010347220 */ /* 0x000fc80000410000 */
[----:B------:R-:W-:-:S05]  /*2050*/  FFMA.FTZ R17, R17, UR8, -R52 ;  /* 0x0000000811117c23 */ /* 0x000fca0008010834 */
[----:B------:R-:W-:-:S13]  /*2060*/  FSETP.GTU.FTZ.AND P1, PT, R17, RZ, PT ;  /* 0x000000ff1100720b */ /* 0x000fda0003f3c000 */
[----:B------:R-:W0:Y:S02]  /*2070*/  @P1 LDC R20, c[0x0][0x3a8] ;  /* 0x0000ea00ff141b82 */ /* 0x000e240000000800 */
[----:B0-----:R-:W-:Y:S01]  /*2080*/  @P1 FADD.FTZ R20, R17, R20 ;  /* 0x0000001411141221 */ /* 0x001fe20000010000 */
[----:B------:R-:W-:-:S06]  /*2090*/  HFMA2 R17, -RZ, RZ, 1.875, 0 ;  /* 0x3f800000ff117431 */ /* 0x000fcc00000001ff */
        /* <DEDUP_REMOVED lines=17> */
[C---:B------:R-:W-:Y:S01]  /*21b0*/  FADD.FTZ R36, -R16.reuse, R36 ;  /* 0x0000002410247221 */ /* 0x040fe20000010100 */
[----:B------:R-:W-:Y:S01]  /*21c0*/  MOV R27, R61 ;  /* 0x0000003d001b7202 */ /* 0x000fe20000000f00 */
[----:B------:R-:W1:Y:S01]  /*21d0*/  LDCU.64 UR4, c[0x0][0x380] ;  /* 0x00007000ff0477ac */ /* 0x000e620008000a00 */
[----:B------:R-:W-:Y:S01]  /*21e0*/  FADD.FTZ R30, -R16, R37 ;  /* 0x00000025101e7221 */ /* 0x000fe20000010100 */
[----:B0-----:R-:W-:-:S03]  /*21f0*/  IMAD R20, R21, UR10, RZ ;  /* 0x0000000a15147c24 */ /* 0x001fc6000f8e02ff */
[----:B------:R-:W-:Y:S01]  /*2200*/  FMUL.FTZ R21, R30, R17 ;  /* 0x000000111e157220 */ /* 0x000fe20000410000 */
[----:B------:R-:W-:-:S04]  /*2210*/  IMAD.WIDE.U32 R26, R29, UR10, R26 ;  /* 0x0000000a1d1a7c25 */ /* 0x000fc8000f8e001a */
[----:B------:R-:W-:Y:S01]  /*2220*/  FFMA.FTZ R21, R23, R21, R24 ;  /* 0x0000001517157223 */ /* 0x000fe20000010018 */
[----:B------:R-:W-:Y:S02]  /*2230*/  IMAD R29, R29, UR11, R20 ;  /* 0x0000000b1d1d7c24 */ /* 0x000fe4000f8e0214 */
[----:B------:R-:W-:Y:S01]  /*2240*/  FMUL.FTZ R20, R36, R17 ;  /* 0x0000001124147220 */ /* 0x000fe20000410000 */
[----:B-1----:R-:W-:Y:S02]  /*2250*/  LEA R28, P2, R26, UR4, 0x2 ;  /* 0x000000041a1c7c11 */ /* 0x002fe4000f8410ff */
[----:B------:R-:W-:Y:S01]  /*2260*/  IADD3 R29, PT, PT, R27, R29, RZ ;  /* 0x0000001d1b1d7210 */ /* 0x000fe20007ffe0ff */
[----:B------:R-:W-:-:S03]  /*2270*/  FFMA.FTZ R20, R22, R20, R25 ;  /* 0x0000001416147223 */ /* 0x000fc60000010019 */
[----:B------:R-:W-:-:S05]  /*2280*/  LEA.HI.X R29, R26, UR5, R29, 0x2, P2 ;  /* 0x000000051a1d7c11 */ /* 0x000fca00090f141d */
[----:B------:R0:W-:Y:S02]  /*2290*/  STG.E.64 desc[UR6][R28.64], R20 ;  /* 0x000000141c007986 */ /* 0x0001e4000c101b06 */
.L_x_3932:
[----:B------:R-:W-:Y:S05]  /*22a0*/  BSYNC.RECONVERGENT B1 ;  /* 0x0000000000017941 */ /* 0x000fea0003800200 */
.L_x_3931:
[----:B------:R-:W-:Y:S04]  /*22b0*/  BSSY.RECONVERGENT B1, `(.L_x_3933) ;  /* 0x0000013000017945 */ /* 0x000fe80003800200 */
[----:B------:R-:W-:Y:S05]  /*22c0*/  @P3 BRA `(.L_x_3934) ;  /* 0x0000000000443947 */ /* 0x000fea0003800000 */
[----:B------:R-:W0:Y:S01]  /*22d0*/  LDCU.64 UR4, c[0x0][0x3e0] ;  /* 0x00007c00ff0477ac */ /* 0x000e220008000a00 */
[----:B------:R-:W-:Y:S01]  /*22e0*/  MOV R26, R58 ;  /* 0x0000003a001a7202 */ /* 0x000fe20000000f00 */
[C---:B------:R-:W-:Y:S01]  /*22f0*/  FADD.FTZ R38, -R16.reuse, R38 ;  /* 0x0000002610267221 */ /* 0x040fe20000010100 */
[----:B------:R-:W-:Y:S01]  /*2300*/  MOV R27, R61 ;  /* 0x0000003d001b7202 */ /* 0x000fe20000000f00 */
[----:B------:R-:W1:Y:S01]  /*2310*/  LDCU.64 UR10, c[0x0][0x380] ;  /* 0x00007000ff0a77ac */ /* 0x000e620008000a00 */
[----:B------:R-:W-:Y:S01]  /*2320*/  FADD.FTZ R30, -R16, R39 ;  /* 0x00000027101e7221 */ /* 0x000fe20000010100 */
[----:B0-----:R-:W-:Y:S02]  /*2330*/  IMAD R20, R15, UR4, RZ ;  /* 0x000000040f147c24 */ /* 0x001fe4000f8e02ff */
[----:B------:R-:W-:-:S04]  /*2340*/  IMAD.WIDE.U32 R26, R7, UR4, R26 ;  /* 0x00000004071a7c25 */ /* 0x000fc8000f8e001a */
[----:B------:R-:W-:Y:S02]  /*2350*/  IMAD R21, R7, UR5, R20 ;  /* 0x0000000507157c24 */ /* 0x000fe4000f8e0214 */
[----:B------:R-:W-:Y:S01]  /*2360*/  FMUL.FTZ R20, R38, R17 ;  /* 0x0000001126147220 */ /* 0x000fe20000410000 */
[----:B-1----:R-:W-:Y:S02]  /*2370*/  LEA R28, P2, R26, UR10, 0x2 ;  /* 0x0000000a1a1c7c11 */ /* 0x002fe4000f8410ff */
[----:B------:R-:W-:Y:S01]  /*2380*/  IADD3 R27, PT, PT, R27, R21, RZ ;  /* 0x000000151b1b7210 */ /* 0x000fe20007ffe0ff */
[----:B------:R-:W-:Y:S01]  /*2390*/  FMUL.FTZ R21, R30, R17 ;  /* 0x000000111e157220 */ /* 0x000fe20000410000 */
[----:B------:R-:W-:Y:S02]  /*23a0*/  FFMA.FTZ R20, R22, R20, R25 ;  /* 0x0000001416147223 */ /* 0x000fe40000010019 */
[----:B------:R-:W-:Y:S01]  /*23b0*/  LEA.HI.X R29, R26, UR11, R27, 0x2, P2 ;  /* 0x0000000b1a1d7c11 */ /* 0x000fe200090f141b */
[----:B------:R-:W-:-:S05]  /*23c0*/  FFMA.FTZ R21, R23, R21, R24 ;  /* 0x0000001517157223 */ /* 0x000fca0000010018 */
[----:B------:R1:W-:Y:S02]  /*23d0*/  STG.E.64 desc[UR6][R28.64], R20 ;  /* 0x000000141c007986 */ /* 0x0003e4000c101b06 */
.L_x_3934:
[----:B------:R-:W-:Y:S05]  /*23e0*/  BSYNC.RECONVERGENT B1 ;  /* 0x0000000000017941 */ /* 0x000fea0003800200 */
.L_x_3933:
        /* <DEDUP_REMOVED lines=14> */
[C---:B------:R-:W-:Y:S01]  /*24d0*/  FADD.FTZ R40, -R16.reuse, R40 ;  /* 0x0000002810287221 */ /* 0x040fe20000010100 */
[----:B------:R-:W-:Y:S01]  /*24e0*/  MOV R27, R61 ;  /* 0x0000003d001b7202 */ /* 0x000fe20000000f00 */
[----:B------:R-:W2:Y:S01]  /*24f0*/  LDCU.64 UR10, c[0x0][0x380] ;  /* 0x00007000ff0a77ac */ /* 0x000ea20008000a00 */
[----:B------:R-:W-:Y:S01]  /*2500*/  FADD.FTZ R30, -R16, R41 ;  /* 0x00000029101e7221 */ /* 0x000fe20000010100 */
[----:B01----:R-:W-:Y:S02]  /*2510*/  IMAD R20, R33, UR4, RZ ;  /* 0x0000000421147c24 */ /* 0x003fe4000f8e02ff */
[----:B------:R-:W-:-:S04]  /*2520*/  IMAD.WIDE.U32 R26, R9, UR4, R26 ;  /* 0x00000004091a7c25 */ /* 0x000fc8000f8e001a */
[----:B------:R-:W-:Y:S02]  /*2530*/  IMAD R21, R9, UR5, R20 ;  /* 0x0000000509157c24 */ /* 0x000fe4000f8e0214 */
[----:B------:R-:W-:Y:S01]  /*2540*/  FMUL.FTZ R20, R40, R17 ;  /* 0x0000001128147220 */ /* 0x000fe20000410000 */
[----:B--2---:R-:W-:Y:S02]  /*2550*/  LEA R28, P5, R26, UR10, 0x2 ;  /* 0x0000000a1a1c7c11 */ /* 0x004fe4000f8a10ff */
[----:B------:R-:W-:Y:S01]  /*2560*/  IADD3 R27, PT, PT, R27, R21, RZ ;  /* 0x000000151b1b7210 */ /* 0x000fe20007ffe0ff */
[----:B------:R-:W-:Y:S01]  /*2570*/  FMUL.FTZ R21, R30, R17 ;  /* 0x000000111e157220 */ /* 0x000fe20000410000 */
[----:B------:R-:W-:Y:S02]  /*2580*/  FFMA.FTZ R20, R22, R20, R25 ;  /* 0x0000001416147223 */ /* 0x000fe40000010019 */
[----:B------:R-:W-:Y:S01]  /*2590*/  LEA.HI.X R29, R26, UR11, R27, 0x2, P5 ;  /* 0x0000000b1a1d7c11 */ /* 0x000fe2000a8f141b */
[----:B------:R-:W-:-:S05]  /*25a0*/  FFMA.FTZ R21, R23, R21, R24 ;  /* 0x0000001517157223 */ /* 0x000fca0000010018 */
[----:B------:R2:W-:Y:S02]  /*25b0*/  STG.E.64 desc[UR6][R28.64], R20 ;  /* 0x000000141c007986 */ /* 0x0005e4000c101b06 */
.L_x_3936:
[----:B------:R-:W-:Y:S05]  /*25c0*/  BSYNC.RECONVERGENT B1 ;  /* 0x0000000000017941 */ /* 0x000fea0003800200 */
.L_x_3935:
[----:B------:R-:W-:Y:S04]  /*25d0*/  BSSY.RECONVERGENT B1, `(.L_x_3937) ;  /* 0x0000013000017945 */ /* 0x000fe80003800200 */
[----:B------:R-:W-:Y:S05]  /*25e0*/  @P1 BRA `(.L_x_3938) ;  /* 0x0000000000441947 */ /* 0x000fea0003800000 */
[----:B------:R-:W3:Y:S01]  /*25f0*/  LDCU.64 UR4, c[0x0][0x3e0] ;  /* 0x00007c00ff0477ac */ /* 0x000ee20008000a00 */
[----:B------:R-:W-:Y:S01]  /*2600*/  MOV R26, R58 ;  /* 0x0000003a001a7202 */ /* 0x000fe20000000f00 */
[C---:B------:R-:W-:Y:S01]  /*2610*/  FADD.FTZ R42, -R16.reuse, R42 ;  /* 0x0000002a102a7221 */ /* 0x040fe20000010100 */
[----:B------:R-:W-:Y:S01]  /*2620*/  MOV R27, R61 ;  /* 0x0000003d001b7202 */ /* 0x000fe20000000f00 */
[----:B------:R-:W4:Y:S01]  /*2630*/  LDCU.64 UR10, c[0x0][0x380] ;  /* 0x00007000ff0a77ac */ /* 0x000f220008000a00 */
[----:B------:R-:W-:Y:S01]  /*2640*/  FADD.FTZ R30, -R16, R43 ;  /* 0x0000002b101e7221 */ /* 0x000fe20000010100 */
[----:B012---:R-:W-:-:S04]  /*2650*/  FMUL.FTZ R20, R42, R17 ;  /* 0x000000112a147220 */ /* 0x007fc80000410000 */
[----:B------:R-:W-:Y:S01]  /*2660*/  FFMA.FTZ R20, R22, R20, R25 ;  /* 0x0000001416147223 */ /* 0x000fe20000010019 */
[----:B---3--:R-:W-:Y:S02]  /*2670*/  IMAD R21, R35, UR4, RZ ;  /* 0x0000000423157c24 */ /* 0x008fe4000f8e02ff */
[----:B------:R-:W-:-:S04]  /*2680*/  IMAD.WIDE.U32 R26, R10, UR4, R26 ;  /* 0x000000040a1a7c25 */ /* 0x000fc8000f8e001a */
[----:B------:R-:W-:Y:S01]  /*2690*/  IMAD R21, R10, UR5, R21 ;  /* 0x000000050a157c24 */ /* 0x000fe2000f8e0215 */
[----:B----4-:R-:W-:-:S04]  /*26a0*/  LEA R28, P1, R26, UR10, 0x2 ;  /* 0x0000000a1a1c7c11 */ /* 0x010fc8000f8210ff */
[----:B------:R-:W-:Y:S01]  /*26b0*/  IADD3 R27, PT, PT, R27, R21, RZ ;  /* 0x000000151b1b7210 */ /* 0x000fe20007ffe0ff */
[----:B------:R-:W-:-:S03]  /*26c0*/  FMUL.FTZ R21, R30, R17 ;  /* 0x000000111e157220 */ /* 0x000fc60000410000 */
[----:B------:R-:W-:Y:S01]  /*26d0*/  LEA.HI.X R29, R26, UR11, R27, 0x2, P1 ;  /* 0x0000000b1a1d7c11 */ /* 0x000fe200088f141b */
[----:B------:R-:W-:-:S05]  /*26e0*/  FFMA.FTZ R21, R23, R21, R24 ;  /* 0x0000001517157223 */ /* 0x000fca0000010018 */
[----:B------:R3:W-:Y:S02]  /*26f0*/  STG.E.64 desc[UR6][R28.64], R20 ;  /* 0x000000141c007986 */ /* 0x0007e4000c101b06 */
.L_x_3938:
[----:B------:R-:W-:Y:S05]  /*2700*/  BSYNC.RECONVERGENT B1 ;  /* 0x0000000000017941 */ /* 0x000fea0003800200 */
.L_x_3937:
[----:B------:R-:W-:Y:S04]  /*2710*/  BSSY.RECONVERGENT B1, `(.L_x_3939) ;  /* 0x0000013000017945 */ /* 0x000fe80003800200 */
[----:B------:R-:W-:Y:S05]  /*2720*/  @P6 BRA `(.L_x_3940) ;  /* 0x0000000000446947 */ /* 0x000fea0003800000 */
[----:B------:R-:W0:Y:S01]  /*2730*/  LDCU.64 UR4, c[0x0][0x3e0] ;  /* 0x00007c00ff0477ac */ /* 0x000e220008000a00 */
[----:B------:R-:W-:Y:S01]  /*2740*/  MOV R26, R58 ;  /* 0x0000003a001a7202 */ /* 0x000fe20000000f00 */
[C---:B------:R-:W-:Y:S01]  /*2750*/  FADD.FTZ R44, -R16.reuse, R44 ;  /* 0x0000002c102c7221 */ /* 0x040fe20000010100 */
[----:B------:R-:W-:Y:S01]  /*2760*/  MOV R27, R61 ;  /* 0x0000003d001b7202 */ /* 0x000fe20000000f00 */
[----:B------:R-:W4:Y:S01]  /*2770*/  LDCU.64 UR10, c[0x0][0x380] ;  /* 0x00007000ff0a77ac */ /* 0x000f220008000a00 */
[----:B------:R-:W-:Y:S01]  /*2780*/  FADD.FTZ R30, -R16, R45 ;  /* 0x0000002d101e7221 */ /* 0x000fe20000010100 */
[----:B0123--:R-:W-:Y:S02]  /*2790*/  IMAD R20, R53, UR4, RZ ;  /* 0x0000000435147c24 */ /* 0x00ffe4000f8e02ff */
[----:B------:R-:W-:-:S04]  /*27a0*/  IMAD.WIDE.U32 R26, R11, UR4, R26 ;  /* 0x000000040b1a7c25 */ /* 0x000fc8000f8e001a */
[----:B------:R-:W-:Y:S02]  /*27b0*/  IMAD R21, R11, UR5, R20 ;  /* 0x000000050b157c24 */ /* 0x000fe4000f8e0214 */
[----:B------:R-:W-:Y:S01]  /*27c0*/  FMUL.FTZ R20, R44, R17 ;  /* 0x000000112c147220 */ /* 0x000fe20000410000 */
[----:B----4-:R-:W-:Y:S02]  /*27d0*/  LEA R28, P1, R26, UR10, 0x2 ;  /* 0x0000000a1a1c7c11 */ /* 0x010fe4000f8210ff */
[----:B------:R-:W-:Y:S01]  /*27e0*/  IADD3 R27, PT, PT, R27, R21, RZ ;  /* 0x000000151b1b7210 */ /* 0x000fe20007ffe0ff */
[----:B------:R-:W-:Y:S01]  /*27f0*/  FMUL.FTZ R21, R30, R17 ;  /* 0x000000111e157220 */ /* 0x000fe20000410000 */
[----:B------:R-:W-:Y:S02]  /*2800*/  FFMA.FTZ R20, R22, R20, R25 ;  /* 0x0000001416147223 */ /* 0x000fe40000010019 */
[----:B------:R-:W-:Y:S01]  /*2810*/  LEA.HI.X R29, R26, UR11, R27, 0x2, P1 ;  /* 0x0000000b1a1d7c11 */ /* 0x000fe200088f141b */
[----:B------:R-:W-:-:S05]  /*2820*/  FFMA.FTZ R21, R23, R21, R24 ;  /* 0x0000001517157223 */ /* 0x000fca0000010018 */
[----:B------:R4:W-:Y:S02]  /*2830*/  STG.E.64 desc[UR6][R28.64], R20 ;  /* 0x000000141c007986 */ /* 0x0009e4000c101b06 */
.L_x_3940:
[----:B------:R-:W-:Y:S05]  /*2840*/  BSYNC.RECONVERGENT B1 ;  /* 0x0000000000017941 */ /* 0x000fea0003800200 */
.L_x_3939:
[----:B------:R-:W-:Y:S04]  /*2850*/  BSSY.RECONVERGENT B1, `(.L_x_3941) ;  /* 0x0000013000017945 */ /* 0x000fe80003800200 */
[----:B------:R-:W-:Y:S05]  /*2860*/  @P2 BRA `(.L_x_3942) ;  /* 0x0000000000442947 */ /* 0x000fea0003800000 */
[----:B------:R-:W5:Y:S01]  /*2870*/  LDCU.64 UR4, c[0x0][0x3e0] ;  /* 0x00007c00ff0477ac */ /* 0x000f620008000a00 */
[----:B------:R-:W-:Y:S01]  /*2880*/  MOV R26, R58 ;  /* 0x0000003a001a7202 */ /* 0x000fe20000000f00 */
[C---:B------:R-:W-:Y:S01]  /*2890*/  FADD.FTZ R46, -R16.reuse, R46 ;  /* 0x0000002e102e7221 */ /* 0x040fe20000010100 */
[----:B------:R-:W-:Y:S01]  /*28a0*/  MOV R27, R61 ;  /* 0x0000003d001b7202 */ /* 0x000fe20000000f00 */
[----:B------:R-:W5:Y:S01]  /*28b0*/  LDCU.64 UR10, c[0x0][0x380] ;  /* 0x00007000ff0a77ac */ /* 0x000f620008000a00 */
[----:B------:R-:W-:Y:S01]  /*28c0*/  FADD.FTZ R30, -R16, R47 ;  /* 0x0000002f101e7221 */ /* 0x000fe20000010100 */
[----:B01234-:R-:W-:-:S04]  /*28d0*/  FMUL.FTZ R20, R46, R17 ;  /* 0x000000112e147220 */ /* 0x01ffc80000410000 */
[----:B------:R-:W-:Y:S01]  /*28e0*/  FFMA.FTZ R20, R22, R20, R25 ;  /* 0x0000001416147223 */ /* 0x000fe20000010019 */
[----:B-----5:R-:W-:Y:S02]  /*28f0*/  IMAD R21, R55, UR4, RZ ;  /* 0x0000000437157c24 */ /* 0x020fe4000f8e02ff */
[----:B------:R-:W-:-:S04]  /*2900*/  IMAD.WIDE.U32 R26, R12, UR4, R26 ;  /* 0x000000040c1a7c25 */ /* 0x000fc8000f8e001a */
[----:B------:R-:W-:Y:S01]  /*2910*/  IMAD R21, R12, UR5, R21 ;  /* 0x000000050c157c24 */ /* 0x000fe2000f8e0215 */
[----:B------:R-:W-:-:S04]  /*2920*/  LEA R28, P1, R26, UR10, 0x2 ;  /* 0x0000000a1a1c7c11 */ /* 0x000fc8000f8210ff */
[----:B------:R-:W-:Y:S01]  /*2930*/  IADD3 R27, PT, PT, R27, R21, RZ ;  /* 0x000000151b1b7210 */ /* 0x000fe20007ffe0ff */
[----:B------:R-:W-:-:S03]  /*2940*/  FMUL.FTZ R21, R30, R17 ;  /* 0x000000111e157220 */ /* 0x000fc60000410000 */
[----:B------:R-:W-:Y:S01]  /*2950*/  LEA.HI.X R29, R26, UR11, R27, 0x2, P1 ;  /* 0x0000000b1a1d7c11 */ /* 0x000fe200088f141b */
[----:B------:R-:W-:-:S05]  /*2960*/  FFMA.FTZ R21, R23, R21, R24 ;  /* 0x0000001517157223 */ /* 0x000fca0000010018 */
[----:B------:R0:W-:Y:S02]  /*2970*/  STG.E.64 desc[UR6][R28.64], R20 ;  /* 0x000000141c007986 */ /* 0x0001e4000c101b06 */
.L_x_3942:
[----:B------:R-:W-:Y:S05]  /*2980*/  BSYNC.RECONVERGENT B1 ;  /* 0x0000000000017941 */ /* 0x000fea0003800200 */
.L_x_3941:
[----:B------:R-:W-:Y:S04]  /*2990*/  BSSY.RECONVERGENT B1, `(.L_x_3943) ;  /* 0x0000013000017945 */ /* 0x000fe80003800200 */
[----:B------:R-:W-:Y:S05]  /*29a0*/  @P3 BRA `(.L_x_3944) ;  /* 0x0000000000443947 */ /* 0x000fea0003800000 */
[----:B------:R-:W5:Y:S01]  /*29b0*/  LDCU.64 UR4, c[0x0][0x3e0] ;  /* 0x00007c00ff0477ac */ /* 0x000f620008000a00 */
[----:B01234-:R-:W-:Y:S01]  /*29c0*/  MOV R20, R58 ;  /* 0x0000003a00147202 */ /* 0x01ffe20000000f00 */
[C---:B------:R-:W-:Y:S01]  /*29d0*/  FADD.FTZ R48, -R16.reuse, R48 ;  /* 0x0000003010307221 */ /* 0x040fe20000010100 */
[----:B------:R-:W-:Y:S01]  /*29e0*/  MOV R21, R61 ;  /* 0x0000003d00157202 */ /* 0x000fe20000000f00 */
[----:B------:R-:W0:Y:S01]  /*29f0*/  LDCU.64 UR10, c[0x0][0x380] ;  /* 0x00007000ff0a77ac */ /* 0x000e220008000a00 */
[----:B------:R-:W-:Y:S01]  /*2a00*/  FADD.FTZ R30, -R16, R49 ;  /* 0x00000031101e7221 */ /* 0x000fe20000010100 */
[----:B-----5:R-:W-:Y:S02]  /*2a10*/  IMAD R26, R57, UR4, RZ ;  /* 0x00000004391a7c24 */ /* 0x020fe4000f8e02ff */
[----:B------:R-:W-:-:S04]  /*2a20*/  IMAD.WIDE.U32 R20, R13, UR4, R20 ;  /* 0x000000040d147c25 */ /* 0x000fc8000f8e0014 */
[----:B------:R-:W-:Y:S02]  /*2a30*/  IMAD R27, R13, UR5, R26 ;  /* 0x000000050d1b7c24 */ /* 0x000fe4000f8e021a */
[----:B------:R-:W-:Y:S01]  /*2a40*/  FMUL.FTZ R26, R48, R17 ;  /* 0x00000011301a7220 */ /* 0x000fe20000410000 */
[----:B0-----:R-:W-:Y:S02]  /*2a50*/  LEA R28, P1, R20, UR10, 0x2 ;  /* 0x0000000a141c7c11 */ /* 0x001fe4000f8210ff */
[----:B------:R-:W-:Y:S01]  /*2a60*/  IADD3 R21, PT, PT, R21, R27, RZ ;  /* 0x0000001b15157210 */ /* 0x000fe20007ffe0ff */
[----:B------:R-:W-:Y:S01]  /*2a70*/  FMUL.FTZ R27, R30, R17 ;  /* 0x000000111e1b7220 */ /* 0x000fe20000410000 */
[----:B------:R-:W-:Y:S02]  /*2a80*/  FFMA.FTZ R26, R22, R26, R25 ;  /* 0x0000001a161a7223 */ /* 0x000fe40000010019 */
[----:B------:R-:W-:Y:S01]  /*2a90*/  LEA.HI.X R29, R20, UR11, R21, 0x2, P1 ;  /* 0x0000000b141d7c11 */ /* 0x000fe200088f1415 */
[----:B------:R-:W-:-:S05]  /*2aa0*/  FFMA.FTZ R27, R23, R27, R24 ;  /* 0x0000001b171b7223 */ /* 0x000fca0000010018 */
[----:B------:R0:W-:Y:S02]  /*2ab0*/  STG.E.64 desc[UR6][R28.64], R26 ;  /* 0x0000001a1c007986 */ /* 0x0001e4000c101b06 */
.L_x_3944:
[----:B------:R-:W-:Y:S05]  /*2ac0*/  BSYNC.RECONVERGENT B1 ;  /* 0x0000000000017941 */ /* 0x000fea0003800200 */
.L_x_3943:
[----:B------:R-:W-:Y:S05]  /*2ad0*/  @P4 BRA `(.L_x_3945) ;  /* 0x0000001000404947 */ /* 0x000fea0003800000 */
[----:B------:R-:W5:Y:S01]  /*2ae0*/  LDCU.64 UR4, c[0x0][0x3e0] ;  /* 0x00007c00ff0477ac */ /* 0x000f620008000a00 */
[----:B01234-:R-:W-:Y:S01]  /*2af0*/  MOV R20, R58 ;  /* 0x0000003a00147202 */ /* 0x01ffe20000000f00 */
[----:B------:R-:W-:Y:S01]  /*2b00*/  FADD.FTZ R50, -R16, R50 ;  /* 0x0000003210327221 */ /* 0x000fe20000010100 */
[----:B------:R-:W-:Y:S01]  /*2b10*/  MOV R21, R61 ;  /* 0x0000003d00157202 */ /* 0x000fe20000000f00 */
[----:B------:R-:W0:Y:S02]  /*2b20*/  LDCU.64 UR8, c[0x0][0x380] ;  /* 0x00007000ff0877ac */ /* 0x000e240008000a00 */
[----:B------:R-:W-:-:S04]  /*2b30*/  FMUL.FTZ R50, R50, R17 ;  /* 0x0000001132327220 */ /* 0x000fc80000410000 */
[----:B------:R-:W-:Y:S01]  /*2b40*/  FFMA.FTZ R22, R22, R50, R25 ;  /* 0x0000003216167223 */ /* 0x000fe20000010019 */
[----:B-----5:R-:W-:Y:S02]  /*2b50*/  IMAD R19, R19, UR4, RZ ;  /* 0x0000000413137c24 */ /* 0x020fe4000f8e02ff */
[----:B------:R-:W-:-:S04]  /*2b60*/  IMAD.WIDE.U32 R20, R18, UR4, R20 ;  /* 0x0000000412147c25 */ /* 0x000fc8000f8e0014 */
[----:B------:R-:W-:Y:S02]  /*2b70*/  IMAD R19, R18, UR5, R19 ;  /* 0x0000000512137c24 */ /* 0x000fe4000f8e0213 */
[----:B------:R-:W-:Y:S01]  /*2b80*/  FADD.FTZ R18, -R16, R51 ;  /* 0x0000003310127221 */ /* 0x000fe20000010100 */
[----:B0-----:R-:W-:Y:S02]  /*2b90*/  LEA R16, P1, R20, UR8, 0x2 ;  /* 0x0000000814107c11 */ /* 0x001fe4000f8210ff */
[----:B------:R-:W-:Y:S01]  /*2ba0*/  IADD3 R19, PT, PT, R21, R19, RZ ;  /* 0x0000001315137210 */ /* 0x000fe20007ffe0ff */
[----:B------:R-:W-:-:S03]  /*2bb0*/  FMUL.FTZ R18, R18, R17 ;  /* 0x0000001112127220 */ /* 0x000fc60000410000 */
[----:B------:R-:W-:Y:S01]  /*2bc0*/  LEA.HI.X R17, R20, UR9, R19, 0x2, P1 ;  /* 0x0000000914117c11 */ /* 0x000fe200088f1413 */
[----:B------:R-:W-:-:S05]  /*2bd0*/  FFMA.FTZ R23, R23, R18, R24 ;  /* 0x0000001217177223 */ /* 0x000fca0000010018 */
[----:B------:R0:W-:Y:S01]  /*2be0*/  STG.E.64 desc[UR6][R16.64], R22 ;  /* 0x0000001610007986 */ /* 0x0001e2000c101b06 */
[----:B------:R-:W-:Y:S05]  /*2bf0*/  BRA `(.L_x_3945) ;  /* 0x0000000c00f87947 */ /* 0x000fea0003800000 */
.L_x_3930:
        /* <DEDUP_REMOVED lines=11> */
[----:B------:R-:W0:Y:S02]  /*2cb0*/  LDCU.64 UR8, c[0x0][0x3e0] ;  /* 0x00007c00ff0877ac */ /* 0x000e240008000a00 */
        /* <DEDUP_REMOVED lines=12> */
[----:B0-----:R-:W-:Y:S01]  /*2d80*/  FADD.FTZ R30, R20, 1 ;  /* 0x3f800000141e7421 */ /* 0x001fe20000010000 */
[----:B------:R-:W-:-:S04]  /*2d90*/  MOV R20, R58 ;  /* 0x0000003a00147202 */ /* 0x000fc80000000f00 */
[----:B------:R-:W0:Y:S01]  /*2da0*/  MUFU.RCP R32, R32 ;  /* 0x0000002000207308 */ /* 0x000e220000001000 */
[----:B------:R-:W-:-:S07]  /*2db0*/  IMAD.WIDE.U32 R20, R29, UR8, R20 ;  /* 0x000000081d147c25 */ /* 0x000fce000f8e0014 */
[----:B------:R-:W2:Y:S01]  /*2dc0*/  MUFU.RCP R31, R30 ;  /* 0x0000001e001f7308 */ /* 0x000ea20000001000 */
[----:B------:R-:W-:Y:S01]  /*2dd0*/  IMAD R29, R29, UR9, R36 ;  /* 0x000000091d1d7c24 */ /* 0x000fe2000f8e0224 */
[----:B-1----:R-:W-:-:S04]  /*2de0*/  LEA R26, P2, R20, UR10, 0x2 ;  /* 0x0000000a141a7c11 */ /* 0x002fc8000f8410ff */
[----:B------:R-:W-:-:S04]  /*2df0*/  IADD3 R29, PT, PT, R21, R29, RZ ;  /* 0x0000001d151d7210 */ /* 0x000fc80007ffe0ff */
[----:B------:R-:W-:Y:S01]  /*2e00*/  LEA.HI.X R27, R20, UR11, R29, 0x2, P2 ;  /* 0x0000000b141b7c11 */ /* 0x000fe200090f141d */
[----:B0-----:R-:W-:Y:S01]  /*2e10*/  FMUL.FTZ R21, R37, R32 ;  /* 0x0000002025157220 */ /* 0x001fe20000410000 */
[----:B--2---:R-:W-:-:S05]  /*2e20*/  FMUL.FTZ R20, R28, R31 ;  /* 0x0000001f1c147220 */ /* 0x004fca0000410000 */
[----:B------:R0:W-:Y:S02]  /*2e30*/  STG.E.64 desc[UR6][R26.64], R20 ;  /* 0x000000141a007986 */ /* 0x0001e4000c101b06 */
.L_x_3947:
[----:B------:R-:W-:Y:S05]  /*2e40*/  BSYNC.RECONVERGENT B1 ;  /* 0x0000000000017941 */ /* 0x000fea0003800200 */
.L_x_3946:
[----:B------:R-:W-:Y:S04]  /*2e50*/  BSSY.RECONVERGENT B1, `(.L_x_3948) ;  /* 0x000001d000017945 */ /* 0x000fe80003800200 */
[----:B------:R-:W-:Y:S05]  /*2e60*/  @P3 BRA `(.L_x_3949) ;  /* 0x00000000006c3947 */ /* 0x000fea0003800000 */
[C---:B------:R-:W-:Y:S01]  /*2e70*/  FADD.FTZ R38, -R16.reuse, R38 ;  /* 0x0000002610267221 */ /* 0x040fe20000010100 */
[----:B0-----:R-:W-:Y:S01]  /*2e80*/  FADD.FTZ R20, -R16, R39 ;  /* 0x0000002710147221 */ /* 0x001fe20000010100 */
[----:B------:R-:W0:Y:S02]  /*2e90*/  LDCU.64 UR8, c[0x0][0x3e0] ;  /* 0x00007c00ff0877ac */ /* 0x000e240008000a00 */
        /* <DEDUP_REMOVED lines=24> */
.L_x_3949:
[----:B------:R-:W-:Y:S05]  /*3020*/  BSYNC.RECONVERGENT B1 ;  /* 0x0000000000017941 */ /* 0x000fea0003800200 */
.L_x_3948:
        /* <DEDUP_REMOVED lines=13> */
[----:B01----:R-:W-:Y:S01]  /*3100*/  FADD.FTZ R20, -R16, R41 ;  /* 0x0000002910147221 */ /* 0x003fe20000010100 */
        /* <DEDUP_REMOVED lines=25> */
.L_x_3951:
[----:B------:R-:W-:Y:S05]  /*32a0*/  BSYNC.RECONVERGENT B1 ;  /* 0x0000000000017941 */ /* 0x000fea0003800200 */
.L_x_3950:
[----:B------:R-:W-:Y:S04]  /*32b0*/  BSSY.RECONVERGENT B1, `(.L_x_3952) ;  /* 0x000001d000017945 */ /* 0x000fe80003800200 */
[----:B------:R-:W-:Y:S05]  /*32c0*/  @P1 BRA `(.L_x_3953) ;  /* 0x00000000006c1947 */ /* 0x000fea0003800000 */
[C---:B------:R-:W-:Y:S01]  /*32d0*/  FADD.FTZ R42, -R16.reuse, R42 ;  /* 0x0000002a102a7221 */ /* 0x040fe20000010100 */
[----:B012---:R-:W-:Y:S01]  /*32e0*/  FADD.FTZ R20, -R16, R43 ;  /* 0x0000002b10147221 */ /* 0x007fe20000010100 */
        /* <DEDUP_REMOVED lines=25> */
.L_x_3953:
[----:B------:R-:W-:Y:S05]  /*3480*/  BSYNC.RECONVERGENT B1 ;  /* 0x0000000000017941 */ /* 0x000fea0003800200 */
.L_x_3952:
[----:B------:R-:W-:Y:S04]  /*3490*/  BSSY.RECONVERGENT B1, `(.L_x_3954) ;  /* 0x000001d000017945 */ /* 0x000fe80003800200 */
[----:B------:R-:W-:Y:S05]  /*34a0*/  @P6 BRA `(.L_x_3955) ;  /* 0x00000000006c6947 */ /* 0x000fea0003800000 */
[C---:B------:R-:W-:Y:S01]  /*34b0*/  FADD.FTZ R44, -R16.reuse, R44 ;  /* 0x0000002c102c7221 */ /* 0x040fe20000010100 */
[----:B0123--:R-:W-:Y:S01]  /*34c0*/  FADD.FTZ R20, -R16, R45 ;  /* 0x0000002d10147221 */ /* 0x00ffe20000010100 */
        /* <DEDUP_REMOVED lines=25> */
.L_x_3955:
[----:B------:R-:W-:Y:S05]  /*3660*/  BSYNC.RECONVERGENT B1 ;  /* 0x0000000000017941 */ /* 0x000fea0003800200 */
.L_x_3954:
[----:B------:R-:W-:Y:S04]  /*3670*/  BSSY.RECONVERGENT B1, `(.L_x_3956) ;  /* 0x000001d000017945 */ /* 0x000fe80003800200 */
[----:B------:R-:W-:Y:S05]  /*3680*/  @P2 BRA `(.L_x_3957) ;  /* 0x00000000006c2947 */ /* 0x000fea0003800000 */
[C---:B------:R-:W-:Y:S01]  /*3690*/  FADD.FTZ R46, -R16.reuse, R46 ;  /* 0x0000002e102e7221 */ /* 0x040fe20000010100 */
[----:B01234-:R-:W-:Y:S01]  /*36a0*/  FADD.FTZ R20, -R16, R47 ;  /* 0x0000002f10147221 */ /* 0x01ffe20000010100 */
        /* <DEDUP_REMOVED lines=25> */
.L_x_3957:
[----:B------:R-:W-:Y:S05]  /*3840*/  BSYNC.RECONVERGENT B1 ;  /* 0x0000000000017941 */ /* 0x000fea0003800200 */
.L_x_3956:
[----:B------:R-:W-:Y:S04]  /*3850*/  BSSY.RECONVERGENT B1, `(.L_x_3958) ;  /* 0x000001d000017945 */ /* 0x000fe80003800200 */
[----:B------:R-:W-:Y:S05]  /*3860*/  @P3 BRA `(.L_x_3959) ;  /* 0x00000000006c3947 */ /* 0x000fea0003800000 */
[C---:B------:R-:W-:Y:S01]  /*3870*/  FADD.FTZ R48, -R16.reuse, R48 ;  /* 0x0000003010307221 */ /* 0x040fe20000010100 */
[----:B01234-:R-:W-:Y:S01]  /*3880*/  FADD.FTZ R20, -R16, R49 ;  /* 0x0000003110147221 */ /* 0x01ffe20000010100 */
        /* <DEDUP_REMOVED lines=25> */
.L_x_3959:
[----:B------:R-:W-:Y:S05]  /*3a20*/  BSYNC.RECONVERGENT B1 ;  /* 0x0000000000017941 */ /* 0x000fea0003800200 */
.L_x_3958:
[----:B------:R-:W-:Y:S05]  /*3a30*/  @P4 BRA `(.L_x_3945) ;  /* 0x0000000000684947 */ /* 0x000fea0003800000 */
[C---:B------:R-:W-:Y:S01]  /*3a40*/  FADD.FTZ R50, -R16.reuse, R50 ;  /* 0x0000003210327221 */ /* 0x040fe20000010100 */
[----:B------:R-:W-:Y:S01]  /*3a50*/  FADD.FTZ R16, -R16, R51 ;  /* 0x0000003310107221 */ /* 0x000fe20000010100 */
[----:B------:R-:W5:Y:S01]  /*3a60*/  LDCU.64 UR4, c[0x0][0x3e0] ;  /* 0x00007c00ff0477ac */ /* 0x000f620008000a00 */
[----:B------:R-:W-:Y:S01]  /*3a70*/  MOV R59, R61 ;  /* 0x0000003d003b7202 */ /* 0x000fe20000000f00 */
[-C--:B------:R-:W-:Y:S01]  /*3a80*/  FMUL.FTZ R50, R50, R17.reuse ;  /* 0x0000001132327220 */ /* 0x080fe20000410000 */
[----:B------:R-:W-:Y:S01]  /*3a90*/  FMUL.FTZ R17, R16, R17 ;  /* 0x0000001110117220 */ /* 0x000fe20000410000 */
[----:B------:R-:W0:Y:S02]  /*3aa0*/  LDCU.64 UR8, c[0x0][0x380] ;  /* 0x00007000ff0877ac */ /* 0x000e240008000a00 */
[----:B------:R-:W-:Y:S01]  /*3ab0*/  FFMA.FTZ R25, R22, R50, R25 ;  /* 0x0000003216197223 */ /* 0x000fe20000010019 */
[----:B------:R-:W-:-:S03]  /*3ac0*/  FFMA.FTZ R24, R23, R17, R24 ;  /* 0x0000001117187223 */ /* 0x000fc60000010018 */
[----:B------:R-:W-:Y:S01]  /*3ad0*/  FMUL.FTZ R16, R25, -1.4426950216293334961 ;  /* 0xbfb8aa3b19107820 */ /* 0x000fe20000410000 */
[----:B------:R-:W-:-:S05]  /*3ae0*/  FMUL.FTZ R17, R24, -1.4426950216293334961 ;  /* 0xbfb8aa3b18117820 */ /* 0x000fca0000410000 */
[----:B------:R-:W0:Y:S01]  /*3af0*/  MUFU.EX2 R16, R16 ;  /* 0x0000001000107308 */ /* 0x000e220000000800 */
[----:B-----5:R-:W-:-:S03]  /*3b00*/  IMAD R19, R19, UR4, RZ ;  /* 0x0000000413137c24 */ /* 0x020fc6000f8e02ff */
[----:B------:R-:W5:Y:S01]  /*3b10*/  MUFU.EX2 R17, R17 ;  /* 0x0000001100117308 */ /* 0x000f620000000800 */
[----:B------:R-:W-:-:S04]  /*3b20*/  IMAD.WIDE.U32 R58, R18, UR4, R58 ;  /* 0x00000004123a7c25 */ /* 0x000fc8000f8e003a */
[----:B------:R-:W-:Y:S02]  /*3b30*/  IMAD R19, R18, UR5, R19 ;  /* 0x0000000512137c24 */ /* 0x000fe4000f8e0213 */
[----:B01234-:R-:W-:Y:S01]  /*3b40*/  FADD.FTZ R20, R16, 1 ;  /* 0x3f80000010147421 */ /* 0x01ffe20000010000 */
[C---:B------:R-:W-:Y:S02]  /*3b50*/  LEA R16, P1, R58.reuse, UR8, 0x2 ;  /* 0x000000083a107c11 */ /* 0x040fe4000f8210ff */
[----:B------:R-:W-:Y:S01]  /*3b60*/  IADD3 R19, PT, PT, R59, R19, RZ ;  /* 0x000000133b137210 */ /* 0x000fe20007ffe0ff */
[----:B-----5:R-:W-:Y:S02]  /*3b70*/  FADD.FTZ R22, R17, 1 ;  /* 0x3f80000011167421 */ /* 0x020fe40000010000 */
[----:B------:R-:W0:Y:S01]  /*3b80*/  MUFU.RCP R20, R20 ;  /* 0x0000001400147308 */ /* 0x000e220000001000 */
[----:B------:R-:W-:-:S07]  /*3b90*/  LEA.HI.X R17, R58, UR9, R19, 0x2, P1 ;  /* 0x000000093a117c11 */ /* 0x000fce00088f1413 */
[----:B------:R-:W1:Y:S01]  /*3ba0*/  MUFU.RCP R21, R22 ;  /* 0x0000001600157308 */ /* 0x000e620000001000 */
[----:B0-----:R-:W-:Y:S01]  /*3bb0*/  FMUL.FTZ R20, R25, R20 ;  /* 0x0000001419147220 */ /* 0x001fe20000410000 */
[----:B-1----:R-:W-:-:S05]  /*3bc0*/  FMUL.FTZ R21, R24, R21 ;  /* 0x0000001518157220 */ /* 0x002fca0000410000 */
[----:B------:R0:W-:Y:S02]  /*3bd0*/  STG.E.64 desc[UR6][R16.64], R20 ;  /* 0x0000001410007986 */ /* 0x0001e4000c101b06 */
.L_x_3945:
[----:B------:R-:W-:Y:S05]  /*3be0*/  BSYNC.RECONVERGENT B0 ;  /* 0x0000000000007941 */ /* 0x000fea0003800200 */
.L_x_3929:
        /* <DEDUP_REMOVED lines=8> */
.L_x_3961:
        /* <DEDUP_REMOVED lines=9> */
.L_x_4800:


//--------------------- .text._Z35group_norm_nhwc_fwd_one_pass_kernelI11Fp32IOBf16WLi128ELi98ELi392EEv26Group_norm_nhwc_fwd_params --------------------------
	.section	.text._Z35group_norm_nhwc_fwd_one_pass_kernelI11Fp32IOBf16WLi128ELi98ELi392EEv26Group_norm_nhwc_fwd_params,"ax",@progbits
	.align	128
        .global         _Z35group_norm_nhwc_fwd_one_pass_kernelI11Fp32IOBf16WLi128ELi98ELi392EEv26Group_norm_nhwc_fwd_params
        .type           _Z35group_norm_nhwc_fwd_one_pass_kernelI11Fp32IOBf16WLi128ELi98ELi392EEv26Group_norm_nhwc_fwd_params,@function
        .size           _Z35group_norm_nhwc_fwd_one_pass_kernelI11Fp32IOBf16WLi128ELi98ELi392EEv26Group_norm_nhwc_fwd_params,(.L_x_4801 - _Z35group_norm_nhwc_fwd_one_pass_kernelI11Fp32IOBf16WLi128ELi98ELi392EEv26Group_norm_nhwc_fwd_params)
        .other          _Z35group_norm_nhwc_fwd_one_pass_kernelI11Fp32IOBf16WLi128ELi98ELi392EEv26Group_norm_nhwc_fwd_params,@"STO_CUDA_ENTRY STV_DEFAULT"
_Z35group_norm_nhwc_fwd_one_pass_kernelI11Fp32IOBf16WLi128ELi98ELi392EEv26Group_norm_nhwc_fwd_params:
.text._Z35group_norm_nhwc_fwd_one_pass_kernelI11Fp32IOBf16WLi128ELi98ELi392EEv26Group_norm_nhwc_fwd_params:
        /* <DEDUP_REMOVED lines=61> */
.L_x_4035:
[----:B01234-:R-:W0:Y:S01]  /*03d0*/  LDC R36, c[0x0][0x3f8] ;  /* 0x0000fe00ff247b82 */ /* 0x01fe220000000800 */
[----:B------:R-:W1:Y:S01]  /*03e0*/  LDCU.64 UR4, c[0x0][0x3e8] ;  /* 0x00007d00ff0477ac */ /* 0x000e620008000a00 */
[----:B------:R-:W-:Y:S02]  /*03f0*/  LOP3.LUT R101, R2, 0xffff, RZ, 0xc0, !PT ;  /* 0x0000ffff02657812 */ /* 0x000fe400078ec0ff */
[----:B------:R-:W-:Y:S01]  /*0400*/  CS2R R56, SRZ ;  /* 0x0000000000387805 */ /* 0x000fe2000001ff00 */
[----:B------:R-:W2:Y:S01]  /*0410*/  LDCU.64 UR8, c[0x0][0x3f0] ;  /* 0x00007e00ff0877ac */ /* 0x000ea20008000a00 */
        /* <DEDUP_REMOVED lines=416> */
.L_x_3963:
[----:B------:R-:W-:Y:S05]  /*1e20*/  BSYNC.RECONVERGENT B0 ;  /* 0x0000000000007941 */ /* 0x000fea0003800200 */
.L_x_3962:
        /* <DEDUP_REMOVED lines=25> */
.L_x_3966:
[----:B-1----:R-:W2:Y:S04]  /*1fc0*/  LDG.E.STRONG.GPU R34, desc[UR6][R32.64] ;  /* 0x0000000620227981 */ /* 0x002ea8000c1ef900 */
[----:B--2---:R-:W-:Y:S01]  /*1fd0*/  CCTL.IVALL ;  /* 0x00000000ff00798f */ /* 0x004fe20002000000 */
[----:B------:R-:W-:Y:S05]  /*1fe0*/  YIELD ;  /* 0x0000000000007946 */ /* 0x000fea0003800000 */
[----:B------:R-:W-:-:S13]  /*1ff0*/  ISETP.NE.AND P1, PT, R34, R39, PT ;  /* 0x000000272200720c */ /* 0x000fda0003f25270 */
[----:B------:R-:W-:Y:S05]  /*2000*/  @P1 BRA `(.L_x_3966) ;  /* 0xfffffffc00ec1947 */ /* 0x000fea000383ffff */
.L_x_3965:
        /* <DEDUP_REMOVED lines=15> */
.L_x_3968:
        /* <DEDUP_REMOVED lines=60> */
.L_x_3967:
        /* <DEDUP_REMOVED lines=35> */
.L_x_3969:
        /* <DEDUP_REMOVED lines=18> */
.L_x_3970:
        /* <DEDUP_REMOVED lines=9> */
.L_x_3971:
[----:B------:R-:W-:Y:S05]  /*28a0*/  BSYNC.RECONVERGENT B0 ;  /* 0x0000000000007941 */ /* 0x000fea0003800200 */
.L_x_3964:
        /* <DEDUP_REMOVED lines=13> */
[----:B------:R1:W-:Y:S01]  /*2980*/  @P0 STG.E.64 desc[UR6][R38.64], R34 ;  /* 0x0000002226000986 */ /* 0x0003e2000c101b06 */
[C---:B---3--:R-:W-:Y:S01]  /*2990*/  IMAD.WIDE R36, R41.reuse, 0x2, R36 ;  /* 0x0000000229247825 */ /* 0x048fe200078e0224 */
[----:B------:R-:W-:Y:S03]  /*29a0*/  BAR.SYNC.DEFER_BLOCKING 0x0 ;  /* 0x0000000000007b1d */ /* 0x000fe60000010000 */
[----:B0-----:R-:W-:-:S03]  /*29b0*/  IMAD.WIDE R32, R41, 0x2, R32 ;  /* 0x0000000229207825 */ /* 0x001fc600078e0220 */
[----:B------:R-:W2:Y:S04]  /*29c0*/  LDG.E.U16 R42, desc[UR6][R36.64] ;  /* 0x00000006242a7981 */ /* 0x000ea8000c1e1500 */
[----:B------:R-:W3:Y:S04]  /*29d0*/  LDG.E.U16 R43, desc[UR6][R36.64+0x2] ;  /* 0x00000206242b7981 */ /* 0x000ee8000c1e1500 */
[----:B------:R-:W4:Y:S04]  /*29e0*/  LDG.E.U16 R44, desc[UR6][R32.64] ;  /* 0x00000006202c7981 */ /* 0x000f28000c1e1500 */
[----:B------:R-:W5:Y:S01]  /*29f0*/  LDG.E.U16 R45, desc[UR6][R32.64+0x2] ;  /* 0x00000206202d7981 */ /* 0x000f62000c1e1500 */
[----:B-1----:R-:W-:Y:S01]  /*2a00*/  HFMA2 R38, -RZ, RZ, 1.875, 0 ;  /* 0x3f800000ff267431 */ /* 0x002fe200000001ff */
        /* <DEDUP_REMOVED lines=31> */
[----:B------:R-:W-:-:S04]  /*2c00*/  FMUL.FTZ R35, R35, R38 ;  /* 0x0000002623237220 */ /* 0x000fc80000410000 */
[----:B------:R-:W-:Y:S01]  /*2c10*/  FFMA.FTZ R36, R39, R35, R42 ;  /* 0x0000002327247223 */ /* 0x000fe2000001002a */
[----:B0-----:R-:W-:Y:S02]  /*2c20*/  IMAD R34, R53, UR10, RZ ;  /* 0x0000000a35227c24 */ /* 0x001fe4000f8e02ff */
[----:B------:R-:W-:-:S04]  /*2c30*/  IMAD.WIDE.U32 R32, R93, UR10, R32 ;  /* 0x0000000a5d207c25 */ /* 0x000fc8000f8e0020 */
[----:B------:R-:W-:Y:S01]  /*2c40*/  IMAD R37, R93, UR11, R34 ;  /* 0x0000000b5d257c24 */ /* 0x000fe2000f8e0222 */
[----:B-1----:R-:W-:-:S04]  /*2c50*/  LEA R34, P1, R32, UR4, 0x2 ;  /* 0x0000000420227c11 */ /* 0x002fc8000f8210ff */
[----:B------:R-:W-:Y:S01]  /*2c60*/  IADD3 R33, PT, PT, R33, R37, RZ ;  /* 0x0000002521217210 */ /* 0x000fe20007ffe0ff */
[----:B------:R-:W-:-:S03]  /*2c70*/  FMUL.FTZ R37, R57, R38 ;  /* 0x0000002639257220 */ /* 0x000fc60000410000 */
[----:B------:R-:W-:Y:S01]  /*2c80*/  LEA.HI.X R35, R32, UR5, R33, 0x2, P1 ;  /* 0x0000000520237c11 */ /* 0x000fe200088f1421 */
[----:B------:R-:W-:-:S05]  /*2c90*/  FFMA.FTZ R37, R40, R37, R41 ;  /* 0x0000002528257223 */ /* 0x000fca0000010029 */
[----:B------:R0:W-:Y:S02]  /*2ca0*/  STG.E.64 desc[UR6][R34.64], R36 ;  /* 0x0000002422007986 */ /* 0x0001e4000c101b06 */
.L_x_3975:
[----:B------:R-:W-:Y:S05]  /*2cb0*/  BSYNC.RECONVERGENT B1 ;  /* 0x0000000000017941 */ /* 0x000fea0003800200 */
.L_x_3974:
[----:B------:R-:W-:Y:S04]  /*2cc0*/  BSSY.RECONVERGENT B1, `(.L_x_3976) ;  /* 0x0000013000017945 */ /* 0x000fe80003800200 */
[----:B------:R-:W-:Y:S05]  /*2cd0*/  @P2 BRA `(.L_x_3977) ;  /* 0x0000000000442947 */ /* 0x000fea0003800000 */
[----:B------:R-:W1:Y:S01]  /*2ce0*/  LDCU.64 UR4, c[0x0][0x3e0] ;  /* 0x00007c00ff0477ac */ /* 0x000e620008000a00 */
[----:B------:R-:W-:Y:S01]  /*2cf0*/  MOV R32, R100 ;  /* 0x0000006400207202 */ /* 0x000fe20000000f00 */
[C---:B0-----:R-:W-:Y:S01]  /*2d00*/  FADD.FTZ R35, -R0.reuse, R58 ;  /* 0x0000003a00237221 */ /* 0x041fe20000010100 */
[----:B------:R-:W-:Y:S01]  /*2d10*/  MOV R33, R103 ;  /* 0x0000006700217202 */ /* 0x000fe20000000f00 */
[----:B------:R-:W0:Y:S01]  /*2d20*/  LDCU.64 UR10, c[0x0][0x380] ;  /* 0x00007000ff0a77ac */ /* 0x000e220008000a00 */
[----:B------:R-:W-:Y:S01]  /*2d30*/  FADD.FTZ R59, -R0, R59 ;  /* 0x0000003b003b7221 */ /* 0x000fe20000010100 */
[----:B------:R-:W-:-:S04]  /*2d40*/  FMUL.FTZ R35, R35, R38 ;  /* 0x0000002623237220 */ /* 0x000fc80000410000 */
[----:B------:R-:W-:Y:S01]  /*2d50*/  FFMA.FTZ R36, R39, R35, R42 ;  /* 0x0000002327247223 */ /* 0x000fe2000001002a */
[----:B-1----:R-:W-:Y:S02]  /*2d60*/  IMAD R37, R31, UR4, RZ ;  /* 0x000000041f257c24 */ /* 0x002fe4000f8e02ff */
[----:B------:R-:W-:-:S04]  /*2d70*/  IMAD.WIDE.U32 R32, R52, UR4, R32 ;  /* 0x0000000434207c25 */ /* 0x000fc8000f8e0020 */
[----:B------:R-:W-:Y:S01]  /*2d80*/  IMAD R37, R52, UR5, R37 ;  /* 0x0000000534257c24 */ /* 0x000fe2000f8e0225 */
[----:B0-----:R-:W-:-:S04]  /*2d90*/  LEA R34, P1, R32, UR10, 0x2 ;  /* 0x0000000a20227c11 */ /* 0x001fc8000f8210ff */
[----:B------:R-:W-:Y:S01]  /*2da0*/  IADD3 R33, PT, PT, R33, R37, RZ ;  /* 0x0000002521217210 */ /* 0x000fe20007ffe0ff */
[----:B------:R-:W-:-:S03]  /*2db0*/  FMUL.FTZ R37, R59, R38 ;  /* 0x000000263b257220 */ /* 0x000fc60000410000 */
[----:B------:R-:W-:Y:S01]  /*2dc0*/  LEA.HI.X R35, R32, UR11, R33, 0x2, P1 ;  /* 0x0000000b20237c11 */ /* 0x000fe200088f1421 */
[----:B------:R-:W-:-:S05]  /*2dd0*/  FFMA.FTZ R37, R40, R37, R41 ;  /* 0x0000002528257223 */ /* 0x000fca0000010029 */
[----:B------:R1:W-:Y:S02]  /*2de0*/  STG.E.64 desc[UR6][R34.64], R36 ;  /* 0x0000002422007986 */ /* 0x0003e4000c101b06 */
.L_x_3977:
[----:B------:R-:W-:Y:S05]  /*2df0*/  BSYNC.RECONVERGENT B1 ;  /* 0x0000000000017941 */ /* 0x000fea0003800200 */
.L_x_3976:
        /* <DEDUP_REMOVED lines=12> */
[C---:B01----:R-:W-:Y:S01]  /*2ec0*/  FADD.FTZ R35, -R0.reuse, R60 ;  /* 0x0000003c00237221 */ /* 0x043fe20000010100 */
[----:B------:R-:W-:Y:S01]  /*2ed0*/  MOV R33, R103 ;  /* 0x0000006700217202 */ /* 0x000fe20000000f00 */
[----:B------:R-:W0:Y:S01]  /*2ee0*/  LDCU.64 UR10, c[0x0][0x380] ;  /* 0x00007000ff0a77ac */ /* 0x000e220008000a00 */
[----:B------:R-:W-:Y:S01]  /*2ef0*/  FADD.FTZ R61, -R0, R61 ;  /* 0x0000003d003d7221 */ /* 0x000fe20000010100 */
[----:B------:R-:W-:-:S04]  /*2f00*/  FMUL.FTZ R35, R35, R38 ;  /* 0x0000002623237220 */ /* 0x000fc80000410000 */
[----:B------:R-:W-:Y:S01]  /*2f10*/  FFMA.FTZ R36, R39, R35, R42 ;  /* 0x0000002327247223 */ /* 0x000fe2000001002a */
[----:B--2---:R-:W-:Y:S02]  /*2f20*/  IMAD R37, R29, UR4, RZ ;  /* 0x000000041d257c24 */ /* 0x004fe4000f8e02ff */
        /* <DEDUP_REMOVED lines=8> */
.L_x_3979:
[----:B------:R-:W-:Y:S05]  /*2fb0*/  BSYNC.RECONVERGENT B1 ;  /* 0x0000000000017941 */ /* 0x000fea0003800200 */
.L_x_3978:
[----:B------:R-:W-:Y:S04]  /*2fc0*/  BSSY.RECONVERGENT B1, `(.L_x_3980) ;  /* 0x0000013000017945 */ /* 0x000fe80003800200 */
[----:B------:R-:W-:Y:S05]  /*2fd0*/  @P6 BRA `(.L_x_3981) ;  /* 0x0000000000446947 */ /* 0x000fea0003800000 */
[----:B------:R-:W3:Y:S01]  /*2fe0*/  LDCU.64 UR4, c[0x0][0x3e0] ;  /* 0x00007c00ff0477ac */ /* 0x000ee20008000a00 */
[----:B012---:R-:W-:Y:S01]  /*2ff0*/  MOV R34, R100 ;  /* 0x0000006400227202 */ /* 0x007fe20000000f00 */
[C---:B------:R-:W-:Y:S01]  /*3000*/  FADD.FTZ R33, -R0.reuse, R62 ;  /* 0x0000003e00217221 */ /* 0x040fe20000010100 */
[----:B------:R-:W-:Y:S01]  /*3010*/  MOV R35, R103 ;  /* 0x0000006700237202 */ /* 0x000fe20000000f00 */
[----:B------:R-:W0:Y:S01]  /*3020*/  LDCU.64 UR10, c[0x0][0x380] ;  /* 0x00007000ff0a77ac */ /* 0x000e220008000a00 */
[----:B------:R-:W-:Y:S01]  /*3030*/  FADD.FTZ R63, -R0, R63 ;  /* 0x0000003f003f7221 */ /* 0x000fe20000010100 */
        /* <DEDUP_REMOVED lines=11> */
.L_x_3981:
[----:B------:R-:W-:Y:S05]  /*30f0*/  BSYNC.RECONVERGENT B1 ;  /* 0x0000000000017941 */ /* 0x000fea0003800200 */
.L_x_3980:
[----:B------:R-:W-:Y:S04]  /*3100*/  BSSY.RECONVERGENT B1, `(.L_x_3982) ;  /* 0x0000013000017945 */ /* 0x000fe80003800200 */
[----:B------:R-:W-:Y:S05]  /*3110*/  @P1 BRA `(.L_x_3983) ;  /* 0x0000000000441947 */ /* 0x000fea0003800000 */
[----:B------:R-:W4:Y:S01]  /*3120*/  LDCU.64 UR4, c[0x0][0x3e0] ;  /* 0x00007c00ff0477ac */ /* 0x000f220008000a00 */
[----:B---3--:R-:W-:Y:S01]  /*3130*/  MOV R32, R100 ;  /* 0x0000006400207202 */ /* 0x008fe20000000f00 */
[C---:B012---:R-:W-:Y:S01]  /*3140*/  FADD.FTZ R35, -R0.reuse, R64 ;  /* 0x0000004000237221 */ /* 0x047fe20000010100 */
[----:B------:R-:W-:Y:S01]  /*3150*/  MOV R33, R103 ;  /* 0x0000006700217202 */ /* 0x000fe20000000f00 */
[----:B------:R-:W0:Y:S01]  /*3160*/  LDCU.64 UR10, c[0x0][0x380] ;  /* 0x00007000ff0a77ac */ /* 0x000e220008000a00 */
[----:B------:R-:W-:Y:S01]  /*3170*/  FADD.FTZ R65, -R0, R65 ;  /* 0x0000004100417221 */ /* 0x000fe20000010100 */
        /* <DEDUP_REMOVED lines=11> */
.L_x_3983:
[----:B------:R-:W-:Y:S05]  /*3230*/  BSYNC.RECONVERGENT B1 ;  /* 0x0000000000017941 */ /* 0x000fea0003800200 */
.L_x_3982:
[----:B------:R-:W-:Y:S04]  /*3240*/  BSSY.RECONVERGENT B1, `(.L_x_3984) ;  /* 0x0000013000017945 */ /* 0x000fe80003800200 */
[----:B------:R-:W-:Y:S05]  /*3250*/  @P2 BRA `(.L_x_3985) ;  /* 0x0000000000442947 */ /* 0x000fea0003800000 */
[----:B------:R-:W5:Y:S01]  /*3260*/  LDCU.64 UR4, c[0x0][0x3e0] ;  /* 0x00007c00ff0477ac */ /* 0x000f620008000a00 */
[----:B---3--:R-:W-:Y:S01]  /*3270*/  MOV R32, R100 ;  /* 0x0000006400207202 */ /* 0x008fe20000000f00 */
[C---:B012-4-:R-:W-:Y:S01]  /*3280*/  FADD.FTZ R35, -R0.reuse, R66 ;  /* 0x0000004200237221 */ /* 0x057fe20000010100 */
[----:B------:R-:W-:Y:S01]  /*3290*/  MOV R33, R103 ;  /* 0x0000006700217202 */ /* 0x000fe20000000f00 */
[----:B------:R-:W0:Y:S01]  /*32a0*/  LDCU.64 UR10, c[0x0][0x380] ;  /* 0x00007000ff0a77ac */ /* 0x000e220008000a00 */
[----:B------:R-:W-:Y:S01]  /*32b0*/  FADD.FTZ R67, -R0, R67 ;  /* 0x0000004300437221 */ /* 0x000fe20000010100 */
[----:B------:R-:W-:-:S04]  /*32c0*/  FMUL.FTZ R35, R35, R38 ;  /* 0x0000002623237220 */ /* 0x000fc80000410000 */
[----:B------:R-:W-:Y:S01]  /*32d0*/  FFMA.FTZ R36, R39, R35, R42 ;  /* 0x0000002327247223 */ /* 0x000fe2000001002a */
[----:B-----5:R-:W-:Y:S02]  /*32e0*/  IMAD R37, R23, UR4, RZ ;  /* 0x0000000417257c24 */ /* 0x020fe4000f8e02ff */
        /* <DEDUP_REMOVED lines=8> */
.L_x_3985:
[----:B------:R-:W-:Y:S05]  /*3370*/  BSYNC.RECONVERGENT B1 ;  /* 0x0000000000017941 */ /* 0x000fea0003800200 */
.L_x_3984:
        /* <DEDUP_REMOVED lines=27> */
.L_x_3987:
[----:B------:R-:W-:Y:S05]  /*3530*/  BSYNC.RECONVERGENT B1 ;  /* 0x0000000000017941 */ /* 0x000fea0003800200 */
.L_x_3986:
        /* <DEDUP_REMOVED lines=16> */
[----:B------:R-:W-:-:S04]  /*3640*/  IADD3 R37, PT, PT, R33, R37, RZ ;  /* 0x0000002521257210 */ /* 0x000fc80007ffe0ff */
[----:B------:R-:W-:-:S05]  /*3650*/  LEA.HI.X R35, R32, UR11, R37, 0x2, P3 ;  /* 0x0000000b20237c11 */ /* 0x000fca00098f1425 */
[----:B------:R0:W-:Y:S02]  /*3660*/  STG.E.64 desc[UR6][R34.64], R70 ;  /* 0x0000004622007986 */ /* 0x0001e4000c101b06 */
.L_x_3989:
[----:B------:R-:W-:Y:S05]  /*3670*/  BSYNC.RECONVERGENT B1 ;  /* 0x0000000000017941 */ /* 0x000fea0003800200 */
.L_x_3988:
        /* <DEDUP_REMOVED lines=19> */
.L_x_3991:
[----:B------:R-:W-:Y:S05]  /*37b0*/  BSYNC.RECONVERGENT B1 ;  /* 0x0000000000017941 */ /* 0x000fea0003800200 */
.L_x_3990:
        /* <DEDUP_REMOVED lines=19> */
.L_x_3993:
[----:B------:R-:W-:Y:S05]  /*38f0*/  BSYNC.RECONVERGENT B1 ;  /* 0x0000000000017941 */ /* 0x000fea0003800200 */
.L_x_3992:
        /* <DEDUP_REMOVED lines=29> */
.L_x_3995:
[----:B------:R-:W-:Y:S05]  /*3ad0*/  BSYNC.RECONVERGENT B1 ;  /* 0x0000000000017941 */ /* 0x000fea0003800200 */
.L_x_3994:
        /* <DEDUP_REMOVED lines=19> */
.L_x_3997:
[----:B------:R-:W-:Y:S05]  /*3c10*/  BSYNC.RECONVERGENT B1 ;  /* 0x0000000000017941 */ /* 0x000fea0003800200 */
.L_x_3996:
        /* <DEDUP_REMOVED lines=19> */
.L_x_3999:
[----:B------:R-:W-:Y:S05]  /*3d50*/  BSYNC.RECONVERGENT B1 ;  /* 0x0000000000017941 */ /* 0x000fea0003800200 */
.L_x_3998:
        /* <DEDUP_REMOVED lines=19> */
.L_x_4001:
[----:B------:R-:W-:Y:S05]  /*3e90*/  BSYNC.RECONVERGENT B1 ;  /* 0x0000000000017941 */ /* 0x000fea0003800200 */
.L_x_4000:
[----:B------:R-:W-:Y:S04]  /*3ea0*/  BSSY.RECONVERGENT B1, `(.L_x_4002) ;  /* 0x0000013000017945 */ /* 0x000fe80003800200 */
[----:B------:R-:W-:Y:S05]  /*3eb0*/  @P3 BRA `(.L_x_4003) ;  /* 0x0000000000443947 */ /* 0x000fea0003800000 */
[----:B------:R-:W5:Y:S01]  /*3ec0*/  LDCU.64 UR4, c[0x0][0x3e0] ;  /* 0x00007c00ff0477ac */ /* 0x000f620008000a00 */
[----:B0--3--:R-:W-:Y:S01]  /*3ed0*/  MOV R32, R100 ;  /* 0x0000006400207202 */ /* 0x009fe20000000f00 */
[C---:B-12-4-:R-:W-:Y:S01]  /*3ee0*/  FADD.FTZ R37, -R0.reuse, R84 ;  /* 0x0000005400257221 */ /* 0x056fe20000010100 */
        /* <DEDUP_REMOVED lines=14> */
.L_x_4003:
[----:B------:R-:W-:Y:S05]  /*3fd0*/  BSYNC.RECONVERGENT B1 ;  /* 0x0000000000017941 */ /* 0x000fea0003800200 */
.L_x_4002:
[----:B------:R-:W-:Y:S05]  /*3fe0*/  @P4 BRA `(.L_x_4004) ;  /* 0x00000020003c4947 */ /* 0x000fea0003800000 */
[----:B------:R-:W1:Y:S01]  /*3ff0*/  LDCU.64 UR4, c[0x0][0x3e0] ;  /* 0x00007c00ff0477ac */ /* 0x000e620008000a00 */
[----:B------:R-:W-:Y:S01]  /*4000*/  MOV R101, R103 ;  /* 0x0000006700657202 */ /* 0x000fe20000000f00 */
[C---:B0--3--:R-:W-:Y:S01]  /*4010*/  FADD.FTZ R33, -R0.reuse, R86 ;  /* 0x0000005600217221 */ /* 0x049fe20000010100 */
[----:B------:R-:W-:Y:S01]  /*4020*/  FADD.FTZ R87, -R0, R87 ;  /* 0x0000005700577221 */ /* 0x000fe20000010100 */
[----:B------:R-:W0:Y:S02]  /*4030*/  LDCU.64 UR8, c[0x0][0x380] ;  /* 0x00007000ff0877ac */ /* 0x000e240008000a00 */
[-C--:B------:R-:W-:Y:S01]  /*4040*/  FMUL.FTZ R33, R33, R38.reuse ;  /* 0x0000002621217220 */ /* 0x080fe20000410000 */
[----:B------:R-:W-:-:S03]  /*4050*/  FMUL.FTZ R87, R87, R38 ;  /* 0x0000002657577220 */ /* 0x000fc60000410000 */
[----:B------:R-:W-:Y:S01]  /*4060*/  FFMA.FTZ R86, R39, R33, R42 ;  /* 0x0000002127567223 */ /* 0x000fe2000001002a */
[----:B------:R-:W-:Y:S01]  /*4070*/  FFMA.FTZ R87, R40, R87, R41 ;  /* 0x0000005728577223 */ /* 0x000fe20000010029 */
[----:B-12-4-:R-:W-:Y:S02]  /*4080*/  IMAD R35, R3, UR4, RZ ;  /* 0x0000000403237c24 */ /* 0x016fe4000f8e02ff */
[----:B------:R-:W-:-:S04]  /*4090*/  IMAD.WIDE.U32 R100, R4, UR4, R100 ;  /* 0x0000000404647c25 */ /* 0x000fc8000f8e0064 */
[----:B------:R-:W-:Y:S01]  /*40a0*/  IMAD R35, R4, UR5, R35 ;  /* 0x0000000504237c24 */ /* 0x000fe2000f8e0223 */
[----:B0-----:R-:W-:-:S04]  /*40b0*/  LEA R32, P1, R100, UR8, 0x2 ;  /* 0x0000000864207c11 */ /* 0x001fc8000f8210ff */
[----:B------:R-:W-:-:S04]  /*40c0*/  IADD3 R35, PT, PT, R101, R35, RZ ;  /* 0x0000002365237210 */ /* 0x000fc80007ffe0ff */
[----:B------:R-:W-:-:S05]  /*40d0*/  LEA.HI.X R33, R100, UR9, R35, 0x2, P1 ;  /* 0x0000000964217c11 */ /* 0x000fca00088f1423 */
[----:B------:R0:W-:Y:S01]  /*40e0*/  STG.E.64 desc[UR6][R32.64], R86 ;  /* 0x0000005620007986 */ /* 0x0001e2000c101b06 */
[----:B------:R-:W-:Y:S05]  /*40f0*/  BRA `(.L_x_4004) ;  /* 0x0000001c00f87947 */ /* 0x000fea0003800000 */
.L_x_3973:
        /* <DEDUP_REMOVED lines=36> */
.L_x_4006:
[----:B------:R-:W-:Y:S05]  /*4340*/  BSYNC.RECONVERGENT B1 ;  /* 0x0000000000017941 */ /* 0x000fea0003800200 */
.L_x_4005:
[----:B------:R-:W-:Y:S04]  /*4350*/  BSSY.RECONVERGENT B1, `(.L_x_4007) ;  /* 0x000001d000017945 */ /* 0x000fe80003800200 */
[----:B------:R-:W-:Y:S05]  /*4360*/  @P2 BRA `(.L_x_4008) ;  /* 0x00000000006c2947 */ /* 0x000fea0003800000 */
[C---:B0-----:R-:W-:Y:S01]  /*4370*/  FADD.FTZ R33, -R0.reuse, R58 ;  /* 0x0000003a00217221 */ /* 0x041fe20000010100 */
        /* <DEDUP_REMOVED lines=26> */
.L_x_4008:
[----:B------:R-:W-:Y:S05]  /*4520*/  BSYNC.RECONVERGENT B1 ;  /* 0x0000000000017941 */ /* 0x000fea0003800200 */
.L_x_4007:
        /* <DEDUP_REMOVED lines=10> */
[C---:B01----:R-:W-:Y:S01]  /*45d0*/  FADD.FTZ R33, -R0.reuse, R60 ;  /* 0x0000003c00217221 */ /* 0x043fe20000010100 */
        /* <DEDUP_REMOVED lines=26> */
.L_x_4010:
[----:B------:R-:W-:Y:S05]  /*4780*/  BSYNC.RECONVERGENT B1 ;  /* 0x0000000000017941 */ /* 0x000fea0003800200 */
.L_x_4009:
[----:B------:R-:W-:Y:S04]  /*4790*/  BSSY.RECONVERGENT B1, `(.L_x_4011) ;  /* 0x000001d000017945 */ /* 0x000fe80003800200 */
[----:B------:R-:W-:Y:S05]  /*47a0*/  @P6 BRA `(.L_x_4012) ;  /* 0x00000000006c6947 */ /* 0x000fea0003800000 */
[C---:B012---:R-:W-:Y:S01]  /*47b0*/  FADD.FTZ R33, -R0.reuse, R62 ;  /* 0x0000003e00217221 */ /* 0x047fe20000010100 */
[----:B------:R-:W-:Y:S01]  /*47c0*/  FADD.FTZ R63, -R0, R63 ;  /* 0x0000003f003f7221 */ /* 0x000fe20000010100 */
        /* <DEDUP_REMOVED lines=25> */
.L_x_4012:
[----:B------:R-:W-:Y:S05]  /*4960*/  BSYNC.RECONVERGENT B1 ;  /* 0x0000000000017941 */ /* 0x000fea0003800200 */
.L_x_4011:
[----:B------:R-:W-:Y:S04]  /*4970*/  BSSY.RECONVERGENT B1, `(.L_x_4013) ;  /* 0x000001d000017945 */ /* 0x000fe80003800200 */
[----:B------:R-:W-:Y:S05]  /*4980*/  @P1 BRA `(.L_x_4014) ;  /* 0x00000000006c1947 */ /* 0x000fea0003800000 */
[C---:B0123--:R-:W-:Y:S01]  /*4990*/  FADD.FTZ R33, -R0.reuse, R64 ;  /* 0x0000004000217221 */ /* 0x04ffe20000010100 */
        /* <DEDUP_REMOVED lines=26> */
.L_x_4014:
[----:B------:R-:W-:Y:S05]  /*4b40*/  BSYNC.RECONVERGENT B1 ;  /* 0x0000000000017941 */ /* 0x000fea0003800200 */
.L_x_4013:
[----:B------:R-:W-:Y:S04]  /*4b50*/  BSSY.RECONVERGENT B1, `(.L_x_4015) ;  /* 0x000001d000017945 */ /* 0x000fe80003800200 */
[----:B------:R-:W-:Y:S05]  /*4b60*/  @P2 BRA `(.L_x_4016) ;  /* 0x00000000006c2947 */ /* 0x000fea0003800000 */
[C---:B01234-:R-:W-:Y:S01]  /*4b70*/  FADD.FTZ R33, -R0.reuse, R66 ;  /* 0x0000004200217221 */ /* 0x05ffe20000010100 */
        /* <DEDUP_REMOVED lines=26> */
.L_x_4016:
[----:B------:R-:W-:Y:S05]  /*4d20*/  BSYNC.RECONVERGENT B1 ;  /* 0x0000000000017941 */ /* 0x000fea0003800200 */
.L_x_4015:
        /* <DEDUP_REMOVED lines=37> */
.L_x_4018:
[----:B------:R-:W-:Y:S05]  /*4f80*/  BSYNC.RECONVERGENT B1 ;  /* 0x0000000000017941 */ /* 0x000fea0003800200 */
.L_x_4017:
        /* <DEDUP_REMOVED lines=29> */
.L_x_4020:
[----:B------:R-:W-:Y:S05]  /*5160*/  BSYNC.RECONVERGENT B1 ;  /* 0x0000000000017941 */ /* 0x000fea0003800200 */
.L_x_4019:
        /* <DEDUP_REMOVED lines=29> */
.L_x_4022:
[----:B------:R-:W-:Y:S05]  /*5340*/  BSYNC.RECONVERGENT B1 ;  /* 0x0000000000017941 */ /* 0x000fea0003800200 */
.L_x_4021:
[----:B------:R-:W-:Y:S04]  /*5350*/  BSSY.RECONVERGENT B1, `(.L_x_4023) ;  /* 0x000001d000017945 */ /* 0x000fe80003800200 */
[----:B------:R-:W-:Y:S05]  /*5360*/  @P2 BRA `(.L_x_4024) ;  /* 0x00000000006c2947 */ /* 0x000fea0003800000 */
[C---:B01234-:R-:W-:Y:S01]  /*5370*/  FADD.FTZ R33, -R0.reuse, R74 ;  /* 0x0000004a00217221 */ /* 0x05ffe20000010100 */
        /* <DEDUP_REMOVED lines=26> */
.L_x_4024:
[----:B------:R-:W-:Y:S05]  /*5520*/  BSYNC.RECONVERGENT B1 ;  /* 0x0000000000017941 */ /* 0x000fea0003800200 */
.L_x_4023:
        /* <DEDUP_REMOVED lines=39> */
.L_x_4026:
[----:B------:R-:W-:Y:S05]  /*57a0*/  BSYNC.RECONVERGENT B1 ;  /* 0x0000000000017941 */ /* 0x000fea0003800200 */
.L_x_4025:
        /* <DEDUP_REMOVED lines=29> */
.L_x_4028:
[----:B------:R-:W-:Y:S05]  /*5980*/  BSYNC.RECONVERGENT B1 ;  /* 0x0000000000017941 */ /* 0x000fea0003800200 */
.L_x_4027:
        /* <DEDUP_REMOVED lines=29> */
.L_x_4030:
[----:B------:R-:W-:Y:S05]  /*5b60*/  BSYNC.RECONVERGENT B1 ;  /* 0x0000000000017941 */ /* 0x000fea0003800200 */
.L_x_4029:
        /* <DEDUP_REMOVED lines=29> */
.L_x_4032:
[----:B------:R-:W-:Y:S05]  /*5d40*/  BSYNC.RECONVERGENT B1 ;  /* 0x0000000000017941 */ /* 0x000fea0003800200 */
.L_x_4031:
        /* <DEDUP_REMOVED lines=29> */
.L_x_4034:
[----:B------:R-:W-:Y:S05]  /*5f20*/  BSYNC.RECONVERGENT B1 ;  /* 0x0000000000017941 */ /* 0x000fea0003800200 */
.L_x_4033:
[----:B------:R-:W-:Y:S05]  /*5f30*/  @P4 BRA `(.L_x_4004) ;  /* 0x0000000000684947 */ /* 0x000fea0003800000 */
[C---:B01234-:R-:W-:Y:S01]  /*5f40*/  FADD.FTZ R33, -R0.reuse, R86 ;  /* 0x0000005600217221 */ /* 0x05ffe20000010100 */
[----:B------:R-:W-:Y:S01]  /*5f50*/  FADD.FTZ R87, -R0, R87 ;  /* 0x0000005700577221 */ /* 0x000fe20000010100 */
        /* <DEDUP_REMOVED lines=24> */
.L_x_4004:
[----:B------:R-:W-:Y:S05]  /*60e0*/  BSYNC.RECONVERGENT B0 ;  /* 0x0000000000007941 */ /* 0x000fea0003800200 */
.L_x_3972:
        /* <DEDUP_REMOVED lines=8> */
.L_x_4036:
        /* <DEDUP_REMOVED lines=9> */
.L_x_4801:


//--------------------- .text._Z35group_norm_nhwc_fwd_one_pass_kernelI11Fp32IOBf16WLi256ELi98ELi392EEv26Group_norm_nhwc_fwd_params --------------------------
	.section	.text._Z35group_norm_nhwc_fwd_one_pass_kernelI11Fp32IOBf16WLi256ELi98ELi392EEv26Group_norm_nhwc_fwd_params,"ax",@progbits
	.align	128
        .global         _Z35group_norm_nhwc_fwd_one_pass_kernelI11Fp32IOBf16WLi256ELi98ELi392EEv26Group_norm_nhwc_fwd_params
        .type           _Z35group_norm_nhwc_fwd_one_pass_kernelI11Fp32IOBf16WLi256ELi98ELi392EEv26Group_norm_nhwc_fwd_params,@function
        .size           _Z35group_norm_nhwc_fwd_one_pass_kernelI11Fp32IOBf16WLi256ELi98ELi392EEv26Group_norm_nhwc_fwd_params,(.L_x_4802 - _Z35group_norm_nhwc_fwd_one_pass_kernelI11Fp32IOBf16WLi256ELi98ELi392EEv26Group_norm_nhwc_fwd_params)
        .other          _Z35group_norm_nhwc_fwd_one_pass_kernelI11Fp32IOBf16WLi256ELi98ELi392EEv26Group_norm_nhwc_fwd_params,@"STO_CUDA_ENTRY STV_DEFAULT"
_Z35group_norm_nhwc_fwd_one_pass_kernelI11Fp32IOBf16WLi256ELi98ELi392EEv26Group_norm_nhwc_fwd_params:
.text._Z35group_norm_nhwc_fwd_one_pass_kernelI11Fp32IOBf16WLi256ELi98ELi392EEv26Group_norm_nhwc_fwd_params:
        /* <DEDUP_REMOVED lines=60> */
.L_x_4174:
[----:B0-----:R-:W0:Y:S01]  /*03c0*/  LDC R35, c[0x0][0x3f8] ;  /* 0x0000fe00ff237b82 */ /* 0x001e220000000800 */
[----:B-1----:R-:W1:Y:S01]  /*03d0*/  LDCU UR5, c[0x0][0x404] ;  /* 0x00008080ff0577ac */ /* 0x002e620008000800 */
[----:B------:R-:W-:Y:S01]  /*03e0*/  LOP3.LUT R123, R107, 0xffff, RZ, 0xc0, !PT ;  /* 0x0000ffff6b7b7812 */ /* 0x000fe200078ec0ff */
[----:B--2---:R-:W2:Y:S01]  /*03f0*/  LDCU.64 UR6, c[0x0][0x3e8] ;  /* 0x00007d00ff0677ac */ /* 0x004ea20008000a00 */
[----:B---3--:R-:W3:Y:S01]  /*0400*/  LDCU.64 UR10, c[0x0][0x3f0] ;  /* 0x00007e00ff0a77ac */ /* 0x008ee20008000a00 */
[----:B-1----:R-:W-:Y:S01]  /*0410*/  IMAD R57, R3, UR5, R119 ;  /* 0x0000000503397c24 */ /* 0x002fe2000f8e0277 */
[----:B0---4-:R-:W-:-:S04]  /*0420*/  IABS R25, R35 ;  /* 0x0000002300197213 */ /* 0x011fc80000000000 */
[C---:B------:R-:W-:Y:S01]  /*0430*/  IADD3 R33, PT, PT, R57.reuse, 0x10, RZ ;  /* 0x0000001039217810 */ /* 0x040fe20007ffe0ff */
[----:B------:R-:W0:Y:S01]  /*0440*/  I2F.RP R24, R25 ;  /* 0x0000001900187306 */ /* 0x000e220000209400 */
[----:B--2---:R-:W-:Y:S02]  /*0450*/  ISETP.GE.U32.AND P4, PT, R57, UR6, PT ;  /* 0x0000000639007c0c */ /* 0x004fe4000bf86070 */
[----:B------:R-:W-:Y:S02]  /*0460*/  SHF.R.S32.HI R31, RZ, 0x1f, R57 ;  /* 0x0000001fff1f7819 */ /* 0x000fe40000011439 */
[----:B------:R-:W-:Y:S02]  /*0470*/  ISETP.GE.U32.AND P6, PT, R33, UR6, PT ;  /* 0x0000000621007c0c */ /* 0x000fe4000bfc6070 */
[----:B------:R-:W-:Y:S02]  /*0480*/  SHF.R.S32.HI R37, RZ, 0x1f, R33 ;  /* 0x0000001fff257819 */ /* 0x000fe40000011421 */
[----:B------:R-:W-:-:S02]  /*0490*/  ISETP.GE.AND.EX P4, PT, R31, UR7, PT, P4 ;  /* 0x000000071f007c0c */ /* 0x000fc4000bf86340 */
[----:B------:R-:W-:Y:S02]  /*04a0*/  ISETP.GE.AND.EX P6, PT, R37, UR7, PT, P6 ;  /* 0x0000000725007c0c */ /* 0x000fe4000bfc6360 */
[C---:B------:R-:W-:Y:S01]  /*04b0*/  IADD3 R43, PT, PT, R57.reuse, 0x20, RZ ;  /* 0x00000020392b7810 */ /* 0x040fe20007ffe0ff */
[----:B0-----:R-:W0:Y:S01]  /*04c0*/  MUFU.RCP R24, R24 ;  /* 0x0000001800187308 */ /* 0x001e220000001000 */
[----:B------:R-:W-:Y:S02]  /*04d0*/  IADD3 R49, PT, PT, R57, 0x30, RZ ;  /* 0x0000003039317810 */ /* 0x000fe40007ffe0ff */
[----:B------:R-:W-:Y:S02]  /*04e0*/  SHF.R.S32.HI R45, RZ, 0x1f, R43 ;  /* 0x0000001fff2d7819 */ /* 0x000fe4000001142b */
[----:B------:R-:W-:-:S03]  /*04f0*/  SHF.R.S32.HI R53, RZ, 0x1f, R49 ;  /* 0x0000001fff357819 */ /* 0x000fc60000011431 */
[----:B------:R-:W1:Y:S01]  /*0500*/  @!P4 LDC.64 R28, c[0x0][0x3e0] ;  /* 0x0000f800ff1ccb82 */ /* 0x000e620000000a00 */
[----:B------:R-:W-:-:S07]  /*0510*/  IADD3 R51, PT, PT, R57, 0x38, RZ ;  /* 0x0000003839337810 */ /* 0x000fce0007ffe0ff */
[----:B------:R-:W2:Y:S01]  /*0520*/  @!P6 LDC.64 R40, c[0x0][0x390] ;  /* 0x0000e400ff28eb82 */ /* 0x000ea20000000a00 */
[----:B0-----:R-:W-:-:S04]  /*0530*/  IADD3 R22, PT, PT, R24, 0xffffffe, RZ ;  /* 0x0ffffffe18167810 */ /* 0x001fc80007ffe0ff */
[----:B------:R0:W4:Y:S02]  /*0540*/  F2I.FTZ.U32.TRUNC.NTZ R23, R22 ;  /* 0x0000001600177305 */ /* 0x000124000021f000 */
[----:B0-----:R-:W-:Y:S02]  /*0550*/  HFMA2 R22, -RZ, RZ, 0, 0 ;  /* 0x00000000ff167431 */ /* 0x001fe400000001ff */
[----:B-1----:R-:W-:Y:S01]  /*0560*/  @!P4 IMAD R30, R31, R28, RZ ;  /* 0x0000001c1f1ec224 */ /* 0x002fe200078e02ff */
        /* <DEDUP_REMOVED lines=14> */
[----:B------:R-:W-:Y:S01]  /*0650*/  ISETP.NE.AND P1, PT, R35, RZ, PT ;  /* 0x000000ff2300720c */ /* 0x000fe20003f25270 */
[----:B0-----:R-:W-:Y:S02]  /*0660*/  @!P6 IMAD R32, R37, R26, RZ ;  /* 0x0000001a2520e224 */ /* 0x001fe400078e02ff */
[----:B------:R-:W-:Y:S02]  /*0670*/  @!P4 IMAD R37, R57, R29, R30 ;  /* 0x0000001d3925c224 */ /* 0x000fe400078e021e */
[----:B------:R-:W-:-:S06]  /*0680*/  @!P6 IMAD R47, R33, R27, R32 ;  /* 0x0000001b212fe224 */ /* 0x000fcc00078e0220 */
        /* <DEDUP_REMOVED lines=8> */
[----:B------:R-:W-:Y:S01]  /*0710*/  IMAD R120, R35, R23, R6 ;  /* 0x0000001723787224 */ /* 0x000fe200078e0206 */
[----:B------:R-:W-:Y:S01]  /*0720*/  IADD3 R35, PT, PT, R57, 0x18, RZ ;  /* 0x0000001839237810 */ /* 0x000fe20007ffe0ff */
[----:B---3--:R-:W-:-:S02]  /*0730*/  IMAD R24, R22, UR10, RZ ;  /* 0x0000000a16187c24 */ /* 0x008fc4000f8e02ff */
[----:B------:R-:W-:Y:S01]  /*0740*/  IMAD R120, R120, 0x62, RZ ;  /* 0x0000006278787824 */ /* 0x000fe200078e02ff */
[----:B------:R-:W-:Y:S01]  /*0750*/  ISETP.GE.U32.AND P3, PT, R35, UR6, PT ;  /* 0x0000000623007c0c */ /* 0x000fe2000bf66070 */
[----:B------:R-:W0:Y:S01]  /*0760*/  @!P4 LDC.64 R22, c[0x0][0x390] ;  /* 0x0000e400ff16cb82 */ /* 0x000e220000000a00 */
[----:B------:R-:W-:Y:S01]  /*0770*/  SHF.R.S32.HI R39, RZ, 0x1f, R35 ;  /* 0x0000001fff277819 */ /* 0x000fe20000011423 */
[----:B------:R-:W-:Y:S01]  /*0780*/  IMAD R125, R25, UR11, R24 ;  /* 0x0000000b197d7c24 */ /* 0x000fe2000f8e0218 */
[C---:B------:R-:W-:Y:S02]  /*0790*/  IADD3 R122, P1, PT, R120.reuse, R123, RZ ;  /* 0x0000007b787a7210 */ /* 0x040fe40007f3e0ff */
[----:B------:R-:W-:Y:S02]  /*07a0*/  ISETP.GE.AND.EX P3, PT, R39, UR7, PT, P3 ;  /* 0x0000000727007c0c */ /* 0x000fe4000bf66330 */
[----:B------:R-:W-:Y:S02]  /*07b0*/  LEA.HI.X.SX32 R123, R120, RZ, 0x1, P1 ;  /* 0x000000ff787b7211 */ /* 0x000fe400008f0eff */
[----:B------:R-:W-:Y:S01]  /*07c0*/  ISETP.GE.U32.AND P1, PT, R49, UR6, PT ;  /* 0x0000000631007c0c */ /* 0x000fe2000bf26070 */
[----:B------:R-:W-:-:S03]  /*07d0*/  IMAD.WIDE.U32 R122, R25, UR10, R122 ;  /* 0x0000000a197a7c25 */ /* 0x000fc6000f8e007a */
[----:B------:R-:W-:Y:S02]  /*07e0*/  ISETP.GE.AND.EX P1, PT, R53, UR7, PT, P1 ;  /* 0x0000000735007c0c */ /* 0x000fe4000bf26310 */
[----:B------:R-:W-:-:S03]  /*07f0*/  IADD3 R125, PT, PT, R123, R125, RZ ;  /* 0x0000007d7b7d7210 */ /* 0x000fc60007ffe0ff */
[----:B------:R-:W1:Y:S01]  /*0800*/  @!P3 LDC.64 R24, c[0x0][0x3e0] ;  /* 0x0000f800ff18bb82 */ /* 0x000e620000000a00 */
[----:B------:R-:W-:Y:S02]  /*0810*/  @!P4 MOV R124, R122 ;  /* 0x0000007a007cc202 */ /* 0x000fe40000000f00 */
[----:B------:R-:W-:-:S03]  /*0820*/  @!P6 MOV R29, R125 ;  /* 0x0000007d001de202 */ /* 0x000fc60000000f00 */
[----:B------:R-:W-:Y:S01]  /*0830*/  @!P4 IMAD.WIDE.U32 R30, R57, R28, R124 ;  /* 0x0000001c391ec225 */ /* 0x000fe200078e007c */
[----:B------:R-:W-:-:S05]  /*0840*/  @!P6 MOV R28, R122 ;  /* 0x0000007a001ce202 */ /* 0x000fca0000000f00 */
[----:B------:R-:W-:Y:S01]  /*0850*/  @!P6 IMAD.WIDE.U32 R26, R33, R26, R28 ;  /* 0x0000001a211ae225 */ /* 0x000fe200078e001c */
[----:B------:R-:W-:Y:S02]  /*0860*/  @!P4 IADD3 R29, PT, PT, R31, R37, RZ ;  /* 0x000000251f1dc210 */ /* 0x000fe40007ffe0ff */
[C---:B0-----:R-:W-:Y:S01]  /*0870*/  @!P4 LEA R28, P5, R30.reuse, R22, 0x2 ;  /* 0x000000161e1cc211 */ /* 0x041fe200078a10ff */
[----:B------:R-:W0:Y:S01]  /*0880*/  @!P2 LDC.64 R36, c[0x0][0x3e0] ;  /* 0x0000f800ff24ab82 */ /* 0x000e220000000a00 */
[----:B------:R-:W-:Y:S02]  /*0890*/  @!P6 IADD3 R22, PT, PT, R27, R47, RZ ;  /* 0x0000002f1b16e210 */ /* 0x000fe40007ffe0ff */
[----:B------:R-:W-:Y:S01]  /*08a0*/  @!P4 LEA.HI.X R29, R30, R23, R29, 0x2, P5 ;  /* 0x000000171e1dc211 */ /* 0x000fe200028f141d */
[----:B------:R-:W-:Y:S01]  /*08b0*/  HFMA2 R23, -RZ, RZ, 0, 0 ;  /* 0x00000000ff177431 */ /* 0x000fe200000001ff */
[C---:B--2---:R-:W-:Y:S02]  /*08c0*/  @!P6 LEA R40, P5, R26.reuse, R40, 0x2 ;  /* 0x000000281a28e211 */ /* 0x044fe400078a10ff */
[----:B------:R-:W-:Y:S01]  /*08d0*/  SHF.R.S32.HI R55, RZ, 0x1f, R51 ;  /* 0x0000001fff377819 */ /* 0x000fe20000011433 */
[----:B------:R-:W2:Y:S01]  /*08e0*/  @!P2 LDC.64 R30, c[0x0][0x390] ;  /* 0x0000e400ff1eab82 */ /* 0x000ea20000000a00 */
[----:B------:R-:W-:Y:S01]  /*08f0*/  @!P6 LEA.HI.X R41, R26, R41, R22, 0x2, P5 ;  /* 0x000000291a29e211 */ /* 0x000fe200028f1416 */
[----:B-1----:R-:W-:Y:S01]  /*0900*/  @!P3 IMAD R26, R39, R24, RZ ;  /* 0x00000018271ab224 */ /* 0x002fe200078e02ff */
[----:B------:R-:W-:-:S03]  /*0910*/  MOV R22, RZ ;  /* 0x000000ff00167202 */ /* 0x000fc60000000f00 */
[----:B------:R-:W-:Y:S02]  /*0920*/  @!P3 IMAD R61, R35, R25, R26 ;  /* 0x00000019233db224 */ /* 0x000fe400078e021a */
[----:B------:R-:W1:Y:S01]  /*0930*/  @!P3 LDC.64 R38, c[0x0][0x390] ;  /* 0x0000e400ff26bb82 */ /* 0x000e620000000a00 */
[----:B------:R3:W4:Y:S01]  /*0940*/  @!P4 LDG.E.64 R22, desc[UR8][R28.64] ;  /* 0x000000081c16c981 */ /* 0x000722000c1e1b00 */
[----:B------:R-:W-:Y:S02]  /*0950*/  ISETP.GE.U32.AND P4, PT, R51, UR6, PT ;  /* 0x0000000633007c0c */ /* 0x000fe4000bf86070 */
[----:B------:R-:W-:Y:S02]  /*0960*/  IADD3 R47, PT, PT, R57, 0x40, RZ ;  /* 0x00000040392f7810 */ /* 0x000fe40007ffe0ff */
[----:B------:R-:W-:Y:S02]  /*0970*/  @!P3 MOV R32, R122 ;  /* 0x0000007a0020b202 */ /* 0x000fe40000000f00 */
[----:B------:R-:W5:Y:S01]  /*0980*/  @!P1 LDC.64 R26, c[0x0][0x3e0] ;  /* 0x0000f800ff1a9b82 */ /* 0x000f620000000a00 */
[----:B------:R-:W-:-:S02]  /*0990*/  @!P3 MOV R33, R125 ;  /* 0x0000007d0021b202 */ /* 0x000fc40000000f00 */
[----:B------:R-:W-:Y:S02]  /*09a0*/  ISETP.GE.AND.EX P4, PT, R55, UR7, PT, P4 ;  /* 0x0000000737007c0c */ /* 0x000fe4000bf86340 */
[----:B------:R-:W-:Y:S01]  /*09b0*/  ISETP.GE.U32.AND P5, PT, R47, UR6, PT ;  /* 0x000000062f007c0c */ /* 0x000fe2000bfa6070 */
[----:B------:R-:W-:Y:S01]  /*09c0*/  @!P3 IMAD.WIDE.U32 R32, R35, R24, R32 ;  /* 0x000000182320b225 */ /* 0x000fe200078e0020 */
[----:B------:R-:W-:Y:S02]  /*09d0*/  SHF.R.S32.HI R59, RZ, 0x1f, R47 ;  /* 0x0000001fff3b7819 */ /* 0x000fe4000001142f */
[----:B------:R-:W-:Y:S01]  /*09e0*/  CS2R R24, SRZ ;  /* 0x0000000000187805 */ /* 0x000fe2000001ff00 */
[----:B------:R-:W2:Y:S01]  /*09f0*/  @!P1 LDC.64 R34, c[0x0][0x390] ;  /* 0x0000e400ff229b82 */ /* 0x000ea20000000a00 */
[----:B------:R-:W-:Y:S01]  /*0a00*/  ISETP.GE.AND.EX P5, PT, R59, UR7, PT, P5 ;  /* 0x000000073b007c0c */ /* 0x000fe2000bfa6350 */
[----:B0-----:R-:W-:-:S03]  /*0a10*/  @!P2 IMAD R42, R45, R36, RZ ;  /* 0x000000242d2aa224 */ /* 0x001fc600078e02ff */
[----:B------:R0:W4:Y:S01]  /*0a20*/  @!P6 LDG.E.64 R24, desc[UR8][R40.64] ;  /* 0x000000082818e981 */ /* 0x000122000c1e1b00 */
[----:B------:R-:W-:Y:S01]  /*0a30*/  @!P3 IADD3 R33, PT, PT, R33, R61, RZ ;  /* 0x0000003d2121b210 */ /* 0x000fe20007ffe0ff */
[----:B------:R-:W-:Y:S01]  /*0a40*/  @!P2 IMAD R37, R43, R37, R42 ;  /* 0x000000252b25a224 */ /* 0x000fe200078e022a */
[----:B---3--:R-:W3:Y:S01]  /*0a50*/  @!P4 LDC.64 R28, c[0x0][0x3e0] ;  /* 0x0000f800ff1ccb82 */ /* 0x008ee20000000a00 */
[----:B------:R-:W-:Y:S02]  /*0a60*/  @!P1 MOV R44, R122 ;  /* 0x0000007a002c9202 */ /* 0x000fe40000000f00 */
[-C--:B------:R-:W-:Y:S02]  /*0a70*/  @!P1 MOV R45, R125.reuse ;  /* 0x0000007d002d9202 */ /* 0x080fe40000000f00 */
[C---:B-1----:R-:W-:Y:S02]  /*0a80*/  @!P3 LEA R38, P6, R32.reuse, R38, 0x2 ;  /* 0x000000262026b211 */ /* 0x042fe400078c10ff */
[----:B0-----:R-:W-:Y:S01]  /*0a90*/  @!P2 MOV R40, R122 ;  /* 0x0000007a0028a202 */ /* 0x001fe20000000f00 */
[-C--:B-----5:R-:W-:Y:S01]  /*0aa0*/  @!P1 IMAD R42, R53, R26.reuse, RZ ;  /* 0x0000001a352a9224 */ /* 0x0a0fe200078e02ff */
[----:B------:R-:W-:Y:S01]  /*0ab0*/  @!P2 MOV R41, R125 ;  /* 0x0000007d0029a202 */ /* 0x000fe20000000f00 */
[----:B------:R-:W-:Y:S01]  /*0ac0*/  @!P1 IMAD.WIDE.U32 R44, R49, R26, R44 ;  /* 0x0000001a312c9225 */ /* 0x000fe200078e002c */
[----:B------:R-:W-:-:S02]  /*0ad0*/  @!P3 LEA.HI.X R39, R32, R39, R33, 0x2, P6 ;  /* 0x000000272027b211 */ /* 0x000fc400030f1421 */
[----:B------:R-:W0:Y:S01]  /*0ae0*/  @!P5 LDC.64 R32, c[0x0][0x3e0] ;  /* 0x0000f800ff20db82 */ /* 0x000e220000000a00 */
[----:B------:R-:W-:Y:S01]  /*0af0*/  @!P2 IMAD.WIDE.U32 R40, R43, R36, R40 ;  /* 0x000000242b28a225 */ /* 0x000fe200078e0028 */
[----:B------:R-:W-:-:S03]  /*0b00*/  IADD3 R53, PT, PT, R57, 0x48, RZ ;  /* 0x0000004839357810 */ /* 0x000fc60007ffe0ff */
[----:B------:R-:W-:Y:S01]  /*0b10*/  @!P1 IMAD R43, R49, R27, R42 ;  /* 0x0000001b312b9224 */ /* 0x000fe200078e022a */
[----:B------:R-:W-:Y:S02]  /*0b20*/  CS2R R26, SRZ ;  /* 0x00000000001a7805 */ /* 0x000fe4000001ff00 */
[----:B------:R-:W-:Y:S02]  /*0b30*/  SHF.R.S32.HI R49, RZ, 0x1f, R53 ;  /* 0x0000001fff317819 */ /* 0x000fe40000011435 */
[----:B------:R-:W-:Y:S02]  /*0b40*/  @!P2 IADD3 R37, PT, PT, R41, R37, RZ ;  /* 0x000000252925a210 */ /* 0x000fe40007ffe0ff */
[C---:B--2---:R-:W-:Y:S01]  /*0b50*/  @!P2 LEA R36, P6, R40.reuse, R30, 0x2 ;  /* 0x0000001e2824a211 */ /* 0x044fe200078c10ff */
[----:B------:R1:W2:Y:S01]  /*0b60*/  @!P3 LDG.E.64 R26, desc[UR8][R38.64] ;  /* 0x00000008261ab981 */ /* 0x0002a2000c1e1b00 */
[----:B------:R-:W-:Y:S02]  /*0b70*/  ISETP.GE.U32.AND P3, PT, R53, UR6, PT ;  /* 0x0000000635007c0c */ /* 0x000fe4000bf66070 */
[----:B------:R-:W-:-:S02]  /*0b80*/  @!P2 LEA.HI.X R37, R40, R31, R37, 0x2, P6 ;  /* 0x0000001f2825a211 */ /* 0x000fc400030f1425 */
[----:B------:R-:W-:Y:S01]  /*0b90*/  ISETP.GE.AND.EX P3, PT, R49, UR7, PT, P3 ;  /* 0x0000000731007c0c */ /* 0x000fe2000bf66330 */
[----:B------:R-:W5:Y:S01]  /*0ba0*/  @!P4 LDC.64 R40, c[0x0][0x390] ;  /* 0x0000e400ff28cb82 */ /* 0x000f620000000a00 */
[C---:B------:R-:W-:Y:S01]  /*0bb0*/  @!P1 LEA R42, P6, R44.reuse, R34, 0x2 ;  /* 0x000000222c2a9211 */ /* 0x040fe200078c10ff */
[----:B---3--:R-:W-:Y:S01]  /*0bc0*/  @!P4 IMAD R34, R55, R28, RZ ;  /* 0x0000001c3722c224 */ /* 0x008fe200078e02ff */
[----:B------:R-:W-:Y:S02]  /*0bd0*/  @!P1 IADD3 R30, PT, PT, R45, R43, RZ ;  /* 0x0000002b2d1e9210 */ /* 0x000fe40007ffe0ff */
[----:B------:R-:W-:Y:S01]  /*0be0*/  @!P4 MOV R45, R125 ;  /* 0x0000007d002dc202 */ /* 0x000fe20000000f00 */
[----:B------:R-:W-:Y:S01]  /*0bf0*/  @!P4 IMAD R61, R51, R29, R34 ;  /* 0x0000001d333dc224 */ /* 0x000fe200078e0222 */
[----:B------:R-:W-:Y:S01]  /*0c00*/  @!P1 LEA.HI.X R43, R44, R35, R30, 0x2, P6 ;  /* 0x000000232c2b9211 */ /* 0x000fe200030f141e */
[----:B0-----:R-:W-:Y:S01]  /*0c10*/  @!P5 IMAD R30, R59, R32, RZ ;  /* 0x000000203b1ed224 */ /* 0x001fe200078e02ff */
[----:B------:R-:W-:Y:S01]  /*0c20*/  @!P4 MOV R44, R122 ;  /* 0x0000007a002cc202 */ /* 0x000fe20000000f00 */
[----:B------:R-:W0:Y:S01]  /*0c30*/  @!P5 LDC.64 R34, c[0x0][0x390] ;  /* 0x0000e400ff22db82 */ /* 0x000e220000000a00 */
[----:B------:R-:W-:-:S03]  /*0c40*/  IADD3 R59, PT, PT, R57, 0x50, RZ ;  /* 0x00000050393b7810 */ /* 0x000fc60007ffe0ff */
[----:B------:R-:W-:Y:S01]  /*0c50*/  @!P4 IMAD.WIDE.U32 R44, R51, R28, R44 ;  /* 0x0000001c332cc225 */ /* 0x000fe200078e002c */
[----:B------:R-:W-:-:S03]  /*0c60*/  CS2R R28, SRZ ;  /* 0x00000000001c7805 */ /* 0x000fc6000001ff00 */
[----:B-1----:R-:W1:Y:S01]  /*0c70*/  @!P3 LDC.64 R38, c[0x0][0x3e0] ;  /* 0x0000f800ff26bb82 */ /* 0x002e620000000a00 */
[----:B------:R-:W-:Y:S01]  /*0c80*/  @!P5 IMAD R51, R47, R33, R30 ;  /* 0x000000212f33d224 */ /* 0x000fe200078e021e */
[----:B------:R-:W-:Y:S02]  /*0c90*/  CS2R R30, SRZ ;  /* 0x00000000001e7805 */ /* 0x000fe4000001ff00 */
[----:B------:R-:W-:Y:S01]  /*0ca0*/  ISETP.GE.U32.AND P6, PT, R59, UR6, PT ;  /* 0x000000063b007c0c */ /* 0x000fe2000bfc6070 */
[----:B------:R3:W2:Y:S01]  /*0cb0*/  @!P2 LDG.E.64 R28, desc[UR8][R36.64] ;  /* 0x00000008241ca981 */ /* 0x0006a2000c1e1b00 */
[----:B------:R-:W-:Y:S02]  /*0cc0*/  SHF.R.S32.HI R65, RZ, 0x1f, R59 ;  /* 0x0000001fff417819 */ /* 0x000fe4000001143b */
[----:B------:R-:W-:Y:S01]  /*0cd0*/  IADD3 R55, PT, PT, R57, 0x78, RZ ;  /* 0x0000007839377810 */ /* 0x000fe20007ffe0ff */
[----:B------:R1:W2:Y:S01]  /*0ce0*/  @!P1 LDG.E.64 R30, desc[UR8][R42.64] ;  /* 0x000000082a1e9981 */ /* 0x0002a2000c1e1b00 */
[----:B------:R-:W-:-:S02]  /*0cf0*/  ISETP.GE.AND.EX P1, PT, R65, UR7, PT, P6 ;  /* 0x0000000741007c0c */ /* 0x000fc4000bf26360 */
[----:B------:R-:W-:Y:S02]  /*0d00*/  ISETP.GE.U32.AND P2, PT, R55, UR6, PT ;  /* 0x0000000637007c0c */ /* 0x000fe4000bf46070 */
[----:B------:R-:W-:Y:S02]  /*0d10*/  SHF.R.S32.HI R67, RZ, 0x1f, R55 ;  /* 0x0000001fff437819 */ /* 0x000fe40000011437 */
[----:B---3--:R-:W-:Y:S02]  /*0d20*/  @!P5 MOV R36, R122 ;  /* 0x0000007a0024d202 */ /* 0x008fe40000000f00 */
[----:B------:R-:W-:Y:S02]  /*0d30*/  @!P5 MOV R37, R125 ;  /* 0x0000007d0025d202 */ /* 0x000fe40000000f00 */
[----:B------:R-:W-:Y:S02]  /*0d40*/  ISETP.GE.AND.EX P2, PT, R67, UR7, PT, P2 ;  /* 0x0000000743007c0c */ /* 0x000fe4000bf46320 */
[----:B------:R-:W-:Y:S01]  /*0d50*/  @!P4 IADD3 R33, PT, PT, R45, R61, RZ ;  /* 0x0000003d2d21c210 */ /* 0x000fe20007ffe0ff */
[----:B------:R-:W-:Y:S01]  /*0d60*/  @!P5 IMAD.WIDE.U32 R36, R47, R32, R36 ;  /* 0x000000202f24d225 */ /* 0x000fe200078e0024 */
[C---:B-----5:R-:W-:Y:S01]  /*0d70*/  @!P4 LEA R40, P6, R44.reuse, R40, 0x2 ;  /* 0x000000282c28c211 */ /* 0x060fe200078c10ff */
[----:B------:R-:W3:Y:S03]  /*0d80*/  @!P3 LDC.64 R46, c[0x0][0x390] ;  /* 0x0000e400ff2ebb82 */ /* 0x000ee60000000a00 */
[----:B------:R-:W-:-:S02]  /*0d90*/  @!P4 LEA.HI.X R41, R44, R41, R33, 0x2, P6 ;  /* 0x000000292c29c211 */ /* 0x000fc400030f1421 */
[----:B------:R-:W-:Y:S02]  /*0da0*/  CS2R R32, SRZ ;  /* 0x0000000000207805 */ /* 0x000fe4000001ff00 */
[C---:B0-----:R-:W-:Y:S01]  /*0db0*/  @!P5 LEA R50, P6, R36.reuse, R34, 0x2 ;  /* 0x000000222432d211 */ /* 0x041fe200078c10ff */
[----:B-1----:R-:W-:Y:S01]  /*0dc0*/  @!P3 IMAD R34, R49, R38, RZ ;  /* 0x000000263122b224 */ /* 0x002fe200078e02ff */
[----:B------:R-:W-:Y:S01]  /*0dd0*/  @!P5 IADD3 R37, PT, PT, R37, R51, RZ ;  /* 0x000000332525d210 */ /* 0x000fe20007ffe0ff */
[----:B------:R-:W0:Y:S01]  /*0de0*/  @!P1 LDC.64 R48, c[0x0][0x3e0] ;  /* 0x0000f800ff309b82 */ /* 0x000e220000000a00 */
[----:B------:R-:W-:Y:S01]  /*0df0*/  IADD3 R61, PT, PT, R57, 0xa0, RZ ;  /* 0x000000a0393d7810 */ /* 0x000fe20007ffe0ff */
[----:B------:R1:W5:Y:S01]  /*0e00*/  @!P4 LDG.E.64 R32, desc[UR8][R40.64] ;  /* 0x000000082820c981 */ /* 0x000362000c1e1b00 */
[----:B------:R-:W-:Y:S01]  /*0e10*/  @!P5 LEA.HI.X R51, R36, R35, R37, 0x2, P6 ;  /* 0x000000232433d211 */ /* 0x000fe200030f1425 */
[----:B------:R-:W-:Y:S01]  /*0e20*/  @!P3 IMAD R43, R53, R39, R34 ;  /* 0x00000027352bb224 */ /* 0x000fe200078e0222 */
[----:B------:R-:W-:-:S02]  /*0e30*/  ISETP.GE.U32.AND P4, PT, R61, UR6, PT ;  /* 0x000000063d007c0c */ /* 0x000fc4000bf86070 */
[----:B------:R-:W-:Y:S01]  /*0e40*/  SHF.R.S32.HI R69, RZ, 0x1f, R61 ;  /* 0x0000001fff457819 */ /* 0x000fe2000001143d */
[----:B------:R-:W3:Y:S01]  /*0e50*/  @!P2 LDC.64 R36, c[0x0][0x3e0] ;  /* 0x0000f800ff24ab82 */ /* 0x000ee20000000a00 */
[----:B------:R-:W-:Y:S02]  /*0e60*/  IADD3 R63, PT, PT, R57, 0xa8, RZ ;  /* 0x000000a8393f7810 */ /* 0x000fe40007ffe0ff */
[----:B------:R-:W-:Y:S02]  /*0e70*/  CS2R R34, SRZ ;  /* 0x0000000000227805 */ /* 0x000fe4000001ff00 */
[----:B------:R-:W-:Y:S02]  /*0e80*/  ISETP.GE.AND.EX P4, PT, R69, UR7, PT, P4 ;  /* 0x0000000745007c0c */ /* 0x000fe4000bf86340 */
[----:B-1----:R-:W-:Y:S02]  /*0e90*/  @!P3 MOV R40, R122 ;  /* 0x0000007a0028b202 */ /* 0x002fe40000000f00 */
[----:B------:R-:W-:Y:S01]  /*0ea0*/  @!P3 MOV R41, R125 ;  /* 0x0000007d0029b202 */ /* 0x000fe20000000f00 */
[----:B------:R1:W5:Y:S01]  /*0eb0*/  @!P5 LDG.E.64 R34, desc[UR8][R50.64] ;  /* 0x000000083222d981 */ /* 0x000362000c1e1b00 */
[----:B------:R-:W-:-:S02]  /*0ec0*/  ISETP.GE.U32.AND P6, PT, R63, UR6, PT ;  /* 0x000000063f007c0c */ /* 0x000fc4000bfc6070 */
[----:B------:R-:W-:Y:S01]  /*0ed0*/  SHF.R.S32.HI R71, RZ, 0x1f, R63 ;  /* 0x0000001fff477819 */ /* 0x000fe2000001143f */
[----:B------:R-:W-:Y:S02]  /*0ee0*/  @!P3 IMAD.WIDE.U32 R38, R53, R38, R40 ;  /* 0x000000263526b225 */ /* 0x000fe400078e0028 */
[----:B------:R-:W1:Y:S01]  /*0ef0*/  @!P1 LDC.64 R40, c[0x0][0x390] ;  /* 0x0000e400ff289b82 */ /* 0x000e620000000a00 */
[----:B------:R-:W-:Y:S02]  /*0f00*/  ISETP.GE.AND.EX P5, PT, R71, UR7, PT, P6 ;  /* 0x0000000747007c0c */ /* 0x000fe4000bfa6360 */
[----:B------:R-:W-:Y:S01]  /*0f10*/  @!P3 IADD3 R39, PT, PT, R39, R43, RZ ;  /* 0x0000002b2727b210 */ /* 0x000fe20007ffe0ff */
[----:B0-----:R-:W-:Y:S01]  /*0f20*/  @!P1 IMAD R52, R65, R48, RZ ;  /* 0x0000003041349224 */ /* 0x001fe200078e02ff */
[----:B---3--:R-:W-:-:S03]  /*0f30*/  @!P3 LEA R46, P6, R38, R46, 0x2 ;  /* 0x0000002e262eb211 */ /* 0x008fc600078c10ff */
[----:B------:R-:W0:Y:S01]  /*0f40*/  @!P2 LDC.64 R42, c[0x0][0x390] ;  /* 0x0000e400ff2aab82 */ /* 0x000e220000000a00 */
[----:B------:R-:W-:Y:S01]  /*0f50*/  @!P3 LEA.HI.X R47, R38, R47, R39, 0x2, P6 ;  /* 0x0000002f262fb211 */ /* 0x000fe200030f1427 */
[----:B------:R-:W-:-:S06]  /*0f60*/  @!P1 IMAD R65, R59, R49, R52 ;  /* 0x000000313b419224 */ /* 0x000fcc00078e0234 */
[----:B------:R-:W3:Y:S01]  /*0f70*/  @!P4 LDC.64 R44, c[0x0][0x3e0] ;  /* 0x0000f800ff2ccb82 */ /* 0x000ee20000000a00 */
[----:B------:R-:W-:Y:S01]  /*0f80*/  @!P2 IMAD R52, R67, R36, RZ ;  /* 0x000000244334a224 */ /* 0x000fe200078e02ff */
[----:B-1----:R-:W-:Y:S02]  /*0f90*/  @!P1 MOV R50, R122 ;  /* 0x0000007a00329202 */ /* 0x002fe40000000f00 */
[----:B------:R-:W-:-:S04]  /*0fa0*/  @!P1 MOV R51, R125 ;  /* 0x0000007d00339202 */ /* 0x000fc80000000f00 */
[----:B------:R-:W1:Y:S01]  /*0fb0*/  @!P5 LDC.64 R38, c[0x0][0x3e0] ;  /* 0x0000f800ff26db82 */ /* 0x000e620000000a00 */
[----:B------:R-:W-:Y:S01]  /*0fc0*/  @!P2 IMAD R67, R55, R37, R52 ;  /* 0x000000253743a224 */ /* 0x000fe200078e0234 */
[----:B------:R-:W-:Y:S01]  /*0fd0*/  @!P2 MOV R52, R122 ;  /* 0x0000007a0034a202 */ /* 0x000fe20000000f00 */
[----:B------:R-:W-:Y:S01]  /*0fe0*/  @!P1 IMAD.WIDE.U32 R50, R59, R48, R50 ;  /* 0x000000303b329225 */ /* 0x000fe200078e0032 */
[----:B------:R-:W-:Y:S02]  /*0ff0*/  @!P2 MOV R53, R125 ;  /* 0x0000007d0035a202 */ /* 0x000fe40000000f00 */
[----:B------:R-:W-:Y:S02]  /*1000*/  CS2R R48, SRZ ;  /* 0x0000000000307805 */ /* 0x000fe4000001ff00 */
[----:B------:R-:W-:Y:S02]  /*1010*/  IADD3 R59, PT, PT, R57, 0xb0, RZ ;  /* 0x000000b0393b7810 */ /* 0x000fe40007ffe0ff */
[----:B------:R-:W-:Y:S01]  /*1020*/  @!P1 IADD3 R37, PT, PT, R51, R65, RZ ;  /* 0x0000004133259210 */ /* 0x000fe20007ffe0ff */
[----:B------:R-:W-:Y:S01]  /*1030*/  @!P2 IMAD.WIDE.U32 R52, R55, R36, R52 ;  /* 0x000000243734a225 */ /* 0x000fe200078e0034 */
[----:B------:R-:W-:Y:S01]  /*1040*/  @!P1 LEA R36, P6, R50, R40, 0x2 ;  /* 0x0000002832249211 */ /* 0x000fe200078c10ff */
[----:B------:R3:W5:Y:S01]  /*1050*/  @!P3 LDG.E.64 R48, desc[UR8][R46.64] ;  /* 0x000000082e30b981 */ /* 0x000762000c1e1b00 */
[----:B------:R-:W-:-:S02]  /*1060*/  ISETP.GE.U32.AND P3, PT, R59, UR6, PT ;  /* 0x000000063b007c0c */ /* 0x000fc4000bf66070 */
[----:B------:R-:W-:Y:S02]  /*1070*/  SHF.R.S32.HI R55, RZ, 0x1f, R59 ;  /* 0x0000001fff377819 */ /* 0x000fe4000001143b */
[----:B------:R-:W-:Y:S02]  /*1080*/  @!P1 LEA.HI.X R37, R50, R41, R37, 0x2, P6 ;  /* 0x0000002932259211 */ /* 0x000fe400030f1425 */
[C---:B0-----:R-:W-:Y:S01]  /*1090*/  @!P2 LEA R40, P6, R52.reuse, R42, 0x2 ;  /* 0x0000002a3428a211 */ /* 0x041fe200078c10ff */
[----:B---3--:R-:W-:Y:S01]  /*10a0*/  @!P4 IMAD R42, R69, R44, RZ ;  /* 0x0000002c452ac224 */ /* 0x008fe200078e02ff */
[----:B------:R-:W-:Y:S02]  /*10b0*/  ISETP.GE.AND.EX P3, PT, R55, UR7, PT, P3 ;  /* 0x0000000737007c0c */ /* 0x000fe4000bf66330 */
[----:B------:R-:W-:Y:S01]  /*10c0*/  @!P2 IADD3 R41, PT, PT, R53, R67, RZ ;  /* 0x000000433529a210 */ /* 0x000fe20007ffe0ff */
[----:B------:R-:W-:Y:S01]  /*10d0*/  @!P4 IMAD R69, R61, R45, R42 ;  /* 0x0000002d3d45c224 */ /* 0x000fe200078e022a */
[----:B------:R-:W-:Y:S01]  /*10e0*/  @!P4 MOV R46, R122 ;  /* 0x0000007a002ec202 */ /* 0x000fe20000000f00 */
[----:B-1----:R-:W-:Y:S01]  /*10f0*/  @!P5 IMAD R50, R71, R38, RZ ;  /* 0x000000264732d224 */ /* 0x002fe200078e02ff */
[----:B------:R-:W-:-:S02]  /*1100*/  @!P2 LEA.HI.X R41, R52, R43, R41, 0x2, P6 ;  /* 0x0000002b3429a211 */ /* 0x000fc400030f1429 */
[----:B------:R-:W0:Y:S01]  /*1110*/  @!P4 LDC.64 R42, c[0x0][0x390] ;  /* 0x0000e400ff2acb82 */ /* 0x000e220000000a00 */
[----:B------:R-:W-:Y:S01]  /*1120*/  @!P4 MOV R47, R125 ;  /* 0x0000007d002fc202 */ /* 0x000fe20000000f00 */
[----:B------:R-:W-:Y:S01]  /*1130*/  @!P5 IMAD R71, R63, R39, R50 ;  /* 0x000000273f47d224 */ /* 0x000fe200078e0232 */
[----:B------:R-:W-:Y:S02]  /*1140*/  @!P5 MOV R52, R122 ;  /* 0x0000007a0034d202 */ /* 0x000fe40000000f00 */
[----:B------:R-:W-:Y:S02]  /*1150*/  @!P5 MOV R53, R125 ;  /* 0x0000007d0035d202 */ /* 0x000fe40000000f00 */
[----:B------:R-:W-:Y:S01]  /*1160*/  CS2R R50, SRZ ;  /* 0x0000000000327805 */ /* 0x000fe2000001ff00 */
[----:B------:R-:W-:Y:S01]  /*1170*/  @!P4 IMAD.WIDE.U32 R44, R61, R44, R46 ;  /* 0x0000002c3d2cc225 */ /* 0x000fe200078e002e */
[----:B------:R-:W-:Y:S01]  /*1180*/  IADD3 R65, PT, PT, R57, 0xc0, RZ ;  /* 0x000000c039417810 */ /* 0x000fe20007ffe0ff */
[----:B------:R-:W1:Y:S02]  /*1190*/  @!P5 LDC.64 R60, c[0x0][0x390] ;  /* 0x0000e400ff3cdb82 */ /* 0x000e640000000a00 */
[----:B------:R-:W-:Y:S01]  /*11a0*/  @!P5 IMAD.WIDE.U32 R38, R63, R38, R52 ;  /* 0x000000263f26d225 */ /* 0x000fe200078e0034 */
[----:B------:R-:W-:Y:S01]  /*11b0*/  CS2R R52, SRZ ;  /* 0x0000000000347805 */ /* 0x000fe2000001ff00 */
[----:B------:R0:W3:Y:S04]  /*11c0*/  @!P1 LDG.E.64 R50, desc[UR8][R36.64] ;  /* 0x0000000824329981 */ /* 0x0000e8000c1e1b00 */
[----:B------:R-:W4:Y:S01]  /*11d0*/  @!P3 LDC.64 R46, c[0x0][0x3e0] ;  /* 0x0000f800ff2ebb82 */ /* 0x000f220000000a00 */
[----:B------:R-:W-:Y:S01]  /*11e0*/  ISETP.GE.U32.AND P1, PT, R65, UR6, PT ;  /* 0x0000000641007c0c */ /* 0x000fe2000bf26070 */
[----:B------:R0:W3:Y:S01]  /*11f0*/  @!P2 LDG.E.64 R52, desc[UR8][R40.64] ;  /* 0x000000082834a981 */ /* 0x0000e2000c1e1b00 */
[----:B------:R-:W-:-:S04]  /*1200*/  SHF.R.S32.HI R67, RZ, 0x1f, R65 ;  /* 0x0000001fff437819 */ /* 0x000fc80000011441 */
[----:B------:R-:W-:Y:S02]  /*1210*/  ISETP.GE.AND.EX P2, PT, R67, UR7, PT, P1 ;  /* 0x0000000743007c0c */ /* 0x000fe4000bf46310 */
[----:B------:R-:W-:Y:S02]  /*1220*/  IADD3 R63, PT, PT, R57, 0xd0, RZ ;  /* 0x000000d0393f7810 */ /* 0x000fe40007ffe0ff */
[----:B------:R-:W-:Y:S02]  /*1230*/  @!P4 IADD3 R45, PT, PT, R45, R69, RZ ;  /* 0x000000452d2dc210 */ /* 0x000fe40007ffe0ff */
[----:B0-----:R-:W-:Y:S02]  /*1240*/  @!P4 LEA R36, P6, R44, R42, 0x2 ;  /* 0x0000002a2c24c211 */ /* 0x001fe400078c10ff */
[----:B------:R-:W-:Y:S02]  /*1250*/  ISETP.GE.U32.AND P1, PT, R63, UR6, PT ;  /* 0x000000063f007c0c */ /* 0x000fe4000bf26070 */
[----:B------:R-:W-:-:S02]  /*1260*/  SHF.R.S32.HI R73, RZ, 0x1f, R63 ;  /* 0x0000001fff497819 */ /* 0x000fc4000001143f */
[----:B------:R-:W-:Y:S01]  /*1270*/  @!P4 LEA.HI.X R37, R44, R43, R45, 0x2, P6 ;  /* 0x0000002b2c25c211 */ /* 0x000fe200030f142d */
[----:B------:R-:W0:Y:S01]  /*1280*/  @!P2 LDC.64 R40, c[0x0][0x390] ;  /* 0x0000e400ff28ab82 */ /* 0x000e220000000a00 */
[----:B------:R-:W-:Y:S02]  /*1290*/  ISETP.GE.AND.EX P1, PT, R73, UR7, PT, P1 ;  /* 0x0000000749007c0c */ /* 0x000fe4000bf26310 */
[----:B------:R-:W-:Y:S01]  /*12a0*/  @!P5 IADD3 R39, PT, PT, R39, R71, RZ ;  /* 0x000000472727d210 */ /* 0x000fe20007ffe0ff */
[----:B----4-:R-:W-:Y:S01]  /*12b0*/  @!P3 IMAD R54, R55, R46, RZ ;  /* 0x0000002e3736b224 */ /* 0x010fe200078e02ff */
[----:B-1----:R-:W-:-:S03]  /*12c0*/  @!P5 LEA R60, P6, R38, R60, 0x2 ;  /* 0x0000003c263cd211 */ /* 0x002fc600078c10ff */
[----:B------:R-:W1:Y:S01]  /*12d0*/  @!P2 LDC.64 R42, c[0x0][0x3e0] ;  /* 0x0000f800ff2aab82 */ /* 0x000e620000000a00 */
[----:B------:R-:W-:Y:S01]  /*12e0*/  @!P5 LEA.HI.X R61, R38, R61, R39, 0x2, P6 ;  /* 0x0000003d263dd211 */ /* 0x000fe200030f1427 */
[----:B------:R-:W-:-:S06]  /*12f0*/  @!P3 IMAD R77, R59, R47, R54 ;  /* 0x0000002f3b4db224 */ /* 0x000fcc00078e0236 */
[----:B------:R-:W4:Y:S01]  /*1300*/  @!P3 LDC.64 R44, c[0x0][0x390] ;  /* 0x0000e400ff2cbb82 */ /* 0x000f220000000a00 */
[----:B------:R-:W-:Y:S02]  /*1310*/  CS2R R54, SRZ ;  /* 0x0000000000367805 */ /* 0x000fe4000001ff00 */
[----:B------:R-:W-:Y:S02]  /*1320*/  @!P3 MOV R38, R122 ;  /* 0x0000007a0026b202 */ /* 0x000fe40000000f00 */
[----:B------:R-:W-:Y:S02]  /*1330*/  @!P3 MOV R39, R125 ;  /* 0x0000007d0027b202 */ /* 0x000fe40000000f00 */
[----:B------:R-:W-:Y:S01]  /*1340*/  IADD3 R69, PT, PT, R57, 0xd8, RZ ;  /* 0x000000d839457810 */ /* 0x000fe20007ffe0ff */
[----:B------:R1:W3:Y:S01]  /*1350*/  @!P4 LDG.E.64 R54, desc[UR8][R36.64] ;  /* 0x000000082436c981 */ /* 0x0002e2000c1e1b00 */
[----:B------:R-:W-:Y:S02]  /*1360*/  @!P3 IMAD.WIDE.U32 R46, R59, R46, R38 ;  /* 0x0000002e3b2eb225 */ /* 0x000fe400078e0026 */
[----:B------:R-:W-:Y:S01]  /*1370*/  ISETP.GE.U32.AND P4, PT, R69, UR6, PT ;  /* 0x0000000645007c0c */ /* 0x000fe2000bf86070 */
[----:B------:R-:W0:Y:S01]  /*1380*/  @!P1 LDC.64 R38, c[0x0][0x3e0] ;  /* 0x0000f800ff269b82 */ /* 0x000e220000000a00 */
[----:B------:R-:W-:-:S02]  /*1390*/  SHF.R.S32.HI R75, RZ, 0x1f, R69 ;  /* 0x0000001fff4b7819 */ /* 0x000fc40000011445 */
[----:B------:R-:W-:Y:S02]  /*13a0*/  CS2R R56, SRZ ;  /* 0x0000000000387805 */ /* 0x000fe4000001ff00 */
[----:B------:R-:W-:Y:S02]  /*13b0*/  SHF.R.S32.HI R71, RZ, 0x1f, R118 ;  /* 0x0000001fff477819 */ /* 0x000fe40000011476 */
[----:B------:R-:W-:Y:S02]  /*13c0*/  ISETP.GE.AND.EX P4, PT, R75, UR7, PT, P4 ;  /* 0x000000074b007c0c */ /* 0x000fe4000bf86340 */
[----:B------:R-:W-:Y:S01]  /*13d0*/  ISETP.GE.U32.AND P6, PT, R118, UR6, PT ;  /* 0x0000000676007c0c */ /* 0x000fe2000bfc6070 */
[----:B------:R-:W3:Y:S01]  /*13e0*/  @!P5 LDG.E.64 R56, desc[UR8][R60.64] ;  /* 0x000000083c38d981 */ /* 0x000ee2000c1e1b00 */
[----:B-1----:R-:W-:Y:S01]  /*13f0*/  @!P2 IMAD R58, R67, R42, RZ ;  /* 0x0000002a433aa224 */ /* 0x002fe200078e02ff */
[----:B------:R-:W1:Y:S01]  /*1400*/  @!P1 LDC.64 R36, c[0x0][0x390] ;  /* 0x0000e400ff249b82 */ /* 0x000e620000000a00 */
[----:B------:R-:W-:-:S02]  /*1410*/  ISETP.GE.AND.EX P5, PT, R71, UR7, PT, P6 ;  /* 0x0000000747007c0c */ /* 0x000fc4000bfa6360 */
[----:B------:R-:W-:Y:S02]  /*1420*/  @!P3 IADD3 R47, PT, PT, R47, R77, RZ ;  /* 0x0000004d2f2fb210 */ /* 0x000fe40007ffe0ff */
[C---:B----4-:R-:W-:Y:S01]  /*1430*/  @!P3 LEA R44, P6, R46.reuse, R44, 0x2 ;  /* 0x0000002c2e2cb211 */ /* 0x050fe200078c10ff */
[----:B------:R-:W-:Y:S01]  /*1440*/  @!P2 IMAD R77, R65, R43, R58 ;  /* 0x0000002b414da224 */ /* 0x000fe200078e023a */
[----:B------:R-:W-:Y:S01]  /*1450*/  CS2R R58, SRZ ;  /* 0x00000000003a7805 */ /* 0x000fe2000001ff00 */
[----:B------:R-:W4:Y:S01]  /*1460*/  @!P4 LDC.64 R66, c[0x0][0x3e0] ;  /* 0x0000f800ff42cb82 */ /* 0x000f220000000a00 */
[----:B------:R-:W-:Y:S02]  /*1470*/  @!P3 LEA.HI.X R45, R46, R45, R47, 0x2, P6 ;  /* 0x0000002d2e2db211 */ /* 0x000fe400030f142f */
[----:B------:R-:W-:Y:S02]  /*1480*/  @!P2 MOV R46, R122 ;  /* 0x0000007a002ea202 */ /* 0x000fe40000000f00 */
[----:B------:R-:W-:Y:S01]  /*1490*/  @!P2 MOV R47, R125 ;  /* 0x0000007d002fa202 */ /* 0x000fe20000000f00 */
[----:B------:R2:W3:Y:S01]  /*14a0*/  @!P3 LDG.E.64 R58, desc[UR8][R44.64] ;  /* 0x000000082c3ab981 */ /* 0x0004e2000c1e1b00 */
[----:B------:R-:W-:Y:S01]  /*14b0*/  ISETP.GE.U32.AND P3, PT, R117, UR6, PT ;  /* 0x0000000675007c0c */ /* 0x000fe2000bf66070 */
[----:B0-----:R-:W-:-:S02]  /*14c0*/  @!P1 IMAD R62, R73, R38, RZ ;  /* 0x00000026493e9224 */ /* 0x001fc400078e02ff */
[----:B------:R-:W-:Y:S02]  /*14d0*/  @!P2 IMAD.WIDE.U32 R42, R65, R42, R46 ;  /* 0x0000002a412aa225 */ /* 0x000fe400078e002e */
[----:B------:R-:W0:Y:S01]  /*14e0*/  @!P5 LDC.64 R64, c[0x0][0x3e0] ;  /* 0x0000f800ff40db82 */ /* 0x000e220000000a00 */
[----:B------:R-:W-:Y:S02]  /*14f0*/  ISETP.GE.AND.EX P3, PT, R12, UR7, PT, P3 ;  /* 0x000000070c007c0c */ /* 0x000fe4000bf66330 */
[----:B--2---:R-:W-:Y:S02]  /*1500*/  @!P1 MOV R44, R122 ;  /* 0x0000007a002c9202 */ /* 0x004fe40000000f00 */
[----:B------:R-:W-:Y:S01]  /*1510*/  @!P1 MOV R45, R125 ;  /* 0x0000007d002d9202 */ /* 0x000fe20000000f00 */
[----:B------:R-:W-:Y:S01]  /*1520*/  @!P1 IMAD R47, R63, R39, R62 ;  /* 0x000000273f2f9224 */ /* 0x000fe200078e023e */
[----:B------:R-:W-:Y:S02]  /*1530*/  @!P2 IADD3 R43, PT, PT, R43, R77, RZ ;  /* 0x0000004d2b2ba210 */ /* 0x000fe40007ffe0ff */
[C---:B------:R-:W-:Y:S01]  /*1540*/  @!P2 LEA R40, P6, R42.reuse, R40, 0x2 ;  /* 0x000000282a28a211 */ /* 0x040fe200078c10ff */
[----:B------:R-:W-:Y:S01]  /*1550*/  @!P1 IMAD.WIDE.U32 R38, R63, R38, R44 ;  /* 0x000000263f269225 */ /* 0x000fe200078e002c */
[----:B------:R-:W-:Y:S01]  /*1560*/  CS2R R60, SRZ ;  /* 0x00000000003c7805 */ /* 0x000fe2000001ff00 */
[----:B------:R-:W2:Y:S01]  /*1570*/  @!P4 LDC.64 R44, c[0x0][0x390] ;  /* 0x0000e400ff2ccb82 */ /* 0x000ea20000000a00 */
[----:B------:R-:W-:-:S02]  /*1580*/  @!P2 LEA.HI.X R41, R42, R41, R43, 0x2, P6 ;  /* 0x000000292a29a211 */ /* 0x000fc400030f142b */
[----:B------:R-:W-:Y:S02]  /*1590*/  @!P1 IADD3 R39, PT, PT, R39, R47, RZ ;  /* 0x0000002f27279210 */ /* 0x000fe40007ffe0ff */
[----:B-1----:R-:W-:Y:S01]  /*15a0*/  @!P1 LEA R36, P6, R38, R36, 0x2 ;  /* 0x0000002426249211 */ /* 0x002fe200078c10ff */
[----:B------:R1:W3:Y:S01]  /*15b0*/  @!P2 LDG.E.64 R60, desc[UR8][R40.64] ;  /* 0x00000008283ca981 */ /* 0x0002e2000c1e1b00 */
[----:B------:R-:W-:Y:S01]  /*15c0*/  ISETP.GE.U32.AND P2, PT, R116, UR6, PT ;  /* 0x0000000674007c0c */ /* 0x000fe2000bf46070 */
[----:B------:R-:W2:Y:S01]  /*15d0*/  @!P5 LDC.64 R42, c[0x0][0x390] ;  /* 0x0000e400ff2adb82 */ /* 0x000ea20000000a00 */
[----:B------:R-:W-:Y:S01]  /*15e0*/  @!P1 LEA.HI.X R37, R38, R37, R39, 0x2, P6 ;  /* 0x0000002526259211 */ /* 0x000fe200030f1427 */
[----:B----4-:R-:W-:Y:S01]  /*15f0*/  @!P4 IMAD R46, R75, R66, RZ ;  /* 0x000000424b2ec224 */ /* 0x010fe200078e02ff */
[----:B------:R-:W-:-:S05]  /*1600*/  ISETP.GE.AND.EX P2, PT, R13, UR7, PT, P2 ;  /* 0x000000070d007c0c */ /* 0x000fca000bf46320 */
[----:B------:R-:W4:Y:S01]  /*1610*/  @!P3 LDC.64 R38, c[0x0][0x3e0] ;  /* 0x0000f800ff26bb82 */ /* 0x000f220000000a00 */
[----:B-1----:R-:W-:Y:S02]  /*1620*/  @!P4 MOV R40, R122 ;  /* 0x0000007a0028c202 */ /* 0x002fe40000000f00 */
[----:B------:R-:W-:Y:S02]  /*1630*/  @!P4 MOV R41, R125 ;  /* 0x0000007d0029c202 */ /* 0x000fe40000000f00 */
[----:B------:R-:W-:Y:S01]  /*1640*/  CS2R R62, SRZ ;  /* 0x00000000003e7805 */ /* 0x000fe2000001ff00 */
[----:B------:R-:W-:Y:S02]  /*1650*/  @!P4 IMAD R47, R69, R67, R46 ;  /* 0x00000043452fc224 */ /* 0x000fe400078e022e */
[----:B0-----:R-:W-:Y:S02]  /*1660*/  @!P5 IMAD R71, R71, R64, RZ ;  /* 0x000000404747d224 */ /* 0x001fe400078e02ff */
[----:B------:R-:W-:Y:S01]  /*1670*/  @!P4 IMAD.WIDE.U32 R66, R69, R66, R40 ;  /* 0x000000424542c225 */ /* 0x000fe200078e0028 */
[----:B------:R-:W-:Y:S01]  /*1680*/  @!P5 MOV R40, R122 ;  /* 0x0000007a0028d202 */ /* 0x000fe20000000f00 */
[----:B------:R0:W3:Y:S01]  /*1690*/  @!P1 LDG.E.64 R62, desc[UR8][R36.64] ;  /* 0x00000008243e9981 */ /* 0x0000e2000c1e1b00 */
[----:B------:R-:W-:Y:S01]  /*16a0*/  @!P5 MOV R41, R125 ;  /* 0x0000007d0029d202 */ /* 0x000fe20000000f00 */
[C---:B------:R-:W-:Y:S01]  /*16b0*/  @!P5 IMAD R71, R118.reuse, R65, R71 ;  /* 0x000000417647d224 */ /* 0x040fe200078e0247 */
[----:B------:R-:W-:Y:S01]  /*16c0*/  ISETP.GE.U32.AND P1, PT, R115, UR6, PT ;  /* 0x0000000673007c0c */ /* 0x000fe2000bf26070 */
[----:B------:R-:W-:Y:S01]  /*16d0*/  @!P5 IMAD.WIDE.U32 R64, R118, R64, R40 ;  /* 0x000000407640d225 */ /* 0x000fe200078e0028 */
[----:B------:R-:W-:-:S02]  /*16e0*/  @!P4 IADD3 R47, PT, PT, R67, R47, RZ ;  /* 0x0000002f432fc210 */ /* 0x000fc40007ffe0ff */
[----:B------:R-:W1:Y:S01]  /*16f0*/  @!P2 LDC.64 R40, c[0x0][0x3e0] ;  /* 0x0000f800ff28ab82 */ /* 0x000e620000000a00 */
[----:B--2---:R-:W-:Y:S02]  /*1700*/  @!P4 LEA R46, P6, R66, R44, 0x2 ;  /* 0x0000002c422ec211 */ /* 0x004fe400078c10ff */
[----:B------:R-:W-:-:S05]  /*1710*/  ISETP.GE.AND.EX P1, PT, R14, UR7, PT, P1 ;  /* 0x000000070e007c0c */ /* 0x000fca000bf26310 */
[----:B0-----:R-:W0:Y:S01]  /*1720*/  @!P3 LDC.64 R36, c[0x0][0x390] ;  /* 0x0000e400ff24bb82 */ /* 0x001e220000000a00 */
[----:B------:R-:W-:Y:S02]  /*1730*/  @!P4 LEA.HI.X R47, R66, R45, R47, 0x2, P6 ;  /* 0x0000002d422fc211 */ /* 0x000fe400030f142f */
[----:B------:R-:W-:Y:S02]  /*1740*/  @!P5 IADD3 R45, PT, PT, R65, R71, RZ ;  /* 0x00000047412dd210 */ /* 0x000fe40007ffe0ff */
[----:B------:R-:W-:Y:S01]  /*1750*/  @!P5 LEA R44, P6, R64, R42, 0x2 ;  /* 0x0000002a402cd211 */ /* 0x000fe200078c10ff */
[----:B----4-:R-:W-:Y:S01]  /*1760*/  @!P3 IMAD R42, R12, R38, RZ ;  /* 0x000000260c2ab224 */ /* 0x010fe200078e02ff */
[----:B------:R-:W-:Y:S02]  /*1770*/  @!P3 MOV R66, R122 ;  /* 0x0000007a0042b202 */ /* 0x000fe40000000f00 */
[----:B------:R-:W-:Y:S02]  /*1780*/  @!P3 MOV R67, R125 ;  /* 0x0000007d0043b202 */ /* 0x000fe40000000f00 */
[----:B------:R-:W-:-:S02]  /*1790*/  @!P5 LEA.HI.X R45, R64, R43, R45, 0x2, P6 ;  /* 0x0000002b402dd211 */ /* 0x000fc400030f142d */
[----:B------:R-:W-:Y:S01]  /*17a0*/  CS2R R64, SRZ ;  /* 0x0000000000407805 */ /* 0x000fe2000001ff00 */
[C---:B------:R-:W-:Y:S01]  /*17b0*/  @!P3 IMAD R69, R117.reuse, R39, R42 ;  /* 0x000000277545b224 */ /* 0x040fe200078e022a */
[----:B------:R-:W-:Y:S01]  /*17c0*/  ISETP.GE.U32.AND P6, PT, R114, UR6, PT ;  /* 0x0000000672007c0c */ /* 0x000fe2000bfc6070 */
[----:B------:R-:W-:Y:S01]  /*17d0*/  @!P3 IMAD.WIDE.U32 R66, R117, R38, R66 ;  /* 0x000000267542b225 */ /* 0x000fe200078e0042 */
[----:B------:R-:W2:Y:S02]  /*17e0*/  @!P1 LDC.64 R42, c[0x0][0x3e0] ;  /* 0x0000f800ff2a9b82 */ /* 0x000ea40000000a00 */
[----:B------:R0:W4:Y:S01]  /*17f0*/  @!P5 LDG.E.64 R64, desc[UR8][R44.64] ;  /* 0x000000082c40d981 */ /* 0x000122000c1e1b00 */
[----:B------:R-:W-:-:S05]  /*1800*/  ISETP.GE.AND.EX P5, PT, R15, UR7, PT, P6 ;  /* 0x000000070f007c0c */ /* 0x000fca000bfa6360 */
[----:B------:R-:W5:Y:S01]  /*1810*/  @!P2 LDC.64 R38, c[0x0][0x390] ;  /* 0x0000e400ff26ab82 */ /* 0x000f620000000a00 */
[----:B------:R-:W-:Y:S02]  /*1820*/  @!P3 IADD3 R67, PT, PT, R67, R69, RZ ;  /* 0x000000454343b210 */ /* 0x000fe40007ffe0ff */
[C---:B0-----:R-:W-:Y:S01]  /*1830*/  @!P3 LEA R44, P6, R66.reuse, R36, 0x2 ;  /* 0x00000024422cb211 */ /* 0x041fe200078c10ff */
[----:B-1----:R-:W-:Y:S01]  /*1840*/  @!P2 IMAD R36, R13, R40, RZ ;  /* 0x000000280d24a224 */ /* 0x002fe200078e02ff */
[----:B------:R-:W-:Y:S02]  /*1850*/  @!P2 MOV R68, R122 ;  /* 0x0000007a0044a202 */ /* 0x000fe40000000f00 */
[----:B------:R-:W-:Y:S02]  /*1860*/  @!P2 MOV R69, R125 ;  /* 0x0000007d0045a202 */ /* 0x000fe40000000f00 */
[----:B------:R-:W-:Y:S02]  /*1870*/  @!P3 LEA.HI.X R45, R66, R37, R67, 0x2, P6 ;  /* 0x00000025422db211 */ /* 0x000fe400030f1443 */
[----:B------:R-:W-:Y:S01]  /*1880*/  CS2R R66, SRZ ;  /* 0x0000000000427805 */ /* 0x000fe2000001ff00 */
[C---:B------:R-:W-:Y:S01]  /*1890*/  @!P2 IMAD R71, R116.reuse, R41, R36 ;  /* 0x000000297447a224 */ /* 0x040fe200078e0224 */
[----:B------:R-:W-:Y:S01]  /*18a0*/  ISETP.GE.U32.AND P6, PT, R113, UR6, PT ;  /* 0x0000000671007c0c */ /* 0x000fe2000bfc6070 */
[----:B------:R-:W-:Y:S01]  /*18b0*/  @!P2 IMAD.WIDE.U32 R68, R116, R40, R68 ;  /* 0x000000287444a225 */ /* 0x000fe200078e0044 */
[----:B------:R-:W0:Y:S02]  /*18c0*/  @!P1 LDC.64 R36, c[0x0][0x390] ;  /* 0x0000e400ff249b82 */ /* 0x000e240000000a00 */
[----:B------:R5:W3:Y:S01]  /*18d0*/  @!P3 LDG.E.64 R66, desc[UR8][R44.64] ;  /* 0x000000082c42b981 */ /* 0x000ae2000c1e1b00 */
[----:B------:R-:W-:-:S05]  /*18e0*/  ISETP.GE.AND.EX P3, PT, R16, UR7, PT, P6 ;  /* 0x0000000710007c0c */ /* 0x000fca000bf66360 */
[----:B------:R-:W1:Y:S01]  /*18f0*/  @!P5 LDC.64 R40, c[0x0][0x3e0] ;  /* 0x0000f800ff28db82 */ /* 0x000e620000000a00 */
[----:B------:R-:W-:Y:S02]  /*1900*/  @!P2 IADD3 R69, PT, PT, R69, R71, RZ ;  /* 0x000000474545a210 */ /* 0x000fe40007ffe0ff */
[----:B-----5:R-:W-:Y:S01]  /*1910*/  @!P2 LEA R44, P6, R68, R38, 0x2 ;  /* 0x00000026442ca211 */ /* 0x020fe200078c10ff */
[----:B--2---:R-:W-:Y:S01]  /*1920*/  @!P1 IMAD R38, R14, R42, RZ ;  /* 0x0000002a0e269224 */ /* 0x004fe200078e02ff */
[----:B------:R-:W-:Y:S02]  /*1930*/  @!P1 MOV R70, R122 ;  /* 0x0000007a00469202 */ /* 0x000fe40000000f00 */
[----:B------:R-:W-:Y:S02]  /*1940*/  @!P1 MOV R71, R125 ;  /* 0x0000007d00479202 */ /* 0x000fe40000000f00 */
[----:B------:R-:W-:Y:S02]  /*1950*/  @!P2 LEA.HI.X R45, R68, R39, R69, 0x2, P6 ;  /* 0x00000027442da211 */ /* 0x000fe400030f1445 */
[----:B------:R-:W-:Y:S01]  /*1960*/  CS2R R68, SRZ ;  /* 0x0000000000447805 */ /* 0x000fe2000001ff00 */
[C---:B------:R-:W-:Y:S01]  /*1970*/  @!P1 IMAD R73, R115.reuse, R43, R38 ;  /* 0x0000002b73499224 */ /* 0x040fe200078e0226 */
[----:B------:R-:W-:Y:S01]  /*1980*/  ISETP.GE.U32.AND P6, PT, R112, UR6, PT ;  /* 0x0000000670007c0c */ /* 0x000fe2000bfc6070 */
[----:B------:R-:W-:Y:S01]  /*1990*/  @!P1 IMAD.WIDE.U32 R70, R115, R42, R70 ;  /* 0x0000002a73469225 */ /* 0x000fe200078e0046 */
[----:B------:R-:W2:Y:S02]  /*19a0*/  @!P5 LDC.64 R38, c[0x0][0x390] ;  /* 0x0000e400ff26db82 */ /* 0x000ea40000000a00 */
[----:B------:R0:W5:Y:S01]  /*19b0*/  @!P2 LDG.E.64 R68, desc[UR8][R44.64] ;  /* 0x000000082c44a981 */ /* 0x000162000c1e1b00 */
[----:B------:R-:W-:-:S05]  /*19c0*/  ISETP.GE.AND.EX P2, PT, R17, UR7, PT, P6 ;  /* 0x0000000711007c0c */ /* 0x000fca000bf46360 */
[----:B------:R-:W2:Y:S01]  /*19d0*/  @!P3 LDC.64 R42, c[0x0][0x3e0] ;  /* 0x0000f800ff2abb82 */ /* 0x000ea20000000a00 */
[----:B------:R-:W-:Y:S02]  /*19e0*/  @!P1 IADD3 R71, PT, PT, R71, R73, RZ ;  /* 0x0000004947479210 */ /* 0x000fe40007ffe0ff */
[----:B0-----:R-:W-:Y:S01]  /*19f0*/  @!P1 LEA R44, P6, R70, R36, 0x2 ;  /* 0x00000024462c9211 */ /* 0x001fe200078c10ff */
[----:B-1----:R-:W-:Y:S01]  /*1a00*/  @!P5 IMAD R36, R15, R40, RZ ;  /* 0x000000280f24d224 */ /* 0x002fe200078e02ff */
[----:B------:R-:W-:Y:S02]  /*1a10*/  @!P5 MOV R72, R122 ;  /* 0x0000007a0048d202 */ /* 0x000fe40000000f00 */
[----:B------:R-:W-:Y:S01]  /*1a20*/  @!P5 MOV R73, R125 ;  /* 0x0000007d0049d202 */ /* 0x000fe20000000f00 */
[----:B------:R-:W-:Y:S01]  /*1a30*/  @!P5 IMAD R75, R114, R41, R36 ;  /* 0x00000029724bd224 */ /* 0x000fe200078e0224 */
[----:B------:R-:W-:Y:S02]  /*1a40*/  @!P1 LEA.HI.X R45, R70, R37, R71, 0x2, P6 ;  /* 0x00000025462d9211 */ /* 0x000fe400030f1447 */
[----:B------:R-:W-:Y:S01]  /*1a50*/  CS2R R70, SRZ ;  /* 0x0000000000467805 */ /* 0x000fe2000001ff00 */
[----:B------:R-:W0:Y:S01]  /*1a60*/  @!P3 LDC.64 R36, c[0x0][0x390] ;  /* 0x0000e400ff24bb82 */ /* 0x000e220000000a00 */
[----:B------:R-:W-:Y:S01]  /*1a70*/  @!P5 IMAD.WIDE.U32 R72, R114, R40, R72 ;  /* 0x000000287248d225 */ /* 0x000fe200078e0048 */
[----:B------:R-:W-:-:S03]  /*1a80*/  ISETP.GE.U32.AND P6, PT, R111, UR6, PT ;  /* 0x000000066f007c0c */ /* 0x000fc6000bfc6070 */
[----:B------:R2:W5:Y:S03]  /*1a90*/  @!P1 LDG.E.64 R70, desc[UR8][R44.64] ;  /* 0x000000082c469981 */ /* 0x000566000c1e1b00 */
[----:B------:R-:W1:Y:S01]  /*1aa0*/  @!P2 LDC.64 R40, c[0x0][0x3e0] ;  /* 0x0000f800ff28ab82 */ /* 0x000e620000000a00 */
[----:B------:R-:W-:Y:S02]  /*1ab0*/  ISETP.GE.AND.EX P1, PT, R18, UR7, PT, P6 ;  /* 0x0000000712007c0c */ /* 0x000fe4000bf26360 */
[----:B------:R-:W-:Y:S02]  /*1ac0*/  @!P5 IADD3 R73, PT, PT, R73, R75, RZ ;  /* 0x0000004b4949d210 */ /* 0x000fe40007ffe0ff */
[----:B--2---:R-:W-:Y:S01]  /*1ad0*/  @!P5 LEA R44, P6, R72, R38, 0x2 ;  /* 0x00000026482cd211 */ /* 0x004fe200078c10ff */
[----:B------:R-:W-:Y:S01]  /*1ae0*/  @!P3 IMAD R38, R16, R42, RZ ;  /* 0x0000002a1026b224 */ /* 0x000fe200078e02ff */
[----:B------:R-:W-:-:S02]  /*1af0*/  @!P3 MOV R74, R122 ;  /* 0x0000007a004ab202 */ /* 0x000fc40000000f00 */
[----:B------:R-:W-:Y:S02]  /*1b00*/  @!P5 LEA.HI.X R45, R72, R39, R73, 0x2, P6 ;  /* 0x00000027482dd211 */ /* 0x000fe400030f1449 */
[----:B------:R-:W-:Y:S02]  /*1b10*/  CS2R R72, SRZ ;  /* 0x0000000000487805 */ /* 0x000fe4000001ff00 */
[----:B------:R-:W-:Y:S01]  /*1b20*/  @!P3 MOV R75, R125 ;  /* 0x0000007d004bb202 */ /* 0x000fe20000000f00 */
[C---:B------:R-:W-:Y:S01]  /*1b30*/  @!P3 IMAD R77, R113.reuse, R43, R38 ;  /* 0x0000002b714db224 */ /* 0x040fe200078e0226 */
[----:B------:R-:W-:Y:S01]  /*1b40*/  ISETP.GE.U32.AND P6, PT, R110, UR6, PT ;  /* 0x000000066e007c0c */ /* 0x000fe2000bfc6070 */
[----:B------:R-:W2:Y:S01]  /*1b50*/  @!P2 LDC.64 R38, c[0x0][0x390] ;  /* 0x0000e400ff26ab82 */ /* 0x000ea20000000a00 */
[----:B------:R-:W-:Y:S01]  /*1b60*/  @!P3 IMAD.WIDE.U32 R74, R113, R42, R74 ;  /* 0x0000002a714ab225 */ /* 0x000fe200078e004a */
[----:B------:R0:W5:Y:S01]  /*1b70*/  @!P5 LDG.E.64 R72, desc[UR8][R44.64] ;  /* 0x000000082c48d981 */ /* 0x000162000c1e1b00 */
[----:B------:R-:W-:-:S05]  /*1b80*/  ISETP.GE.AND.EX P5, PT, R19, UR7, PT, P6 ;  /* 0x0000000713007c0c */ /* 0x000fca000bfa6360 */
[----:B------:R-:W2:Y:S01]  /*1b90*/  @!P1 LDC.64 R42, c[0x0][0x3e0] ;  /* 0x0000f800ff2a9b82 */ /* 0x000ea20000000a00 */
[----:B------:R-:W-:Y:S02]  /*1ba0*/  @!P3 IADD3 R75, PT, PT, R75, R77, RZ ;  /* 0x0000004d4b4bb210 */ /* 0x000fe40007ffe0ff */
[C---:B0-----:R-:W-:Y:S01]  /*1bb0*/  @!P3 LEA R44, P6, R74.reuse, R36, 0x2 ;  /* 0x000000244a2cb211 */ /* 0x041fe200078c10ff */
[----:B-1----:R-:W-:Y:S01]  /*1bc0*/  @!P2 IMAD R36, R17, R40, RZ ;  /* 0x000000281124a224 */ /* 0x002fe200078e02ff */
[----:B------:R-:W-:Y:S02]  /*1bd0*/  @!P2 MOV R76, R122 ;  /* 0x0000007a004ca202 */ /* 0x000fe40000000f00 */
[----:B------:R-:W-:Y:S02]  /*1be0*/  @!P3 LEA.HI.X R45, R74, R37, R75, 0x2, P6 ;  /* 0x000000254a2db211 */ /* 0x000fe400030f144b */
[----:B------:R-:W-:Y:S02]  /*1bf0*/  CS2R R74, SRZ ;  /* 0x00000000004a7805 */ /* 0x000fe4000001ff00 */
[----:B------:R-:W-:Y:S01]  /*1c00*/  @!P2 MOV R77, R125 ;  /* 0x0000007d004da202 */ /* 0x000fe20000000f00 */
[C---:B------:R-:W-:Y:S01]  /*1c10*/  @!P2 IMAD R79, R112.reuse, R41, R36 ;  /* 0x00000029704fa224 */ /* 0x040fe200078e0224 */
[----:B------:R-:W-:Y:S01]  /*1c20*/  ISETP.GE.U32.AND P6, PT, R109, UR6, PT ;  /* 0x000000066d007c0c */ /* 0x000fe2000bfc6070 */
[----:B------:R-:W0:Y:S01]  /*1c30*/  @!P1 LDC.64 R36, c[0x0][0x390] ;  /* 0x0000e400ff249b82 */ /* 0x000e220000000a00 */
[----:B------:R-:W-:Y:S01]  /*1c40*/  @!P2 IMAD.WIDE.U32 R76, R112, R40, R76 ;  /* 0x00000028704ca225 */ /* 0x000fe200078e004c */
[----:B------:R2:W5:Y:S01]  /*1c50*/  @!P3 LDG.E.64 R74, desc[UR8][R44.64] ;  /* 0x000000082c4ab981 */ /* 0x000562000c1e1b00 */
[----:B------:R-:W-:-:S05]  /*1c60*/  ISETP.GE.AND.EX P3, PT, R20, UR7, PT, P6 ;  /* 0x0000000714007c0c */ /* 0x000fca000bf66360 */
[----:B------:R-:W1:Y:S01]  /*1c70*/  @!P5 LDC.64 R40, c[0x0][0x3e0] ;  /* 0x0000f800ff28db82 */ /* 0x000e620000000a00 */
[----:B------:R-:W-:Y:S02]  /*1c80*/  @!P2 IADD3 R77, PT, PT, R77, R79, RZ ;  /* 0x0000004f4d4da210 */ /* 0x000fe40007ffe0ff */
[----:B------:R-:W-:Y:S02]  /*1c90*/  @!P1 MOV R78, R122 ;  /* 0x0000007a004e9202 */ /* 0x000fe40000000f00 */
[----:B--2---:R-:W-:Y:S01]  /*1ca0*/  @!P2 LEA R44, P6, R76, R38, 0x2 ;  /* 0x000000264c2ca211 */ /* 0x004fe200078c10ff */
[-C--:B------:R-:W-:Y:S01]  /*1cb0*/  @!P1 IMAD R38, R18, R42.reuse, RZ ;  /* 0x0000002a12269224 */ /* 0x080fe200078e02ff */
        /* <DEDUP_REMOVED lines=25> */
[----:B------:R-:W-:Y:S02]  /*1e50*/  @!P3 MOV R82, R122 ;  /* 0x0000007a0052b202 */ /* 0x000fe40000000f00 */
[----:B--2---:R-:W-:Y:S01]  /*1e60*/  @!P5 LEA R44, P6, R80, R42, 0x2 ;  /* 0x0000002a502cd211 */ /* 0x004fe200078c10ff */
[----:B------:R-:W-:Y:S01]  /*1e70*/  @!P3 IMAD R42, R20, R38, RZ ;  /* 0x00000026142ab224 */ /* 0x000fe200078e02ff */
[----:B------:R-:W-:-:S03]  /*1e80*/  @!P3 MOV R83, R125 ;  /* 0x0000007d0053b202 */ /* 0x000fc60000000f00 */
[C---:B------:R-:W-:Y:S02]  /*1e90*/  @!P3 IMAD R85, R109.reuse, R39, R42 ;  /* 0x000000276d55b224 */ /* 0x040fe400078e022a */
[----:B------:R-:W-:Y:S02]  /*1ea0*/  @!P3 IMAD.WIDE.U32 R82, R109, R38, R82 ;  /* 0x000000266d52b225 */ /* 0x000fe400078e0052 */
[----:B------:R-:W2:Y:S01]  /*1eb0*/  @!P2 LDC.64 R38, c[0x0][0x390] ;  /* 0x0000e400ff26ab82 */ /* 0x000ea20000000a00 */
[----:B------:R-:W-:Y:S02]  /*1ec0*/  @!P5 LEA.HI.X R45, R80, R43, R81, 0x2, P6 ;  /* 0x0000002b502dd211 */ /* 0x000fe400030f1451 */
[----:B------:R-:W-:Y:S02]  /*1ed0*/  CS2R R80, SRZ ;  /* 0x0000000000507805 */ /* 0x000fe4000001ff00 */
[----:B------:R-:W-:-:S03]  /*1ee0*/  ISETP.GE.U32.AND P6, PT, R8, UR6, PT ;  /* 0x0000000608007c0c */ /* 0x000fc6000bfc6070 */
[----:B------:R-:W4:Y:S01]  /*1ef0*/  @!P1 LDC.64 R42, c[0x0][0x3e0] ;  /* 0x0000f800ff2a9b82 */ /* 0x000f220000000a00 */
[----:B------:R1:W5:Y:S01]  /*1f00*/  @!P5 LDG.E.64 R80, desc[UR8][R44.64] ;  /* 0x000000082c50d981 */ /* 0x000362000c1e1b00 */
[----:B0-----:R-:W-:Y:S01]  /*1f10*/  @!P3 LEA R84, P5, R82, R36, 0x2 ;  /* 0x000000245254b211 */ /* 0x001fe200078a10ff */
[----:B-1----:R-:W-:Y:S01]  /*1f20*/  @!P2 IMAD R36, R21, R40, RZ ;  /* 0x000000281524a224 */ /* 0x002fe200078e02ff */
[----:B------:R-:W-:Y:S02]  /*1f30*/  @!P3 IADD3 R83, PT, PT, R83, R85, RZ ;  /* 0x000000555353b210 */ /* 0x000fe40007ffe0ff */
[----:B------:R-:W-:Y:S01]  /*1f40*/  ISETP.GE.AND.EX P6, PT, R99, UR7, PT, P6 ;  /* 0x0000000763007c0c */ /* 0x000fe2000bfc6360 */
[----:B------:R-:W-:Y:S01]  /*1f50*/  @!P2 IMAD R87, R108, R41, R36 ;  /* 0x000000296c57a224 */ /* 0x000fe200078e0224 */
[----:B------:R-:W-:Y:S02]  /*1f60*/  @!P3 LEA.HI.X R85, R82, R37, R83, 0x2, P5 ;  /* 0x000000255255b211 */ /* 0x000fe400028f1453 */
[----:B------:R-:W-:-:S02]  /*1f70*/  @!P2 MOV R44, R122 ;  /* 0x0000007a002ca202 */ /* 0x000fc40000000f00 */
[----:B------:R-:W-:Y:S02]  /*1f80*/  @!P2 MOV R45, R125 ;  /* 0x0000007d002da202 */ /* 0x000fe40000000f00 */
[----:B------:R-:W-:Y:S01]  /*1f90*/  CS2R R82, SRZ ;  /* 0x0000000000527805 */ /* 0x000fe2000001ff00 */
[----:B------:R-:W0:Y:S01]  /*1fa0*/  @!P1 LDC.64 R36, c[0x0][0x390] ;  /* 0x0000e400ff249b82 */ /* 0x000e220000000a00 */
[----:B------:R-:W-:Y:S01]  /*1fb0*/  ISETP.GE.U32.AND P5, PT, R9, UR6, PT ;  /* 0x0000000609007c0c */ /* 0x000fe2000bfa6070 */
[----:B------:R-:W-:-:S03]  /*1fc0*/  @!P2 IMAD.WIDE.U32 R44, R108, R40, R44 ;  /* 0x000000286c2ca225 */ /* 0x000fc600078e002c */
[----:B------:R-:W-:Y:S01]  /*1fd0*/  ISETP.GE.AND.EX P5, PT, R104, UR7, PT, P5 ;  /* 0x0000000768007c0c */ /* 0x000fe2000bfa6350 */
[----:B------:R1:W5:Y:S01]  /*1fe0*/  @!P3 LDG.E.64 R82, desc[UR8][R84.64] ;  /* 0x000000085452b981 */ /* 0x000362000c1e1b00 */
[----:B------:R-:W-:Y:S01]  /*1ff0*/  @!P2 IADD3 R45, PT, PT, R45, R87, RZ ;  /* 0x000000572d2da210 */ /* 0x000fe20007ffe0ff */
[----:B------:R-:W3:Y:S01]  /*2000*/  @!P6 LDC.64 R40, c[0x0][0x3e0] ;  /* 0x0000f800ff28eb82 */ /* 0x000ee20000000a00 */
[----:B--2---:R-:W-:Y:S01]  /*2010*/  @!P2 LEA R86, P3, R44, R38, 0x2 ;  /* 0x000000262c56a211 */ /* 0x004fe200078610ff */
[----:B----4-:R-:W-:-:S03]  /*2020*/  @!P1 IMAD R38, R98, R42, RZ ;  /* 0x0000002a62269224 */ /* 0x010fc600078e02ff */
[----:B------:R-:W-:Y:S02]  /*2030*/  @!P2 LEA.HI.X R87, R44, R39, R45, 0x2, P3 ;  /* 0x000000272c57a211 */ /* 0x000fe400018f142d */
[----:B------:R-:W-:Y:S02]  /*2040*/  ISETP.GE.U32.AND P3, PT, R10, UR6, PT ;  /* 0x000000060a007c0c */ /* 0x000fe4000bf66070 */
[----:B------:R-:W-:Y:S02]  /*2050*/  @!P1 MOV R44, R122 ;  /* 0x0000007a002c9202 */ /* 0x000fe40000000f00 */
[----:B------:R-:W-:Y:S01]  /*2060*/  @!P1 MOV R45, R125 ;  /* 0x0000007d002d9202 */ /* 0x000fe20000000f00 */
[----:B------:R-:W-:Y:S01]  /*2070*/  @!P1 IMAD R43, R7, R43, R38 ;  /* 0x0000002b072b9224 */ /* 0x000fe200078e0226 */
[----:B------:R-:W-:Y:S02]  /*2080*/  ISETP.GE.AND.EX P3, PT, R105, UR7, PT, P3 ;  /* 0x0000000769007c0c */ /* 0x000fe4000bf66330 */
[----:B-1----:R-:W-:Y:S01]  /*2090*/  CS2R R84, SRZ ;  /* 0x0000000000547805 */ /* 0x002fe2000001ff00 */
[----:B------:R-:W1:Y:S01]  /*20a0*/  @!P5 LDC.64 R38, c[0x0][0x3e0] ;  /* 0x0000f800ff26db82 */ /* 0x000e620000000a00 */
[----:B------:R-:W-:-:S04]  /*20b0*/  @!P1 IMAD.WIDE.U32 R44, R7, R42, R44 ;  /* 0x0000002a072c9225 */ /* 0x000fc800078e002c */
[----:B------:R2:W4:Y:S01]  /*20c0*/  @!P2 LDG.E.64 R84, desc[UR8][R86.64] ;  /* 0x000000085654a981 */ /* 0x000522000c1e1b00 */
[----:B------:R-:W-:Y:S02]  /*20d0*/  @!P1 IADD3 R45, PT, PT, R45, R43, RZ ;  /* 0x0000002b2d2d9210 */ /* 0x000fe40007ffe0ff */
[C---:B0-----:R-:W-:Y:S01]  /*20e0*/  @!P1 LEA R88, P2, R44.reuse, R36, 0x2 ;  /* 0x000000242c589211 */ /* 0x041fe200078410ff */
[----:B------:R-:W0:Y:S03]  /*20f0*/  @!P6 LDC.64 R42, c[0x0][0x390] ;  /* 0x0000e400ff2aeb82 */ /* 0x000e260000000a00 */
[----:B------:R-:W-:Y:S02]  /*2100*/  @!P1 LEA.HI.X R89, R44, R37, R45, 0x2, P2 ;  /* 0x000000252c599211 */ /* 0x000fe400010f142d */
[----:B------:R-:W-:-:S03]  /*2110*/  ISETP.GE.U32.AND P2, PT, R11, UR6, PT ;  /* 0x000000060b007c0c */ /* 0x000fc6000bf46070 */
[----:B------:R-:W0:Y:S01]  /*2120*/  @!P3 LDC.64 R36, c[0x0][0x3e0] ;  /* 0x0000f800ff24bb82 */ /* 0x000e220000000a00 */
[----:B---3--:R-:W-:Y:S01]  /*2130*/  @!P6 IMAD R90, R99, R40, RZ ;  /* 0x00000028635ae224 */ /* 0x008fe200078e02ff */
[----:B------:R-:W-:Y:S02]  /*2140*/  ISETP.GE.AND.EX P2, PT, R106, UR7, PT, P2 ;  /* 0x000000076a007c0c */ /* 0x000fe4000bf46320 */
[----:B--2---:R-:W-:Y:S02]  /*2150*/  CS2R R86, SRZ ;  /* 0x0000000000567805 */ /* 0x004fe4000001ff00 */
[----:B------:R-:W-:Y:S01]  /*2160*/  @!P6 MOV R91, R125 ;  /* 0x0000007d005be202 */ /* 0x000fe20000000f00 */
[----:B------:R-:W-:Y:S01]  /*2170*/  @!P6 IMAD R93, R8, R41, R90 ;  /* 0x00000029085de224 */ /* 0x000fe200078e025a */
[----:B------:R-:W2:Y:S01]  /*2180*/  @!P5 LDC.64 R44, c[0x0][0x390] ;  /* 0x0000e400ff2cdb82 */ /* 0x000ea20000000a00 */
[----:B------:R-:W-:Y:S01]  /*2190*/  @!P6 MOV R90, R122 ;  /* 0x0000007a005ae202 */ /* 0x000fe20000000f00 */
[----:B------:R3:W4:Y:S01]  /*21a0*/  @!P1 LDG.E.64 R86, desc[UR8][R88.64] ;  /* 0x0000000858569981 */ /* 0x000722000c1e1b00 */
[----:B-1----:R-:W-:-:S03]  /*21b0*/  @!P5 IMAD R92, R104, R38, RZ ;  /* 0x00000026685cd224 */ /* 0x002fc600078e02ff */
[----:B------:R-:W-:Y:S02]  /*21c0*/  @!P6 IMAD.WIDE.U32 R90, R8, R40, R90 ;  /* 0x00000028085ae225 */ /* 0x000fe400078e005a */
[----:B------:R-:W1:Y:S01]  /*21d0*/  @!P3 LDC.64 R40, c[0x0][0x390] ;  /* 0x0000e400ff28bb82 */ /* 0x000e620000000a00 */
[----:B---3--:R-:W-:Y:S02]  /*21e0*/  @!P5 MOV R88, R122 ;  /* 0x0000007a0058d202 */ /* 0x008fe40000000f00 */
[----:B------:R-:W-:Y:S01]  /*21f0*/  @!P5 MOV R89, R125 ;  /* 0x0000007d0059d202 */ /* 0x000fe20000000f00 */
[----:B------:R-:W-:Y:S01]  /*2200*/  @!P5 IMAD R95, R9, R39, R92 ;  /* 0x00000027095fd224 */ /* 0x000fe200078e025c */
[----:B------:R-:W-:Y:S01]  /*2210*/  @!P6 IADD3 R91, PT, PT, R91, R93, RZ ;  /* 0x0000005d5b5be210 */ /* 0x000fe20007ffe0ff */
[----:B------:R-:W-:Y:S01]  /*2220*/  @!P5 IMAD.WIDE.U32 R88, R9, R38, R88 ;  /* 0x000000260958d225 */ /* 0x000fe200078e0058 */
[----:B0-----:R-:W-:Y:S01]  /*2230*/  @!P6 LEA R42, P1, R90, R42, 0x2 ;  /* 0x0000002a5a2ae211 */ /* 0x001fe200078210ff */
[----:B------:R-:W0:Y:S01]  /*2240*/  @!P2 LDC.64 R38, c[0x0][0x3e0] ;  /* 0x0000f800ff26ab82 */ /* 0x000e220000000a00 */
[----:B------:R-:W-:-:S02]  /*2250*/  @!P3 MOV R92, R122 ;  /* 0x0000007a005cb202 */ /* 0x000fc40000000f00 */
[----:B------:R-:W-:Y:S01]  /*2260*/  @!P6 LEA.HI.X R43, R90, R43, R91, 0x2, P1 ;  /* 0x0000002b5a2be211 */ /* 0x000fe200008f145b */
[----:B------:R-:W-:Y:S01]  /*2270*/  @!P3 IMAD R91, R105, R36, RZ ;  /* 0x00000024695bb224 */ /* 0x000fe200078e02ff */
[----:B------:R-:W-:Y:S02]  /*2280*/  @!P3 MOV R93, R125 ;  /* 0x0000007d005db202 */ /* 0x000fe40000000f00 */
[----:B------:R-:W-:Y:S01]  /*2290*/  @!P5 IADD3 R90, PT, PT, R89, R95, RZ ;  /* 0x0000005f595ad210 */ /* 0x000fe20007ffe0ff */
[----:B------:R-:W-:Y:S01]  /*22a0*/  @!P3 IMAD R91, R10, R37, R91 ;  /* 0x000000250a5bb224 */ /* 0x000fe200078e025b */
[----:B--2---:R-:W-:Y:S01]  /*22b0*/  @!P5 LEA R44, P1, R88, R44, 0x2 ;  /* 0x0000002c582cd211 */ /* 0x004fe200078210ff */
[----:B------:R-:W-:Y:S02]  /*22c0*/  @!P3 IMAD.WIDE.U32 R92, R10, R36, R92 ;  /* 0x000000240a5cb225 */ /* 0x000fe400078e005c */
[----:B------:R-:W2:Y:S01]  /*22d0*/  @!P2 LDC.64 R36, c[0x0][0x390] ;  /* 0x0000e400ff24ab82 */ /* 0x000ea20000000a00 */
[----:B------:R-:W-:-:S02]  /*22e0*/  @!P5 LEA.HI.X R45, R88, R45, R90, 0x2, P1 ;  /* 0x0000002d582dd211 */ /* 0x000fc400008f145a */
[----:B------:R-:W-:Y:S02]  /*22f0*/  CS2R R88, SRZ ;  /* 0x0000000000587805 */ /* 0x000fe4000001ff00 */
[----:B------:R-:W-:Y:S02]  /*2300*/  @!P3 IADD3 R93, PT, PT, R93, R91, RZ ;  /* 0x0000005b5d5db210 */ /* 0x000fe40007ffe0ff */
[----:B------:R-:W-:Y:S02]  /*2310*/  CS2R R90, SRZ ;  /* 0x00000000005a7805 */ /* 0x000fe4000001ff00 */
[C---:B-1----:R-:W-:Y:S01]  /*2320*/  @!P3 LEA R40, P1, R92.reuse, R40, 0x2 ;  /* 0x000000285c28b211 */ /* 0x042fe200078210ff */
[----:B------:R-:W3:Y:S03]  /*2330*/  @!P4 LDG.E.64 R88, desc[UR8][R46.64] ;  /* 0x000000082e58c981 */ /* 0x000ee6000c1e1b00 */
[----:B------:R-:W-:-:S02]  /*2340*/  @!P3 LEA.HI.X R41, R92, R41, R93, 0x2, P1 ;  /* 0x000000295c29b211 */ /* 0x000fc400008f145d */
[----:B------:R-:W-:Y:S01]  /*2350*/  CS2R R92, SRZ ;  /* 0x00000000005c7805 */ /* 0x000fe2000001ff00 */
[----:B0-----:R-:W-:Y:S01]  /*2360*/  @!P2 IMAD R94, R106, R38, RZ ;  /* 0x000000266a5ea224 */ /* 0x001fe200078e02ff */
[----:B------:R0:W3:Y:S03]  /*2370*/  @!P6 LDG.E.64 R90, desc[UR8][R42.64] ;  /* 0x000000082a5ae981 */ /* 0x0000e6000c1e1b00 */
[----:B------:R-:W-:Y:S01]  /*2380*/  @!P2 IMAD R97, R11, R39, R94 ;  /* 0x000000270b61a224 */ /* 0x000fe200078e025e */
[----:B------:R-:W-:Y:S01]  /*2390*/  CS2R R94, SRZ ;  /* 0x00000000005e7805 */ /* 0x000fe2000001ff00 */
[----:B------:R1:W3:Y:S01]  /*23a0*/  @!P5 LDG.E.64 R92, desc[UR8][R44.64] ;  /* 0x000000082c5cd981 */ /* 0x0002e2000c1e1b00 */
[----:B0-----:R-:W-:-:S04]  /*23b0*/  @!P2 MOV R42, R122 ;  /* 0x0000007a002aa202 */ /* 0x001fc80000000f00 */
[----:B------:R-:W3:Y:S01]  /*23c0*/  @!P3 LDG.E.64 R94, desc[UR8][R40.64] ;  /* 0x00000008285eb981 */ /* 0x000ee2000c1e1b00 */
[----:B------:R-:W-:-:S03]  /*23d0*/  @!P2 MOV R43, R125 ;  /* 0x0000007d002ba202 */ /* 0x000fc60000000f00 */
[----:B------:R-:W-:-:S05]  /*23e0*/  @!P2 IMAD.WIDE.U32 R38, R11, R38, R42 ;  /* 0x000000260b26a225 */ /* 0x000fca00078e002a */
[----:B------:R-:W-:Y:S02]  /*23f0*/  @!P2 IADD3 R39, PT, PT, R39, R97, RZ ;  /* 0x000000612727a210 */ /* 0x000fe40007ffe0ff */
[C---:B--2---:R-:W-:Y:S02]  /*2400*/  @!P2 LEA R36, P1, R38.reuse, R36, 0x2 ;  /* 0x000000242624a211 */ /* 0x044fe400078210ff */
[----:B------:R-:W-:Y:S02]  /*2410*/  CS2R R96, SRZ ;  /* 0x0000000000607805 */ /* 0x000fe4000001ff00 */
[----:B------:R-:W-:-:S05]  /*2420*/  @!P2 LEA.HI.X R37, R38, R37, R39, 0x2, P1 ;  /* 0x000000252625a211 */ /* 0x000fca00008f1427 */
[----:B------:R0:W2:Y:S01]  /*2430*/  @!P2 LDG.E.64 R96, desc[UR8][R36.64] ;  /* 0x000000082460a981 */ /* 0x0000a2000c1e1b00 */
[----:B------:R-:W-:Y:S01]  /*2440*/  FADD.FTZ R38, R22, R23 ;  /* 0x0000001716267221 */ /* 0x000fe20000010000 */
[----:B------:R-:W-:Y:S01]  /*2450*/  FADD.FTZ R43, R64, R65 ;  /* 0x00000041402b7221 */ /* 0x000fe20000010000 */
[----:B------:R-:W-:Y:S02]  /*2460*/  FMUL.FTZ R39, R23, R23 ;  /* 0x0000001717277220 */ /* 0x000fe40000410000 */
[----:B------:R-:W-:Y:S01]  /*2470*/  FADD.FTZ R38, RZ, R38 ;  /* 0x00000026ff267221 */ /* 0x000fe20000010000 */
[----:B-1----:R-:W-:Y:S01]  /*2480*/  FMUL.FTZ R45, R65, R65 ;  /* 0x00000041412d7220 */ /* 0x002fe20000410000 */
        /* <DEDUP_REMOVED lines=63> */
[----:B------:R-:W-:-:S04]  /*2880*/  FFMA.FTZ R41, R72, R72, R41 ;  /* 0x0000004848297223 */ /* 0x000fc80000010029 */
[----:B------:R-:W-:Y:S01]  /*2890*/  FADD.FTZ R36, R36, R41 ;  /* 0x0000002924247221 */ /* 0x000fe20000010000 */
[----:B------:R-:W-:Y:S01]  /*28a0*/  FMUL.FTZ R41, R53, R53 ;  /* 0x0000003535297220 */ /* 0x000fe20000410000 */
[----:B------:R-:W-:Y:S01]  /*28b0*/  FMUL.FTZ R39, R75, R75 ;  /* 0x0000004b4b277220 */ /* 0x000fe20000410000 */
[----:B------:R-:W-:-:S03]  /*28c0*/  FADD.FTZ R38, R74, R75 ;  /* 0x0000004b4a267221 */ /* 0x000fc60000010000 */
[----:B------:R-:W-:Y:S01]  /*28d0*/  FFMA.FTZ R39, R74, R74, R39 ;  /* 0x0000004a4a277223 */ /* 0x000fe20000010027 */
[----:B------:R-:W-:Y:S01]  /*28e0*/  FADD.FTZ R37, R37, R38 ;  /* 0x0000002625257221 */ /* 0x000fe20000010000 */
[C---:B------:R-:W-:Y:S01]  /*28f0*/  FADD.FTZ R38, R52.reuse, R53 ;  /* 0x0000003534267221 */ /* 0x040fe20000010000 */
[----:B------:R-:W-:Y:S01]  /*2900*/  FFMA.FTZ R41, R52, R52, R41 ;  /* 0x0000003434297223 */ /* 0x000fe20000010029 */
[----:B------:R-:W-:Y:S02]  /*2910*/  FADD.FTZ R36, R36, R39 ;  /* 0x0000002724247221 */ /* 0x000fe40000010000 */
        /* <DEDUP_REMOVED lines=49> */
[----:B------:R-:W-:-:S03]  /*2c30*/  FADD.FTZ R38, R86, R87 ;  /* 0x0000005756267221 */ /* 0x000fc60000010000 */
[----:B------:R-:W-:Y:S01]  /*2c40*/  FFMA.FTZ R41, R86, R86, R41 ;  /* 0x0000005656297223 */ /* 0x000fe20000010029 */
[----:B------:R-:W-:Y:S01]  /*2c50*/  FFMA.FTZ R39, R62, R62, R39 ;  /* 0x0000003e3e277223 */ /* 0x000fe20000010027 */
[----:B------:R-:W-:Y:S02]  /*2c60*/  FADD.FTZ R37, R37, R38 ;  /* 0x0000002625257221 */ /* 0x000fe40000010000 */
[----:B------:R-:W-:Y:S01]  /*2c70*/  FADD.FTZ R36, R36, R41 ;  /* 0x0000002924247221 */ /* 0x000fe20000010000 */
[----:B------:R-:W-:-:S03]  /*2c80*/  FADD.FTZ R38, R62, R63 ;  /* 0x0000003f3e267221 */ /* 0x000fc60000010000 */
[----:B------:R-:W-:Y:S01]  /*2c90*/  FADD.FTZ R36, R36, R39 ;  /* 0x0000002724247221 */ /* 0x000fe20000010000 */
[----:B------:R-:W-:Y:S01]  /*2ca0*/  FADD.FTZ R37, R37, R38 ;  /* 0x0000002625257221 */ /* 0x000fe20000010000 */
[----:B---3--:R-:W-:Y:S01]  /*2cb0*/  FMUL.FTZ R41, R89, R89 ;  /* 0x0000005959297220 */ /* 0x008fe20000410000 */
[----:B------:R-:W-:-:S03]  /*2cc0*/  FADD.FTZ R38, R88, R89 ;  /* 0x0000005958267221 */ /* 0x000fc60000010000 */
[----:B------:R-:W-:Y:S01]  /*2cd0*/  FFMA.FTZ R41, R88, R88, R41 ;  /* 0x0000005858297223 */ /* 0x000fe20000010029 */
[----:B------:R-:W-:Y:S01]  /*2ce0*/  FMUL.FTZ R39, R91, R91 ;  /* 0x0000005b5b277220 */ /* 0x000fe20000410000 */
[----:B------:R-:W-:Y:S02]  /*2cf0*/  FADD.FTZ R37, R37, R38 ;  /* 0x0000002625257221 */ /* 0x000fe40000010000 */
        /* <DEDUP_REMOVED lines=99> */
.L_x_4038:
[----:B------:R-:W-:Y:S05]  /*3330*/  BSYNC.RECONVERGENT B0 ;  /* 0x0000000000007941 */ /* 0x000fea0003800200 */
.L_x_4037:
        /* <DEDUP_REMOVED lines=29> */
.L_x_4041:
[----:B0-----:R-:W2:Y:S04]  /*3510*/  LDG.E.STRONG.GPU R38, desc[UR8][R36.64] ;  /* 0x0000000824267981 */ /* 0x001ea8000c1ef900 */
[----:B--2---:R-:W-:Y:S01]  /*3520*/  CCTL.IVALL ;  /* 0x00000000ff00798f */ /* 0x004fe20002000000 */
[----:B------:R-:W-:Y:S05]  /*3530*/  YIELD ;  /* 0x0000000000007946 */ /* 0x000fea0003800000 */
[----:B------:R-:W-:-:S13]  /*3540*/  ISETP.NE.AND P1, PT, R38, R41, PT ;  /* 0x000000292600720c */ /* 0x000fda0003f25270 */
[----:B------:R-:W-:Y:S05]  /*3550*/  @P1 BRA `(.L_x_4041) ;  /* 0xfffffffc00ec1947 */ /* 0x000fea000383ffff */
.L_x_4040:
        /* <DEDUP_REMOVED lines=16> */
.L_x_4043:
        /* <DEDUP_REMOVED lines=62> */
.L_x_4042:
        /* <DEDUP_REMOVED lines=38> */
.L_x_4044:
        /* <DEDUP_REMOVED lines=19> */
.L_x_4045:
        /* <DEDUP_REMOVED lines=9> */
.L_x_4046:
[----:B------:R-:W-:Y:S05]  /*3e60*/  BSYNC.RECONVERGENT B0 ;  /* 0x0000000000007941 */ /* 0x000fea0003800200 */
.L_x_4039:
        /* <DEDUP_REMOVED lines=68> */
[----:B------:R-:W-:-:S04]  /*42b0*/  IADD3 R43, PT, PT, R47, R43, RZ ;  /* 0x0000002b2f2b7210 */ /* 0x000fc80007ffe0ff */
[----:B------:R-:W-:-:S05]  /*42c0*/  LEA.HI.X R45, R46, UR13, R43, 0x2, P1 ;  /* 0x0000000d2e2d7c11 */ /* 0x000fca00088f142b */
[----:B------:R0:W-:Y:S02]  /*42d0*/  STG.E.64 desc[UR8][R44.64], R22 ;  /* 0x000000162c007986 */ /* 0x0001e4000c101b08 */
.L_x_4050:
[----:B------:R-:W-:Y:S05]  /*42e0*/  BSYNC.RECONVERGENT B1 ;  /* 0x0000000000017941 */ /* 0x000fea0003800200 */
.L_x_4049:
[----:B------:R-:W-:Y:S01]  /*42f0*/  ISETP.GE.U32.AND P2, PT, R118, UR10, PT ;  /* 0x0000000a76007c0c */ /* 0x000fe2000bf46070 */
[----:B------:R-:W-:Y:S01]  /*4300*/  BSSY.RECONVERGENT B1, `(.L_x_4051) ;  /* 0x0000021000017945 */ /* 0x000fe20003800200 */
[----:B0-----:R-:W-:Y:S02]  /*4310*/  SHF.R.S32.HI R45, RZ, 0x1f, R118 ;  /* 0x0000001fff2d7819 */ /* 0x001fe40000011476 */
[C---:B------:R-:W-:Y:S02]  /*4320*/  IADD3 R101, PT, PT, R36.reuse, 0x10, RZ ;  /* 0x0000001024657810 */ /* 0x040fe40007ffe0ff */
[----:B------:R-:W-:Y:S02]  /*4330*/  ISETP.GE.AND.EX P2, PT, R45, UR11, PT, P2 ;  /* 0x0000000b2d007c0c */ /* 0x000fe4000bf46320 */
[C---:B------:R-:W-:Y:S02]  /*4340*/  IADD3 R47, PT, PT, R36.reuse, 0x18, RZ ;  /* 0x00000018242f7810 */ /* 0x040fe40007ffe0ff */
[----:B------:R-:W-:-:S02]  /*4350*/  IADD3 R43, PT, PT, R36, 0x20, RZ ;  /* 0x00000020242b7810 */ /* 0x000fc40007ffe0ff */
[----:B------:R-:W-:Y:S02]  /*4360*/  ISETP.GE.U32.AND P3, PT, R101, UR10, PT ;  /* 0x0000000a65007c0c */ /* 0x000fe4000bf66070 */
[----:B------:R-:W-:Y:S02]  /*4370*/  ISETP.GE.U32.AND P4, PT, R47, UR10, PT ;  /* 0x0000000a2f007c0c */ /* 0x000fe4000bf86070 */
[----:B------:R-:W-:Y:S02]  /*4380*/  ISETP.GE.U32.AND P1, PT, R43, UR10, PT ;  /* 0x0000000a2b007c0c */ /* 0x000fe4000bf26070 */
[----:B------:R-:W-:Y:S02]  /*4390*/  SHF.R.S32.HI R102, RZ, 0x1f, R101 ;  /* 0x0000001fff667819 */ /* 0x000fe40000011465 */
[----:B------:R-:W-:Y:S02]  /*43a0*/  SHF.R.S32.HI R100, RZ, 0x1f, R47 ;  /* 0x0000001fff647819 */ /* 0x000fe4000001142f */
[----:B------:R-:W-:-:S02]  /*43b0*/  SHF.R.S32.HI R46, RZ, 0x1f, R43 ;  /* 0x0000001fff2e7819 */ /* 0x000fc4000001142b */
        /* <DEDUP_REMOVED lines=12> */
[----:B------:R-:W-:Y:S01]  /*4480*/  IMAD R45, R118, UR13, R45 ;  /* 0x0000000d762d7c24 */ /* 0x000fe2000f8e022d */
[----:B-1----:R-:W-:-:S04]  /*4490*/  LEA R44, P2, R22, UR14, 0x2 ;  /* 0x0000000e162c7c11 */ /* 0x002fc8000f8410ff */
[----:B------:R-:W-:Y:S01]  /*44a0*/  IADD3 R45, PT, PT, R23, R45, RZ ;  /* 0x0000002d172d7210 */ /* 0x000fe20007ffe0ff */
[----:B------:R-:W-:-:S03]  /*44b0*/  FMUL.FTZ R23, R65, UR6 ;  /* 0x0000000641177c20 */ /* 0x000fc60008410000 */
[----:B------:R-:W-:Y:S01]  /*44c0*/  LEA.HI.X R45, R22, UR15, R45, 0x2, P2 ;  /* 0x0000000f162d7c11 */ /* 0x000fe200090f142d */
[----:B------:R-:W-:Y:S01]  /*44d0*/  FMUL.FTZ R22, R64, UR6 ;  /* 0x0000000640167c20 */ /* 0x000fe20008410000 */
[----:B------:R-:W-:-:S03]  /*44e0*/  FFMA.FTZ R23, R40, R23, R37 ;  /* 0x0000001728177223 */ /* 0x000fc60000010025 */
[----:B------:R-:W-:-:S05]  /*44f0*/  FFMA.FTZ R22, R39, R22, R38 ;  /* 0x0000001627167223 */ /* 0x000fca0000010026 */
[----:B------:R0:W-:Y:S02]  /*4500*/  STG.E.64 desc[UR8][R44.64], R22 ;  /* 0x000000162c007986 */ /* 0x0001e4000c101b08 */
.L_x_4052:
[----:B------:R-:W-:Y:S05]  /*4510*/  BSYNC.RECONVERGENT B1 ;  /* 0x0000000000017941 */ /* 0x000fea0003800200 */
.L_x_4051:
        /* <DEDUP_REMOVED lines=8> */
[----:B-1----:R-:W-:Y:S02]  /*45a0*/  IMAD R102, R102, UR12, RZ ;  /* 0x0000000c66667c24 */ /* 0x002fe4000f8e02ff */
[----:B------:R-:W-:-:S04]  /*45b0*/  IMAD.WIDE.U32 R22, R101, UR12, R22 ;  /* 0x0000000c65167c25 */ /* 0x000fc8000f8e0016 */
[----:B------:R-:W-:Y:S01]  /*45c0*/  IMAD R45, R101, UR13, R102 ;  /* 0x0000000d652d7c24 */ /* 0x000fe2000f8e0266 */
[----:B0-----:R-:W-:-:S04]  /*45d0*/  LEA R44, P2, R22, UR14, 0x2 ;  /* 0x0000000e162c7c11 */ /* 0x001fc8000f8410ff */
[----:B------:R-:W-:Y:S01]  /*45e0*/  IADD3 R45, PT, PT, R23, R45, RZ ;  /* 0x0000002d172d7210 */ /* 0x000fe20007ffe0ff */
[----:B------:R-:W-:-:S03]  /*45f0*/  FMUL.FTZ R23, R25, UR6 ;  /* 0x0000000619177c20 */ /* 0x000fc60008410000 */
[----:B------:R-:W-:Y:S01]  /*4600*/  LEA.HI.X R45, R22, UR15, R45, 0x2, P2 ;  /* 0x0000000f162d7c11 */ /* 0x000fe200090f142d */
[----:B------:R-:W-:Y:S01]  /*4610*/  FMUL.FTZ R22, R24, UR6 ;  /* 0x0000000618167c20 */ /* 0x000fe20008410000 */
[----:B------:R-:W-:-:S03]  /*4620*/  FFMA.FTZ R23, R40, R23, R37 ;  /* 0x0000001728177223 */ /* 0x000fc60000010025 */
[----:B------:R-:W-:-:S05]  /*4630*/  FFMA.FTZ R22, R39, R22, R38 ;  /* 0x0000001627167223 */ /* 0x000fca0000010026 */
[----:B------:R1:W-:Y:S02]  /*4640*/  STG.E.64 desc[UR8][R44.64], R22 ;  /* 0x000000162c007986 */ /* 0x0003e4000c101b08 */
.L_x_4054:
[----:B------:R-:W-:Y:S05]  /*4650*/  BSYNC.RECONVERGENT B1 ;  /* 0x0000000000017941 */ /* 0x000fea0003800200 */
.L_x_4053:
        /* <DEDUP_REMOVED lines=18> */
[----:B------:R-:W-:Y:S01]  /*4780*/  FFMA.FTZ R22, R39, R24, R38 ;  /* 0x0000001827167223 */ /* 0x000fe20000010026 */
[----:B------:R-:W-:-:S05]  /*4790*/  FFMA.FTZ R23, R40, R23, R37 ;  /* 0x0000001728177223 */ /* 0x000fca0000010025 */
[----:B------:R0:W-:Y:S02]  /*47a0*/  STG.E.64 desc[UR8][R26.64], R22 ;  /* 0x000000161a007986 */ /* 0x0001e4000c101b08 */
.L_x_4056:
[----:B------:R-:W-:Y:S05]  /*47b0*/  BSYNC.RECONVERGENT B1 ;  /* 0x0000000000017941 */ /* 0x000fea0003800200 */
.L_x_4055:
        /* <DEDUP_REMOVED lines=16> */
[----:B------:R-:W-:-:S04]  /*48c0*/  IADD3 R43, PT, PT, R27, R43, RZ ;  /* 0x0000002b1b2b7210 */ /* 0x000fc80007ffe0ff */
[----:B------:R-:W-:-:S05]  /*48d0*/  LEA.HI.X R29, R26, UR15, R43, 0x2, P1 ;  /* 0x0000000f1a1d7c11 */ /* 0x000fca00088f142b */
[----:B------:R1:W-:Y:S02]  /*48e0*/  STG.E.64 desc[UR8][R28.64], R22 ;  /* 0x000000161c007986 */ /* 0x0003e4000c101b08 */
.L_x_4058:
[----:B------:R-:W-:Y:S05]  /*48f0*/  BSYNC.RECONVERGENT B1 ;  /* 0x0000000000017941 */ /* 0x000fea0003800200 */
.L_x_4057:
[----:B------:R-:W-:Y:S01]  /*4900*/  ISETP.GE.U32.AND P4, PT, R117, UR10, PT ;  /* 0x0000000a75007c0c */ /* 0x000fe2000bf86070 */
[----:B------:R-:W-:Y:S01]  /*4910*/  BSSY.RECONVERGENT B1, `(.L_x_4059) ;  /* 0x0000023000017945 */ /* 0x000fe20003800200 */
[----:B-1----:R-:W-:Y:S02]  /*4920*/  IADD3 R29, PT, PT, R36, 0x40, RZ ;  /* 0x00000040241d7810 */ /* 0x002fe40007ffe0ff */
[----:B------:R-:W-:Y:S02]  /*4930*/  ISETP.GE.AND.EX P4, PT, R12, UR11, PT, P4 ;  /* 0x0000000b0c007c0c */ /* 0x000fe4000bf86340 */
[----:B------:R-:W-:Y:S02]  /*4940*/  IADD3 R28, PT, PT, R36, 0x50, RZ ;  /* 0x00000050241c7810 */ /* 0x000fe40007ffe0ff */
[----:B------:R-:W-:Y:S02]  /*4950*/  ISETP.GE.U32.AND P1, PT, R44, UR10, PT ;  /* 0x0000000a2c007c0c */ /* 0x000fe4000bf26070 */
[----:B------:R-:W-:-:S02]  /*4960*/  ISETP.GE.U32.AND P6, PT, R25, UR10, PT ;  /* 0x0000000a19007c0c */ /* 0x000fc4000bfc6070 */
[----:B------:R-:W-:Y:S02]  /*4970*/  ISETP.GE.U32.AND P2, PT, R29, UR10, PT ;  /* 0x0000000a1d007c0c */ /* 0x000fe4000bf46070 */
[----:B------:R-:W-:Y:S02]  /*4980*/  ISETP.GE.U32.AND P3, PT, R42, UR10, PT ;  /* 0x0000000a2a007c0c */ /* 0x000fe4000bf66070 */
[----:B------:R-:W-:Y:S02]  /*4990*/  SHF.R.S32.HI R46, RZ, 0x1f, R44 ;  /* 0x0000001fff2e7819 */ /* 0x000fe4000001142c */
[----:B------:R-:W-:Y:S02]  /*49a0*/  SHF.R.S32.HI R45, RZ, 0x1f, R25 ;  /* 0x0000001fff2d7819 */ /* 0x000fe40000011419 */
[----:B------:R-:W-:Y:S02]  /*49b0*/  SHF.R.S32.HI R43, RZ, 0x1f, R29 ;  /* 0x0000001fff2b7819 */ /* 0x000fe4000001141d */
[----:B------:R-:W-:-:S02]  /*49c0*/  ISETP.GE.U32.AND P5, PT, R28, UR10, PT ;  /* 0x0000000a1c007c0c */ /* 0x000fc4000bfa6070 */
[----:B------:R-:W-:Y:S02]  /*49d0*/  ISETP.GE.AND.EX P1, PT, R46, UR11, PT, P1 ;  /* 0x0000000b2e007c0c */ /* 0x000fe4000bf26310 */
[----:B------:R-:W-:Y:S02]  /*49e0*/  ISETP.GE.AND.EX P6, PT, R45, UR11, PT, P6 ;  /* 0x0000000b2d007c0c */ /* 0x000fe4000bfc6360 */
[----:B------:R-:W-:Y:S02]  /*49f0*/  ISETP.GE.AND.EX P2, PT, R43, UR11, PT, P2 ;  /* 0x0000000b2b007c0c */ /* 0x000fe4000bf46320 */
[----:B------:R-:W-:Y:S02]  /*4a00*/  ISETP.GE.AND.EX P3, PT, R41, UR11, PT, P3 ;  /* 0x0000000b29007c0c */ /* 0x000fe4000bf66330 */
[----:B------:R-:W-:Y:S01]  /*4a10*/  IADD3 R24, PT, PT, R36, 0x78, RZ ;  /* 0x0000007824187810 */ /* 0x000fe20007ffe0ff */
[----:B------:R-:W-:Y:S10]  /*4a20*/  @P4 BRA `(.L_x_4060) ;  /* 0x0000000000444947 */ /* 0x000ff40003800000 */
[----:B------:R-:W1:Y:S01]  /*4a30*/  LDCU.64 UR12, c[0x0][0x3e0] ;  /* 0x00007c00ff0c77ac */ /* 0x000e620008000a00 */
[----:B0-----:R-:W-:Y:S01]  /*4a40*/  MOV R22, R122 ;  /* 0x0000007a00167202 */ /* 0x001fe20000000f00 */
[----:B------:R-:W-:Y:S01]  /*4a50*/  FADD.FTZ R66, R66, -UR5 ;  /* 0x8000000542427e21 */ /* 0x000fe20008010000 */
[----:B------:R-:W-:Y:S01]  /*4a60*/  MOV R23, R125 ;  /* 0x0000007d00177202 */ /* 0x000fe20000000f00 */
[----:B------:R-:W0:Y:S01]  /*4a70*/  LDCU.64 UR14, c[0x0][0x380] ;  /* 0x00007000ff0e77ac */ /* 0x000e220008000a00 */
[----:B------:R-:W-:Y:S01]  /*4a80*/  FADD.FTZ R67, R67, -UR5 ;  /* 0x8000000543437e21 */ /* 0x000fe20008010000 */
        /* <DEDUP_REMOVED lines=8> */
[----:B------:R-:W-:Y:S01]  /*4b10*/  FFMA.FTZ R22, R39, R66, R38 ;  /* 0x0000004227167223 */ /* 0x000fe20000010026 */
[----:B------:R-:W-:-:S05]  /*4b20*/  FFMA.FTZ R23, R40, R23, R37 ;  /* 0x0000001728177223 */ /* 0x000fca0000010025 */
[----:B------:R1:W-:Y:S02]  /*4b30*/  STG.E.64 desc[UR8][R26.64], R22 ;  /* 0x000000161a007986 */ /* 0x0003e4000c101b08 */
.L_x_4060:
[----:B------:R-:W-:Y:S05]  /*4b40*/  BSYNC.RECONVERGENT B1 ;  /* 0x0000000000017941 */ /* 0x000fea0003800200 */
.L_x_4059:
        /* <DEDUP_REMOVED lines=8> */
[----:B------:R-:W-:-:S04]  /*4bd0*/  FMUL.FTZ R22, R30, UR6 ;  /* 0x000000061e167c20 */ /* 0x000fc80008410000 */
[----:B------:R-:W-:Y:S01]  /*4be0*/  FFMA.FTZ R22, R39, R22, R38 ;  /* 0x0000001627167223 */ /* 0x000fe20000010026 */
[----:B--2---:R-:W-:Y:S02]  /*4bf0*/  IMAD R23, R46, UR12, RZ ;  /* 0x0000000c2e177c24 */ /* 0x004fe4000f8e02ff */
[----:B------:R-:W-:-:S04]  /*4c00*/  IMAD.WIDE.U32 R26, R44, UR12, R26 ;  /* 0x0000000c2c1a7c25 */ /* 0x000fc8000f8e001a */
[----:B------:R-:W-:Y:S01]  /*4c10*/  IMAD R23, R44, UR13, R23 ;  /* 0x0000000d2c177c24 */ /* 0x000fe2000f8e0217 */
[----:B0-----:R-:W-:-:S04]  /*4c20*/  LEA R30, P1, R26, UR14, 0x2 ;  /* 0x0000000e1a1e7c11 */ /* 0x001fc8000f8210ff */
[----:B------:R-:W-:Y:S01]  /*4c30*/  IADD3 R27, PT, PT, R27, R23, RZ ;  /* 0x000000171b1b7210 */ /* 0x000fe20007ffe0ff */
[----:B------:R-:W-:-:S03]  /*4c40*/  FMUL.FTZ R23, R31, UR6 ;  /* 0x000000061f177c20 */ /* 0x000fc60008410000 */
[----:B------:R-:W-:Y:S01]  /*4c50*/  LEA.HI.X R31, R26, UR15, R27, 0x2, P1 ;  /* 0x0000000f1a1f7c11 */ /* 0x000fe200088f141b */
[----:B------:R-:W-:-:S05]  /*4c60*/  FFMA.FTZ R23, R40, R23, R37 ;  /* 0x0000001728177223 */ /* 0x000fca0000010025 */
[----:B------:R2:W-:Y:S02]  /*4c70*/  STG.E.64 desc[UR8][R30.64], R22 ;  /* 0x000000161e007986 */ /* 0x0005e4000c101b08 */
.L_x_4062:
[----:B------:R-:W-:Y:S05]  /*4c80*/  BSYNC.RECONVERGENT B1 ;  /* 0x0000000000017941 */ /* 0x000fea0003800200 */
.L_x_4061:
[----:B------:R-:W-:Y:S04]  /*4c90*/  BSSY.RECONVERGENT B1, `(.L_x_4063) ;  /* 0x0000013000017945 */ /* 0x000fe80003800200 */
[----:B------:R-:W-:Y:S05]  /*4ca0*/  @P6 BRA `(.L_x_4064) ;  /* 0x0000000000446947 */ /* 0x000fea0003800000 */
[----:B------:R-:W3:Y:S01]  /*4cb0*/  LDCU.64 UR12, c[0x0][0x3e0] ;  /* 0x00007c00ff0c77ac */ /* 0x000ee20008000a00 */
[----:B01----:R-:W-:Y:S01]  /*4cc0*/  MOV R26, R122 ;  /* 0x0000007a001a7202 */ /* 0x003fe20000000f00 */
[----:B------:R-:W-:Y:S01]  /*4cd0*/  FADD.FTZ R32, R32, -UR5 ;  /* 0x8000000520207e21 */ /* 0x000fe20008010000 */
[----:B------:R-:W-:Y:S01]  /*4ce0*/  MOV R27, R125 ;  /* 0x0000007d001b7202 */ /* 0x000fe20000000f00 */
[----:B------:R-:W0:Y:S01]  /*4cf0*/  LDCU.64 UR14, c[0x0][0x380] ;  /* 0x00007000ff0e77ac */ /* 0x000e220008000a00 */
[----:B------:R-:W-:-:S04]  /*4d00*/  FADD.FTZ R33, R33, -UR5 ;  /* 0x8000000521217e21 */ /* 0x000fc80008010000 */
[----:B--2---:R-:W-:-:S04]  /*4d10*/  FMUL.FTZ R23, R33, UR6 ;  /* 0x0000000621177c20 */ /* 0x004fc80008410000 */
[----:B------:R-:W-:Y:S01]  /*4d20*/  FFMA.FTZ R23, R40, R23, R37 ;  /* 0x0000001728177223 */ /* 0x000fe20000010025 */
[----:B---3--:R-:W-:Y:S02]  /*4d30*/  IMAD R22, R45, UR12, RZ ;  /* 0x0000000c2d167c24 */ /* 0x008fe4000f8e02ff */
[----:B------:R-:W-:-:S04]  /*4d40*/  IMAD.WIDE.U32 R26, R25, UR12, R26 ;  /* 0x0000000c191a7c25 */ /* 0x000fc8000f8e001a */
[----:B------:R-:W-:Y:S02]  /*4d50*/  IMAD R25, R25, UR13, R22 ;  /* 0x0000000d19197c24 */ /* 0x000fe4000f8e0216 */
[----:B------:R-:W-:Y:S01]  /*4d60*/  FMUL.FTZ R22, R32, UR6 ;  /* 0x0000000620167c20 */ /* 0x000fe20008410000 */
[----:B0-----:R-:W-:Y:S02]  /*4d70*/  LEA R30, P1, R26, UR14, 0x2 ;  /* 0x0000000e1a1e7c11 */ /* 0x001fe4000f8210ff */
[----:B------:R-:W-:Y:S01]  /*4d80*/  IADD3 R25, PT, PT, R27, R25, RZ ;  /* 0x000000191b197210 */ /* 0x000fe20007ffe0ff */
[----:B------:R-:W-:-:S03]  /*4d90*/  FFMA.FTZ R22, R39, R22, R38 ;  /* 0x0000001627167223 */ /* 0x000fc60000010026 */
[----:B------:R-:W-:-:S05]  /*4da0*/  LEA.HI.X R31, R26, UR15, R25, 0x2, P1 ;  /* 0x0000000f1a1f7c11 */ /* 0x000fca00088f1419 */
[----:B------:R3:W-:Y:S02]  /*4db0*/  STG.E.64 desc[UR8][R30.64], R22 ;  /* 0x000000161e007986 */ /* 0x0007e4000c101b08 */
.L_x_4064:
[----:B------:R-:W-:Y:S05]  /*4dc0*/  BSYNC.RECONVERGENT B1 ;  /* 0x0000000000017941 */ /* 0x000fea0003800200 */
.L_x_4063:
[----:B------:R-:W-:Y:S04]  /*4dd0*/  BSSY.RECONVERGENT B1, `(.L_x_4065) ;  /* 0x0000013000017945 */ /* 0x000fe80003800200 */
[----:B------:R-:W-:Y:S05]  /*4de0*/  @P2 BRA `(.L_x_4066) ;  /* 0x0000000000442947 */ /* 0x000fea0003800000 */
[----:B------:R-:W4:Y:S01]  /*4df0*/  LDCU.64 UR12, c[0x0][0x3e0] ;  /* 0x00007c00ff0c77ac */ /* 0x000f220008000a00 */
[----:B01----:R-:W-:Y:S01]  /*4e00*/  MOV R26, R122 ;  /* 0x0000007a001a7202 */ /* 0x003fe20000000f00 */
[----:B------:R-:W-:Y:S01]  /*4e10*/  FADD.FTZ R34, R34, -UR5 ;  /* 0x8000000522227e21 */ /* 0x000fe20008010000 */
[----:B------:R-:W-:Y:S01]  /*4e20*/  MOV R27, R125 ;  /* 0x0000007d001b7202 */ /* 0x000fe20000000f00 */
[----:B------:R-:W0:Y:S01]  /*4e30*/  LDCU.64 UR14, c[0x0][0x380] ;  /* 0x00007000ff0e77ac */ /* 0x000e220008000a00 */
[----:B------:R-:W-:-:S04]  /*4e40*/  FADD.FTZ R35, R35, -UR5 ;  /* 0x8000000523237e21 */ /* 0x000fc80008010000 */
[----:B--23--:R-:W-:-:S04]  /*4e50*/  FMUL.FTZ R23, R35, UR6 ;  /* 0x0000000623177c20 */ /* 0x00cfc80008410000 */
[----:B------:R-:W-:Y:S01]  /*4e60*/  FFMA.FTZ R23, R40, R23, R37 ;  /* 0x0000001728177223 */ /* 0x000fe20000010025 */
[----:B----4-:R-:W-:Y:S02]  /*4e70*/  IMAD R22, R43, UR12, RZ ;  /* 0x0000000c2b167c24 */ /* 0x010fe4000f8e02ff */
        /* <DEDUP_REMOVED lines=8> */
.L_x_4066:
[----:B------:R-:W-:Y:S05]  /*4f00*/  BSYNC.RECONVERGENT B1 ;  /* 0x0000000000017941 */ /* 0x000fea0003800200 */
.L_x_4065:
[----:B------:R-:W-:Y:S04]  /*4f10*/  BSSY.RECONVERGENT B1, `(.L_x_4067) ;  /* 0x0000013000017945 */ /* 0x000fe80003800200 */
[----:B------:R-:W-:Y:S05]  /*4f20*/  @P3 BRA `(.L_x_4068) ;  /* 0x0000000000443947 */ /* 0x000fea0003800000 */
[----:B------:R-:W5:Y:S01]  /*4f30*/  LDCU.64 UR12, c[0x0][0x3e0] ;  /* 0x00007c00ff0c77ac */ /* 0x000f620008000a00 */
[----:B01----:R-:W-:Y:S01]  /*4f40*/  MOV R26, R122 ;  /* 0x0000007a001a7202 */ /* 0x003fe20000000f00 */
[----:B------:R-:W-:Y:S01]  /*4f50*/  FADD.FTZ R48, R48, -UR5 ;  /* 0x8000000530307e21 */ /* 0x000fe20008010000 */
[----:B------:R-:W-:Y:S01]  /*4f60*/  MOV R27, R125 ;  /* 0x0000007d001b7202 */ /* 0x000fe20000000f00 */
[----:B------:R-:W0:Y:S01]  /*4f70*/  LDCU.64 UR14, c[0x0][0x380] ;  /* 0x00007000ff0e77ac */ /* 0x000e220008000a00 */
[----:B------:R-:W-:Y:S01]  /*4f80*/  FADD.FTZ R49, R49, -UR5 ;  /* 0x8000000531317e21 */ /* 0x000fe20008010000 */
[----:B--234-:R-:W-:-:S03]  /*4f90*/  FMUL.FTZ R22, R48, UR6 ;  /* 0x0000000630167c20 */ /* 0x01cfc60008410000 */
[----:B------:R-:W-:Y:S01]  /*4fa0*/  FMUL.FTZ R23, R49, UR6 ;  /* 0x0000000631177c20 */ /* 0x000fe20008410000 */
        /* <DEDUP_REMOVED lines=9> */
.L_x_4068:
[----:B------:R-:W-:Y:S05]  /*5040*/  BSYNC.RECONVERGENT B1 ;  /* 0x0000000000017941 */ /* 0x000fea0003800200 */
.L_x_4067:
[----:B01234-:R-:W-:Y:S01]  /*5050*/  SHF.R.S32.HI R22, RZ, 0x1f, R28 ;  /* 0x0000001fff167819 */ /* 0x01ffe2000001141c */
        /* <DEDUP_REMOVED lines=8> */
[----:B------:R-:W-:Y:S02]  /*50e0*/  ISETP.GE.AND.EX P6, PT, R13, UR11, PT, P6 ;  /* 0x0000000b0d007c0c */ /* 0x000fe4000bfc6360 */
[----:B------:R-:W-:Y:S02]  /*50f0*/  ISETP.GE.AND.EX P1, PT, R14, UR11, PT, P1 ;  /* 0x0000000b0e007c0c */ /* 0x000fe4000bf26310 */
[----:B------:R-:W-:Y:S02]  /*5100*/  ISETP.GE.AND.EX P2, PT, R15, UR11, PT, P2 ;  /* 0x0000000b0f007c0c */ /* 0x000fe4000bf46320 */
[----:B------:R-:W-:-:S02]  /*5110*/  ISETP.GE.AND.EX P3, PT, R16, UR11, PT, P3 ;  /* 0x0000000b10007c0c */ /* 0x000fc4000bf66330 */
[----:B------:R-:W-:Y:S02]  /*5120*/  ISETP.GE.AND.EX P4, PT, R31, UR11, PT, P4 ;  /* 0x0000000b1f007c0c */ /* 0x000fe4000bf86340 */
        /* <DEDUP_REMOVED lines=9> */
[----:B0-----:R-:W-:Y:S02]  /*51c0*/  IMAD R23, R22, UR12, RZ ;  /* 0x0000000c16177c24 */ /* 0x001fe4000f8e02ff */
[----:B------:R-:W-:Y:S01]  /*51d0*/  FMUL.FTZ R22, R50, UR6 ;  /* 0x0000000632167c20 */ /* 0x000fe20008410000 */
[----:B------:R-:W-:-:S04]  /*51e0*/  IMAD.WIDE.U32 R26, R28, UR12, R26 ;  /* 0x0000000c1c1a7c25 */ /* 0x000fc8000f8e001a */
[----:B------:R-:W-:Y:S01]  /*51f0*/  FFMA.FTZ R22, R39, R22, R38 ;  /* 0x0000001627167223 */ /* 0x000fe20000010026 */
[----:B------:R-:W-:Y:S01]  /*5200*/  IMAD R23, R28, UR13, R23 ;  /* 0x0000000d1c177c24 */ /* 0x000fe2000f8e0217 */
[----:B-1----:R-:W-:-:S04]  /*5210*/  LEA R28, P5, R26, UR14, 0x2 ;  /* 0x0000000e1a1c7c11 */ /* 0x002fc8000f8a10ff */
[----:B------:R-:W-:Y:S01]  /*5220*/  IADD3 R27, PT, PT, R27, R23, RZ ;  /* 0x000000171b1b7210 */ /* 0x000fe20007ffe0ff */
[----:B------:R-:W-:-:S03]  /*5230*/  FMUL.FTZ R23, R51, UR6 ;  /* 0x0000000633177c20 */ /* 0x000fc60008410000 */
[----:B------:R-:W-:Y:S01]  /*5240*/  LEA.HI.X R29, R26, UR15, R27, 0x2, P5 ;  /* 0x0000000f1a1d7c11 */ /* 0x000fe2000a8f141b */
[----:B------:R-:W-:-:S05]  /*5250*/  FFMA.FTZ R23, R40, R23, R37 ;  /* 0x0000001728177223 */ /* 0x000fca0000010025 */
[----:B------:R0:W-:Y:S02]  /*5260*/  STG.E.64 desc[UR8][R28.64], R22 ;  /* 0x000000161c007986 */ /* 0x0001e4000c101b08 */
.L_x_4070:
[----:B------:R-:W-:Y:S05]  /*5270*/  BSYNC.RECONVERGENT B1 ;  /* 0x0000000000017941 */ /* 0x000fea0003800200 */
.L_x_4069:
        /* <DEDUP_REMOVED lines=9> */
[----:B------:R-:W-:Y:S01]  /*5310*/  FFMA.FTZ R22, R39, R22, R38 ;  /* 0x0000001627167223 */ /* 0x000fe20000010026 */
[----:B-1----:R-:W-:Y:S02]  /*5320*/  IMAD R23, R13, UR12, RZ ;  /* 0x0000000c0d177c24 */ /* 0x002fe4000f8e02ff */
[----:B------:R-:W-:-:S04]  /*5330*/  IMAD.WIDE.U32 R26, R116, UR12, R26 ;  /* 0x0000000c741a7c25 */ /* 0x000fc8000f8e001a */
[----:B------:R-:W-:Y:S01]  /*5340*/  IMAD R23, R116, UR13, R23 ;  /* 0x0000000d74177c24 */ /* 0x000fe2000f8e0217 */
[----:B--2---:R-:W-:-:S04]  /*5350*/  LEA R28, P5, R26, UR14, 0x2 ;  /* 0x0000000e1a1c7c11 */ /* 0x004fc8000f8a10ff */
[----:B------:R-:W-:Y:S01]  /*5360*/  IADD3 R27, PT, PT, R27, R23, RZ ;  /* 0x000000171b1b7210 */ /* 0x000fe20007ffe0ff */
[----:B------:R-:W-:-:S03]  /*5370*/  FMUL.FTZ R23, R69, UR6 ;  /* 0x0000000645177c20 */ /* 0x000fc60008410000 */
[----:B------:R-:W-:Y:S01]  /*5380*/  LEA.HI.X R29, R26, UR15, R27, 0x2, P5 ;  /* 0x0000000f1a1d7c11 */ /* 0x000fe2000a8f141b */
[----:B------:R-:W-:-:S05]  /*5390*/  FFMA.FTZ R23, R40, R23, R37 ;  /* 0x0000001728177223 */ /* 0x000fca0000010025 */
[----:B------:R1:W-:Y:S02]  /*53a0*/  STG.E.64 desc[UR8][R28.64], R22 ;  /* 0x000000161c007986 */ /* 0x0003e4000c101b08 */
.L_x_4072:
[----:B------:R-:W-:Y:S05]  /*53b0*/  BSYNC.RECONVERGENT B1 ;  /* 0x0000000000017941 */ /* 0x000fea0003800200 */
.L_x_4071:
[----:B------:R-:W-:Y:S04]  /*53c0*/  BSSY.RECONVERGENT B1, `(.L_x_4073) ;  /* 0x0000013000017945 */ /* 0x000fe80003800200 */
[----:B------:R-:W-:Y:S05]  /*53d0*/  @P1 BRA `(.L_x_4074) ;  /* 0x0000000000441947 */ /* 0x000fea0003800000 */
[----:B------:R-:W0:Y:S01]  /*53e0*/  LDCU.64 UR12, c[0x0][0x3e0] ;  /* 0x00007c00ff0c77ac */ /* 0x000e220008000a00 */
[----:B------:R-:W-:Y:S01]  /*53f0*/  MOV R26, R122 ;  /* 0x0000007a001a7202 */ /* 0x000fe20000000f00 */
[----:B------:R-:W-:Y:S01]  /*5400*/  FADD.FTZ R70, R70, -UR5 ;  /* 0x8000000546467e21 */ /* 0x000fe20008010000 */
[----:B------:R-:W-:Y:S01]  /*5410*/  MOV R27, R125 ;  /* 0x0000007d001b7202 */ /* 0x000fe20000000f00 */
[----:B------:R-:W2:Y:S01]  /*5420*/  LDCU.64 UR14, c[0x0][0x380] ;  /* 0x00007000ff0e77ac */ /* 0x000ea20008000a00 */
[----:B------:R-:W-:Y:S01]  /*5430*/  FADD.FTZ R71, R71, -UR5 ;  /* 0x8000000547477e21 */ /* 0x000fe20008010000 */
[----:B01----:R-:W-:Y:S02]  /*5440*/  IMAD R22, R14, UR12, RZ ;  /* 0x0000000c0e167c24 */ /* 0x003fe4000f8e02ff */
[----:B------:R-:W-:-:S04]  /*5450*/  IMAD.WIDE.U32 R26, R115, UR12, R26 ;  /* 0x0000000c731a7c25 */ /* 0x000fc8000f8e001a */
[----:B------:R-:W-:Y:S02]  /*5460*/  IMAD R23, R115, UR13, R22 ;  /* 0x0000000d73177c24 */ /* 0x000fe4000f8e0216 */
[----:B------:R-:W-:Y:S01]  /*5470*/  FMUL.FTZ R22, R70, UR6 ;  /* 0x0000000646167c20 */ /* 0x000fe20008410000 */
[C---:B--2---:R-:W-:Y:S02]  /*5480*/  LEA R28, P1, R26.reuse, UR14, 0x2 ;  /* 0x0000000e1a1c7c11 */ /* 0x044fe4000f8210ff */
[----:B------:R-:W-:Y:S01]  /*5490*/  IADD3 R27, PT, PT, R27, R23, RZ ;  /* 0x000000171b1b7210 */ /* 0x000fe20007ffe0ff */
[----:B------:R-:W-:Y:S01]  /*54a0*/  FMUL.FTZ R23, R71, UR6 ;  /* 0x0000000647177c20 */ /* 0x000fe20008410000 */
[----:B------:R-:W-:Y:S02]  /*54b0*/  FFMA.FTZ R22, R39, R22, R38 ;  /* 0x0000001627167223 */ /* 0x000fe40000010026 */
[----:B------:R-:W-:Y:S01]  /*54c0*/  LEA.HI.X R29, R26, UR15, R27, 0x2, P1 ;  /* 0x0000000f1a1d7c11 */ /* 0x000fe200088f141b */
[----:B------:R-:W-:-:S05]  /*54d0*/  FFMA.FTZ R23, R40, R23, R37 ;  /* 0x0000001728177223 */ /* 0x000fca0000010025 */
[----:B------:R2:W-:Y:S02]  /*54e0*/  STG.E.64 desc[UR8][R28.64], R22 ;  /* 0x000000161c007986 */ /* 0x0005e4000c101b08 */
.L_x_4074:
[----:B------:R-:W-:Y:S05]  /*54f0*/  BSYNC.RECONVERGENT B1 ;  /* 0x0000000000017941 */ /* 0x000fea0003800200 */
.L_x_4073:
        /* <DEDUP_REMOVED lines=8> */
[----:B012---:R-:W-:-:S04]  /*5580*/  FMUL.FTZ R22, R72, UR6 ;  /* 0x0000000648167c20 */ /* 0x007fc80008410000 */
[----:B------:R-:W-:Y:S01]  /*5590*/  FFMA.FTZ R22, R39, R22, R38 ;  /* 0x0000001627167223 */ /* 0x000fe20000010026 */
[----:B---3--:R-:W-:Y:S02]  /*55a0*/  IMAD R23, R15, UR12, RZ ;  /* 0x0000000c0f177c24 */ /* 0x008fe4000f8e02ff */
[----:B------:R-:W-:-:S04]  /*55b0*/  IMAD.WIDE.U32 R26, R114, UR12, R26 ;  /* 0x0000000c721a7c25 */ /* 0x000fc8000f8e001a */
[----:B------:R-:W-:Y:S01]  /*55c0*/  IMAD R23, R114, UR13, R23 ;  /* 0x0000000d72177c24 */ /* 0x000fe2000f8e0217 */
[----:B----4-:R-:W-:-:S04]  /*55d0*/  LEA R28, P1, R26, UR14, 0x2 ;  /* 0x0000000e1a1c7c11 */ /* 0x010fc8000f8210ff */
[----:B------:R-:W-:Y:S01]  /*55e0*/  IADD3 R27, PT, PT, R27, R23, RZ ;  /* 0x000000171b1b7210 */ /* 0x000fe20007ffe0ff */
[----:B------:R-:W-:-:S03]  /*55f0*/  FMUL.FTZ R23, R73, UR6 ;  /* 0x0000000649177c20 */ /* 0x000fc60008410000 */
[----:B------:R-:W-:Y:S01]  /*5600*/  LEA.HI.X R29, R26, UR15, R27, 0x2, P1 ;  /* 0x0000000f1a1d7c11 */ /* 0x000fe200088f141b */
[----:B------:R-:W-:-:S05]  /*5610*/  FFMA.FTZ R23, R40, R23, R37 ;  /* 0x0000001728177223 */ /* 0x000fca0000010025 */
[----:B------:R3:W-:Y:S02]  /*5620*/  STG.E.64 desc[UR8][R28.64], R22 ;  /* 0x000000161c007986 */ /* 0x0007e4000c101b08 */
.L_x_4076:
[----:B------:R-:W-:Y:S05]  /*5630*/  BSYNC.RECONVERGENT B1 ;  /* 0x0000000000017941 */ /* 0x000fea0003800200 */
.L_x_4075:
[----:B------:R-:W-:Y:S04]  /*5640*/  BSSY.RECONVERGENT B1, `(.L_x_4077) ;  /* 0x0000013000017945 */ /* 0x000fe80003800200 */
[----:B------:R-:W-:Y:S05]  /*5650*/  @P3 BRA `(.L_x_4078) ;  /* 0x0000000000443947 */ /* 0x000fea0003800000 */
[----:B------:R-:W0:Y:S01]  /*5660*/  LDCU.64 UR12, c[0x0][0x3e0] ;  /* 0x00007c00ff0c77ac */ /* 0x000e220008000a00 */
[----:B------:R-:W-:Y:S01]  /*5670*/  MOV R26, R122 ;  /* 0x0000007a001a7202 */ /* 0x000fe20000000f00 */
[----:B------:R-:W-:Y:S01]  /*5680*/  FADD.FTZ R74, R74, -UR5 ;  /* 0x800000054a4a7e21 */ /* 0x000fe20008010000 */
[----:B------:R-:W-:Y:S01]  /*5690*/  MOV R27, R125 ;  /* 0x0000007d001b7202 */ /* 0x000fe20000000f00 */
[----:B------:R-:W4:Y:S01]  /*56a0*/  LDCU.64 UR14, c[0x0][0x380] ;  /* 0x00007000ff0e77ac */ /* 0x000f220008000a00 */
[----:B------:R-:W-:Y:S01]  /*56b0*/  FADD.FTZ R75, R75, -UR5 ;  /* 0x800000054b4b7e21 */ /* 0x000fe20008010000 */
[----:B0123--:R-:W-:Y:S02]  /*56c0*/  IMAD R22, R16, UR12, RZ ;  /* 0x0000000c10167c24 */ /* 0x00ffe4000f8e02ff */
[----:B------:R-:W-:-:S04]  /*56d0*/  IMAD.WIDE.U32 R26, R113, UR12, R26 ;  /* 0x0000000c711a7c25 */ /* 0x000fc8000f8e001a */
[----:B------:R-:W-:Y:S02]  /*56e0*/  IMAD R23, R113, UR13, R22 ;  /* 0x0000000d71177c24 */ /* 0x000fe4000f8e0216 */
[----:B------:R-:W-:Y:S01]  /*56f0*/  FMUL.FTZ R22, R74, UR6 ;  /* 0x000000064a167c20 */ /* 0x000fe20008410000 */
[C---:B----4-:R-:W-:Y:S02]  /*5700*/  LEA R28, P1, R26.reuse, UR14, 0x2 ;  /* 0x0000000e1a1c7c11 */ /* 0x050fe4000f8210ff */
[----:B------:R-:W-:Y:S01]  /*5710*/  IADD3 R27, PT, PT, R27, R23, RZ ;  /* 0x000000171b1b7210 */ /* 0x000fe20007ffe0ff */
[----:B------:R-:W-:Y:S01]  /*5720*/  FMUL.FTZ R23, R75, UR6 ;  /* 0x000000064b177c20 */ /* 0x000fe20008410000 */
[----:B------:R-:W-:Y:S02]  /*5730*/  FFMA.FTZ R22, R39, R22, R38 ;  /* 0x0000001627167223 */ /* 0x000fe40000010026 */
[----:B------:R-:W-:Y:S01]  /*5740*/  LEA.HI.X R29, R26, UR15, R27, 0x2, P1 ;  /* 0x0000000f1a1d7c11 */ /* 0x000fe200088f141b */
[----:B------:R-:W-:-:S05]  /*5750*/  FFMA.FTZ R23, R40, R23, R37 ;  /* 0x0000001728177223 */ /* 0x000fca0000010025 */
[----:B------:R4:W-:Y:S02]  /*5760*/  STG.E.64 desc[UR8][R28.64], R22 ;  /* 0x000000161c007986 */ /* 0x0009e4000c101b08 */
.L_x_4078:
[----:B------:R-:W-:Y:S05]  /*5770*/  BSYNC.RECONVERGENT B1 ;  /* 0x0000000000017941 */ /* 0x000fea0003800200 */
.L_x_4077:
[----:B------:R-:W-:Y:S04]  /*5780*/  BSSY.RECONVERGENT B1, `(.L_x_4079) ;  /* 0x0000013000017945 */ /* 0x000fe80003800200 */
[----:B------:R-:W-:Y:S05]  /*5790*/  @P4 BRA `(.L_x_4080) ;  /* 0x0000000000444947 */ /* 0x000fea0003800000 */
[----:B------:R-:W5:Y:S01]  /*57a0*/  LDCU.64 UR12, c[0x0][0x3e0] ;  /* 0x00007c00ff0c77ac */ /* 0x000f620008000a00 */
[----:B------:R-:W-:Y:S01]  /*57b0*/  MOV R26, R122 ;  /* 0x0000007a001a7202 */ /* 0x000fe20000000f00 */
[----:B------:R-:W-:Y:S01]  /*57c0*/  FADD.FTZ R52, R52, -UR5 ;  /* 0x8000000534347e21 */ /* 0x000fe20008010000 */
[----:B------:R-:W-:Y:S01]  /*57d0*/  MOV R27, R125 ;  /* 0x0000007d001b7202 */ /* 0x000fe20000000f00 */
[----:B------:R-:W5:Y:S01]  /*57e0*/  LDCU.64 UR14, c[0x0][0x380] ;  /* 0x00007000ff0e77ac */ /* 0x000f620008000a00 */
[----:B------:R-:W-:Y:S01]  /*57f0*/  FADD.FTZ R53, R53, -UR5 ;  /* 0x8000000535357e21 */ /* 0x000fe20008010000 */
[----:B01234-:R-:W-:-:S03]  /*5800*/  FMUL.FTZ R22, R52, UR6 ;  /* 0x0000000634167c20 */ /* 0x01ffc60008410000 */
[----:B------:R-:W-:Y:S01]  /*5810*/  FMUL.FTZ R23, R53, UR6 ;  /* 0x0000000635177c20 */ /* 0x000fe20008410000 */
[----:B------:R-:W-:-:S03]  /*5820*/  FFMA.FTZ R22, R39, R22, R38 ;  /* 0x0000001627167223 */ /* 0x000fc60000010026 */
[----:B------:R-:W-:Y:S01]  /*5830*/  FFMA.FTZ R23, R40, R23, R37 ;  /* 0x0000001728177223 */ /* 0x000fe20000010025 */
[----:B-----5:R-:W-:Y:S02]  /*5840*/  IMAD R31, R31, UR12, RZ ;  /* 0x0000000c1f1f7c24 */ /* 0x020fe4000f8e02ff */
[----:B------:R-:W-:-:S04]  /*5850*/  IMAD.WIDE.U32 R26, R24, UR12, R26 ;  /* 0x0000000c181a7c25 */ /* 0x000fc8000f8e001a */
[----:B------:R-:W-:Y:S01]  /*5860*/  IMAD R31, R24, UR13, R31 ;  /* 0x0000000d181f7c24 */ /* 0x000fe2000f8e021f */
[----:B------:R-:W-:-:S04]  /*5870*/  LEA R28, P1, R26, UR14, 0x2 ;  /* 0x0000000e1a1c7c11 */ /* 0x000fc8000f8210ff */
[----:B------:R-:W-:-:S04]  /*5880*/  IADD3 R31, PT, PT, R27, R31, RZ ;  /* 0x0000001f1b1f7210 */ /* 0x000fc80007ffe0ff */
[----:B------:R-:W-:-:S05]  /*5890*/  LEA.HI.X R29, R26, UR15, R31, 0x2, P1 ;  /* 0x0000000f1a1d7c11 */ /* 0x000fca00088f141f */
[----:B------:R0:W-:Y:S02]  /*58a0*/  STG.E.64 desc[UR8][R28.64], R22 ;  /* 0x000000161c007986 */ /* 0x0001e4000c101b08 */
.L_x_4080:
[----:B------:R-:W-:Y:S05]  /*58b0*/  BSYNC.RECONVERGENT B1 ;  /* 0x0000000000017941 */ /* 0x000fea0003800200 */
.L_x_4079:
        /* <DEDUP_REMOVED lines=21> */
[----:B------:R-:W-:Y:S01]  /*5a10*/  MOV R27, R125 ;  /* 0x0000007d001b7202 */ /* 0x000fe20000000f00 */
[----:B------:R-:W5:Y:S01]  /*5a20*/  LDCU.64 UR14, c[0x0][0x380] ;  /* 0x00007000ff0e77ac */ /* 0x000f620008000a00 */
[----:B------:R-:W-:Y:S01]  /*5a30*/  FADD.FTZ R77, R77, -UR5 ;  /* 0x800000054d4d7e21 */ /* 0x000fe20008010000 */
[----:B01234-:R-:W-:-:S04]  /*5a40*/  FMUL.FTZ R22, R76, UR6 ;  /* 0x000000064c167c20 */ /* 0x01ffc80008410000 */
[----:B------:R-:W-:Y:S01]  /*5a50*/  FFMA.FTZ R22, R39, R22, R38 ;  /* 0x0000001627167223 */ /* 0x000fe20000010026 */
[----:B-----5:R-:W-:Y:S02]  /*5a60*/  IMAD R23, R17, UR12, RZ ;  /* 0x0000000c11177c24 */ /* 0x020fe4000f8e02ff */
[----:B------:R-:W-:-:S04]  /*5a70*/  IMAD.WIDE.U32 R26, R112, UR12, R26 ;  /* 0x0000000c701a7c25 */ /* 0x000fc8000f8e001a */
[----:B------:R-:W-:Y:S01]  /*5a80*/  IMAD R23, R112, UR13, R23 ;  /* 0x0000000d70177c24 */ /* 0x000fe2000f8e0217 */
[----:B------:R-:W-:-:S04]  /*5a90*/  LEA R28, P5, R26, UR14, 0x2 ;  /* 0x0000000e1a1c7c11 */ /* 0x000fc8000f8a10ff */
[----:B------:R-:W-:Y:S01]  /*5aa0*/  IADD3 R27, PT, PT, R27, R23, RZ ;  /* 0x000000171b1b7210 */ /* 0x000fe20007ffe0ff */
[----:B------:R-:W-:-:S03]  /*5ab0*/  FMUL.FTZ R23, R77, UR6 ;  /* 0x000000064d177c20 */ /* 0x000fc60008410000 */
[----:B------:R-:W-:Y:S01]  /*5ac0*/  LEA.HI.X R29, R26, UR15, R27, 0x2, P5 ;  /* 0x0000000f1a1d7c11 */ /* 0x000fe2000a8f141b */
[----:B------:R-:W-:-:S05]  /*5ad0*/  FFMA.FTZ R23, R40, R23, R37 ;  /* 0x0000001728177223 */ /* 0x000fca0000010025 */
[----:B------:R0:W-:Y:S02]  /*5ae0*/  STG.E.64 desc[UR8][R28.64], R22 ;  /* 0x000000161c007986 */ /* 0x0001e4000c101b08 */
.L_x_4082:
[----:B------:R-:W-:Y:S05]  /*5af0*/  BSYNC.RECONVERGENT B1 ;  /* 0x0000000000017941 */ /* 0x000fea0003800200 */
.L_x_4081:
[----:B------:R-:W-:Y:S04]  /*5b00*/  BSSY.RECONVERGENT B1, `(.L_x_4083) ;  /* 0x0000013000017945 */ /* 0x000fe80003800200 */
[----:B------:R-:W-:Y:S05]  /*5b10*/  @P2 BRA `(.L_x_4084) ;  /* 0x0000000000442947 */ /* 0x000fea0003800000 */
[----:B------:R-:W0:Y:S01]  /*5b20*/  LDCU.64 UR12, c[0x0][0x3e0] ;  /* 0x00007c00ff0c77ac */ /* 0x000e220008000a00 */
[----:B------:R-:W-:Y:S01]  /*5b30*/  MOV R26, R122 ;  /* 0x0000007a001a7202 */ /* 0x000fe20000000f00 */
[----:B------:R-:W-:Y:S01]  /*5b40*/  FADD.FTZ R78, R78, -UR5 ;  /* 0x800000054e4e7e21 */ /* 0x000fe20008010000 */
[----:B------:R-:W-:Y:S01]  /*5b50*/  MOV R27, R125 ;  /* 0x0000007d001b7202 */ /* 0x000fe20000000f00 */
[----:B------:R-:W5:Y:S01]  /*5b60*/  LDCU.64 UR14, c[0x0][0x380] ;  /* 0x00007000ff0e77ac */ /* 0x000f620008000a00 */
[----:B------:R-:W-:Y:S01]  /*5b70*/  FADD.FTZ R79, R79, -UR5 ;  /* 0x800000054f4f7e21 */ /* 0x000fe20008010000 */
[----:B01234-:R-:W-:Y:S02]  /*5b80*/  IMAD R22, R18, UR12, RZ ;  /* 0x0000000c12167c24 */ /* 0x01ffe4000f8e02ff */
[----:B------:R-:W-:-:S04]  /*5b90*/  IMAD.WIDE.U32 R26, R111, UR12, R26 ;  /* 0x0000000c6f1a7c25 */ /* 0x000fc8000f8e001a */
[----:B------:R-:W-:Y:S02]  /*5ba0*/  IMAD R23, R111, UR13, R22 ;  /* 0x0000000d6f177c24 */ /* 0x000fe4000f8e0216 */
[----:B------:R-:W-:Y:S01]  /*5bb0*/  FMUL.FTZ R22, R78, UR6 ;  /* 0x000000064e167c20 */ /* 0x000fe20008410000 */
[C---:B-----5:R-:W-:Y:S02]  /*5bc0*/  LEA R28, P2, R26.reuse, UR14, 0x2 ;  /* 0x0000000e1a1c7c11 */ /* 0x060fe4000f8410ff */
[----:B------:R-:W-:Y:S01]  /*5bd0*/  IADD3 R27, PT, PT, R27, R23, RZ ;  /* 0x000000171b1b7210 */ /* 0x000fe20007ffe0ff */
[----:B------:R-:W-:Y:S01]  /*5be0*/  FMUL.FTZ R23, R79, UR6 ;  /* 0x000000064f177c20 */ /* 0x000fe20008410000 */
[----:B------:R-:W-:Y:S02]  /*5bf0*/  FFMA.FTZ R22, R39, R22, R38 ;  /* 0x0000001627167223 */ /* 0x000fe40000010026 */
[----:B------:R-:W-:Y:S01]  /*5c00*/  LEA.HI.X R29, R26, UR15, R27, 0x2, P2 ;  /* 0x0000000f1a1d7c11 */ /* 0x000fe200090f141b */
[----:B------:R-:W-:-:S05]  /*5c10*/  FFMA.FTZ R23, R40, R23, R37 ;  /* 0x0000001728177223 */ /* 0x000fca0000010025 */
[----:B------:R0:W-:Y:S02]  /*5c20*/  STG.E.64 desc[UR8][R28.64], R22 ;  /* 0x000000161c007986 */ /* 0x0001e4000c101b08 */
.L_x_4084:
[----:B------:R-:W-:Y:S05]  /*5c30*/  BSYNC.RECONVERGENT B1 ;  /* 0x0000000000017941 */ /* 0x000fea0003800200 */
.L_x_4083:
        /* <DEDUP_REMOVED lines=19> */
.L_x_4086:
[----:B------:R-:W-:Y:S05]  /*5d70*/  BSYNC.RECONVERGENT B1 ;  /* 0x0000000000017941 */ /* 0x000fea0003800200 */
.L_x_4085:
[----:B------:R-:W-:Y:S04]  /*5d80*/  BSSY.RECONVERGENT B1, `(.L_x_4087) ;  /* 0x0000013000017945 */ /* 0x000fe80003800200 */
[----:B------:R-:W-:Y:S05]  /*5d90*/  @P6 BRA `(.L_x_4088) ;  /* 0x0000000000446947 */ /* 0x000fea0003800000 */
[----:B------:R-:W5:Y:S01]  /*5da0*/  LDCU.64 UR12, c[0x0][0x3e0] ;  /* 0x00007c00ff0c77ac */ /* 0x000f620008000a00 */
[----:B01234-:R-:W-:Y:S01]  /*5db0*/  MOV R22, R122 ;  /* 0x0000007a00167202 */ /* 0x01ffe20000000f00 */
[----:B------:R-:W-:Y:S01]  /*5dc0*/  FADD.FTZ R82, R82, -UR5 ;  /* 0x8000000552527e21 */ /* 0x000fe20008010000 */
[----:B------:R-:W-:Y:S01]  /*5dd0*/  MOV R23, R125 ;  /* 0x0000007d00177202 */ /* 0x000fe20000000f00 */
[----:B------:R-:W0:Y:S01]  /*5de0*/  LDCU.64 UR14, c[0x0][0x380] ;  /* 0x00007000ff0e77ac */ /* 0x000e220008000a00 */
[----:B------:R-:W-:Y:S01]  /*5df0*/  FADD.FTZ R83, R83, -UR5 ;  /* 0x8000000553537e21 */ /* 0x000fe20008010000 */
[----:B-----5:R-:W-:Y:S02]  /*5e00*/  IMAD R26, R20, UR12, RZ ;  /* 0x0000000c141a7c24 */ /* 0x020fe4000f8e02ff */
[----:B------:R-:W-:-:S04]  /*5e10*/  IMAD.WIDE.U32 R22, R109, UR12, R22 ;  /* 0x0000000c6d167c25 */ /* 0x000fc8000f8e0016 */
[----:B------:R-:W-:Y:S02]  /*5e20*/  IMAD R27, R109, UR13, R26 ;  /* 0x0000000d6d1b7c24 */ /* 0x000fe4000f8e021a */
[----:B------:R-:W-:Y:S01]  /*5e30*/  FMUL.FTZ R26, R82, UR6 ;  /* 0x00000006521a7c20 */ /* 0x000fe20008410000 */
[C---:B0-----:R-:W-:Y:S02]  /*5e40*/  LEA R28, P1, R22.reuse, UR14, 0x2 ;  /* 0x0000000e161c7c11 */ /* 0x041fe4000f8210ff */
[----:B------:R-:W-:Y:S01]  /*5e50*/  IADD3 R23, PT, PT, R23, R27, RZ ;  /* 0x0000001b17177210 */ /* 0x000fe20007ffe0ff */
[----:B------:R-:W-:Y:S01]  /*5e60*/  FMUL.FTZ R27, R83, UR6 ;  /* 0x00000006531b7c20 */ /* 0x000fe20008410000 */
[----:B------:R-:W-:Y:S02]  /*5e70*/  FFMA.FTZ R26, R39, R26, R38 ;  /* 0x0000001a271a7223 */ /* 0x000fe40000010026 */
[----:B------:R-:W-:Y:S01]  /*5e80*/  LEA.HI.X R29, R22, UR15, R23, 0x2, P1 ;  /* 0x0000000f161d7c11 */ /* 0x000fe200088f1417 */
[----:B------:R-:W-:-:S05]  /*5e90*/  FFMA.FTZ R27, R40, R27, R37 ;  /* 0x0000001b281b7223 */ /* 0x000fca0000010025 */
[----:B------:R0:W-:Y:S02]  /*5ea0*/  STG.E.64 desc[UR8][R28.64], R26 ;  /* 0x0000001a1c007986 */ /* 0x0001e4000c101b08 */
.L_x_4088:
[----:B------:R-:W-:Y:S05]  /*5eb0*/  BSYNC.RECONVERGENT B1 ;  /* 0x0000000000017941 */ /* 0x000fea0003800200 */
.L_x_4087:
        /* <DEDUP_REMOVED lines=19> */
.L_x_4090:
[----:B------:R-:W-:Y:S05]  /*5ff0*/  BSYNC.RECONVERGENT B1 ;  /* 0x0000000000017941 */ /* 0x000fea0003800200 */
.L_x_4089:
        /* <DEDUP_REMOVED lines=19> */
.L_x_4092:
[----:B------:R-:W-:Y:S05]  /*6130*/  BSYNC.RECONVERGENT B1 ;  /* 0x0000000000017941 */ /* 0x000fea0003800200 */
.L_x_4091:
        /* <DEDUP_REMOVED lines=9> */
[----:B------:R-:W-:Y:S02]  /*61d0*/  SHF.R.S32.HI R27, RZ, 0x1f, R32 ;  /* 0x0000001fff1b7819 */ /* 0x000fe40000011420 */
[----:B------:R-:W-:Y:S02]  /*61e0*/  ISETP.GE.U32.AND P5, PT, R26, UR10, PT ;  /* 0x0000000a1a007c0c */ /* 0x000fe4000bfa6070 */
[----:B------:R-:W-:Y:S02]  /*61f0*/  ISETP.GE.U32.AND P6, PT, R36, UR10, PT ;  /* 0x0000000a24007c0c */ /* 0x000fe4000bfc6070 */
[----:B------:R-:W-:-:S02]  /*6200*/  ISETP.GE.AND.EX P1, PT, R21, UR11, PT, P1 ;  /* 0x0000000b15007c0c */ /* 0x000fc4000bf26310 */
[----:B------:R-:W-:Y:S02]  /*6210*/  ISETP.GE.AND.EX P4, PT, R27, UR11, PT, P4 ;  /* 0x0000000b1b007c0c */ /* 0x000fe4000bf86340 */
[----:B------:R-:W-:Y:S01]  /*6220*/  ISETP.GE.AND.EX P2, PT, R98, UR11, PT, P2 ;  /* 0x0000000b62007c0c */ /* 0x000fe2000bf46320 */
[----:B------:R-:W-:-:S12]  /*6230*/  @P3 BRA `(.L_x_4094) ;  /* 0x0000000000443947 */ /* 0x000fd80003800000 */
        /* <DEDUP_REMOVED lines=17> */
.L_x_4094:
[----:B------:R-:W-:Y:S05]  /*6350*/  BSYNC.RECONVERGENT B1 ;  /* 0x0000000000017941 */ /* 0x000fea0003800200 */
.L_x_4093:
[----:B------:R-:W-:Y:S04]  /*6360*/  BSSY.RECONVERGENT B1, `(.L_x_4095) ;  /* 0x0000013000017945 */ /* 0x000fe80003800200 */
        /* <DEDUP_REMOVED lines=18> */
.L_x_4096:
[----:B------:R-:W-:Y:S05]  /*6490*/  BSYNC.RECONVERGENT B1 ;  /* 0x0000000000017941 */ /* 0x000fea0003800200 */
.L_x_4095:
        /* <DEDUP_REMOVED lines=8> */
[----:B------:R-:W-:-:S03]  /*6520*/  FMUL.FTZ R60, R60, UR6 ;  /* 0x000000063c3c7c20 */ /* 0x000fc60008410000 */
[----:B------:R-:W-:Y:S01]  /*6530*/  FMUL.FTZ R61, R61, UR6 ;  /* 0x000000063d3d7c20 */ /* 0x000fe20008410000 */
[----:B------:R-:W-:-:S03]  /*6540*/  FFMA.FTZ R60, R39, R60, R38 ;  /* 0x0000003c273c7223 */ /* 0x000fc60000010026 */
[----:B------:R-:W-:Y:S01]  /*6550*/  FFMA.FTZ R61, R40, R61, R37 ;  /* 0x0000003d283d7223 */ /* 0x000fe20000010025 */
[----:B01----:R-:W-:Y:S02]  /*6560*/  IMAD R25, R27, UR12, RZ ;  /* 0x0000000c1b197c24 */ /* 0x003fe4000f8e02ff */
[----:B------:R-:W-:-:S04]  /*6570*/  IMAD.WIDE.U32 R22, R32, UR12, R22 ;  /* 0x0000000c20167c25 */ /* 0x000fc8000f8e0016 */
[----:B------:R-:W-:Y:S01]  /*6580*/  IMAD R25, R32, UR13, R25 ;  /* 0x0000000d20197c24 */ /* 0x000fe2000f8e0219 */
[----:B--2---:R-:W-:-:S04]  /*6590*/  LEA R24, P1, R22, UR14, 0x2 ;  /* 0x0000000e16187c11 */ /* 0x004fc8000f8210ff */
[----:B------:R-:W-:-:S04]  /*65a0*/  IADD3 R25, PT, PT, R23, R25, RZ ;  /* 0x0000001917197210 */ /* 0x000fc80007ffe0ff */
[----:B------:R-:W-:-:S05]  /*65b0*/  LEA.HI.X R25, R22, UR15, R25, 0x2, P1 ;  /* 0x0000000f16197c11 */ /* 0x000fca00088f1419 */
[----:B------:R2:W-:Y:S02]  /*65c0*/  STG.E.64 desc[UR8][R24.64], R60 ;  /* 0x0000003c18007986 */ /* 0x0005e4000c101b08 */
.L_x_4098:
[----:B------:R-:W-:Y:S05]  /*65d0*/  BSYNC.RECONVERGENT B1 ;  /* 0x0000000000017941 */ /* 0x000fea0003800200 */
.L_x_4097:
[----:B------:R-:W-:Y:S04]  /*65e0*/  BSSY.RECONVERGENT B1, `(.L_x_4099) ;  /* 0x0000013000017945 */ /* 0x000fe80003800200 */
[----:B------:R-:W-:Y:S05]  /*65f0*/  @P2 BRA `(.L_x_4100) ;  /* 0x0000000000442947 */ /* 0x000fea0003800000 */
[----:B------:R-:W0:Y:S01]  /*6600*/  LDCU.64 UR12, c[0x0][0x3e0] ;  /* 0x00007c00ff0c77ac */ /* 0x000e220008000a00 */
[----:B------:R-:W-:Y:S01]  /*6610*/  MOV R22, R122 ;  /* 0x0000007a00167202 */ /* 0x000fe20000000f00 */
[----:B------:R-:W-:Y:S01]  /*6620*/  FADD.FTZ R86, R86, -UR5 ;  /* 0x8000000556567e21 */ /* 0x000fe20008010000 */
[----:B------:R-:W-:Y:S01]  /*6630*/  MOV R23, R125 ;  /* 0x0000007d00177202 */ /* 0x000fe20000000f00 */
[----:B------:R-:W3:Y:S01]  /*6640*/  LDCU.64 UR14, c[0x0][0x380] ;  /* 0x00007000ff0e77ac */ /* 0x000ee20008000a00 */
[----:B------:R-:W-:Y:S01]  /*6650*/  FADD.FTZ R87, R87, -UR5 ;  /* 0x8000000557577e21 */ /* 0x000fe20008010000 */
[----:B------:R-:W-:-:S03]  /*6660*/  FMUL.FTZ R86, R86, UR6 ;  /* 0x0000000656567c20 */ /* 0x000fc60008410000 */
[----:B------:R-:W-:Y:S01]  /*6670*/  FMUL.FTZ R87, R87, UR6 ;  /* 0x0000000657577c20 */ /* 0x000fe20008410000 */
[----:B------:R-:W-:-:S03]  /*6680*/  FFMA.FTZ R86, R39, R86, R38 ;  /* 0x0000005627567223 */ /* 0x000fc60000010026 */
[----:B------:R-:W-:Y:S01]  /*6690*/  FFMA.FTZ R87, R40, R87, R37 ;  /* 0x0000005728577223 */ /* 0x000fe20000010025 */
[----:B012---:R-:W-:Y:S02]  /*66a0*/  IMAD R24, R98, UR12, RZ ;  /* 0x0000000c62187c24 */ /* 0x007fe4000f8e02ff */
[----:B------:R-:W-:-:S04]  /*66b0*/  IMAD.WIDE.U32 R22, R7, UR12, R22 ;  /* 0x0000000c07167c25 */ /* 0x000fc8000f8e0016 */
[----:B------:R-:W-:Y:S01]  /*66c0*/  IMAD R25, R7, UR13, R24 ;  /* 0x0000000d07197c24 */ /* 0x000fe2000f8e0218 */
[----:B---3--:R-:W-:-:S04]  /*66d0*/  LEA R24, P1, R22, UR14, 0x2 ;  /* 0x0000000e16187c11 */ /* 0x008fc8000f8210ff */
[----:B------:R-:W-:-:S04]  /*66e0*/  IADD3 R25, PT, PT, R23, R25, RZ ;  /* 0x0000001917197210 */ /* 0x000fc80007ffe0ff */
[----:B------:R-:W-:-:S05]  /*66f0*/  LEA.HI.X R25, R22, UR15, R25, 0x2, P1 ;  /* 0x0000000f16197c11 */ /* 0x000fca00088f1419 */
[----:B------:R3:W-:Y:S02]  /*6700*/  STG.E.64 desc[UR8][R24.64], R86 ;  /* 0x0000005618007986 */ /* 0x0007e4000c101b08 */
.L_x_4100:
[----:B------:R-:W-:Y:S05]  /*6710*/  BSYNC.RECONVERGENT B1 ;  /* 0x0000000000017941 */ /* 0x000fea0003800200 */
.L_x_4099:
        /* <DEDUP_REMOVED lines=17> */
[----:B------:R-:W-:Y:S01]  /*6830*/  FADD.FTZ R63, R63, -UR5 ;  /* 0x800000053f3f7e21 */ /* 0x000fe20008010000 */
[----:B------:R-:W4:Y:S02]  /*6840*/  LDCU.64 UR14, c[0x0][0x380] ;  /* 0x00007000ff0e77ac */ /* 0x000f240008000a00 */
[----:B------:R-:W-:Y:S01]  /*6850*/  FMUL.FTZ R62, R62, UR6 ;  /* 0x000000063e3e7c20 */ /* 0x000fe20008410000 */
[----:B------:R-:W-:-:S03]  /*6860*/  FMUL.FTZ R63, R63, UR6 ;  /* 0x000000063f3f7c20 */ /* 0x000fc60008410000 */
[----:B------:R-:W-:Y:S01]  /*6870*/  FFMA.FTZ R62, R39, R62, R38 ;  /* 0x0000003e273e7223 */ /* 0x000fe20000010026 */
[----:B------:R-:W-:Y:S01]  /*6880*/  FFMA.FTZ R63, R40, R63, R37 ;  /* 0x0000003f283f7223 */ /* 0x000fe20000010025 */
[----:B0123--:R-:W-:Y:S01]  /*6890*/  IMAD R25, R22, UR12, RZ ;  /* 0x0000000c16197c24 */ /* 0x00ffe2000f8e02ff */
[----:B------:R-:W-:-:S03]  /*68a0*/  MOV R22, R122 ;  /* 0x0000007a00167202 */ /* 0x000fc60000000f00 */
[C---:B------:R-:W-:Y:S02]  /*68b0*/  IMAD R25, R26.reuse, UR13, R25 ;  /* 0x0000000d1a197c24 */ /* 0x040fe4000f8e0219 */
[----:B------:R-:W-:-:S03]  /*68c0*/  IMAD.WIDE.U32 R22, R26, UR12, R22 ;  /* 0x0000000c1a167c25 */ /* 0x000fc6000f8e0016 */
[----:B----4-:R-:W-:Y:S02]  /*68d0*/  LEA R24, P5, R22, UR14, 0x2 ;  /* 0x0000000e16187c11 */ /* 0x010fe4000f8a10ff */
[----:B------:R-:W-:-:S04]  /*68e0*/  IADD3 R25, PT, PT, R23, R25, RZ ;  /* 0x0000001917197210 */ /* 0x000fc80007ffe0ff */
[----:B------:R-:W-:-:S05]  /*68f0*/  LEA.HI.X R25, R22, UR15, R25, 0x2, P5 ;  /* 0x0000000f16197c11 */ /* 0x000fca000a8f1419 */
[----:B------:R4:W-:Y:S02]  /*6900*/  STG.E.64 desc[UR8][R24.64], R62 ;  /* 0x0000003e18007986 */ /* 0x0009e4000c101b08 */
.L_x_4102:
[----:B------:R-:W-:Y:S05]  /*6910*/  BSYNC.RECONVERGENT B1 ;  /* 0x0000000000017941 */ /* 0x000fea0003800200 */
.L_x_4101:
[----:B------:R-:W-:Y:S04]  /*6920*/  BSSY.RECONVERGENT B1, `(.L_x_4103) ;  /* 0x0000013000017945 */ /* 0x000fe80003800200 */
[----:B------:R-:W-:Y:S05]  /*6930*/  @P6 BRA `(.L_x_4104) ;  /* 0x0000000000446947 */ /* 0x000fea0003800000 */
[----:B------:R-:W5:Y:S01]  /*6940*/  LDCU.64 UR12, c[0x0][0x3e0] ;  /* 0x00007c00ff0c77ac */ /* 0x000f620008000a00 */
[----:B------:R-:W-:Y:S01]  /*6950*/  MOV R22, R122 ;  /* 0x0000007a00167202 */ /* 0x000fe20000000f00 */
        /* <DEDUP_REMOVED lines=9> */
[----:B01234-:R-:W-:-:S04]  /*69f0*/  IMAD.WIDE.U32 R24, R36, UR12, R22 ;  /* 0x0000000c24187c25 */ /* 0x01ffc8000f8e0016 */
[----:B------:R-:W-:Y:S01]  /*6a00*/  IMAD R27, R36, UR13, R27 ;  /* 0x0000000d241b7c24 */ /* 0x000fe2000f8e021b */
[----:B------:R-:W-:-:S04]  /*6a10*/  LEA R22, P5, R24, UR14, 0x2 ;  /* 0x0000000e18167c11 */ /* 0x000fc8000f8a10ff */
[----:B------:R-:W-:-:S04]  /*6a20*/  IADD3 R27, PT, PT, R25, R27, RZ ;  /* 0x0000001b191b7210 */ /* 0x000fc80007ffe0ff */
[----:B------:R-:W-:-:S05]  /*6a30*/  LEA.HI.X R23, R24, UR15, R27, 0x2, P5 ;  /* 0x0000000f18177c11 */ /* 0x000fca000a8f141b */
[----:B------:R0:W-:Y:S02]  /*6a40*/  STG.E.64 desc[UR8][R22.64], R88 ;  /* 0x0000005816007986 */ /* 0x0001e4000c101b08 */
.L_x_4104:
[----:B------:R-:W-:Y:S05]  /*6a50*/  BSYNC.RECONVERGENT B1 ;  /* 0x0000000000017941 */ /* 0x000fea0003800200 */
.L_x_4103:
[----:B------:R-:W-:Y:S04]  /*6a60*/  BSSY.RECONVERGENT B1, `(.L_x_4105) ;  /* 0x0000013000017945 */ /* 0x000fe80003800200 */
[----:B------:R-:W-:Y:S05]  /*6a70*/  @P1 BRA `(.L_x_4106) ;  /* 0x0000000000441947 */ /* 0x000fea0003800000 */
[----:B------:R-:W5:Y:S01]  /*6a80*/  LDCU.64 UR12, c[0x0][0x3e0] ;  /* 0x00007c00ff0c77ac */ /* 0x000f620008000a00 */
        /* <DEDUP_REMOVED lines=10> */
[----:B-1234-:R-:W-:-:S04]  /*6b30*/  IMAD.WIDE.U32 R24, R8, UR12, R22 ;  /* 0x0000000c08187c25 */ /* 0x01efc8000f8e0016 */
[----:B------:R-:W-:Y:S01]  /*6b40*/  IMAD R27, R8, UR13, R27 ;  /* 0x0000000d081b7c24 */ /* 0x000fe2000f8e021b */
[----:B0-----:R-:W-:-:S04]  /*6b50*/  LEA R22, P1, R24, UR14, 0x2 ;  /* 0x0000000e18167c11 */ /* 0x001fc8000f8210ff */
[----:B------:R-:W-:-:S04]  /*6b60*/  IADD3 R27, PT, PT, R25, R27, RZ ;  /* 0x0000001b191b7210 */ /* 0x000fc80007ffe0ff */
[----:B------:R-:W-:-:S05]  /*6b70*/  LEA.HI.X R23, R24, UR15, R27, 0x2, P1 ;  /* 0x0000000f18177c11 */ /* 0x000fca00088f141b */
[----:B------:R0:W-:Y:S02]  /*6b80*/  STG.E.64 desc[UR8][R22.64], R90 ;  /* 0x0000005a16007986 */ /* 0x0001e4000c101b08 */
.L_x_4106:
[----:B------:R-:W-:Y:S05]  /*6b90*/  BSYNC.RECONVERGENT B1 ;  /* 0x0000000000017941 */ /* 0x000fea0003800200 */
.L_x_4105:
        /* <DEDUP_REMOVED lines=19> */
.L_x_4108:
[----:B------:R-:W-:Y:S05]  /*6cd0*/  BSYNC.RECONVERGENT B1 ;  /* 0x0000000000017941 */ /* 0x000fea0003800200 */
.L_x_4107:
        /* <DEDUP_REMOVED lines=19> */
.L_x_4110:
[----:B------:R-:W-:Y:S05]  /*6e10*/  BSYNC.RECONVERGENT B1 ;  /* 0x0000000000017941 */ /* 0x000fea0003800200 */
.L_x_4109:
[----:B------:R-:W-:Y:S05]  /*6e20*/  @P4 BRA `(.L_x_4111) ;  /* 0x0000004000b44947 */ /* 0x000fea0003800000 */
[----:B------:R-:W0:Y:S01]  /*6e30*/  LDCU.64 UR10, c[0x0][0x3e0] ;  /* 0x00007c00ff0a77ac */ /* 0x000e220008000a00 */
[----:B------:R-:W-:Y:S01]  /*6e40*/  MOV R123, R125 ;  /* 0x0000007d007b7202 */ /* 0x000fe20000000f00 */
[----:B------:R-:W-:Y:S01]  /*6e50*/  FADD.FTZ R96, R96, -UR5 ;  /* 0x8000000560607e21 */ /* 0x000fe20008010000 */
[----:B------:R-:W-:Y:S01]  /*6e60*/  FADD.FTZ R97, R97, -UR5 ;  /* 0x8000000561617e21 */ /* 0x000fe20008010000 */
[----:B------:R-:W5:Y:S02]  /*6e70*/  LDCU.64 UR12, c[0x0][0x380] ;  /* 0x00007000ff0c77ac */ /* 0x000f640008000a00 */
[----:B------:R-:W-:Y:S01]  /*6e80*/  FMUL.FTZ R96, R96, UR6 ;  /* 0x0000000660607c20 */ /* 0x000fe20008410000 */
[----:B------:R-:W-:-:S03]  /*6e90*/  FMUL.FTZ R97, R97, UR6 ;  /* 0x0000000661617c20 */ /* 0x000fc60008410000 */
[----:B------:R-:W-:Y:S01]  /*6ea0*/  FFMA.FTZ R96, R39, R96, R38 ;  /* 0x0000006027607223 */ /* 0x000fe20000010026 */
[----:B------:R-:W-:Y:S01]  /*6eb0*/  FFMA.FTZ R97, R40, R97, R37 ;  /* 0x0000006128617223 */ /* 0x000fe20000010025 */
[----:B0-----:R-:W-:Y:S02]  /*6ec0*/  IMAD R22, R106, UR10, RZ ;  /* 0x0000000a6a167c24 */ /* 0x001fe4000f8e02ff */
[----:B------:R-:W-:-:S04]  /*6ed0*/  IMAD.WIDE.U32 R122, R11, UR10, R122 ;  /* 0x0000000a0b7a7c25 */ /* 0x000fc8000f8e007a */
[----:B------:R-:W-:Y:S01]  /*6ee0*/  IMAD R23, R11, UR11, R22 ;  /* 0x0000000b0b177c24 */ /* 0x000fe2000f8e0216 */
[----:B-----5:R-:W-:-:S04]  /*6ef0*/  LEA R22, P1, R122, UR12, 0x2 ;  /* 0x0000000c7a167c11 */ /* 0x020fc8000f8210ff */
[----:B------:R-:W-:-:S04]  /*6f00*/  IADD3 R23, PT, PT, R123, R23, RZ ;  /* 0x000000177b177210 */ /* 0x000fc80007ffe0ff */
[----:B------:R-:W-:-:S05]  /*6f10*/  LEA.HI.X R23, R122, UR13, R23, 0x2, P1 ;  /* 0x0000000d7a177c11 */ /* 0x000fca00088f1417 */
[----:B------:R0:W-:Y:S01]  /*6f20*/  STG.E.64 desc[UR8][R22.64], R96 ;  /* 0x0000006016007986 */ /* 0x0001e2000c101b08 */
[----:B------:R-:W-:Y:S05]  /*6f30*/  BRA `(.L_x_4111) ;  /* 0x0000004000707947 */ /* 0x000fea0003800000 */
.L_x_4048:
[----:B------:R-:W0:Y:S01]  /*6f40*/  LDCU.64 UR10, c[0x0][0x3e8] ;  /* 0x00007d00ff0a77ac */ /* 0x000e220008000a00 */
[----:B------:R-:W-:Y:S01]  /*6f50*/  SHF.R.S32.HI R44, RZ, 0x1f, R36 ;  /* 0x0000001fff2c7819 */ /* 0x000fe20000011424 */
[----:B------:R-:W-:Y:S01]  /*6f60*/  BSSY.RECONVERGENT B1, `(.L_x_4112) ;  /* 0x000001f000017945 */ /* 0x000fe20003800200 */
[----:B0-----:R-:W-:-:S04]  /*6f70*/  ISETP.GE.U32.AND P1, PT, R36, UR10, PT ;  /* 0x0000000a24007c0c */ /* 0x001fc8000bf26070 */
[----:B------:R-:W-:-:S13]  /*6f80*/  ISETP.GE.AND.EX P1, PT, R44, UR11, PT, P1 ;  /* 0x0000000b2c007c0c */ /* 0x000fda000bf26310 */
        /* <DEDUP_REMOVED lines=28> */
.L_x_4113:
[----:B------:R-:W-:Y:S05]  /*7150*/  BSYNC.RECONVERGENT B1 ;  /* 0x0000000000017941 */ /* 0x000fea0003800200 */
.L_x_4112:
        /* <DEDUP_REMOVED lines=44> */
.L_x_4115:
[----:B------:R-:W-:Y:S05]  /*7420*/  BSYNC.RECONVERGENT B1 ;  /* 0x0000000000017941 */ /* 0x000fea0003800200 */
.L_x_4114:
        /* <DEDUP_REMOVED lines=29> */
.L_x_4117:
[----:B------:R-:W-:Y:S05]  /*7600*/  BSYNC.RECONVERGENT B1 ;  /* 0x0000000000017941 */ /* 0x000fea0003800200 */
.L_x_4116:
[----:B------:R-:W-:Y:S01]  /*7610*/  BSSY.RECONVERGENT B1, `(.L_x_4118) ;  /* 0x000001f000017945 */ /* 0x000fe20003800200 */
[C---:B0-----:R-:W-:Y:S02]  /*7620*/  IADD3 R45, PT, PT, R36.reuse, 0x30, RZ ;  /* 0x00000030242d7810 */ /* 0x041fe40007ffe0ff */
[----:B------:R-:W-:Y:S01]  /*7630*/  IADD3 R44, PT, PT, R36, 0x38, RZ ;  /* 0x00000038242c7810 */ /* 0x000fe20007ffe0ff */
[----:B------:R-:W-:Y:S06]  /*7640*/  @P4 BRA `(.L_x_4119) ;  /* 0x00000000006c4947 */ /* 0x000fec0003800000 */
[----:B------:R-:W-:Y:S01]  /*7650*/  FADD.FTZ R26, R26, -UR5 ;  /* 0x800000051a1a7e21 */ /* 0x000fe20008010000 */
[----:B-1----:R-:W-:Y:S01]  /*7660*/  FADD.FTZ R22, R27, -UR5 ;  /* 0x800000051b167e21 */ /* 0x002fe20008010000 */
[----:B------:R-:W0:Y:S01]  /*7670*/  LDCU.64 UR12, c[0x0][0x3e0] ;  /* 0x00007c00ff0c77ac */ /* 0x000e220008000a00 */
[----:B------:R-:W-:Y:S01]  /*7680*/  MOV R23, R125 ;  /* 0x0000007d00177202 */ /* 0x000fe20000000f00 */
[----:B------:R-:W-:Y:S01]  /*7690*/  FMUL.FTZ R26, R26, UR6 ;  /* 0x000000061a1a7c20 */ /* 0x000fe20008410000 */
[----:B------:R-:W1:Y:S03]  /*76a0*/  LDCU.64 UR14, c[0x0][0x380] ;  /* 0x00007000ff0e77ac */ /* 0x000e660008000a00 */
[----:B------:R-:W-:Y:S01]  /*76b0*/  FFMA.FTZ R27, R39, R26, R38 ;  /* 0x0000001a271b7223 */ /* 0x000fe20000010026 */
[----:B------:R-:W-:-:S03]  /*76c0*/  FMUL.FTZ R26, R22, UR6 ;  /* 0x00000006161a7c20 */ /* 0x000fc60008410000 */
[----:B------:R-:W-:Y:S01]  /*76d0*/  FMUL.FTZ R22, R27, -1.4426950216293334961 ;  /* 0xbfb8aa3b1b167820 */ /* 0x000fe20000410000 */
[----:B------:R-:W-:-:S04]  /*76e0*/  FFMA.FTZ R26, R40, R26, R37 ;  /* 0x0000001a281a7223 */ /* 0x000fc80000010025 */
[----:B------:R-:W-:Y:S01]  /*76f0*/  FMUL.FTZ R24, R26, -1.4426950216293334961 ;  /* 0xbfb8aa3b1a187820 */ /* 0x000fe20000410000 */
[----:B------:R-:W2:Y:S01]  /*7700*/  MUFU.EX2 R22, R22 ;  /* 0x0000001600167308 */ /* 0x000ea20000000800 */
[----:B0-----:R-:W-:-:S04]  /*7710*/  IMAD R100, R100, UR12, RZ ;  /* 0x0000000c64647c24 */ /* 0x001fc8000f8e02ff */
        /* <DEDUP_REMOVED lines=14> */
.L_x_4119:
[----:B------:R-:W-:Y:S05]  /*7800*/  BSYNC.RECONVERGENT B1 ;  /* 0x0000000000017941 */ /* 0x000fea0003800200 */
.L_x_4118:
        /* <DEDUP_REMOVED lines=21> */
[----:B------:R-:W-:Y:S01]  /*7960*/  IMAD R43, R43, UR13, R46 ;  /* 0x0000000d2b2b7c24 */ /* 0x000fe2000f8e022e */
[----:B0-----:R-:W-:Y:S01]  /*7970*/  LEA R24, P1, R22, UR14, 0x2 ;  /* 0x0000000e16187c11 */ /* 0x001fe2000f8210ff */
[----:B------:R-:W0:Y:S03]  /*7980*/  MUFU.RCP R64, R47 ;  /* 0x0000002f00407308 */ /* 0x000e260000001000 */
[----:B------:R-:W-:-:S04]  /*7990*/  IADD3 R43, PT, PT, R23, R43, RZ ;  /* 0x0000002b172b7210 */ /* 0x000fc80007ffe0ff */
[----:B------:R-:W-:Y:S01]  /*79a0*/  LEA.HI.X R25, R22, UR15, R43, 0x2, P1 ;  /* 0x0000000f16197c11 */ /* 0x000fe200088f142b */
[----:B-1----:R-:W-:Y:S01]  /*79b0*/  FMUL.FTZ R22, R26, R29 ;  /* 0x0000001d1a167220 */ /* 0x002fe20000410000 */
[----:B0-----:R-:W-:-:S05]  /*79c0*/  FMUL.FTZ R23, R27, R64 ;  /* 0x000000401b177220 */ /* 0x001fca0000410000 */
[----:B------:R2:W-:Y:S02]  /*79d0*/  STG.E.64 desc[UR8][R24.64], R22 ;  /* 0x0000001618007986 */ /* 0x0005e4000c101b08 */
.L_x_4121:
[----:B------:R-:W-:Y:S05]  /*79e0*/  BSYNC.RECONVERGENT B1 ;  /* 0x0000000000017941 */ /* 0x000fea0003800200 */
.L_x_4120:
[----:B------:R-:W-:Y:S01]  /*79f0*/  ISETP.GE.U32.AND P4, PT, R117, UR10, PT ;  /* 0x0000000a75007c0c */ /* 0x000fe2000bf86070 */
[----:B------:R-:W-:Y:S01]  /*7a00*/  BSSY.RECONVERGENT B1, `(.L_x_4122) ;  /* 0x000002d000017945 */ /* 0x000fe20003800200 */
[----:B------:R-:W-:Y:S02]  /*7a10*/  IADD3 R28, PT, PT, R36, 0x40, RZ ;  /* 0x00000040241c7810 */ /* 0x000fe40007ffe0ff */
[----:B------:R-:W-:Y:S02]  /*7a20*/  ISETP.GE.AND.EX P4, PT, R12, UR11, PT, P4 ;  /* 0x0000000b0c007c0c */ /* 0x000fe4000bf86340 */
[----:B012---:R-:W-:Y:S02]  /*7a30*/  IADD3 R25, PT, PT, R36, 0x50, RZ ;  /* 0x0000005024197810 */ /* 0x007fe40007ffe0ff */
        /* <DEDUP_REMOVED lines=41> */
.L_x_4123:
[----:B------:R-:W-:Y:S05]  /*7cd0*/  BSYNC.RECONVERGENT B1 ;  /* 0x0000000000017941 */ /* 0x000fea0003800200 */
.L_x_4122:
        /* <DEDUP_REMOVED lines=16> */
[----:B--2---:R-:W-:Y:S01]  /*7de0*/  FADD.FTZ R47, R22, 1 ;  /* 0x3f800000162f7421 */ /* 0x004fe20000010000 */
[----:B------:R-:W-:Y:S01]  /*7df0*/  MOV R22, R122 ;  /* 0x0000007a00167202 */ /* 0x000fe20000000f00 */
[----:B-1----:R-:W-:-:S04]  /*7e00*/  FADD.FTZ R64, R26, 1 ;  /* 0x3f8000001a407421 */ /* 0x002fc80000010000 */
        /* <DEDUP_REMOVED lines=10> */
.L_x_4125:
[----:B------:R-:W-:Y:S05]  /*7eb0*/  BSYNC.RECONVERGENT B1 ;  /* 0x0000000000017941 */ /* 0x000fea0003800200 */
.L_x_4124:
        /* <DEDUP_REMOVED lines=29> */
.L_x_4127:
[----:B------:R-:W-:Y:S05]  /*8090*/  BSYNC.RECONVERGENT B1 ;  /* 0x0000000000017941 */ /* 0x000fea0003800200 */
.L_x_4126:
        /* <DEDUP_REMOVED lines=29> */
.L_x_4129:
[----:B------:R-:W-:Y:S05]  /*8270*/  BSYNC.RECONVERGENT B1 ;  /* 0x0000000000017941 */ /* 0x000fea0003800200 */
.L_x_4128:
        /* <DEDUP_REMOVED lines=29> */
.L_x_4131:
[----:B------:R-:W-:Y:S05]  /*8450*/  BSYNC.RECONVERGENT B1 ;  /* 0x0000000000017941 */ /* 0x000fea0003800200 */
.L_x_4130:
        /* <DEDUP_REMOVED lines=44> */
.L_x_4133:
[----:B------:R-:W-:Y:S05]  /*8720*/  BSYNC.RECONVERGENT B1 ;  /* 0x0000000000017941 */ /* 0x000fea0003800200 */
.L_x_4132:
        /* <DEDUP_REMOVED lines=29> */
.L_x_4135:
[----:B------:R-:W-:Y:S05]  /*8900*/  BSYNC.RECONVERGENT B1 ;  /* 0x0000000000017941 */ /* 0x000fea0003800200 */
.L_x_4134:
        /* <DEDUP_REMOVED lines=29> */
.L_x_4137:
[----:B------:R-:W-:Y:S05]  /*8ae0*/  BSYNC.RECONVERGENT B1 ;  /* 0x0000000000017941 */ /* 0x000fea0003800200 */
.L_x_4136:
        /* <DEDUP_REMOVED lines=29> */
.L_x_4139:
[----:B------:R-:W-:Y:S05]  /*8cc0*/  BSYNC.RECONVERGENT B1 ;  /* 0x0000000000017941 */ /* 0x000fea0003800200 */
.L_x_4138:
        /* <DEDUP_REMOVED lines=29> */
.L_x_4141:
[----:B------:R-:W-:Y:S05]  /*8ea0*/  BSYNC.RECONVERGENT B1 ;  /* 0x0000000000017941 */ /* 0x000fea0003800200 */
.L_x_4140:
        /* <DEDUP_REMOVED lines=29> */
.L_x_4143:
[----:B------:R-:W-:Y:S05]  /*9080*/  BSYNC.RECONVERGENT B1 ;  /* 0x0000000000017941 */ /* 0x000fea0003800200 */
.L_x_4142:
        /* <DEDUP_REMOVED lines=9> */
[----:B01234-:R-:W-:Y:S02]  /*9120*/  SHF.R.S32.HI R26, RZ, 0x1f, R29 ;  /* 0x0000001fff1a7819 */ /* 0x01ffe4000001141d */
        /* <DEDUP_REMOVED lines=35> */
.L_x_4145:
[----:B------:R-:W-:Y:S05]  /*9360*/  BSYNC.RECONVERGENT B1 ;  /* 0x0000000000017941 */ /* 0x000fea0003800200 */
.L_x_4144:
        /* <DEDUP_REMOVED lines=29> */
.L_x_4147:
[----:B------:R-:W-:Y:S05]  /*9540*/  BSYNC.RECONVERGENT B1 ;  /* 0x0000000000017941 */ /* 0x000fea0003800200 */
.L_x_4146:
        /* <DEDUP_REMOVED lines=29> */
.L_x_4149:
[----:B------:R-:W-:Y:S05]  /*9720*/  BSYNC.RECONVERGENT B1 ;  /* 0x0000000000017941 */ /* 0x000fea0003800200 */
.L_x_4148:
        /* <DEDUP_REMOVED lines=10> */
[----:B------:R-:W-:Y:S01]  /*97d0*/  FFMA.FTZ R35, R39, R82, R38 ;  /* 0x0000005227237223 */ /* 0x000fe20000010026 */
[----:B------:R-:W-:-:S03]  /*97e0*/  FFMA.FTZ R34, R40, R83, R37 ;  /* 0x0000005328227223 */ /* 0x000fc60000010025 */
[----:B------:R-:W-:Y:S01]  /*97f0*/  FMUL.FTZ R22, R35, -1.4426950216293334961 ;  /* 0xbfb8aa3b23167820 */ /* 0x000fe20000410000 */
[----:B------:R-:W-:-:S05]  /*9800*/  FMUL.FTZ R23, R34, -1.4426950216293334961 ;  /* 0xbfb8aa3b22177820 */ /* 0x000fca0000410000 */
[----:B------:R-:W1:Y:S01]  /*9810*/  MUFU.EX2 R22, R22 ;  /* 0x0000001600167308 */ /* 0x000e620000000800 */
[----:B---3--:R-:W-:-:S03]  /*9820*/  IMAD R42, R20, UR12, RZ ;  /* 0x0000000c142a7c24 */ /* 0x008fc6000f8e02ff */
        /* <DEDUP_REMOVED lines=13> */
.L_x_4151:
[----:B------:R-:W-:Y:S05]  /*9900*/  BSYNC.RECONVERGENT B1 ;  /* 0x0000000000017941 */ /* 0x000fea0003800200 */
.L_x_4150:
        /* <DEDUP_REMOVED lines=29> */
.L_x_4153:
[----:B------:R-:W-:Y:S05]  /*9ae0*/  BSYNC.RECONVERGENT B1 ;  /* 0x0000000000017941 */ /* 0x000fea0003800200 */
.L_x_4152:
        /* <DEDUP_REMOVED lines=29> */
.L_x_4155:
[----:B------:R-:W-:Y:S05]  /*9cc0*/  BSYNC.RECONVERGENT B1 ;  /* 0x0000000000017941 */ /* 0x000fea0003800200 */
.L_x_4154:
[----:B------:R-:W-:Y:S01]  /*9cd0*/  ISETP.GE.U32.AND P3, PT, R27, UR10, PT ;  /* 0x0000000a1b007c0c */ /* 0x000fe2000bf66070 */
[----:B------:R-:W-:Y:S01]  /*9ce0*/  BSSY.RECONVERGENT B1, `(.L_x_4156) ;  /* 0x000002a000017945 */ /* 0x000fe20003800200 */
[----:B01234-:R-:W-:Y:S02]  /*9cf0*/  SHF.R.S32.HI R23, RZ, 0x1f, R27 ;  /* 0x0000001fff177819 */ /* 0x01ffe4000001141b */
[C---:B------:R-:W-:Y:S02]  /*9d00*/  IADD3 R26, PT, PT, R36.reuse, 0xd0, RZ ;  /* 0x000000d0241a7810 */ /* 0x040fe40007ffe0ff */
        /* <DEDUP_REMOVED lines=39> */
.L_x_4157:
[----:B------:R-:W-:Y:S05]  /*9f80*/  BSYNC.RECONVERGENT B1 ;  /* 0x0000000000017941 */ /* 0x000fea0003800200 */
.L_x_4156:
        /* <DEDUP_REMOVED lines=20> */
[C---:B0-----:R-:W-:Y:S02]  /*a0d0*/  LEA R22, P1, R24.reuse, UR14, 0x2 ;  /* 0x0000000e18167c11 */ /* 0x041fe4000f8210ff */
[----:B------:R-:W-:Y:S01]  /*a0e0*/  IADD3 R31, PT, PT, R25, R31, RZ ;  /* 0x0000001f191f7210 */ /* 0x000fe20007ffe0ff */
[----:B-1----:R-:W-:Y:S02]  /*a0f0*/  FADD.FTZ R29, R23, 1 ;  /* 0x3f800000171d7421 */ /* 0x002fe40000010000 */
[----:B------:R-:W0:Y:S01]  /*a100*/  MUFU.RCP R27, R27 ;  /* 0x0000001b001b7308 */ /* 0x000e220000001000 */
[----:B------:R-:W-:-:S07]  /*a110*/  LEA.HI.X R23, R24, UR15, R31, 0x2, P1 ;  /* 0x0000000f18177c11 */ /* 0x000fce00088f141f */
[----:B------:R-:W1:Y:S01]  /*a120*/  MUFU.RCP R29, R29 ;  /* 0x0000001d001d7308 */ /* 0x000e620000001000 */
[----:B0-----:R-:W-:Y:S01]  /*a130*/  FMUL.FTZ R24, R84, R27 ;  /* 0x0000001b54187220 */ /* 0x001fe20000410000 */
[----:B-1----:R-:W-:-:S05]  /*a140*/  FMUL.FTZ R25, R32, R29 ;  /* 0x0000001d20197220 */ /* 0x002fca0000410000 */
[----:B------:R1:W-:Y:S02]  /*a150*/  STG.E.64 desc[UR8][R22.64], R24 ;  /* 0x0000001816007986 */ /* 0x0003e4000c101b08 */
.L_x_4159:
[----:B------:R-:W-:Y:S05]  /*a160*/  BSYNC.RECONVERGENT B1 ;  /* 0x0000000000017941 */ /* 0x000fea0003800200 */
.L_x_4158:
        /* <DEDUP_REMOVED lines=29> */
.L_x_4161:
[----:B------:R-:W-:Y:S05]  /*a340*/  BSYNC.RECONVERGENT B1 ;  /* 0x0000000000017941 */ /* 0x000fea0003800200 */
.L_x_4160:
        /* <DEDUP_REMOVED lines=29> */
.L_x_4163:
[----:B------:R-:W-:Y:S05]  /*a520*/  BSYNC.RECONVERGENT B1 ;  /* 0x0000000000017941 */ /* 0x000fea0003800200 */
.L_x_4162:
[----:B0123--:R-:W-:Y:S01]  /*a530*/  SHF.R.S32.HI R23, RZ, 0x1f, R26 ;  /* 0x0000001fff177819 */ /* 0x00ffe2000001141a */
        /* <DEDUP_REMOVED lines=40> */
.L_x_4165:
[----:B------:R-:W-:Y:S05]  /*a7c0*/  BSYNC.RECONVERGENT B1 ;  /* 0x0000000000017941 */ /* 0x000fea0003800200 */
.L_x_4164:
        /* <DEDUP_REMOVED lines=29> */
.L_x_4167:
[----:B------:R-:W-:Y:S05]  /*a9a0*/  BSYNC.RECONVERGENT B1 ;  /* 0x0000000000017941 */ /* 0x000fea0003800200 */
.L_x_4166:
[----:B------:R-:W-:Y:S04]  /*a9b0*/  BSSY.RECONVERGENT B1, `(.L_x_4168) ;  /* 0x000001d000017945 */ /* 0x000fe80003800200 */
[----:B------:R-:W-:Y:S05]  /*a9c0*/  @P1 BRA `(.L_x_4169) ;  /* 0x00000000006c1947 */ /* 0x000fea0003800000 */
[----:B------:R-:W-:Y:S01]  /*a9d0*/  FADD.FTZ R90, R90, -UR5 ;  /* 0x800000055a5a7e21 */ /* 0x000fe20008010000 */
[----:B------:R-:W-:Y:S01]  /*a9e0*/  FADD.FTZ R91, R91, -UR5 ;  /* 0x800000055b5b7e21 */ /* 0x000fe20008010000 */
[----:B------:R-:W2:Y:S01]  /*a9f0*/  LDCU.64 UR12, c[0x0][0x3e0] ;  /* 0x00007c00ff0c77ac */ /* 0x000ea20008000a00 */
[----:B0-----:R-:W-:Y:S01]  /*aa00*/  MOV R23, R125 ;  /* 0x0000007d00177202 */ /* 0x001fe20000000f00 */
        /* <DEDUP_REMOVED lines=23> */
.L_x_4169:
[----:B------:R-:W-:Y:S05]  /*ab80*/  BSYNC.RECONVERGENT B1 ;  /* 0x0000000000017941 */ /* 0x000fea0003800200 */
.L_x_4168:
[----:B------:R-:W-:Y:S04]  /*ab90*/  BSSY.RECONVERGENT B1, `(.L_x_4170) ;  /* 0x000001d000017945 */ /* 0x000fe80003800200 */
[----:B------:R-:W-:Y:S05]  /*aba0*/  @P2 BRA `(.L_x_4171) ;  /* 0x00000000006c2947 */ /* 0x000fea0003800000 */
[----:B------:R-:W-:Y:S01]  /*abb0*/  FADD.FTZ R92, R92, -UR5 ;  /* 0x800000055c5c7e21 */ /* 0x000fe20008010000 */
[----:B------:R-:W-:Y:S01]  /*abc0*/  FADD.FTZ R93, R93, -UR5 ;  /* 0x800000055d5d7e21 */ /* 0x000fe20008010000 */
[----:B------:R-:W3:Y:S01]  /*abd0*/  LDCU.64 UR12, c[0x0][0x3e0] ;  /* 0x00007c00ff0c77ac */ /* 0x000ee20008000a00 */
[----:B0-----:R-:W-:Y:S01]  /*abe0*/  MOV R23, R125 ;  /* 0x0000007d00177202 */ /* 0x001fe20000000f00 */
[----:B------:R-:W-:Y:S01]  /*abf0*/  FMUL.FTZ R92, R92, UR6 ;  /* 0x000000065c5c7c20 */ /* 0x000fe20008410000 */
[----:B------:R-:W-:Y:S01]  /*ac00*/  FMUL.FTZ R93, R93, UR6 ;  /* 0x000000065d5d7c20 */ /* 0x000fe20008410000 */
[----:B------:R-:W0:Y:S02]  /*ac10*/  LDCU.64 UR14, c[0x0][0x380] ;  /* 0x00007000ff0e77ac */ /* 0x000e240008000a00 */
[----:B------:R-:W-:Y:S01]  /*ac20*/  FFMA.FTZ R29, R39, R92, R38 ;  /* 0x0000005c271d7223 */ /* 0x000fe20000010026 */
[----:B------:R-:W-:-:S03]  /*ac30*/  FFMA.FTZ R30, R40, R93, R37 ;  /* 0x0000005d281e7223 */ /* 0x000fc60000010025 */
[----:B------:R-:W-:Y:S01]  /*ac40*/  FMUL.FTZ R22, R29, -1.4426950216293334961 ;  /* 0xbfb8aa3b1d167820 */ /* 0x000fe20000410000 */
[----:B-12---:R-:W-:-:S05]  /*ac50*/  FMUL.FTZ R24, R30, -1.4426950216293334961 ;  /* 0xbfb8aa3b1e187820 */ /* 0x006fca0000410000 */
        /* <DEDUP_REMOVED lines=16> */
.L_x_4171:
[----:B------:R-:W-:Y:S05]  /*ad60*/  BSYNC.RECONVERGENT B1 ;  /* 0x0000000000017941 */ /* 0x000fea0003800200 */
.L_x_4170:
[----:B------:R-:W-:Y:S04]  /*ad70*/  BSSY.RECONVERGENT B1, `(.L_x_4172) ;  /* 0x000001d000017945 */ /* 0x000fe80003800200 */
[----:B------:R-:W-:Y:S05]  /*ad80*/  @P3 BRA `(.L_x_4173) ;  /* 0x00000000006c3947 */ /* 0x000fea0003800000 */
[----:B------:R-:W-:Y:S01]  /*ad90*/  FADD.FTZ R94, R94, -UR5 ;  /* 0x800000055e5e7e21 */ /* 0x000fe20008010000 */
[----:B------:R-:W-:Y:S01]  /*ada0*/  FADD.FTZ R95, R95, -UR5 ;  /* 0x800000055f5f7e21 */ /* 0x000fe20008010000 */
[----:B------:R-:W4:Y:S01]  /*adb0*/  LDCU.64 UR12, c[0x0][0x3e0] ;  /* 0x00007c00ff0c77ac */ /* 0x000f220008000a00 */
[----:B0-----:R-:W-:Y:S01]  /*adc0*/  MOV R23, R125 ;  /* 0x0000007d00177202 */ /* 0x001fe20000000f00 */
[----:B------:R-:W-:Y:S01]  /*add0*/  FMUL.FTZ R94, R94, UR6 ;  /* 0x000000065e5e7c20 */ /* 0x000fe20008410000 */
[----:B------:R-:W-:Y:S01]  /*ade0*/  FMUL.FTZ R95, R95, UR6 ;  /* 0x000000065f5f7c20 */ /* 0x000fe20008410000 */
[----:B------:R-:W0:Y:S02]  /*adf0*/  LDCU.64 UR14, c[0x0][0x380] ;  /* 0x00007000ff0e77ac */ /* 0x000e240008000a00 */
[----:B------:R-:W-:Y:S01]  /*ae00*/  FFMA.FTZ R29, R39, R94, R38 ;  /* 0x0000005e271d7223 */ /* 0x000fe20000010026 */
[----:B------:R-:W-:-:S03]  /*ae10*/  FFMA.FTZ R30, R40, R95, R37 ;  /* 0x0000005f281e7223 */ /* 0x000fc60000010025 */
[----:B------:R-:W-:Y:S01]  /*ae20*/  FMUL.FTZ R22, R29, -1.4426950216293334961 ;  /* 0xbfb8aa3b1d167820 */ /* 0x000fe20000410000 */
[----:B-123--:R-:W-:-:S05]  /*ae30*/  FMUL.FTZ R24, R30, -1.4426950216293334961 ;  /* 0xbfb8aa3b1e187820 */ /* 0x00efca0000410000 */
        /* <DEDUP_REMOVED lines=16> */
.L_x_4173:
[----:B------:R-:W-:Y:S05]  /*af40*/  BSYNC.RECONVERGENT B1 ;  /* 0x0000000000017941 */ /* 0x000fea0003800200 */
.L_x_4172:
[----:B------:R-:W-:Y:S05]  /*af50*/  @P4 BRA `(.L_x_4111) ;  /* 0x0000000000684947 */ /* 0x000fea0003800000 */
[----:B------:R-:W-:Y:S01]  /*af60*/  FADD.FTZ R96, R96, -UR5 ;  /* 0x8000000560607e21 */ /* 0x000fe20008010000 */
[----:B------:R-:W-:Y:S01]  /*af70*/  FADD.FTZ R97, R97, -UR5 ;  /* 0x8000000561617e21 */ /* 0x000fe20008010000 */
[----:B------:R-:W5:Y:S01]  /*af80*/  LDCU.64 UR10, c[0x0][0x3e0] ;  /* 0x00007c00ff0a77ac */ /* 0x000f620008000a00 */
[----:B------:R-:W-:Y:S01]  /*af90*/  MOV R123, R125 ;  /* 0x0000007d007b7202 */ /* 0x000fe20000000f00 */
[----:B------:R-:W-:Y:S01]  /*afa0*/  FMUL.FTZ R96, R96, UR6 ;  /* 0x0000000660607c20 */ /* 0x000fe20008410000 */
[----:B------:R-:W-:Y:S01]  /*afb0*/  FMUL.FTZ R97, R97, UR6 ;  /* 0x0000000661617c20 */ /* 0x000fe20008410000 */
[----:B------:R-:W1:Y:S02]  /*afc0*/  LDCU.64 UR12, c[0x0][0x380] ;  /* 0x00007000ff0c77ac */ /* 0x000e640008000a00 */
[----:B------:R-:W-:Y:S01]  /*afd0*/  FFMA.FTZ R39, R39, R96, R38 ;  /* 0x0000006027277223 */ /* 0x000fe20000010026 */
[----:B------:R-:W-:-:S03]  /*afe0*/  FFMA.FTZ R40, R40, R97, R37 ;  /* 0x0000006128287223 */ /* 0x000fc60000010025 */
[----:B0-----:R-:W-:Y:S01]  /*aff0*/  FMUL.FTZ R22, R39, -1.4426950216293334961 ;  /* 0xbfb8aa3b27167820 */ /* 0x001fe20000410000 */
[----:B------:R-:W-:-:S05]  /*b000*/  FMUL.FTZ R23, R40, -1.4426950216293334961 ;  /* 0xbfb8aa3b28177820 */ /* 0x000fca0000410000 */
[----:B------:R-:W0:Y:S01]  /*b010*/  MUFU.EX2 R22, R22 ;  /* 0x0000001600167308 */ /* 0x000e220000000800 */
[----:B-----5:R-:W-:-:S03]  /*b020*/  IMAD R28, R106, UR10, RZ ;  /* 0x0000000a6a1c7c24 */ /* 0x020fc6000f8e02ff */
[----:B------:R-:W5:Y:S01]  /*b030*/  MUFU.EX2 R23, R23 ;  /* 0x0000001700177308 */ /* 0x000f620000000800 */
[----:B------:R-:W-:-:S04]  /*b040*/  IMAD.WIDE.U32 R122, R11, UR10, R122 ;  /* 0x0000000a0b7a7c25 */ /* 0x000fc8000f8e007a */
[----:B-1234-:R-:W-:Y:S02]  /*b050*/  IMAD R27, R11, UR11, R28 ;  /* 0x0000000b0b1b7c24 */ /* 0x01efe4000f8e021c */
[----:B0-----:R-:W-:Y:S01]  /*b060*/  FADD.FTZ R24, R22, 1 ;  /* 0x3f80000016187421 */ /* 0x001fe20000010000 */
        /* <DEDUP_REMOVED lines=9> */
.L_x_4111:
[----:B------:R-:W-:Y:S05]  /*b100*/  BSYNC.RECONVERGENT B0 ;  /* 0x0000000000007941 */ /* 0x000fea0003800200 */
.L_x_4047:
        /* <DEDUP_REMOVED lines=8> */
.L_x_4175:
        /* <DEDUP_REMOVED lines=15> */
.L_x_4802:


//--------------------- .text._Z35group_norm_nhwc_fwd_one_pass_kernelI11Fp32IOBf16WLi512ELi98ELi392EEv26Group_norm_nhwc_fwd_params --------------------------
	.section	.text._Z35group_norm_nhwc_fwd_one_pass_kernelI11Fp32IOBf16WLi512ELi98ELi392EEv26Group_norm_nhwc_fwd_params,"ax",@progbits
	.align	128
        .global         _Z35group_norm_nhwc_fwd_one_pass_kernelI11Fp32IOBf16WLi512ELi98ELi392EEv26Group_norm_nhwc_fwd_params
        .type           _Z35group_norm_nhwc_fwd_one_pass_kernelI11Fp32IOBf16WLi512ELi98ELi392EEv26Group_norm_nhwc_fwd_params,@function
        .size           _Z35group_norm_nhwc_fwd_one_pass_kernelI11Fp32IOBf16WLi512ELi98ELi392EEv26Group_norm_nhwc_fwd_params,(.L_x_4803 - _Z35group_norm_nhwc_fwd_one_pass_kernelI11Fp32IOBf16WLi512ELi98ELi392EEv26Group_norm_nhwc_fwd_params)
        .other          _Z35group_norm_nhwc_fwd_one_pass_kernelI11Fp32IOBf16WLi512ELi98ELi392EEv26Group_norm_nhwc_fwd_params,@"STO_CUDA_ENTRY STV_DEFAULT"
_Z35group_norm_nhwc_fwd_one_pass_kernelI11Fp32IOBf16WLi512ELi98ELi392EEv26Group_norm_nhwc_fwd_params:
.text._Z35group_norm_nhwc_fwd_one_pass_kernelI11Fp32IOBf16WLi512ELi98ELi392EEv26Group_norm_nhwc_fwd_params:
        /* <DEDUP_REMOVED lines=37> */
.L_x_4325:
[----:B------:R-:W1:Y:S01]  /*0250*/  LDCU UR11, c[0x0][0x3f8] ;  /* 0x00007f00ff0b77ac */ /* 0x000e620008000800 */
[----:B---3-5:R-:W-:Y:S01]  /*0260*/  IABS R4, UR9 ;  /* 0x0000000900047c13 */ /* 0x028fe20008000000 */
[C---:B--2---:R-:W-:Y:S01]  /*0270*/  VIADD R7, R16.reuse, 0x10 ;  /* 0x0000001010077836 */ /* 0x044fe20000000000 */
[----:B------:R-:W-:Y:S01]  /*0280*/  IADD3 R5, PT, PT, R16, 0x8, RZ ;  /* 0x0000000810057810 */ /* 0x000fe20007ffe0ff */
[----:B------:R-:W-:Y:S01]  /*0290*/  UMOV UR6, URZ ;  /* 0x000000ff00067c82 */ /* 0x000fe20008000000 */
[----:B------:R-:W-:Y:S01]  /*02a0*/  R2UR UR10, R4 ;  /* 0x00000000040a72ca */ /* 0x000fe200000e0000 */
[----:B------:R-:W2:Y:S01]  /*02b0*/  LDCU.64 UR16, c[0x0][0x3e8] ;  /* 0x00007d00ff1077ac */ /* 0x000ea20008000a00 */
[----:B------:R-:W-:Y:S01]  /*02c0*/  SHF.R.S32.HI R9, RZ, 0x1f, R5 ;  /* 0x0000001fff097819 */ /* 0x000fe20000011405 */
[----:B------:R-:W3:Y:S01]  /*02d0*/  @!P0 LDC.64 R26, c[0x0][0x3e0] ;  /* 0x0000f800ff1a8b82 */ /* 0x000ee20000000a00 */
[----:B------:R-:W-:Y:S01]  /*02e0*/  SHF.R.S32.HI R13, RZ, 0x1f, R7 ;  /* 0x0000001fff0d7819 */ /* 0x000fe20000011407 */
[C---:B------:R-:W-:Y:S01]  /*02f0*/  VIADD R11, R16.reuse, 0x18 ;  /* 0x00000018100b7836 */ /* 0x040fe20000000000 */
[C---:B------:R-:W-:Y:S01]  /*0300*/  IADD3 R15, PT, PT, R16.reuse, 0x20, RZ ;  /* 0x00000020100f7810 */ /* 0x040fe20007ffe0ff */
[----:B------:R-:W-:Y:S01]  /*0310*/  VIADD R117, R16, 0x1b0 ;  /* 0x000001b010757836 */ /* 0x000fe20000000000 */
[----:B------:R-:W-:Y:S01]  /*0320*/  LOP3.LUT R0, R0, 0xfeffffff, RZ, 0xc0, !PT ;  /* 0xfeffffff00007812 */ /* 0x000fe200078ec0ff */
[----:B------:R-:W-:Y:S01]  /*0330*/  STL [R1+0x31c], R16 ;  /* 0x00031c1001007387 */ /* 0x000fe20000100800 */
[----:B------:R-:W-:Y:S01]  /*0340*/  SHF.R.S32.HI R23, RZ, 0x1f, R11 ;  /* 0x0000001fff177819 */ /* 0x000fe2000001140b */
[----:B----4-:R-:W4:Y:S01]  /*0350*/  @!P0 LDC.64 R28, c[0x0][0x390] ;  /* 0x0000e400ff1c8b82 */ /* 0x010f220000000a00 */
[----:B------:R-:W-:Y:S01]  /*0360*/  SHF.R.S32.HI R25, RZ, 0x1f, R15 ;  /* 0x0000001fff197819 */ /* 0x000fe2000001140f */
[----:B-1----:R-:W-:-:S02]  /*0370*/  UISETP.NE.AND UP0, UPT, UR11, URZ, UPT ;  /* 0x000000ff0b00728c */ /* 0x002fc4000bf05270 */
[----:B------:R-:W-:Y:S02]  /*0380*/  MOV R2, UR11 ;  /* 0x0000000b00027c02 */ /* 0x000fe40008000f00 */
[----:B------:R-:W-:Y:S02]  /*0390*/  LOP3.LUT R17, R17, 0x7fffffff, RZ, 0xc0, !PT ;  /* 0x7fffffff11117812 */ /* 0x000fe400078ec0ff */
[----:B------:R-:W-:Y:S02]  /*03a0*/  IABS R2, R2 ;  /* 0x0000000200027213 */ /* 0x000fe40000000000 */
[----:B--2---:R-:W-:Y:S02]  /*03b0*/  ISETP.GE.U32.AND P1, PT, R5, UR16, PT ;  /* 0x0000001005007c0c */ /* 0x004fe4000bf26070 */
[----:B------:R-:W-:Y:S02]  /*03c0*/  R2UR UR12, R2 ;  /* 0x00000000020c72ca */ /* 0x000fe400000e0000 */
[----:B------:R-:W-:-:S02]  /*03d0*/  ISETP.GE.AND.EX P6, PT, R9, UR17, PT, P1 ;  /* 0x0000001109007c0c */ /* 0x000fc4000bfc6310 */
[----:B------:R-:W-:Y:S02]  /*03e0*/  ISETP.GE.U32.AND P2, PT, R7, UR16, PT ;  /* 0x0000001007007c0c */ /* 0x000fe4000bf46070 */
[----:B------:R-:W-:Y:S02]  /*03f0*/  ISETP.GE.U32.AND P1, PT, R11, UR16, PT ;  /* 0x000000100b007c0c */ /* 0x000fe4000bf26070 */
[----:B------:R-:W-:Y:S02]  /*0400*/  ISETP.GE.AND.EX P5, PT, R13, UR17, PT, P2 ;  /* 0x000000110d007c0c */ /* 0x000fe4000bfa6320 */
[----:B------:R-:W-:Y:S02]  /*0410*/  ISETP.GE.AND.EX P4, PT, R23, UR17, PT, P1 ;  /* 0x0000001117007c0c */ /* 0x000fe4000bf86310 */
[C---:B------:R-:W-:Y:S01]  /*0420*/  IADD3 R107, PT, PT, R16.reuse, 0x188, RZ ;  /* 0x00000188106b7810 */ /* 0x040fe20007ffe0ff */
[----:B------:R-:W1:Y:S01]  /*0430*/  I2F.RP R2, UR12 ;  /* 0x0000000c00027d06 */ /* 0x000e620008209400 */
[----:B------:R-:W-:Y:S01]  /*0440*/  IADD3 R113, PT, PT, R16, 0x1a0, RZ ;  /* 0x000001a010717810 */ /* 0x000fe20007ffe0ff */
[----:B------:R-:W2:Y:S01]  /*0450*/  @!P6 LDC.64 R30, c[0x0][0x3e0] ;  /* 0x0000f800ff1eeb82 */ /* 0x000ea20000000a00 */
[----:B------:R-:W-:-:S02]  /*0460*/  @P6 LOP3.LUT R0, R0, 0x1000000, RZ, 0xfc, !PT ;  /* 0x0100000000006812 */ /* 0x000fc400078efcff */
[----:B------:R-:W-:Y:S02]  /*0470*/  IADD3 R115, PT, PT, R16, 0x1a8, RZ ;  /* 0x000001a810737810 */ /* 0x000fe40007ffe0ff */
[----:B------:R-:W-:Y:S02]  /*0480*/  LOP3.LUT R0, R0, 0xff7fffff, RZ, 0xc0, !PT ;  /* 0xff7fffff00007812 */ /* 0x000fe400078ec0ff */
[----:B------:R-:W-:Y:S01]  /*0490*/  IADD3 R118, PT, PT, R16, 0x1b8, RZ ;  /* 0x000001b810767810 */ /* 0x000fe20007ffe0ff */
[----:B------:R-:W4:Y:S01]  /*04a0*/  @!P5 LDC.64 R34, c[0x0][0x3e0] ;  /* 0x0000f800ff22db82 */ /* 0x000f220000000a00 */
[----:B------:R-:W-:Y:S02]  /*04b0*/  @P5 LOP3.LUT R0, R0, 0x800000, RZ, 0xfc, !PT ;  /* 0x0080000000005812 */ /* 0x000fe400078efcff */
[----:B------:R-:W-:Y:S01]  /*04c0*/  IADD3 R120, PT, PT, R16, 0x1f0, RZ ;  /* 0x000001f010787810 */ /* 0x000fe20007ffe0ff */
[----:B-1----:R-:W1:Y:S01]  /*04d0*/  MUFU.RCP R2, R2 ;  /* 0x0000000200027308 */ /* 0x002e620000001000 */
[----:B------:R-:W-:-:S03]  /*04e0*/  LOP3.LUT R0, R0, 0xffbfffff, RZ, 0xc0, !PT ;  /* 0xffbfffff00007812 */ /* 0x000fc600078ec0ff */
[----:B------:R-:W4:Y:S01]  /*04f0*/  @!P6 LDC.64 R32, c[0x0][0x390] ;  /* 0x0000e400ff20eb82 */ /* 0x000f220000000a00 */
[----:B------:R-:W-:-:S04]  /*0500*/  @P4 LOP3.LUT R0, R0, 0x400000, RZ, 0xfc, !PT ;  /* 0x0040000000004812 */ /* 0x000fc800078efcff */
[----:B------:R-:W-:-:S03]  /*0510*/  LOP3.LUT R0, R0, 0xffdfffff, RZ, 0xc0, !PT ;  /* 0xffdfffff00007812 */ /* 0x000fc600078ec0ff */
[----:B------:R-:W0:Y:S01]  /*0520*/  @!P4 LDC.64 R38, c[0x0][0x3e0] ;  /* 0x0000f800ff26cb82 */ /* 0x000e220000000a00 */
[----:B--2---:R-:W-:Y:S02]  /*0530*/  @!P6 IMAD R4, R9, R30, RZ ;  /* 0x0000001e0904e224 */ /* 0x004fe400078e02ff */
[----:B-1----:R-:W-:-:S05]  /*0540*/  VIADD R3, R2, 0xffffffe ;  /* 0x0ffffffe02037836 */ /* 0x002fca0000000000 */
[----:B------:R-:W1:Y:S01]  /*0550*/  @!P5 LDC.64 R36, c[0x0][0x390] ;  /* 0x0000e400ff24db82 */ /* 0x000e620000000a00 */
[----:B------:R-:W2:Y:S01]  /*0560*/  F2I.FTZ.U32.TRUNC.NTZ R3, R3 ;  /* 0x0000000300037305 */ /* 0x000ea2000021f000 */
[----:B0-----:R-:W-:Y:S01]  /*0570*/  @!P4 IMAD R6, R23, R38, RZ ;  /* 0x000000261706c224 */ /* 0x001fe200078e02ff */
[----:B--2---:R-:W-:-:S03]  /*0580*/  R2UR UR7, R3 ;  /* 0x00000000030772ca */ /* 0x004fc600000e0000 */
[----:B------:R-:W-:Y:S01]  /*0590*/  @!P4 IMAD R23, R11, R39, R6 ;  /* 0x000000270b17c224 */ /* 0x000fe200078e0206 */
[----:B------:R-:W-:-:S09]  /*05a0*/  @!P0 SHF.R.S32.HI R3, RZ, 0x1f, R16 ;  /* 0x0000001fff038819 */ /* 0x000fd20000011410 */
        /* <DEDUP_REMOVED lines=26> */
[----:B---3--:R-:W-:Y:S01]  /*0750*/  @!P0 IMAD R2, R3, R26, RZ ;  /* 0x0000001a03028224 */ /* 0x008fe200078e02ff */
[----:B------:R-:W-:Y:S01]  /*0760*/  ISETP.GE.U32.AND P2, PT, R15, UR16, PT ;  /* 0x000000100f007c0c */ /* 0x000fe2000bf46070 */
[----:B------:R-:W-:-:S03]  /*0770*/  IMAD.WIDE.U32 R18, R21, UR7, R18 ;  /* 0x0000000715127c25 */ /* 0x000fc6000f8e0012 */
[----:B------:R-:W-:Y:S01]  /*0780*/  ISETP.GE.AND.EX P3, PT, R25, UR17, PT, P2 ;  /* 0x0000001119007c0c */ /* 0x000fe2000bf66320 */
[----:B------:R-:W-:Y:S01]  /*0790*/  @!P0 IMAD.MOV.U32 R20, RZ, RZ, R18 ;  /* 0x000000ffff148224 */ /* 0x000fe200078e0012 */
[----:B------:R-:W-:Y:S01]  /*07a0*/  IADD3 R21, PT, PT, R19, UR5, RZ ;  /* 0x0000000513157c10 */ /* 0x000fe2000fffe0ff */
[C---:B------:R-:W-:Y:S01]  /*07b0*/  @!P0 IMAD R27, R16.reuse, R27, R2 ;  /* 0x0000001b101b8224 */ /* 0x040fe200078e0202 */
[----:B------:R-:W-:Y:S01]  /*07c0*/  STL [R1+0x32c], R18 ;  /* 0x00032c1201007387 */ /* 0x000fe20000100800 */
[----:B------:R-:W-:Y:S01]  /*07d0*/  @!P5 IMAD.MOV.U32 R8, RZ, RZ, R18 ;  /* 0x000000ffff08d224 */ /* 0x000fe200078e0012 */
[----:B------:R-:W-:Y:S01]  /*07e0*/  @!P5 MOV R9, R21 ;  /* 0x000000150009d202 */ /* 0x000fe20000000f00 */
[----:B------:R-:W-:Y:S01]  /*07f0*/  @!P0 IMAD.WIDE.U32 R2, R16, R26, R20 ;  /* 0x0000001a10028225 */ /* 0x000fe200078e0014 */
[----:B------:R-:W-:Y:S05]  /*0800*/  STL [R1+0x328], R19 ;  /* 0x0003281301007387 */ /* 0x000fea0000100800 */
[----:B------:R-:W0:Y:S01]  /*0810*/  @!P3 LDC.64 R40, c[0x0][0x3e0] ;  /* 0x0000f800ff28bb82 */ /* 0x000e220000000a00 */
[----:B------:R-:W-:Y:S01]  /*0820*/  @!P0 IADD3 R3, PT, PT, R3, R27, RZ ;  /* 0x0000001b03038210 */ /* 0x000fe20007ffe0ff */
[----:B------:R-:W-:Y:S01]  /*0830*/  @!P6 IMAD R27, R5, R31, R4 ;  /* 0x0000001f051be224 */ /* 0x000fe200078e0204 */
[----:B----4-:R-:W-:Y:S01]  /*0840*/  @!P0 LEA R12, P1, R2, R28, 0x2 ;  /* 0x0000001c020c8211 */ /* 0x010fe200078210ff */
[-C--:B------:R-:W-:Y:S01]  /*0850*/  @!P5 IMAD R4, R13, R34.reuse, RZ ;  /* 0x000000220d04d224 */ /* 0x080fe200078e02ff */
[----:B------:R-:W-:Y:S01]  /*0860*/  @P3 LOP3.LUT R0, R0, 0x200000, RZ, 0xfc, !PT ;  /* 0x0020000000003812 */ /* 0x000fe200078efcff */
[----:B------:R-:W-:Y:S01]  /*0870*/  @!P5 IMAD.WIDE.U32 R8, R7, R34, R8 ;  /* 0x000000220708d225 */ /* 0x000fe200078e0008 */
[----:B------:R-:W-:-:S02]  /*0880*/  @!P0 LEA.HI.X R42, R2, R29, R3, 0x2, P1 ;  /* 0x0000001d022a8211 */ /* 0x000fc400008f1403 */
[----:B------:R-:W-:Y:S01]  /*0890*/  @!P6 MOV R3, R21 ;  /* 0x000000150003e202 */ /* 0x000fe20000000f00 */
[----:B------:R-:W-:Y:S01]  /*08a0*/  @!P6 IMAD.MOV.U32 R2, RZ, RZ, R18 ;  /* 0x000000ffff02e224 */ /* 0x000fe200078e0012 */
[----:B------:R-:W2:Y:S01]  /*08b0*/  @!P4 LDC.64 R28, c[0x0][0x390] ;  /* 0x0000e400ff1ccb82 */ /* 0x000ea20000000a00 */
[----:B------:R-:W-:Y:S01]  /*08c0*/  @!P5 IMAD R13, R7, R35, R4 ;  /* 0x00000023070dd224 */ /* 0x000fe200078e0204 */
[----:B------:R-:W-:Y:S01]  /*08d0*/  LOP3.LUT R0, R0, 0xffefffff, RZ, 0xc0, !PT ;  /* 0xffefffff00007812 */ /* 0x000fe200078ec0ff */
[----:B------:R-:W-:-:S03]  /*08e0*/  @!P6 IMAD.WIDE.U32 R2, R5, R30, R2 ;  /* 0x0000001e0502e225 */ /* 0x000fc600078e0002 */
[----:B------:R-:W-:Y:S01]  /*08f0*/  @!P5 IADD3 R7, PT, PT, R9, R13, RZ ;  /* 0x0000000d0907d210 */ /* 0x000fe20007ffe0ff */
[----:B------:R-:W-:Y:S01]  /*0900*/  @!P6 IMAD.IADD R3, R3, 0x1, R27 ;  /* 0x000000010303e824 */ /* 0x000fe200078e021b */
[C---:B------:R-:W-:Y:S01]  /*0910*/  @!P6 LEA R4, P1, R2.reuse, R32, 0x2 ;  /* 0x000000200204e211 */ /* 0x040fe200078210ff */
[----:B------:R-:W3:Y:S01]  /*0920*/  @!P3 LDC.64 R30, c[0x0][0x390] ;  /* 0x0000e400ff1ebb82 */ /* 0x000ee20000000a00 */
[----:B------:R-:W-:Y:S02]  /*0930*/  @!P3 IMAD.MOV.U32 R13, RZ, RZ, R21 ;  /* 0x000000ffff0db224 */ /* 0x000fe400078e0015 */
[----:B------:R-:W-:Y:S01]  /*0940*/  @!P6 LEA.HI.X R5, R2, R33, R3, 0x2, P1 ;  /* 0x000000210205e211 */ /* 0x000fe200008f1403 */
[----:B------:R-:W-:Y:S01]  /*0950*/  @!P4 IMAD.MOV.U32 R2, RZ, RZ, R18 ;  /* 0x000000ffff02c224 */ /* 0x000fe200078e0012 */
[C---:B-1----:R-:W-:Y:S01]  /*0960*/  @!P5 LEA R6, P1, R8.reuse, R36, 0x2 ;  /* 0x000000240806d211 */ /* 0x042fe200078210ff */
[----:B0-----:R-:W-:Y:S01]  /*0970*/  @!P3 IMAD R10, R25, R40, RZ ;  /* 0x00000028190ab224 */ /* 0x001fe200078e02ff */
[----:B------:R-:W-:Y:S01]  /*0980*/  @!P4 MOV R3, R21 ;  /* 0x000000150003c202 */ /* 0x000fe20000000f00 */
[----:B------:R-:W-:Y:S01]  /*0990*/  STL.64 [R1+0x388], R4 ;  /* 0x0003880401007387 */ /* 0x000fe20000100a00 */
[----:B------:R-:W-:Y:S01]  /*09a0*/  @!P5 LEA.HI.X R7, R8, R37, R7, 0x2, P1 ;  /* 0x000000250807d211 */ /* 0x000fe200008f1407 */
[----:B------:R-:W-:-:S02]  /*09b0*/  @!P4 IMAD.WIDE.U32 R2, R11, R38, R2 ;  /* 0x000000260b02c225 */ /* 0x000fc400078e0002 */
[----:B------:R0:W-:Y:S02]  /*09c0*/  STL [R1+0x37c], R6 ;  /* 0x00037c0601007387 */ /* 0x0001e40000100800 */
[----:B------:R-:W-:Y:S02]  /*09d0*/  @!P3 IMAD R11, R15, R41, R10 ;  /* 0x000000290f0bb224 */ /* 0x000fe400078e020a */
[----:B------:R1:W-:Y:S01]  /*09e0*/  STL [R1+0x378], R7 ;  /* 0x0003780701007387 */ /* 0x0003e20000100800 */
[----:B------:R-:W-:Y:S02]  /*09f0*/  @!P4 IADD3 R3, PT, PT, R3, R23, RZ ;  /* 0x000000170303c210 */ /* 0x000fe40007ffe0ff */
[----:B--2---:R-:W-:Y:S01]  /*0a00*/  @!P4 LEA R8, P1, R2, R28, 0x2 ;  /* 0x0000001c0208c211 */ /* 0x004fe200078210ff */
[----:B0-----:R-:W-:-:S03]  /*0a10*/  VIADD R6, R16, 0x1f8 ;  /* 0x000001f810067836 */ /* 0x001fc60000000000 */
[----:B------:R-:W-:Y:S01]  /*0a20*/  @!P4 LEA.HI.X R9, R2, R29, R3, 0x2, P1 ;  /* 0x0000001d0209c211 */ /* 0x000fe200008f1403 */
[----:B-1----:R-:W-:Y:S01]  /*0a30*/  IMAD.MOV.U32 R7, RZ, RZ, R12 ;  /* 0x000000ffff077224 */ /* 0x002fe200078e000c */
[----:B------:R-:W-:-:S03]  /*0a40*/  @!P3 MOV R12, R18 ;  /* 0x00000012000cb202 */ /* 0x000fc60000000f00 */
[----:B------:R-:W-:Y:S02]  /*0a50*/  STL.64 [R1+0x380], R8 ;  /* 0x0003800801007387 */ /* 0x000fe40000100a00 */
[----:B------:R-:W-:-:S04]  /*0a60*/  @!P3 IMAD.WIDE.U32 R12, R15, R40, R12 ;  /* 0x000000280f0cb225 */ /* 0x000fc800078e000c */
[----:B------:R-:W-:Y:S01]  /*0a70*/  @!P3 IMAD.IADD R2, R13, 0x1, R11 ;  /* 0x000000010d02b824 */ /* 0x000fe200078e020b */
[----:B---3--:R-:W-:Y:S02]  /*0a80*/  @!P3 LEA R10, P1, R12, R30, 0x2 ;  /* 0x0000001e0c0ab211 */ /* 0x008fe400078210ff */
[----:B------:R-:W-:Y:S02]  /*0a90*/  IADD3 R13, PT, PT, R16, 0x28, RZ ;  /* 0x00000028100d7810 */ /* 0x000fe40007ffe0ff */
[----:B------:R-:W-:Y:S02]  /*0aa0*/  @!P3 LEA.HI.X R11, R12, R31, R2, 0x2, P1 ;  /* 0x0000001f0c0bb211 */ /* 0x000fe400008f1402 */
[----:B------:R-:W-:Y:S02]  /*0ab0*/  ISETP.GE.U32.AND P1, PT, R13, UR16, PT ;  /* 0x000000100d007c0c */ /* 0x000fe4000bf26070 */
[----:B------:R-:W-:-:S04]  /*0ac0*/  SHF.R.S32.HI R3, RZ, 0x1f, R13 ;  /* 0x0000001fff037819 */ /* 0x000fc8000001140d */
        /* <DEDUP_REMOVED lines=9> */
[----:B------:R-:W-:-:S04]  /*0b60*/  @!P2 IMAD.WIDE.U32 R2, R13, R14, R2 ;  /* 0x0000000e0d02a225 */ /* 0x000fc800078e0002 */
[----:B------:R-:W-:Y:S01]  /*0b70*/  @!P2 IMAD.IADD R3, R3, 0x1, R15 ;  /* 0x000000010303a824 */ /* 0x000fe200078e020f */
[----:B-1----:R-:W-:Y:S02]  /*0b80*/  @!P2 LEA R12, P1, R2, R22, 0x2 ;  /* 0x00000016020ca211 */ /* 0x002fe400078210ff */
[----:B------:R-:W-:Y:S02]  /*0b90*/  IADD3 R15, PT, PT, R16, 0x30, RZ ;  /* 0x00000030100f7810 */ /* 0x000fe40007ffe0ff */
        /* <DEDUP_REMOVED lines=13> */
[----:B------:R-:W-:-:S03]  /*0c70*/  IADD3 R15, PT, PT, R16, 0x38, RZ ;  /* 0x00000038100f7810 */ /* 0x000fc60007ffe0ff */
[----:B------:R-:W-:Y:S01]  /*0c80*/  @!P2 IMAD.IADD R3, R3, 0x1, R23 ;  /* 0x000000010303a824 */ /* 0x000fe200078e0217 */
[----:B-1----:R-:W-:-:S04]  /*0c90*/  @!P2 LEA R122, P1, R2, R122, 0x2 ;  /* 0x0000007a027aa211 */ /* 0x002fc800078210ff */
        /* <DEDUP_REMOVED lines=34> */
[----:B------:R-:W-:Y:S01]  /*0ec0*/  ISETP.GE.U32.AND P1, PT, R15, UR16, PT ;  /* 0x000000100f007c0c */ /* 0x000fe2000bf26070 */
[----:B------:R-:W-:Y:S03]  /*0ed0*/  STL.64 [R1+0x370], R22 ;  /* 0x0003701601007387 */ /* 0x000fe60000100a00 */
        /* <DEDUP_REMOVED lines=33> */
[----:B------:R0:W-:Y:S03]  /*10f0*/  STL [R1+0x350], R27 ;  /* 0x0003501b01007387 */ /* 0x0001e60000100800 */
[----:B------:R-:W-:Y:S02]  /*1100*/  ISETP.GE.AND.EX P2, PT, R3, UR17, PT, P1 ;  /* 0x0000001103007c0c */ /* 0x000fe4000bf46310 */
[----:B0-----:R-:W-:-:S11]  /*1110*/  MOV R27, R42 ;  /* 0x0000002a001b7202 */ /* 0x001fd60000000f00 */
        /* <DEDUP_REMOVED lines=8> */
[----:B------:R-:W-:-:S04]  /*11a0*/  @!P2 IMAD.WIDE.U32 R2, R15, R28, R2 ;  /* 0x0000001c0f02a225 */ /* 0x000fc800078e0002 */
[----:B------:R-:W-:Y:S01]  /*11b0*/  VIADD R15, R16, 0x60 ;  /* 0x00000060100f7836 */ /* 0x000fe20000000000 */
[----:B------:R-:W-:Y:S02]  /*11c0*/  @!P2 IADD3 R3, PT, PT, R3, R29, RZ ;  /* 0x0000001d0303a210 */ /* 0x000fe40007ffe0ff */
[----:B-1----:R-:W-:-:S04]  /*11d0*/  @!P2 LEA R28, P1, R2, R30, 0x2 ;  /* 0x0000001e021ca211 */ /* 0x002fc800078210ff */
[----:B------:R-:W-:Y:S02]  /*11e0*/  @!P2 LEA.HI.X R29, R2, R31, R3, 0x2, P1 ;  /* 0x0000001f021da211 */ /* 0x000fe400008f1403 */
[----:B------:R-:W-:Y:S02]  /*11f0*/  SHF.R.S32.HI R3, RZ, 0x1f, R15 ;  /* 0x0000001fff037819 */ /* 0x000fe4000001140f */
[----:B------:R-:W-:Y:S01]  /*1200*/  ISETP.GE.U32.AND P1, PT, R15, UR16, PT ;  /* 0x000000100f007c0c */ /* 0x000fe2000bf26070 */
[----:B------:R0:W-:Y:S03]  /*1210*/  STL.64 [R1+0x358], R28 ;  /* 0x0003581c01007387 */ /* 0x0001e60000100a00 */
[----:B------:R-:W-:-:S13]  /*1220*/  ISETP.GE.AND.EX P2, PT, R3, UR17, PT, P1 ;  /* 0x0000001103007c0c */ /* 0x000fda000bf46310 */
[----:B------:R-:W1:Y:S01]  /*1230*/  @!P2 LDC.64 R30, c[0x0][0x3e0] ;  /* 0x0000f800ff1eab82 */ /* 0x000e620000000a00 */
[----:B------:R-:W-:-:S04]  /*1240*/  @P2 LOP3.LUT R0, R0, 0x2000, RZ, 0xfc, !PT ;  /* 0x0000200000002812 */ /* 0x000fc800078efcff */
[----:B------:R-:W-:-:S03]  /*1250*/  LOP3.LUT R0, R0, 0xffffefff, RZ, 0xc0, !PT ;  /* 0xffffefff00007812 */ /* 0x000fc600078ec0ff */
[----:B------:R-:W2:Y:S01]  /*1260*/  @!P2 LDC.64 R32, c[0x0][0x390] ;  /* 0x0000e400ff20ab82 */ /* 0x000ea20000000a00 */
[----:B-1----:R-:W-:Y:S01]  /*1270*/  @!P2 IMAD R2, R3, R30, RZ ;  /* 0x0000001e0302a224 */ /* 0x002fe200078e02ff */
[----:B------:R-:W-:-:S03]  /*1280*/  @!P2 MOV R3, R21 ;  /* 0x000000150003a202 */ /* 0x000fc60000000f00 */
        /* <DEDUP_REMOVED lines=14> */
[----:B------:R-:W2:Y:S01]  /*1370*/  @!P2 LDC.64 R34, c[0x0][0x390] ;  /* 0x0000e400ff22ab82 */ /* 0x000ea20000000a00 */
[----:B-1----:R-:W-:Y:S02]  /*1380*/  @!P2 IMAD R2, R3, R32, RZ ;  /* 0x000000200302a224 */ /* 0x002fe400078e02ff */
[----:B------:R-:W-:Y:S02]  /*1390*/  @!P2 IMAD.MOV.U32 R3, RZ, RZ, R21 ;  /* 0x000000ffff03a224 */ /* 0x000fe400078e0015 */
[----:B------:R-:W-:Y:S01]  /*13a0*/  @!P2 IMAD R33, R15, R33, R2 ;  /* 0x000000210f21a224 */ /* 0x000fe200078e0202 */
[----:B------:R-:W-:-:S05]  /*13b0*/  @!P2 MOV R2, R18 ;  /* 0x000000120002a202 */ /* 0x000fca0000000f00 */
[----:B------:R-:W-:Y:S01]  /*13c0*/  @!P2 IMAD.WIDE.U32 R2, R15, R32, R2 ;  /* 0x000000200f02a225 */ /* 0x000fe200078e0002 */
[----:B------:R-:W-:-:S04]  /*13d0*/  IADD3 R15, PT, PT, R16, 0x70, RZ ;  /* 0x00000070100f7810 */ /* 0x000fc80007ffe0ff */
[----:B------:R-:W-:Y:S02]  /*13e0*/  @!P2 IADD3 R3, PT, PT, R3, R33, RZ ;  /* 0x000000210303a210 */ /* 0x000fe40007ffe0ff */
[----:B--2---:R-:W-:-:S04]  /*13f0*/  @!P2 LEA R32, P1, R2, R34, 0x2 ;  /* 0x000000220220a211 */ /* 0x004fc800078210ff */
[----:B------:R-:W-:Y:S02]  /*1400*/  @!P2 LEA.HI.X R33, R2, R35, R3, 0x2, P1 ;  /* 0x000000230221a211 */ /* 0x000fe400008f1403 */
[----:B------:R-:W-:Y:S02]  /*1410*/  SHF.R.S32.HI R3, RZ, 0x1f, R15 ;  /* 0x0000001fff037819 */ /* 0x000fe4000001140f */
[----:B------:R-:W-:-:S04]  /*1420*/  ISETP.GE.U32.AND P1, PT, R15, UR16, PT ;  /* 0x000000100f007c0c */ /* 0x000fc8000bf26070 */
[----:B------:R-:W-:-:S13]  /*1430*/  ISETP.GE.AND.EX P2, PT, R3, UR17, PT, P1 ;  /* 0x0000001103007c0c */ /* 0x000fda000bf46310 */
[----:B------:R-:W1:Y:S01]  /*1440*/  @!P2 LDC.64 R34, c[0x0][0x3e0] ;  /* 0x0000f800ff22ab82 */ /* 0x000e620000000a00 */
[----:B------:R-:W-:-:S04]  /*1450*/  @P2 LOP3.LUT R0, R0, 0x800, RZ, 0xfc, !PT ;  /* 0x0000080000002812 */ /* 0x000fc800078efcff */
[----:B------:R-:W-:-:S03]  /*1460*/  LOP3.LUT R0, R0, 0xfffffbff, RZ, 0xc0, !PT ;  /* 0xfffffbff00007812 */ /* 0x000fc600078ec0ff */
[----:B------:R-:W2:Y:S01]  /*1470*/  @!P2 LDC.64 R36, c[0x0][0x390] ;  /* 0x0000e400ff24ab82 */ /* 0x000ea20000000a00 */
[----:B-1----:R-:W-:Y:S01]  /*1480*/  @!P2 IMAD R2, R3, R34, RZ ;  /* 0x000000220302a224 */ /* 0x002fe200078e02ff */
[----:B------:R-:W-:-:S03]  /*1490*/  @!P2 MOV R3, R21 ;  /* 0x000000150003a202 */ /* 0x000fc60000000f00 */
[----:B------:R-:W-:Y:S02]  /*14a0*/  @!P2 IMAD R35, R15, R35, R2 ;  /* 0x000000230f23a224 */ /* 0x000fe400078e0202 */
[----:B------:R-:W-:-:S04]  /*14b0*/  @!P2 IMAD.MOV.U32 R2, RZ, RZ, R18 ;  /* 0x000000ffff02a224 */ /* 0x000fc800078e0012 */
[----:B------:R-:W-:-:S04]  /*14c0*/  @!P2 IMAD.WIDE.U32 R2, R15, R34, R2 ;  /* 0x000000220f02a225 */ /* 0x000fc800078e0002 */
[----:B------:R-:W-:Y:S01]  /*14d0*/  VIADD R15, R16, 0x78 ;  /* 0x00000078100f7836 */ /* 0x000fe20000000000 */
        /* <DEDUP_REMOVED lines=167> */
[----:B------:R-:W-:Y:S01]  /*1f50*/  @P2 LOP3.LUT R0, R0, 0x1, RZ, 0xfc, !PT ;  /* 0x0000000100002812 */ /* 0x000fe200078efcff */
[----:B------:R2:W-:Y:S03]  /*1f60*/  STL [R1+0x324], R20 ;  /* 0x0003241401007387 */ /* 0x0005e60000100800 */
[----:B------:R-:W-:-:S03]  /*1f70*/  LOP3.LUT R0, R0, 0xf7ffffff, RZ, 0xc0, !PT ;  /* 0xf7ffffff00007812 */ /* 0x000fc600078ec0ff */
[----:B------:R-:W3:Y:S01]  /*1f80*/  @!P2 LDC.64 R58, c[0x0][0x390] ;  /* 0x0000e400ff3aab82 */ /* 0x000ee20000000a00 */
[----:B-1----:R-:W-:Y:S02]  /*1f90*/  @!P2 IMAD R2, R3, R56, RZ ;  /* 0x000000380302a224 */ /* 0x002fe400078e02ff */
[----:B------:R-:W-:Y:S02]  /*1fa0*/  @!P2 IMAD.MOV.U32 R3, RZ, RZ, R21 ;  /* 0x000000ffff03a224 */ /* 0x000fe400078e0015 */
[----:B------:R-:W-:Y:S01]  /*1fb0*/  @!P2 IMAD R57, R15, R57, R2 ;  /* 0x000000390f39a224 */ /* 0x000fe200078e0202 */
[----:B------:R-:W-:-:S05]  /*1fc0*/  @!P2 MOV R2, R18 ;  /* 0x000000120002a202 */ /* 0x000fca0000000f00 */
[----:B------:R-:W-:Y:S01]  /*1fd0*/  @!P2 IMAD.WIDE.U32 R2, R15, R56, R2 ;  /* 0x000000380f02a225 */ /* 0x000fe200078e0002 */
[----:B------:R-:W-:-:S04]  /*1fe0*/  IADD3 R15, PT, PT, R16, 0xd0, RZ ;  /* 0x000000d0100f7810 */ /* 0x000fc80007ffe0ff */
        /* <DEDUP_REMOVED lines=367> */
[----:B------:R-:W-:-:S03]  /*36e0*/  SHF.R.S32.HI R15, RZ, 0x1f, R107 ;  /* 0x0000001fff0f7819 */ /* 0x000fc6000001146b */
[----:B------:R-:W-:Y:S01]  /*36f0*/  @!P2 IMAD.IADD R3, R3, 0x1, R105 ;  /* 0x000000010303a824 */ /* 0x000fe200078e0269 */
[----:B---3--:R-:W-:-:S04]  /*3700*/  @!P2 LEA R102, P1, R2, R102, 0x2 ;  /* 0x000000660266a211 */ /* 0x008fc800078210ff */
        /* <DEDUP_REMOVED lines=11> */
[----:B------:R-:W-:-:S05]  /*37c0*/  @!P2 IMAD.WIDE.U32 R2, R107, R2, R14 ;  /* 0x000000026b02a225 */ /* 0x000fca00078e000e */
[----:B------:R-:W-:Y:S02]  /*37d0*/  @!P2 IADD3 R3, PT, PT, R3, R109, RZ ;  /* 0x0000006d0303a210 */ /* 0x000fe40007ffe0ff */
[----:B---3--:R-:W-:Y:S02]  /*37e0*/  @!P2 LEA R104, P1, R2, R104, 0x2 ;  /* 0x000000680268a211 */ /* 0x008fe400078210ff */
[----:B------:R-:W-:Y:S02]  /*37f0*/  IADD3 R109, PT, PT, R16, 0x190, RZ ;  /* 0x00000190106d7810 */ /* 0x000fe40007ffe0ff */
        /* <DEDUP_REMOVED lines=12> */
[----:B------:R-:W-:-:S05]  /*38c0*/  @!P2 IMAD.WIDE.U32 R2, R109, R2, R14 ;  /* 0x000000026d02a225 */ /* 0x000fca00078e000e */
[----:B------:R-:W-:Y:S01]  /*38d0*/  @!P2 IADD3 R3, PT, PT, R3, R111, RZ ;  /* 0x0000006f0303a210 */ /* 0x000fe20007ffe0ff */
[----:B------:R-:W-:Y:S01]  /*38e0*/  VIADD R111, R16, 0x198 ;  /* 0x00000198106f7836 */ /* 0x000fe20000000000 */
        /* <DEDUP_REMOVED lines=13> */
[----:B------:R-:W-:-:S04]  /*39c0*/  @!P2 IMAD.WIDE.U32 R14, R111, R2, R14 ;  /* 0x000000026f0ea225 */ /* 0x000fc800078e000e */
        /* <DEDUP_REMOVED lines=52> */
[----:B------:R-:W-:Y:S02]  /*3d10*/  @!P2 MOV R116, R18 ;  /* 0x000000120074a202 */ /* 0x000fe40000000f00 */
[----:B------:R-:W-:-:S04]  /*3d20*/  @P2 LOP3.LUT R17, R17, 0x4, RZ, 0xfc, !PT ;  /* 0x0000000411112812 */ /* 0x000fc800078efcff */
[----:B------:R-:W-:Y:S01]  /*3d30*/  LOP3.LUT R17, R17, 0xfffffffd, RZ, 0xc0, !PT ;  /* 0xfffffffd11117812 */ /* 0x000fe200078ec0ff */
[----:B------:R-:W3:Y:S01]  /*3d40*/  @!P2 LDC.64 R2, c[0x0][0x390] ;  /* 0x0000e400ff02ab82 */ /* 0x000ee20000000a00 */
[----:B-1----:R-:W-:-:S04]  /*3d50*/  @!P2 IMAD R117, R117, R14, RZ ;  /* 0x0000000e7575a224 */ /* 0x002fc800078e02ff */
[C---:B------:R-:W-:Y:S02]  /*3d60*/  @!P2 IMAD R15, R118.reuse, R15, R117 ;  /* 0x0000000f760fa224 */ /* 0x040fe400078e0275 */
[----:B------:R-:W-:Y:S02]  /*3d70*/  @!P2 IMAD.MOV.U32 R117, RZ, RZ, R21 ;  /* 0x000000ffff75a224 */ /* 0x000fe400078e0015 */
        /* <DEDUP_REMOVED lines=26> */
[----:B------:R-:W-:-:S05]  /*3f20*/  @P2 LOP3.LUT R17, R17, 0x1, RZ, 0xfc, !PT ;  /* 0x0000000111112812 */ /* 0x000fca00078efcff */
        /* <DEDUP_REMOVED lines=10> */
[----:B------:R-:W-:-:S04]  /*3fd0*/  ISETP.GE.U32.AND P1, PT, R118, UR16, PT ;  /* 0x0000001076007c0c */ /* 0x000fc8000bf26070 */
[----:B------:R-:W-:-:S13]  /*3fe0*/  ISETP.GE.AND.EX P1, PT, R116, UR17, PT, P1 ;  /* 0x0000001174007c0c */ /* 0x000fda000bf26310 */
[----:B------:R-:W0:Y:S01]  /*3ff0*/  @!P1 LDC.64 R14, c[0x0][0x3e0] ;  /* 0x0000f800ff0e9b82 */ /* 0x000e220000000a00 */
[----:B------:R-:W-:Y:S01]  /*4000*/  @!P1 IMAD.MOV.U32 R117, RZ, RZ, R21 ;  /* 0x000000ffff759224 */ /* 0x000fe200078e0015 */
[----:B------:R1:W-:Y:S01]  /*4010*/  STL [R1+0x320], R21 ;  /* 0x0003201501007387 */ /* 0x0003e20000100800 */
[----:B--2---:R-:W-:Y:S02]  /*4020*/  MOV R20, R8 ;  /* 0x0000000800147202 */ /* 0x004fe40000000f00 */
[----:B------:R-:W-:-:S03]  /*4030*/  @P1 LOP3.LUT R0, R0, 0x8000000, RZ, 0xfc, !PT ;  /* 0x0800000000001812 */ /* 0x000fc600078efcff */
[----:B------:R-:W2:Y:S01]  /*4040*/  @!P1 LDC.64 R2, c[0x0][0x390] ;  /* 0x0000e400ff029b82 */ /* 0x000ea20000000a00 */
[----:B0-----:R-:W-:-:S04]  /*4050*/  @!P1 IMAD R116, R116, R14, RZ ;  /* 0x0000000e74749224 */ /* 0x001fc800078e02ff */
        /* <DEDUP_REMOVED lines=8> */
[----:B------:R-:W-:Y:S02]  /*40e0*/  ISETP.GE.U32.AND P2, PT, R118, UR16, PT ;  /* 0x0000001076007c0c */ /* 0x000fe4000bf46070 */
[----:B------:R-:W-:Y:S02]  /*40f0*/  LOP3.LUT P1, RZ, R0, 0x200000, RZ, 0xc0, !PT ;  /* 0x0020000000ff7812 */ /* 0x000fe4000782c0ff */
[----:B------:R-:W-:Y:S02]  /*4100*/  ISETP.GE.AND.EX P2, PT, R116, UR17, PT, P2 ;  /* 0x0000001174007c0c */ /* 0x000fe4000bf46320 */
[----:B------:R-:W-:-:S11]  /*4110*/  LOP3.LUT R0, R0, 0xefffffff, RZ, 0xc0, !PT ;  /* 0xefffffff00007812 */ /* 0x000fd600078ec0ff */
[----:B------:R-:W0:Y:S01]  /*4120*/  @!P2 LDC.64 R14, c[0x0][0x3e0] ;  /* 0x0000f800ff0eab82 */ /* 0x000e220000000a00 */
[----:B------:R-:W-:Y:S02]  /*4130*/  @!P2 MOV R117, R21 ;  /* 0x000000150075a202 */ /* 0x000fe40000000f00 */
[----:B------:R-:W-:-:S05]  /*4140*/  @P2 LOP3.LUT R0, R0, 0x10000000, RZ, 0xfc, !PT ;  /* 0x1000000000002812 */ /* 0x000fca00078efcff */
[----:B------:R-:W2:Y:S01]  /*4150*/  @!P2 LDC.64 R2, c[0x0][0x390] ;  /* 0x0000e400ff02ab82 */ /* 0x000ea20000000a00 */
[----:B0-----:R-:W-:-:S04]  /*4160*/  @!P2 IMAD R116, R116, R14, RZ ;  /* 0x0000000e7474a224 */ /* 0x001fc800078e02ff */
        /* <DEDUP_REMOVED lines=17> */
[----:B------:R-:W-:Y:S01]  /*4280*/  @!P3 IMAD R15, R118, R15, R116 ;  /* 0x0000000f760fb224 */ /* 0x000fe200078e0274 */
[----:B------:R-:W-:-:S05]  /*4290*/  @!P3 MOV R116, R18 ;  /* 0x000000120074b202 */ /* 0x000fca0000000f00 */
[----:B------:R-:W-:Y:S01]  /*42a0*/  @!P3 IMAD.WIDE.U32 R116, R118, R14, R116 ;  /* 0x0000000e7674b225 */ /* 0x000fe200078e0074 */
[----:B------:R-:W-:Y:S02]  /*42b0*/  IADD3 R118, PT, PT, R16, 0x1e8, RZ ;  /* 0x000001e810767810 */ /* 0x000fe40007ffe0ff */
[----:B------:R-:W-:Y:S01]  /*42c0*/  MOV R16, R27 ;  /* 0x0000001b00107202 */ /* 0x000fe20000000f00 */
[----:B------:R-:W-:Y:S01]  /*42d0*/  @!P3 IMAD.IADD R14, R117, 0x1, R15 ;  /* 0x00000001750eb824 */ /* 0x000fe200078e020f */
[C---:B--2---:R-:W-:Y:S02]  /*42e0*/  @!P3 LEA R4, P4, R116.reuse, R2, 0x2 ;  /* 0x000000027404b211 */ /* 0x044fe400078810ff */
[----:B------:R-:W-:Y:S02]  /*42f0*/  MOV R27, R7 ;  /* 0x00000007001b7202 */ /* 0x000fe40000000f00 */
[----:B------:R-:W-:Y:S02]  /*4300*/  @!P3 LEA.HI.X R5, R116, R3, R14, 0x2, P4 ;  /* 0x000000037405b211 */ /* 0x000fe400020f140e */
[----:B------:R-:W-:-:S02]  /*4310*/  SHF.R.S32.HI R14, RZ, 0x1f, R118 ;  /* 0x0000001fff0e7819 */ /* 0x000fc40000011476 */
[----:B------:R-:W-:Y:S01]  /*4320*/  ISETP.GE.U32.AND P4, PT, R118, UR16, PT ;  /* 0x0000001076007c0c */ /* 0x000fe2000bf86070 */
[----:B------:R-:W-:Y:S01]  /*4330*/  IMAD.MOV.U32 R19, RZ, RZ, R5 ;  /* 0x000000ffff137224 */ /* 0x000fe200078e0005 */
[----:B------:R-:W-:Y:S02]  /*4340*/  LOP3.LUT P3, RZ, R0, 0x800000, RZ, 0xc0, !PT ;  /* 0x0080000000ff7812 */ /* 0x000fe4000786c0ff */
[----:B------:R-:W-:Y:S02]  /*4350*/  ISETP.GE.AND.EX P4, PT, R14, UR17, PT, P4 ;  /* 0x000000110e007c0c */ /* 0x000fe4000bf86340 */
[----:B------:R-:W-:-:S11]  /*4360*/  LOP3.LUT R0, R0, 0xbfffffff, RZ, 0xc0, !PT ;  /* 0xbfffffff00007812 */ /* 0x000fd600078ec0ff */
[----:B------:R-:W0:Y:S01]  /*4370*/  @!P4 LDC.64 R2, c[0x0][0x3e0] ;  /* 0x0000f800ff02cb82 */ /* 0x000e220000000a00 */
[----:B------:R-:W-:Y:S01]  /*4380*/  @!P4 IMAD.MOV.U32 R15, RZ, RZ, R21 ;  /* 0x000000ffff0fc224 */ /* 0x000fe200078e0015 */
[----:B------:R-:W-:-:S04]  /*4390*/  @P4 LOP3.LUT R0, R0, 0x40000000, RZ, 0xfc, !PT ;  /* 0x4000000000004812 */ /* 0x000fc800078efcff */
[----:B------:R-:W-:Y:S02]  /*43a0*/  LOP3.LUT R0, R0, 0x7fffffff, RZ, 0xc0, !PT ;  /* 0x7fffffff00007812 */ /* 0x000fe400078ec0ff */
[----:B------:R-:W2:Y:S01]  /*43b0*/  @!P4 LDC.64 R116, c[0x0][0x390] ;  /* 0x0000e400ff74cb82 */ /* 0x000ea20000000a00 */
[----:B0-----:R-:W-:-:S04]  /*43c0*/  @!P4 IMAD R14, R14, R2, RZ ;  /* 0x000000020e0ec224 */ /* 0x001fc800078e02ff */
[----:B------:R-:W-:Y:S01]  /*43d0*/  @!P4 IMAD R3, R118, R3, R14 ;  /* 0x000000037603c224 */ /* 0x000fe200078e020e */
[----:B------:R-:W-:-:S05]  /*43e0*/  @!P4 MOV R14, R18 ;  /* 0x00000012000ec202 */ /* 0x000fca0000000f00 */
[----:B------:R-:W-:-:S05]  /*43f0*/  @!P4 IMAD.WIDE.U32 R14, R118, R2, R14 ;  /* 0x00000002760ec225 */ /* 0x000fca00078e000e */
[----:B------:R-:W-:Y:S02]  /*4400*/  @!P4 IADD3 R2, PT, PT, R15, R3, RZ ;  /* 0x000000030f02c210 */ /* 0x000fe40007ffe0ff */
[----:B--2---:R-:W-:-:S04]  /*4410*/  @!P4 LEA R116, P5, R14, R116, 0x2 ;  /* 0x000000740e74c211 */ /* 0x004fc800078a10ff */
[----:B------:R-:W-:Y:S02]  /*4420*/  @!P4 LEA.HI.X R117, R14, R117, R2, 0x2, P5 ;  /* 0x000000750e75c211 */ /* 0x000fe400028f1402 */
[----:B------:R-:W-:Y:S02]  /*4430*/  SHF.R.S32.HI R14, RZ, 0x1f, R120 ;  /* 0x0000001fff0e7819 */ /* 0x000fe40000011478 */
[----:B------:R-:W-:-:S04]  /*4440*/  ISETP.GE.U32.AND P5, PT, R120, UR16, PT ;  /* 0x0000001078007c0c */ /* 0x000fc8000bfa6070 */
[----:B------:R-:W-:-:S13]  /*4450*/  ISETP.GE.AND.EX P5, PT, R14, UR17, PT, P5 ;  /* 0x000000110e007c0c */ /* 0x000fda000bfa6350 */
[----:B------:R-:W0:Y:S01]  /*4460*/  @!P5 LDC.64 R2, c[0x0][0x3e0] ;  /* 0x0000f800ff02db82 */ /* 0x000e220000000a00 */
[----:B------:R-:W-:Y:S02]  /*4470*/  @!P5 MOV R15, R21 ;  /* 0x00000015000fd202 */ /* 0x000fe40000000f00 */
[----:B------:R-:W-:-:S05]  /*4480*/  @P5 LOP3.LUT R0, R0, 0x80000000, RZ, 0xfc, !PT ;  /* 0x8000000000005812 */ /* 0x000fca00078efcff */
[----:B------:R-:W2:Y:S01]  /*4490*/  @!P5 LDC.64 R118, c[0x0][0x390] ;  /* 0x0000e400ff76db82 */ /* 0x000ea20000000a00 */
[----:B0-----:R-:W-:-:S04]  /*44a0*/  @!P5 IMAD R14, R14, R2, RZ ;  /* 0x000000020e0ed224 */ /* 0x001fc800078e02ff */
[----:B------:R-:W-:Y:S02]  /*44b0*/  @!P5 IMAD R121, R120, R3, R14 ;  /* 0x000000037879d224 */ /* 0x000fe400078e020e */
[----:B------:R-:W-:-:S04]  /*44c0*/  @!P5 IMAD.MOV.U32 R14, RZ, RZ, R18 ;  /* 0x000000ffff0ed224 */ /* 0x000fc800078e0012 */
[----:B------:R-:W-:Y:S01]  /*44d0*/  @!P5 IMAD.WIDE.U32 R2, R120, R2, R14 ;  /* 0x000000027802d225 */ /* 0x000fe200078e000e */
[----:B------:R-:W-:-:S04]  /*44e0*/  SHF.R.S32.HI R14, RZ, 0x1f, R6 ;  /* 0x0000001fff0e7819 */ /* 0x000fc80000011406 */
[----:B------:R-:W-:Y:S02]  /*44f0*/  @!P5 IADD3 R3, PT, PT, R3, R121, RZ ;  /* 0x000000790303d210 */ /* 0x000fe40007ffe0ff */
[----:B--2---:R-:W-:-:S04]  /*4500*/  @!P5 LEA R118, P6, R2, R118, 0x2 ;  /* 0x000000760276d211 */ /* 0x004fc800078c10ff */
[----:B------:R-:W-:Y:S02]  /*4510*/  @!P5 LEA.HI.X R119, R2, R119, R3, 0x2, P6 ;  /* 0x000000770277d211 */ /* 0x000fe400030f1403 */
[----:B------:R-:W-:Y:S02]  /*4520*/  ISETP.GE.U32.AND P6, PT, R6, UR16, PT ;  /* 0x0000001006007c0c */ /* 0x000fe4000bfc6070 */
[----:B------:R-:W-:Y:S02]  /*4530*/  LOP3.LUT P5, RZ, R0, 0x1000000, RZ, 0xc0, !PT ;  /* 0x0100000000ff7812 */ /* 0x000fe400078ac0ff */
[----:B------:R-:W-:-:S13]  /*4540*/  ISETP.GE.AND.EX P6, PT, R14, UR17, PT, P6 ;  /* 0x000000110e007c0c */ /* 0x000fda000bfc6360 */
[----:B------:R-:W0:Y:S01]  /*4550*/  @!P6 LDC.64 R2, c[0x0][0x3e0] ;  /* 0x0000f800ff02eb82 */ /* 0x000e220000000a00 */
[----:B------:R-:W-:-:S07]  /*4560*/  @!P6 MOV R15, R21 ;  /* 0x00000015000fe202 */ /* 0x000fce0000000f00 */
[----:B------:R-:W2:Y:S01]  /*4570*/  @!P6 LDC.64 R120, c[0x0][0x390] ;  /* 0x0000e400ff78eb82 */ /* 0x000ea20000000a00 */
[----:B0-----:R-:W-:-:S04]  /*4580*/  @!P6 IMAD R14, R14, R2, RZ ;  /* 0x000000020e0ee224 */ /* 0x001fc800078e02ff */
[C---:B------:R-:W-:Y:S02]  /*4590*/  @!P6 IMAD R7, R6.reuse, R3, R14 ;  /* 0x000000030607e224 */ /* 0x040fe400078e020e */
[----:B------:R-:W-:Y:S01]  /*45a0*/  @!P6 IMAD.MOV.U32 R14, RZ, RZ, R18 ;  /* 0x000000ffff0ee224 */ /* 0x000fe200078e0012 */
[----:B------:R-:W-:Y:S02]  /*45b0*/  MOV R18, R4 ;  /* 0x0000000400127202 */ /* 0x000fe40000000f00 */
[----:B------:R-:W3:Y:S01]  /*45c0*/  LDL.LU.64 R4, [R1+0x388] ;  /* 0x0003880001047983 */ /* 0x000ee20000300a00 */
[----:B------:R-:W-:Y:S01]  /*45d0*/  @!P6 IMAD.WIDE.U32 R2, R6, R2, R14 ;  /* 0x000000020602e225 */ /* 0x000fe200078e000e */
[----:B-1----:R-:W-:Y:S02]  /*45e0*/  MOV R21, R9 ;  /* 0x0000000900157202 */ /* 0x002fe40000000f00 */
[----:B------:R-:W4:Y:S01]  /*45f0*/  LDL.LU R6, [R1+0x37c] ;  /* 0x00037c0001067983 */ /* 0x000f220000300800 */
[----:B------:R-:W-:-:S03]  /*4600*/  @!P6 IMAD.IADD R3, R3, 0x1, R7 ;  /* 0x000000010303e824 */ /* 0x000fc600078e0207 */
[----:B------:R-:W4:Y:S04]  /*4610*/  LDL.LU R7, [R1+0x378] ;  /* 0x0003780001077983 */ /* 0x000f280000300800 */
[----:B------:R-:W4:Y:S01]  /*4620*/  LDL.LU.64 R8, [R1+0x380] ;  /* 0x0003800001087983 */ /* 0x000f220000300a00 */
[----:B--2---:R-:W-:-:S04]  /*4630*/  @!P6 LEA R120, P4, R2, R120, 0x2 ;  /* 0x000000780278e211 */ /* 0x004fc800078810ff */
[----:B------:R-:W-:Y:S02]  /*4640*/  @!P6 LEA.HI.X R121, R2, R121, R3, 0x2, P4 ;  /* 0x000000790279e211 */ /* 0x000fe400020f1403 */
[----:B------:R-:W-:Y:S02]  /*4650*/  CS2R R2, SRZ ;  /* 0x0000000000027805 */ /* 0x000fe4000001ff00 */
[----:B------:R-:W-:-:S04]  /*4660*/  LOP3.LUT P4, RZ, R0, 0x100000, RZ, 0xc0, !PT ;  /* 0x0010000000ff7812 */ /* 0x000fc8000788c0ff */
[----:B---3--:R0:W2:Y:S02]  /*4670*/  @!P5 LDG.E.64 R2, desc[UR14][R4.64] ;  /* 0x0000000e0402d981 */ /* 0x0080a4000c1e1b00 */
[----:B0-----:R-:W-:-:S06]  /*4680*/  CS2R R4, SRZ ;  /* 0x0000000000047805 */ /* 0x001fcc000001ff00 */
[----:B----4-:R0:W3:Y:S02]  /*4690*/  @!P3 LDG.E.64 R4, desc[UR14][R6.64] ;  /* 0x0000000e0604b981 */ /* 0x0100e4000c1e1b00 */
[----:B0-----:R-:W-:-:S06]  /*46a0*/  CS2R R6, SRZ ;  /* 0x0000000000067805 */ /* 0x001fcc000001ff00 */
[----:B------:R0:W4:Y:S02]  /*46b0*/  @!P2 LDG.E.64 R6, desc[UR14][R8.64] ;  /* 0x0000000e0806a981 */ /* 0x000124000c1e1b00 */
[----:B0-----:R-:W-:-:S06]  /*46c0*/  CS2R R8, SRZ ;  /* 0x0000000000087805 */ /* 0x001fcc000001ff00 */
[----:B------:R0:W4:Y:S02]  /*46d0*/  @!P1 LDG.E.64 R8, desc[UR14][R10.64] ;  /* 0x0000000e0a089981 */ /* 0x000124000c1e1b00 */
[----:B0-----:R-:W-:-:S06]  /*46e0*/  CS2R R10, SRZ ;  /* 0x00000000000a7805 */ /* 0x001fcc000001ff00 */
[----:B------:R0:W4:Y:S01]  /*46f0*/  @!P4 LDG.E.64 R10, desc[UR14][R12.64] ;  /* 0x0000000e0c0ac981 */ /* 0x000122000c1e1b00 */
[----:B------:R-:W-:Y:S02]  /*4700*/  CS2R R14, SRZ ;  /* 0x00000000000e7805 */ /* 0x000fe4000001ff00 */
[----:B0-----:R-:W-:Y:S02]  /*4710*/  CS2R R12, SRZ ;  /* 0x00000000000c7805 */ /* 0x001fe4000001ff00 */
[----:B--2---:R-:W-:Y:S02]  /*4720*/  @!P5 MOV R15, R2 ;  /* 0x00000002000fd202 */ /* 0x004fe40000000f00 */
[----:B------:R-:W-:-:S03]  /*4730*/  @!P5 MOV R14, R3 ;  /* 0x00000003000ed202 */ /* 0x000fc60000000f00 */
[----:B------:R-:W-:Y:S04]  /*4740*/  STL [R1+0x224], R15 ;  /* 0x0002240f01007387 */ /* 0x000fe80000100800 */
[----:B------:R0:W-:Y:S02]  /*4750*/  STL [R1+0x220], R14 ;  /* 0x0002200e01007387 */ /* 0x0001e40000100800 */
[----:B0-----:R-:W-:Y:S02]  /*4760*/  CS2R R14, SRZ ;  /* 0x00000000000e7805 */ /* 0x001fe4000001ff00 */
[----:B---3--:R-:W-:Y:S01]  /*4770*/  @!P3 IMAD.MOV.U32 R15, RZ, RZ, R4 ;  /* 0x000000ffff0fb224 */ /* 0x008fe200078e0004 */
[----:B------:R-:W-:-:S04]  /*4780*/  @!P3 MOV R14, R5 ;  /* 0x00000005000eb202 */ /* 0x000fc80000000f00 */
[----:B------:R-:W-:Y:S04]  /*4790*/  STL [R1+0x22c], R15 ;  /* 0x00022c0f01007387 */ /* 0x000fe80000100800 */
[----:B------:R0:W-:Y:S02]  /*47a0*/  STL [R1+0x21c], R14 ;  /* 0x00021c0e01007387 */ /* 0x0001e40000100800 */
[----:B0-----:R-:W-:Y:S02]  /*47b0*/  CS2R R14, SRZ ;  /* 0x00000000000e7805 */ /* 0x001fe4000001ff00 */
[----:B----4-:R-:W-:Y:S01]  /*47c0*/  @!P2 MOV R15, R6 ;  /* 0x00000006000fa202 */ /* 0x010fe20000000f00 */
[----:B------:R-:W-:Y:S01]  /*47d0*/  @!P2 IMAD.MOV.U32 R14, RZ, RZ, R7 ;  /* 0x000000ffff0ea224 */ /* 0x000fe200078e0007 */
[----:B------:R-:W-:-:S03]  /*47e0*/  LOP3.LUT P2, RZ, R0, 0x40000, RZ, 0xc0, !PT ;  /* 0x0004000000ff7812 */ /* 0x000fc6000784c0ff */
[----:B------:R-:W-:Y:S04]  /*47f0*/  STL [R1+0x228], R15 ;  /* 0x0002280f01007387 */ /* 0x000fe80000100800 */
[----:B------:R0:W-:Y:S04]  /*4800*/  STL [R1+0x218], R14 ;  /* 0x0002180e01007387 */ /* 0x0001e80000100800 */
[----:B------:R1:W-:Y:S01]  /*4810*/  STL.64 [R1+0x18], R2 ;  /* 0x0000180201007387 */ /* 0x0003e20000100a00 */
[----:B0-----:R-:W-:Y:S02]  /*4820*/  CS2R R14, SRZ ;  /* 0x00000000000e7805 */ /* 0x001fe4000001ff00 */
[----:B------:R-:W-:-:S02]  /*4830*/  @!P1 MOV R15, R8 ;  /* 0x00000008000f9202 */ /* 0x000fc40000000f00 */
[----:B------:R-:W-:Y:S02]  /*4840*/  @!P1 MOV R14, R9 ;  /* 0x00000009000e9202 */ /* 0x000fe40000000f00 */
[----:B-1----:R-:W-:Y:S01]  /*4850*/  CS2R R2, SRZ ;  /* 0x0000000000027805 */ /* 0x002fe2000001ff00 */
[----:B------:R-:W-:Y:S04]  /*4860*/  STL [R1+0x230], R15 ;  /* 0x0002300f01007387 */ /* 0x000fe80000100800 */
[----:B------:R0:W-:Y:S04]  /*4870*/  STL [R1+0x214], R14 ;  /* 0x0002140e01007387 */ /* 0x0001e80000100800 */
[----:B------:R-:W2:Y:S01]  /*4880*/  @!P2 LDG.E.64 R2, desc[UR14][R124.64] ;  /* 0x0000000e7c02a981 */ /* 0x000ea2000c1e1b00 */
[----:B0-----:R-:W-:-:S02]  /*4890*/  CS2R R14, SRZ ;  /* 0x00000000000e7805 */ /* 0x001fc4000001ff00 */
[----:B------:R-:W-:Y:S01]  /*48a0*/  @!P4 IMAD.MOV.U32 R15, RZ, RZ, R10 ;  /* 0x000000ffff0fc224 */ /* 0x000fe200078e000a */
[----:B------:R-:W-:Y:S02]  /*48b0*/  @!P4 MOV R14, R11 ;  /* 0x0000000b000ec202 */ /* 0x000fe40000000f00 */
[----:B------:R-:W-:Y:S02]  /*48c0*/  LOP3.LUT P3, RZ, R0, 0x80000, RZ, 0xc0, !PT ;  /* 0x0008000000ff7812 */ /* 0x000fe4000786c0ff */
[----:B------:R0:W-:Y:S04]  /*48d0*/  STL [R1+0x238], R15 ;  /* 0x0002380f01007387 */ /* 0x0001e80000100800 */
[----:B------:R1:W-:Y:S01]  /*48e0*/  STL [R1+0x210], R14 ;  /* 0x0002100e01007387 */ /* 0x0003e20000100800 */
[----:B0-----:R-:W-:Y:S01]  /*48f0*/  @!P0 IMAD.MOV.U32 R15, RZ, RZ, R16 ;  /* 0x000000ffff0f8224 */ /* 0x001fe200078e0010 */
[----:B-1----:R-:W-:-:S05]  /*4900*/  @!P0 MOV R14, R27 ;  /* 0x0000001b000e8202 */ /* 0x002fca0000000f00 */
[----:B------:R0:W3:Y:S02]  /*4910*/  @!P0 LDG.E.64 R12, desc[UR14][R14.64] ;  /* 0x0000000e0e0c8981 */ /* 0x0000e4000c1e1b00 */
[----:B0-----:R-:W-:-:S06]  /*4920*/  CS2R R14, SRZ ;  /* 0x00000000000e7805 */ /* 0x001fcc000001ff00 */
[----:B------:R0:W4:Y:S01]  /*4930*/  @!P3 LDG.E.64 R14, desc[UR14][R122.64] ;  /* 0x0000000e7a0eb981 */ /* 0x000122000c1e1b00 */
[----:B------:R-:W-:Y:S01]  /*4940*/  MOV R124, RZ ;  /* 0x000000ff007c7202 */ /* 0x000fe20000000f00 */
[----:B------:R-:W-:Y:S01]  /*4950*/  IMAD.MOV.U32 R125, RZ, RZ, R25 ;  /* 0x000000ffff7d7224 */ /* 0x000fe200078e0019 */
[----:B0-----:R-:W-:Y:S02]  /*4960*/  MOV R123, RZ ;  /* 0x000000ff007b7202 */ /* 0x001fe40000000f00 */
[----:B------:R-:W-:Y:S02]  /*4970*/  MOV R122, R22 ;  /* 0x00000016007a7202 */ /* 0x000fe40000000f00 */
[----:B--2---:R-:W-:-:S05]  /*4980*/  @!P2 MOV R124, R3 ;  /* 0x00000003007ca202 */ /* 0x004fca0000000f00 */
[----:B------:R0:W-:Y:S02]  /*4990*/  STL [R1+0x348], R124 ;  /* 0x0003487c01007387 */ /* 0x0001e40000100800 */
[----:B0-----:R-:W-:Y:S02]  /*49a0*/  MOV R124, R24 ;  /* 0x00000018007c7202 */ /* 0x001fe40000000f00 */
[----:B------:R-:W2:Y:S01]  /*49b0*/  LDL.LU.64 R24, [R1+0x368] ;  /* 0x0003680001187983 */ /* 0x000ea20000300a00 */
[----:B----4-:R-:W-:-:S05]  /*49c0*/  @!P3 MOV R123, R15 ;  /* 0x0000000f007bb202 */ /* 0x010fca0000000f00 */
[----:B------:R0:W-:Y:S02]  /*49d0*/  STL [R1+0x344], R123 ;  /* 0x0003447b01007387 */ /* 0x0001e40000100800 */
[----:B0-----:R-:W-:Y:S02]  /*49e0*/  IMAD.MOV.U32 R123, RZ, RZ, R23 ;  /* 0x000000ffff7b7224 */ /* 0x001fe400078e0017 */
[----:B------:R-:W4:Y:S01]  /*49f0*/  LDL.LU.64 R22, [R1+0x370] ;  /* 0x0003700001167983 */ /* 0x000f220000300a00 */
[----:B------:R-:W-:-:S03]  /*4a00*/  LOP3.LUT P4, RZ, R0, 0x10000, RZ, 0xc0, !PT ;  /* 0x0001000000ff7812 */ /* 0x000fc6000788c0ff */
[----:B------:R0:W-:Y:S01]  /*4a10*/  STL.64 [R1+0x28], R6 ;  /* 0x0000280601007387 */ /* 0x0001e20000100a00 */
[----:B------:R-:W-:Y:S02]  /*4a20*/  LOP3.LUT P1, RZ, R0, 0x20000, RZ, 0xc0, !PT ;  /* 0x0002000000ff7812 */ /* 0x000fe4000782c0ff */
[----:B0-----:R-:W-:Y:S01]  /*4a30*/  CS2R R6, SRZ ;  /* 0x0000000000067805 */ /* 0x001fe2000001ff00 */
[----:B------:R0:W-:Y:S02]  /*4a40*/  STL.64 [R1+0x20], R4 ;  /* 0x0000200401007387 */ /* 0x0001e40000100a00 */
[----:B0-----:R-:W-:-:S04]  /*4a50*/  CS2R R4, SRZ ;  /* 0x0000000000047805 */ /* 0x001fc8000001ff00 */
[----:B--2---:R0:W2:Y:S04]  /*4a60*/  @!P4 LDG.E.64 R6, desc[UR14][R24.64] ;  /* 0x0000000e1806c981 */ /* 0x0040a8000c1e1b00 */
[----:B----4-:R1:W4:Y:S01]  /*4a70*/  @!P1 LDG.E.64 R4, desc[UR14][R22.64] ;  /* 0x0000000e16049981 */ /* 0x010322000c1e1b00 */
[----:B------:R-:W-:Y:S02]  /*4a80*/  HFMA2 R27, -RZ, RZ, 0, 0 ;  /* 0x00000000ff1b7431 */ /* 0x000fe400000001ff */
[----:B0-----:R-:W-:Y:S01]  /*4a90*/  IMAD.MOV.U32 R24, RZ, RZ, R28 ;  /* 0x000000ffff187224 */ /* 0x001fe200078e001c */
[----:B------:R-:W-:Y:S02]  /*4aa0*/  MOV R25, R29 ;  /* 0x0000001d00197202 */ /* 0x000fe40000000f00 */
[----:B------:R-:W3:Y:S01]  /*4ab0*/  LDL.LU.64 R28, [R1+0x358] ;  /* 0x00035800011c7983 */ /* 0x000ee20000300a00 */
[----:B-1----:R-:W-:Y:S01]  /*4ac0*/  MOV R23, R125 ;  /* 0x0000007d00177202 */ /* 0x002fe20000000f00 */
[----:B------:R-:W-:Y:S01]  /*4ad0*/  HFMA2 R125, -RZ, RZ, 0, 0 ;  /* 0x00000000ff7d7431 */ /* 0x000fe200000001ff */
[----:B------:R-:W-:-:S02]  /*4ae0*/  MOV R22, R124 ;  /* 0x0000007c00167202 */ /* 0x000fc40000000f00 */
[----:B------:R-:W-:Y:S02]  /*4af0*/  MOV R124, R30 ;  /* 0x0000001e007c7202 */ /* 0x000fe40000000f00 */
[----:B--2---:R-:W-:-:S05]  /*4b00*/  @!P4 MOV R27, R6 ;  /* 0x00000006001bc202 */ /* 0x004fca0000000f00 */
[----:B------:R0:W-:Y:S04]  /*4b10*/  STL [R1+0x258], R27 ;  /* 0x0002581b01007387 */ /* 0x0001e80000100800 */
[----:B0-----:R-:W2:Y:S01]  /*4b20*/  LDL.LU R27, [R1+0x350] ;  /* 0x00035000011b7983 */ /* 0x001ea20000300800 */
[----:B----4-:R-:W-:-:S05]  /*4b30*/  @!P1 IMAD.MOV.U32 R125, RZ, RZ, R5 ;  /* 0x000000ffff7d9224 */ /* 0x010fca00078e0005 */
[----:B------:R0:W-:Y:S02]  /*4b40*/  STL [R1+0x34c], R125 ;  /* 0x00034c7d01007387 */ /* 0x0001e40000100800 */
[----:B0-----:R-:W-:Y:S02]  /*4b50*/  MOV R125, R31 ;  /* 0x0000001f007d7202 */ /* 0x001fe40000000f00 */
[----:B------:R-:W4:Y:S01]  /*4b60*/  LDL.LU.64 R30, [R1+0x360] ;  /* 0x00036000011e7983 */ /* 0x000f220000300a00 */
[----:B------:R-:W-:Y:S02]  /*4b70*/  HFMA2 R16, -RZ, RZ, 0, 0 ;  /* 0x00000000ff107431 */ /* 0x000fe400000001ff */
[----:B------:R-:W-:Y:S01]  /*4b80*/  @!P3 IMAD.MOV.U32 R16, RZ, RZ, R14 ;  /* 0x000000ffff10b224 */ /* 0x000fe200078e000e */
[----:B------:R-:W-:Y:S01]  /*4b90*/  LOP3.LUT P3, RZ, R0, 0x8000, RZ, 0xc0, !PT ;  /* 0x0000800000ff7812 */ /* 0x000fe2000786c0ff */
[----:B------:R0:W-:Y:S04]  /*4ba0*/  STL.64 [R1+0x30], R8 ;  /* 0x0000300801007387 */ /* 0x0001e80000100a00 */
[----:B------:R1:W-:Y:S01]  /*4bb0*/  STL [R1+0x240], R16 ;  /* 0x0002401001007387 */ /* 0x0003e20000100800 */
[----:B0-----:R-:W-:Y:S01]  /*4bc0*/  CS2R R8, SRZ ;  /* 0x0000000000087805 */ /* 0x001fe2000001ff00 */
[----:B-1----:R-:W-:-:S02]  /*4bd0*/  HFMA2 R16, -RZ, RZ, 0, 0 ;  /* 0x00000000ff107431 */ /* 0x002fc400000001ff */
[----:B------:R-:W-:Y:S01]  /*4be0*/  @!P2 IMAD.MOV.U32 R16, RZ, RZ, R2 ;  /* 0x000000ffff10a224 */ /* 0x000fe200078e0002 */
[C---:B------:R-:W-:Y:S01]  /*4bf0*/  LOP3.LUT P2, RZ, R0.reuse, 0x4000, RZ, 0xc0, !PT ;  /* 0x0000400000ff7812 */ /* 0x040fe2000784c0ff */
[----:B------:R0:W-:Y:S04]  /*4c00*/  STL.64 [R1+0x38], R10 ;  /* 0x0000380a01007387 */ /* 0x0001e80000100a00 */
[----:B------:R1:W-:Y:S01]  /*4c10*/  STL [R1+0x248], R16 ;  /* 0x0002481001007387 */ /* 0x0003e20000100800 */
[----:B0-----:R-:W-:Y:S01]  /*4c20*/  CS2R R10, SRZ ;  /* 0x00000000000a7805 */ /* 0x001fe2000001ff00 */
[----:B-1----:R-:W-:Y:S01]  /*4c30*/  IMAD.MOV.U32 R16, RZ, RZ, RZ ;  /* 0x000000ffff107224 */ /* 0x002fe200078e00ff */
[----:B------:R-:W-:Y:S02]  /*4c40*/  @!P1 MOV R16, R4 ;  /* 0x0000000400109202 */ /* 0x000fe40000000f00 */
[----:B------:R-:W-:-:S03]  /*4c50*/  LOP3.LUT P1, RZ, R0, 0x2000, RZ, 0xc0, !PT ;  /* 0x0000200000ff7812 */ /* 0x000fc6000782c0ff */
[----:B---3--:R-:W3:Y:S04]  /*4c60*/  @!P2 LDG.E.64 R10, desc[UR14][R28.64] ;  /* 0x0000000e1c0aa981 */ /* 0x008ee8000c1e1b00 */
[----:B------:R0:W-:Y:S02]  /*4c70*/  STL.64 [R1+0x40], R14 ;  /* 0x0000400e01007387 */ /* 0x0001e40000100a00 */
[----:B0-----:R-:W-:Y:S02]  /*4c80*/  CS2R R14, SRZ ;  /* 0x00000000000e7805 */ /* 0x001fe4000001ff00 */
[----:B--2---:R0:W2:Y:S04]  /*4c90*/  @!P3 LDG.E.64 R8, desc[UR14][R26.64] ;  /* 0x0000000e1a08b981 */ /* 0x0040a8000c1e1b00 */
[----:B----4-:R-:W4:Y:S04]  /*4ca0*/  @!P1 LDG.E.64 R14, desc[UR14][R30.64] ;  /* 0x0000000e1e0e9981 */ /* 0x010f28000c1e1b00 */
[----:B------:R1:W-:Y:S01]  /*4cb0*/  STL [R1+0x250], R16 ;  /* 0x0002501001007387 */ /* 0x0003e20000100800 */
[----:B0-----:R-:W-:Y:S01]  /*4cc0*/  CS2R R26, SRZ ;  /* 0x00000000001a7805 */ /* 0x001fe2000001ff00 */
[----:B-1----:R-:W-:Y:S01]  /*4cd0*/  IMAD.MOV.U32 R16, RZ, RZ, RZ ;  /* 0x000000ffff107224 */ /* 0x002fe200078e00ff */
[----:B------:R-:W-:-:S02]  /*4ce0*/  @!P4 MOV R16, R7 ;  /* 0x000000070010c202 */ /* 0x000fc40000000f00 */
[----:B------:R-:W-:Y:S01]  /*4cf0*/  LOP3.LUT P4, RZ, R0, 0x1000, RZ, 0xc0, !PT ;  /* 0x0000100000ff7812 */ /* 0x000fe2000788c0ff */
[----:B------:R0:W-:Y:S04]  /*4d00*/  STL.64 [R1+0x48], R2 ;  /* 0x0000480201007387 */ /* 0x0001e80000100a00 */
[----:B------:R1:W-:Y:S01]  /*4d10*/  STL [R1+0x234], R16 ;  /* 0x0002341001007387 */ /* 0x0003e20000100800 */
[----:B0-----:R-:W-:Y:S01]  /*4d20*/  CS2R R2, SRZ ;  /* 0x0000000000027805 */ /* 0x001fe2000001ff00 */
[----:B-1----:R-:W-:Y:S02]  /*4d30*/  IMAD.MOV.U32 R16, RZ, RZ, RZ ;  /* 0x000000ffff107224 */ /* 0x002fe400078e00ff */
[----:B------:R0:W-:Y:S04]  /*4d40*/  STL.64 [R1+0x50], R4 ;  /* 0x0000500401007387 */ /* 0x0001e80000100a00 */
[----:B------:R-:W4:Y:S01]  /*4d50*/  @!P4 LDG.E.64 R2, desc[UR14][R32.64] ;  /* 0x0000000e2002c981 */ /* 0x000f22000c1e1b00 */
[----:B---3--:R-:W-:-:S02]  /*4d60*/  @!P2 MOV R26, R10 ;  /* 0x0000000a001aa202 */ /* 0x008fc40000000f00 */
[----:B0-----:R-:W-:Y:S01]  /*4d70*/  CS2R R4, SRZ ;  /* 0x0000000000047805 */ /* 0x001fe2000001ff00 */
[----:B------:R0:W-:Y:S04]  /*4d80*/  STL.64 [R1+0x58], R6 ;  /* 0x0000580601007387 */ /* 0x0001e80000100a00 */
[----:B------:R1:W-:Y:S01]  /*4d90*/  STL [R1+0x268], R26 ;  /* 0x0002681a01007387 */ /* 0x0003e20000100800 */
[----:B0-----:R-:W-:Y:S01]  /*4da0*/  CS2R R6, SRZ ;  /* 0x0000000000067805 */ /* 0x001fe2000001ff00 */
[----:B-1----:R-:W-:Y:S01]  /*4db0*/  IMAD.MOV.U32 R26, RZ, RZ, RZ ;  /* 0x000000ffff1a7224 */ /* 0x002fe200078e00ff */
[----:B--2---:R-:W-:Y:S02]  /*4dc0*/  @!P3 MOV R27, R8 ;  /* 0x00000008001bb202 */ /* 0x004fe40000000f00 */
[----:B------:R-:W-:-:S02]  /*4dd0*/  @!P3 MOV R16, R9 ;  /* 0x000000090010b202 */ /* 0x000fc40000000f00 */
[----:B------:R-:W-:-:S03]  /*4de0*/  LOP3.LUT P3, RZ, R0, 0x800, RZ, 0xc0, !PT ;  /* 0x0000080000ff7812 */ /* 0x000fc6000786c0ff */
[----:B------:R0:W-:Y:S02]  /*4df0*/  STL [R1+0x23c], R16 ;  /* 0x00023c1001007387 */ /* 0x0001e40000100800 */
[----:B0-----:R-:W-:Y:S01]  /*4e00*/  IMAD.MOV.U32 R16, RZ, RZ, RZ ;  /* 0x000000ffff107224 */ /* 0x001fe200078e00ff */
[----:B------:R-:W-:-:S07]  /*4e10*/  @!P2 MOV R16, R11 ;  /* 0x0000000b0010a202 */ /* 0x000fce0000000f00 */
[----:B------:R-:W2:Y:S01]  /*4e20*/  @!P3 LDG.E.64 R4, desc[UR14][R34.64] ;  /* 0x0000000e2204b981 */ /* 0x000ea2000c1e1b00 */
[----:B------:R-:W-:-:S03]  /*4e30*/  LOP3.LUT P2, RZ, R0, 0x400, RZ, 0xc0, !PT ;  /* 0x0000040000ff7812 */ /* 0x000fc6000784c0ff */
[----:B------:R0:W-:Y:S02]  /*4e40*/  STL [R1+0x244], R16 ;  /* 0x0002441001007387 */ /* 0x0001e40000100800 */
[----:B0-----:R-:W-:-:S08]  /*4e50*/  HFMA2 R16, -RZ, RZ, 0, 0 ;  /* 0x00000000ff107431 */ /* 0x001fd000000001ff */
[----:B------:R-:W3:Y:S04]  /*4e60*/  @!P2 LDG.E.64 R6, desc[UR14][R36.64] ;  /* 0x0000000e2406a981 */ /* 0x000ee8000c1e1b00 */
[----:B------:R0:W-:Y:S01]  /*4e70*/  STL.64 [R1+0x60], R8 ;  /* 0x0000600801007387 */ /* 0x0001e20000100a00 */
[----:B----4-:R-:W-:Y:S01]  /*4e80*/  @!P1 MOV R26, R14 ;  /* 0x0000000e001a9202 */ /* 0x010fe20000000f00 */
[----:B------:R-:W-:Y:S01]  /*4e90*/  @!P1 IMAD.MOV.U32 R16, RZ, RZ, R15 ;  /* 0x000000ffff109224 */ /* 0x000fe200078e000f */
[----:B------:R-:W-:Y:S02]  /*4ea0*/  LOP3.LUT P1, RZ, R0, 0x200, RZ, 0xc0, !PT ;  /* 0x0000020000ff7812 */ /* 0x000fe4000782c0ff */
[----:B0-----:R-:W-:-:S11]  /*4eb0*/  CS2R R8, SRZ ;  /* 0x0000000000087805 */ /* 0x001fd6000001ff00 */
[----:B------:R-:W4:Y:S04]  /*4ec0*/  @!P1 LDG.E.64 R8, desc[UR14][R38.64] ;  /* 0x0000000e26089981 */ /* 0x000f28000c1e1b00 */
[----:B------:R0:W-:Y:S04]  /*4ed0*/  STL [R1+0x270], R26 ;  /* 0x0002701a01007387 */ /* 0x0001e80000100800 */
[----:B------:R1:W-:Y:S01]  /*4ee0*/  STL [R1+0x24c], R16 ;  /* 0x00024c1001007387 */ /* 0x0003e20000100800 */
[----:B0-----:R-:W-:Y:S01]  /*4ef0*/  HFMA2 R26, -RZ, RZ, 0, 0 ;  /* 0x00000000ff1a7431 */ /* 0x001fe200000001ff */
[----:B-1----:R-:W-:Y:S01]  /*4f00*/  MOV R16, RZ ;  /* 0x000000ff00107202 */ /* 0x002fe20000000f00 */
[----:B------:R-:W-:Y:S01]  /*4f10*/  @!P4 IMAD.MOV.U32 R26, RZ, RZ, R2 ;  /* 0x000000ffff1ac224 */ /* 0x000fe200078e0002 */
[----:B------:R-:W-:-:S02]  /*4f20*/  @!P4 MOV R16, R3 ;  /* 0x000000030010c202 */ /* 0x000fc40000000f00 */
[----:B------:R-:W-:Y:S02]  /*4f30*/  LOP3.LUT P4, RZ, R0, 0x100, RZ, 0xc0, !PT ;  /* 0x0000010000ff7812 */ /* 0x000fe4000788c0ff */
[----:B------:R0:W-:Y:S04]  /*4f40*/  STL [R1+0x278], R26 ;  /* 0x0002781a01007387 */ /* 0x0001e80000100800 */
[----:B------:R1:W-:Y:S04]  /*4f50*/  STL [R1+0x254], R16 ;  /* 0x0002541001007387 */ /* 0x0003e80000100800 */
[----:B------:R1:W-:Y:S01]  /*4f60*/  STL.64 [R1+0x68], R10 ;  /* 0x0000680a01007387 */ /* 0x0003e20000100a00 */
[----:B0-----:R-:W-:-:S02]  /*4f70*/  HFMA2 R26, -RZ, RZ, 0, 0 ;  /* 0x00000000ff1a7431 */ /* 0x001fc400000001ff */
[----:B-1----:R-:W-:Y:S01]  /*4f80*/  IMAD.MOV.U32 R16, RZ, RZ, RZ ;  /* 0x000000ffff107224 */ /* 0x002fe200078e00ff */
[----:B------:R-:W-:Y:S01]  /*4f90*/  CS2R R10, SRZ ;  /* 0x00000000000a7805 */ /* 0x000fe2000001ff00 */
[----:B------:R0:W-:Y:S05]  /*4fa0*/  STL.64 [R1+0x70], R14 ;  /* 0x0000700e01007387 */ /* 0x0001ea0000100a00 */
[----:B------:R-:W4:Y:S01]  /*4fb0*/  @!P4 LDG.E.64 R10, desc[UR14][R40.64] ;  /* 0x0000000e280ac981 */ /* 0x000f22000c1e1b00 */
[----:B0-----:R-:W-:-:S03]  /*4fc0*/  CS2R R14, SRZ ;  /* 0x00000000000e7805 */ /* 0x001fc6000001ff00 */
[----:B------:R0:W-:Y:S01]  /*4fd0*/  STL.64 [R1+0x78], R2 ;  /* 0x0000780201007387 */ /* 0x0001e20000100a00 */
[----:B------:R-:W-:Y:S01]  /*4fe0*/  IMAD.MOV.U32 R28, RZ, RZ, RZ ;  /* 0x000000ffff1c7224 */ /* 0x000fe200078e00ff */
[----:B0-----:R-:W-:Y:S02]  /*4ff0*/  CS2R R2, SRZ ;  /* 0x0000000000027805 */ /* 0x001fe4000001ff00 */
[----:B--2---:R-:W-:Y:S02]  /*5000*/  @!P3 MOV R26, R4 ;  /* 0x00000004001ab202 */ /* 0x004fe40000000f00 */
[----:B------:R-:W-:Y:S02]  /*5010*/  @!P3 MOV R16, R5 ;  /* 0x000000050010b202 */ /* 0x000fe40000000f00 */
[----:B------:R-:W-:Y:S01]  /*5020*/  LOP3.LUT P3, RZ, R0, 0x80, RZ, 0xc0, !PT ;  /* 0x0000008000ff7812 */ /* 0x000fe2000786c0ff */
[----:B------:R0:W-:Y:S04]  /*5030*/  STL [R1+0x280], R26 ;  /* 0x0002801a01007387 */ /* 0x0001e80000100800 */
[----:B------:R1:W-:Y:S01]  /*5040*/  STL [R1+0x25c], R16 ;  /* 0x00025c1001007387 */ /* 0x0003e20000100800 */
[----:B0-----:R-:W-:Y:S01]  /*5050*/  IMAD.MOV.U32 R26, RZ, RZ, RZ ;  /* 0x000000ffff1a7224 */ /* 0x001fe200078e00ff */
[----:B---3--:R-:W-:-:S06]  /*5060*/  @!P2 MOV R26, R6 ;  /* 0x00000006001aa202 */ /* 0x008fcc0000000f00 */
[----:B------:R-:W2:Y:S01]  /*5070*/  @!P3 LDG.E.64 R14, desc[UR14][R42.64] ;  /* 0x0000000e2a0eb981 */ /* 0x000ea2000c1e1b00 */
[----:B-1----:R-:W-:Y:S02]  /*5080*/  HFMA2 R16, -RZ, RZ, 0, 0 ;  /* 0x00000000ff107431 */ /* 0x002fe400000001ff */
[----:B------:R-:W-:Y:S01]  /*5090*/  @!P2 IMAD.MOV.U32 R16, RZ, RZ, R7 ;  /* 0x000000ffff10a224 */ /* 0x000fe200078e0007 */
[----:B------:R-:W-:-:S04]  /*50a0*/  LOP3.LUT P2, RZ, R0, 0x40, RZ, 0xc0, !PT ;  /* 0x0000004000ff7812 */ /* 0x000fc8000784c0ff */
[----:B------:R0:W-:Y:S04]  /*50b0*/  STL [R1+0x264], R16 ;  /* 0x0002641001007387 */ /* 0x0001e80000100800 */
[----:B------:R1:W-:Y:S05]  /*50c0*/  STL.64 [R1+0x80], R4 ;  /* 0x0000800401007387 */ /* 0x0003ea0000100a00 */
[----:B------:R-:W3:Y:S01]  /*50d0*/  @!P2 LDG.E.64 R2, desc[UR14][R44.64] ;  /* 0x0000000e2c02a981 */ /* 0x000ee2000c1e1b00 */
[----:B0-----:R-:W-:Y:S01]  /*50e0*/  HFMA2 R16, -RZ, RZ, 0, 0 ;  /* 0x00000000ff107431 */ /* 0x001fe200000001ff */
[----:B----4-:R-:W-:Y:S01]  /*50f0*/  @!P1 MOV R28, R8 ;  /* 0x00000008001c9202 */ /* 0x010fe20000000f00 */
[----:B------:R-:W-:Y:S01]  /*5100*/  @!P1 IMAD.MOV.U32 R16, RZ, RZ, R9 ;  /* 0x000000ffff109224 */ /* 0x000fe200078e0009 */
[----:B------:R-:W-:-:S02]  /*5110*/  LOP3.LUT P1, RZ, R0, 0x20, RZ, 0xc0, !PT ;  /* 0x0000002000ff7812 */ /* 0x000fc4000782c0ff */
[----:B-1----:R-:W-:-:S11]  /*5120*/  CS2R R4, SRZ ;  /* 0x0000000000047805 */ /* 0x002fd6000001ff00 */
[----:B------:R-:W4:Y:S04]  /*5130*/  @!P1 LDG.E.64 R4, desc[UR14][R46.64] ;  /* 0x0000000e2e049981 */ /* 0x000f28000c1e1b00 */
[----:B------:R0:W-:Y:S04]  /*5140*/  STL [R1+0x288], R26 ;  /* 0x0002881a01007387 */ /* 0x0001e80000100800 */
[----:B------:R1:W-:Y:S01]  /*5150*/  STL [R1+0x26c], R16 ;  /* 0x00026c1001007387 */ /* 0x0003e20000100800 */
[----:B0-----:R-:W-:Y:S02]  /*5160*/  MOV R26, R122 ;  /* 0x0000007a001a7202 */ /* 0x001fe40000000f00 */
[----:B------:R-:W-:Y:S01]  /*5170*/  MOV R122, RZ ;  /* 0x000000ff007a7202 */ /* 0x000fe20000000f00 */
[----:B-1----:R-:W-:Y:S01]  /*5180*/  HFMA2 R16, -RZ, RZ, 0, 0 ;  /* 0x00000000ff107431 */ /* 0x002fe200000001ff */
[----:B------:R0:W-:Y:S04]  /*5190*/  STL [R1+0x294], R28 ;  /* 0x0002941c01007387 */ /* 0x0001e80000100800 */
[----:B------:R1:W-:Y:S01]  /*51a0*/  STL.64 [R1+0x88], R6 ;  /* 0x0000880601007387 */ /* 0x0003e20000100a00 */
[----:B0-----:R-:W-:-:S02]  /*51b0*/  HFMA2 R28, -RZ, RZ, 0, 0 ;  /* 0x00000000ff1c7431 */ /* 0x001fc400000001ff */
[----:B------:R-:W-:Y:S01]  /*51c0*/  @!P4 IMAD.MOV.U32 R16, RZ, RZ, R10 ;  /* 0x000000ffff10c224 */ /* 0x000fe200078e000a */
[----:B------:R-:W-:Y:S02]  /*51d0*/  @!P4 MOV R122, R11 ;  /* 0x0000000b007ac202 */ /* 0x000fe40000000f00 */
[----:B------:R-:W-:Y:S02]  /*51e0*/  LOP3.LUT P4, RZ, R0, 0x10, RZ, 0xc0, !PT ;  /* 0x0000001000ff7812 */ /* 0x000fe4000788c0ff */
[----:B------:R0:W-:Y:S01]  /*51f0*/  STL [R1+0x290], R16 ;  /* 0x0002901001007387 */ /* 0x0001e20000100800 */
[----:B-1----:R-:W-:Y:S01]  /*5200*/  CS2R R6, SRZ ;  /* 0x0000000000067805 */ /* 0x002fe2000001ff00 */
[----:B0-----:R-:W-:-:S09]  /*5210*/  IMAD.MOV.U32 R16, RZ, RZ, RZ ;  /* 0x000000ffff107224 */ /* 0x001fd200078e00ff */
[----:B------:R-:W4:Y:S04]  /*5220*/  @!P4 LDG.E.64 R6, desc[UR14][R48.64] ;  /* 0x0000000e3006c981 */ /* 0x000f28000c1e1b00 */
[----:B------:R0:W-:Y:S04]  /*5230*/  STL.64 [R1+0x90], R8 ;  /* 0x0000900801007387 */ /* 0x0001e80000100a00 */
[----:B------:R1:W-:Y:S01]  /*5240*/  STL.64 [R1+0x98], R10 ;  /* 0x0000980a01007387 */ /* 0x0003e20000100a00 */
[----:B0-----:R-:W-:Y:S02]  /*5250*/  CS2R R8, SRZ ;  /* 0x0000000000087805 */ /* 0x001fe4000001ff00 */
[----:B-1----:R-:W-:-:S02]  /*5260*/  CS2R R10, SRZ ;  /* 0x00000000000a7805 */ /* 0x002fc4000001ff00 */
        /* <DEDUP_REMOVED lines=10> */
[----:B------:R-:W-:Y:S01]  /*5310*/  LOP3.LUT P2, RZ, R0, 0x4, RZ, 0xc0, !PT ;  /* 0x0000000400ff7812 */ /* 0x000fe2000784c0ff */
[----:B------:R0:W-:Y:S04]  /*5320*/  STL [R1+0x2a4], R28 ;  /* 0x0002a41c01007387 */ /* 0x0001e80000100800 */
[----:B------:R1:W-:Y:S01]  /*5330*/  STL [R1+0x274], R16 ;  /* 0x0002741001007387 */ /* 0x0003e20000100800 */
[----:B0-----:R-:W-:-:S07]  /*5340*/  HFMA2 R28, -RZ, RZ, 0, 0 ;  /* 0x00000000ff1c7431 */ /* 0x001fce00000001ff */
[----:B------:R-:W3:Y:S01]  /*5350*/  @!P2 LDG.E.64 R10, desc[UR14][R52.64] ;  /* 0x0000000e340aa981 */ /* 0x000ee2000c1e1b00 */
[----:B-1----:R-:W-:Y:S01]  /*5360*/  MOV R16, RZ ;  /* 0x000000ff00107202 */ /* 0x002fe20000000f00 */
[----:B----4-:R-:W-:Y:S01]  /*5370*/  @!P1 IMAD.MOV.U32 R28, RZ, RZ, R4 ;  /* 0x000000ffff1c9224 */ /* 0x010fe200078e0004 */
[----:B------:R-:W-:Y:S02]  /*5380*/  @!P1 MOV R16, R5 ;  /* 0x0000000500109202 */ /* 0x000fe40000000f00 */
[----:B------:R-:W-:Y:S01]  /*5390*/  LOP3.LUT P1, RZ, R0, 0x2, RZ, 0xc0, !PT ;  /* 0x0000000200ff7812 */ /* 0x000fe2000782c0ff */
[----:B------:R0:W-:Y:S02]  /*53a0*/  STL.64 [R1+0xa0], R14 ;  /* 0x0000a00e01007387 */ /* 0x0001e40000100a00 */
[----:B0-----:R-:W-:-:S10]  /*53b0*/  CS2R R14, SRZ ;  /* 0x00000000000e7805 */ /* 0x001fd4000001ff00 */
[----:B------:R-:W4:Y:S04]  /*53c0*/  @!P1 LDG.E.64 R14, desc[UR14][R54.64] ;  /* 0x0000000e360e9981 */ /* 0x000f28000c1e1b00 */
[----:B------:R0:W-:Y:S04]  /*53d0*/  STL [R1+0x2ac], R28 ;  /* 0x0002ac1c01007387 */ /* 0x0001e80000100800 */
[----:B------:R1:W-:Y:S01]  /*53e0*/  STL [R1+0x28c], R16 ;  /* 0x00028c1001007387 */ /* 0x0003e20000100800 */
[----:B0-----:R-:W-:Y:S02]  /*53f0*/  HFMA2 R28, -RZ, RZ, 0, 0 ;  /* 0x00000000ff1c7431 */ /* 0x001fe400000001ff */
[----:B-1----:R-:W-:Y:S01]  /*5400*/  IMAD.MOV.U32 R16, RZ, RZ, RZ ;  /* 0x000000ffff107224 */ /* 0x002fe200078e00ff */
[----:B------:R0:W-:Y:S01]  /*5410*/  STL.64 [R1+0xa8], R2 ;  /* 0x0000a80201007387 */ /* 0x0001e20000100a00 */
[----:B------:R-:W-:-:S02]  /*5420*/  @!P4 MOV R28, R6 ;  /* 0x00000006001cc202 */ /* 0x000fc40000000f00 */
[----:B------:R-:W-:Y:S02]  /*5430*/  @!P4 MOV R16, R7 ;  /* 0x000000070010c202 */ /* 0x000fe40000000f00 */
[----:B------:R-:W-:Y:S01]  /*5440*/  LOP3.LUT P4, RZ, R0, 0x1, RZ, 0xc0, !PT ;  /* 0x0000000100ff7812 */ /* 0x000fe2000788c0ff */
[----:B------:R1:W-:Y:S01]  /*5450*/  STL [R1+0x2b4], R28 ;  /* 0x0002b41c01007387 */ /* 0x0003e20000100800 */
[----:B0-----:R-:W-:-:S03]  /*5460*/  CS2R R2, SRZ ;  /* 0x0000000000027805 */ /* 0x001fc6000001ff00 */
[----:B------:R0:W-:Y:S01]  /*5470*/  STL [R1+0x284], R16 ;  /* 0x0002841001007387 */ /* 0x0001e20000100800 */
[----:B-1----:R-:W-:-:S03]  /*5480*/  IMAD.MOV.U32 R28, RZ, RZ, RZ ;  /* 0x000000ffff1c7224 */ /* 0x002fc600078e00ff */
[----:B------:R1:W-:Y:S01]  /*5490*/  STL.64 [R1+0xb0], R4 ;  /* 0x0000b00401007387 */ /* 0x0003e20000100a00 */
[----:B0-----:R-:W-:-:S03]  /*54a0*/  HFMA2 R16, -RZ, RZ, 0, 0 ;  /* 0x00000000ff107431 */ /* 0x001fc600000001ff */
[----:B------:R-:W4:Y:S01]  /*54b0*/  @!P4 LDG.E.64 R2, desc[UR14][R56.64] ;  /* 0x0000000e3802c981 */ /* 0x000f22000c1e1b00 */
[----:B-1----:R-:W-:-:S03]  /*54c0*/  CS2R R4, SRZ ;  /* 0x0000000000047805 */ /* 0x002fc6000001ff00 */
[----:B------:R0:W-:Y:S02]  /*54d0*/  STL.64 [R1+0xb8], R6 ;  /* 0x0000b80601007387 */ /* 0x0001e40000100a00 */
[----:B0-----:R-:W-:Y:S02]  /*54e0*/  CS2R R6, SRZ ;  /* 0x0000000000067805 */ /* 0x001fe4000001ff00 */
[----:B--2---:R-:W-:Y:S01]  /*54f0*/  @!P3 MOV R28, R8 ;  /* 0x00000008001cb202 */ /* 0x004fe20000000f00 */
[----:B------:R-:W-:Y:S01]  /*5500*/  @!P3 IMAD.MOV.U32 R16, RZ, RZ, R9 ;  /* 0x000000ffff10b224 */ /* 0x000fe200078e0009 */
[----:B------:R-:W-:-:S03]  /*5510*/  LOP3.LUT P3, RZ, R17, 0x80000000, RZ, 0xc0, !PT ;  /* 0x8000000011ff7812 */ /* 0x000fc6000786c0ff */
[----:B------:R0:W-:Y:S04]  /*5520*/  STL [R1+0x2b8], R28 ;  /* 0x0002b81c01007387 */ /* 0x0001e80000100800 */
[----:B------:R1:W-:Y:S01]  /*5530*/  STL [R1+0x2a0], R16 ;  /* 0x0002a01001007387 */ /* 0x0003e20000100800 */
[----:B0-----:R-:W-:Y:S02]  /*5540*/  HFMA2 R28, -RZ, RZ, 0, 0 ;  /* 0x00000000ff1c7431 */ /* 0x001fe400000001ff */
[----:B---3--:R-:W-:-:S03]  /*5550*/  @!P2 IMAD.MOV.U32 R28, RZ, RZ, R10 ;  /* 0x000000ffff1ca224 */ /* 0x008fc600078e000a */
[----:B------:R-:W2:Y:S01]  /*5560*/  @!P3 LDG.E.64 R4, desc[UR14][R58.64] ;  /* 0x0000000e3a04b981 */ /* 0x000ea2000c1e1b00 */
[----:B-1----:R-:W-:Y:S02]  /*5570*/  MOV R16, RZ ;  /* 0x000000ff00107202 */ /* 0x002fe40000000f00 */
[----:B------:R-:W-:Y:S02]  /*5580*/  @!P2 MOV R16, R11 ;  /* 0x0000000b0010a202 */ /* 0x000fe40000000f00 */
[----:B------:R-:W-:Y:S01]  /*5590*/  LOP3.LUT P2, RZ, R17, 0x40000000, RZ, 0xc0, !PT ;  /* 0x4000000011ff7812 */ /* 0x000fe2000784c0ff */
[----:B------:R0:W-:Y:S04]  /*55a0*/  STL [R1+0x2c4], R28 ;  /* 0x0002c41c01007387 */ /* 0x0001e80000100800 */
[----:B------:R1:W-:Y:S01]  /*55b0*/  STL [R1+0x29c], R16 ;  /* 0x00029c1001007387 */ /* 0x0003e20000100800 */
[----:B0-----:R-:W-:-:S07]  /*55c0*/  HFMA2 R28, -RZ, RZ, 0, 0 ;  /* 0x00000000ff1c7431 */ /* 0x001fce00000001ff */
[----:B------:R-:W3:Y:S01]  /*55d0*/  @!P2 LDG.E.64 R6, desc[UR14][R60.64] ;  /* 0x0000000e3c06a981 */ /* 0x000ee2000c1e1b00 */
[----:B-1----:R-:W-:-:S03]  /*55e0*/  IMAD.MOV.U32 R16, RZ, RZ, RZ ;  /* 0x000000ffff107224 */ /* 0x002fc600078e00ff */
[----:B------:R0:W-:Y:S01]  /*55f0*/  STL.64 [R1+0xc0], R8 ;  /* 0x0000c00801007387 */ /* 0x0001e20000100a00 */
[----:B----4-:R-:W-:Y:S02]  /*5600*/  @!P1 MOV R28, R14 ;  /* 0x0000000e001c9202 */ /* 0x010fe40000000f00 */
[----:B------:R-:W-:Y:S02]  /*5610*/  @!P1 MOV R16, R15 ;  /* 0x0000000f00109202 */ /* 0x000fe40000000f00 */
[----:B------:R-:W-:Y:S02]  /*5620*/  LOP3.LUT P1, RZ, R17, 0x20000000, RZ, 0xc0, !PT ;  /* 0x2000000011ff7812 */ /* 0x000fe4000782c0ff */
[----:B0-----:R-:W-:-:S11]  /*5630*/  CS2R R8, SRZ ;  /* 0x0000000000087805 */ /* 0x001fd6000001ff00 */
[----:B------:R-:W4:Y:S04]  /*5640*/  @!P1 LDG.E.64 R8, desc[UR14][R62.64] ;  /* 0x0000000e3e089981 */ /* 0x000f28000c1e1b00 */
[----:B------:R0:W-:Y:S04]  /*5650*/  STL [R1+0x2cc], R28 ;  /* 0x0002cc1c01007387 */ /* 0x0001e80000100800 */
[----:B------:R1:W-:Y:S01]  /*5660*/  STL [R1+0x2b0], R16 ;  /* 0x0002b01001007387 */ /* 0x0003e20000100800 */
[----:B0-----:R-:W-:Y:S02]  /*5670*/  IMAD.MOV.U32 R28, RZ, RZ, RZ ;  /* 0x000000ffff1c7224 */ /* 0x001fe400078e00ff */
[----:B-1----:R-:W-:Y:S01]  /*5680*/  HFMA2 R16, -RZ, RZ, 0, 0 ;  /* 0x00000000ff107431 */ /* 0x002fe200000001ff */
[----:B------:R0:W-:Y:S01]  /*5690*/  STL.64 [R1+0xc8], R10 ;  /* 0x0000c80a01007387 */ /* 0x0001e20000100a00 */
[----:B------:R-:W-:Y:S01]  /*56a0*/  @!P4 MOV R28, R2 ;  /* 0x00000002001cc202 */ /* 0x000fe20000000f00 */
[----:B------:R-:W-:Y:S01]  /*56b0*/  @!P4 IMAD.MOV.U32 R16, RZ, RZ, R3 ;  /* 0x000000ffff10c224 */ /* 0x000fe200078e0003 */
[----:B------:R-:W-:-:S03]  /*56c0*/  LOP3.LUT P4, RZ, R17, 0x10000000, RZ, 0xc0, !PT ;  /* 0x1000000011ff7812 */ /* 0x000fc6000788c0ff */
[----:B------:R1:W-:Y:S01]  /*56d0*/  STL [R1+0x2d4], R28 ;  /* 0x0002d41c01007387 */ /* 0x0003e20000100800 */
[----:B0-----:R-:W-:-:S03]  /*56e0*/  CS2R R10, SRZ ;  /* 0x00000000000a7805 */ /* 0x001fc6000001ff00 */
[----:B------:R0:W-:Y:S01]  /*56f0*/  STL [R1+0x2a8], R16 ;  /* 0x0002a81001007387 */ /* 0x0001e20000100800 */
[----:B-1----:R-:W-:-:S05]  /*5700*/  HFMA2 R28, -RZ, RZ, 0, 0 ;  /* 0x00000000ff1c7431 */ /* 0x002fca00000001ff */
[----:B------:R1:W4:Y:S01]  /*5710*/  @!P4 LDG.E.64 R10, desc[UR14][R64.64] ;  /* 0x0000000e400ac981 */ /* 0x000322000c1e1b00 */
[----:B0-----:R-:W-:-:S03]  /*5720*/  MOV R16, RZ ;  /* 0x000000ff00107202 */ /* 0x001fc60000000f00 */
[----:B------:R0:W-:Y:S01]  /*5730*/  STL.64 [R1+0xd0], R14 ;  /* 0x0000d00e01007387 */ /* 0x0001e20000100a00 */
[----:B-1----:R-:W-:Y:S02]  /*5740*/  MOV R64, R22 ;  /* 0x0000001600407202 */ /* 0x002fe40000000f00 */
[----:B0-----:R-:W-:Y:S02]  /*5750*/  CS2R R14, SRZ ;  /* 0x00000000000e7805 */ /* 0x001fe4000001ff00 */
[----:B------:R-:W-:Y:S02]  /*5760*/  MOV R65, R23 ;  /* 0x0000001700417202 */ /* 0x000fe40000000f00 */
[----:B------:R-:W-:Y:S01]  /*5770*/  CS2R R22, SRZ ;  /* 0x0000000000167805 */ /* 0x000fe2000001ff00 */
[----:B--2---:R-:W-:Y:S01]  /*5780*/  @!P3 IMAD.MOV.U32 R28, RZ, RZ, R4 ;  /* 0x000000ffff1cb224 */ /* 0x004fe200078e0004 */
[----:B------:R-:W-:Y:S02]  /*5790*/  @!P3 MOV R16, R5 ;  /* 0x000000050010b202 */ /* 0x000fe40000000f00 */
[----:B------:R-:W-:-:S02]  /*57a0*/  LOP3.LUT P3, RZ, R17, 0x8000000, RZ, 0xc0, !PT ;  /* 0x0800000011ff7812 */ /* 0x000fc4000786c0ff */
[----:B------:R0:W-:Y:S04]  /*57b0*/  STL [R1+0x2dc], R28 ;  /* 0x0002dc1c01007387 */ /* 0x0001e80000100800 */
[----:B------:R1:W-:Y:S01]  /*57c0*/  STL [R1+0x2c0], R16 ;  /* 0x0002c01001007387 */ /* 0x0003e20000100800 */
[----:B0-----:R-:W-:-:S06]  /*57d0*/  HFMA2 R28, -RZ, RZ, 0, 0 ;  /* 0x00000000ff1c7431 */ /* 0x001fcc00000001ff */
[----:B------:R-:W2:Y:S01]  /*57e0*/  @!P3 LDG.E.64 R14, desc[UR14][R66.64] ;  /* 0x0000000e420eb981 */ /* 0x000ea2000c1e1b00 */
[----:B---3--:R-:W-:Y:S01]  /*57f0*/  @!P2 MOV R28, R6 ;  /* 0x00000006001ca202 */ /* 0x008fe20000000f00 */
[----:B-1----:R-:W-:Y:S01]  /*5800*/  IMAD.MOV.U32 R16, RZ, RZ, RZ ;  /* 0x000000ffff107224 */ /* 0x002fe200078e00ff */
[----:B------:R-:W-:Y:S02]  /*5810*/  @!P2 MOV R16, R7 ;  /* 0x000000070010a202 */ /* 0x000fe40000000f00 */
[----:B------:R-:W-:Y:S01]  /*5820*/  LOP3.LUT P2, RZ, R17, 0x4000000, RZ, 0xc0, !PT ;  /* 0x0400000011ff7812 */ /* 0x000fe2000784c0ff */
[----:B------:R0:W-:Y:S04]  /*5830*/  STL [R1+0x2ec], R28 ;  /* 0x0002ec1c01007387 */ /* 0x0001e80000100800 */
[----:B------:R1:W-:Y:S04]  /*5840*/  STL [R1+0x2bc], R16 ;  /* 0x0002bc1001007387 */ /* 0x0003e80000100800 */
[----:B------:R3:W-:Y:S01]  /*5850*/  STL.64 [R1+0xe0], R4 ;  /* 0x0000e00401007387 */ /* 0x0007e20000100a00 */
[----:B0-----:R-:W-:Y:S01]  /*5860*/  IMAD.MOV.U32 R28, RZ, RZ, R26 ;  /* 0x000000ffff1c7224 */ /* 0x001fe200078e001a */
[----:B------:R-:W-:-:S02]  /*5870*/  MOV R26, R24 ;  /* 0x00000018001a7202 */ /* 0x000fc40000000f00 */
[----:B------:R-:W2:Y:S01]  /*5880*/  @!P2 LDG.E.64 R22, desc[UR14][R68.64] ;  /* 0x0000000e4416a981 */ /* 0x000ea2000c1e1b00 */
[----:B------:R-:W-:Y:S01]  /*5890*/  MOV R24, R124 ;  /* 0x0000007c00187202 */ /* 0x000fe20000000f00 */
[----:B------:R-:W-:Y:S02]  /*58a0*/  IMAD.MOV.U32 R124, RZ, RZ, R18 ;  /* 0x000000ffff7c7224 */ /* 0x000fe400078e0012 */
[----:B------:R-:W-:Y:S02]  /*58b0*/  HFMA2 R18, -RZ, RZ, 0, 0 ;  /* 0x00000000ff127431 */ /* 0x000fe400000001ff */
[----:B-1----:R-:W-:Y:S01]  /*58c0*/  IMAD.MOV.U32 R16, RZ, RZ, RZ ;  /* 0x000000ffff107224 */ /* 0x002fe200078e00ff */
[----:B------:R0:W-:Y:S01]  /*58d0*/  STL [R1+0x260], R27 ;  /* 0x0002601b01007387 */ /* 0x0001e20000100800 */
[----:B------:R-:W-:Y:S01]  /*58e0*/  IMAD.MOV.U32 R60, RZ, RZ, R20 ;  /* 0x000000ffff3c7224 */ /* 0x000fe200078e0014 */
[----:B------:R-:W-:Y:S02]  /*58f0*/  MOV R61, R21 ;  /* 0x00000015003d7202 */ /* 0x000fe40000000f00 */
[----:B------:R-:W-:Y:S01]  /*5900*/  STL.64 [R1+0xe8], R6 ;  /* 0x0000e80601007387 */ /* 0x000fe20000100a00 */
[----:B----4-:R-:W-:-:S03]  /*5910*/  @!P1 MOV R18, R8 ;  /* 0x0000000800129202 */ /* 0x010fc60000000f00 */
[----:B------:R1:W-:Y:S01]  /*5920*/  STL.64 [R1+0xf0], R8 ;  /* 0x0000f00801007387 */ /* 0x0003e20000100a00 */
[----:B------:R-:W-:Y:S02]  /*5930*/  @!P1 MOV R16, R9 ;  /* 0x0000000900109202 */ /* 0x000fe40000000f00 */
[----:B------:R-:W-:Y:S02]  /*5940*/  LOP3.LUT P1, RZ, R17, 0x2000000, RZ, 0xc0, !PT ;  /* 0x0200000011ff7812 */ /* 0x000fe4000782c0ff */
[----:B---3--:R-:W-:Y:S01]  /*5950*/  CS2R R4, SRZ ;  /* 0x0000000000047805 */ /* 0x008fe2000001ff00 */
[----:B------:R-:W-:Y:S01]  /*5960*/  STL.64 [R1+0xd8], R2 ;  /* 0x0000d80201007387 */ /* 0x000fe20000100a00 */
[----:B------:R-:W-:Y:S02]  /*5970*/  CS2R R32, SRZ ;  /* 0x0000000000207805 */ /* 0x000fe4000001ff00 */
[----:B------:R-:W-:Y:S02]  /*5980*/  CS2R R34, SRZ ;  /* 0x0000000000227805 */ /* 0x000fe4000001ff00 */
[----:B------:R-:W-:-:S02]  /*5990*/  CS2R R36, SRZ ;  /* 0x0000000000247805 */ /* 0x000fc4000001ff00 */
[----:B------:R-:W-:Y:S02]  /*59a0*/  CS2R R40, SRZ ;  /* 0x0000000000287805 */ /* 0x000fe4000001ff00 */
[----:B------:R-:W-:Y:S02]  /*59b0*/  CS2R R30, SRZ ;  /* 0x00000000001e7805 */ /* 0x000fe4000001ff00 */
[----:B------:R-:W-:Y:S02]  /*59c0*/  CS2R R52, SRZ ;  /* 0x0000000000347805 */ /* 0x000fe4000001ff00 */
[----:B------:R-:W-:Y:S02]  /*59d0*/  CS2R R38, SRZ ;  /* 0x0000000000267805 */ /* 0x000fe4000001ff00 */
[----:B------:R-:W-:Y:S02]  /*59e0*/  CS2R R42, SRZ ;  /* 0x00000000002a7805 */ /* 0x000fe4000001ff00 */
[----:B------:R-:W-:-:S02]  /*59f0*/  CS2R R58, SRZ ;  /* 0x00000000003a7805 */ /* 0x000fc4000001ff00 */
[----:B------:R-:W-:Y:S01]  /*5a00*/  CS2R R44, SRZ ;  /* 0x00000000002c7805 */ /* 0x000fe2000001ff00 */
[----:B------:R3:W4:Y:S01]  /*5a10*/  @!P1 LDG.E.64 R4, desc[UR14][R70.64] ;  /* 0x0000000e46049981 */ /* 0x000722000c1e1b00 */
[----:B0-----:R-:W-:-:S03]  /*5a20*/  MOV R27, R123 ;  /* 0x0000007b001b7202 */ /* 0x001fc60000000f00 */
[----:B------:R0:W-:Y:S01]  /*5a30*/  STL [R1+0x2f0], R18 ;  /* 0x0002f01201007387 */ /* 0x0001e20000100800 */
[----:B------:R-:W-:-:S03]  /*5a40*/  MOV R29, R27 ;  /* 0x0000001b001d7202 */ /* 0x000fc60000000f00 */
[----:B------:R3:W-:Y:S01]  /*5a50*/  STL [R1+0x2d0], R16 ;  /* 0x0002d01001007387 */ /* 0x0007e20000100800 */
[----:B------:R-:W-:Y:S01]  /*5a60*/  IMAD.MOV.U32 R27, RZ, RZ, R25 ;  /* 0x000000ffff1b7224 */ /* 0x000fe200078e0019 */
[----:B------:R-:W-:Y:S02]  /*5a70*/  CS2R R20, SRZ ;  /* 0x0000000000147805 */ /* 0x000fe4000001ff00 */
[----:B-1----:R-:W-:Y:S02]  /*5a80*/  CS2R R8, SRZ ;  /* 0x0000000000087805 */ /* 0x002fe4000001ff00 */
[----:B------:R-:W-:Y:S02]  /*5a90*/  MOV R56, R28 ;  /* 0x0000001c00387202 */ /* 0x000fe40000000f00 */
[----:B------:R-:W-:Y:S01]  /*5aa0*/  CS2R R6, SRZ ;  /* 0x0000000000067805 */ /* 0x000fe2000001ff00 */
[----:B0-----:R-:W-:Y:S01]  /*5ab0*/  IMAD.MOV.U32 R18, RZ, RZ, RZ ;  /* 0x000000ffff127224 */ /* 0x001fe200078e00ff */
[----:B------:R-:W-:Y:S01]  /*5ac0*/  CS2R R50, SRZ ;  /* 0x0000000000327805 */ /* 0x000fe2000001ff00 */
[----:B------:R-:W-:Y:S01]  /*5ad0*/  STL.64 [R1+0x10], R12 ;  /* 0x0000100c01007387 */ /* 0x000fe20000100a00 */
[----:B---3--:R-:W-:Y:S01]  /*5ae0*/  HFMA2 R16, -RZ, RZ, 0, 0 ;  /* 0x00000000ff107431 */ /* 0x008fe200000001ff */
[----:B------:R-:W-:-:S02]  /*5af0*/  MOV R25, R125 ;  /* 0x0000007d00197202 */ /* 0x000fc40000000f00 */
[----:B------:R-:W3:Y:S01]  /*5b00*/  LDL R67, [R1+0x224] ;  /* 0x0002240001437983 */ /* 0x000ee20000100800 */
[----:B------:R-:W-:Y:S02]  /*5b10*/  MOV R125, R19 ;  /* 0x00000013007d7202 */ /* 0x000fe40000000f00 */
[----:B------:R-:W-:Y:S02]  /*5b20*/  CS2R R48, SRZ ;  /* 0x0000000000307805 */ /* 0x000fe4000001ff00 */
[----:B------:R-:W-:Y:S02]  /*5b30*/  LOP3.LUT P5, RZ, R17, 0x10, RZ, 0xc0, !PT ;  /* 0x0000001011ff7812 */ /* 0x000fe400078ac0ff */
[----:B------:R-:W-:Y:S01]  /*5b40*/  CS2R R46, SRZ ;  /* 0x00000000002e7805 */ /* 0x000fe2000001ff00 */
[----:B------:R-:W-:Y:S04]  /*5b50*/  STL [R1+0x330], R0 ;  /* 0x0003300001007387 */ /* 0x000fe80000100800 */
[----:B------:R-:W3:Y:S04]  /*5b60*/  LDL R66, [R1+0x240] ;  /* 0x0002400001427983 */ /* 0x000ee80000100800 */
[----:B--2---:R-:W-:Y:S01]  /*5b70*/  STL.64 [R1+0x100], R14 ;  /* 0x0001000e01007387 */ /* 0x004fe20000100a00 */
[----:B------:R-:W-:Y:S01]  /*5b80*/  @!P4 MOV R18, R10 ;  /* 0x0000000a0012c202 */ /* 0x000fe20000000f00 */
[----:B------:R-:W-:Y:S01]  /*5b90*/  @!P4 IMAD.MOV.U32 R16, RZ, RZ, R11 ;  /* 0x000000ffff10c224 */ /* 0x000fe200078e000b */
[----:B------:R-:W-:-:S02]  /*5ba0*/  CS2R R70, SRZ ;  /* 0x0000000000467805 */ /* 0x000fc4000001ff00 */
[----:B------:R-:W-:Y:S02]  /*5bb0*/  MOV R62, R24 ;  /* 0x00000018003e7202 */ /* 0x000fe40000000f00 */
[----:B------:R-:W-:Y:S01]  /*5bc0*/  CS2R R68, SRZ ;  /* 0x0000000000447805 */ /* 0x000fe2000001ff00 */
[----:B------:R0:W-:Y:S04]  /*5bd0*/  STL [R1+0x2f4], R18 ;  /* 0x0002f41201007387 */ /* 0x0001e80000100800 */
[----:B------:R1:W-:Y:S01]  /*5be0*/  STL [R1+0x2c8], R16 ;  /* 0x0002c81001007387 */ /* 0x0003e20000100800 */
[----:B------:R-:W-:Y:S01]  /*5bf0*/  CS2R R2, SRZ ;  /* 0x0000000000027805 */ /* 0x000fe2000001ff00 */
[----:B------:R-:W-:Y:S02]  /*5c00*/  IMAD.MOV.U32 R54, RZ, RZ, R26 ;  /* 0x000000ffff367224 */ /* 0x000fe400078e001a */
[----:B------:R-:W-:Y:S01]  /*5c10*/  STL.64 [R1+0xf8], R10 ;  /* 0x0000f80a01007387 */ /* 0x000fe20000100a00 */
[----:B0-----:R-:W-:-:S02]  /*5c20*/  CS2R R18, SRZ ;  /* 0x0000000000127805 */ /* 0x001fc4000001ff00 */
[----:B------:R-:W-:Y:S01]  /*5c30*/  @!P3 MOV R18, R14 ;  /* 0x0000000e0012b202 */ /* 0x000fe20000000f00 */
[----:B------:R-:W2:Y:S01]  /*5c40*/  LDL R123, [R1+0x230] ;  /* 0x00023000017b7983 */ /* 0x000ea20000100800 */
[----:B-1----:R-:W-:Y:S02]  /*5c50*/  HFMA2 R16, -RZ, RZ, 0, 0 ;  /* 0x00000000ff107431 */ /* 0x002fe400000001ff */
[----:B------:R-:W-:Y:S01]  /*5c60*/  @!P3 IMAD.MOV.U32 R16, RZ, RZ, R15 ;  /* 0x000000ffff10b224 */ /* 0x000fe200078e000f */
[C---:B------:R-:W-:Y:S01]  /*5c70*/  LOP3.LUT P3, RZ, R17.reuse, 0x800000, RZ, 0xc0, !PT ;  /* 0x0080000011ff7812 */ /* 0x040fe2000786c0ff */
[----:B------:R-:W-:Y:S01]  /*5c80*/  @!P2 IMAD.MOV.U32 R19, RZ, RZ, R23 ;  /* 0x000000ffff13a224 */ /* 0x000fe200078e0017 */
[----:B------:R-:W-:Y:S02]  /*5c90*/  @!P2 MOV R20, R22 ;  /* 0x000000160014a202 */ /* 0x000fe40000000f00 */
[----:B------:R-:W-:Y:S01]  /*5ca0*/  LOP3.LUT P2, RZ, R17, 0x400000, RZ, 0xc0, !PT ;  /* 0x0040000011ff7812 */ /* 0x000fe2000784c0ff */
[----:B------:R0:W-:Y:S01]  /*5cb0*/  STL [R1+0x2e0], R16 ;  /* 0x0002e01001007387 */ /* 0x0001e20000100800 */
[----:B------:R-:W-:-:S02]  /*5cc0*/  MOV R57, R29 ;  /* 0x0000001d00397202 */ /* 0x000fc40000000f00 */
[----:B------:R-:W-:Y:S02]  /*5cd0*/  CS2R R28, SRZ ;  /* 0x00000000001c7805 */ /* 0x000fe4000001ff00 */
[----:B------:R-:W-:-:S03]  /*5ce0*/  LOP3.LUT P4, RZ, R17, 0x1000000, RZ, 0xc0, !PT ;  /* 0x0100000011ff7812 */ /* 0x000fc6000788c0ff */
[----:B------:R1:W3:Y:S01]  /*5cf0*/  @!P3 LDG.E.64 R8, desc[UR14][R74.64] ;  /* 0x0000000e4a08b981 */ /* 0x0002e2000c1e1b00 */
[----:B0-----:R-:W-:-:S03]  /*5d00*/  HFMA2 R16, -RZ, RZ, 0, 0 ;  /* 0x00000000ff107431 */ /* 0x001fc600000001ff */
[----:B------:R-:W2:Y:S01]  /*5d10*/  @!P2 LDG.E.64 R28, desc[UR14][R76.64] ;  /* 0x0000000e4c1ca981 */ /* 0x000ea2000c1e1b00 */
[----:B------:R-:W-:-:S05]  /*5d20*/  CS2R R14, SRZ ;  /* 0x00000000000e7805 */ /* 0x000fca000001ff00 */
[----:B------:R0:W2:Y:S01]  /*5d30*/  @!P4 LDG.E.64 R6, desc[UR14][R72.64] ;  /* 0x0000000e4806c981 */ /* 0x0000a2000c1e1b00 */
[----:B----4-:R-:W-:Y:S01]  /*5d40*/  @!P1 MOV R16, R4 ;  /* 0x0000000400109202 */ /* 0x010fe20000000f00 */
[----:B------:R-:W-:Y:S01]  /*5d50*/  @!P1 IMAD.MOV.U32 R21, RZ, RZ, R5 ;  /* 0x000000ffff159224 */ /* 0x000fe200078e0005 */
[----:B------:R-:W-:Y:S02]  /*5d60*/  LOP3.LUT P1, RZ, R17, 0x200000, RZ, 0xc0, !PT ;  /* 0x0020000011ff7812 */ /* 0x000fe4000782c0ff */
[----:B-1----:R-:W-:Y:S01]  /*5d70*/  CS2R R74, SRZ ;  /* 0x00000000004a7805 */ /* 0x002fe2000001ff00 */
[----:B------:R-:W-:Y:S01]  /*5d80*/  IMAD.MOV.U32 R63, RZ, RZ, R25 ;  /* 0x000000ffff3f7224 */ /* 0x000fe200078e0019 */
[----:B------:R-:W-:Y:S01]  /*5d90*/  MOV R55, R27 ;  /* 0x0000001b00377202 */ /* 0x000fe20000000f00 */
[----:B------:R1:W-:Y:S04]  /*5da0*/  STL.64 [R1+0x108], R22 ;  /* 0x0001081601007387 */ /* 0x0003e80000100a00 */
[----:B------:R4:W-:Y:S01]  /*5db0*/  STL.64 [R1+0x110], R4 ;  /* 0x0001100401007387 */ /* 0x0009e20000100a00 */
[----:B------:R-:W-:-:S03]  /*5dc0*/  CS2R R10, SRZ ;  /* 0x00000000000a7805 */ /* 0x000fc6000001ff00 */
[----:B------:R-:W4:Y:S04]  /*5dd0*/  LDL R76, [R1+0x2f4] ;  /* 0x0002f400014c7983 */ /* 0x000f280000100800 */
[----:B------:R-:W4:Y:S01]  /*5de0*/  @!P1 LDG.E.64 R14, desc[UR14][R78.64] ;  /* 0x0000000e4e0e9981 */ /* 0x000f22000c1e1b00 */
[----:B------:R-:W-:Y:S02]  /*5df0*/  CS2R R24, SRZ ;  /* 0x0000000000187805 */ /* 0x000fe4000001ff00 */
[----:B0-----:R-:W-:Y:S02]  /*5e00*/  CS2R R72, SRZ ;  /* 0x0000000000487805 */ /* 0x001fe4000001ff00 */
[----:B------:R-:W-:Y:S02]  /*5e10*/  CS2R R26, SRZ ;  /* 0x00000000001a7805 */ /* 0x000fe4000001ff00 */
[----:B-1----:R-:W-:Y:S01]  /*5e20*/  CS2R R22, SRZ ;  /* 0x0000000000167805 */ /* 0x002fe2000001ff00 */
[----:B------:R-:W4:Y:S01]  /*5e30*/  LDL R77, [R1+0x2e0] ;  /* 0x0002e000014d7983 */ /* 0x000f220000100800 */
[----:B---3--:R-:W-:Y:S01]  /*5e40*/  @!P3 IMAD.MOV.U32 R70, RZ, RZ, R8 ;  /* 0x000000ffff46b224 */ /* 0x008fe200078e0008 */
[----:B------:R-:W-:-:S02]  /*5e50*/  @!P3 MOV R75, R9 ;  /* 0x00000009004bb202 */ /* 0x000fc40000000f00 */
[C---:B------:R-:W-:Y:S01]  /*5e60*/  LOP3.LUT P3, RZ, R17.reuse, 0x80000, RZ, 0xc0, !PT ;  /* 0x0008000011ff7812 */ /* 0x040fe2000786c0ff */
[----:B--2---:R-:W-:Y:S01]  /*5e70*/  @!P2 IMAD.MOV.U32 R74, RZ, RZ, R29 ;  /* 0x000000ffff4aa224 */ /* 0x004fe200078e001d */
[----:B------:R-:W-:Y:S02]  /*5e80*/  @!P2 MOV R71, R28 ;  /* 0x0000001c0047a202 */ /* 0x000fe40000000f00 */
[C---:B------:R-:W-:Y:S02]  /*5e90*/  LOP3.LUT P2, RZ, R17.reuse, 0x40000, RZ, 0xc0, !PT ;  /* 0x0004000011ff7812 */ /* 0x040fe4000784c0ff */
[----:B------:R-:W-:Y:S02]  /*5ea0*/  @!P4 MOV R73, R6 ;  /* 0x000000060049c202 */ /* 0x000fe40000000f00 */
[----:B------:R-:W-:Y:S02]  /*5eb0*/  @!P4 MOV R72, R7 ;  /* 0x000000070048c202 */ /* 0x000fe40000000f00 */
[----:B------:R-:W-:-:S03]  /*5ec0*/  LOP3.LUT P4, RZ, R17, 0x100000, RZ, 0xc0, !PT ;  /* 0x0010000011ff7812 */ /* 0x000fc6000788c0ff */
[----:B------:R0:W2:Y:S04]  /*5ed0*/  @!P3 LDG.E.64 R24, desc[UR14][R82.64] ;  /* 0x0000000e5218b981 */ /* 0x0000a8000c1e1b00 */
[----:B------:R-:W3:Y:S04]  /*5ee0*/  @!P2 LDG.E.64 R26, desc[UR14][R84.64] ;  /* 0x0000000e541aa981 */ /* 0x000ee8000c1e1b00 */
[----:B------:R1:W-:Y:S04]  /*5ef0*/  STL.64 [R1+0x120], R8 ;  /* 0x0001200801007387 */ /* 0x0003e80000100a00 */
[----:B------:R0:W3:Y:S01]  /*5f00*/  @!P4 LDG.E.64 R22, desc[UR14][R80.64] ;  /* 0x0000000e5016c981 */ /* 0x0000e2000c1e1b00 */
[----:B----4-:R-:W-:-:S02]  /*5f10*/  @!P1 MOV R68, R14 ;  /* 0x0000000e00449202 */ /* 0x010fc40000000f00 */
[----:B------:R-:W-:Y:S02]  /*5f20*/  @!P1 MOV R2, R15 ;  /* 0x0000000f00029202 */ /* 0x000fe40000000f00 */
[----:B------:R-:W-:Y:S02]  /*5f30*/  CS2R R4, SRZ ;  /* 0x0000000000047805 */ /* 0x000fe4000001ff00 */
[----:B------:R-:W-:Y:S02]  /*5f40*/  LOP3.LUT P1, RZ, R17, 0x20000, RZ, 0xc0, !PT ;  /* 0x0002000011ff7812 */ /* 0x000fe4000782c0ff */
[----:B-1----:R-:W-:Y:S01]  /*5f50*/  CS2R R8, SRZ ;  /* 0x0000000000087805 */ /* 0x002fe2000001ff00 */
[----:B0-----:R-:W-:Y:S01]  /*5f60*/  HFMA2 R83, -RZ, RZ, 0, 0 ;  /* 0x00000000ff537431 */ /* 0x001fe200000001ff */
[----:B------:R-:W-:Y:S01]  /*5f70*/  CS2R R78, SRZ ;  /* 0x00000000004e7805 */ /* 0x000fe2000001ff00 */
[----:B------:R-:W-:Y:S01]  /*5f80*/  HFMA2 R81, -RZ, RZ, 0, 0 ;  /* 0x00000000ff517431 */ /* 0x000fe200000001ff */
[----:B------:R0:W-:Y:S04]  /*5f90*/  STL.64 [R1+0x118], R6 ;  /* 0x0001180601007387 */ /* 0x0001e80000100a00 */
[----:B------:R1:W-:Y:S04]  /*5fa0*/  STL.64 [R1+0x130], R14 ;  /* 0x0001300e01007387 */ /* 0x0003e80000100a00 */
[----:B------:R-:W4:Y:S01]  /*5fb0*/  @!P1 LDG.E.64 R8, desc[UR14][R86.64] ;  /* 0x0000000e56089981 */ /* 0x000f22000c1e1b00 */
[----:B0-----:R-:W-:-:S03]  /*5fc0*/  CS2R R6, SRZ ;  /* 0x0000000000067805 */ /* 0x001fc6000001ff00 */
[----:B------:R-:W-:Y:S04]  /*5fd0*/  STL.64 [R1+0x128], R28 ;  /* 0x0001281c01007387 */ /* 0x000fe80000100a00 */
[----:B------:R-:W4:Y:S04]  /*5fe0*/  LDL R84, [R1+0x2ec] ;  /* 0x0002ec0001547983 */ /* 0x000f280000100800 */
[----:B------:R-:W4:Y:S04]  /*5ff0*/  LDL R85, [R1+0x2d0] ;  /* 0x0002d00001557983 */ /* 0x000f280000100800 */
[----:B------:R-:W4:Y:S04]  /*6000*/  LDL R82, [R1+0x2f0] ;  /* 0x0002f00001527983 */ /* 0x000f280000100800 */
[----:B------:R-:W4:Y:S01]  /*6010*/  LDL R80, [R1+0x2c8] ;  /* 0x0002c80001507983 */ /* 0x000f220000100800 */
[----:B--2---:R-:W-:Y:S01]  /*6020*/  @!P3 IMAD.MOV.U32 R83, RZ, RZ, R24 ;  /* 0x000000ffff53b224 */ /* 0x004fe200078e0018 */
[----:B------:R-:W-:Y:S01]  /*6030*/  @!P3 MOV R4, R25 ;  /* 0x000000190004b202 */ /* 0x000fe20000000f00 */
[----:B---3--:R-:W-:Y:S01]  /*6040*/  @!P2 IMAD.MOV.U32 R81, RZ, RZ, R26 ;  /* 0x000000ffff51a224 */ /* 0x008fe200078e001a */
[----:B------:R-:W-:-:S02]  /*6050*/  LOP3.LUT P3, RZ, R17, 0x8000, RZ, 0xc0, !PT ;  /* 0x0000800011ff7812 */ /* 0x000fc4000786c0ff */
[----:B------:R-:W-:Y:S01]  /*6060*/  @!P2 MOV R5, R27 ;  /* 0x0000001b0005a202 */ /* 0x000fe20000000f00 */
[----:B------:R-:W-:Y:S01]  /*6070*/  @!P4 IMAD.MOV.U32 R69, RZ, RZ, R22 ;  /* 0x000000ffff45c224 */ /* 0x000fe200078e0016 */
[C---:B------:R-:W-:Y:S02]  /*6080*/  LOP3.LUT P2, RZ, R17.reuse, 0x4000, RZ, 0xc0, !PT ;  /* 0x0000400011ff7812 */ /* 0x040fe4000784c0ff */
[----:B------:R-:W-:Y:S02]  /*6090*/  @!P4 MOV R3, R23 ;  /* 0x000000170003c202 */ /* 0x000fe40000000f00 */
[----:B-1----:R-:W-:Y:S02]  /*60a0*/  CS2R R14, SRZ ;  /* 0x00000000000e7805 */ /* 0x002fe4000001ff00 */
[----:B------:R-:W-:-:S03]  /*60b0*/  LOP3.LUT P4, RZ, R17, 0x10000, RZ, 0xc0, !PT ;  /* 0x0001000011ff7812 */ /* 0x000fc6000788c0ff */
[----:B------:R-:W2:Y:S04]  /*60c0*/  @!P3 LDG.E.64 R32, desc[UR14][R90.64] ;  /* 0x0000000e5a20b981 */ /* 0x000ea8000c1e1b00 */
[----:B------:R0:W-:Y:S04]  /*60d0*/  STL.64 [R1+0x138], R22 ;  /* 0x0001381601007387 */ /* 0x0001e80000100a00 */
[----:B------:R-:W3:Y:S04]  /*60e0*/  @!P2 LDG.E.64 R34, desc[UR14][R92.64] ;  /* 0x0000000e5c22a981 */ /* 0x000ee8000c1e1b00 */
[----:B------:R-:W3:Y:S01]  /*60f0*/  @!P4 LDG.E.64 R6, desc[UR14][R88.64] ;  /* 0x0000000e5806c981 */ /* 0x000ee2000c1e1b00 */
[----:B----4-:R-:W-:Y:S01]  /*6100*/  @!P1 MOV R79, R8 ;  /* 0x00000008004f9202 */ /* 0x010fe20000000f00 */
[----:B------:R-:W-:Y:S01]  /*6110*/  @!P1 IMAD.MOV.U32 R10, RZ, RZ, R9 ;  /* 0x000000ffff0a9224 */ /* 0x000fe200078e0009 */
[----:B------:R-:W-:-:S02]  /*6120*/  LOP3.LUT P1, RZ, R17, 0x2000, RZ, 0xc0, !PT ;  /* 0x0000200011ff7812 */ /* 0x000fc4000782c0ff */
[----:B0-----:R-:W-:Y:S01]  /*6130*/  CS2R R22, SRZ ;  /* 0x0000000000167805 */ /* 0x001fe2000001ff00 */
[----:B------:R0:W-:Y:S04]  /*6140*/  STL.64 [R1+0x150], R8 ;  /* 0x0001500801007387 */ /* 0x0001e80000100a00 */
[----:B------:R1:W-:Y:S01]  /*6150*/  STL.64 [R1+0x140], R24 ;  /* 0x0001401801007387 */ /* 0x0003e20000100a00 */
[----:B------:R-:W-:-:S03]  /*6160*/  CS2R R28, SRZ ;  /* 0x00000000001c7805 */ /* 0x000fc6000001ff00 */
[----:B------:R4:W-:Y:S04]  /*6170*/  STL.64 [R1+0x148], R26 ;  /* 0x0001481a01007387 */ /* 0x0009e80000100a00 */
[----:B------:R-:W4:Y:S01]  /*6180*/  @!P1 LDG.E.64 R36, desc[UR14][R94.64] ;  /* 0x0000000e5e249981 */ /* 0x000f22000c1e1b00 */
[----:B0-----:R-:W-:Y:S02]  /*6190*/  CS2R R8, SRZ ;  /* 0x0000000000087805 */ /* 0x001fe4000001ff00 */
[----:B-1----:R-:W-:Y:S01]  /*61a0*/  CS2R R24, SRZ ;  /* 0x0000000000187805 */ /* 0x002fe2000001ff00 */
[----:B------:R-:W4:Y:S04]  /*61b0*/  LDL R92, [R1+0x2c4] ;  /* 0x0002c400015c7983 */ /* 0x000f280000100800 */
[----:B------:R-:W4:Y:S04]  /*61c0*/  LDL R93, [R1+0x2b0] ;  /* 0x0002b000015d7983 */ /* 0x000f280000100800 */
[----:B------:R-:W4:Y:S04]  /*61d0*/  LDL R90, [R1+0x2cc] ;  /* 0x0002cc00015a7983 */ /* 0x000f280000100800 */
[----:B------:R-:W4:Y:S04]  /*61e0*/  LDL R91, [R1+0x2a8] ;  /* 0x0002a800015b7983 */ /* 0x000f280000100800 */
[----:B------:R-:W4:Y:S04]  /*61f0*/  LDL R88, [R1+0x2d4] ;  /* 0x0002d40001587983 */ /* 0x000f280000100800 */
[----:B------:R-:W4:Y:S04]  /*6200*/  LDL R89, [R1+0x2c0] ;  /* 0x0002c00001597983 */ /* 0x000f280000100800 */
[----:B------:R-:W4:Y:S04]  /*6210*/  LDL R86, [R1+0x2dc] ;  /* 0x0002dc0001567983 */ /* 0x000f280000100800 */
[----:B------:R-:W4:Y:S01]  /*6220*/  LDL R87, [R1+0x2bc] ;  /* 0x0002bc0001577983 */ /* 0x000f220000100800 */
[----:B--2---:R-:W-:Y:S01]  /*6230*/  @!P3 IMAD.MOV.U32 R14, RZ, RZ, R32 ;  /* 0x000000ffff0eb224 */ /* 0x004fe200078e0020 */
[----:B------:R-:W-:-:S02]  /*6240*/  @!P3 MOV R15, R33 ;  /* 0x00000021000fb202 */ /* 0x000fc40000000f00 */
[----:B---3--:R-:W-:Y:S01]  /*6250*/  @!P2 MOV R22, R34 ;  /* 0x000000220016a202 */ /* 0x008fe20000000f00 */
[----:B------:R-:W-:Y:S01]  /*6260*/  @!P2 IMAD.MOV.U32 R23, RZ, RZ, R35 ;  /* 0x000000ffff17a224 */ /* 0x000fe200078e0023 */
[C---:B------:R-:W-:Y:S02]  /*6270*/  LOP3.LUT P3, RZ, R17.reuse, 0x800, RZ, 0xc0, !PT ;  /* 0x0000080011ff7812 */ /* 0x040fe4000786c0ff */
[----:B------:R-:W-:Y:S01]  /*6280*/  @!P4 MOV R78, R6 ;  /* 0x00000006004ec202 */ /* 0x000fe20000000f00 */
[----:B------:R0:W-:Y:S01]  /*6290*/  STL.64 [R1+0x158], R6 ;  /* 0x0001580601007387 */ /* 0x0001e20000100a00 */
[----:B------:R-:W-:Y:S02]  /*62a0*/  LOP3.LUT P2, RZ, R17, 0x400, RZ, 0xc0, !PT ;  /* 0x0000040011ff7812 */ /* 0x000fe4000784c0ff */
[----:B------:R-:W-:Y:S01]  /*62b0*/  @!P4 MOV R11, R7 ;  /* 0x00000007000bc202 */ /* 0x000fe20000000f00 */
[----:B------:R1:W-:Y:S01]  /*62c0*/  STL.64 [R1+0x160], R32 ;  /* 0x0001602001007387 */ /* 0x0003e20000100a00 */
[----:B----4-:R-:W-:-:S03]  /*62d0*/  CS2R R26, SRZ ;  /* 0x00000000001a7805 */ /* 0x010fc6000001ff00 */
[----:B------:R2:W-:Y:S04]  /*62e0*/  STL.64 [R1+0x168], R34 ;  /* 0x0001682201007387 */ /* 0x0005e80000100a00 */
[----:B------:R-:W3:Y:S01]  /*62f0*/  @!P3 LDG.E.64 R8, desc[UR14][R98.64] ;  /* 0x0000000e6208b981 */ /* 0x000ee2000c1e1b00 */
[----:B0-----:R-:W-:-:S03]  /*6300*/  CS2R R6, SRZ ;  /* 0x0000000000067805 */ /* 0x001fc6000001ff00 */
[----:B------:R-:W4:Y:S01]  /*6310*/  LDL R94, [R1+0x2b8] ;  /* 0x0002b800015e7983 */ /* 0x000f220000100800 */
[----:B------:R-:W-:Y:S02]  /*6320*/  @!P1 MOV R24, R36 ;  /* 0x0000002400189202 */ /* 0x000fe40000000f00 */
[----:B------:R-:W-:Y:S01]  /*6330*/  @!P1 MOV R25, R37 ;  /* 0x0000002500199202 */ /* 0x000fe20000000f00 */
[----:B------:R-:W4:Y:S01]  /*6340*/  @!P2 LDG.E.64 R6, desc[UR14][R100.64] ;  /* 0x0000000e6406a981 */ /* 0x000f22000c1e1b00 */
[C---:B------:R-:W-:Y:S02]  /*6350*/  LOP3.LUT P1, RZ, R17.reuse, 0x200, RZ, 0xc0, !PT ;  /* 0x0000020011ff7812 */ /* 0x040fe4000782c0ff */
[----:B------:R-:W-:Y:S02]  /*6360*/  LOP3.LUT P4, RZ, R17, 0x1000, RZ, 0xc0, !PT ;  /* 0x0000100011ff7812 */ /* 0x000fe4000788c0ff */
[----:B-1----:R-:W-:Y:S01]  /*6370*/  CS2R R32, SRZ ;  /* 0x0000000000207805 */ /* 0x002fe2000001ff00 */
[----:B------:R0:W-:Y:S01]  /*6380*/  STL.64 [R1+0x170], R36 ;  /* 0x0001702401007387 */ /* 0x0001e20000100a00 */
[----:B--2---:R-:W-:-:S03]  /*6390*/  CS2R R34, SRZ ;  /* 0x0000000000227805 */ /* 0x004fc6000001ff00 */
[----:B------:R-:W2:Y:S04]  /*63a0*/  LDL R98, [R1+0x2ac] ;  /* 0x0002ac0001627983 */ /* 0x000ea80000100800 */
[----:B------:R-:W2:Y:S04]  /*63b0*/  LDL R100, [R1+0x2a4] ;  /* 0x0002a40001647983 */ /* 0x000ea80000100800 */
[----:B------:R-:W2:Y:S04]  /*63c0*/  @!P1 LDG.E.64 R40, desc[UR14][R102.64] ;  /* 0x0000000e66289981 */ /* 0x000ea8000c1e1b00 */
[----:B------:R-:W2:Y:S04]  /*63d0*/  @!P4 LDG.E.64 R38, desc[UR14][R96.64] ;  /* 0x0000000e6026c981 */ /* 0x000ea8000c1e1b00 */
[----:B------:R-:W2:Y:S04]  /*63e0*/  LDL R101, [R1+0x28c] ;  /* 0x00028c0001657983 */ /* 0x000ea80000100800 */
[----:B------:R-:W2:Y:S04]  /*63f0*/  LDL R99, [R1+0x284] ;  /* 0x0002840001637983 */ /* 0x000ea80000100800 */
[----:B------:R-:W2:Y:S01]  /*6400*/  LDL R95, [R1+0x29c] ;  /* 0x00029c00015f7983 */ /* 0x000ea20000100800 */
[----:B---3--:R-:W-:Y:S01]  /*6410*/  @!P3 MOV R28, R8 ;  /* 0x00000008001cb202 */ /* 0x008fe20000000f00 */
[----:B------:R-:W-:Y:S01]  /*6420*/  @!P3 IMAD.MOV.U32 R29, RZ, RZ, R9 ;  /* 0x000000ffff1db224 */ /* 0x000fe200078e0009 */
[----:B------:R-:W-:-:S02]  /*6430*/  LOP3.LUT P3, RZ, R17, 0x80, RZ, 0xc0, !PT ;  /* 0x0000008011ff7812 */ /* 0x000fc4000786c0ff */
[----:B----4-:R-:W-:Y:S02]  /*6440*/  @!P2 MOV R30, R6 ;  /* 0x00000006001ea202 */ /* 0x010fe40000000f00 */
[----:B------:R-:W-:Y:S01]  /*6450*/  @!P2 MOV R31, R7 ;  /* 0x00000007001fa202 */ /* 0x000fe20000000f00 */
[----:B------:R1:W-:Y:S01]  /*6460*/  STL.64 [R1+0x180], R8 ;  /* 0x0001800801007387 */ /* 0x0003e20000100a00 */
[----:B------:R-:W-:-:S07]  /*6470*/  LOP3.LUT P2, RZ, R17, 0x40, RZ, 0xc0, !PT ;  /* 0x0000004011ff7812 */ /* 0x000fce000784c0ff */
[----:B------:R-:W3:Y:S01]  /*6480*/  @!P3 LDG.E.64 R52, desc[UR14][R106.64] ;  /* 0x0000000e6a34b981 */ /* 0x000ee2000c1e1b00 */
[----:B0-----:R-:W-:-:S03]  /*6490*/  CS2R R36, SRZ ;  /* 0x0000000000247805 */ /* 0x001fc6000001ff00 */
[----:B------:R-:W-:Y:S04]  /*64a0*/  STL.64 [R1+0x188], R6 ;  /* 0x0001880601007387 */ /* 0x000fe80000100a00 */
[----:B------:R-:W4:Y:S01]  /*64b0*/  LDL R102, [R1+0x298] ;  /* 0x0002980001667983 */ /* 0x000f220000100800 */
[----:B--2---:R-:W-:Y:S01]  /*64c0*/  @!P1 IMAD.MOV.U32 R32, RZ, RZ, R40 ;  /* 0x000000ffff209224 */ /* 0x004fe200078e0028 */
[----:B------:R-:W-:Y:S02]  /*64d0*/  @!P1 MOV R33, R41 ;  /* 0x0000002900219202 */ /* 0x000fe40000000f00 */
[----:B------:R-:W2:Y:S01]  /*64e0*/  @!P2 LDG.E.64 R42, desc[UR14][R108.64] ;  /* 0x0000000e6c2aa981 */ /* 0x000ea2000c1e1b00 */
[----:B------:R-:W-:Y:S02]  /*64f0*/  LOP3.LUT P1, RZ, R17, 0x20, RZ, 0xc0, !PT ;  /* 0x0000002011ff7812 */ /* 0x000fe4000782c0ff */
[----:B-1----:R-:W-:Y:S01]  /*6500*/  CS2R R8, SRZ ;  /* 0x0000000000087805 */ /* 0x002fe2000001ff00 */
[----:B------:R-:W-:Y:S01]  /*6510*/  @!P4 IMAD.MOV.U32 R26, RZ, RZ, R38 ;  /* 0x000000ffff1ac224 */ /* 0x000fe200078e0026 */
[----:B------:R-:W-:Y:S01]  /*6520*/  @!P4 MOV R27, R39 ;  /* 0x00000027001bc202 */ /* 0x000fe20000000f00 */
[----:B------:R0:W-:Y:S04]  /*6530*/  STL.64 [R1+0x178], R38 ;  /* 0x0001782601007387 */ /* 0x0001e80000100a00 */
[----:B------:R1:W-:Y:S04]  /*6540*/  STL.64 [R1+0x190], R40 ;  /* 0x0001902801007387 */ /* 0x0003e80000100a00 */
[----:B------:R-:W4:Y:S04]  /*6550*/  LDL R106, [R1+0x26c] ;  /* 0x00026c00016a7983 */ /* 0x000f280000100800 */
[----:B------:R-:W4:Y:S01]  /*6560*/  @!P1 LDG.E.64 R8, desc[UR14][R110.64] ;  /* 0x0000000e6e089981 */ /* 0x000f22000c1e1b00 */
[----:B0-----:R-:W-:-:S03]  /*6570*/  CS2R R38, SRZ ;  /* 0x0000000000267805 */ /* 0x001fc6000001ff00 */
[----:B------:R-:W4:Y:S04]  /*6580*/  LDL R107, [R1+0x294] ;  /* 0x00029400016b7983 */ /* 0x000f280000100800 */
[----:B------:R-:W4:Y:S04]  /*6590*/  LDL R103, [R1+0x274] ;  /* 0x0002740001677983 */ /* 0x000f280000100800 */
[----:B------:R-:W4:Y:S04]  /*65a0*/  LDL R96, [R1+0x2b4] ;  /* 0x0002b40001607983 */ /* 0x000f280000100800 */
[----:B------:R-:W4:Y:S01]  /*65b0*/  LDL R97, [R1+0x2a0] ;  /* 0x0002a00001617983 */ /* 0x000f220000100800 */
[----:B---3--:R-:W-:-:S02]  /*65c0*/  @!P3 MOV R36, R52 ;  /* 0x000000340024b202 */ /* 0x008fc40000000f00 */
[----:B------:R-:W-:Y:S01]  /*65d0*/  @!P3 MOV R37, R53 ;  /* 0x000000350025b202 */ /* 0x000fe20000000f00 */
[----:B------:R0:W-:Y:S01]  /*65e0*/  STL.64 [R1+0x1a0], R52 ;  /* 0x0001a03401007387 */ /* 0x0001e20000100a00 */
[C---:B------:R-:W-:Y:S02]  /*65f0*/  LOP3.LUT P3, RZ, R17.reuse, 0x4, RZ, 0xc0, !PT ;  /* 0x0000000411ff7812 */ /* 0x040fe4000786c0ff */
[C---:B------:R-:W-:Y:S02]  /*6600*/  LOP3.LUT P4, RZ, R17.reuse, 0x100, RZ, 0xc0, !PT ;  /* 0x0000010011ff7812 */ /* 0x040fe4000788c0ff */
[----:B------:R-:W-:Y:S01]  /*6610*/  CS2R R6, SRZ ;  /* 0x0000000000067805 */ /* 0x000fe2000001ff00 */
[----:B------:R-:W3:Y:S01]  /*6620*/  LDL R108, [R1+0x264] ;  /* 0x00026400016c7983 */ /* 0x000ee20000100800 */
[----:B--2---:R-:W-:Y:S01]  /*6630*/  @!P2 IMAD.MOV.U32 R38, RZ, RZ, R42 ;  /* 0x000000ffff26a224 */ /* 0x004fe200078e002a */
[----:B------:R-:W-:Y:S02]  /*6640*/  @!P2 MOV R39, R43 ;  /* 0x0000002b0027a202 */ /* 0x000fe40000000f00 */
[----:B------:R2:W-:Y:S01]  /*6650*/  STL.64 [R1+0x1a8], R42 ;  /* 0x0001a82a01007387 */ /* 0x0005e20000100a00 */
[----:B------:R-:W-:-:S03]  /*6660*/  LOP3.LUT P2, RZ, R17, 0x2, RZ, 0xc0, !PT ;  /* 0x0000000211ff7812 */ /* 0x000fc6000784c0ff */
[----:B------:R0:W3:Y:S01]  /*6670*/  @!P3 LDG.E.64 R58, desc[UR14][R60.64] ;  /* 0x0000000e3c3ab981 */ /* 0x0000e2000c1e1b00 */
[----:B-1----:R-:W-:-:S03]  /*6680*/  CS2R R40, SRZ ;  /* 0x0000000000287805 */ /* 0x002fc6000001ff00 */
[----:B------:R-:W3:Y:S04]  /*6690*/  LDL R110, [R1+0x25c] ;  /* 0x00025c00016e7983 */ /* 0x000ee80000100800 */
[----:B------:R-:W3:Y:S01]  /*66a0*/  LDL R111, [R1+0x280] ;  /* 0x00028000016f7983 */ /* 0x000ee20000100800 */
[----:B0-----:R-:W-:Y:S02]  /*66b0*/  CS2R R60, SRZ ;  /* 0x00000000003c7805 */ /* 0x001fe4000001ff00 */
[----:B----4-:R-:W-:Y:S01]  /*66c0*/  @!P1 MOV R44, R8 ;  /* 0x00000008002c9202 */ /* 0x010fe20000000f00 */
[----:B------:R-:W-:Y:S01]  /*66d0*/  @!P1 IMAD.MOV.U32 R45, RZ, RZ, R9 ;  /* 0x000000ffff2d9224 */ /* 0x000fe200078e0009 */
[----:B------:R-:W-:Y:S01]  /*66e0*/  LOP3.LUT P1, RZ, R17, 0x1, RZ, 0xc0, !PT ;  /* 0x0000000111ff7812 */ /* 0x000fe2000782c0ff */
[----:B------:R-:W4:Y:S04]  /*66f0*/  @!P4 LDG.E.64 R50, desc[UR14][R104.64] ;  /* 0x0000000e6832c981 */ /* 0x000f28000c1e1b00 */
[----:B------:R0:W3:Y:S01]  /*6700*/  @!P2 LDG.E.64 R60, desc[UR14][R64.64] ;  /* 0x0000000e403ca981 */ /* 0x0000e2000c1e1b00 */
[----:B------:R-:W-:-:S02]  /*6710*/  CS2R R52, SRZ ;  /* 0x0000000000347805 */ /* 0x000fc4000001ff00 */
[----:B--2---:R-:W-:Y:S01]  /*6720*/  CS2R R42, SRZ ;  /* 0x00000000002a7805 */ /* 0x004fe2000001ff00 */
[----:B------:R-:W2:Y:S04]  /*6730*/  @!P5 LDG.E.64 R6, desc[UR14][R112.64] ;  /* 0x0000000e7006d981 */ /* 0x000ea8000c1e1b00 */
[----:B------:R-:W-:Y:S01]  /*6740*/  STL.64 [R1+0x1b0], R8 ;  /* 0x0001b00801007387 */ /* 0x000fe20000100a00 */
[----:B0-----:R-:W-:Y:S01]  /*6750*/  MOV R64, R62 ;  /* 0x0000003e00407202 */ /* 0x001fe20000000f00 */
[----:B------:R-:W-:Y:S01]  /*6760*/  IMAD.MOV.U32 R65, RZ, RZ, R63 ;  /* 0x000000ffff417224 */ /* 0x000fe200078e003f */
[----:B------:R-:W-:Y:S01]  /*6770*/  CS2R R62, SRZ ;  /* 0x00000000003e7805 */ /* 0x000fe2000001ff00 */
[----:B------:R-:W2:Y:S04]  /*6780*/  LDL R109, [R1+0x288] ;  /* 0x00028800016d7983 */ /* 0x000ea80000100800 */
[----:B------:R-:W2:Y:S04]  /*6790*/  LDL R112, [R1+0x254] ;  /* 0x0002540001707983 */ /* 0x000ea80000100800 */
[----:B------:R0:W4:Y:S04]  /*67a0*/  @!P1 LDG.E.64 R62, desc[UR14][R54.64] ;  /* 0x0000000e363e9981 */ /* 0x000128000c1e1b00 */
[----:B------:R-:W2:Y:S04]  /*67b0*/  LDL R113, [R1+0x278] ;  /* 0x0002780001717983 */ /* 0x000ea80000100800 */
[----:B------:R-:W2:Y:S01]  /*67c0*/  LDL R104, [R1+0x290] ;  /* 0x0002900001687983 */ /* 0x000ea20000100800 */
[----:B0-----:R-:W-:-:S03]  /*67d0*/  CS2R R54, SRZ ;  /* 0x0000000000367805 */ /* 0x001fc6000001ff00 */
[----:B------:R-:W2:Y:S01]  /*67e0*/  LDL R105, [R1+0x27c] ;  /* 0x00027c0001697983 */ /* 0x000ea20000100800 */
[----:B----4-:R-:W-:-:S03]  /*67f0*/  @!P1 IMAD.MOV.U32 R53, RZ, RZ, R62 ;  /* 0x000000ffff359224 */ /* 0x010fc600078e003e */
[----:B------:R0:W-:Y:S02]  /*6800*/  STL.64 [R1+0x1d8], R62 ;  /* 0x0001d83e01007387 */ /* 0x0001e40000100a00 */
[----:B0-----:R-:W-:Y:S01]  /*6810*/  HFMA2 R62, -RZ, RZ, 0, 0 ;  /* 0x00000000ff3e7431 */ /* 0x001fe200000001ff */
[----:B------:R-:W-:Y:S02]  /*6820*/  @!P0 MOV R62, R13 ;  /* 0x0000000d003e8202 */ /* 0x000fe40000000f00 */
[----:B------:R-:W4:Y:S01]  /*6830*/  LDL R13, [R1+0x220] ;  /* 0x00022000010d7983 */ /* 0x000f220000100800 */
[----:B------:R-:W-:Y:S02]  /*6840*/  @!P1 MOV R54, R63 ;  /* 0x0000003f00369202 */ /* 0x000fe40000000f00 */
[----:B------:R-:W-:Y:S01]  /*6850*/  LOP3.LUT P1, RZ, R0, 0x8000000, RZ, 0xc0, !PT ;  /* 0x0800000000ff7812 */ /* 0x000fe2000782c0ff */
[----:B------:R-:W-:Y:S01]  /*6860*/  @!P4 IMAD.MOV.U32 R35, RZ, RZ, R51 ;  /* 0x000000ffff23c224 */ /* 0x000fe200078e0033 */
[----:B------:R-:W-:Y:S01]  /*6870*/  @!P4 MOV R34, R50 ;  /* 0x000000320022c202 */ /* 0x000fe20000000f00 */
[----:B------:R0:W-:Y:S01]  /*6880*/  STL.64 [R1+0x198], R50 ;  /* 0x0001983201007387 */ /* 0x0001e20000100a00 */
[----:B---3--:R-:W-:Y:S01]  /*6890*/  @!P3 IMAD.MOV.U32 R49, RZ, RZ, R58 ;  /* 0x000000ffff31b224 */ /* 0x008fe200078e003a */
[----:B------:R-:W-:-:S02]  /*68a0*/  @!P2 MOV R52, R61 ;  /* 0x0000003d0034a202 */ /* 0x000fc40000000f00 */
[----:B------:R1:W-:Y:S01]  /*68b0*/  STL.64 [R1+0x1d0], R60 ;  /* 0x0001d03c01007387 */ /* 0x0003e20000100a00 */
[----:B--2---:R-:W-:-:S03]  /*68c0*/  @!P5 IMAD.MOV.U32 R46, RZ, RZ, R7 ;  /* 0x000000ffff2ed224 */ /* 0x004fc600078e0007 */
[----:B------:R-:W2:Y:S04]  /*68d0*/  LDL R63, [R1+0x238] ;  /* 0x00023800013f7983 */ /* 0x000ea80000100800 */
[----:B------:R3:W2:Y:S01]  /*68e0*/  @!P1 LDG.E.64 R42, desc[UR14][R56.64] ;  /* 0x0000000e382a9981 */ /* 0x0006a2000c1e1b00 */
[----:B0-----:R-:W-:Y:S02]  /*68f0*/  CS2R R50, SRZ ;  /* 0x0000000000327805 */ /* 0x001fe4000001ff00 */
[----:B------:R-:W-:Y:S02]  /*6900*/  @!P3 MOV R50, R59 ;  /* 0x0000003b0032b202 */ /* 0x000fe40000000f00 */
[----:B---3--:R-:W-:Y:S02]  /*6910*/  CS2R R56, SRZ ;  /* 0x0000000000387805 */ /* 0x008fe4000001ff00 */
[----:B------:R-:W-:-:S02]  /*6920*/  @!P0 IMAD.MOV.U32 R57, RZ, RZ, R12 ;  /* 0x000000ffff398224 */ /* 0x000fc400078e000c */
[----:B------:R-:W-:Y:S01]  /*6930*/  FMUL.FTZ R12, R62, R62 ;  /* 0x0000003e3e0c7220 */ /* 0x000fe20000410000 */
[----:B------:R-:W-:-:S03]  /*6940*/  LOP3.LUT P3, RZ, R0, 0x20000000, RZ, 0xc0, !PT ;  /* 0x2000000000ff7812 */ /* 0x000fc6000786c0ff */
[----:B------:R-:W-:Y:S01]  /*6950*/  FFMA.FTZ R12, R57, R57, R12 ;  /* 0x00000039390c7223 */ /* 0x000fe2000001000c */
[----:B------:R-:W-:-:S03]  /*6960*/  @!P2 MOV R51, R60 ;  /* 0x0000003c0033a202 */ /* 0x000fc60000000f00 */
[----:B------:R-:W-:Y:S01]  /*6970*/  FADD.FTZ R12, RZ, R12 ;  /* 0x0000000cff0c7221 */ /* 0x000fe20000010000 */
[----:B-1----:R-:W-:-:S06]  /*6980*/  CS2R R60, SRZ ;  /* 0x00000000003c7805 */ /* 0x002fcc000001ff00 */
[----:B------:R-:W3:Y:S04]  /*6990*/  @!P3 LDG.E.64 R60, desc[UR14][R124.64] ;  /* 0x0000000e7c3cb981 */ /* 0x000ee8000c1e1b00 */
[----:B------:R-:W2:Y:S04]  /*69a0*/  LDL R125, [R1+0x22c] ;  /* 0x00022c00017d7983 */ /* 0x000ea80000100800 */
[----:B------:R-:W3:Y:S01]  /*69b0*/  LDL R124, [R1+0x228] ;  /* 0x00022800017c7983 */ /* 0x000ee20000100800 */
[----:B----4-:R-:W-:-:S04]  /*69c0*/  FMUL.FTZ R13, R13, R13 ;  /* 0x0000000d0d0d7220 */ /* 0x010fc80000410000 */
[----:B------:R-:W-:-:S04]  /*69d0*/  FFMA.FTZ R13, R67, R67, R13 ;  /* 0x00000043430d7223 */ /* 0x000fc8000001000d */
[----:B------:R-:W-:Y:S02]  /*69e0*/  FADD.FTZ R13, R12, R13 ;  /* 0x0000000d0c0d7221 */ /* 0x000fe40000010000 */
[----:B------:R-:W4:Y:S02]  /*69f0*/  LDL R12, [R1+0x21c] ;  /* 0x00021c00010c7983 */ /* 0x000f240000100800 */
[----:B----4-:R-:W-:-:S04]  /*6a00*/  FMUL.FTZ R12, R12, R12 ;  /* 0x0000000c0c0c7220 */ /* 0x010fc80000410000 */
[----:B--2---:R-:W-:Y:S01]  /*6a10*/  FFMA.FTZ R12, R125, R125, R12 ;  /* 0x0000007d7d0c7223 */ /* 0x004fe2000001000c */
[----:B------:R-:W-:Y:S01]  /*6a20*/  LOP3.LUT P4, RZ, R17, 0x8, RZ, 0xc0, !PT ;  /* 0x0000000811ff7812 */ /* 0x000fe2000788c0ff */
[----:B------:R0:W-:Y:S02]  /*6a30*/  STL.64 [R1+0x1c8], R58 ;  /* 0x0001c83a01007387 */ /* 0x0001e40000100a00 */
[----:B------:R-:W-:Y:S02]  /*6a40*/  FADD.FTZ R13, R13, R12 ;  /* 0x0000000c0d0d7221 */ /* 0x000fe40000010000 */
[----:B------:R-:W2:Y:S01]  /*6a50*/  LDL R12, [R1+0x218] ;  /* 0x00021800010c7983 */ /* 0x000ea20000100800 */
[----:B------:R-:W-:-:S03]  /*6a60*/  LOP3.LUT P2, RZ, R0, 0x10000000, RZ, 0xc0, !PT ;  /* 0x1000000000ff7812 */ /* 0x000fc6000784c0ff */
[----:B------:R-:W4:Y:S04]  /*6a70*/  LDL.LU R125, [R1+0x34c] ;  /* 0x00034c00017d7983 */ /* 0x000f280000300800 */
[----:B------:R-:W4:Y:S01]  /*6a80*/  @!P4 LDG.E.64 R40, desc[UR14][R114.64] ;  /* 0x0000000e7228c981 */ /* 0x000f22000c1e1b00 */
[----:B------:R-:W-:Y:S02]  /*6a90*/  HFMA2 R17, -RZ, RZ, 0, 0 ;  /* 0x00000000ff117431 */ /* 0x000fe400000001ff */
[----:B--2---:R-:W-:Y:S01]  /*6aa0*/  FMUL.FTZ R12, R12, R12 ;  /* 0x0000000c0c0c7220 */ /* 0x004fe20000410000 */
[----:B0-----:R-:W-:Y:S02]  /*6ab0*/  CS2R R58, SRZ ;  /* 0x00000000003a7805 */ /* 0x001fe4000001ff00 */
[----:B------:R-:W-:Y:S01]  /*6ac0*/  CS2R R8, SRZ ;  /* 0x0000000000087805 */ /* 0x000fe2000001ff00 */
[----:B------:R0:W-:Y:S01]  /*6ad0*/  STL.64 [R1+0x1b8], R6 ;  /* 0x0001b80601007387 */ /* 0x0001e20000100a00 */
[----:B---3--:R-:W-:Y:S01]  /*6ae0*/  FFMA.FTZ R12, R124, R124, R12 ;  /* 0x0000007c7c0c7223 */ /* 0x008fe2000001000c */
[----:B------:R-:W-:-:S02]  /*6af0*/  @!P5 MOV R17, R6 ;  /* 0x000000060011d202 */ /* 0x000fc40000000f00 */
[----:B------:R-:W2:Y:S01]  /*6b00*/  LDL.LU R124, [R1+0x348] ;  /* 0x00034800017c7983 */ /* 0x000ea20000300800 */
[----:B------:R-:W-:-:S03]  /*6b10*/  FADD.FTZ R12, R13, R12 ;  /* 0x0000000c0d0c7221 */ /* 0x000fc60000010000 */
[----:B------:R-:W3:Y:S01]  /*6b20*/  LDL R13, [R1+0x214] ;  /* 0x00021400010d7983 */ /* 0x000ee20000100800 */
[----:B----4-:R-:W-:Y:S02]  /*6b30*/  @!P4 MOV R47, R40 ;  /* 0x00000028002fc202 */ /* 0x010fe40000000f00 */
[----:B------:R-:W-:Y:S01]  /*6b40*/  @!P4 MOV R48, R41 ;  /* 0x000000290030c202 */ /* 0x000fe20000000f00 */
[----:B------:R-:W4:Y:S01]  /*6b50*/  @!P2 LDG.E.64 R58, desc[UR14][R64.64] ;  /* 0x0000000e403aa981 */ /* 0x000f22000c1e1b00 */
[C---:B------:R-:W-:Y:S02]  /*6b60*/  LOP3.LUT P5, RZ, R0.reuse, 0x80000000, RZ, 0xc0, !PT ;  /* 0x8000000000ff7812 */ /* 0x040fe400078ac0ff */
[----:B------:R-:W-:Y:S01]  /*6b70*/  LOP3.LUT P4, RZ, R0, 0x40000000, RZ, 0xc0, !PT ;  /* 0x4000000000ff7812 */ /* 0x000fe2000788c0ff */
[----:B------:R-:W4:Y:S04]  /*6b80*/  LDL R114, [R1+0x24c] ;  /* 0x00024c0001727983 */ /* 0x000f280000100800 */
[----:B------:R-:W2:Y:S04]  /*6b90*/  LDL R0, [R1+0x210] ;  /* 0x0002100001007983 */ /* 0x000ea80000100800 */
[----:B------:R-:W4:Y:S04]  /*6ba0*/  LDL R64, [R1+0x248] ;  /* 0x0002480001407983 */ /* 0x000f280000100800 */
[----:B------:R1:W-:Y:S04]  /*6bb0*/  STL.64 [R1+0x1c0], R40 ;  /* 0x0001c02801007387 */ /* 0x0003e80000100a00 */
[----:B------:R-:W4:Y:S01]  /*6bc0*/  LDL R65, [R1+0x250] ;  /* 0x0002500001417983 */ /* 0x000f220000100800 */
[----:B0-----:R-:W-:-:S03]  /*6bd0*/  CS2R R6, SRZ ;  /* 0x0000000000067805 */ /* 0x001fc6000001ff00 */
[----:B------:R-:W4:Y:S01]  /*6be0*/  @!P5 LDG.E.64 R8, desc[UR14][R118.64] ;  /* 0x0000000e7608d981 */ /* 0x000f22000c1e1b00 */
[----:B-1----:R-:W-:-:S03]  /*6bf0*/  CS2R R40, SRZ ;  /* 0x0000000000287805 */ /* 0x002fc6000001ff00 */
[----:B------:R-:W4:Y:S04]  /*6c00*/  @!P4 LDG.E.64 R6, desc[UR14][R116.64] ;  /* 0x0000000e7406c981 */ /* 0x000f28000c1e1b00 */
[----:B------:R-:W4:Y:S04]  /*6c10*/  LDL R115, [R1+0x270] ;  /* 0x0002700001737983 */ /* 0x000f280000100800 */
[----:B------:R-:W4:Y:S04]  /*6c20*/  @!P6 LDG.E.64 R40, desc[UR14][R120.64] ;  /* 0x0000000e7828e981 */ /* 0x000f28000c1e1b00 */
[----:B------:R-:W4:Y:S04]  /*6c30*/  LDL R118, [R1+0x23c] ;  /* 0x00023c0001767983 */ /* 0x000f280000100800 */
[----:B------:R-:W4:Y:S04]  /*6c40*/  LDL R119, [R1+0x260] ;  /* 0x0002600001777983 */ /* 0x000f280000100800 */
[----:B------:R-:W4:Y:S04]  /*6c50*/  LDL R120, [R1+0x234] ;  /* 0x0002340001787983 */ /* 0x000f280000100800 */
[----:B------:R-:W4:Y:S04]  /*6c60*/  LDL R121, [R1+0x258] ;  /* 0x0002580001797983 */ /* 0x000f280000100800 */
[----:B------:R-:W4:Y:S04]  /*6c70*/  LDL R116, [R1+0x244] ;  /* 0x0002440001747983 */ /* 0x000f280000100800 */
[----:B------:R-:W4:Y:S01]  /*6c80*/  LDL R117, [R1+0x268] ;  /* 0x0002680001757983 */ /* 0x000f220000100800 */
[----:B---3--:R-:W-:-:S04]  /*6c90*/  FMUL.FTZ R13, R13, R13 ;  /* 0x0000000d0d0d7220 */ /* 0x008fc80000410000 */
[----:B------:R-:W-:Y:S02]  /*6ca0*/  FFMA.FTZ R13, R123, R123, R13 ;  /* 0x0000007b7b0d7223 */ /* 0x000fe4000001000d */
[----:B------:R-:W3:Y:S02]  /*6cb0*/  LDL.LU R123, [R1+0x344] ;  /* 0x00034400017b7983 */ /* 0x000ee40000300800 */
[----:B------:R-:W-:Y:S01]  /*6cc0*/  FADD.FTZ R12, R12, R13 ;  /* 0x0000000d0c0c7221 */ /* 0x000fe20000010000 */
[----:B--2---:R-:W-:-:S04]  /*6cd0*/  FMUL.FTZ R13, R0, R0 ;  /* 0x00000000000d7220 */ /* 0x004fc80000410000 */
[----:B------:R-:W-:-:S04]  /*6ce0*/  FFMA.FTZ R13, R63, R63, R13 ;  /* 0x0000003f3f0d7223 */ /* 0x000fc8000001000d */
[----:B------:R-:W-:Y:S01]  /*6cf0*/  FADD.FTZ R12, R12, R13 ;  /* 0x0000000d0c0c7221 */ /* 0x000fe20000010000 */
[----:B------:R0:W-:Y:S01]  /*6d00*/  STL [R1+0x340], R125 ;  /* 0x0003407d01007387 */ /* 0x0001e20000100800 */
[----:B---3--:R-:W-:-:S04]  /*6d10*/  FMUL.FTZ R13, R123, R123 ;  /* 0x0000007b7b0d7220 */ /* 0x008fc80000410000 */
[----:B------:R-:W-:-:S04]  /*6d20*/  FFMA.FTZ R13, R66, R66, R13 ;  /* 0x00000042420d7223 */ /* 0x000fc8000001000d */
[----:B------:R-:W-:Y:S01]  /*6d30*/  FADD.FTZ R12, R12, R13 ;  /* 0x0000000d0c0c7221 */ /* 0x000fe20000010000 */
[----:B------:R-:W-:-:S04]  /*6d40*/  FMUL.FTZ R13, R124, R124 ;  /* 0x0000007c7c0d7220 */ /* 0x000fc80000410000 */
[----:B----4-:R-:W-:-:S04]  /*6d50*/  FFMA.FTZ R13, R64, R64, R13 ;  /* 0x00000040400d7223 */ /* 0x010fc8000001000d */
[----:B------:R-:W-:Y:S01]  /*6d60*/  FADD.FTZ R12, R12, R13 ;  /* 0x0000000d0c0c7221 */ /* 0x000fe20000010000 */
[----:B------:R-:W-:Y:S02]  /*6d70*/  FMUL.FTZ R13, R125, R125 ;  /* 0x0000007d7d0d7220 */ /* 0x000fe40000410000 */
[----:B0-----:R-:W2:Y:S02]  /*6d80*/  LDL R125, [R1+0x220] ;  /* 0x00022000017d7983 */ /* 0x001ea40000100800 */
        /* <DEDUP_REMOVED lines=146> */
[----:B------:R-:W-:Y:S02]  /*76b0*/  @!P1 IMAD.MOV.U32 R56, RZ, RZ, R43 ;  /* 0x000000ffff389224 */ /* 0x000fe400078e002b */
[----:B------:R-:W-:Y:S01]  /*76c0*/  FFMA.FTZ R63, R53, R53, R63 ;  /* 0x00000035353f7223 */ /* 0x000fe2000001003f */
[----:B------:R-:W-:Y:S01]  /*76d0*/  FADD.FTZ R13, R13, R12 ;  /* 0x0000000c0d0d7221 */ /* 0x000fe20000010000 */
[----:B------:R-:W-:Y:S01]  /*76e0*/  @!P1 MOV R55, R42 ;  /* 0x0000002a00379202 */ /* 0x000fe20000000f00 */
[----:B------:R0:W-:Y:S04]  /*76f0*/  STL.64 [R1+0x1e0], R42 ;  /* 0x0001e02a01007387 */ /* 0x0001e80000100a00 */
[----:B------:R1:W-:Y:S01]  /*7700*/  STL.64 [R1+0x1e8], R58 ;  /* 0x0001e83a01007387 */ /* 0x0003e20000100a00 */
[----:B0-----:R-:W-:Y:S01]  /*7710*/  FMUL.FTZ R43, R56, R56 ;  /* 0x00000038382b7220 */ /* 0x001fe20000410000 */
[----:B------:R-:W-:Y:S01]  /*7720*/  FADD.FTZ R42, R13, R63 ;  /* 0x0000003f0d2a7221 */ /* 0x000fe20000010000 */
[----:B------:R-:W-:-:S02]  /*7730*/  CS2R R12, SRZ ;  /* 0x00000000000c7805 */ /* 0x000fc4000001ff00 */
[----:B------:R-:W-:Y:S01]  /*7740*/  FFMA.FTZ R43, R55, R55, R43 ;  /* 0x00000037372b7223 */ /* 0x000fe2000001002b */
[----:B------:R-:W-:Y:S02]  /*7750*/  @!P2 MOV R13, R59 ;  /* 0x0000003b000da202 */ /* 0x000fe40000000f00 */
[----:B------:R-:W-:Y:S02]  /*7760*/  @!P2 MOV R12, R58 ;  /* 0x0000003a000ca202 */ /* 0x000fe40000000f00 */
[----:B-1----:R-:W-:Y:S01]  /*7770*/  CS2R R58, SRZ ;  /* 0x00000000003a7805 */ /* 0x002fe2000001ff00 */
[----:B------:R-:W-:Y:S01]  /*7780*/  FADD.FTZ R42, R42, R43 ;  /* 0x0000002b2a2a7221 */ /* 0x000fe20000010000 */
[----:B------:R-:W-:Y:S01]  /*7790*/  FMUL.FTZ R43, R13, R13 ;  /* 0x0000000d0d2b7220 */ /* 0x000fe20000410000 */
[----:B------:R-:W-:Y:S01]  /*77a0*/  @!P3 IMAD.MOV.U32 R58, RZ, RZ, R61 ;  /* 0x000000ffff3ab224 */ /* 0x000fe200078e003d */
[----:B------:R0:W-:Y:S01]  /*77b0*/  STL.64 [R1+0x1f0], R60 ;  /* 0x0001f03c01007387 */ /* 0x0001e20000100a00 */
[----:B------:R-:W-:Y:S01]  /*77c0*/  @!P3 MOV R59, R60 ;  /* 0x0000003c003bb202 */ /* 0x000fe20000000f00 */
[----:B0-----:R-:W-:Y:S01]  /*77d0*/  FFMA.FTZ R61, R12, R12, R43 ;  /* 0x0000000c0c3d7223 */ /* 0x001fe2000001002b */
[----:B------:R-:W-:Y:S01]  /*77e0*/  FMUL.FTZ R43, R58, R58 ;  /* 0x0000003a3a2b7220 */ /* 0x000fe20000410000 */
[----:B------:R-:W-:-:S02]  /*77f0*/  HFMA2 R60, -RZ, RZ, 0, 0 ;  /* 0x00000000ff3c7431 */ /* 0x000fc400000001ff */
[----:B------:R-:W-:Y:S02]  /*7800*/  @!P4 IMAD.MOV.U32 R60, RZ, RZ, R7 ;  /* 0x000000ffff3cc224 */ /* 0x000fe400078e0007 */
[----:B------:R-:W-:Y:S01]  /*7810*/  FADD.FTZ R42, R42, R61 ;  /* 0x0000003d2a2a7221 */ /* 0x000fe20000010000 */
[----:B------:R-:W-:Y:S01]  /*7820*/  FFMA.FTZ R43, R59, R59, R43 ;  /* 0x0000003b3b2b7223 */ /* 0x000fe2000001002b */
[----:B------:R-:W-:Y:S02]  /*7830*/  MOV R61, RZ ;  /* 0x000000ff003d7202 */ /* 0x000fe40000000f00 */
[----:B------:R-:W-:Y:S01]  /*7840*/  @!P4 MOV R61, R6 ;  /* 0x00000006003dc202 */ /* 0x000fe20000000f00 */
[----:B------:R-:W-:Y:S01]  /*7850*/  FADD.FTZ R42, R42, R43 ;  /* 0x0000002b2a2a7221 */ /* 0x000fe20000010000 */
[----:B------:R-:W-:Y:S01]  /*7860*/  FMUL.FTZ R43, R60, R60 ;  /* 0x0000003c3c2b7220 */ /* 0x000fe20000410000 */
[----:B------:R-:W-:Y:S01]  /*7870*/  IMAD.MOV.U32 R63, RZ, RZ, RZ ;  /* 0x000000ffff3f7224 */ /* 0x000fe200078e00ff */
[----:B------:R-:W-:-:S02]  /*7880*/  @!P5 MOV R63, R9 ;  /* 0x00000009003fd202 */ /* 0x000fc40000000f00 */
[----:B------:R-:W-:Y:S01]  /*7890*/  FFMA.FTZ R43, R61, R61, R43 ;  /* 0x0000003d3d2b7223 */ /* 0x000fe2000001002b */
[----:B------:R-:W-:Y:S02]  /*78a0*/  CS2R R64, SRZ ;  /* 0x0000000000407805 */ /* 0x000fe4000001ff00 */
[----:B------:R-:W-:Y:S01]  /*78b0*/  @!P5 MOV R64, R8 ;  /* 0x000000080040d202 */ /* 0x000fe20000000f00 */
[----:B------:R-:W-:Y:S01]  /*78c0*/  FADD.FTZ R42, R42, R43 ;  /* 0x0000002b2a2a7221 */ /* 0x000fe20000010000 */
[----:B------:R-:W-:Y:S01]  /*78d0*/  FMUL.FTZ R43, R63, R63 ;  /* 0x0000003f3f2b7220 */ /* 0x000fe20000410000 */
[----:B------:R-:W-:-:S03]  /*78e0*/  @!P6 IMAD.MOV.U32 R65, RZ, RZ, R41 ;  /* 0x000000ffff41e224 */ /* 0x000fc600078e0029 */
[----:B------:R-:W-:Y:S01]  /*78f0*/  FFMA.FTZ R43, R64, R64, R43 ;  /* 0x00000040402b7223 */ /* 0x000fe2000001002b */
[----:B------:R-:W-:Y:S01]  /*7900*/  HFMA2 R66, -RZ, RZ, 0, 0 ;  /* 0x00000000ff427431 */ /* 0x000fe200000001ff */
[----:B------:R-:W-:Y:S02]  /*7910*/  @!P6 MOV R66, R40 ;  /* 0x000000280042e202 */ /* 0x000fe40000000f00 */
[----:B------:R-:W-:Y:S01]  /*7920*/  FADD.FTZ R42, R42, R43 ;  /* 0x0000002b2a2a7221 */ /* 0x000fe20000010000 */
[----:B------:R-:W-:-:S04]  /*7930*/  FMUL.FTZ R43, R65, R65 ;  /* 0x00000041412b7220 */ /* 0x000fc80000410000 */
[----:B------:R-:W-:-:S04]  /*7940*/  FFMA.FTZ R43, R66, R66, R43 ;  /* 0x00000042422b7223 */ /* 0x000fc8000001002b */
[----:B------:R-:W-:Y:S01]  /*7950*/  FADD.FTZ R42, R42, R43 ;  /* 0x0000002b2a2a7221 */ /* 0x000fe20000010000 */
[----:B------:R-:W-:Y:S01]  /*7960*/  FADD.FTZ R43, R57, R62 ;  /* 0x0000003e392b7221 */ /* 0x000fe20000010000 */
[----:B--2---:R-:W-:Y:S01]  /*7970*/  FADD.FTZ R67, R67, R125 ;  /* 0x0000007d43437221 */ /* 0x004fe20000010000 */
[----:B------:R0:W-:Y:S02]  /*7980*/  STL [R1+0x33c], R124 ;  /* 0x00033c7c01007387 */ /* 0x0001e40000100800 */
[----:B------:R-:W-:Y:S02]  /*7990*/  FADD.FTZ R43, RZ, R43 ;  /* 0x0000002bff2b7221 */ /* 0x000fe40000010000 */
[----:B------:R1:W-:Y:S02]  /*79a0*/  STL [R1+0x338], R123 ;  /* 0x0003387b01007387 */ /* 0x0003e40000100800 */
[----:B------:R-:W-:Y:S02]  /*79b0*/  FADD.FTZ R43, R43, R67 ;  /* 0x000000432b2b7221 */ /* 0x000fe40000010000 */
[----:B------:R-:W2:Y:S04]  /*79c0*/  LDL R67, [R1+0x22c] ;  /* 0x00022c0001437983 */ /* 0x000ea80000100800 */
[----:B0-----:R-:W2:Y:S04]  /*79d0*/  LDL R124, [R1+0x21c] ;  /* 0x00021c00017c7983 */ /* 0x001ea80000100800 */
[----:B-1----:R-:W3:Y:S04]  /*79e0*/  LDL R123, [R1+0x218] ;  /* 0x00021800017b7983 */ /* 0x002ee80000100800 */
[----:B------:R0:W-:Y:S04]  /*79f0*/  STL [R1+0x334], R0 ;  /* 0x0003340001007387 */ /* 0x0001e80000100800 */
[----:B------:R-:W4:Y:S04]  /*7a00*/  LDL.LU R125, [R1+0x340] ;  /* 0x00034000017d7983 */ /* 0x000f280000300800 */
[----:B0-----:R-:W4:Y:S01]  /*7a10*/  LDL R0, [R1+0x214] ;  /* 0x0002140001007983 */ /* 0x001f220000100800 */
[----:B--2---:R-:W-:-:S03]  /*7a20*/  FADD.FTZ R67, R67, R124 ;  /* 0x0000007c43437221 */ /* 0x004fc60000010000 */
[----:B------:R-:W2:Y:S01]  /*7a30*/  LDL.LU R124, [R1+0x33c] ;  /* 0x00033c00017c7983 */ /* 0x000ea20000300800 */
[----:B------:R-:W-:-:S03]  /*7a40*/  FADD.FTZ R43, R43, R67 ;  /* 0x000000432b2b7221 */ /* 0x000fc60000010000 */
[----:B------:R-:W3:Y:S02]  /*7a50*/  LDL R67, [R1+0x228] ;  /* 0x0002280001437983 */ /* 0x000ee40000100800 */
[----:B---3--:R-:W-:Y:S02]  /*7a60*/  FADD.FTZ R67, R67, R123 ;  /* 0x0000007b43437221 */ /* 0x008fe40000010000 */
[----:B------:R-:W3:Y:S02]  /*7a70*/  LDL.LU R123, [R1+0x338] ;  /* 0x00033800017b7983 */ /* 0x000ee40000300800 */
[----:B------:R-:W-:Y:S02]  /*7a80*/  FADD.FTZ R43, R43, R67 ;  /* 0x000000432b2b7221 */ /* 0x000fe40000010000 */
[----:B------:R-:W4:Y:S02]  /*7a90*/  LDL R67, [R1+0x230] ;  /* 0x0002300001437983 */ /* 0x000f240000100800 */
[----:B----4-:R-:W-:-:S02]  /*7aa0*/  FADD.FTZ R67, R67, R0 ;  /* 0x0000000043437221 */ /* 0x010fc40000010000 */
[----:B------:R-:W4:Y:S02]  /*7ab0*/  LDL.LU R0, [R1+0x334] ;  /* 0x0003340001007983 */ /* 0x000f240000300800 */
[----:B------:R-:W-:Y:S02]  /*7ac0*/  FADD.FTZ R43, R43, R67 ;  /* 0x000000432b2b7221 */ /* 0x000fe40000010000 */
[----:B------:R-:W4:Y:S02]  /*7ad0*/  LDL R67, [R1+0x238] ;  /* 0x0002380001437983 */ /* 0x000f240000100800 */
[----:B----4-:R-:W-:Y:S02]  /*7ae0*/  FADD.FTZ R67, R67, R0 ;  /* 0x0000000043437221 */ /* 0x010fe40000010000 */
[----:B------:R0:W-:Y:S02]  /*7af0*/  STL [R1+0x2f8], R18 ;  /* 0x0002f81201007387 */ /* 0x0001e40000100800 */
[----:B------:R-:W-:-:S02]  /*7b00*/  FADD.FTZ R43, R43, R67 ;  /* 0x000000432b2b7221 */ /* 0x000fc40000010000 */
[----:B------:R-:W-:Y:S04]  /*7b10*/  STL [R1+0x2fc], R20 ;  /* 0x0002fc1401007387 */ /* 0x000fe80000100800 */
[----:B------:R-:W3:Y:S04]  /*7b20*/  LDL R67, [R1+0x240] ;  /* 0x0002400001437983 */ /* 0x000ee80000100800 */
[----:B------:R1:W-:Y:S04]  /*7b30*/  STL [R1+0x2d8], R19 ;  /* 0x0002d81301007387 */ /* 0x0003e80000100800 */
[----:B------:R-:W-:Y:S04]  /*7b40*/  STL [R1+0x300], R16 ;  /* 0x0003001001007387 */ /* 0x000fe80000100800 */
[----:B------:R4:W-:Y:S04]  /*7b50*/  STL [R1+0x2e8], R21 ;  /* 0x0002e81501007387 */ /* 0x0009e80000100800 */
[----:B------:R0:W5:Y:S01]  /*7b60*/  LDL.LU R0, [R1+0x330] ;  /* 0x0003300001007983 */ /* 0x0001620000300800 */
[----:B---3--:R-:W-:-:S04]  /*7b70*/  FADD.FTZ R67, R67, R123 ;  /* 0x0000007b43437221 */ /* 0x008fc80000010000 */
[----:B------:R-:W-:Y:S02]  /*7b80*/  FADD.FTZ R43, R43, R67 ;  /* 0x000000432b2b7221 */ /* 0x000fe40000010000 */
[----:B------:R-:W2:Y:S02]  /*7b90*/  LDL R67, [R1+0x248] ;  /* 0x0002480001437983 */ /* 0x000ea40000100800 */
[----:B--2---:R-:W-:-:S04]  /*7ba0*/  FADD.FTZ R67, R67, R124 ;  /* 0x0000007c43437221 */ /* 0x004fc80000010000 */
[----:B------:R-:W-:Y:S02]  /*7bb0*/  FADD.FTZ R43, R43, R67 ;  /* 0x000000432b2b7221 */ /* 0x000fe40000010000 */
[----:B------:R-:W2:Y:S04]  /*7bc0*/  LDL R67, [R1+0x250] ;  /* 0x0002500001437983 */ /* 0x000ea80000100800 */
[----:B------:R3:W-:Y:S04]  /*7bd0*/  STL [R1+0x310], R68 ;  /* 0x0003104401007387 */ /* 0x0007e80000100800 */
        /* <DEDUP_REMOVED lines=47> */
[----:B0-----:R0:W5:Y:S02]  /*7ed0*/  LDL.LU R18, [R1+0x32c] ;  /* 0x00032c0001127983 */ /* 0x0011640000300800 */
[----:B------:R-:W-:Y:S01]  /*7ee0*/  FADD.FTZ R43, R43, R67 ;  /* 0x000000432b2b7221 */ /* 0x000fe20000010000 */
[----:B------:R-:W-:Y:S02]  /*7ef0*/  FADD.FTZ R67, R20, R19 ;  /* 0x0000001314437221 */ /* 0x000fe40000010000 */
[----:B-1----:R0:W5:Y:S02]  /*7f00*/  LDL.LU R19, [R1+0x328] ;  /* 0x0003280001137983 */ /* 0x0021640000300800 */
[----:B------:R-:W-:Y:S01]  /*7f10*/  FADD.FTZ R43, R43, R67 ;  /* 0x000000432b2b7221 */ /* 0x000fe20000010000 */
[----:B------:R-:W-:Y:S01]  /*7f20*/  FADD.FTZ R67, R16, R21 ;  /* 0x0000001510437221 */ /* 0x000fe20000010000 */
[----:B------:R0:W5:Y:S03]  /*7f30*/  LDL.LU R20, [R1+0x324] ;  /* 0x0003240001147983 */ /* 0x0001660000300800 */
[----:B------:R-:W-:Y:S01]  /*7f40*/  FADD.FTZ R43, R43, R67 ;  /* 0x000000432b2b7221 */ /* 0x000fe20000010000 */
[----:B------:R-:W-:Y:S01]  /*7f50*/  FADD.FTZ R67, R73, R72 ;  /* 0x0000004849437221 */ /* 0x000fe20000010000 */
[----:B----4-:R0:W5:Y:S03]  /*7f60*/  LDL.LU R21, [R1+0x320] ;  /* 0x0003200001157983 */ /* 0x0101660000300800 */
[----:B------:R-:W-:Y:S01]  /*7f70*/  FADD.FTZ R43, R43, R67 ;  /* 0x000000432b2b7221 */ /* 0x000fe20000010000 */
[----:B------:R-:W-:Y:S01]  /*7f80*/  FADD.FTZ R67, R70, R75 ;  /* 0x0000004b46437221 */ /* 0x000fe20000010000 */
[----:B------:R0:W5:Y:S03]  /*7f90*/  LDL.LU R16, [R1+0x31c] ;  /* 0x00031c0001107983 */ /* 0x0001660000300800 */
        /* <DEDUP_REMOVED lines=44> */
[----:B---3--:R-:W-:-:S03]  /*8260*/  FADD.FTZ R68, R53, R54 ;  /* 0x0000003635447221 */ /* 0x008fc60000010000 */
[----:B------:R-:W-:Y:S02]  /*8270*/  FADD.FTZ R43, R43, R67 ;  /* 0x000000432b2b7221 */ /* 0x000fe40000010000 */
[----:B------:R-:W1:Y:S02]  /*8280*/  S2R R67, SR_TID.X ;  /* 0x0000000000437919 */ /* 0x000e640000002100 */
        /* <DEDUP_REMOVED lines=8> */
[----:B------:R-:W2:Y:S03]  /*8310*/  S2R R71, SR_LANEID ;  /* 0x0000000000477919 */ /* 0x000ea60000000000 */
[----:B------:R-:W-:Y:S01]  /*8320*/  FADD.FTZ R43, R43, R68 ;  /* 0x000000442b2b7221 */ /* 0x000fe20000010000 */
[----:B------:R-:W-:-:S04]  /*8330*/  FADD.FTZ R68, R64, R63 ;  /* 0x0000003f40447221 */ /* 0x000fc80000010000 */
[----:B------:R-:W-:Y:S01]  /*8340*/  FADD.FTZ R43, R43, R68 ;  /* 0x000000442b2b7221 */ /* 0x000fe20000010000 */
[----:B-1----:R-:W-:-:S04]  /*8350*/  LOP3.LUT R68, R67, 0x3e0, RZ, 0xc0, !PT ;  /* 0x000003e043447812 */ /* 0x002fc800078ec0ff */
[C---:B------:R-:W-:Y:S02]  /*8360*/  ISETP.GT.U32.AND P1, PT, R68.reuse, 0x168, PT ;  /* 0x000001684400780c */ /* 0x040fe40003f24070 */
[----:B------:R-:W-:Y:S01]  /*8370*/  IADD3 R69, PT, PT, -R68, 0x187, RZ ;  /* 0x0000018744457810 */ /* 0x000fe20007ffe1ff */
[----:B------:R-:W-:-:S04]  /*8380*/  FADD.FTZ R68, R66, R65 ;  /* 0x0000004142447221 */ /* 0x000fc80000010000 */
[----:B------:R-:W-:Y:S01]  /*8390*/  FADD.FTZ R43, R43, R68 ;  /* 0x000000442b2b7221 */ /* 0x000fe20000010000 */
[----:B------:R-:W-:Y:S01]  /*83a0*/  SEL R68, R69, 0x1f, P1 ;  /* 0x0000001f45447807 */ /* 0x000fe20000800000 */
[----:B------:R-:W-:Y:S04]  /*83b0*/  STL [R1+0x308], R70 ;  /* 0x0003084601007387 */ /* 0x000fe80000100800 */
[----:B------:R-:W1:Y:S04]  /*83c0*/  SHFL.DOWN PT, R69, R43, 0x1, R68 ;  /* 0x082000002b457989 */ /* 0x000e6800000e0044 */
[----:B------:R-:W3:Y:S01]  /*83d0*/  SHFL.DOWN PT, R70, R42, 0x1, R68 ;  /* 0x082000002a467989 */ /* 0x000ee200000e0044 */
[----:B--2---:R-:W-:-:S13]  /*83e0*/  ISETP.GE.AND P1, PT, R71, R68, PT ;  /* 0x000000444700720c */ /* 0x004fda0003f26270 */
[----:B-1----:R-:W-:Y:S01]  /*83f0*/  @!P1 FADD.FTZ R43, R43, R69 ;  /* 0x000000452b2b9221 */ /* 0x002fe20000010000 */
[----:B------:R-:W-:Y:S02]  /*8400*/  VIADD R69, R71, 0x2 ;  /* 0x0000000247457836 */ /* 0x000fe40000000000 */
[----:B---3--:R-:W-:-:S03]  /*8410*/  @!P1 FADD.FTZ R42, R42, R70 ;  /* 0x000000462a2a9221 */ /* 0x008fc60000010000 */
[----:B------:R-:W-:Y:S02]  /*8420*/  ISETP.GT.AND P1, PT, R69, R68, PT ;  /* 0x000000444500720c */ /* 0x000fe40003f24270 */
[----:B------:R-:W1:Y:S04]  /*8430*/  SHFL.DOWN PT, R69, R43, 0x2, R68 ;  /* 0x084000002b457989 */ /* 0x000e6800000e0044 */
[----:B------:R-:W2:Y:S07]  /*8440*/  SHFL.DOWN PT, R70, R42, 0x2, R68 ;  /* 0x084000002a467989 */ /* 0x000eae00000e0044 */
[----:B-1----:R-:W-:Y:S01]  /*8450*/  @!P1 FADD.FTZ R43, R43, R69 ;  /* 0x000000452b2b9221 */ /* 0x002fe20000010000 */
[----:B------:R-:W-:Y:S01]  /*8460*/  IADD3 R69, PT, PT, R71, 0x4, RZ ;  /* 0x0000000447457810 */ /* 0x000fe20007ffe0ff */
[----:B--2---:R-:W-:-:S03]  /*8470*/  @!P1 FADD.FTZ R42, R42, R70 ;  /* 0x000000462a2a9221 */ /* 0x004fc60000010000 */
[----:B------:R-:W-:Y:S02]  /*8480*/  ISETP.GT.AND P1, PT, R69, R68, PT ;  /* 0x000000444500720c */ /* 0x000fe40003f24270 */
[----:B------:R-:W1:Y:S04]  /*8490*/  SHFL.DOWN PT, R69, R43, 0x4, R68 ;  /* 0x088000002b457989 */ /* 0x000e6800000e0044 */
[----:B------:R-:W2:Y:S01]  /*84a0*/  SHFL.DOWN PT, R70, R42, 0x4, R68 ;  /* 0x088000002a467989 */ /* 0x000ea200000e0044 */
[----:B------:R-:W-:-:S06]  /*84b0*/  ISETP.NE.AND P2, PT, R71, RZ, PT ;  /* 0x000000ff4700720c */ /* 0x000fcc0003f45270 */
[----:B-1----:R-:W-:Y:S01]  /*84c0*/  @!P1 FADD.FTZ R43, R43, R69 ;  /* 0x000000452b2b9221 */ /* 0x002fe20000010000 */
[----:B------:R-:W-:Y:S01]  /*84d0*/  IADD3 R69, PT, PT, R71, 0x8, RZ ;  /* 0x0000000847457810 */ /* 0x000fe20007ffe0ff */
[----:B--2---:R-:W-:-:S03]  /*84e0*/  @!P1 FADD.FTZ R42, R42, R70 ;  /* 0x000000462a2a9221 */ /* 0x004fc60000010000 */
[----:B------:R-:W-:Y:S02]  /*84f0*/  ISETP.GT.AND P1, PT, R69, R68, PT ;  /* 0x000000444500720c */ /* 0x000fe40003f24270 */
[----:B------:R-:W1:Y:S04]  /*8500*/  SHFL.DOWN PT, R69, R43, 0x8, R68 ;  /* 0x090000002b457989 */ /* 0x000e6800000e0044 */
[----:B------:R-:W2:Y:S01]  /*8510*/  SHFL.DOWN PT, R70, R42, 0x8, R68 ;  /* 0x090000002a467989 */ /* 0x000ea200000e0044 */
[----:B------:R-:W-:-:S06]  /*8520*/  VIADD R71, R71, 0x10 ;  /* 0x0000001047477836 */ /* 0x000fcc0000000000 */
[----:B-1----:R-:W-:Y:S02]  /*8530*/  @!P1 FADD.FTZ R43, R43, R69 ;  /* 0x000000452b2b9221 */ /* 0x002fe40000010000 */
[----:B------:R-:W1:Y:S01]  /*8540*/  @!P2 S2R R69, SR_CgaCtaId ;  /* 0x000000000045a919 */ /* 0x000e620000008800 */
[----:B--2---:R-:W-:Y:S01]  /*8550*/  @!P1 FADD.FTZ R42, R42, R70 ;  /* 0x000000462a2a9221 */ /* 0x004fe20000010000 */
[----:B------:R-:W-:Y:S01]  /*8560*/  ISETP.GT.AND P1, PT, R71, R68, PT ;  /* 0x000000444700720c */ /* 0x000fe20003f24270 */
[----:B------:R-:W2:Y:S04]  /*8570*/  SHFL.DOWN PT, R70, R43, 0x10, R68 ;  /* 0x0a0000002b467989 */ /* 0x000ea800000e0044 */
[----:B------:R-:W3:Y:S04]  /*8580*/  SHFL.DOWN PT, R68, R42, 0x10, R68 ;  /* 0x0a0000002a447989 */ /* 0x000ee800000e0044 */
[----:B------:R-:W-:Y:S04]  /*8590*/  STL [R1+0x304], R73 ;  /* 0x0003044901007387 */ /* 0x000fe80000100800 */
[----:B------:R-:W-:Y:S04]  /*85a0*/  STL [R1+0x2e4], R72 ;  /* 0x0002e44801007387 */ /* 0x000fe80000100800 */
[----:B------:R-:W-:Y:S04]  /*85b0*/  STL.64 [R1+0x208], R40 ;  /* 0x0002082801007387 */ /* 0x000fe80000100a00 */
[----:B------:R4:W-:Y:S04]  /*85c0*/  STL.64 [R1+0x1f8], R6 ;  /* 0x0001f80601007387 */ /* 0x0009e80000100a00 */
[----:B------:R0:W-:Y:S01]  /*85d0*/  STL.64 [R1+0x200], R8 ;  /* 0x0002000801007387 */ /* 0x0001e20000100a00 */
[----:B--2---:R-:W-:Y:S01]  /*85e0*/  @!P1 FADD.FTZ R43, R43, R70 ;  /* 0x000000462b2b9221 */ /* 0x004fe20000010000 */
[----:B---3--:R-:W-:Y:S01]  /*85f0*/  @!P1 FADD.FTZ R42, R42, R68 ;  /* 0x000000442a2a9221 */ /* 0x008fe20000010000 */
[----:B------:R-:W-:-:S02]  /*8600*/  ISETP.NE.AND P1, PT, R67, RZ, PT ;  /* 0x000000ff4300720c */ /* 0x000fc40003f25270 */
[----:B----4-:R-:W-:Y:S02]  /*8610*/  @!P2 SHF.R.U32.HI R6, RZ, 0x2, R67 ;  /* 0x00000002ff06a819 */ /* 0x010fe40000011643 */
[----:B0-----:R-:W-:Y:S02]  /*8620*/  @!P2 MOV R8, 0x400 ;  /* 0x000004000008a802 */ /* 0x001fe40000000f00 */
[----:B------:R-:W-:Y:S02]  /*8630*/  @!P2 LOP3.LUT R6, R6, 0xf8, RZ, 0xc0, !PT ;  /* 0x000000f80606a812 */ /* 0x000fe400078ec0ff */
[----:B-1----:R-:W-:Y:S01]  /*8640*/  @!P2 LEA R8, R69, R8, 0x18 ;  /* 0x000000084508a211 */ /* 0x002fe200078ec0ff */
[----:B------:R-:W-:-:S03]  /*8650*/  IMAD.MOV.U32 R7, RZ, RZ, R42 ;  /* 0x000000ffff077224 */ /* 0x000fc600078e002a */
[----:B------:R-:W-:Y:S02]  /*8660*/  @!P2 IADD3 R8, PT, PT, R6, R8, RZ ;  /* 0x000000080608a210 */ /* 0x000fe40007ffe0ff */
        /* <DEDUP_REMOVED lines=8> */
[----:B0-----:R-:W0:Y:S04]  /*86f0*/  LDS.64 R8, [UR5+0x18] ;  /* 0x00001805ff087984 */ /* 0x001e280008000a00 */
[----:B------:R-:W1:Y:S01]  /*8700*/  LDS.128 R40, [UR5+0x20] ;  /* 0x00002005ff287984 */ /* 0x000e620008000c00 */
[----:B0-----:R-:W-:Y:S01]  /*8710*/  FADD.FTZ R8, R6, R8 ;  /* 0x0000000806087221 */ /* 0x001fe20000010000 */
[----:B------:R-:W-:-:S03]  /*8720*/  FADD.FTZ R9, R7, R9 ;  /* 0x0000000907097221 */ /* 0x000fc60000010000 */
[----:B-1----:R-:W-:Y:S01]  /*8730*/  FADD.FTZ R6, R8, R40 ;  /* 0x0000002808067221 */ /* 0x002fe20000010000 */
        /* <DEDUP_REMOVED lines=26> */
.L_x_4177:
[----:B------:R-:W-:Y:S05]  /*88e0*/  BSYNC.RECONVERGENT B0 ;  /* 0x0000000000007941 */ /* 0x000fea0003800200 */
.L_x_4176:
        /* <DEDUP_REMOVED lines=21> */
[----:B0-----:R-:W-:Y:S02]  /*8a40*/  MOV R8, UR12 ;  /* 0x0000000c00087c02 */ /* 0x001fe40008000f00 */
[----:B------:R-:W-:Y:S01]  /*8a50*/  MOV R9, UR13 ;  /* 0x0000000d00097c02 */ /* 0x000fe20008000f00 */
[----:B------:R-:W-:-:S04]  /*8a60*/  IMAD.U32 R40, RZ, RZ, UR7 ;  /* 0x00000007ff287e24 */ /* 0x000fc8000f8e00ff */
[----:B------:R0:W-:Y:S02]  /*8a70*/  STG.E.64 desc[UR14][R8.64], R6 ;  /* 0x0000000608007986 */ /* 0x0001e4000c101b0e */
[----:B0-----:R-:W-:Y:S02]  /*8a80*/  MOV R8, UR10 ;  /* 0x0000000a00087c02 */ /* 0x001fe40008000f00 */
[----:B------:R-:W-:Y:S01]  /*8a90*/  MOV R9, UR11 ;  /* 0x0000000b00097c02 */ /* 0x000fe20008000f00 */
[----:B------:R-:W-:Y:S06]  /*8aa0*/  MEMBAR.ALL.GPU ;  /* 0x0000000000007992 */ /* 0x000fec000000a000 */
[----:B------:R-:W-:-:S00]  /*8ab0*/  ERRBAR ;  /* 0x00000000000079ab */ /* 0x000fc00000000000 */
[----:B------:R-:W-:Y:S06]  /*8ac0*/  CGAERRBAR ;  /* 0x00000000000075ab */ /* 0x000fec0000000000 */
[----:B------:R0:W-:Y:S01]  /*8ad0*/  REDG.E.ADD.S32.STRONG.GPU desc[UR14][R8.64], R40 ;  /* 0x000000280800798e */ /* 0x0001e2000c12e30e */
[----:B------:R-:W-:Y:S01]  /*8ae0*/  USEL UR5, UR20, URZ, !UP0 ;  /* 0x000000ff14057287 */ /* 0x000fe2000c000000 */
[----:B------:R-:W-:-:S03]  /*8af0*/  UMOV UR7, 0xffffffff ;  /* 0xffffffff00077882 */ /* 0x000fc60000000000 */
[----:B------:R-:W-:Y:S01]  /*8b00*/  UISETP.NE.AND UP0, UPT, UR7, UR5, UPT ;  /* 0x000000050700728c */ /* 0x000fe2000bf05270 */
[----:B0-----:R-:W-:-:S05]  /*8b10*/  IMAD.MOV.U32 R8, RZ, RZ, -0x1 ;  /* 0xffffffffff087424 */ /* 0x001fca00078e00ff */
[----:B------:R1:W-:Y:S03]  /*8b20*/  STL [R1], R8 ;  /* 0x0000000801007387 */ /* 0x0003e60000100800 */
[----:B------:R-:W-:Y:S05]  /*8b30*/  BRA.U !UP0, `(.L_x_4180) ;  /* 0x0000000108347547 */ /* 0x000fea000b800000 */
[----:B------:R-:W-:-:S11]  /*8b40*/  ULOP3.LUT UP0, URZ, UR4, 0x2, URZ, 0xc0, !UPT ;  /* 0x0000000204ff7892 */ /* 0x000fd6000f80c0ff */
.L_x_4181:
[----:B------:R-:W0:Y:S02]  /*8b50*/  LDCU UR10, c[0x0][0x374] ;  /* 0x00006e80ff0a77ac */ /* 0x000e240008000800 */
[----:B0-----:R-:W-:-:S04]  /*8b60*/  UIMAD UR10, UR21, UR10, UR22 ;  /* 0x0000000a150a72a4 */ /* 0x001fc8000f8e0216 */
[----:B------:R-:W-:-:S06]  /*8b70*/  UIMAD.WIDE.U32 UR10, UR10, 0x4, UR16 ;  /* 0x000000040a0a78a5 */ /* 0x000fcc000f8e0010 */
[----:B-1----:R-:W-:Y:S02]  /*8b80*/  MOV R8, UR10 ;  /* 0x0000000a00087c02 */ /* 0x002fe40008000f00 */
[----:B------:R-:W-:-:S05]  /*8b90*/  MOV R9, UR11 ;  /* 0x0000000b00097c02 */ /* 0x000fca0008000f00 */
[----:B------:R-:W2:Y:S04]  /*8ba0*/  LDG.E.STRONG.GPU R8, desc[UR14][R8.64] ;  /* 0x0000000e08087981 */ /* 0x000ea8000c1ef900 */
[----:B--2---:R-:W-:Y:S01]  /*8bb0*/  CCTL.IVALL ;  /* 0x00000000ff00798f */ /* 0x004fe20002000000 */
[----:B------:R-:W0:Y:S02]  /*8bc0*/  LDCU UR5, c[0x0][0x370] ;  /* 0x00006e00ff0577ac */ /* 0x000e240008000800 */
[----:B0-----:R-:W-:Y:S01]  /*8bd0*/  USEL UR5, UR5, URZ, !UP0 ;  /* 0x000000ff05057287 */ /* 0x001fe2000c000000 */
[----:B------:R2:W-:Y:S05]  /*8be0*/  STL [R1], R8 ;  /* 0x0000000801007387 */ /* 0x0005ea0000100800 */
[----:B------:R-:W-:-:S13]  /*8bf0*/  ISETP.NE.AND P1, PT, R8, UR5, PT ;  /* 0x0000000508007c0c */ /* 0x000fda000bf25270 */
[----:B--2---:R-:W-:Y:S05]  /*8c00*/  @P1 BRA `(.L_x_4181) ;  /* 0xfffffffc00d01947 */ /* 0x004fea000383ffff */
.L_x_4180:
[----:B------:R-:W-:Y:S05]  /*8c10*/  BSYNC.RECONVERGENT B0 ;  /* 0x0000000000007941 */ /* 0x000fea0003800200 */
.L_x_4179:
        /* <DEDUP_REMOVED lines=17> */
.L_x_4183:
[----:B------:R-:W-:Y:S01]  /*8d30*/  ISETP.NE.AND P2, PT, RZ, UR11, PT ;  /* 0x0000000bff007c0c */ /* 0x000fe2000bf45270 */
[----:B------:R-:W-:-:S03]  /*8d40*/  IMAD.U32 R42, RZ, RZ, UR4 ;  /* 0x00000004ff2a7e24 */ /* 0x000fc6000f8e00ff */
        /* <DEDUP_REMOVED lines=8> */
[----:B0-----:R-:W-:Y:S01]  /*8dd0*/  @!P2 IMAD.WIDE R8, R40, 0x4, R8 ;  /* 0x000000042808a825 */ /* 0x001fe200078e0208 */
[----:B------:R-:W-:-:S05]  /*8de0*/  MOV R40, UR7 ;  /* 0x0000000700287c02 */ /* 0x000fca0008000f00 */
[----:B------:R-:W-:-:S05]  /*8df0*/  @!P2 IMAD.WIDE.U32 R8, R40, 0x8, R8 ;  /* 0x000000082808a825 */ /* 0x000fca00078e0008 */
[----:B------:R0:W2:Y:S01]  /*8e00*/  @!P2 LDG.E.64 R68, desc[UR14][R8.64] ;  /* 0x0000000e0844a981 */ /* 0x0000a2000c1e1b00 */
[----:B------:R-:W-:Y:S01]  /*8e10*/  UIADD3 UR12, UPT, UPT, UR5, 0x1, URZ ;  /* 0x00000001050c7890 */ /* 0x000fe2000fffe0ff */
[----:B------:R-:W-:Y:S01]  /*8e20*/  IMAD.U32 R42, RZ, RZ, UR4 ;  /* 0x00000004ff2a7e24 */ /* 0x000fe2000f8e00ff */
        /* <DEDUP_REMOVED lines=11> */
[----:B0-----:R-:W-:Y:S01]  /*8ee0*/  @!P5 IMAD.WIDE R8, R40, 0x4, R8 ;  /* 0x000000042808d825 */ /* 0x001fe200078e0208 */
[----:B------:R-:W-:-:S05]  /*8ef0*/  MOV R40, UR10 ;  /* 0x0000000a00287c02 */ /* 0x000fca0008000f00 */
[----:B------:R-:W-:-:S06]  /*8f00*/  @!P5 IMAD.WIDE.U32 R8, R40, 0x8, R8 ;  /* 0x000000082808d825 */ /* 0x000fcc00078e0008 */
[----:B------:R-:W3:Y:S01]  /*8f10*/  @!P5 LDG.E.64 R8, desc[UR14][R8.64] ;  /* 0x0000000e0808d981 */ /* 0x000ee2000c1e1b00 */
[----:B------:R-:W-:Y:S01]  /*8f20*/  UIADD3 UR12, UPT, UPT, UR5, 0x2, URZ ;  /* 0x00000002050c7890 */ /* 0x000fe2000fffe0ff */
[----:B------:R-:W-:-:S05]  /*8f30*/  IMAD.U32 R41, RZ, RZ, UR4 ;  /* 0x00000004ff297e24 */ /* 0x000fca000f8e00ff */
        /* <DEDUP_REMOVED lines=13> */
[----:B------:R-:W0:Y:S03]  /*9010*/  @!P1 LDC R42, c[0x0][0x370] ;  /* 0x0000dc00ff2a9b82 */ /* 0x000e260000000800 */
[----:B------:R-:W-:Y:S01]  /*9020*/  @!P4 SHF.L.U32 R43, R43, 0x1, RZ ;  /* 0x000000012b2bc819 */ /* 0x000fe200000006ff */
[----:B------:R-:W-:-:S06]  /*9030*/  UIADD3 UR12, UPT, UPT, UR5, 0x4, URZ ;  /* 0x00000004050c7890 */ /* 0x000fcc000fffe0ff */
[----:B------:R-:W-:-:S04]  /*9040*/  ISETP.NE.AND P3, PT, R70, UR12, PT ;  /* 0x0000000c46007c0c */ /* 0x000fc8000bf65270 */
[----:B------:R-:W-:Y:S01]  /*9050*/  ISETP.NE.OR P3, PT, R67, RZ, !P3 ;  /* 0x000000ff4300720c */ /* 0x000fe20005f65670 */
[----:B--2---:R-:W-:Y:S01]  /*9060*/  @!P2 FADD.FTZ R6, R6, R68 ;  /* 0x000000440606a221 */ /* 0x004fe20000010000 */
[----:B----4-:R-:W-:Y:S02]  /*9070*/  @!P1 IMAD R68, R41, R40, RZ ;  /* 0x0000002829449224 */ /* 0x010fe400078e02ff */
[----:B------:R-:W1:Y:S02]  /*9080*/  @!P4 LDC.64 R40, c[0x0][0x3b8] ;  /* 0x0000ee00ff28cb82 */ /* 0x000e640000000a00 */
[----:B0-----:R-:W-:Y:S02]  /*9090*/  @!P1 IMAD R68, R68, R42, RZ ;  /* 0x0000002a44449224 */ /* 0x001fe400078e02ff */
[----:B-1----:R-:W-:-:S04]  /*90a0*/  @!P4 IMAD.WIDE R40, R43, 0x4, R40 ;  /* 0x000000042b28c825 */ /* 0x002fc800078e0228 */
[----:B------:R-:W-:-:S04]  /*90b0*/  IMAD.U32 R43, RZ, RZ, UR17 ;  /* 0x00000011ff2b7e24 */ /* 0x000fc8000f8e00ff */
[----:B------:R-:W-:Y:S02]  /*90c0*/  @!P4 IMAD.WIDE.U32 R42, R43, 0x8, R40 ;  /* 0x000000082b2ac825 */ /* 0x000fe400078e0028 */
[----:B------:R-:W0:Y:S04]  /*90d0*/  @!P1 LDC.64 R40, c[0x0][0x3b8] ;  /* 0x0000ee00ff289b82 */ /* 0x000e280000000a00 */
[----:B------:R-:W2:Y:S01]  /*90e0*/  @!P4 LDG.E.64 R42, desc[UR14][R42.64] ;  /* 0x0000000e2a2ac981 */ /* 0x000ea2000c1e1b00 */
[----:B------:R-:W-:-:S05]  /*90f0*/  @!P1 SHF.L.U32 R68, R68, 0x1, RZ ;  /* 0x0000000144449819 */ /* 0x000fca00000006ff */
[----:B0-----:R-:W-:Y:S01]  /*9100*/  @!P1 IMAD.WIDE R40, R68, 0x4, R40 ;  /* 0x0000000444289825 */ /* 0x001fe200078e0228 */
[----:B------:R-:W-:-:S05]  /*9110*/  MOV R68, UR16 ;  /* 0x0000001000447c02 */ /* 0x000fca0008000f00 */
[----:B------:R-:W-:Y:S02]  /*9120*/  @!P1 IMAD.WIDE.U32 R40, R68, 0x8, R40 ;  /* 0x0000000844289825 */ /* 0x000fe400078e0028 */
[----:B------:R-:W0:Y:S04]  /*9130*/  @!P3 LDC R68, c[0x0][0x374] ;  /* 0x0000dd00ff44bb82 */ /* 0x000e280000000800 */
[----:B------:R-:W4:Y:S01]  /*9140*/  @!P1 LDG.E.64 R40, desc[UR14][R40.64] ;  /* 0x0000000e28289981 */ /* 0x000f22000c1e1b00 */
[----:B------:R-:W-:Y:S01]  /*9150*/  @!P2 FADD.FTZ R7, R7, R69 ;  /* 0x000000450707a221 */ /* 0x000fe20000010000 */
[----:B------:R-:W-:-:S05]  /*9160*/  IMAD.U32 R69, RZ, RZ, UR4 ;  /* 0x00000004ff457e24 */ /* 0x000fca000f8e00ff */
[----:B------:R-:W-:-:S05]  /*9170*/  @!P3 LOP3.LUT R69, R69, 0x1, RZ, 0xc0, !PT ;  /* 0x000000014545b812 */ /* 0x000fca00078ec0ff */
[----:B0-----:R-:W-:Y:S02]  /*9180*/  @!P3 IMAD R68, R69, R68, RZ ;  /* 0x000000444544b224 */ /* 0x001fe400078e02ff */
[----:B------:R-:W0:Y:S01]  /*9190*/  @!P3 LDC R69, c[0x0][0x370] ;  /* 0x0000dc00ff45bb82 */ /* 0x000e220000000800 */
[----:B---3--:R-:W-:Y:S01]  /*91a0*/  @!P5 FADD.FTZ R6, R6, R8 ;  /* 0x000000080606d221 */ /* 0x008fe20000010000 */
[----:B0-----:R-:W-:-:S06]  /*91b0*/  @!P3 IMAD R8, R68, R69, RZ ;  /* 0x000000454408b224 */ /* 0x001fcc00078e02ff */
[----:B------:R-:W0:Y:S01]  /*91c0*/  @!P3 LDC.64 R68, c[0x0][0x3b8] ;  /* 0x0000ee00ff44bb82 */ /* 0x000e220000000a00 */
[----:B------:R-:W-:-:S05]  /*91d0*/  @!P3 SHF.L.U32 R8, R8, 0x1, RZ ;  /* 0x000000010808b819 */ /* 0x000fca00000006ff */
[----:B0-----:R-:W-:Y:S01]  /*91e0*/  @!P3 IMAD.WIDE R68, R8, 0x4, R68 ;  /* 0x000000040844b825 */ /* 0x001fe200078e0244 */
[----:B------:R-:W-:-:S05]  /*91f0*/  MOV R8, UR21 ;  /* 0x0000001500087c02 */ /* 0x000fca0008000f00 */
        /* <DEDUP_REMOVED lines=14> */
[----:B------:R-:W-:Y:S01]  /*92e0*/  IMAD.U32 R43, RZ, RZ, UR4 ;  /* 0x00000004ff2b7e24 */ /* 0x000fe2000f8e00ff */
[----:B------:R-:W-:-:S04]  /*92f0*/  ISETP.NE.AND P4, PT, R70, UR12, PT ;  /* 0x0000000c46007c0c */ /* 0x000fc8000bf85270 */
[----:B------:R-:W-:Y:S02]  /*9300*/  @!P2 LOP3.LUT R43, R43, 0x1, RZ, 0xc0, !PT ;  /* 0x000000012b2ba812 */ /* 0x000fe400078ec0ff */
[----:B------:R-:W2:Y:S01]  /*9310*/  @!P5 LDC R9, c[0x0][0x374] ;  /* 0x0000dd00ff09db82 */ /* 0x000ea20000000800 */
[----:B------:R-:W-:Y:S02]  /*9320*/  ISETP.NE.OR P4, PT, R67, RZ, !P4 ;  /* 0x000000ff4300720c */ /* 0x000fe40006785670 */
[----:B0-----:R-:W-:Y:S01]  /*9330*/  @!P2 IMAD R43, R43, R8, RZ ;  /* 0x000000082b2ba224 */ /* 0x001fe200078e02ff */
[----:B------:R-:W-:-:S04]  /*9340*/  MOV R8, UR4 ;  /* 0x0000000400087c02 */ /* 0x000fc80008000f00 */
[----:B------:R-:W-:Y:S01]  /*9350*/  @!P5 LOP3.LUT R8, R8, 0x1, RZ, 0xc0, !PT ;  /* 0x000000010808d812 */ /* 0x000fe200078ec0ff */
[----:B-1----:R-:W-:Y:S02]  /*9360*/  @!P2 IMAD R42, R43, R42, RZ ;  /* 0x0000002a2b2aa224 */ /* 0x002fe400078e02ff */
[----:B------:R-:W0:Y:S03]  /*9370*/  @!P5 LDC R43, c[0x0][0x370] ;  /* 0x0000dc00ff2bdb82 */ /* 0x000e260000000800 */
[----:B------:R-:W-:Y:S01]  /*9380*/  @!P2 SHF.L.U32 R71, R42, 0x1, RZ ;  /* 0x000000012a47a819 */ /* 0x000fe200000006ff */
[----:B----4-:R-:W-:Y:S01]  /*9390*/  @!P1 FADD.FTZ R6, R6, R40 ;  /* 0x0000002806069221 */ /* 0x010fe20000010000 */
[----:B------:R-:W-:Y:S01]  /*93a0*/  @!P1 FADD.FTZ R7, R7, R41 ;  /* 0x0000002907079221 */ /* 0x000fe20000010000 */
[----:B--2---:R-:W-:Y:S02]  /*93b0*/  @!P5 IMAD R40, R8, R9, RZ ;  /* 0x000000090828d224 */ /* 0x004fe400078e02ff */
[----:B------:R-:W1:Y:S01]  /*93c0*/  @!P2 LDC.64 R8, c[0x0][0x3b8] ;  /* 0x0000ee00ff08ab82 */ /* 0x000e620000000a00 */
[----:B------:R-:W-:-:S05]  /*93d0*/  IMAD.U32 R41, RZ, RZ, UR4 ;  /* 0x00000004ff297e24 */ /* 0x000fca000f8e00ff */
[----:B------:R-:W-:Y:S02]  /*93e0*/  @!P4 LOP3.LUT R41, R41, 0x1, RZ, 0xc0, !PT ;  /* 0x000000012929c812 */ /* 0x000fe400078ec0ff */
[----:B------:R-:W2:Y:S01]  /*93f0*/  @!P4 LDC R70, c[0x0][0x374] ;  /* 0x0000dd00ff46cb82 */ /* 0x000ea20000000800 */
[----:B0-----:R-:W-:Y:S01]  /*9400*/  @!P5 IMAD R42, R40, R43, RZ ;  /* 0x0000002b282ad224 */ /* 0x001fe200078e02ff */
[----:B------:R-:W-:-:S06]  /*9410*/  MOV R40, UR18 ;  /* 0x0000001200287c02 */ /* 0x000fcc0008000f00 */
[----:B------:R-:W0:Y:S01]  /*9420*/  @!P4 LDC R43, c[0x0][0x370] ;  /* 0x0000dc00ff2bcb82 */ /* 0x000e220000000800 */
[----:B------:R-:W-:Y:S01]  /*9430*/  @!P5 SHF.L.U32 R42, R42, 0x1, RZ ;  /* 0x000000012a2ad819 */ /* 0x000fe200000006ff */
[----:B-1----:R-:W-:-:S04]  /*9440*/  @!P2 IMAD.WIDE R8, R71, 0x4, R8 ;  /* 0x000000044708a825 */ /* 0x002fc800078e0208 */
[----:B------:R-:W-:-:S04]  /*9450*/  @!P2 IMAD.WIDE.U32 R8, R40, 0x8, R8 ;  /* 0x000000082808a825 */ /* 0x000fc800078e0008 */
[----:B--2---:R-:W-:Y:S02]  /*9460*/  @!P4 IMAD R70, R41, R70, RZ ;  /* 0x000000462946c224 */ /* 0x004fe400078e02ff */
[----:B------:R-:W1:Y:S01]  /*9470*/  @!P5 LDC.64 R40, c[0x0][0x3b8] ;  /* 0x0000ee00ff28db82 */ /* 0x000e620000000a00 */
[----:B------:R-:W2:Y:S01]  /*9480*/  @!P2 LDG.E.64 R8, desc[UR14][R8.64] ;  /* 0x0000000e0808a981 */ /* 0x000ea2000c1e1b00 */
[----:B0-----:R-:W-:Y:S02]  /*9490*/  @!P4 IMAD R70, R70, R43, RZ ;  /* 0x0000002b4646c224 */ /* 0x001fe400078e02ff */
[----:B-1----:R-:W-:-:S04]  /*94a0*/  @!P5 IMAD.WIDE R40, R42, 0x4, R40 ;  /* 0x000000042a28d825 */ /* 0x002fc800078e0228 */
[----:B------:R-:W-:-:S04]  /*94b0*/  IMAD.U32 R42, RZ, RZ, UR20 ;  /* 0x00000014ff2a7e24 */ /* 0x000fc8000f8e00ff */
[----:B------:R-:W-:Y:S02]  /*94c0*/  @!P5 IMAD.WIDE.U32 R42, R42, 0x8, R40 ;  /* 0x000000082a2ad825 */ /* 0x000fe400078e0028 */
[----:B------:R-:W0:Y:S01]  /*94d0*/  @!P4 LDC.64 R40, c[0x0][0x3b8] ;  /* 0x0000ee00ff28cb82 */ /* 0x000e220000000a00 */
[----:B------:R-:W-:-:S03]  /*94e0*/  @!P4 SHF.L.U32 R70, R70, 0x1, RZ ;  /* 0x000000014646c819 */ /* 0x000fc600000006ff */
[----:B------:R-:W4:Y:S01]  /*94f0*/  @!P5 LDG.E.64 R42, desc[UR14][R42.64] ;  /* 0x0000000e2a2ad981 */ /* 0x000f22000c1e1b00 */
[----:B---3--:R-:W-:Y:S01]  /*9500*/  @!P3 FADD.FTZ R6, R6, R68 ;  /* 0x000000440606b221 */ /* 0x008fe20000010000 */
[----:B------:R-:W-:Y:S01]  /*9510*/  MOV R68, UR19 ;  /* 0x0000001300447c02 */ /* 0x000fe20008000f00 */
        /* <DEDUP_REMOVED lines=26> */
.L_x_4182:
[----:B------:R-:W2:Y:S02]  /*96c0*/  LDCU UR7, c[0x0][0x370] ;  /* 0x00006e00ff0777ac */ /* 0x000ea40008000800 */
[----:B--2---:R-:W-:-:S09]  /*96d0*/  ULOP3.LUT UP0, UR7, UR7, 0x7, URZ, 0xc0, !UPT ;  /* 0x0000000707077892 */ /* 0x004fd2000f80c0ff */
[----:B------:R-:W-:Y:S05]  /*96e0*/  BRA.U !UP0, `(.L_x_4178) ;  /* 0x00000009083c7547 */ /* 0x000fea000b800000 */
[----:B------:R-:W-:-:S04]  /*96f0*/  UIADD3 UR7, UPT, UPT, UR7, -0x1, URZ ;  /* 0xffffffff07077890 */ /* 0x000fc8000fffe0ff */
[----:B------:R-:W-:-:S09]  /*9700*/  UISETP.GE.U32.AND UP0, UPT, UR7, 0x3, UPT ;  /* 0x000000030700788c */ /* 0x000fd2000bf06070 */
[----:B------:R-:W-:Y:S05]  /*9710*/  BRA.U !UP0, `(.L_x_4184) ;  /* 0x0000000508287547 */ /* 0x000fea000b800000 */
[----:B------:R-:W2:Y:S01]  /*9720*/  S2R R69, SR_CTAID.X ;  /* 0x0000000000457919 */ /* 0x000ea20000002500 */
[----:B01----:R-:W-:Y:S01]  /*9730*/  IMAD.U32 R8, RZ, RZ, UR4 ;  /* 0x00000004ff087e24 */ /* 0x003fe2000f8e00ff */
        /* <DEDUP_REMOVED lines=21> */
[----:B------:R-:W-:-:S04]  /*9890*/  MOV R8, UR4 ;  /* 0x0000000400087c02 */ /* 0x000fc80008000f00 */
[----:B------:R-:W-:-:S05]  /*98a0*/  @!P1 LOP3.LUT R8, R8, 0x1, RZ, 0xc0, !PT ;  /* 0x0000000108089812 */ /* 0x000fca00078ec0ff */
[----:B-1----:R-:W-:Y:S02]  /*98b0*/  @!P1 IMAD R43, R8, R42, RZ ;  /* 0x0000002a082b9224 */ /* 0x002fe400078e02ff */
[----:B------:R-:W-:Y:S02]  /*98c0*/  @!P1 IMAD R8, R42, UR5, R42 ;  /* 0x000000052a089c24 */ /* 0x000fe4000f8e022a */
[----:B---3--:R-:W-:Y:S02]  /*98d0*/  @!P1 IMAD R43, R43, R40, RZ ;  /* 0x000000282b2b9224 */ /* 0x008fe400078e02ff */
[----:B0-----:R-:W-:Y:S02]  /*98e0*/  @!P1 IMAD.IADD R8, R8, 0x1, R41 ;  /* 0x0000000108089824 */ /* 0x001fe400078e0229 */
[----:B------:R-:W0:Y:S01]  /*98f0*/  @!P1 LDC.64 R40, c[0x0][0x3b8] ;  /* 0x0000ee00ff289b82 */ /* 0x000e220000000a00 */
[----:B------:R-:W-:-:S05]  /*9900*/  @!P1 SHF.L.U32 R43, R43, 0x1, RZ ;  /* 0x000000012b2b9819 */ /* 0x000fca00000006ff */
[----:B0-----:R-:W-:-:S04]  /*9910*/  @!P1 IMAD.WIDE R40, R43, 0x4, R40 ;  /* 0x000000042b289825 */ /* 0x001fc800078e0228 */
[----:B------:R-:W-:-:S06]  /*9920*/  @!P1 IMAD.WIDE.U32 R40, R8, 0x8, R40 ;  /* 0x0000000808289825 */ /* 0x000fcc00078e0028 */
[----:B------:R-:W2:Y:S01]  /*9930*/  @!P1 LDG.E.64 R40, desc[UR14][R40.64] ;  /* 0x0000000e28289981 */ /* 0x000ea2000c1e1b00 */
[----:B------:R-:W-:Y:S01]  /*9940*/  UIADD3 UR7, UPT, UPT, UR5, 0x2, URZ ;  /* 0x0000000205077890 */ /* 0x000fe2000fffe0ff */
[----:B------:R-:W-:Y:S01]  /*9950*/  MOV R8, UR4 ;  /* 0x0000000400087c02 */ /* 0x000fe20008000f00 */
[----:B------:R-:W-:Y:S01]  /*9960*/  @!P2 FADD.FTZ R7, R7, R9 ;  /* 0x000000090707a221 */ /* 0x000fe20000010000 */
[----:B------:R-:W-:-:S03]  /*9970*/  UIADD3 UR10, UPT, UPT, UR5, 0x3, URZ ;  /* 0x00000003050a7890 */ /* 0x000fc6000fffe0ff */
[----:B------:R-:W-:-:S03]  /*9980*/  ISETP.NE.AND P3, PT, R69, UR7, PT ;  /* 0x0000000745007c0c */ /* 0x000fc6000bf65270 */
        /* <DEDUP_REMOVED lines=9> */
[----:B------:R-:W0:Y:S01]  /*9a20*/  @!P3 LDC.64 R8, c[0x0][0x3b8] ;  /* 0x0000ee00ff08bb82 */ /* 0x000e220000000a00 */
[----:B------:R-:W-:-:S04]  /*9a30*/  @!P3 IMAD.SHL.U32 R68, R68, 0x2, RZ ;  /* 0x000000024444b824 */ /* 0x000fc800078e00ff */
[----:B0-----:R-:W-:-:S03]  /*9a40*/  @!P3 IMAD.WIDE R8, R68, 0x4, R8 ;  /* 0x000000044408b825 */ /* 0x001fc600078e0208 */
[----:B------:R-:W0:Y:S01]  /*9a50*/  @!P2 LDC R68, c[0x0][0x374] ;  /* 0x0000dd00ff44ab82 */ /* 0x000e220000000800 */
[----:B--2---:R-:W-:Y:S01]  /*9a60*/  @!P1 FADD.FTZ R6, R6, R40 ;  /* 0x0000002806069221 */ /* 0x004fe20000010000 */
[----:B-1----:R-:W-:Y:S02]  /*9a70*/  @!P3 IMAD R40, R42, UR7, R43 ;  /* 0x000000072a28bc24 */ /* 0x002fe4000f8e022b */
[----:B------:R-:W-:-:S04]  /*9a80*/  @!P1 FADD.FTZ R7, R7, R41 ;  /* 0x0000002907079221 */ /* 0x000fc80000010000 */
        /* <DEDUP_REMOVED lines=8> */
[----:B------:R-:W0:Y:S03]  /*9b10*/  @!P2 LDC.64 R8, c[0x0][0x3b8] ;  /* 0x0000ee00ff08ab82 */ /* 0x000e260000000a00 */
[----:B------:R-:W-:Y:S01]  /*9b20*/  @!P2 SHF.L.U32 R43, R43, 0x1, RZ ;  /* 0x000000012b2ba819 */ /* 0x000fe200000006ff */
[----:B--2---:R-:W-:-:S04]  /*9b30*/  @!P2 IMAD R42, R68, UR10, R42 ;  /* 0x0000000a442aac24 */ /* 0x004fc8000f8e022a */
        /* <DEDUP_REMOVED lines=8> */
.L_x_4184:
[----:B------:R-:W2:Y:S02]  /*9bc0*/  LDCU UR7, c[0x0][0x370] ;  /* 0x00006e00ff0777ac */ /* 0x000ea40008000800 */
[----:B--2---:R-:W-:-:S09]  /*9bd0*/  ULOP3.LUT UP0, UR7, UR7, 0x3, URZ, 0xc0, !UPT ;  /* 0x0000000307077892 */ /* 0x004fd2000f80c0ff */
[----:B------:R-:W-:Y:S05]  /*9be0*/  BRA.U !UP0, `(.L_x_4178) ;  /* 0x0000000108fc7547 */ /* 0x000fea000b800000 */
[----:B------:R-:W-:-:S09]  /*9bf0*/  UISETP.NE.AND UP0, UPT, UR7, 0x1, UPT ;  /* 0x000000010700788c */ /* 0x000fd2000bf05270 */
[----:B------:R-:W-:Y:S05]  /*9c00*/  BRA.U !UP0, `(.L_x_4185) ;  /* 0x0000000108987547 */ /* 0x000fea000b800000 */
[----:B------:R-:W2:Y:S01]  /*9c10*/  S2R R42, SR_CTAID.X ;  /* 0x00000000002a7919 */ /* 0x000ea20000002500 */
[----:B------:R-:W-:Y:S01]  /*9c20*/  IMAD.U32 R9, RZ, RZ, UR4 ;  /* 0x00000004ff097e24 */ /* 0x000fe2000f8e00ff */
        /* <DEDUP_REMOVED lines=22> */
[----:B------:R-:W-:-:S04]  /*9d90*/  MOV R9, UR4 ;  /* 0x0000000400097c02 */ /* 0x000fc80008000f00 */
[----:B------:R-:W-:-:S05]  /*9da0*/  @!P2 LOP3.LUT R9, R9, 0x1, RZ, 0xc0, !PT ;  /* 0x000000010909a812 */ /* 0x000fca00078ec0ff */
[----:B-1----:R-:W-:Y:S02]  /*9db0*/  @!P2 IMAD R9, R9, R41, RZ ;  /* 0x000000290909a224 */ /* 0x002fe400078e02ff */
[----:B------:R-:W-:-:S04]  /*9dc0*/  @!P2 IMAD R41, R41, UR5, R41 ;  /* 0x000000052929ac24 */ /* 0x000fc8000f8e0229 */
[----:B0-----:R-:W-:Y:S02]  /*9dd0*/  @!P2 IMAD.IADD R40, R41, 0x1, R40 ;  /* 0x000000012928a824 */ /* 0x001fe400078e0228 */
        /* <DEDUP_REMOVED lines=9> */
.L_x_4185:
        /* <DEDUP_REMOVED lines=15> */
[----:B-1----:R-:W-:-:S05]  /*9f60*/  IMAD R8, R9, R8, RZ ;  /* 0x0000000809087224 */ /* 0x002fca00078e02ff */
[----:B------:R-:W-:-:S05]  /*9f70*/  SHF.L.U32 R8, R8, 0x1, RZ ;  /* 0x0000000108087819 */ /* 0x000fca00000006ff */
[----:B--2---:R-:W-:-:S04]  /*9f80*/  IMAD.WIDE R8, R8, 0x4, R42 ;  /* 0x0000000408087825 */ /* 0x004fc800078e022a */
[----:B------:R-:W-:-:S06]  /*9f90*/  IMAD.WIDE.U32 R8, R40, 0x8, R8 ;  /* 0x0000000828087825 */ /* 0x000fcc00078e0008 */
[----:B------:R-:W2:Y:S02]  /*9fa0*/  LDG.E.64 R8, desc[UR14][R8.64] ;  /* 0x0000000e08087981 */ /* 0x000ea4000c1e1b00 */
[----:B--2---:R-:W-:Y:S01]  /*9fb0*/  FADD.FTZ R6, R6, R8 ;  /* 0x0000000806067221 */ /* 0x004fe20000010000 */
[----:B------:R-:W-:-:S07]  /*9fc0*/  FADD.FTZ R7, R7, R9 ;  /* 0x0000000907077221 */ /* 0x000fce0000010000 */
.L_x_4186:
[----:B------:R-:W-:Y:S05]  /*9fd0*/  BSYNC.RECONVERGENT B0 ;  /* 0x0000000000007941 */ /* 0x000fea0003800200 */
.L_x_4178:
[----:B------:R-:W2:Y:S01]  /*9fe0*/  LDL R42, [R1+0x318] ;  /* 0x00031800012a7983 */ /* 0x000ea20000100800 */
[----:B-----5:R-:W-:Y:S01]  /*9ff0*/  LOP3.LUT P2, RZ, R0, 0x4000000, RZ, 0xc0, !PT ;  /* 0x0400000000ff7812 */ /* 0x020fe2000784c0ff */
[----:B------:R-:W3:Y:S01]  /*a000*/  S2UR UR7, SR_CgaCtaId ;  /* 0x00000000000779c3 */ /* 0x000ee20000008800 */
[----:B------:R-:W4:Y:S01]  /*a010*/  LDCU UR10, c[0x0][0x414] ;  /* 0x00008280ff0a77ac */ /* 0x000f220008000800 */
[----:B------:R-:W-:Y:S01]  /*a020*/  ISETP.NE.AND P1, PT, R67, RZ, PT ;  /* 0x000000ff4300720c */ /* 0x000fe20003f25270 */
[----:B------:R-:W-:Y:S01]  /*a030*/  IMAD.U32 R40, RZ, RZ, UR9 ;  /* 0x00000009ff287e24 */ /* 0x000fe2000f8e00ff */
[----:B------:R-:W-:-:S04]  /*a040*/  UMOV UR5, 0x400 ;  /* 0x0000040000057882 */ /* 0x000fc80000000000 */
[----:B------:R-:W2:Y:S08]  /*a050*/  LDC.64 R68, c[0x0][0x3a0] ;  /* 0x0000e800ff447b82 */ /* 0x000eb00000000a00 */
[----:B01----:R-:W0:Y:S01]  /*a060*/  @P2 LDC.64 R8, c[0x0][0x388] ;  /* 0x0000e200ff082b82 */ /* 0x003e220000000a00 */
[----:B----4-:R-:W-:Y:S01]  /*a070*/  @P2 FMUL.FTZ R41, R7, UR10 ;  /* 0x0000000a07292c20 */ /* 0x010fe20008410000 */
[----:B---3--:R-:W-:-:S09]  /*a080*/  ULEA UR5, UR7, UR5, 0x18 ;  /* 0x0000000507057291 */ /* 0x008fd2000f8ec0ff */
[----:B------:R-:W-:Y:S01]  /*a090*/  @!P1 STS.64 [UR5+0x80], R6 ;  /* 0x00008006ff009988 */ /* 0x000fe20008000a05 */
[----:B0-----:R-:W-:-:S04]  /*a0a0*/  @P2 IMAD.WIDE R8, R40, 0x8, R8 ;  /* 0x0000000828082825 */ /* 0x001fc800078e0208 */
[----:B------:R-:W-:-:S05]  /*a0b0*/  @P2 FMUL.FTZ R40, R6, UR10 ;  /* 0x0000000a06282c20 */ /* 0x000fca0008410000 */
[----:B------:R0:W-:Y:S01]  /*a0c0*/  @P2 STG.E.64 desc[UR14][R8.64], R40 ;  /* 0x0000002808002986 */ /* 0x0001e2000c101b0e */
[----:B------:R-:W-:Y:S08]  /*a0d0*/  BAR.SYNC.DEFER_BLOCKING 0x0 ;  /* 0x0000000000007b1d */ /* 0x000ff00000010000 */
[----:B0-----:R-:W0:Y:S01]  /*a0e0*/  LDC.64 R8, c[0x0][0x398] ;  /* 0x0000e600ff087b82 */ /* 0x001e220000000a00 */
[----:B------:R-:W1:Y:S02]  /*a0f0*/  LDS.64 R6, [UR5+0x80] ;  /* 0x00008005ff067984 */ /* 0x000e640008000a00 */
[----:B-1----:R-:W-:-:S05]  /*a100*/  FMUL.FTZ R6, R6, UR10 ;  /* 0x0000000a06067c20 */ /* 0x002fca0008410000 */
[----:B------:R-:W-:-:S13]  /*a110*/  R2UR UR5, R6 ;  /* 0x00000000060572ca */ /* 0x000fda00000e0000 */
[----:B------:R-:W-:-:S05]  /*a120*/  MOV R43, UR5 ;  /* 0x00000005002b7c02 */ /* 0x000fca0008000f00 */
[----:B------:R-:W-:Y:S01]  /*a130*/  FMUL.FTZ R43, R43, UR5 ;  /* 0x000000052b2b7c20 */ /* 0x000fe20008410000 */
[----:B--2---:R-:W-:-:S04]  /*a140*/  LOP3.LUT R40, R42, 0xffff, RZ, 0xc0, !PT ;  /* 0x0000ffff2a287812 */ /* 0x004fc800078ec0ff */
[----:B------:R-:W-:-:S05]  /*a150*/  IADD3 R6, PT, PT, R40, UR6, RZ ;  /* 0x0000000628067c10 */ /* 0x000fca000fffe0ff */
[----:B0-----:R-:W-:-:S05]  /*a160*/  IMAD.WIDE R8, R6, 0x2, R8 ;  /* 0x0000000206087825 */ /* 0x001fca00078e0208 */
[----:B------:R-:W2:Y:S04]  /*a170*/  LDG.E.U16 R41, desc[UR14][R8.64] ;  /* 0x0000000e08297981 */ /* 0x000ea8000c1e1500 */
[----:B------:R0:W3:Y:S02]  /*a180*/  LDG.E.U16 R42, desc[UR14][R8.64+0x2] ;  /* 0x0000020e082a7981 */ /* 0x0000e4000c1e1500 */
[----:B0-----:R-:W-:Y:S01]  /*a190*/  FFMA.FTZ R8, R7, UR10, -R43 ;  /* 0x0000000a07087c23 */ /* 0x001fe2000801082b */
[----:B------:R-:W-:Y:S01]  /*a1a0*/  IMAD.WIDE R6, R6, 0x2, R68 ;  /* 0x0000000206067825 */ /* 0x000fe200078e0244 */
[----:B------:R-:W0:Y:S04]  /*a1b0*/  LDCU.U8 UR10, c[0x0][0x3fc] ;  /* 0x00007f80ff0a77ac */ /* 0x000e280008000000 */
[----:B------:R-:W4:Y:S04]  /*a1c0*/  LDG.E.U16 R68, desc[UR14][R6.64] ;  /* 0x0000000e06447981 */ /* 0x000f28000c1e1500 */
[----:B------:R-:W4:Y:S01]  /*a1d0*/  LDG.E.U16 R43, desc[UR14][R6.64+0x2] ;  /* 0x0000020e062b7981 */ /* 0x000f22000c1e1500 */
[----:B------:R-:W-:Y:S01]  /*a1e0*/  FSETP.GTU.FTZ.AND P1, PT, R8, RZ, PT ;  /* 0x000000ff0800720b */ /* 0x000fe20003f3c000 */
[----:B0-----:R-:W-:-:S12]  /*a1f0*/  UISETP.NE.AND UP1, UPT, UR10, URZ, UPT ;  /* 0x000000ff0a00728c */ /* 0x001fd8000bf25270 */
[----:B------:R-:W-:Y:S01]  /*a200*/  VOTEU.ANY UP0, P1 ;  /* 0x0000000000ff7886 */ /* 0x000fe20000800100 */
[----:B------:R-:W-:-:S04]  /*a210*/  PLOP3.LUT P1, PT, PT, PT, UP0, 0x80, 0x8 ;  /* 0x000000000008781c */ /* 0x000fc80003f2f008 */
[----:B------:R-:W0:Y:S09]  /*a220*/  @UP0 LDCU UR6, c[0x0][0x3a8] ;  /* 0x00007500ff0607ac */ /* 0x000e320008000800 */
[----:B0-----:R-:W-:Y:S01]  /*a230*/  @P1 FADD.FTZ R8, R8, UR6 ;  /* 0x0000000608081e21 */ /* 0x001fe20008010000 */
[----:B------:R-:W-:-:S05]  /*a240*/  UMOV UR6, 0x3f800000 ;  /* 0x3f80000000067882 */ /* 0x000fca0000000000 */
[----:B------:R-:W0:Y:S02]  /*a250*/  @P1 MUFU.RSQ R8, R8 ;  /* 0x0000000800081308 */ /* 0x000e240000001400 */
[----:B0-----:R-:W-:-:S13]  /*a260*/  @P1 R2UR UR7, R8 ;  /* 0x00000000080712ca */ /* 0x001fda00000e0000 */
[----:B------:R-:W-:Y:S01]  /*a270*/  @UP0 UMOV UR6, UR7 ;  /* 0x0000000700060c82 */ /* 0x000fe20008000000 */
[----:B--2---:R-:W-:Y:S01]  /*a280*/  IMAD.U32 R41, R41, 0x10000, RZ ;  /* 0x0001000029297824 */ /* 0x004fe200078e00ff */
[----:B---3--:R-:W-:Y:S02]  /*a290*/  SHF.L.U32 R42, R42, 0x10, RZ ;  /* 0x000000102a2a7819 */ /* 0x008fe400000006ff */
[----:B----4-:R-:W-:Y:S01]  /*a2a0*/  SHF.L.U32 R68, R68, 0x10, RZ ;  /* 0x0000001044447819 */ /* 0x010fe200000006ff */
[----:B------:R-:W-:Y:S01]  /*a2b0*/  IMAD.U32 R43, R43, 0x10000, RZ ;  /* 0x000100002b2b7824 */ /* 0x000fe200078e00ff */
[----:B------:R-:W-:Y:S06]  /*a2c0*/  BRA.U !UP1, `(.L_x_4187) ;  /* 0x00000009092c7547 */ /* 0x000fec000b800000 */
[----:B------:R-:W-:Y:S01]  /*a2d0*/  HFMA2 R3, -RZ, RZ, 0, 0 ;  /* 0x00000000ff037431 */ /* 0x000fe200000001ff */
[----:B------:R-:W0:Y:S01]  /*a2e0*/  LDCU.64 UR16, c[0x0][0x3e0] ;  /* 0x00007c00ff1077ac */ /* 0x000e220008000a00 */
[----:B------:R-:W1:Y:S01]  /*a2f0*/  LDCU.64 UR10, c[0x0][0x380] ;  /* 0x00007000ff0a77ac */ /* 0x000e620008000a00 */
[----:B------:R-:W2:Y:S04]  /*a300*/  LDCU.64 UR12, c[0x0][0x3e8] ;  /* 0x00007d00ff0c77ac */ /* 0x000ea80008000a00 */
.L_x_4196:
        /* <DEDUP_REMOVED lines=28> */
[----:B------:R-:W-:Y:S02]  /*a4d0*/  IMAD R13, R25, UR17, R12 ;  /* 0x00000011190d7c24 */ /* 0x000fe4000f8e020c */
[----:B------:R-:W-:Y:S01]  /*a4e0*/  FFMA.FTZ R23, R41, R8, R68 ;  /* 0x0000000829177223 */ /* 0x000fe20000010044 */
[----:B------:R-:W-:Y:S01]  /*a4f0*/  FFMA.FTZ R22, R42, R9, R43 ;  /* 0x000000092a167223 */ /* 0x000fe2000001002b */
[----:B------:R-:W-:-:S02]  /*a500*/  MOV R8, R18 ;  /* 0x0000001200087202 */ /* 0x000fc40000000f00 */
[----:B------:R-:W-:Y:S01]  /*a510*/  FMUL.FTZ R2, R23, -1.4426950216293334961 ;  /* 0xbfb8aa3b17027820 */ /* 0x000fe20000410000 */
[----:B------:R-:W-:Y:S01]  /*a520*/  FMUL.FTZ R15, R22, -1.4426950216293334961 ;  /* 0xbfb8aa3b160f7820 */ /* 0x000fe20000410000 */
[----:B------:R-:W-:-:S04]  /*a530*/  MOV R9, R21 ;  /* 0x0000001500097202 */ /* 0x000fc80000000f00 */
[----:B------:R-:W0:Y:S01]  /*a540*/  MUFU.EX2 R2, R2 ;  /* 0x0000000200027308 */ /* 0x000e220000000800 */
[----:B------:R-:W-:-:S03]  /*a550*/  IMAD.WIDE.U32 R8, R25, UR16, R8 ;  /* 0x0000001019087c25 */ /* 0x000fc6000f8e0008 */
[----:B------:R-:W2:Y:S01]  /*a560*/  MUFU.EX2 R15, R15 ;  /* 0x0000000f000f7308 */ /* 0x000ea20000000800 */
[----:B------:R-:W-:Y:S01]  /*a570*/  IMAD.IADD R9, R9, 0x1, R13 ;  /* 0x0000000109097824 */ /* 0x000fe200078e020d */
[----:B-1----:R-:W-:-:S04]  /*a580*/  LEA R12, P3, R8, UR10, 0x2 ;  /* 0x0000000a080c7c11 */ /* 0x002fc8000f8610ff */
[----:B------:R-:W-:Y:S01]  /*a590*/  LEA.HI.X R13, R8, UR11, R9, 0x2, P3 ;  /* 0x0000000b080d7c11 */ /* 0x000fe200098f1409 */
[----:B0-----:R-:W-:Y:S01]  /*a5a0*/  FADD.FTZ R14, R2, 1 ;  /* 0x3f800000020e7421 */ /* 0x001fe20000010000 */
[----:B--2---:R-:W-:-:S05]  /*a5b0*/  FADD.FTZ R17, R15, 1 ;  /* 0x3f8000000f117421 */ /* 0x004fca0000010000 */
[----:B------:R-:W0:Y:S08]  /*a5c0*/  MUFU.RCP R14, R14 ;  /* 0x0000000e000e7308 */ /* 0x000e300000001000 */
[----:B------:R-:W1:Y:S01]  /*a5d0*/  MUFU.RCP R17, R17 ;  /* 0x0000001100117308 */ /* 0x000e620000001000 */
[----:B0-----:R-:W-:Y:S01]  /*a5e0*/  FMUL.FTZ R8, R23, R14 ;  /* 0x0000000e17087220 */ /* 0x001fe20000410000 */
[----:B-1----:R-:W-:-:S05]  /*a5f0*/  FMUL.FTZ R9, R22, R17 ;  /* 0x0000001116097220 */ /* 0x002fca0000410000 */
[----:B------:R2:W-:Y:S02]  /*a600*/  STG.E.64 desc[UR14][R12.64], R8 ;  /* 0x000000080c007986 */ /* 0x0005e4000c101b0e */
.L_x_4189:
[----:B01----:R-:W-:Y:S05]  /*a610*/  BSYNC.RECONVERGENT B0 ;  /* 0x0000000000007941 */ /* 0x003fea0003800200 */
.L_x_4188:
[----:B------:R-:W-:Y:S04]  /*a620*/  BSSY.RECONVERGENT B0, `(.L_x_4190) ;  /* 0x000001b000007945 */ /* 0x000fe80003800200 */
[----:B------:R-:W-:Y:S05]  /*a630*/  @P1 BRA `(.L_x_4191) ;  /* 0x0000000000641947 */ /* 0x000fea0003800000 */
[----:B-----5:R-:W-:Y:S01]  /*a640*/  FADD.FTZ R10, R10, -UR5 ;  /* 0x800000050a0a7e21 */ /* 0x020fe20008010000 */
[----:B------:R-:W-:Y:S01]  /*a650*/  FADD.FTZ R11, R11, -UR5 ;  /* 0x800000050b0b7e21 */ /* 0x000fe20008010000 */
[----:B--2---:R-:W-:Y:S02]  /*a660*/  MOV R8, R18 ;  /* 0x0000001200087202 */ /* 0x004fe40000000f00 */
[----:B------:R-:W-:Y:S01]  /*a670*/  FMUL.FTZ R10, R10, UR6 ;  /* 0x000000060a0a7c20 */ /* 0x000fe20008410000 */
[----:B------:R-:W-:Y:S01]  /*a680*/  FMUL.FTZ R11, R11, UR6 ;  /* 0x000000060b0b7c20 */ /* 0x000fe20008410000 */
[----:B------:R-:W-:Y:S02]  /*a690*/  MOV R9, R21 ;  /* 0x0000001500097202 */ /* 0x000fe40000000f00 */
[----:B------:R-:W-:Y:S01]  /*a6a0*/  FFMA.FTZ R15, R41, R10, R68 ;  /* 0x0000000a290f7223 */ /* 0x000fe20000010044 */
[----:B------:R-:W-:Y:S01]  /*a6b0*/  FFMA.FTZ R17, R42, R11, R43 ;  /* 0x0000000b2a117223 */ /* 0x000fe2000001002b */
[----:B------:R-:W-:-:S02]  /*a6c0*/  IMAD R10, R24, UR16, RZ ;  /* 0x00000010180a7c24 */ /* 0x000fc4000f8e02ff */
[----:B------:R-:W-:Y:S01]  /*a6d0*/  FMUL.FTZ R2, R15, -1.4426950216293334961 ;  /* 0xbfb8aa3b0f027820 */ /* 0x000fe20000410000 */
[----:B------:R-:W-:Y:S01]  /*a6e0*/  FMUL.FTZ R13, R17, -1.4426950216293334961 ;  /* 0xbfb8aa3b110d7820 */ /* 0x000fe20000410000 */
[C---:B------:R-:W-:Y:S02]  /*a6f0*/  IMAD R11, R27.reuse, UR17, R10 ;  /* 0x000000111b0b7c24 */ /* 0x040fe4000f8e020a */
[----:B------:R-:W-:Y:S02]  /*a700*/  IMAD.WIDE.U32 R8, R27, UR16, R8 ;  /* 0x000000101b087c25 */ /* 0x000fe4000f8e0008 */
[----:B------:R-:W0:Y:S02]  /*a710*/  MUFU.EX2 R2, R2 ;  /* 0x0000000200027308 */ /* 0x000e240000000800 */
[----:B------:R-:W-:Y:S01]  /*a720*/  IMAD.IADD R9, R9, 0x1, R11 ;  /* 0x0000000109097824 */ /* 0x000fe200078e020b */
[C---:B------:R-:W-:Y:S01]  /*a730*/  LEA R10, P1, R8.reuse, UR10, 0x2 ;  /* 0x0000000a080a7c11 */ /* 0x040fe2000f8210ff */
[----:B------:R-:W1:Y:S03]  /*a740*/  MUFU.EX2 R13, R13 ;  /* 0x0000000d000d7308 */ /* 0x000e660000000800 */
        /* <DEDUP_REMOVED lines=8> */
.L_x_4191:
[----:B------:R-:W-:Y:S05]  /*a7d0*/  BSYNC.RECONVERGENT B0 ;  /* 0x0000000000007941 */ /* 0x000fea0003800200 */
.L_x_4190:
[----:B------:R-:W-:Y:S04]  /*a7e0*/  BSSY.RECONVERGENT B0, `(.L_x_4192) ;  /* 0x000001b000007945 */ /* 0x000fe80003800200 */
[----:B------:R-:W-:Y:S05]  /*a7f0*/  @P4 BRA `(.L_x_4193) ;  /* 0x0000000000644947 */ /* 0x000fea0003800000 */
[----:B-----5:R-:W-:Y:S01]  /*a800*/  FADD.FTZ R4, R4, -UR5 ;  /* 0x8000000504047e21 */ /* 0x020fe20008010000 */
[----:B------:R-:W-:Y:S01]  /*a810*/  FADD.FTZ R5, R5, -UR5 ;  /* 0x8000000505057e21 */ /* 0x000fe20008010000 */
[----:B0-2---:R-:W-:Y:S02]  /*a820*/  IMAD R8, R26, UR16, RZ ;  /* 0x000000101a087c24 */ /* 0x005fe4000f8e02ff */
        /* <DEDUP_REMOVED lines=11> */
[----:B------:R-:W1:Y:S01]  /*a8e0*/  MUFU.EX2 R11, R11 ;  /* 0x0000000b000b7308 */ /* 0x000e620000000800 */
[----:B------:R-:W-:Y:S01]  /*a8f0*/  IMAD.IADD R5, R5, 0x1, R9 ;  /* 0x0000000105057824 */ /* 0x000fe200078e0209 */
[----:B------:R-:W-:-:S04]  /*a900*/  LEA R8, P1, R4, UR10, 0x2 ;  /* 0x0000000a04087c11 */ /* 0x000fc8000f8210ff */
        /* <DEDUP_REMOVED lines=8> */
.L_x_4193:
[----:B------:R-:W-:Y:S05]  /*a990*/  BSYNC.RECONVERGENT B0 ;  /* 0x0000000000007941 */ /* 0x000fea0003800200 */
.L_x_4192:
[----:B------:R-:W-:Y:S04]  /*a9a0*/  BSSY.RECONVERGENT B0, `(.L_x_4194) ;  /* 0x000001b000007945 */ /* 0x000fe80003800200 */
[----:B------:R-:W-:Y:S05]  /*a9b0*/  @P2 BRA `(.L_x_4195) ;  /* 0x0000000000642947 */ /* 0x000fea0003800000 */
[----:B-----5:R-:W-:Y:S01]  /*a9c0*/  FADD.FTZ R6, R6, -UR5 ;  /* 0x8000000506067e21 */ /* 0x020fe20008010000 */
[----:B------:R-:W-:Y:S01]  /*a9d0*/  FADD.FTZ R7, R7, -UR5 ;  /* 0x8000000507077e21 */ /* 0x000fe20008010000 */
[----:B-1----:R-:W-:Y:S02]  /*a9e0*/  MOV R4, R18 ;  /* 0x0000001200047202 */ /* 0x002fe40000000f00 */
[----:B------:R-:W-:Y:S01]  /*a9f0*/  FMUL.FTZ R6, R6, UR6 ;  /* 0x0000000606067c20 */ /* 0x000fe20008410000 */
[----:B------:R-:W-:Y:S01]  /*aa00*/  FMUL.FTZ R7, R7, UR6 ;  /* 0x0000000607077c20 */ /* 0x000fe20008410000 */
[----:B------:R-:W-:Y:S02]  /*aa10*/  MOV R5, R21 ;  /* 0x0000001500057202 */ /* 0x000fe40000000f00 */
[----:B0-----:R-:W-:Y:S01]  /*aa20*/  FFMA.FTZ R11, R41, R6, R68 ;  /* 0x00000006290b7223 */ /* 0x001fe20000010044 */
[----:B--2---:R-:W-:Y:S01]  /*aa30*/  FFMA.FTZ R13, R42, R7, R43 ;  /* 0x000000072a0d7223 */ /* 0x004fe2000001002b */
        /* <DEDUP_REMOVED lines=17> */
.L_x_4195:
[----:B------:R-:W-:Y:S05]  /*ab50*/  BSYNC.RECONVERGENT B0 ;  /* 0x0000000000007941 */ /* 0x000fea0003800200 */
.L_x_4194:
[----:B------:R-:W-:Y:S05]  /*ab60*/  @P5 BRA `(.L_x_4196) ;  /* 0xfffffff400e85947 */ /* 0x000fea000383ffff */
[----:B------:R-:W-:Y:S05]  /*ab70*/  BRA `(.L_x_4197) ;  /* 0x0000006400047947 */ /* 0x000fea0003800000 */
.L_x_4187:
        /* <DEDUP_REMOVED lines=20> */
[----:B------:R-:W-:Y:S01]  /*acc0*/  FFMA.FTZ R6, R41, R6, R68 ;  /* 0x0000000629067223 */ /* 0x000fe20000010044 */
[----:B------:R-:W-:-:S05]  /*acd0*/  FFMA.FTZ R7, R42, R7, R43 ;  /* 0x000000072a077223 */ /* 0x000fca000001002b */
[----:B------:R0:W-:Y:S02]  /*ace0*/  STG.E.64 desc[UR14][R8.64], R6 ;  /* 0x0000000608007986 */ /* 0x0001e4000c101b0e */
.L_x_4199:
[----:B------:R-:W-:Y:S05]  /*acf0*/  BSYNC.RECONVERGENT B0 ;  /* 0x0000000000007941 */ /* 0x000fea0003800200 */
.L_x_4198:
[----:B0-----:R-:W-:Y:S01]  /*ad00*/  IADD3 R9, PT, PT, R16, 0x8, RZ ;  /* 0x0000000810097810 */ /* 0x001fe20007ffe0ff */
[----:B------:R-:W-:Y:S03]  /*ad10*/  BSSY.RECONVERGENT B0, `(.L_x_4200) ;  /* 0x0000018000007945 */ /* 0x000fe60003800200 */
[----:B------:R-:W-:Y:S02]  /*ad20*/  ISETP.GE.U32.AND P1, PT, R9, UR10, PT ;  /* 0x0000000a09007c0c */ /* 0x000fe4000bf26070 */
[----:B------:R-:W-:-:S04]  /*ad30*/  SHF.R.S32.HI R6, RZ, 0x1f, R9 ;  /* 0x0000001fff067819 */ /* 0x000fc80000011409 */
        /* <DEDUP_REMOVED lines=18> */
[----:B------:R-:W-:Y:S01]  /*ae60*/  FFMA.FTZ R6, R41, R6, R68 ;  /* 0x0000000629067223 */ /* 0x000fe20000010044 */
[----:B------:R-:W-:-:S05]  /*ae70*/  FFMA.FTZ R7, R42, R7, R43 ;  /* 0x000000072a077223 */ /* 0x000fca000001002b */
[----:B------:R0:W-:Y:S02]  /*ae80*/  STG.E.64 desc[UR14][R8.64], R6 ;  /* 0x0000000608007986 */ /* 0x0001e4000c101b0e */
.L_x_4201:
[----:B------:R-:W-:Y:S05]  /*ae90*/  BSYNC.RECONVERGENT B0 ;  /* 0x0000000000007941 */ /* 0x000fea0003800200 */
.L_x_4200:
        /* <DEDUP_REMOVED lines=25> */
.L_x_4203:
[----:B------:R-:W-:Y:S05]  /*b030*/  BSYNC.RECONVERGENT B0 ;  /* 0x0000000000007941 */ /* 0x000fea0003800200 */
.L_x_4202:
[----:B0-----:R-:W-:Y:S01]  /*b040*/  VIADD R9, R16, 0x18 ;  /* 0x0000001810097836 */ /* 0x001fe20000000000 */
[----:B------:R-:W-:Y:S04]  /*b050*/  BSSY.RECONVERGENT B0, `(.L_x_4204) ;  /* 0x0000018000007945 */ /* 0x000fe80003800200 */
        /* <DEDUP_REMOVED lines=23> */
.L_x_4205:
[----:B------:R-:W-:Y:S05]  /*b1d0*/  BSYNC.RECONVERGENT B0 ;  /* 0x0000000000007941 */ /* 0x000fea0003800200 */
.L_x_4204:
        /* <DEDUP_REMOVED lines=25> */
.L_x_4207:
[----:B------:R-:W-:Y:S05]  /*b370*/  BSYNC.RECONVERGENT B0 ;  /* 0x0000000000007941 */ /* 0x000fea0003800200 */
.L_x_4206:
        /* <DEDUP_REMOVED lines=25> */
.L_x_4209:
[----:B------:R-:W-:Y:S05]  /*b510*/  BSYNC.RECONVERGENT B0 ;  /* 0x0000000000007941 */ /* 0x000fea0003800200 */
.L_x_4208:
[----:B0-----:R-:W-:Y:S01]  /*b520*/  VIADD R9, R16, 0x30 ;  /* 0x0000003010097836 */ /* 0x001fe20000000000 */
[----:B------:R-:W-:Y:S04]  /*b530*/  BSSY.RECONVERGENT B0, `(.L_x_4210) ;  /* 0x0000017000007945 */ /* 0x000fe80003800200 */
[----:B------:R-:W-:Y:S02]  /*b540*/  ISETP.GE.U32.AND P1, PT, R9, UR10, PT ;  /* 0x0000000a09007c0c */ /* 0x000fe4000bf26070 */
[----:B------:R-:W-:-:S04]  /*b550*/  SHF.R.S32.HI R6, RZ, 0x1f, R9 ;  /* 0x0000001fff067819 */ /* 0x000fc80000011409 */
[----:B------:R-:W-:-:S13]  /*b560*/  ISETP.GE.AND.EX P1, PT, R6, UR11, PT, P1 ;  /* 0x0000000b06007c0c */ /* 0x000fda000bf26310 */
[----:B------:R-:W-:Y:S05]  /*b570*/  @P1 BRA `(.L_x_4211) ;  /* 0x0000000000481947 */ /* 0x000fea0003800000 */
[----:B------:R-:W2:Y:S01]  /*b580*/  LDL.LU R57, [R1+0x240] ;  /* 0x0002400001397983 */ /* 0x000ea20000300800 */
[----:B------:R-:W0:Y:S01]  /*b590*/  LDCU.64 UR12, c[0x0][0x3e0] ;  /* 0x00007c00ff0c77ac */ /* 0x000e220008000a00 */
[----:B------:R-:W-:Y:S01]  /*b5a0*/  MOV R7, R21 ;  /* 0x0000001500077202 */ /* 0x000fe20000000f00 */
[----:B------:R-:W-:Y:S01]  /*b5b0*/  FADD.FTZ R123, R123, -UR5 ;  /* 0x800000057b7b7e21 */ /* 0x000fe20008010000 */
[----:B------:R-:W1:Y:S01]  /*b5c0*/  LDCU.64 UR16, c[0x0][0x380] ;  /* 0x00007000ff1077ac */ /* 0x000e620008000a00 */
[----:B0-----:R-:W-:Y:S01]  /*b5d0*/  IMAD R8, R6, UR12, RZ ;  /* 0x0000000c06087c24 */ /* 0x001fe2000f8e02ff */
[----:B------:R-:W-:-:S03]  /*b5e0*/  MOV R6, R18 ;  /* 0x0000001200067202 */ /* 0x000fc60000000f00 */
[C---:B------:R-:W-:Y:S02]  /*b5f0*/  IMAD R8, R9.reuse, UR13, R8 ;  /* 0x0000000d09087c24 */ /* 0x040fe4000f8e0208 */
[----:B------:R-:W-:-:S04]  /*b600*/  IMAD.WIDE.U32 R6, R9, UR12, R6 ;  /* 0x0000000c09067c25 */ /* 0x000fc8000f8e0006 */
[----:B------:R-:W-:Y:S01]  /*b610*/  IMAD.IADD R7, R7, 0x1, R8 ;  /* 0x0000000107077824 */ /* 0x000fe200078e0208 */
[----:B-1----:R-:W-:-:S04]  /*b620*/  LEA R8, P1, R6, UR16, 0x2 ;  /* 0x0000001006087c11 */ /* 0x002fc8000f8210ff */
[----:B------:R-:W-:Y:S01]  /*b630*/  LEA.HI.X R9, R6, UR17, R7, 0x2, P1 ;  /* 0x0000001106097c11 */ /* 0x000fe200088f1407 */
[----:B------:R-:W-:-:S04]  /*b640*/  FMUL.FTZ R7, R123, UR6 ;  /* 0x000000067b077c20 */ /* 0x000fc80008410000 */
[----:B------:R-:W-:Y:S01]  /*b650*/  FFMA.FTZ R7, R42, R7, R43 ;  /* 0x000000072a077223 */ /* 0x000fe2000001002b */
[----:B--2---:R-:W-:-:S04]  /*b660*/  FADD.FTZ R6, R57, -UR5 ;  /* 0x8000000539067e21 */ /* 0x004fc80008010000 */
[----:B------:R-:W-:-:S04]  /*b670*/  FMUL.FTZ R6, R6, UR6 ;  /* 0x0000000606067c20 */ /* 0x000fc80008410000 */
[----:B------:R-:W-:-:S05]  /*b680*/  FFMA.FTZ R6, R41, R6, R68 ;  /* 0x0000000629067223 */ /* 0x000fca0000010044 */
[----:B------:R0:W-:Y:S02]  /*b690*/  STG.E.64 desc[UR14][R8.64], R6 ;  /* 0x0000000608007986 */ /* 0x0001e4000c101b0e */
.L_x_4211:
[----:B------:R-:W-:Y:S05]  /*b6a0*/  BSYNC.RECONVERGENT B0 ;  /* 0x0000000000007941 */ /* 0x000fea0003800200 */
.L_x_4210:
        /* <DEDUP_REMOVED lines=28> */
.L_x_4213:
[----:B------:R-:W-:Y:S05]  /*b870*/  BSYNC.RECONVERGENT B0 ;  /* 0x0000000000007941 */ /* 0x000fea0003800200 */
.L_x_4212:
[----:B------:R-:W-:Y:S01]  /*b880*/  BSSY.RECONVERGENT B0, `(.L_x_4214) ;  /* 0x0000016000007945 */ /* 0x000fe20003800200 */
[C---:B------:R-:W-:Y:S01]  /*b890*/  VIADD R70, R16.reuse, 0x48 ;  /* 0x0000004810467836 */ /* 0x040fe20000000000 */
[----:B------:R-:W-:Y:S02]  /*b8a0*/  IADD3 R67, PT, PT, R16, 0x50, RZ ;  /* 0x0000005010437810 */ /* 0x000fe40007ffe0ff */
        /* <DEDUP_REMOVED lines=14> */
[----:B------:R-:W-:Y:S01]  /*b990*/  FFMA.FTZ R7, R42, R7, R43 ;  /* 0x000000072a077223 */ /* 0x000fe2000001002b */
[----:B--2---:R-:W-:-:S04]  /*b9a0*/  FADD.FTZ R6, R69, -UR5 ;  /* 0x8000000545067e21 */ /* 0x004fc80008010000 */
[----:B------:R-:W-:-:S04]  /*b9b0*/  FMUL.FTZ R6, R6, UR6 ;  /* 0x0000000606067c20 */ /* 0x000fc80008410000 */
[----:B------:R-:W-:-:S05]  /*b9c0*/  FFMA.FTZ R6, R41, R6, R68 ;  /* 0x0000000629067223 */ /* 0x000fca0000010044 */
[----:B------:R1:W-:Y:S02]  /*b9d0*/  STG.E.64 desc[UR14][R8.64], R6 ;  /* 0x0000000608007986 */ /* 0x0003e4000c101b0e */
.L_x_4215:
[----:B------:R-:W-:Y:S05]  /*b9e0*/  BSYNC.RECONVERGENT B0 ;  /* 0x0000000000007941 */ /* 0x000fea0003800200 */
.L_x_4214:
        /* <DEDUP_REMOVED lines=39> */
.L_x_4217:
[----:B------:R-:W-:Y:S05]  /*bc60*/  BSYNC.RECONVERGENT B0 ;  /* 0x0000000000007941 */ /* 0x000fea0003800200 */
.L_x_4216:
[----:B------:R-:W-:Y:S04]  /*bc70*/  BSSY.RECONVERGENT B0, `(.L_x_4218) ;  /* 0x0000015000007945 */ /* 0x000fe80003800200 */
        /* <DEDUP_REMOVED lines=9> */
[----:B------:R-:W-:-:S05]  /*bd10*/  IMAD R8, R67, UR13, R8 ;  /* 0x0000000d43087c24 */ /* 0x000fca000f8e0208 */
[----:B------:R-:W-:Y:S02]  /*bd20*/  IADD3 R7, PT, PT, R7, R8, RZ ;  /* 0x0000000807077210 */ /* 0x000fe40007ffe0ff */
[----:B----4-:R-:W-:-:S04]  /*bd30*/  LEA R8, P1, R6, UR16, 0x2 ;  /* 0x0000001006087c11 */ /* 0x010fc8000f8210ff */
        /* <DEDUP_REMOVED lines=8> */
.L_x_4219:
[----:B------:R-:W-:Y:S05]  /*bdc0*/  BSYNC.RECONVERGENT B0 ;  /* 0x0000000000007941 */ /* 0x000fea0003800200 */
.L_x_4218:
[----:B------:R-:W-:Y:S01]  /*bdd0*/  BSSY.RECONVERGENT B0, `(.L_x_4220) ;  /* 0x0000017000007945 */ /* 0x000fe20003800200 */
[C---:B------:R-:W-:Y:S01]  /*bde0*/  IADD3 R70, PT, PT, R16.reuse, 0x70, RZ ;  /* 0x0000007010467810 */ /* 0x040fe20007ffe0ff */
[----:B------:R-:W-:Y:S02]  /*bdf0*/  VIADD R67, R16, 0x78 ;  /* 0x0000007810437836 */ /* 0x000fe40000000000 */
[----:B------:R-:W-:Y:S05]  /*be00*/  @P5 BRA `(.L_x_4221) ;  /* 0x00000000004c5947 */ /* 0x000fea0003800000 */
[----:B------:R-:W2:Y:S01]  /*be10*/  LDL.LU R77, [R1+0x268] ;  /* 0x00026800014d7983 */ /* 0x000ea20000300800 */
[----:B------:R-:W3:Y:S03]  /*be20*/  LDCU.64 UR12, c[0x0][0x3e0] ;  /* 0x00007c00ff0c77ac */ /* 0x000ee60008000a00 */
[----:B------:R-:W4:Y:S01]  /*be30*/  LDL.LU R76, [R1+0x244] ;  /* 0x00024400014c7983 */ /* 0x000f220000300800 */
[----:B------:R-:W5:Y:S01]  /*be40*/  LDCU.64 UR16, c[0x0][0x380] ;  /* 0x00007000ff1077ac */ /* 0x000f620008000a00 */
[----:B01----:R-:W-:Y:S02]  /*be50*/  MOV R6, R18 ;  /* 0x0000001200067202 */ /* 0x003fe40000000f00 */
[----:B------:R-:W-:Y:S01]  /*be60*/  MOV R7, R21 ;  /* 0x0000001500077202 */ /* 0x000fe20000000f00 */
[----:B---3--:R-:W-:Y:S02]  /*be70*/  IMAD R8, R73, UR12, RZ ;  /* 0x0000000c49087c24 */ /* 0x008fe4000f8e02ff */
[----:B------:R-:W-:-:S04]  /*be80*/  IMAD.WIDE.U32 R6, R72, UR12, R6 ;  /* 0x0000000c48067c25 */ /* 0x000fc8000f8e0006 */
[----:B------:R-:W-:-:S04]  /*be90*/  IMAD R8, R72, UR13, R8 ;  /* 0x0000000d48087c24 */ /* 0x000fc8000f8e0208 */
[----:B------:R-:W-:Y:S01]  /*bea0*/  IMAD.IADD R7, R7, 0x1, R8 ;  /* 0x0000000107077824 */ /* 0x000fe200078e0208 */
[----:B-----5:R-:W-:-:S04]  /*beb0*/  LEA R8, P1, R6, UR16, 0x2 ;  /* 0x0000001006087c11 */ /* 0x020fc8000f8210ff */
[----:B------:R-:W-:Y:S01]  /*bec0*/  LEA.HI.X R9, R6, UR17, R7, 0x2, P1 ;  /* 0x0000001106097c11 */ /* 0x000fe200088f1407 */
[----:B--2---:R-:W-:Y:S01]  /*bed0*/  FADD.FTZ R6, R77, -UR5 ;  /* 0x800000054d067e21 */ /* 0x004fe20008010000 */
[----:B----4-:R-:W-:-:S03]  /*bee0*/  FADD.FTZ R7, R76, -UR5 ;  /* 0x800000054c077e21 */ /* 0x010fc60008010000 */
[----:B------:R-:W-:Y:S01]  /*bef0*/  FMUL.FTZ R6, R6, UR6 ;  /* 0x0000000606067c20 */ /* 0x000fe20008410000 */
[----:B------:R-:W-:-:S03]  /*bf00*/  FMUL.FTZ R7, R7, UR6 ;  /* 0x0000000607077c20 */ /* 0x000fc60008410000 */
[----:B------:R-:W-:Y:S01]  /*bf10*/  FFMA.FTZ R6, R41, R6, R68 ;  /* 0x0000000629067223 */ /* 0x000fe20000010044 */
[----:B------:R-:W-:-:S05]  /*bf20*/  FFMA.FTZ R7, R42, R7, R43 ;  /* 0x000000072a077223 */ /* 0x000fca000001002b */
[----:B------:R2:W-:Y:S02]  /*bf30*/  STG.E.64 desc[UR14][R8.64], R6 ;  /* 0x0000000608007986 */ /* 0x0005e4000c101b0e */
.L_x_4221:
[----:B------:R-:W-:Y:S05]  /*bf40*/  BSYNC.RECONVERGENT B0 ;  /* 0x0000000000007941 */ /* 0x000fea0003800200 */
.L_x_4220:
[----:B------:R-:W-:Y:S04]  /*bf50*/  BSSY.RECONVERGENT B0, `(.L_x_4222) ;  /* 0x0000015000007945 */ /* 0x000fe80003800200 */
[----:B------:R-:W-:Y:S05]  /*bf60*/  @P2 BRA `(.L_x_4223) ;  /* 0x00000000004c2947 */ /* 0x000fea0003800000 */
[----:B------:R-:W3:Y:S01]  /*bf70*/  LDL.LU R73, [R1+0x270] ;  /* 0x0002700001497983 */ /* 0x000ee20000300800 */
[----:B------:R-:W4:Y:S03]  /*bf80*/  LDCU.64 UR12, c[0x0][0x3e0] ;  /* 0x00007c00ff0c77ac */ /* 0x000f260008000a00 */
[----:B------:R-:W5:Y:S01]  /*bf90*/  LDL.LU R72, [R1+0x24c] ;  /* 0x00024c0001487983 */ /* 0x000f620000300800 */
[----:B------:R-:W4:Y:S01]  /*bfa0*/  LDCU.64 UR16, c[0x0][0x380] ;  /* 0x00007000ff1077ac */ /* 0x000f220008000a00 */
[----:B012---:R-:W-:Y:S02]  /*bfb0*/  MOV R6, R18 ;  /* 0x0000001200067202 */ /* 0x007fe40000000f00 */
[----:B------:R-:W-:Y:S01]  /*bfc0*/  MOV R7, R21 ;  /* 0x0000001500077202 */ /* 0x000fe20000000f00 */
[----:B----4-:R-:W-:Y:S02]  /*bfd0*/  IMAD R8, R71, UR12, RZ ;  /* 0x0000000c47087c24 */ /* 0x010fe4000f8e02ff */
[----:B------:R-:W-:-:S04]  /*bfe0*/  IMAD.WIDE.U32 R6, R69, UR12, R6 ;  /* 0x0000000c45067c25 */ /* 0x000fc8000f8e0006 */
[----:B------:R-:W-:-:S04]  /*bff0*/  IMAD R8, R69, UR13, R8 ;  /* 0x0000000d45087c24 */ /* 0x000fc8000f8e0208 */
[----:B------:R-:W-:Y:S01]  /*c000*/  IMAD.IADD R7, R7, 0x1, R8 ;  /* 0x0000000107077824 */ /* 0x000fe200078e0208 */
[----:B------:R-:W-:-:S04]  /*c010*/  LEA R8, P1, R6, UR16, 0x2 ;  /* 0x0000001006087c11 */ /* 0x000fc8000f8210ff */
[----:B------:R-:W-:Y:S01]  /*c020*/  LEA.HI.X R9, R6, UR17, R7, 0x2, P1 ;  /* 0x0000001106097c11 */ /* 0x000fe200088f1407 */
[----:B---3--:R-:W-:Y:S01]  /*c030*/  FADD.FTZ R6, R73, -UR5 ;  /* 0x8000000549067e21 */ /* 0x008fe20008010000 */
[----:B-----5:R-:W-:-:S03]  /*c040*/  FADD.FTZ R7, R72, -UR5 ;  /* 0x8000000548077e21 */ /* 0x020fc60008010000 */
[----:B------:R-:W-:Y:S01]  /*c050*/  FMUL.FTZ R6, R6, UR6 ;  /* 0x0000000606067c20 */ /* 0x000fe20008410000 */
[----:B------:R-:W-:-:S03]  /*c060*/  FMUL.FTZ R7, R7, UR6 ;  /* 0x0000000607077c20 */ /* 0x000fc60008410000 */
[----:B------:R-:W-:Y:S01]  /*c070*/  FFMA.FTZ R6, R41, R6, R68 ;  /* 0x0000000629067223 */ /* 0x000fe20000010044 */
[----:B------:R-:W-:-:S05]  /*c080*/  FFMA.FTZ R7, R42, R7, R43 ;  /* 0x000000072a077223 */ /* 0x000fca000001002b */
[----:B------:R3:W-:Y:S02]  /*c090*/  STG.E.64 desc[UR14][R8.64], R6 ;  /* 0x0000000608007986 */ /* 0x0007e4000c101b0e */
.L_x_4223:
[----:B------:R-:W-:Y:S05]  /*c0a0*/  BSYNC.RECONVERGENT B0 ;  /* 0x0000000000007941 */ /* 0x000fea0003800200 */
.L_x_4222:
[----:B------:R-:W-:Y:S04]  /*c0b0*/  BSSY.RECONVERGENT B0, `(.L_x_4224) ;  /* 0x0000015000007945 */ /* 0x000fe80003800200 */
[----:B------:R-:W-:Y:S05]  /*c0c0*/  @P3 BRA `(.L_x_4225) ;  /* 0x00000000004c3947 */ /* 0x000fea0003800000 */
[----:B------:R-:W4:Y:S01]  /*c0d0*/  LDL.LU R71, [R1+0x278] ;  /* 0x0002780001477983 */ /* 0x000f220000300800 */
[----:B------:R-:W5:Y:S03]  /*c0e0*/  LDCU.64 UR12, c[0x0][0x3e0] ;  /* 0x00007c00ff0c77ac */ /* 0x000f660008000a00 */
[----:B------:R-:W4:Y:S01]  /*c0f0*/  LDL.LU R69, [R1+0x254] ;  /* 0x0002540001457983 */ /* 0x000f220000300800 */
[----:B------:R-:W5:Y:S01]  /*c100*/  LDCU.64 UR16, c[0x0][0x380] ;  /* 0x00007000ff1077ac */ /* 0x000f620008000a00 */
[----:B0123--:R-:W-:Y:S02]  /*c110*/  MOV R6, R18 ;  /* 0x0000001200067202 */ /* 0x00ffe40000000f00 */
[----:B------:R-:W-:Y:S01]  /*c120*/  MOV R7, R21 ;  /* 0x0000001500077202 */ /* 0x000fe20000000f00 */
[----:B-----5:R-:W-:Y:S02]  /*c130*/  IMAD R62, R62, UR12, RZ ;  /* 0x0000000c3e3e7c24 */ /* 0x020fe4000f8e02ff */
[----:B------:R-:W-:-:S04]  /*c140*/  IMAD.WIDE.U32 R6, R57, UR12, R6 ;  /* 0x0000000c39067c25 */ /* 0x000fc8000f8e0006 */
[----:B------:R-:W-:Y:S01]  /*c150*/  IMAD R9, R57, UR13, R62 ;  /* 0x0000000d39097c24 */ /* 0x000fe2000f8e023e */
[----:B------:R-:W-:-:S03]  /*c160*/  LEA R8, P1, R6, UR16, 0x2 ;  /* 0x0000001006087c11 */ /* 0x000fc6000f8210ff */
[----:B------:R-:W-:-:S05]  /*c170*/  IMAD.IADD R9, R7, 0x1, R9 ;  /* 0x0000000107097824 */ /* 0x000fca00078e0209 */
[----:B------:R-:W-:Y:S01]  /*c180*/  LEA.HI.X R9, R6, UR17, R9, 0x2, P1 ;  /* 0x0000001106097c11 */ /* 0x000fe200088f1409 */
[----:B----4-:R-:W-:Y:S01]  /*c190*/  FADD.FTZ R6, R71, -UR5 ;  /* 0x8000000547067e21 */ /* 0x010fe20008010000 */
[----:B------:R-:W-:-:S03]  /*c1a0*/  FADD.FTZ R7, R69, -UR5 ;  /* 0x8000000545077e21 */ /* 0x000fc60008010000 */
[----:B------:R-:W-:Y:S01]  /*c1b0*/  FMUL.FTZ R6, R6, UR6 ;  /* 0x0000000606067c20 */ /* 0x000fe20008410000 */
[----:B------:R-:W-:-:S03]  /*c1c0*/  FMUL.FTZ R7, R7, UR6 ;  /* 0x0000000607077c20 */ /* 0x000fc60008410000 */
[----:B------:R-:W-:Y:S01]  /*c1d0*/  FFMA.FTZ R6, R41, R6, R68 ;  /* 0x0000000629067223 */ /* 0x000fe20000010044 */
[----:B------:R-:W-:-:S05]  /*c1e0*/  FFMA.FTZ R7, R42, R7, R43 ;  /* 0x000000072a077223 */ /* 0x000fca000001002b */
[----:B------:R4:W-:Y:S02]  /*c1f0*/  STG.E.64 desc[UR14][R8.64], R6 ;  /* 0x0000000608007986 */ /* 0x0009e4000c101b0e */
.L_x_4225:
[----:B------:R-:W-:Y:S05]  /*c200*/  BSYNC.RECONVERGENT B0 ;  /* 0x0000000000007941 */ /* 0x000fea0003800200 */
.L_x_4224:
        /* <DEDUP_REMOVED lines=23> */
[----:B------:R-:W0:Y:S03]  /*c380*/  LDCU.64 UR12, c[0x0][0x3e0] ;  /* 0x00007c00ff0c77ac */ /* 0x000e260008000a00 */
[----:B------:R-:W3:Y:S01]  /*c390*/  LDL.LU R82, [R1+0x25c] ;  /* 0x00025c0001527983 */ /* 0x000ee20000300800 */
[----:B------:R-:W1:Y:S01]  /*c3a0*/  LDCU.64 UR16, c[0x0][0x380] ;  /* 0x00007000ff1077ac */ /* 0x000e620008000a00 */
[----:B0-----:R-:W-:Y:S02]  /*c3b0*/  IMAD R7, R6, UR12, RZ ;  /* 0x0000000c06077c24 */ /* 0x001fe4000f8e02ff */
[----:B------:R-:W-:Y:S02]  /*c3c0*/  IMAD.MOV.U32 R6, RZ, RZ, R18 ;  /* 0x000000ffff067224 */ /* 0x000fe400078e0012 */
[----:B------:R-:W-:Y:S01]  /*c3d0*/  IMAD R8, R70, UR13, R7 ;  /* 0x0000000d46087c24 */ /* 0x000fe2000f8e0207 */
[----:B------:R-:W-:-:S03]  /*c3e0*/  MOV R7, R21 ;  /* 0x0000001500077202 */ /* 0x000fc60000000f00 */
        /* <DEDUP_REMOVED lines=11> */
.L_x_4227:
[----:B------:R-:W-:Y:S05]  /*c4a0*/  BSYNC.RECONVERGENT B0 ;  /* 0x0000000000007941 */ /* 0x000fea0003800200 */
.L_x_4226:
        /* <DEDUP_REMOVED lines=21> */
.L_x_4229:
[----:B------:R-:W-:Y:S05]  /*c600*/  BSYNC.RECONVERGENT B0 ;  /* 0x0000000000007941 */ /* 0x000fea0003800200 */
.L_x_4228:
[----:B------:R-:W-:Y:S04]  /*c610*/  BSSY.RECONVERGENT B0, `(.L_x_4230) ;  /* 0x0000015000007945 */ /* 0x000fe80003800200 */
[----:B------:R-:W-:Y:S05]  /*c620*/  @P5 BRA `(.L_x_4231) ;  /* 0x00000000004c5947 */ /* 0x000fea0003800000 */
[----:B------:R-:W2:Y:S01]  /*c630*/  LDL.LU R70, [R1+0x294] ;  /* 0x0002940001467983 */ /* 0x000ea20000300800 */
[----:B------:R-:W3:Y:S03]  /*c640*/  LDCU.64 UR12, c[0x0][0x3e0] ;  /* 0x00007c00ff0c77ac */ /* 0x000ee60008000a00 */
[----:B------:R-:W4:Y:S01]  /*c650*/  LDL.LU R67, [R1+0x26c] ;  /* 0x00026c0001437983 */ /* 0x000f220000300800 */
[----:B------:R-:W5:Y:S01]  /*c660*/  LDCU.64 UR16, c[0x0][0x380] ;  /* 0x00007000ff1077ac */ /* 0x000f620008000a00 */
[----:B01----:R-:W-:Y:S01]  /*c670*/  MOV R7, R21 ;  /* 0x0000001500077202 */ /* 0x003fe20000000f00 */
[----:B------:R-:W-:Y:S02]  /*c680*/  IMAD.MOV.U32 R6, RZ, RZ, R18 ;  /* 0x000000ffff067224 */ /* 0x000fe400078e0012 */
[----:B---3--:R-:W-:Y:S02]  /*c690*/  IMAD R77, R77, UR12, RZ ;  /* 0x0000000c4d4d7c24 */ /* 0x008fe4000f8e02ff */
[----:B------:R-:W-:-:S04]  /*c6a0*/  IMAD.WIDE.U32 R6, R76, UR12, R6 ;  /* 0x0000000c4c067c25 */ /* 0x000fc8000f8e0006 */
[----:B------:R-:W-:Y:S01]  /*c6b0*/  IMAD R77, R76, UR13, R77 ;  /* 0x0000000d4c4d7c24 */ /* 0x000fe2000f8e024d */
[----:B-----5:R-:W-:-:S04]  /*c6c0*/  LEA R8, P1, R6, UR16, 0x2 ;  /* 0x0000001006087c11 */ /* 0x020fc8000f8210ff */
[----:B------:R-:W-:-:S04]  /*c6d0*/  IADD3 R77, PT, PT, R7, R77, RZ ;  /* 0x0000004d074d7210 */ /* 0x000fc80007ffe0ff */
        /* <DEDUP_REMOVED lines=8> */
.L_x_4231:
[----:B------:R-:W-:Y:S05]  /*c760*/  BSYNC.RECONVERGENT B0 ;  /* 0x0000000000007941 */ /* 0x000fea0003800200 */
.L_x_4230:
[----:B------:R-:W-:Y:S04]  /*c770*/  BSSY.RECONVERGENT B0, `(.L_x_4232) ;  /* 0x0000014000007945 */ /* 0x000fe80003800200 */
[----:B------:R-:W-:Y:S05]  /*c780*/  @P2 BRA `(.L_x_4233) ;  /* 0x0000000000482947 */ /* 0x000fea0003800000 */
[----:B012---:R-:W2:Y:S01]  /*c790*/  LDL.LU R6, [R1+0x290] ;  /* 0x0002900001067983 */ /* 0x007ea20000300800 */
[----:B------:R-:W0:Y:S01]  /*c7a0*/  LDCU.64 UR12, c[0x0][0x3e0] ;  /* 0x00007c00ff0c77ac */ /* 0x000e220008000a00 */
[----:B------:R-:W-:Y:S01]  /*c7b0*/  MOV R7, R21 ;  /* 0x0000001500077202 */ /* 0x000fe20000000f00 */
[----:B------:R-:W-:Y:S01]  /*c7c0*/  FADD.FTZ R122, R122, -UR5 ;  /* 0x800000057a7a7e21 */ /* 0x000fe20008010000 */
[----:B------:R-:W1:Y:S01]  /*c7d0*/  LDCU.64 UR16, c[0x0][0x380] ;  /* 0x00007000ff1077ac */ /* 0x000e620008000a00 */
[----:B0-----:R-:W-:Y:S02]  /*c7e0*/  IMAD R70, R73, UR12, RZ ;  /* 0x0000000c49467c24 */ /* 0x001fe4000f8e02ff */
[----:B--2---:R-:W-:Y:S01]  /*c7f0*/  FADD.FTZ R8, R6, -UR5 ;  /* 0x8000000506087e21 */ /* 0x004fe20008010000 */
[----:B------:R-:W-:-:S04]  /*c800*/  IMAD.MOV.U32 R6, RZ, RZ, R18 ;  /* 0x000000ffff067224 */ /* 0x000fc800078e0012 */
[----:B------:R-:W-:-:S04]  /*c810*/  IMAD.WIDE.U32 R6, R71, UR12, R6 ;  /* 0x0000000c47067c25 */ /* 0x000fc8000f8e0006 */
[----:B------:R-:W-:Y:S02]  /*c820*/  IMAD R71, R71, UR13, R70 ;  /* 0x0000000d47477c24 */ /* 0x000fe4000f8e0246 */
[----:B------:R-:W-:Y:S01]  /*c830*/  FMUL.FTZ R70, R8, UR6 ;  /* 0x0000000608467c20 */ /* 0x000fe20008410000 */
[----:B-1----:R-:W-:Y:S02]  /*c840*/  LEA R8, P1, R6, UR16, 0x2 ;  /* 0x0000001006087c11 */ /* 0x002fe4000f8210ff */
[----:B------:R-:W-:Y:S01]  /*c850*/  IADD3 R7, PT, PT, R7, R71, RZ ;  /* 0x0000004707077210 */ /* 0x000fe20007ffe0ff */
[----:B------:R-:W-:Y:S01]  /*c860*/  FMUL.FTZ R71, R122, UR6 ;  /* 0x000000067a477c20 */ /* 0x000fe20008410000 */
[----:B------:R-:W-:Y:S02]  /*c870*/  FFMA.FTZ R70, R41, R70, R68 ;  /* 0x0000004629467223 */ /* 0x000fe40000010044 */
[----:B------:R-:W-:Y:S01]  /*c880*/  LEA.HI.X R9, R6, UR17, R7, 0x2, P1 ;  /* 0x0000001106097c11 */ /* 0x000fe200088f1407 */
[----:B------:R-:W-:-:S05]  /*c890*/  FFMA.FTZ R71, R42, R71, R43 ;  /* 0x000000472a477223 */ /* 0x000fca000001002b */
[----:B------:R3:W-:Y:S02]  /*c8a0*/  STG.E.64 desc[UR14][R8.64], R70 ;  /* 0x0000004608007986 */ /* 0x0007e4000c101b0e */
.L_x_4233:
[----:B------:R-:W-:Y:S05]  /*c8b0*/  BSYNC.RECONVERGENT B0 ;  /* 0x0000000000007941 */ /* 0x000fea0003800200 */
.L_x_4232:
[----:B------:R-:W-:Y:S04]  /*c8c0*/  BSSY.RECONVERGENT B0, `(.L_x_4234) ;  /* 0x0000015000007945 */ /* 0x000fe80003800200 */
[----:B------:R-:W-:Y:S05]  /*c8d0*/  @P3 BRA `(.L_x_4235) ;  /* 0x00000000004c3947 */ /* 0x000fea0003800000 */
[----:B012---:R-:W2:Y:S01]  /*c8e0*/  LDL.LU R6, [R1+0x298] ;  /* 0x0002980001067983 */ /* 0x007ea20000300800 */
[----:B------:R-:W0:Y:S03]  /*c8f0*/  LDCU.64 UR12, c[0x0][0x3e0] ;  /* 0x00007c00ff0c77ac */ /* 0x000e260008000a00 */
[----:B---3--:R-:W3:Y:S01]  /*c900*/  LDL.LU R9, [R1+0x27c] ;  /* 0x00027c0001097983 */ /* 0x008ee20000300800 */
[----:B------:R-:W1:Y:S01]  /*c910*/  LDCU.64 UR16, c[0x0][0x380] ;  /* 0x00007000ff1077ac */ /* 0x000e620008000a00 */
[----:B------:R-:W-:Y:S01]  /*c920*/  MOV R7, R21 ;  /* 0x0000001500077202 */ /* 0x000fe20000000f00 */
[----:B0-----:R-:W-:Y:S02]  /*c930*/  IMAD R72, R72, UR12, RZ ;  /* 0x0000000c48487c24 */ /* 0x001fe4000f8e02ff */
[----:B--2---:R-:W-:Y:S01]  /*c940*/  FADD.FTZ R8, R6, -UR5 ;  /* 0x8000000506087e21 */ /* 0x004fe20008010000 */
[----:B------:R-:W-:-:S02]  /*c950*/  IMAD.MOV.U32 R6, RZ, RZ, R18 ;  /* 0x000000ffff067224 */ /* 0x000fc400078e0012 */
[----:B---3--:R-:W-:Y:S02]  /*c960*/  FADD.FTZ R9, R9, -UR5 ;  /* 0x8000000509097e21 */ /* 0x008fe40008010000 */
[----:B------:R-:W-:-:S04]  /*c970*/  IMAD.WIDE.U32 R6, R69, UR12, R6 ;  /* 0x0000000c45067c25 */ /* 0x000fc8000f8e0006 */
[----:B------:R-:W-:Y:S01]  /*c980*/  FMUL.FTZ R70, R8, UR6 ;  /* 0x0000000608467c20 */ /* 0x000fe20008410000 */
[----:B------:R-:W-:Y:S01]  /*c990*/  FMUL.FTZ R71, R9, UR6 ;  /* 0x0000000609477c20 */ /* 0x000fe20008410000 */
[----:B------:R-:W-:Y:S01]  /*c9a0*/  IMAD R69, R69, UR13, R72 ;  /* 0x0000000d45457c24 */ /* 0x000fe2000f8e0248 */
[----:B-1----:R-:W-:Y:S01]  /*c9b0*/  LEA R8, P1, R6, UR16, 0x2 ;  /* 0x0000001006087c11 */ /* 0x002fe2000f8210ff */
[----:B------:R-:W-:Y:S01]  /*c9c0*/  FFMA.FTZ R70, R41, R70, R68 ;  /* 0x0000004629467223 */ /* 0x000fe20000010044 */
[----:B------:R-:W-:Y:S02]  /*c9d0*/  FFMA.FTZ R71, R42, R71, R43 ;  /* 0x000000472a477223 */ /* 0x000fe4000001002b */
[----:B------:R-:W-:-:S04]  /*c9e0*/  IADD3 R69, PT, PT, R7, R69, RZ ;  /* 0x0000004507457210 */ /* 0x000fc80007ffe0ff */
[----:B------:R-:W-:-:S05]  /*c9f0*/  LEA.HI.X R9, R6, UR17, R69, 0x2, P1 ;  /* 0x0000001106097c11 */ /* 0x000fca00088f1445 */
[----:B------:R4:W-:Y:S02]  /*ca00*/  STG.E.64 desc[UR14][R8.64], R70 ;  /* 0x0000004608007986 */ /* 0x0009e4000c101b0e */
.L_x_4235:
[----:B------:R-:W-:Y:S05]  /*ca10*/  BSYNC.RECONVERGENT B0 ;  /* 0x0000000000007941 */ /* 0x000fea0003800200 */
.L_x_4234:
        /* <DEDUP_REMOVED lines=22> */
[----:B------:R-:W2:Y:S01]  /*cb80*/  LDL.LU R7, [R1+0x2a4] ;  /* 0x0002a40001077983 */ /* 0x000ea20000300800 */
[----:B------:R-:W0:Y:S03]  /*cb90*/  LDCU.64 UR12, c[0x0][0x3e0] ;  /* 0x00007c00ff0c77ac */ /* 0x000e260008000a00 */
[----:B---34-:R-:W3:Y:S01]  /*cba0*/  LDL.LU R70, [R1+0x274] ;  /* 0x0002740001467983 */ /* 0x018ee20000300800 */
[----:B------:R-:W1:Y:S01]  /*cbb0*/  LDCU.64 UR16, c[0x0][0x380] ;  /* 0x00007000ff1077ac */ /* 0x000e620008000a00 */
[----:B0-----:R-:W-:Y:S01]  /*cbc0*/  IMAD R9, R6, UR12, RZ ;  /* 0x0000000c06097c24 */ /* 0x001fe2000f8e02ff */
[----:B------:R-:W-:-:S03]  /*cbd0*/  MOV R6, R18 ;  /* 0x0000001200067202 */ /* 0x000fc60000000f00 */
[----:B------:R-:W-:Y:S02]  /*cbe0*/  IMAD R71, R62, UR13, R9 ;  /* 0x0000000d3e477c24 */ /* 0x000fe4000f8e0209 */
[----:B--2---:R-:W-:Y:S01]  /*cbf0*/  FADD.FTZ R8, R7, -UR5 ;  /* 0x8000000507087e21 */ /* 0x004fe20008010000 */
[----:B------:R-:W-:Y:S02]  /*cc00*/  IMAD.MOV.U32 R7, RZ, RZ, R21 ;  /* 0x000000ffff077224 */ /* 0x000fe400078e0015 */
[----:B---3--:R-:W-:Y:S01]  /*cc10*/  FADD.FTZ R9, R70, -UR5 ;  /* 0x8000000546097e21 */ /* 0x008fe20008010000 */
[----:B------:R-:W-:-:S04]  /*cc20*/  IMAD.WIDE.U32 R6, R62, UR12, R6 ;  /* 0x0000000c3e067c25 */ /* 0x000fc8000f8e0006 */
[----:B------:R-:W-:Y:S01]  /*cc30*/  FMUL.FTZ R70, R8, UR6 ;  /* 0x0000000608467c20 */ /* 0x000fe20008410000 */
[----:B------:R-:W-:Y:S01]  /*cc40*/  IADD3 R7, PT, PT, R7, R71, RZ ;  /* 0x0000004707077210 */ /* 0x000fe20007ffe0ff */
[----:B------:R-:W-:Y:S01]  /*cc50*/  FMUL.FTZ R71, R9, UR6 ;  /* 0x0000000609477c20 */ /* 0x000fe20008410000 */
[----:B-1----:R-:W-:Y:S01]  /*cc60*/  LEA R8, P4, R6, UR16, 0x2 ;  /* 0x0000001006087c11 */ /* 0x002fe2000f8810ff */
[----:B------:R-:W-:Y:S02]  /*cc70*/  FFMA.FTZ R70, R41, R70, R68 ;  /* 0x0000004629467223 */ /* 0x000fe40000010044 */
[----:B------:R-:W-:Y:S01]  /*cc80*/  FFMA.FTZ R71, R42, R71, R43 ;  /* 0x000000472a477223 */ /* 0x000fe2000001002b */
[----:B------:R-:W-:-:S05]  /*cc90*/  LEA.HI.X R9, R6, UR17, R7, 0x2, P4 ;  /* 0x0000001106097c11 */ /* 0x000fca000a0f1407 */
[----:B------:R0:W-:Y:S04]  /*cca0*/  STG.E.64 desc[UR14][R8.64], R70 ;  /* 0x0000004608007986 */ /* 0x0001e8000c101b0e */
.L_x_4237:
[----:B------:R-:W-:Y:S05]  /*ccb0*/  BSYNC.RECONVERGENT B0 ;  /* 0x0000000000007941 */ /* 0x000fea0003800200 */
.L_x_4236:
[----:B------:R-:W-:Y:S04]  /*ccc0*/  BSSY.RECONVERGENT B0, `(.L_x_4238) ;  /* 0x0000015000007945 */ /* 0x000fe80003800200 */
[----:B------:R-:W-:Y:S05]  /*ccd0*/  @P1 BRA `(.L_x_4239) ;  /* 0x00000000004c1947 */ /* 0x000fea0003800000 */
[----:B------:R-:W2:Y:S01]  /*cce0*/  LDL.LU R6, [R1+0x2ac] ;  /* 0x0002ac0001067983 */ /* 0x000ea20000300800 */
[----:B------:R-:W1:Y:S03]  /*ccf0*/  LDCU.64 UR12, c[0x0][0x3e0] ;  /* 0x00007c00ff0c77ac */ /* 0x000e660008000a00 */
[----:B0--34-:R-:W3:Y:S01]  /*cd00*/  LDL.LU R9, [R1+0x28c] ;  /* 0x00028c0001097983 */ /* 0x019ee20000300800 */
[----:B------:R-:W0:Y:S01]  /*cd10*/  LDCU.64 UR16, c[0x0][0x380] ;  /* 0x00007000ff1077ac */ /* 0x000e220008000a00 */
[----:B------:R-:W-:Y:S02]  /*cd20*/  IMAD.MOV.U32 R7, RZ, RZ, R21 ;  /* 0x000000ffff077224 */ /* 0x000fe400078e0015 */
[----:B-1----:R-:W-:Y:S02]  /*cd30*/  IMAD R84, R84, UR12, RZ ;  /* 0x0000000c54547c24 */ /* 0x002fe4000f8e02ff */
[----:B--2---:R-:W-:Y:S01]  /*cd40*/  FADD.FTZ R8, R6, -UR5 ;  /* 0x8000000506087e21 */ /* 0x004fe20008010000 */
[----:B------:R-:W-:Y:S01]  /*cd50*/  MOV R6, R18 ;  /* 0x0000001200067202 */ /* 0x000fe20000000f00 */
[----:B---3--:R-:W-:-:S02]  /*cd60*/  FADD.FTZ R9, R9, -UR5 ;  /* 0x8000000509097e21 */ /* 0x008fc40008010000 */
[----:B------:R-:W-:Y:S02]  /*cd70*/  FMUL.FTZ R70, R8, UR6 ;  /* 0x0000000608467c20 */ /* 0x000fe40008410000 */
[----:B------:R-:W-:-:S04]  /*cd80*/  IMAD.WIDE.U32 R6, R57, UR12, R6 ;  /* 0x0000000c39067c25 */ /* 0x000fc8000f8e0006 */
[----:B------:R-:W-:Y:S01]  /*cd90*/  FMUL.FTZ R71, R9, UR6 ;  /* 0x0000000609477c20 */ /* 0x000fe20008410000 */
[----:B------:R-:W-:Y:S01]  /*cda0*/  FFMA.FTZ R70, R41, R70, R68 ;  /* 0x0000004629467223 */ /* 0x000fe20000010044 */
[----:B------:R-:W-:Y:S01]  /*cdb0*/  IMAD R57, R57, UR13, R84 ;  /* 0x0000000d39397c24 */ /* 0x000fe2000f8e0254 */
[----:B0-----:R-:W-:Y:S01]  /*cdc0*/  LEA R8, P1, R6, UR16, 0x2 ;  /* 0x0000001006087c11 */ /* 0x001fe2000f8210ff */
[----:B------:R-:W-:-:S03]  /*cdd0*/  FFMA.FTZ R71, R42, R71, R43 ;  /* 0x000000472a477223 */ /* 0x000fc6000001002b */
[----:B------:R-:W-:-:S04]  /*cde0*/  IADD3 R57, PT, PT, R7, R57, RZ ;  /* 0x0000003907397210 */ /* 0x000fc80007ffe0ff */
[----:B------:R-:W-:-:S05]  /*cdf0*/  LEA.HI.X R9, R6, UR17, R57, 0x2, P1 ;  /* 0x0000001106097c11 */ /* 0x000fca00088f1439 */
[----:B------:R1:W-:Y:S02]  /*ce00*/  STG.E.64 desc[UR14][R8.64], R70 ;  /* 0x0000004608007986 */ /* 0x0003e4000c101b0e */
.L_x_4239:
[----:B------:R-:W-:Y:S05]  /*ce10*/  BSYNC.RECONVERGENT B0 ;  /* 0x0000000000007941 */ /* 0x000fea0003800200 */
.L_x_4238:
[----:B------:R-:W-:Y:S04]  /*ce20*/  BSSY.RECONVERGENT B0, `(.L_x_4240) ;  /* 0x0000015000007945 */ /* 0x000fe80003800200 */
[----:B------:R-:W-:Y:S05]  /*ce30*/  @P5 BRA `(.L_x_4241) ;  /* 0x00000000004c5947 */ /* 0x000fea0003800000 */
[----:B------:R-:W2:Y:S01]  /*ce40*/  LDL.LU R6, [R1+0x2b4] ;  /* 0x0002b40001067983 */ /* 0x000ea20000300800 */
[----:B------:R-:W0:Y:S03]  /*ce50*/  LDCU.64 UR12, c[0x0][0x3e0] ;  /* 0x00007c00ff0c77ac */ /* 0x000e260008000a00 */
[----:B------:R-:W5:Y:S01]  /*ce60*/  LDL.LU R62, [R1+0x284] ;  /* 0x00028400013e7983 */ /* 0x000f620000300800 */
[----:B------:R-:W5:Y:S01]  /*ce70*/  LDCU.64 UR16, c[0x0][0x380] ;  /* 0x00007000ff1077ac */ /* 0x000f620008000a00 */
[----:B------:R-:W-:Y:S02]  /*ce80*/  IMAD.MOV.U32 R7, RZ, RZ, R21 ;  /* 0x000000ffff077224 */ /* 0x000fe400078e0015 */
[----:B01-34-:R-:W-:-:S04]  /*ce90*/  IMAD R9, R82, UR12, RZ ;  /* 0x0000000c52097c24 */ /* 0x01bfc8000f8e02ff */
[----:B------:R-:W-:Y:S02]  /*cea0*/  IMAD R57, R80, UR13, R9 ;  /* 0x0000000d50397c24 */ /* 0x000fe4000f8e0209 */
[----:B--2---:R-:W-:Y:S01]  /*ceb0*/  FADD.FTZ R8, R6, -UR5 ;  /* 0x8000000506087e21 */ /* 0x004fe20008010000 */
[----:B------:R-:W-:Y:S01]  /*cec0*/  MOV R6, R18 ;  /* 0x0000001200067202 */ /* 0x000fe20000000f00 */
[----:B-----5:R-:W-:Y:S02]  /*ced0*/  FADD.FTZ R9, R62, -UR5 ;  /* 0x800000053e097e21 */ /* 0x020fe40008010000 */
[----:B------:R-:W-:Y:S02]  /*cee0*/  FMUL.FTZ R70, R8, UR6 ;  /* 0x0000000608467c20 */ /* 0x000fe40008410000 */
[----:B------:R-:W-:-:S04]  /*cef0*/  IMAD.WIDE.U32 R6, R80, UR12, R6 ;  /* 0x0000000c50067c25 */ /* 0x000fc8000f8e0006 */
[----:B------:R-:W-:Y:S01]  /*cf00*/  FMUL.FTZ R71, R9, UR6 ;  /* 0x0000000609477c20 */ /* 0x000fe20008410000 */
[----:B------:R-:W-:Y:S01]  /*cf10*/  FFMA.FTZ R70, R41, R70, R68 ;  /* 0x0000004629467223 */ /* 0x000fe20000010044 */
[----:B------:R-:W-:Y:S02]  /*cf20*/  LEA R8, P1, R6, UR16, 0x2 ;  /* 0x0000001006087c11 */ /* 0x000fe4000f8210ff */
[----:B------:R-:W-:Y:S01]  /*cf30*/  FFMA.FTZ R71, R42, R71, R43 ;  /* 0x000000472a477223 */ /* 0x000fe2000001002b */
[----:B------:R-:W-:-:S04]  /*cf40*/  IADD3 R57, PT, PT, R7, R57, RZ ;  /* 0x0000003907397210 */ /* 0x000fc80007ffe0ff */
[----:B------:R-:W-:-:S05]  /*cf50*/  LEA.HI.X R9, R6, UR17, R57, 0x2, P1 ;  /* 0x0000001106097c11 */ /* 0x000fca00088f1439 */
[----:B------:R2:W-:Y:S02]  /*cf60*/  STG.E.64 desc[UR14][R8.64], R70 ;  /* 0x0000004608007986 */ /* 0x0005e4000c101b0e */
.L_x_4241:
[----:B------:R-:W-:Y:S05]  /*cf70*/  BSYNC.RECONVERGENT B0 ;  /* 0x0000000000007941 */ /* 0x000fea0003800200 */
.L_x_4240:
[----:B------:R-:W-:Y:S04]  /*cf80*/  BSSY.RECONVERGENT B0, `(.L_x_4242) ;  /* 0x0000015000007945 */ /* 0x000fe80003800200 */
[----:B------:R-:W-:Y:S05]  /*cf90*/  @P2 BRA `(.L_x_4243) ;  /* 0x00000000004c2947 */ /* 0x000fea0003800000 */
[----:B------:R-:W5:Y:S01]  /*cfa0*/  LDL.LU R6, [R1+0x2b8] ;  /* 0x0002b80001067983 */ /* 0x000f620000300800 */
[----:B------:R-:W0:Y:S03]  /*cfb0*/  LDCU.64 UR12, c[0x0][0x3e0] ;  /* 0x00007c00ff0c77ac */ /* 0x000e260008000a00 */
[----:B01234-:R-:W2:Y:S01]  /*cfc0*/  LDL.LU R9, [R1+0x2a0] ;  /* 0x0002a00001097983 */ /* 0x01fea20000300800 */
[----:B------:R-:W0:Y:S01]  /*cfd0*/  LDCU.64 UR16, c[0x0][0x380] ;  /* 0x00007000ff1077ac */ /* 0x000e220008000a00 */
[----:B------:R-:W-:Y:S02]  /*cfe0*/  IMAD.MOV.U32 R7, RZ, RZ, R21 ;  /* 0x000000ffff077224 */ /* 0x000fe400078e0015 */
[----:B------:R-:W-:-:S04]  /*cff0*/  IMAD R77, R77, UR12, RZ ;  /* 0x0000000c4d4d7c24 */ /* 0x000fc8000f8e02ff */
[----:B------:R-:W-:Y:S02]  /*d000*/  IMAD R77, R76, UR13, R77 ;  /* 0x0000000d4c4d7c24 */ /* 0x000fe4000f8e024d */
[----:B-----5:R-:W-:Y:S01]  /*d010*/  FADD.FTZ R8, R6, -UR5 ;  /* 0x8000000506087e21 */ /* 0x020fe20008010000 */
[----:B------:R-:W-:Y:S01]  /*d020*/  MOV R6, R18 ;  /* 0x0000001200067202 */ /* 0x000fe20000000f00 */
[----:B--2---:R-:W-:Y:S02]  /*d030*/  FADD.FTZ R9, R9, -UR5 ;  /* 0x8000000509097e21 */ /* 0x004fe40008010000 */
[----:B------:R-:W-:Y:S02]  /*d040*/  FMUL.FTZ R70, R8, UR6 ;  /* 0x0000000608467c20 */ /* 0x000fe40008410000 */
[----:B------:R-:W-:-:S04]  /*d050*/  IMAD.WIDE.U32 R6, R76, UR12, R6 ;  /* 0x0000000c4c067c25 */ /* 0x000fc8000f8e0006 */
[----:B------:R-:W-:Y:S01]  /*d060*/  FMUL.FTZ R71, R9, UR6 ;  /* 0x0000000609477c20 */ /* 0x000fe20008410000 */
[----:B------:R-:W-:Y:S01]  /*d070*/  FFMA.FTZ R70, R41, R70, R68 ;  /* 0x0000004629467223 */ /* 0x000fe20000010044 */
[----:B0-----:R-:W-:Y:S02]  /*d080*/  LEA R8, P1, R6, UR16, 0x2 ;  /* 0x0000001006087c11 */ /* 0x001fe4000f8210ff */
[----:B------:R-:W-:Y:S01]  /*d090*/  FFMA.FTZ R71, R42, R71, R43 ;  /* 0x000000472a477223 */ /* 0x000fe2000001002b */
[----:B------:R-:W-:-:S04]  /*d0a0*/  IADD3 R77, PT, PT, R7, R77, RZ ;  /* 0x0000004d074d7210 */ /* 0x000fc80007ffe0ff */
[----:B------:R-:W-:-:S05]  /*d0b0*/  LEA.HI.X R9, R6, UR17, R77, 0x2, P1 ;  /* 0x0000001106097c11 */ /* 0x000fca00088f144d */
[----:B------:R0:W-:Y:S02]  /*d0c0*/  STG.E.64 desc[UR14][R8.64], R70 ;  /* 0x0000004608007986 */ /* 0x0001e4000c101b0e */
.L_x_4243:
[----:B------:R-:W-:Y:S05]  /*d0d0*/  BSYNC.RECONVERGENT B0 ;  /* 0x0000000000007941 */ /* 0x000fea0003800200 */
.L_x_4242:
        /* <DEDUP_REMOVED lines=21> */
.L_x_4245:
[----:B------:R-:W-:Y:S05]  /*d230*/  BSYNC.RECONVERGENT B0 ;  /* 0x0000000000007941 */ /* 0x000fea0003800200 */
.L_x_4244:
        /* <DEDUP_REMOVED lines=22> */
[----:B------:R-:W5:Y:S01]  /*d3a0*/  LDL.LU R7, [R1+0x2cc] ;  /* 0x0002cc0001077983 */ /* 0x000f620000300800 */
[----:B------:R-:W0:Y:S03]  /*d3b0*/  LDCU.64 UR12, c[0x0][0x3e0] ;  /* 0x00007c00ff0c77ac */ /* 0x000e260008000a00 */
[----:B01234-:R-:W2:Y:S01]  /*d3c0*/  LDL.LU R9, [R1+0x2b0] ;  /* 0x0002b00001097983 */ /* 0x01fea20000300800 */
[----:B------:R-:W0:Y:S01]  /*d3d0*/  LDCU.64 UR16, c[0x0][0x380] ;  /* 0x00007000ff1077ac */ /* 0x000e220008000a00 */
[----:B------:R-:W-:Y:S01]  /*d3e0*/  IMAD R70, R6, UR12, RZ ;  /* 0x0000000c06467c24 */ /* 0x000fe2000f8e02ff */
[----:B------:R-:W-:Y:S01]  /*d3f0*/  MOV R6, R18 ;  /* 0x0000001200067202 */ /* 0x000fe20000000f00 */
[----:B-----5:R-:W-:Y:S01]  /*d400*/  FADD.FTZ R8, R7, -UR5 ;  /* 0x8000000507087e21 */ /* 0x020fe20008010000 */
[----:B------:R-:W-:Y:S01]  /*d410*/  MOV R7, R21 ;  /* 0x0000001500077202 */ /* 0x000fe20000000f00 */
[----:B--2---:R-:W-:-:S02]  /*d420*/  FADD.FTZ R9, R9, -UR5 ;  /* 0x8000000509097e21 */ /* 0x004fc40008010000 */
[----:B------:R-:W-:-:S04]  /*d430*/  IMAD.WIDE.U32 R6, R69, UR12, R6 ;  /* 0x0000000c45067c25 */ /* 0x000fc8000f8e0006 */
[----:B------:R-:W-:Y:S01]  /*d440*/  FMUL.FTZ R71, R9, UR6 ;  /* 0x0000000609477c20 */ /* 0x000fe20008410000 */
[----:B------:R-:W-:Y:S02]  /*d450*/  IMAD R69, R69, UR13, R70 ;  /* 0x0000000d45457c24 */ /* 0x000fe4000f8e0246 */
[----:B------:R-:W-:Y:S01]  /*d460*/  FMUL.FTZ R70, R8, UR6 ;  /* 0x0000000608467c20 */ /* 0x000fe20008410000 */
[----:B0-----:R-:W-:Y:S01]  /*d470*/  LEA R8, P4, R6, UR16, 0x2 ;  /* 0x0000001006087c11 */ /* 0x001fe2000f8810ff */
[----:B------:R-:W-:Y:S01]  /*d480*/  FFMA.FTZ R71, R42, R71, R43 ;  /* 0x000000472a477223 */ /* 0x000fe2000001002b */
[----:B------:R-:W-:Y:S02]  /*d490*/  IMAD.IADD R69, R7, 0x1, R69 ;  /* 0x0000000107457824 */ /* 0x000fe400078e0245 */
[----:B------:R-:W-:-:S03]  /*d4a0*/  FFMA.FTZ R70, R41, R70, R68 ;  /* 0x0000004629467223 */ /* 0x000fc60000010044 */
[----:B------:R-:W-:-:S05]  /*d4b0*/  LEA.HI.X R9, R6, UR17, R69, 0x2, P4 ;  /* 0x0000001106097c11 */ /* 0x000fca000a0f1445 */
[----:B------:R0:W-:Y:S02]  /*d4c0*/  STG.E.64 desc[UR14][R8.64], R70 ;  /* 0x0000004608007986 */ /* 0x0001e4000c101b0e */
.L_x_4247:
[----:B------:R-:W-:Y:S05]  /*d4d0*/  BSYNC.RECONVERGENT B0 ;  /* 0x0000000000007941 */ /* 0x000fea0003800200 */
.L_x_4246:
[----:B------:R-:W-:Y:S04]  /*d4e0*/  BSSY.RECONVERGENT B0, `(.L_x_4248) ;  /* 0x0000015000007945 */ /* 0x000fe80003800200 */
[----:B------:R-:W-:Y:S05]  /*d4f0*/  @P1 BRA `(.L_x_4249) ;  /* 0x00000000004c1947 */ /* 0x000fea0003800000 */
[----:B------:R-:W5:Y:S01]  /*d500*/  LDL.LU R6, [R1+0x2d4] ;  /* 0x0002d40001067983 */ /* 0x000f620000300800 */
[----:B------:R-:W0:Y:S03]  /*d510*/  LDCU.64 UR12, c[0x0][0x3e0] ;  /* 0x00007c00ff0c77ac */ /* 0x000e260008000a00 */
[----:B01234-:R-:W2:Y:S01]  /*d520*/  LDL.LU R9, [R1+0x2a8] ;  /* 0x0002a80001097983 */ /* 0x01fea20000300800 */
[----:B------:R-:W0:Y:S01]  /*d530*/  LDCU.64 UR16, c[0x0][0x380] ;  /* 0x00007000ff1077ac */ /* 0x000e220008000a00 */
[----:B------:R-:W-:Y:S01]  /*d540*/  MOV R7, R21 ;  /* 0x0000001500077202 */ /* 0x000fe20000000f00 */
[----:B------:R-:W-:Y:S02]  /*d550*/  IMAD R82, R82, UR12, RZ ;  /* 0x0000000c52527c24 */ /* 0x000fe4000f8e02ff */
[----:B-----5:R-:W-:Y:S01]  /*d560*/  FADD.FTZ R8, R6, -UR5 ;  /* 0x8000000506087e21 */ /* 0x020fe20008010000 */
[----:B------:R-:W-:Y:S01]  /*d570*/  MOV R6, R18 ;  /* 0x0000001200067202 */ /* 0x000fe20000000f00 */
[----:B--2---:R-:W-:-:S02]  /*d580*/  FADD.FTZ R9, R9, -UR5 ;  /* 0x8000000509097e21 */ /* 0x004fc40008010000 */
[----:B------:R-:W-:Y:S02]  /*d590*/  FMUL.FTZ R70, R8, UR6 ;  /* 0x0000000608467c20 */ /* 0x000fe40008410000 */
[----:B------:R-:W-:-:S04]  /*d5a0*/  IMAD.WIDE.U32 R6, R67, UR12, R6 ;  /* 0x0000000c43067c25 */ /* 0x000fc8000f8e0006 */
[----:B------:R-:W-:Y:S01]  /*d5b0*/  FMUL.FTZ R71, R9, UR6 ;  /* 0x0000000609477c20 */ /* 0x000fe20008410000 */
[----:B------:R-:W-:Y:S01]  /*d5c0*/  FFMA.FTZ R70, R41, R70, R68 ;  /* 0x0000004629467223 */ /* 0x000fe20000010044 */
[----:B------:R-:W-:Y:S01]  /*d5d0*/  IMAD R67, R67, UR13, R82 ;  /* 0x0000000d43437c24 */ /* 0x000fe2000f8e0252 */
[----:B0-----:R-:W-:Y:S01]  /*d5e0*/  LEA R8, P1, R6, UR16, 0x2 ;  /* 0x0000001006087c11 */ /* 0x001fe2000f8210ff */
[----:B------:R-:W-:Y:S02]  /*d5f0*/  FFMA.FTZ R71, R42, R71, R43 ;  /* 0x000000472a477223 */ /* 0x000fe4000001002b */
[----:B------:R-:W-:-:S05]  /*d600*/  IMAD.IADD R67, R7, 0x1, R67 ;  /* 0x0000000107437824 */ /* 0x000fca00078e0243 */
[----:B------:R-:W-:-:S05]  /*d610*/  LEA.HI.X R9, R6, UR17, R67, 0x2, P1 ;  /* 0x0000001106097c11 */ /* 0x000fca00088f1443 */
[----:B------:R0:W-:Y:S02]  /*d620*/  STG.E.64 desc[UR14][R8.64], R70 ;  /* 0x0000004608007986 */ /* 0x0001e4000c101b0e */
.L_x_4249:
[----:B------:R-:W-:Y:S05]  /*d630*/  BSYNC.RECONVERGENT B0 ;  /* 0x0000000000007941 */ /* 0x000fea0003800200 */
.L_x_4248:
        /* <DEDUP_REMOVED lines=21> */
.L_x_4251:
[----:B------:R-:W-:Y:S05]  /*d790*/  BSYNC.RECONVERGENT B0 ;  /* 0x0000000000007941 */ /* 0x000fea0003800200 */
.L_x_4250:
[----:B------:R-:W-:Y:S04]  /*d7a0*/  BSSY.RECONVERGENT B0, `(.L_x_4252) ;  /* 0x0000015000007945 */ /* 0x000fe80003800200 */
[----:B------:R-:W-:Y:S05]  /*d7b0*/  @P2 BRA `(.L_x_4253) ;  /* 0x00000000004c2947 */ /* 0x000fea0003800000 */
[----:B------:R-:W5:Y:S01]  /*d7c0*/  LDL.LU R6, [R1+0x2ec] ;  /* 0x0002ec0001067983 */ /* 0x000f620000300800 */
[----:B------:R-:W0:Y:S03]  /*d7d0*/  LDCU.64 UR12, c[0x0][0x3e0] ;  /* 0x00007c00ff0c77ac */ /* 0x000e260008000a00 */
[----:B01234-:R-:W2:Y:S01]  /*d7e0*/  LDL.LU R9, [R1+0x2bc] ;  /* 0x0002bc0001097983 */ /* 0x01fea20000300800 */
[----:B------:R-:W0:Y:S01]  /*d7f0*/  LDCU.64 UR16, c[0x0][0x380] ;  /* 0x00007000ff1077ac */ /* 0x000e220008000a00 */
[----:B------:R-:W-:Y:S01]  /*d800*/  MOV R7, R21 ;  /* 0x0000001500077202 */ /* 0x000fe20000000f00 */
        /* <DEDUP_REMOVED lines=9> */
[----:B------:R-:W-:Y:S01]  /*d8a0*/  IMAD.IADD R77, R7, 0x1, R77 ;  /* 0x00000001074d7824 */ /* 0x000fe200078e024d */
[----:B0-----:R-:W-:Y:S01]  /*d8b0*/  LEA R8, P1, R6, UR16, 0x2 ;  /* 0x0000001006087c11 */ /* 0x001fe2000f8210ff */
[----:B------:R-:W-:-:S03]  /*d8c0*/  FFMA.FTZ R71, R42, R71, R43 ;  /* 0x000000472a477223 */ /* 0x000fc6000001002b */
[----:B------:R-:W-:-:S05]  /*d8d0*/  LEA.HI.X R9, R6, UR17, R77, 0x2, P1 ;  /* 0x0000001106097c11 */ /* 0x000fca00088f144d */
[----:B------:R0:W-:Y:S04]  /*d8e0*/  STG.E.64 desc[UR14][R8.64], R70 ;  /* 0x0000004608007986 */ /* 0x0001e8000c101b0e */
.L_x_4253:
[----:B------:R-:W-:Y:S05]  /*d8f0*/  BSYNC.RECONVERGENT B0 ;  /* 0x0000000000007941 */ /* 0x000fea0003800200 */
.L_x_4252:
        /* <DEDUP_REMOVED lines=21> */
.L_x_4255:
[----:B------:R-:W-:Y:S05]  /*da50*/  BSYNC.RECONVERGENT B0 ;  /* 0x0000000000007941 */ /* 0x000fea0003800200 */
.L_x_4254:
        /* <DEDUP_REMOVED lines=22> */
[----:B------:R-:W5:Y:S01]  /*dbc0*/  LDL.LU R7, [R1+0x2f4] ;  /* 0x0002f40001077983 */ /* 0x000f620000300800 */
[----:B------:R-:W0:Y:S03]  /*dbd0*/  LDCU.64 UR12, c[0x0][0x3e0] ;  /* 0x00007c00ff0c77ac */ /* 0x000e260008000a00 */
[----:B01234-:R-:W2:Y:S01]  /*dbe0*/  LDL.LU R70, [R1+0x2c8] ;  /* 0x0002c80001467983 */ /* 0x01fea20000300800 */
[----:B------:R-:W0:Y:S01]  /*dbf0*/  LDCU.64 UR16, c[0x0][0x380] ;  /* 0x00007000ff1077ac */ /* 0x000e220008000a00 */
[----:B------:R-:W-:Y:S02]  /*dc00*/  IMAD R9, R6, UR12, RZ ;  /* 0x0000000c06097c24 */ /* 0x000fe4000f8e02ff */
[----:B------:R-:W-:Y:S02]  /*dc10*/  IMAD.MOV.U32 R6, RZ, RZ, R18 ;  /* 0x000000ffff067224 */ /* 0x000fe400078e0012 */
[----:B------:R-:W-:-:S02]  /*dc20*/  IMAD R71, R62, UR13, R9 ;  /* 0x0000000d3e477c24 */ /* 0x000fc4000f8e0209 */
[----:B-----5:R-:W-:Y:S01]  /*dc30*/  FADD.FTZ R8, R7, -UR5 ;  /* 0x8000000507087e21 */ /* 0x020fe20008010000 */
[----:B------:R-:W-:Y:S01]  /*dc40*/  MOV R7, R21 ;  /* 0x0000001500077202 */ /* 0x000fe20000000f00 */
[----:B--2---:R-:W-:Y:S02]  /*dc50*/  FADD.FTZ R9, R70, -UR5 ;  /* 0x8000000546097e21 */ /* 0x004fe40008010000 */
[----:B------:R-:W-:Y:S01]  /*dc60*/  FMUL.FTZ R70, R8, UR6 ;  /* 0x0000000608467c20 */ /* 0x000fe20008410000 */
[----:B------:R-:W-:-:S04]  /*dc70*/  IMAD.WIDE.U32 R6, R62, UR12, R6 ;  /* 0x0000000c3e067c25 */ /* 0x000fc8000f8e0006 */
[----:B------:R-:W-:Y:S01]  /*dc80*/  FFMA.FTZ R70, R41, R70, R68 ;  /* 0x0000004629467223 */ /* 0x000fe20000010044 */
[----:B------:R-:W-:Y:S01]  /*dc90*/  IADD3 R7, PT, PT, R7, R71, RZ ;  /* 0x0000004707077210 */ /* 0x000fe20007ffe0ff */
[----:B------:R-:W-:Y:S01]  /*dca0*/  FMUL.FTZ R71, R9, UR6 ;  /* 0x0000000609477c20 */ /* 0x000fe20008410000 */
[----:B0-----:R-:W-:-:S03]  /*dcb0*/  LEA R8, P4, R6, UR16, 0x2 ;  /* 0x0000001006087c11 */ /* 0x001fc6000f8810ff */
[----:B------:R-:W-:Y:S01]  /*dcc0*/  FFMA.FTZ R71, R42, R71, R43 ;  /* 0x000000472a477223 */ /* 0x000fe2000001002b */
[----:B------:R-:W-:-:S05]  /*dcd0*/  LEA.HI.X R9, R6, UR17, R7, 0x2, P4 ;  /* 0x0000001106097c11 */ /* 0x000fca000a0f1407 */
[----:B------:R0:W-:Y:S04]  /*dce0*/  STG.E.64 desc[UR14][R8.64], R70 ;  /* 0x0000004608007986 */ /* 0x0001e8000c101b0e */
.L_x_4257:
[----:B------:R-:W-:Y:S05]  /*dcf0*/  BSYNC.RECONVERGENT B0 ;  /* 0x0000000000007941 */ /* 0x000fea0003800200 */
.L_x_4256:
        /* <DEDUP_REMOVED lines=9> */
[----:B------:R-:W-:-:S02]  /*dd90*/  IMAD.MOV.U32 R6, RZ, RZ, R18 ;  /* 0x000000ffff067224 */ /* 0x000fc400078e0012 */
[----:B--2---:R-:W-:Y:S02]  /*dda0*/  FADD.FTZ R9, R9, -UR5 ;  /* 0x8000000509097e21 */ /* 0x004fe40008010000 */
[----:B------:R-:W-:-:S04]  /*ddb0*/  IMAD.WIDE.U32 R6, R57, UR12, R6 ;  /* 0x0000000c39067c25 */ /* 0x000fc8000f8e0006 */
[----:B------:R-:W-:Y:S01]  /*ddc0*/  FMUL.FTZ R70, R8, UR6 ;  /* 0x0000000608467c20 */ /* 0x000fe20008410000 */
[----:B------:R-:W-:Y:S01]  /*ddd0*/  FMUL.FTZ R71, R9, UR6 ;  /* 0x0000000609477c20 */ /* 0x000fe20008410000 */
[----:B------:R-:W-:Y:S01]  /*dde0*/  IMAD R57, R57, UR13, R80 ;  /* 0x0000000d39397c24 */ /* 0x000fe2000f8e0250 */
[----:B0-----:R-:W-:Y:S01]  /*ddf0*/  LEA R8, P1, R6, UR16, 0x2 ;  /* 0x0000001006087c11 */ /* 0x001fe2000f8210ff */
[----:B------:R-:W-:Y:S01]  /*de00*/  FFMA.FTZ R70, R41, R70, R68 ;  /* 0x0000004629467223 */ /* 0x000fe20000010044 */
[----:B------:R-:W-:Y:S02]  /*de10*/  FFMA.FTZ R71, R42, R71, R43 ;  /* 0x000000472a477223 */ /* 0x000fe4000001002b */
[----:B------:R-:W-:-:S04]  /*de20*/  IADD3 R57, PT, PT, R7, R57, RZ ;  /* 0x0000003907397210 */ /* 0x000fc80007ffe0ff */
[----:B------:R-:W-:-:S05]  /*de30*/  LEA.HI.X R9, R6, UR17, R57, 0x2, P1 ;  /* 0x0000001106097c11 */ /* 0x000fca00088f1439 */
[----:B------:R0:W-:Y:S02]  /*de40*/  STG.E.64 desc[UR14][R8.64], R70 ;  /* 0x0000004608007986 */ /* 0x0001e4000c101b0e */
.L_x_4259:
[----:B------:R-:W-:Y:S05]  /*de50*/  BSYNC.RECONVERGENT B0 ;  /* 0x0000000000007941 */ /* 0x000fea0003800200 */
.L_x_4258:
        /* <DEDUP_REMOVED lines=21> */
.L_x_4261:
[----:B------:R-:W-:Y:S05]  /*dfb0*/  BSYNC.RECONVERGENT B0 ;  /* 0x0000000000007941 */ /* 0x000fea0003800200 */
.L_x_4260:
        /* <DEDUP_REMOVED lines=21> */
.L_x_4263:
[----:B------:R-:W-:Y:S05]  /*e110*/  BSYNC.RECONVERGENT B0 ;  /* 0x0000000000007941 */ /* 0x000fea0003800200 */
.L_x_4262:
        /* <DEDUP_REMOVED lines=21> */
.L_x_4265:
[----:B------:R-:W-:Y:S05]  /*e270*/  BSYNC.RECONVERGENT B0 ;  /* 0x0000000000007941 */ /* 0x000fea0003800200 */
.L_x_4264:
        /* <DEDUP_REMOVED lines=23> */
[----:B------:R-:W0:Y:S01]  /*e3f0*/  LDCU.64 UR12, c[0x0][0x3e0] ;  /* 0x00007c00ff0c77ac */ /* 0x000e220008000a00 */
[----:B------:R-:W-:Y:S01]  /*e400*/  FADD.FTZ R75, R75, -UR5 ;  /* 0x800000054b4b7e21 */ /* 0x000fe20008010000 */
[----:B------:R-:W5:Y:S03]  /*e410*/  LDCU.64 UR16, c[0x0][0x380] ;  /* 0x00007000ff1077ac */ /* 0x000f660008000a00 */
[----:B01234-:R-:W-:-:S04]  /*e420*/  FMUL.FTZ R71, R75, UR6 ;  /* 0x000000064b477c20 */ /* 0x01ffc80008410000 */
[----:B------:R-:W-:Y:S01]  /*e430*/  FFMA.FTZ R71, R42, R71, R43 ;  /* 0x000000472a477223 */ /* 0x000fe2000001002b */
[----:B------:R-:W-:Y:S01]  /*e440*/  IMAD R70, R6, UR12, RZ ;  /* 0x0000000c06467c24 */ /* 0x000fe2000f8e02ff */
[----:B------:R-:W-:Y:S01]  /*e450*/  MOV R6, R18 ;  /* 0x0000001200067202 */ /* 0x000fe20000000f00 */
[----:B-----5:R-:W-:Y:S01]  /*e460*/  FADD.FTZ R8, R7, -UR5 ;  /* 0x8000000507087e21 */ /* 0x020fe20008010000 */
[----:B------:R-:W-:-:S03]  /*e470*/  IMAD.MOV.U32 R7, RZ, RZ, R21 ;  /* 0x000000ffff077224 */ /* 0x000fc600078e0015 */
        /* <DEDUP_REMOVED lines=8> */
.L_x_4267:
[----:B------:R-:W-:Y:S05]  /*e500*/  BSYNC.RECONVERGENT B0 ;  /* 0x0000000000007941 */ /* 0x000fea0003800200 */
.L_x_4266:
[----:B------:R-:W-:Y:S04]  /*e510*/  BSSY.RECONVERGENT B0, `(.L_x_4268) ;  /* 0x0000014000007945 */ /* 0x000fe80003800200 */
[----:B------:R-:W-:Y:S05]  /*e520*/  @P1 BRA `(.L_x_4269) ;  /* 0x0000000000481947 */ /* 0x000fea0003800000 */
[----:B------:R-:W5:Y:S01]  /*e530*/  LDL.LU R6, [R1+0x30c] ;  /* 0x00030c0001067983 */ /* 0x000f620000300800 */
[----:B------:R-:W0:Y:S01]  /*e540*/  LDCU.64 UR12, c[0x0][0x3e0] ;  /* 0x00007c00ff0c77ac */ /* 0x000e220008000a00 */
[----:B------:R-:W-:Y:S02]  /*e550*/  IMAD.MOV.U32 R7, RZ, RZ, R21 ;  /* 0x000000ffff077224 */ /* 0x000fe400078e0015 */
[----:B------:R-:W-:Y:S01]  /*e560*/  FADD.FTZ R74, R74, -UR5 ;  /* 0x800000054a4a7e21 */ /* 0x000fe20008010000 */
[----:B------:R-:W5:Y:S03]  /*e570*/  LDCU.64 UR16, c[0x0][0x380] ;  /* 0x00007000ff1077ac */ /* 0x000f660008000a00 */
[----:B01234-:R-:W-:-:S04]  /*e580*/  FMUL.FTZ R71, R74, UR6 ;  /* 0x000000064a477c20 */ /* 0x01ffc80008410000 */
[----:B------:R-:W-:Y:S01]  /*e590*/  FFMA.FTZ R71, R42, R71, R43 ;  /* 0x000000472a477223 */ /* 0x000fe2000001002b */
[----:B------:R-:W-:Y:S02]  /*e5a0*/  IMAD R76, R76, UR12, RZ ;  /* 0x0000000c4c4c7c24 */ /* 0x000fe4000f8e02ff */
[----:B-----5:R-:W-:Y:S01]  /*e5b0*/  FADD.FTZ R8, R6, -UR5 ;  /* 0x8000000506087e21 */ /* 0x020fe20008010000 */
[----:B------:R-:W-:-:S03]  /*e5c0*/  MOV R6, R18 ;  /* 0x0000001200067202 */ /* 0x000fc60000000f00 */
[----:B------:R-:W-:Y:S02]  /*e5d0*/  FMUL.FTZ R70, R8, UR6 ;  /* 0x0000000608467c20 */ /* 0x000fe40008410000 */
[----:B------:R-:W-:-:S04]  /*e5e0*/  IMAD.WIDE.U32 R6, R67, UR12, R6 ;  /* 0x0000000c43067c25 */ /* 0x000fc8000f8e0006 */
[----:B------:R-:W-:Y:S01]  /*e5f0*/  FFMA.FTZ R70, R41, R70, R68 ;  /* 0x0000004629467223 */ /* 0x000fe20000010044 */
[----:B------:R-:W-:Y:S01]  /*e600*/  IMAD R67, R67, UR13, R76 ;  /* 0x0000000d43437c24 */ /* 0x000fe2000f8e024c */
[----:B------:R-:W-:-:S04]  /*e610*/  LEA R8, P1, R6, UR16, 0x2 ;  /* 0x0000001006087c11 */ /* 0x000fc8000f8210ff */
[----:B------:R-:W-:-:S04]  /*e620*/  IADD3 R67, PT, PT, R7, R67, RZ ;  /* 0x0000004307437210 */ /* 0x000fc80007ffe0ff */
[----:B------:R-:W-:-:S05]  /*e630*/  LEA.HI.X R9, R6, UR17, R67, 0x2, P1 ;  /* 0x0000001106097c11 */ /* 0x000fca00088f1443 */
[----:B------:R0:W-:Y:S02]  /*e640*/  STG.E.64 desc[UR14][R8.64], R70 ;  /* 0x0000004608007986 */ /* 0x0001e4000c101b0e */
.L_x_4269:
[----:B------:R-:W-:Y:S05]  /*e650*/  BSYNC.RECONVERGENT B0 ;  /* 0x0000000000007941 */ /* 0x000fea0003800200 */
.L_x_4268:
[----:B------:R-:W-:Y:S04]  /*e660*/  BSSY.RECONVERGENT B0, `(.L_x_4270) ;  /* 0x0000014000007945 */ /* 0x000fe80003800200 */
[----:B------:R-:W-:Y:S05]  /*e670*/  @P5 BRA `(.L_x_4271) ;  /* 0x0000000000485947 */ /* 0x000fea0003800000 */
[----:B------:R-:W5:Y:S01]  /*e680*/  LDL.LU R6, [R1+0x310] ;  /* 0x0003100001067983 */ /* 0x000f620000300800 */
[----:B------:R-:W0:Y:S01]  /*e690*/  LDCU.64 UR12, c[0x0][0x3e0] ;  /* 0x00007c00ff0c77ac */ /* 0x000e220008000a00 */
[----:B------:R-:W-:Y:S02]  /*e6a0*/  IMAD.MOV.U32 R7, RZ, RZ, R21 ;  /* 0x000000ffff077224 */ /* 0x000fe400078e0015 */
[----:B------:R-:W-:Y:S01]  /*e6b0*/  FADD.FTZ R2, R2, -UR5 ;  /* 0x8000000502027e21 */ /* 0x000fe20008010000 */
[----:B------:R-:W5:Y:S03]  /*e6c0*/  LDCU.64 UR16, c[0x0][0x380] ;  /* 0x00007000ff1077ac */ /* 0x000f660008000a00 */
[----:B------:R-:W-:-:S04]  /*e6d0*/  FMUL.FTZ R2, R2, UR6 ;  /* 0x0000000602027c20 */ /* 0x000fc80008410000 */
[----:B01234-:R-:W-:Y:S01]  /*e6e0*/  FFMA.FTZ R71, R42, R2, R43 ;  /* 0x000000022a477223 */ /* 0x01ffe2000001002b */
        /* <DEDUP_REMOVED lines=11> */
.L_x_4271:
[----:B------:R-:W-:Y:S05]  /*e7a0*/  BSYNC.RECONVERGENT B0 ;  /* 0x0000000000007941 */ /* 0x000fea0003800200 */
.L_x_4270:
[----:B------:R-:W-:Y:S04]  /*e7b0*/  BSSY.RECONVERGENT B0, `(.L_x_4272) ;  /* 0x0000014000007945 */ /* 0x000fe80003800200 */
[----:B------:R-:W-:Y:S05]  /*e7c0*/  @P2 BRA `(.L_x_4273) ;  /* 0x0000000000482947 */ /* 0x000fea0003800000 */
[----:B------:R-:W5:Y:S01]  /*e7d0*/  LDL.LU R2, [R1+0x314] ;  /* 0x0003140001027983 */ /* 0x000f620000300800 */
[----:B------:R-:W0:Y:S01]  /*e7e0*/  LDCU.64 UR12, c[0x0][0x3e0] ;  /* 0x00007c00ff0c77ac */ /* 0x000e220008000a00 */
[----:B------:R-:W-:Y:S01]  /*e7f0*/  MOV R6, R18 ;  /* 0x0000001200067202 */ /* 0x000fe20000000f00 */
[----:B------:R-:W-:Y:S02]  /*e800*/  IMAD.MOV.U32 R7, RZ, RZ, R21 ;  /* 0x000000ffff077224 */ /* 0x000fe400078e0015 */
[----:B------:R-:W-:Y:S01]  /*e810*/  FADD.FTZ R3, R3, -UR5 ;  /* 0x8000000503037e21 */ /* 0x000fe20008010000 */
[----:B------:R-:W5:Y:S03]  /*e820*/  LDCU.64 UR16, c[0x0][0x380] ;  /* 0x00007000ff1077ac */ /* 0x000f660008000a00 */
[----:B01234-:R-:W-:-:S04]  /*e830*/  FMUL.FTZ R9, R3, UR6 ;  /* 0x0000000603097c20 */ /* 0x01ffc80008410000 */
[----:B------:R-:W-:Y:S01]  /*e840*/  FFMA.FTZ R9, R42, R9, R43 ;  /* 0x000000092a097223 */ /* 0x000fe2000001002b */
[----:B------:R-:W-:Y:S02]  /*e850*/  IMAD R72, R72, UR12, RZ ;  /* 0x0000000c48487c24 */ /* 0x000fe4000f8e02ff */
[----:B------:R-:W-:-:S04]  /*e860*/  IMAD.WIDE.U32 R6, R85, UR12, R6 ;  /* 0x0000000c55067c25 */ /* 0x000fc8000f8e0006 */
[----:B------:R-:W-:-:S05]  /*e870*/  IMAD R85, R85, UR13, R72 ;  /* 0x0000000d55557c24 */ /* 0x000fca000f8e0248 */
[----:B------:R-:W-:Y:S01]  /*e880*/  IADD3 R85, PT, PT, R7, R85, RZ ;  /* 0x0000005507557210 */ /* 0x000fe20007ffe0ff */
[----:B-----5:R-:W-:-:S04]  /*e890*/  FADD.FTZ R2, R2, -UR5 ;  /* 0x8000000502027e21 */ /* 0x020fc80008010000 */
[----:B------:R-:W-:Y:S01]  /*e8a0*/  FMUL.FTZ R8, R2, UR6 ;  /* 0x0000000602087c20 */ /* 0x000fe20008410000 */
[----:B------:R-:W-:-:S03]  /*e8b0*/  LEA R2, P1, R6, UR16, 0x2 ;  /* 0x0000001006027c11 */ /* 0x000fc6000f8210ff */
[----:B------:R-:W-:Y:S01]  /*e8c0*/  FFMA.FTZ R8, R41, R8, R68 ;  /* 0x0000000829087223 */ /* 0x000fe20000010044 */
[----:B------:R-:W-:-:S05]  /*e8d0*/  LEA.HI.X R3, R6, UR17, R85, 0x2, P1 ;  /* 0x0000001106037c11 */ /* 0x000fca00088f1455 */
[----:B------:R0:W-:Y:S04]  /*e8e0*/  STG.E.64 desc[UR14][R2.64], R8 ;  /* 0x0000000802007986 */ /* 0x0001e8000c101b0e */
.L_x_4273:
[----:B------:R-:W-:Y:S05]  /*e8f0*/  BSYNC.RECONVERGENT B0 ;  /* 0x0000000000007941 */ /* 0x000fea0003800200 */
.L_x_4272:
[----:B------:R-:W-:Y:S04]  /*e900*/  BSSY.RECONVERGENT B0, `(.L_x_4274) ;  /* 0x0000013000007945 */ /* 0x000fe80003800200 */
[----:B------:R-:W-:Y:S05]  /*e910*/  @P3 BRA `(.L_x_4275) ;  /* 0x0000000000443947 */ /* 0x000fea0003800000 */
[----:B------:R-:W5:Y:S01]  /*e920*/  LDCU.64 UR12, c[0x0][0x3e0] ;  /* 0x00007c00ff0c77ac */ /* 0x000f620008000a00 */
[----:B0-----:R-:W-:Y:S01]  /*e930*/  MOV R2, R18 ;  /* 0x0000001200027202 */ /* 0x001fe20000000f00 */
[----:B------:R-:W-:Y:S02]  /*e940*/  IMAD.MOV.U32 R3, RZ, RZ, R21 ;  /* 0x000000ffff037224 */ /* 0x000fe400078e0015 */
[----:B------:R-:W-:Y:S01]  /*e950*/  FADD.FTZ R83, R83, -UR5 ;  /* 0x8000000553537e21 */ /* 0x000fe20008010000 */
[----:B------:R-:W0:Y:S01]  /*e960*/  LDCU.64 UR16, c[0x0][0x380] ;  /* 0x00007000ff1077ac */ /* 0x000e220008000a00 */
[----:B------:R-:W-:Y:S02]  /*e970*/  FADD.FTZ R4, R4, -UR5 ;  /* 0x8000000504047e21 */ /* 0x000fe40008010000 */
[----:B-1234-:R-:W-:Y:S02]  /*e980*/  FMUL.FTZ R8, R83, UR6 ;  /* 0x0000000653087c20 */ /* 0x01efe40008410000 */
[----:B------:R-:W-:-:S02]  /*e990*/  FMUL.FTZ R4, R4, UR6 ;  /* 0x0000000604047c20 */ /* 0x000fc40008410000 */
[----:B------:R-:W-:Y:S02]  /*e9a0*/  FFMA.FTZ R8, R41, R8, R68 ;  /* 0x0000000829087223 */ /* 0x000fe40000010044 */
        /* <DEDUP_REMOVED lines=8> */
.L_x_4275:
[----:B------:R-:W-:Y:S05]  /*ea30*/  BSYNC.RECONVERGENT B0 ;  /* 0x0000000000007941 */ /* 0x000fea0003800200 */
.L_x_4274:
[----:B------:R-:W-:Y:S01]  /*ea40*/  ISETP.GE.U32.AND P4, PT, R73, UR10, PT ;  /* 0x0000000a49007c0c */ /* 0x000fe2000bf86070 */
[C---:B------:R-:W-:Y:S01]  /*ea50*/  VIADD R75, R16.reuse, 0x150 ;  /* 0x00000150104b7836 */ /* 0x040fe20000000000 */
[----:B0-----:R-:W-:Y:S01]  /*ea60*/  SHF.R.S32.HI R2, RZ, 0x1f, R73 ;  /* 0x0000001fff027819 */ /* 0x001fe20000011449 */
[----:B------:R-:W-:Y:S01]  /*ea70*/  BSSY.RECONVERGENT B0, `(.L_x_4276) ;  /* 0x0000024000007945 */ /* 0x000fe20003800200 */
[C---:B-1234-:R-:W-:Y:S01]  /*ea80*/  IADD3 R71, PT, PT, R16.reuse, 0x148, RZ ;  /* 0x0000014810477810 */ /* 0x05efe20007ffe0ff */
        /* <DEDUP_REMOVED lines=30> */
[----:B-1----:R-:W-:-:S03]  /*ec70*/  LEA R4, P4, R2, UR16, 0x2 ;  /* 0x0000001002047c11 */ /* 0x002fc6000f8810ff */
[----:B------:R-:W-:-:S05]  /*ec80*/  IMAD.IADD R73, R3, 0x1, R73 ;  /* 0x0000000103497824 */ /* 0x000fca00078e0249 */
[----:B------:R-:W-:-:S05]  /*ec90*/  LEA.HI.X R5, R2, UR17, R73, 0x2, P4 ;  /* 0x0000001102057c11 */ /* 0x000fca000a0f1449 */
[----:B------:R0:W-:Y:S02]  /*eca0*/  STG.E.64 desc[UR14][R4.64], R6 ;  /* 0x0000000604007986 */ /* 0x0001e4000c101b0e */
.L_x_4277:
[----:B------:R-:W-:Y:S05]  /*ecb0*/  BSYNC.RECONVERGENT B0 ;  /* 0x0000000000007941 */ /* 0x000fea0003800200 */
.L_x_4276:
        /* <DEDUP_REMOVED lines=10> */
[----:B------:R-:W-:-:S03]  /*ed60*/  FFMA.FTZ R6, R41, R6, R68 ;  /* 0x0000000629067223 */ /* 0x000fc60000010044 */
        /* <DEDUP_REMOVED lines=8> */
.L_x_4279:
[----:B------:R-:W-:Y:S05]  /*edf0*/  BSYNC.RECONVERGENT B0 ;  /* 0x0000000000007941 */ /* 0x000fea0003800200 */
.L_x_4278:
        /* <DEDUP_REMOVED lines=10> */
[----:B------:R-:W-:-:S03]  /*eea0*/  FFMA.FTZ R6, R41, R6, R68 ;  /* 0x0000000629067223 */ /* 0x000fc60000010044 */
[----:B------:R-:W-:Y:S01]  /*eeb0*/  FFMA.FTZ R7, R42, R7, R43 ;  /* 0x000000072a077223 */ /* 0x000fe2000001002b */
[----:B--2---:R-:W-:Y:S02]  /*eec0*/  IMAD R70, R70, UR12, RZ ;  /* 0x0000000c46467c24 */ /* 0x004fe4000f8e02ff */
[----:B------:R-:W-:-:S04]  /*eed0*/  IMAD.WIDE.U32 R2, R71, UR12, R2 ;  /* 0x0000000c47027c25 */ /* 0x000fc8000f8e0002 */
[----:B------:R-:W-:Y:S01]  /*eee0*/  IMAD R71, R71, UR13, R70 ;  /* 0x0000000d47477c24 */ /* 0x000fe2000f8e0246 */
[----:B---3--:R-:W-:-:S03]  /*eef0*/  LEA R4, P1, R2, UR16, 0x2 ;  /* 0x0000001002047c11 */ /* 0x008fc6000f8210ff */
[----:B------:R-:W-:-:S05]  /*ef00*/  IMAD.IADD R71, R3, 0x1, R71 ;  /* 0x0000000103477824 */ /* 0x000fca00078e0247 */
[----:B------:R-:W-:-:S05]  /*ef10*/  LEA.HI.X R5, R2, UR17, R71, 0x2, P1 ;  /* 0x0000001102057c11 */ /* 0x000fca00088f1447 */
[----:B------:R2:W-:Y:S02]  /*ef20*/  STG.E.64 desc[UR14][R4.64], R6 ;  /* 0x0000000604007986 */ /* 0x0005e4000c101b0e */
.L_x_4281:
[----:B------:R-:W-:Y:S05]  /*ef30*/  BSYNC.RECONVERGENT B0 ;  /* 0x0000000000007941 */ /* 0x000fea0003800200 */
.L_x_4280:
        /* <DEDUP_REMOVED lines=15> */
[----:B012---:R-:W-:-:S03]  /*f030*/  LEA R4, P1, R2, UR16, 0x2 ;  /* 0x0000001002047c11 */ /* 0x007fc6000f8210ff */
[----:B------:R-:W-:-:S05]  /*f040*/  IMAD.IADD R75, R3, 0x1, R75 ;  /* 0x00000001034b7824 */ /* 0x000fca00078e024b */
[----:B------:R-:W-:-:S05]  /*f050*/  LEA.HI.X R5, R2, UR17, R75, 0x2, P1 ;  /* 0x0000001102057c11 */ /* 0x000fca00088f144b */
[----:B------:R3:W-:Y:S02]  /*f060*/  STG.E.64 desc[UR14][R4.64], R14 ;  /* 0x0000000e04007986 */ /* 0x0007e4000c101b0e */
.L_x_4283:
[----:B------:R-:W-:Y:S05]  /*f070*/  BSYNC.RECONVERGENT B0 ;  /* 0x0000000000007941 */ /* 0x000fea0003800200 */
.L_x_4282:
        /* <DEDUP_REMOVED lines=15> */
[----:B0123--:R-:W-:-:S03]  /*f170*/  LEA R4, P1, R2, UR16, 0x2 ;  /* 0x0000001002047c11 */ /* 0x00ffc6000f8210ff */
[----:B------:R-:W-:-:S05]  /*f180*/  IMAD.IADD R67, R3, 0x1, R67 ;  /* 0x0000000103437824 */ /* 0x000fca00078e0243 */
[----:B------:R-:W-:-:S05]  /*f190*/  LEA.HI.X R5, R2, UR17, R67, 0x2, P1 ;  /* 0x0000001102057c11 */ /* 0x000fca00088f1443 */
[----:B------:R4:W-:Y:S02]  /*f1a0*/  STG.E.64 desc[UR14][R4.64], R22 ;  /* 0x0000001604007986 */ /* 0x0009e4000c101b0e */
.L_x_4285:
[----:B------:R-:W-:Y:S05]  /*f1b0*/  BSYNC.RECONVERGENT B0 ;  /* 0x0000000000007941 */ /* 0x000fea0003800200 */
.L_x_4284:
        /* <DEDUP_REMOVED lines=31> */
[----:B0-----:R-:W-:Y:S02]  /*f3b0*/  IMAD R6, R4, UR12, RZ ;  /* 0x0000000c04067c24 */ /* 0x001fe4000f8e02ff */
[----:B------:R-:W-:-:S04]  /*f3c0*/  IMAD.MOV.U32 R4, RZ, RZ, R18 ;  /* 0x000000ffff047224 */ /* 0x000fc800078e0012 */
[----:B------:R-:W-:-:S04]  /*f3d0*/  IMAD.WIDE.U32 R4, R9, UR12, R4 ;  /* 0x0000000c09047c25 */ /* 0x000fc8000f8e0004 */
[----:B------:R-:W-:Y:S01]  /*f3e0*/  IMAD R9, R9, UR13, R6 ;  /* 0x0000000d09097c24 */ /* 0x000fe2000f8e0206 */
[----:B-1----:R-:W-:-:S04]  /*f3f0*/  LEA R6, P4, R4, UR16, 0x2 ;  /* 0x0000001004067c11 */ /* 0x002fc8000f8810ff */
[----:B------:R-:W-:-:S04]  /*f400*/  IADD3 R9, PT, PT, R5, R9, RZ ;  /* 0x0000000905097210 */ /* 0x000fc80007ffe0ff */
[----:B------:R-:W-:-:S05]  /*f410*/  LEA.HI.X R7, R4, UR17, R9, 0x2, P4 ;  /* 0x0000001104077c11 */ /* 0x000fca000a0f1409 */
[----:B------:R0:W-:Y:S02]  /*f420*/  STG.E.64 desc[UR14][R6.64], R14 ;  /* 0x0000000e06007986 */ /* 0x0001e4000c101b0e */
.L_x_4287:
[----:B------:R-:W-:Y:S05]  /*f430*/  BSYNC.RECONVERGENT B0 ;  /* 0x0000000000007941 */ /* 0x000fea0003800200 */
.L_x_4286:
[----:B------:R-:W-:Y:S04]  /*f440*/  BSSY.RECONVERGENT B0, `(.L_x_4288) ;  /* 0x0000013000007945 */ /* 0x000fe80003800200 */
[----:B------:R-:W-:Y:S05]  /*f450*/  @P1 BRA `(.L_x_4289) ;  /* 0x0000000000441947 */ /* 0x000fea0003800000 */
[----:B------:R-:W1:Y:S01]  /*f460*/  LDCU.64 UR12, c[0x0][0x3e0] ;  /* 0x00007c00ff0c77ac */ /* 0x000e620008000a00 */
[----:B------:R-:W-:Y:S01]  /*f470*/  MOV R5, R21 ;  /* 0x0000001500057202 */ /* 0x000fe20000000f00 */
[----:B------:R-:W-:Y:S02]  /*f480*/  IMAD.MOV.U32 R4, RZ, RZ, R18 ;  /* 0x000000ffff047224 */ /* 0x000fe400078e0012 */
[----:B------:R-:W-:Y:S01]  /*f490*/  FADD.FTZ R26, R26, -UR5 ;  /* 0x800000051a1a7e21 */ /* 0x000fe20008010000 */
[----:B------:R-:W0:Y:S01]  /*f4a0*/  LDCU.64 UR16, c[0x0][0x380] ;  /* 0x00007000ff1077ac */ /* 0x000e220008000a00 */
[----:B------:R-:W-:Y:S02]  /*f4b0*/  FADD.FTZ R27, R27, -UR5 ;  /* 0x800000051b1b7e21 */ /* 0x000fe40008010000 */
[----:B------:R-:W-:Y:S02]  /*f4c0*/  FMUL.FTZ R26, R26, UR6 ;  /* 0x000000061a1a7c20 */ /* 0x000fe40008410000 */
[----:B------:R-:W-:-:S02]  /*f4d0*/  FMUL.FTZ R27, R27, UR6 ;  /* 0x000000061b1b7c20 */ /* 0x000fc40008410000 */
[----:B------:R-:W-:Y:S02]  /*f4e0*/  FFMA.FTZ R26, R41, R26, R68 ;  /* 0x0000001a291a7223 */ /* 0x000fe40000010044 */
        /* <DEDUP_REMOVED lines=8> */
.L_x_4289:
[----:B------:R-:W-:Y:S05]  /*f570*/  BSYNC.RECONVERGENT B0 ;  /* 0x0000000000007941 */ /* 0x000fea0003800200 */
.L_x_4288:
        /* <DEDUP_REMOVED lines=10> */
[----:B------:R-:W-:Y:S02]  /*f620*/  FFMA.FTZ R28, R41, R28, R68 ;  /* 0x0000001c291c7223 */ /* 0x000fe40000010044 */
[----:B------:R-:W-:Y:S01]  /*f630*/  FFMA.FTZ R29, R42, R29, R43 ;  /* 0x0000001d2a1d7223 */ /* 0x000fe2000001002b */
[----:B--2---:R-:W-:Y:S02]  /*f640*/  IMAD R22, R22, UR12, RZ ;  /* 0x0000000c16167c24 */ /* 0x004fe4000f8e02ff */
[----:B01----:R-:W-:-:S04]  /*f650*/  IMAD.WIDE.U32 R6, R23, UR12, R4 ;  /* 0x0000000c17067c25 */ /* 0x003fc8000f8e0004 */
[----:B------:R-:W-:Y:S01]  /*f660*/  IMAD R23, R23, UR13, R22 ;  /* 0x0000000d17177c24 */ /* 0x000fe2000f8e0216 */
[----:B---3--:R-:W-:-:S04]  /*f670*/  LEA R4, P1, R6, UR16, 0x2 ;  /* 0x0000001006047c11 */ /* 0x008fc8000f8210ff */
[----:B------:R-:W-:-:S04]  /*f680*/  IADD3 R23, PT, PT, R7, R23, RZ ;  /* 0x0000001707177210 */ /* 0x000fc80007ffe0ff */
[----:B------:R-:W-:-:S05]  /*f690*/  LEA.HI.X R5, R6, UR17, R23, 0x2, P1 ;  /* 0x0000001106057c11 */ /* 0x000fca00088f1417 */
[----:B------:R2:W-:Y:S02]  /*f6a0*/  STG.E.64 desc[UR14][R4.64], R28 ;  /* 0x0000001c04007986 */ /* 0x0005e4000c101b0e */
.L_x_4291:
[----:B------:R-:W-:Y:S05]  /*f6b0*/  BSYNC.RECONVERGENT B0 ;  /* 0x0000000000007941 */ /* 0x000fea0003800200 */
.L_x_4290:
        /* <DEDUP_REMOVED lines=10> */
[----:B------:R-:W-:Y:S02]  /*f760*/  FFMA.FTZ R30, R41, R30, R68 ;  /* 0x0000001e291e7223 */ /* 0x000fe40000010044 */
[----:B------:R-:W-:Y:S01]  /*f770*/  FFMA.FTZ R31, R42, R31, R43 ;  /* 0x0000001f2a1f7223 */ /* 0x000fe2000001002b */
[----:B---3--:R-:W-:Y:S02]  /*f780*/  IMAD R62, R62, UR12, RZ ;  /* 0x0000000c3e3e7c24 */ /* 0x008fe4000f8e02ff */
[----:B01----:R-:W-:-:S04]  /*f790*/  IMAD.WIDE.U32 R6, R57, UR12, R4 ;  /* 0x0000000c39067c25 */ /* 0x003fc8000f8e0004 */
[----:B------:R-:W-:Y:S01]  /*f7a0*/  IMAD R57, R57, UR13, R62 ;  /* 0x0000000d39397c24 */ /* 0x000fe2000f8e023e */
[----:B--2---:R-:W-:-:S04]  /*f7b0*/  LEA R4, P1, R6, UR16, 0x2 ;  /* 0x0000001006047c11 */ /* 0x004fc8000f8210ff */
[----:B------:R-:W-:-:S04]  /*f7c0*/  IADD3 R57, PT, PT, R7, R57, RZ ;  /* 0x0000003907397210 */ /* 0x000fc80007ffe0ff */
[----:B------:R-:W-:-:S05]  /*f7d0*/  LEA.HI.X R5, R6, UR17, R57, 0x2, P1 ;  /* 0x0000001106057c11 */ /* 0x000fca00088f1439 */
[----:B------:R3:W-:Y:S02]  /*f7e0*/  STG.E.64 desc[UR14][R4.64], R30 ;  /* 0x0000001e04007986 */ /* 0x0007e4000c101b0e */
.L_x_4293:
[----:B------:R-:W-:Y:S05]  /*f7f0*/  BSYNC.RECONVERGENT B0 ;  /* 0x0000000000007941 */ /* 0x000fea0003800200 */
.L_x_4292:
        /* <DEDUP_REMOVED lines=12> */
[----:B----4-:R-:W-:Y:S02]  /*f8c0*/  IMAD R67, R67, UR12, RZ ;  /* 0x0000000c43437c24 */ /* 0x010fe4000f8e02ff */
[----:B01----:R-:W-:-:S04]  /*f8d0*/  IMAD.WIDE.U32 R6, R10, UR12, R4 ;  /* 0x0000000c0a067c25 */ /* 0x003fc8000f8e0004 */
[----:B------:R-:W-:Y:S01]  /*f8e0*/  IMAD R67, R10, UR13, R67 ;  /* 0x0000000d0a437c24 */ /* 0x000fe2000f8e0243 */
[----:B--2---:R-:W-:-:S04]  /*f8f0*/  LEA R4, P1, R6, UR16, 0x2 ;  /* 0x0000001006047c11 */ /* 0x004fc8000f8210ff */
[----:B------:R-:W-:-:S04]  /*f900*/  IADD3 R67, PT, PT, R7, R67, RZ ;  /* 0x0000004307437210 */ /* 0x000fc80007ffe0ff */
[----:B------:R-:W-:-:S05]  /*f910*/  LEA.HI.X R5, R6, UR17, R67, 0x2, P1 ;  /* 0x0000001106057c11 */ /* 0x000fca00088f1443 */
[----:B------:R4:W-:Y:S02]  /*f920*/  STG.E.64 desc[UR14][R4.64], R32 ;  /* 0x0000002004007986 */ /* 0x0009e4000c101b0e */
.L_x_4295:
[----:B------:R-:W-:Y:S05]  /*f930*/  BSYNC.RECONVERGENT B0 ;  /* 0x0000000000007941 */ /* 0x000fea0003800200 */
.L_x_4294:
[----:B------:R-:W-:Y:S01]  /*f940*/  ISETP.GE.U32.AND P4, PT, R3, UR10, PT ;  /* 0x0000000a03007c0c */ /* 0x000fe2000bf86070 */
[C---:B0-----:R-:W-:Y:S01]  /*f950*/  VIADD R15, R16.reuse, 0x198 ;  /* 0x00000198100f7836 */ /* 0x041fe20000000000 */
[----:B-1----:R-:W-:Y:S01]  /*f960*/  SHF.R.S32.HI R6, RZ, 0x1f, R3 ;  /* 0x0000001fff067819 */ /* 0x002fe20000011403 */
[----:B------:R-:W-:Y:S01]  /*f970*/  BSSY.RECONVERGENT B0, `(.L_x_4296) ;  /* 0x0000024000007945 */ /* 0x000fe20003800200 */
[C---:B------:R-:W-:Y:S01]  /*f980*/  IADD3 R23, PT, PT, R16.reuse, 0x1a0, RZ ;  /* 0x000001a010177810 */ /* 0x040fe20007ffe0ff */
[----:B--234-:R-:W-:Y:S01]  /*f990*/  VIADD R5, R16, 0x1b0 ;  /* 0x000001b010057836 */ /* 0x01cfe20000000000 */
        /* <DEDUP_REMOVED lines=33> */
.L_x_4297:
[----:B------:R-:W-:Y:S05]  /*fbb0*/  BSYNC.RECONVERGENT B0 ;  /* 0x0000000000007941 */ /* 0x000fea0003800200 */
.L_x_4296:
        /* <DEDUP_REMOVED lines=19> */
.L_x_4299:
[----:B------:R-:W-:Y:S05]  /*fcf0*/  BSYNC.RECONVERGENT B0 ;  /* 0x0000000000007941 */ /* 0x000fea0003800200 */
.L_x_4298:
[----:B------:R-:W-:Y:S04]  /*fd00*/  BSSY.RECONVERGENT B0, `(.L_x_4300) ;  /* 0x0000013000007945 */ /* 0x000fe80003800200 */
[----:B------:R-:W-:Y:S05]  /*fd10*/  @P5 BRA `(.L_x_4301) ;  /* 0x0000000000445947 */ /* 0x000fea0003800000 */
[----:B------:R-:W2:Y:S01]  /*fd20*/  LDCU.64 UR12, c[0x0][0x3e0] ;  /* 0x00007c00ff0c77ac */ /* 0x000ea20008000a00 */
[----:B-1----:R-:W-:Y:S01]  /*fd30*/  MOV R2, R18 ;  /* 0x0000001200027202 */ /* 0x002fe20000000f00 */
[----:B------:R-:W-:Y:S02]  /*fd40*/  IMAD.MOV.U32 R3, RZ, RZ, R21 ;  /* 0x000000ffff037224 */ /* 0x000fe400078e0015 */
[----:B------:R-:W-:Y:S01]  /*fd50*/  FADD.FTZ R38, R38, -UR5 ;  /* 0x8000000526267e21 */ /* 0x000fe20008010000 */
[----:B------:R-:W1:Y:S01]  /*fd60*/  LDCU.64 UR16, c[0x0][0x380] ;  /* 0x00007000ff1077ac */ /* 0x000e620008000a00 */
[----:B------:R-:W-:Y:S02]  /*fd70*/  FADD.FTZ R39, R39, -UR5 ;  /* 0x8000000527277e21 */ /* 0x000fe40008010000 */
[----:B------:R-:W-:Y:S02]  /*fd80*/  FMUL.FTZ R38, R38, UR6 ;  /* 0x0000000626267c20 */ /* 0x000fe40008410000 */
[----:B------:R-:W-:-:S02]  /*fd90*/  FMUL.FTZ R39, R39, UR6 ;  /* 0x0000000627277c20 */ /* 0x000fc40008410000 */
[----:B------:R-:W-:Y:S02]  /*fda0*/  FFMA.FTZ R38, R41, R38, R68 ;  /* 0x0000002629267223 */ /* 0x000fe40000010044 */
[----:B------:R-:W-:Y:S01]  /*fdb0*/  FFMA.FTZ R39, R42, R39, R43 ;  /* 0x000000272a277223 */ /* 0x000fe2000001002b */
[----:B--2---:R-:W-:Y:S02]  /*fdc0*/  IMAD R14, R14, UR12, RZ ;  /* 0x0000000c0e0e7c24 */ /* 0x004fe4000f8e02ff */
[----:B0-----:R-:W-:-:S04]  /*fdd0*/  IMAD.WIDE.U32 R6, R15, UR12, R2 ;  /* 0x0000000c0f067c25 */ /* 0x001fc8000f8e0002 */
[----:B------:R-:W-:Y:S01]  /*fde0*/  IMAD R15, R15, UR13, R14 ;  /* 0x0000000d0f0f7c24 */ /* 0x000fe2000f8e020e */
[----:B-1----:R-:W-:-:S04]  /*fdf0*/  LEA R2, P1, R6, UR16, 0x2 ;  /* 0x0000001006027c11 */ /* 0x002fc8000f8210ff */
[----:B------:R-:W-:-:S04]  /*fe00*/  IADD3 R15, PT, PT, R7, R15, RZ ;  /* 0x0000000f070f7210 */ /* 0x000fc80007ffe0ff */
[----:B------:R-:W-:-:S05]  /*fe10*/  LEA.HI.X R3, R6, UR17, R15, 0x2, P1 ;  /* 0x0000001106037c11 */ /* 0x000fca00088f140f */
[----:B------:R2:W-:Y:S02]  /*fe20*/  STG.E.64 desc[UR14][R2.64], R38 ;  /* 0x0000002602007986 */ /* 0x0005e4000c101b0e */
.L_x_4301:
[----:B------:R-:W-:Y:S05]  /*fe30*/  BSYNC.RECONVERGENT B0 ;  /* 0x0000000000007941 */ /* 0x000fea0003800200 */
.L_x_4300:
[----:B------:R-:W-:Y:S04]  /*fe40*/  BSSY.RECONVERGENT B0, `(.L_x_4302) ;  /* 0x0000013000007945 */ /* 0x000fe80003800200 */
[----:B------:R-:W-:Y:S05]  /*fe50*/  @P2 BRA `(.L_x_4303) ;  /* 0x0000000000442947 */ /* 0x000fea0003800000 */
[----:B------:R-:W3:Y:S01]  /*fe60*/  LDCU.64 UR12, c[0x0][0x3e0] ;  /* 0x00007c00ff0c77ac */ /* 0x000ee20008000a00 */
[----:B-12---:R-:W-:Y:S01]  /*fe70*/  MOV R2, R18 ;  /* 0x0000001200027202 */ /* 0x006fe20000000f00 */
        /* <DEDUP_REMOVED lines=8> */
[----:B---3--:R-:W-:Y:S02]  /*ff00*/  IMAD R22, R22, UR12, RZ ;  /* 0x0000000c16167c24 */ /* 0x008fe4000f8e02ff */
[----:B0-----:R-:W-:-:S04]  /*ff10*/  IMAD.WIDE.U32 R6, R23, UR12, R2 ;  /* 0x0000000c17067c25 */ /* 0x001fc8000f8e0002 */
[----:B------:R-:W-:Y:S01]  /*ff20*/  IMAD R23, R23, UR13, R22 ;  /* 0x0000000d17177c24 */ /* 0x000fe2000f8e0216 */
[----:B-1----:R-:W-:-:S04]  /*ff30*/  LEA R2, P1, R6, UR16, 0x2 ;  /* 0x0000001006027c11 */ /* 0x002fc8000f8210ff */
[----:B------:R-:W-:-:S04]  /*ff40*/  IADD3 R23, PT, PT, R7, R23, RZ ;  /* 0x0000001707177210 */ /* 0x000fc80007ffe0ff */
[----:B------:R-:W-:-:S05]  /*ff50*/  LEA.HI.X R3, R6, UR17, R23, 0x2, P1 ;  /* 0x0000001106037c11 */ /* 0x000fca00088f1417 */
[----:B------:R3:W-:Y:S02]  /*ff60*/  STG.E.64 desc[UR14][R2.64], R44 ;  /* 0x0000002c02007986 */ /* 0x0007e4000c101b0e */
.L_x_4303:
[----:B------:R-:W-:Y:S05]  /*ff70*/  BSYNC.RECONVERGENT B0 ;  /* 0x0000000000007941 */ /* 0x000fea0003800200 */
.L_x_4302:
[----:B------:R-:W-:Y:S04]  /*ff80*/  BSSY.RECONVERGENT B0, `(.L_x_4304) ;  /* 0x0000013000007945 */ /* 0x000fe80003800200 */
[----:B------:R-:W-:Y:S05]  /*ff90*/  @P3 BRA `(.L_x_4305) ;  /* 0x0000000000443947 */ /* 0x000fea0003800000 */
[----:B------:R-:W4:Y:S01]  /*ffa0*/  LDCU.64 UR12, c[0x0][0x3e0] ;  /* 0x00007c00ff0c77ac */ /* 0x000f220008000a00 */
[----:B-123--:R-:W-:Y:S01]  /*ffb0*/  MOV R2, R18 ;  /* 0x0000001200027202 */ /* 0x00efe20000000f00 */
        /* <DEDUP_REMOVED lines=8> */
[----:B----4-:R-:W-:Y:S02]  /*10040*/  IMAD R24, R24, UR12, RZ ;  /* 0x0000000c18187c24 */ /* 0x010fe4000f8e02ff */
[----:B0-----:R-:W-:-:S04]  /*10050*/  IMAD.WIDE.U32 R6, R25, UR12, R2 ;  /* 0x0000000c19067c25 */ /* 0x001fc8000f8e0002 */
[----:B------:R-:W-:Y:S01]  /*10060*/  IMAD R25, R25, UR13, R24 ;  /* 0x0000000d19197c24 */ /* 0x000fe2000f8e0218 */
[----:B-1----:R-:W-:-:S04]  /*10070*/  LEA R2, P1, R6, UR16, 0x2 ;  /* 0x0000001006027c11 */ /* 0x002fc8000f8210ff */
[----:B------:R-:W-:-:S04]  /*10080*/  IADD3 R25, PT, PT, R7, R25, RZ ;  /* 0x0000001907197210 */ /* 0x000fc80007ffe0ff */
[----:B------:R-:W-:-:S05]  /*10090*/  LEA.HI.X R3, R6, UR17, R25, 0x2, P1 ;  /* 0x0000001106037c11 */ /* 0x000fca00088f1419 */
[----:B------:R4:W-:Y:S02]  /*100a0*/  STG.E.64 desc[UR14][R2.64], R8 ;  /* 0x0000000802007986 */ /* 0x0009e4000c101b0e */
.L_x_4305:
[----:B------:R-:W-:Y:S05]  /*100b0*/  BSYNC.RECONVERGENT B0 ;  /* 0x0000000000007941 */ /* 0x000fea0003800200 */
.L_x_4304:
[----:B------:R-:W-:Y:S01]  /*100c0*/  ISETP.GE.U32.AND P4, PT, R5, UR10, PT ;  /* 0x0000000a05007c0c */ /* 0x000fe2000bf86070 */
[C---:B------:R-:W-:Y:S01]  /*100d0*/  VIADD R23, R16.reuse, 0x1c8 ;  /* 0x000001c810177836 */ /* 0x040fe20000000000 */
[----:B0-----:R-:W-:Y:S01]  /*100e0*/  SHF.R.S32.HI R6, RZ, 0x1f, R5 ;  /* 0x0000001fff067819 */ /* 0x001fe20000011405 */
[----:B------:R-:W-:Y:S01]  /*100f0*/  BSSY.RECONVERGENT B0, `(.L_x_4306) ;  /* 0x0000024000007945 */ /* 0x000fe20003800200 */
[C---:B------:R-:W-:Y:S01]  /*10100*/  IADD3 R15, PT, PT, R16.reuse, 0x1c0, RZ ;  /* 0x000001c0100f7810 */ /* 0x040fe20007ffe0ff */
[----:B-1234-:R-:W-:Y:S01]  /*10110*/  VIADD R2, R16, 0x1e0 ;  /* 0x000001e010027836 */ /* 0x01efe20000000000 */
        /* <DEDUP_REMOVED lines=22> */
[----:B------:R-:W-:-:S04]  /*10280*/  FMUL.FTZ R48, R48, UR6 ;  /* 0x0000000630307c20 */ /* 0x000fc80008410000 */
[----:B------:R-:W-:Y:S01]  /*10290*/  FFMA.FTZ R11, R42, R48, R43 ;  /* 0x000000302a0b7223 */ /* 0x000fe2000001002b */
[----:B0-----:R-:W-:Y:S01]  /*102a0*/  IMAD R10, R6, UR12, RZ ;  /* 0x0000000c060a7c24 */ /* 0x001fe2000f8e02ff */
[----:B------:R-:W-:-:S05]  /*102b0*/  MOV R6, R18 ;  /* 0x0000001200067202 */ /* 0x000fca0000000f00 */
[----:B------:R-:W-:-:S04]  /*102c0*/  IMAD.WIDE.U32 R8, R5, UR12, R6 ;  /* 0x0000000c05087c25 */ /* 0x000fc8000f8e0006 */
[----:B------:R-:W-:Y:S01]  /*102d0*/  IMAD R5, R5, UR13, R10 ;  /* 0x0000000d05057c24 */ /* 0x000fe2000f8e020a */
[----:B-1----:R-:W-:Y:S01]  /*102e0*/  LEA R6, P4, R8, UR16, 0x2 ;  /* 0x0000001008067c11 */ /* 0x002fe2000f8810ff */
[----:B------:R-:W-:Y:S02]  /*102f0*/  FFMA.FTZ R10, R41, R47, R68 ;  /* 0x0000002f290a7223 */ /* 0x000fe40000010044 */
[----:B------:R-:W-:-:S05]  /*10300*/  IMAD.IADD R5, R9, 0x1, R5 ;  /* 0x0000000109057824 */ /* 0x000fca00078e0205 */
[----:B------:R-:W-:-:S05]  /*10310*/  LEA.HI.X R7, R8, UR17, R5, 0x2, P4 ;  /* 0x0000001108077c11 */ /* 0x000fca000a0f1405 */
[----:B------:R0:W-:Y:S02]  /*10320*/  STG.E.64 desc[UR14][R6.64], R10 ;  /* 0x0000000a06007986 */ /* 0x0001e4000c101b0e */
.L_x_4307:
[----:B------:R-:W-:Y:S05]  /*10330*/  BSYNC.RECONVERGENT B0 ;  /* 0x0000000000007941 */ /* 0x000fea0003800200 */
.L_x_4306:
        /* <DEDUP_REMOVED lines=15> */
[----:B0-----:R-:W-:-:S03]  /*10430*/  LEA R4, P1, R6, UR16, 0x2 ;  /* 0x0000001006047c11 */ /* 0x001fc6000f8210ff */
[----:B------:R-:W-:-:S05]  /*10440*/  IMAD.IADD R5, R7, 0x1, R5 ;  /* 0x0000000107057824 */ /* 0x000fca00078e0205 */
[----:B------:R-:W-:-:S05]  /*10450*/  LEA.HI.X R5, R6, UR17, R5, 0x2, P1 ;  /* 0x0000001106057c11 */ /* 0x000fca00088f1405 */
[----:B------:R1:W-:Y:S02]  /*10460*/  STG.E.64 desc[UR14][R4.64], R8 ;  /* 0x0000000804007986 */ /* 0x0003e4000c101b0e */
.L_x_4309:
[----:B------:R-:W-:Y:S05]  /*10470*/  BSYNC.RECONVERGENT B0 ;  /* 0x0000000000007941 */ /* 0x000fea0003800200 */
.L_x_4308:
[----:B------:R-:W-:Y:S04]  /*10480*/  BSSY.RECONVERGENT B0, `(.L_x_4310) ;  /* 0x0000013000007945 */ /* 0x000fe80003800200 */
[----:B------:R-:W-:Y:S05]  /*10490*/  @P5 BRA `(.L_x_4311) ;  /* 0x0000000000445947 */ /* 0x000fea0003800000 */
[----:B------:R-:W2:Y:S01]  /*104a0*/  LDCU.64 UR12, c[0x0][0x3e0] ;  /* 0x00007c00ff0c77ac */ /* 0x000ea20008000a00 */
[----:B-1----:R-:W-:Y:S01]  /*104b0*/  MOV R4, R18 ;  /* 0x0000001200047202 */ /* 0x002fe20000000f00 */
[----:B------:R-:W-:Y:S01]  /*104c0*/  FADD.FTZ R51, R51, -UR5 ;  /* 0x8000000533337e21 */ /* 0x000fe20008010000 */
[----:B------:R-:W-:Y:S01]  /*104d0*/  MOV R5, R21 ;  /* 0x0000001500057202 */ /* 0x000fe20000000f00 */
[----:B------:R-:W1:Y:S01]  /*104e0*/  LDCU.64 UR16, c[0x0][0x380] ;  /* 0x00007000ff1077ac */ /* 0x000e620008000a00 */
[----:B------:R-:W-:Y:S01]  /*104f0*/  FADD.FTZ R52, R52, -UR5 ;  /* 0x8000000534347e21 */ /* 0x000fe20008010000 */
[----:B------:R-:W-:-:S03]  /*10500*/  FMUL.FTZ R51, R51, UR6 ;  /* 0x0000000633337c20 */ /* 0x000fc60008410000 */
[----:B------:R-:W-:-:S04]  /*10510*/  FMUL.FTZ R52, R52, UR6 ;  /* 0x0000000634347c20 */ /* 0x000fc80008410000 */
[----:B------:R-:W-:Y:S01]  /*10520*/  FFMA.FTZ R9, R42, R52, R43 ;  /* 0x000000342a097223 */ /* 0x000fe2000001002b */
[----:B--2---:R-:W-:Y:S02]  /*10530*/  IMAD R8, R17, UR12, RZ ;  /* 0x0000000c11087c24 */ /* 0x004fe4000f8e02ff */
[----:B0-----:R-:W-:-:S04]  /*10540*/  IMAD.WIDE.U32 R6, R15, UR12, R4 ;  /* 0x0000000c0f067c25 */ /* 0x001fc8000f8e0004 */
[----:B------:R-:W-:Y:S01]  /*10550*/  IMAD R15, R15, UR13, R8 ;  /* 0x0000000d0f0f7c24 */ /* 0x000fe2000f8e0208 */
[----:B-1----:R-:W-:Y:S01]  /*10560*/  LEA R4, P1, R6, UR16, 0x2 ;  /* 0x0000001006047c11 */ /* 0x002fe2000f8210ff */
[----:B------:R-:W-:Y:S02]  /*10570*/  FFMA.FTZ R8, R41, R51, R68 ;  /* 0x0000003329087223 */ /* 0x000fe40000010044 */
[----:B------:R-:W-:-:S05]  /*10580*/  IMAD.IADD R15, R7, 0x1, R15 ;  /* 0x00000001070f7824 */ /* 0x000fca00078e020f */
[----:B------:R-:W-:-:S05]  /*10590*/  LEA.HI.X R5, R6, UR17, R15, 0x2, P1 ;  /* 0x0000001106057c11 */ /* 0x000fca00088f140f */
[----:B------:R2:W-:Y:S02]  /*105a0*/  STG.E.64 desc[UR14][R4.64], R8 ;  /* 0x0000000804007986 */ /* 0x0005e4000c101b0e */
.L_x_4311:
[----:B------:R-:W-:Y:S05]  /*105b0*/  BSYNC.RECONVERGENT B0 ;  /* 0x0000000000007941 */ /* 0x000fea0003800200 */
.L_x_4310:
[----:B------:R-:W-:Y:S04]  /*105c0*/  BSSY.RECONVERGENT B0, `(.L_x_4312) ;  /* 0x0000013000007945 */ /* 0x000fe80003800200 */
[----:B------:R-:W-:Y:S05]  /*105d0*/  @P2 BRA `(.L_x_4313) ;  /* 0x0000000000442947 */ /* 0x000fea0003800000 */
[----:B------:R-:W3:Y:S01]  /*105e0*/  LDCU.64 UR12, c[0x0][0x3e0] ;  /* 0x00007c00ff0c77ac */ /* 0x000ee20008000a00 */
[----:B-12---:R-:W-:Y:S01]  /*105f0*/  MOV R4, R18 ;  /* 0x0000001200047202 */ /* 0x006fe20000000f00 */
        /* <DEDUP_REMOVED lines=8> */
[----:B---3--:R-:W-:Y:S02]  /*10680*/  IMAD R22, R22, UR12, RZ ;  /* 0x0000000c16167c24 */ /* 0x008fe4000f8e02ff */
[----:B0-----:R-:W-:-:S04]  /*10690*/  IMAD.WIDE.U32 R6, R23, UR12, R4 ;  /* 0x0000000c17067c25 */ /* 0x001fc8000f8e0004 */
[----:B------:R-:W-:Y:S01]  /*106a0*/  IMAD R23, R23, UR13, R22 ;  /* 0x0000000d17177c24 */ /* 0x000fe2000f8e0216 */
[----:B-1----:R-:W-:-:S03]  /*106b0*/  LEA R4, P1, R6, UR16, 0x2 ;  /* 0x0000001006047c11 */ /* 0x002fc6000f8210ff */
[----:B------:R-:W-:-:S05]  /*106c0*/  IMAD.IADD R23, R7, 0x1, R23 ;  /* 0x0000000107177824 */ /* 0x000fca00078e0217 */
[----:B------:R-:W-:-:S05]  /*106d0*/  LEA.HI.X R5, R6, UR17, R23, 0x2, P1 ;  /* 0x0000001106057c11 */ /* 0x000fca00088f1417 */
[----:B------:R3:W-:Y:S02]  /*106e0*/  STG.E.64 desc[UR14][R4.64], R8 ;  /* 0x0000000804007986 */ /* 0x0007e4000c101b0e */
.L_x_4313:
[----:B------:R-:W-:Y:S05]  /*106f0*/  BSYNC.RECONVERGENT B0 ;  /* 0x0000000000007941 */ /* 0x000fea0003800200 */
.L_x_4312:
[----:B------:R-:W-:Y:S04]  /*10700*/  BSSY.RECONVERGENT B0, `(.L_x_4314) ;  /* 0x0000013000007945 */ /* 0x000fe80003800200 */
[----:B------:R-:W-:Y:S05]  /*10710*/  @P3 BRA `(.L_x_4315) ;  /* 0x0000000000443947 */ /* 0x000fea0003800000 */
[----:B------:R-:W4:Y:S01]  /*10720*/  LDCU.64 UR12, c[0x0][0x3e0] ;  /* 0x00007c00ff0c77ac */ /* 0x000f220008000a00 */
[----:B-123--:R-:W-:Y:S01]  /*10730*/  MOV R4, R18 ;  /* 0x0000001200047202 */ /* 0x00efe20000000f00 */
        /* <DEDUP_REMOVED lines=8> */
[----:B----4-:R-:W-:Y:S02]  /*107c0*/  IMAD R24, R24, UR12, RZ ;  /* 0x0000000c18187c24 */ /* 0x010fe4000f8e02ff */
[----:B0-----:R-:W-:-:S04]  /*107d0*/  IMAD.WIDE.U32 R6, R25, UR12, R4 ;  /* 0x0000000c19067c25 */ /* 0x001fc8000f8e0004 */
[----:B------:R-:W-:Y:S01]  /*107e0*/  IMAD R25, R25, UR13, R24 ;  /* 0x0000000d19197c24 */ /* 0x000fe2000f8e0218 */
[----:B-1----:R-:W-:-:S03]  /*107f0*/  LEA R4, P1, R6, UR16, 0x2 ;  /* 0x0000001006047c11 */ /* 0x002fc6000f8210ff */
[----:B------:R-:W-:-:S05]  /*10800*/  IMAD.IADD R25, R7, 0x1, R25 ;  /* 0x0000000107197824 */ /* 0x000fca00078e0219 */
[----:B------:R-:W-:-:S05]  /*10810*/  LEA.HI.X R5, R6, UR17, R25, 0x2, P1 ;  /* 0x0000001106057c11 */ /* 0x000fca00088f1419 */
[----:B------:R4:W-:Y:S02]  /*10820*/  STG.E.64 desc[UR14][R4.64], R8 ;  /* 0x0000000804007986 */ /* 0x0009e4000c101b0e */
.L_x_4315:
[----:B------:R-:W-:Y:S05]  /*10830*/  BSYNC.RECONVERGENT B0 ;  /* 0x0000000000007941 */ /* 0x000fea0003800200 */
.L_x_4314:
[----:B------:R-:W-:Y:S01]  /*10840*/  ISETP.GE.U32.AND P4, PT, R3, UR10, PT ;  /* 0x0000000a03007c0c */ /* 0x000fe2000bf86070 */
[C---:B------:R-:W-:Y:S01]  /*10850*/  VIADD R17, R16.reuse, 0x1f8 ;  /* 0x000001f810117836 */ /* 0x040fe20000000000 */
[----:B-1234-:R-:W-:Y:S01]  /*10860*/  SHF.R.S32.HI R4, RZ, 0x1f, R3 ;  /* 0x0000001fff047819 */ /* 0x01efe20000011403 */
[----:B------:R-:W-:Y:S01]  /*10870*/  BSSY.RECONVERGENT B0, `(.L_x_4316) ;  /* 0x0000022000007945 */ /* 0x000fe20003800200 */
[----:B0-----:R-:W-:Y:S02]  /*10880*/  IADD3 R11, PT, PT, R16, 0x1e8, RZ ;  /* 0x000001e8100b7810 */ /* 0x001fe40007ffe0ff */
        /* <DEDUP_REMOVED lines=32> */
.L_x_4317:
[----:B------:R-:W-:Y:S05]  /*10a90*/  BSYNC.RECONVERGENT B0 ;  /* 0x0000000000007941 */ /* 0x000fea0003800200 */
.L_x_4316:
        /* <DEDUP_REMOVED lines=19> */
.L_x_4319:
[----:B------:R-:W-:Y:S05]  /*10bd0*/  BSYNC.RECONVERGENT B0 ;  /* 0x0000000000007941 */ /* 0x000fea0003800200 */
.L_x_4318:
        /* <DEDUP_REMOVED lines=12> */
[----:B--2---:R-:W-:Y:S02]  /*10ca0*/  IMAD R10, R10, UR12, RZ ;  /* 0x0000000c0a0a7c24 */ /* 0x004fe4000f8e02ff */
[----:B0-----:R-:W-:-:S04]  /*10cb0*/  IMAD.WIDE.U32 R4, R11, UR12, R2 ;  /* 0x0000000c0b047c25 */ /* 0x001fc8000f8e0002 */
[----:B------:R-:W-:Y:S01]  /*10cc0*/  IMAD R11, R11, UR13, R10 ;  /* 0x0000000d0b0b7c24 */ /* 0x000fe2000f8e020a */
[----:B-1----:R-:W-:-:S03]  /*10cd0*/  LEA R2, P1, R4, UR16, 0x2 ;  /* 0x0000001004027c11 */ /* 0x002fc6000f8210ff */
[----:B------:R-:W-:-:S05]  /*10ce0*/  IMAD.IADD R11, R5, 0x1, R11 ;  /* 0x00000001050b7824 */ /* 0x000fca00078e020b */
[----:B------:R-:W-:-:S05]  /*10cf0*/  LEA.HI.X R3, R4, UR17, R11, 0x2, P1 ;  /* 0x0000001104037c11 */ /* 0x000fca00088f140b */
[----:B------:R2:W-:Y:S02]  /*10d00*/  STG.E.64 desc[UR14][R2.64], R6 ;  /* 0x0000000602007986 */ /* 0x0005e4000c101b0e */
.L_x_4321:
[----:B------:R-:W-:Y:S05]  /*10d10*/  BSYNC.RECONVERGENT B0 ;  /* 0x0000000000007941 */ /* 0x000fea0003800200 */
.L_x_4320:
        /* <DEDUP_REMOVED lines=19> */
.L_x_4323:
[----:B------:R-:W-:Y:S05]  /*10e50*/  BSYNC.RECONVERGENT B0 ;  /* 0x0000000000007941 */ /* 0x000fea0003800200 */
.L_x_4322:
[----:B------:R-:W-:Y:S04]  /*10e60*/  BSSY.RECONVERGENT B0, `(.L_x_4197) ;  /* 0x0000012000007945 */ /* 0x000fe80003800200 */
[----:B------:R-:W-:Y:S05]  /*10e70*/  @P3 BRA `(.L_x_4324) ;  /* 0x0000000000403947 */ /* 0x000fea0003800000 */
[----:B------:R-:W4:Y:S01]  /*10e80*/  LDCU.64 UR10, c[0x0][0x3e0] ;  /* 0x00007c00ff0a77ac */ /* 0x000f220008000a00 */
        /* <DEDUP_REMOVED lines=8> */
[----:B----4-:R-:W-:Y:S02]  /*10f10*/  IMAD R22, R22, UR10, RZ ;  /* 0x0000000a16167c24 */ /* 0x010fe4000f8e02ff */
[----:B------:R-:W-:-:S04]  /*10f20*/  IMAD.WIDE.U32 R18, R17, UR10, R18 ;  /* 0x0000000a11127c25 */ /* 0x000fc8000f8e0012 */
[----:B------:R-:W-:Y:S01]  /*10f30*/  IMAD R17, R17, UR11, R22 ;  /* 0x0000000b11117c24 */ /* 0x000fe2000f8e0216 */
[----:B-123--:R-:W-:-:S04]  /*10f40*/  LEA R2, P1, R18, UR12, 0x2 ;  /* 0x0000000c12027c11 */ /* 0x00efc8000f8210ff */
[----:B------:R-:W-:-:S04]  /*10f50*/  IADD3 R17, PT, PT, R19, R17, RZ ;  /* 0x0000001113117210 */ /* 0x000fc80007ffe0ff */
[----:B------:R-:W-:-:S05]  /*10f60*/  LEA.HI.X R3, R18, UR13, R17, 0x2, P1 ;  /* 0x0000000d12037c11 */ /* 0x000fca00088f1411 */
[----:B------:R4:W-:Y:S02]  /*10f70*/  STG.E.64 desc[UR14][R2.64], R64 ;  /* 0x0000004002007986 */ /* 0x0009e4000c101b0e */
.L_x_4324:
[----:B------:R-:W-:Y:S05]  /*10f80*/  BSYNC.RECONVERGENT B0 ;  /* 0x0000000000007941 */ /* 0x000fea0003800200 */
.L_x_4197:
[----:B------:R-:W0:Y:S01]  /*10f90*/  LDCU UR5, c[0x0][0x374] ;  /* 0x00006e80ff0577ac */ /* 0x000e220008000800 */
[----:B------:R-:W1:Y:S01]  /*10fa0*/  LDCU UR6, c[0x0][0x3f8] ;  /* 0x00007f00ff0677ac */ /* 0x000e620008000800 */
[----:B------:R-:W1:Y:S01]  /*10fb0*/  LDCU UR7, c[0x0][0x3c8] ;  /* 0x00007900ff0777ac */ /* 0x000e620008000800 */
[----:B------:R-:W-:Y:S02]  /*10fc0*/  UIADD3 UR4, UPT, UPT, UR4, 0x1, URZ ;  /* 0x0000000104047890 */ /* 0x000fe4000fffe0ff */
[----:B0-----:R-:W-:Y:S02]  /*10fd0*/  UIADD3 UR9, UPT, UPT, UR5, UR9, URZ ;  /* 0x0000000905097290 */ /* 0x001fe4000fffe0ff */
[----:B-1----:R-:W-:-:S04]  /*10fe0*/  UIMAD UR6, UR6, UR7, URZ ;  /* 0x00000007060672a4 */ /* 0x002fc8000f8e02ff */
[----:B------:R-:W-:-:S09]  /*10ff0*/  UISETP.GE.AND UP0, UPT, UR9, UR6, UPT ;  /* 0x000000060900728c */ /* 0x000fd2000bf06270 */
[----:B------:R-:W-:Y:S05]  /*11000*/  BRA.U !UP0, `(.L_x_4325) ;  /* 0xfffffef108907547 */ /* 0x000fea000b83ffff */
[----:B------:R-:W-:Y:S05]  /*11010*/  EXIT ;  /* 0x000000000000794d */ /* 0x000fea0003800000 */
.L_x_4326:
        /* <DEDUP_REMOVED lines=14> */
.L_x_4803:


//--------------------- .text._Z35group_norm_nhwc_fwd_one_pass_kernelI11Fp32IOFp16WLi64ELi98ELi392EEv26Group_norm_nhwc_fwd_params --------------------------
	.section	.text._Z35group_norm_nhwc_fwd_one_pass_kernelI11Fp32IOFp16WLi64ELi98ELi392EEv26Group_norm_nhwc_fwd_params,"ax",@progbits
	.align	128
        .global         _Z35group_norm_nhwc_fwd_one_pass_kernelI11Fp32IOFp16WLi64ELi98ELi392EEv26Group_norm_nhwc_fwd_params
        .type           _Z35group_norm_nhwc_fwd_one_pass_kernelI11Fp32IOFp16WLi64ELi98ELi392EEv26Group_norm_nhwc_fwd_params,@function
        .size           _Z35group_norm_nhwc_fwd_one_pass_kernelI11Fp32IOFp16WLi64ELi98ELi392EEv26Group_norm_nhwc_fwd_params,(.L_x_4804 - _Z35group_norm_nhwc_fwd_one_pass_kernelI11Fp32IOFp16WLi64ELi98ELi392EEv26Group_norm_nhwc_fwd_params)
        .other          _Z35group_norm_nhwc_fwd_one_pass_kernelI11Fp32IOFp16WLi64ELi98ELi392EEv26Group_norm_nhwc_fwd_params,@"STO_CUDA_ENTRY STV_DEFAULT"
_Z35group_norm_nhwc_fwd_one_pass_kernelI11Fp32IOFp16WLi64ELi98ELi392EEv26Group_norm_nhwc_fwd_params:
.text._Z35group_norm_nhwc_fwd_one_pass_kernelI11Fp32IOFp16WLi64ELi98ELi392EEv26Group_norm_nhwc_fwd_params:
        /* <DEDUP_REMOVED lines=41> */
.L_x_4368:
        /* <DEDUP_REMOVED lines=272> */
.L_x_4328:
[----:B------:R-:W-:Y:S05]  /*1390*/  BSYNC.RECONVERGENT B0 ;  /* 0x0000000000007941 */ /* 0x000fea0003800200 */
.L_x_4327:
        /* <DEDUP_REMOVED lines=26> */
.L_x_4331:
[----:B0-----:R-:W2:Y:S04]  /*1540*/  LDG.E.STRONG.GPU R18, desc[UR6][R16.64] ;  /* 0x0000000610127981 */ /* 0x001ea8000c1ef900 */
[----:B--2---:R-:W-:Y:S01]  /*1550*/  CCTL.IVALL ;  /* 0x00000000ff00798f */ /* 0x004fe20002000000 */
[----:B------:R-:W-:Y:S05]  /*1560*/  YIELD ;  /* 0x0000000000007946 */ /* 0x000fea0003800000 */
[----:B------:R-:W-:-:S13]  /*1570*/  ISETP.NE.AND P1, PT, R18, R25, PT ;  /* 0x000000191200720c */ /* 0x000fda0003f25270 */
[----:B------:R-:W-:Y:S05]  /*1580*/  @P1 BRA `(.L_x_4331) ;  /* 0xfffffffc00ec1947 */ /* 0x000fea000383ffff */
.L_x_4330:
        /* <DEDUP_REMOVED lines=14> */
.L_x_4333:
        /* <DEDUP_REMOVED lines=62> */
.L_x_4332:
        /* <DEDUP_REMOVED lines=36> */
.L_x_4334:
        /* <DEDUP_REMOVED lines=18> */
.L_x_4335:
        /* <DEDUP_REMOVED lines=9> */
.L_x_4336:
[----:B------:R-:W-:Y:S05]  /*1e40*/  BSYNC.RECONVERGENT B0 ;  /* 0x0000000000007941 */ /* 0x000fea0003800200 */
.L_x_4329:
        /* <DEDUP_REMOVED lines=69> */
.L_x_4340:
[----:B------:R-:W-:Y:S05]  /*22a0*/  BSYNC.RECONVERGENT B1 ;  /* 0x0000000000017941 */ /* 0x000fea0003800200 */
.L_x_4339:
        /* <DEDUP_REMOVED lines=19> */
.L_x_4342:
[----:B------:R-:W-:Y:S05]  /*23e0*/  BSYNC.RECONVERGENT B1 ;  /* 0x0000000000017941 */ /* 0x000fea0003800200 */
.L_x_4341:
        /* <DEDUP_REMOVED lines=29> */
.L_x_4344:
[----:B------:R-:W-:Y:S05]  /*25c0*/  BSYNC.RECONVERGENT B1 ;  /* 0x0000000000017941 */ /* 0x000fea0003800200 */
.L_x_4343:
        /* <DEDUP_REMOVED lines=19> */
.L_x_4346:
[----:B------:R-:W-:Y:S05]  /*2700*/  BSYNC.RECONVERGENT B1 ;  /* 0x0000000000017941 */ /* 0x000fea0003800200 */
.L_x_4345:
        /* <DEDUP_REMOVED lines=19> */
.L_x_4348:
[----:B------:R-:W-:Y:S05]  /*2840*/  BSYNC.RECONVERGENT B1 ;  /* 0x0000000000017941 */ /* 0x000fea0003800200 */
.L_x_4347:
        /* <DEDUP_REMOVED lines=19> */
.L_x_4350:
[----:B------:R-:W-:Y:S05]  /*2980*/  BSYNC.RECONVERGENT B1 ;  /* 0x0000000000017941 */ /* 0x000fea0003800200 */
.L_x_4349:
        /* <DEDUP_REMOVED lines=19> */
.L_x_4352:
[----:B------:R-:W-:Y:S05]  /*2ac0*/  BSYNC.RECONVERGENT B1 ;  /* 0x0000000000017941 */ /* 0x000fea0003800200 */
.L_x_4351:
        /* <DEDUP_REMOVED lines=19> */
.L_x_4338:
        /* <DEDUP_REMOVED lines=36> */
.L_x_4355:
[----:B------:R-:W-:Y:S05]  /*2e40*/  BSYNC.RECONVERGENT B1 ;  /* 0x0000000000017941 */ /* 0x000fea0003800200 */
.L_x_4354:
        /* <DEDUP_REMOVED lines=29> */
.L_x_4357:
[----:B------:R-:W-:Y:S05]  /*3020*/  BSYNC.RECONVERGENT B1 ;  /* 0x0000000000017941 */ /* 0x000fea0003800200 */
.L_x_4356:
        /* <DEDUP_REMOVED lines=39> */
.L_x_4359:
[----:B------:R-:W-:Y:S05]  /*32a0*/  BSYNC.RECONVERGENT B1 ;  /* 0x0000000000017941 */ /* 0x000fea0003800200 */
.L_x_4358:
        /* <DEDUP_REMOVED lines=29> */
.L_x_4361:
[----:B------:R-:W-:Y:S05]  /*3480*/  BSYNC.RECONVERGENT B1 ;  /* 0x0000000000017941 */ /* 0x000fea0003800200 */
.L_x_4360:
        /* <DEDUP_REMOVED lines=29> */
.L_x_4363:
[----:B------:R-:W-:Y:S05]  /*3660*/  BSYNC.RECONVERGENT B1 ;  /* 0x0000000000017941 */ /* 0x000fea0003800200 */
.L_x_4362:
        /* <DEDUP_REMOVED lines=29> */
.L_x_4365:
[----:B------:R-:W-:Y:S05]  /*3840*/  BSYNC.RECONVERGENT B1 ;  /* 0x0000000000017941 */ /* 0x000fea0003800200 */
.L_x_4364:
        /* <DEDUP_REMOVED lines=29> */
.L_x_4367:
[----:B------:R-:W-:Y:S05]  /*3a20*/  BSYNC.RECONVERGENT B1 ;  /* 0x0000000000017941 */ /* 0x000fea0003800200 */
.L_x_4366:
        /* <DEDUP_REMOVED lines=27> */
.L_x_4353:
[----:B------:R-:W-:Y:S05]  /*3be0*/  BSYNC.RECONVERGENT B0 ;  /* 0x0000000000007941 */ /* 0x000fea0003800200 */
.L_x_4337:
        /* <DEDUP_REMOVED lines=8> */
.L_x_4369:
        /* <DEDUP_REMOVED lines=9> */
.L_x_4804:


//--------------------- .text._Z35group_norm_nhwc_fwd_one_pass_kernelI11Fp32IOFp16WLi128ELi98ELi392EEv26Group_norm_nhwc_fwd_params --------------------------
	.section	.text._Z35group_norm_nhwc_fwd_one_pass_kernelI11Fp32IOFp16WLi128ELi98ELi392EEv26Group_norm_nhwc_fwd_params,"ax",@progbits
	.align	128
        .global         _Z35group_norm_nhwc_fwd_one_pass_kernelI11Fp32IOFp16WLi128ELi98ELi392EEv26Group_norm_nhwc_fwd_params
        .type           _Z35group_norm_nhwc_fwd_one_pass_kernelI11Fp32IOFp16WLi128ELi98ELi392EEv26Group_norm_nhwc_fwd_params,@function
        .size           _Z35group_norm_nhwc_fwd_one_pass_kernelI11Fp32IOFp16WLi128ELi98ELi392EEv26Group_norm_nhwc_fwd_params,(.L_x_4805 - _Z35group_norm_nhwc_fwd_one_pass_kernelI11Fp32IOFp16WLi128ELi98ELi392EEv26Group_norm_nhwc_fwd_params)
        .other          _Z35group_norm_nhwc_fwd_one_pass_kernelI11Fp32IOFp16WLi128ELi98ELi392EEv26Group_norm_nhwc_fwd_params,@"STO_CUDA_ENTRY STV_DEFAULT"
_Z35group_norm_nhwc_fwd_one_pass_kernelI11Fp32IOFp16WLi128ELi98ELi392EEv26Group_norm_nhwc_fwd_params:
.text._Z35group_norm_nhwc_fwd_one_pass_kernelI11Fp32IOFp16WLi128ELi98ELi392EEv26Group_norm_nhwc_fwd_params:
        /* <DEDUP_REMOVED lines=61> */
.L_x_4443:
        /* <DEDUP_REMOVED lines=421> */
.L_x_4371:
[----:B------:R-:W-:Y:S05]  /*1e20*/  BSYNC.RECONVERGENT B0 ;  /* 0x0000000000007941 */ /* 0x000fea0003800200 */
.L_x_4370:
        /* <DEDUP_REMOVED lines=25> */
.L_x_4374:
[----:B-1----:R-:W2:Y:S04]  /*1fc0*/  LDG.E.STRONG.GPU R34, desc[UR6][R32.64] ;  /* 0x0000000620227981 */ /* 0x002ea8000c1ef900 */
[----:B--2---:R-:W-:Y:S01]  /*1fd0*/  CCTL.IVALL ;  /* 0x00000000ff00798f */ /* 0x004fe20002000000 */
[----:B------:R-:W-:Y:S05]  /*1fe0*/  YIELD ;  /* 0x0000000000007946 */ /* 0x000fea0003800000 */
[----:B------:R-:W-:-:S13]  /*1ff0*/  ISETP.NE.AND P1, PT, R34, R39, PT ;  /* 0x000000272200720c */ /* 0x000fda0003f25270 */
[----:B------:R-:W-:Y:S05]  /*2000*/  @P1 BRA `(.L_x_4374) ;  /* 0xfffffffc00ec1947 */ /* 0x000fea000383ffff */
.L_x_4373:
        /* <DEDUP_REMOVED lines=15> */
.L_x_4376:
        /* <DEDUP_REMOVED lines=60> */
.L_x_4375:
        /* <DEDUP_REMOVED lines=35> */
.L_x_4377:
        /* <DEDUP_REMOVED lines=18> */
.L_x_4378:
        /* <DEDUP_REMOVED lines=9> */
.L_x_4379:
[----:B------:R-:W-:Y:S05]  /*28a0*/  BSYNC.RECONVERGENT B0 ;  /* 0x0000000000007941 */ /* 0x000fea0003800200 */
.L_x_4372:
        /* <DEDUP_REMOVED lines=64> */
.L_x_4383:
[----:B------:R-:W-:Y:S05]  /*2cb0*/  BSYNC.RECONVERGENT B1 ;  /* 0x0000000000017941 */ /* 0x000fea0003800200 */
.L_x_4382:
        /* <DEDUP_REMOVED lines=19> */
.L_x_4385:
[----:B------:R-:W-:Y:S05]  /*2df0*/  BSYNC.RECONVERGENT B1 ;  /* 0x0000000000017941 */ /* 0x000fea0003800200 */
.L_x_4384:
        /* <DEDUP_REMOVED lines=27> */
.L_x_4387:
[----:B------:R-:W-:Y:S05]  /*2fb0*/  BSYNC.RECONVERGENT B1 ;  /* 0x0000000000017941 */ /* 0x000fea0003800200 */
.L_x_4386:
        /* <DEDUP_REMOVED lines=19> */
.L_x_4389:
[----:B------:R-:W-:Y:S05]  /*30f0*/  BSYNC.RECONVERGENT B1 ;  /* 0x0000000000017941 */ /* 0x000fea0003800200 */
.L_x_4388:
        /* <DEDUP_REMOVED lines=19> */
.L_x_4391:
[----:B------:R-:W-:Y:S05]  /*3230*/  BSYNC.RECONVERGENT B1 ;  /* 0x0000000000017941 */ /* 0x000fea0003800200 */
.L_x_4390:
        /* <DEDUP_REMOVED lines=19> */
.L_x_4393:
[----:B------:R-:W-:Y:S05]  /*3370*/  BSYNC.RECONVERGENT B1 ;  /* 0x0000000000017941 */ /* 0x000fea0003800200 */
.L_x_4392:
        /* <DEDUP_REMOVED lines=27> */
.L_x_4395:
[----:B------:R-:W-:Y:S05]  /*3530*/  BSYNC.RECONVERGENT B1 ;  /* 0x0000000000017941 */ /* 0x000fea0003800200 */
.L_x_4394:
        /* <DEDUP_REMOVED lines=19> */
.L_x_4397:
[----:B------:R-:W-:Y:S05]  /*3670*/  BSYNC.RECONVERGENT B1 ;  /* 0x0000000000017941 */ /* 0x000fea0003800200 */
.L_x_4396:
        /* <DEDUP_REMOVED lines=19> */
.L_x_4399:
[----:B------:R-:W-:Y:S05]  /*37b0*/  BSYNC.RECONVERGENT B1 ;  /* 0x0000000000017941 */ /* 0x000fea0003800200 */
.L_x_4398:
        /* <DEDUP_REMOVED lines=19> */
.L_x_4401:
[----:B------:R-:W-:Y:S05]  /*38f0*/  BSYNC.RECONVERGENT B1 ;  /* 0x0000000000017941 */ /* 0x000fea0003800200 */
.L_x_4400:
        /* <DEDUP_REMOVED lines=29> */
.L_x_4403:
[----:B------:R-:W-:Y:S05]  /*3ad0*/  BSYNC.RECONVERGENT B1 ;  /* 0x0000000000017941 */ /* 0x000fea0003800200 */
.L_x_4402:
        /* <DEDUP_REMOVED lines=19> */
.L_x_4405:
[----:B------:R-:W-:Y:S05]  /*3c10*/  BSYNC.RECONVERGENT B1 ;  /* 0x0000000000017941 */ /* 0x000fea0003800200 */
.L_x_4404:
        /* <DEDUP_REMOVED lines=19> */
.L_x_4407:
[----:B------:R-:W-:Y:S05]  /*3d50*/  BSYNC.RECONVERGENT B1 ;  /* 0x0000000000017941 */ /* 0x000fea0003800200 */
.L_x_4406:
        /* <DEDUP_REMOVED lines=19> */
.L_x_4409:
[----:B------:R-:W-:Y:S05]  /*3e90*/  BSYNC.RECONVERGENT B1 ;  /* 0x0000000000017941 */ /* 0x000fea0003800200 */
.L_x_4408:
        /* <DEDUP_REMOVED lines=19> */
.L_x_4411:
[----:B------:R-:W-:Y:S05]  /*3fd0*/  BSYNC.RECONVERGENT B1 ;  /* 0x0000000000017941 */ /* 0x000fea0003800200 */
.L_x_4410:
        /* <DEDUP_REMOVED lines=18> */
.L_x_4381:
        /* <DEDUP_REMOVED lines=36> */
.L_x_4414:
[----:B------:R-:W-:Y:S05]  /*4340*/  BSYNC.RECONVERGENT B1 ;  /* 0x0000000000017941 */ /* 0x000fea0003800200 */
.L_x_4413:
        /* <DEDUP_REMOVED lines=29> */
.L_x_4416:
[----:B------:R-:W-:Y:S05]  /*4520*/  BSYNC.RECONVERGENT B1 ;  /* 0x0000000000017941 */ /* 0x000fea0003800200 */
.L_x_4415:
        /* <DEDUP_REMOVED lines=37> */
.L_x_4418:
[----:B------:R-:W-:Y:S05]  /*4780*/  BSYNC.RECONVERGENT B1 ;  /* 0x0000000000017941 */ /* 0x000fea0003800200 */
.L_x_4417:
        /* <DEDUP_REMOVED lines=29> */
.L_x_4420:
[----:B------:R-:W-:Y:S05]  /*4960*/  BSYNC.RECONVERGENT B1 ;  /* 0x0000000000017941 */ /* 0x000fea0003800200 */
.L_x_4419:
        /* <DEDUP_REMOVED lines=29> */
.L_x_4422:
[----:B------:R-:W-:Y:S05]  /*4b40*/  BSYNC.RECONVERGENT B1 ;  /* 0x0000000000017941 */ /* 0x000fea0003800200 */
.L_x_4421:
        /* <DEDUP_REMOVED lines=29> */
.L_x_4424:
[----:B------:R-:W-:Y:S05]  /*4d20*/  BSYNC.RECONVERGENT B1 ;  /* 0x0000000000017941 */ /* 0x000fea0003800200 */
.L_x_4423:
        /* <DEDUP_REMOVED lines=37> */
.L_x_4426:
[----:B------:R-:W-:Y:S05]  /*4f80*/  BSYNC.RECONVERGENT B1 ;  /* 0x0000000000017941 */ /* 0x000fea0003800200 */
.L_x_4425:
        /* <DEDUP_REMOVED lines=29> */
.L_x_4428:
[----:B------:R-:W-:Y:S05]  /*5160*/  BSYNC.RECONVERGENT B1 ;  /* 0x0000000000017941 */ /* 0x000fea0003800200 */
.L_x_4427:
        /* <DEDUP_REMOVED lines=29> */
.L_x_4430:
[----:B------:R-:W-:Y:S05]  /*5340*/  BSYNC.RECONVERGENT B1 ;  /* 0x0000000000017941 */ /* 0x000fea0003800200 */
.L_x_4429:
        /* <DEDUP_REMOVED lines=29> */
.L_x_4432:
[----:B------:R-:W-:Y:S05]  /*5520*/  BSYNC.RECONVERGENT B1 ;  /* 0x0000000000017941 */ /* 0x000fea0003800200 */
.L_x_4431:
        /* <DEDUP_REMOVED lines=39> */
.L_x_4434:
[----:B------:R-:W-:Y:S05]  /*57a0*/  BSYNC.RECONVERGENT B1 ;  /* 0x0000000000017941 */ /* 0x000fea0003800200 */
.L_x_4433:
        /* <DEDUP_REMOVED lines=29> */
.L_x_4436:
[----:B------:R-:W-:Y:S05]  /*5980*/  BSYNC.RECONVERGENT B1 ;  /* 0x0000000000017941 */ /* 0x000fea0003800200 */
.L_x_4435:
        /* <DEDUP_REMOVED lines=29> */
.L_x_4438:
[----:B------:R-:W-:Y:S05]  /*5b60*/  BSYNC.RECONVERGENT B1 ;  /* 0x0000000000017941 */ /* 0x000fea0003800200 */
.L_x_4437:
        /* <DEDUP_REMOVED lines=29> */
.L_x_4440:
[----:B------:R-:W-:Y:S05]  /*5d40*/  BSYNC.RECONVERGENT B1 ;  /* 0x0000000000017941 */ /* 0x000fea0003800200 */
.L_x_4439:
        /* <DEDUP_REMOVED lines=29> */
.L_x_4442:
[----:B------:R-:W-:Y:S05]  /*5f20*/  BSYNC.RECONVERGENT B1 ;  /* 0x0000000000017941 */ /* 0x000fea0003800200 */
.L_x_4441:
        /* <DEDUP_REMOVED lines=27> */
.L_x_4412:
[----:B------:R-:W-:Y:S05]  /*60e0*/  BSYNC.RECONVERGENT B0 ;  /* 0x0000000000007941 */ /* 0x000fea0003800200 */
.L_x_4380:
        /* <DEDUP_REMOVED lines=8> */
.L_x_4444:
        /* <DEDUP_REMOVED lines=9> */
.L_x_4805:


//--------------------- .text._Z35group_norm_nhwc_fwd_one_pass_kernelI11Fp32IOFp16WLi256ELi98ELi392EEv26Group_norm_nhwc_fwd_params --------------------------
	.section	.text._Z35group_norm_nhwc_fwd_one_pass_kernelI11Fp32IOFp16WLi256ELi98ELi392EEv26Group_norm_nhwc_fwd_params,"ax",@progbits
	.align	128
        .global         _Z35group_norm_nhwc_fwd_one_pass_kernelI11Fp32IOFp16WLi256ELi98ELi392EEv26Group_norm_nhwc_fwd_params
        .type           _Z35group_norm_nhwc_fwd_one_pass_kernelI11Fp32IOFp16WLi256ELi98ELi392EEv26Group_norm_nhwc_fwd_params,@function
        .size           _Z35group_norm_nhwc_fwd_one_pass_kernelI11Fp32IOFp16WLi256ELi98ELi392EEv26Group_norm_nhwc_fwd_params,(.L_x_4806 - _Z35group_norm_nhwc_fwd_one_pass_kernelI11Fp32IOFp16WLi256ELi98ELi392EEv26Group_norm_nhwc_fwd_params)
        .other          _Z35group_norm_nhwc_fwd_one_pass_kernelI11Fp32IOFp16WLi256ELi98ELi392EEv26Group_norm_nhwc_fwd_params,@"STO_CUDA_ENTRY STV_DEFAULT"
_Z35group_norm_nhwc_fwd_one_pass_kernelI11Fp32IOFp16WLi256ELi98ELi392EEv26Group_norm_nhwc_fwd_params:
.text._Z35group_norm_nhwc_fwd_one_pass_kernelI11Fp32IOFp16WLi256ELi98ELi392EEv26Group_norm_nhwc_fwd_params:
        /* <DEDUP_REMOVED lines=60> */
.L_x_4582:
        /* <DEDUP_REMOVED lines=759> */
.L_x_4446:
[----:B------:R-:W-:Y:S05]  /*3330*/  BSYNC.RECONVERGENT B0 ;  /* 0x0000000000007941 */ /* 0x000fea0003800200 */
.L_x_4445:
        /* <DEDUP_REMOVED lines=29> */
.L_x_4449:
[----:B0-----:R-:W2:Y:S04]  /*3510*/  LDG.E.STRONG.GPU R38, desc[UR8][R36.64] ;  /* 0x0000000824267981 */ /* 0x001ea8000c1ef900 */
[----:B--2---:R-:W-:Y:S01]  /*3520*/  CCTL.IVALL ;  /* 0x00000000ff00798f */ /* 0x004fe20002000000 */
[----:B------:R-:W-:Y:S05]  /*3530*/  YIELD ;  /* 0x0000000000007946 */ /* 0x000fea0003800000 */
[----:B------:R-:W-:-:S13]  /*3540*/  ISETP.NE.AND P1, PT, R38, R41, PT ;  /* 0x000000292600720c */ /* 0x000fda0003f25270 */
[----:B------:R-:W-:Y:S05]  /*3550*/  @P1 BRA `(.L_x_4449) ;  /* 0xfffffffc00ec1947 */ /* 0x000fea000383ffff */
.L_x_4448:
        /* <DEDUP_REMOVED lines=16> */
.L_x_4451:
        /* <DEDUP_REMOVED lines=62> */
.L_x_4450:
        /* <DEDUP_REMOVED lines=38> */
.L_x_4452:
        /* <DEDUP_REMOVED lines=19> */
.L_x_4453:
        /* <DEDUP_REMOVED lines=9> */
.L_x_4454:
[----:B------:R-:W-:Y:S05]  /*3e60*/  BSYNC.RECONVERGENT B0 ;  /* 0x0000000000007941 */ /* 0x000fea0003800200 */
.L_x_4447:
        /* <DEDUP_REMOVED lines=71> */
.L_x_4458:
[----:B------:R-:W-:Y:S05]  /*42e0*/  BSYNC.RECONVERGENT B1 ;  /* 0x0000000000017941 */ /* 0x000fea0003800200 */
.L_x_4457:
        /* <DEDUP_REMOVED lines=34> */
.L_x_4460:
[----:B------:R-:W-:Y:S05]  /*4510*/  BSYNC.RECONVERGENT B1 ;  /* 0x0000000000017941 */ /* 0x000fea0003800200 */
.L_x_4459:
        /* <DEDUP_REMOVED lines=19> */
.L_x_4462:
[----:B------:R-:W-:Y:S05]  /*4650*/  BSYNC.RECONVERGENT B1 ;  /* 0x0000000000017941 */ /* 0x000fea0003800200 */
.L_x_4461:
        /* <DEDUP_REMOVED lines=21> */
.L_x_4464:
[----:B------:R-:W-:Y:S05]  /*47b0*/  BSYNC.RECONVERGENT B1 ;  /* 0x0000000000017941 */ /* 0x000fea0003800200 */
.L_x_4463:
        /* <DEDUP_REMOVED lines=19> */
.L_x_4466:
[----:B------:R-:W-:Y:S05]  /*48f0*/  BSYNC.RECONVERGENT B1 ;  /* 0x0000000000017941 */ /* 0x000fea0003800200 */
.L_x_4465:
        /* <DEDUP_REMOVED lines=36> */
.L_x_4468:
[----:B------:R-:W-:Y:S05]  /*4b40*/  BSYNC.RECONVERGENT B1 ;  /* 0x0000000000017941 */ /* 0x000fea0003800200 */
.L_x_4467:
        /* <DEDUP_REMOVED lines=19> */
.L_x_4470:
[----:B------:R-:W-:Y:S05]  /*4c80*/  BSYNC.RECONVERGENT B1 ;  /* 0x0000000000017941 */ /* 0x000fea0003800200 */
.L_x_4469:
        /* <DEDUP_REMOVED lines=19> */
.L_x_4472:
[----:B------:R-:W-:Y:S05]  /*4dc0*/  BSYNC.RECONVERGENT B1 ;  /* 0x0000000000017941 */ /* 0x000fea0003800200 */
.L_x_4471:
        /* <DEDUP_REMOVED lines=19> */
.L_x_4474:
[----:B------:R-:W-:Y:S05]  /*4f00*/  BSYNC.RECONVERGENT B1 ;  /* 0x0000000000017941 */ /* 0x000fea0003800200 */
.L_x_4473:
        /* <DEDUP_REMOVED lines=19> */
.L_x_4476:
[----:B------:R-:W-:Y:S05]  /*5040*/  BSYNC.RECONVERGENT B1 ;  /* 0x0000000000017941 */ /* 0x000fea0003800200 */
.L_x_4475:
        /* <DEDUP_REMOVED lines=34> */
.L_x_4478:
[----:B------:R-:W-:Y:S05]  /*5270*/  BSYNC.RECONVERGENT B1 ;  /* 0x0000000000017941 */ /* 0x000fea0003800200 */
.L_x_4477:
        /* <DEDUP_REMOVED lines=19> */
.L_x_4480:
[----:B------:R-:W-:Y:S05]  /*53b0*/  BSYNC.RECONVERGENT B1 ;  /* 0x0000000000017941 */ /* 0x000fea0003800200 */
.L_x_4479:
        /* <DEDUP_REMOVED lines=19> */
.L_x_4482:
[----:B------:R-:W-:Y:S05]  /*54f0*/  BSYNC.RECONVERGENT B1 ;  /* 0x0000000000017941 */ /* 0x000fea0003800200 */
.L_x_4481:
        /* <DEDUP_REMOVED lines=19> */
.L_x_4484:
[----:B------:R-:W-:Y:S05]  /*5630*/  BSYNC.RECONVERGENT B1 ;  /* 0x0000000000017941 */ /* 0x000fea0003800200 */
.L_x_4483:
        /* <DEDUP_REMOVED lines=19> */
.L_x_4486:
[----:B------:R-:W-:Y:S05]  /*5770*/  BSYNC.RECONVERGENT B1 ;  /* 0x0000000000017941 */ /* 0x000fea0003800200 */
.L_x_4485:
        /* <DEDUP_REMOVED lines=19> */
.L_x_4488:
[----:B------:R-:W-:Y:S05]  /*58b0*/  BSYNC.RECONVERGENT B1 ;  /* 0x0000000000017941 */ /* 0x000fea0003800200 */
.L_x_4487:
        /* <DEDUP_REMOVED lines=35> */
.L_x_4490:
[----:B------:R-:W-:Y:S05]  /*5af0*/  BSYNC.RECONVERGENT B1 ;  /* 0x0000000000017941 */ /* 0x000fea0003800200 */
.L_x_4489:
        /* <DEDUP_REMOVED lines=19> */
.L_x_4492:
[----:B------:R-:W-:Y:S05]  /*5c30*/  BSYNC.RECONVERGENT B1 ;  /* 0x0000000000017941 */ /* 0x000fea0003800200 */
.L_x_4491:
        /* <DEDUP_REMOVED lines=19> */
.L_x_4494:
[----:B------:R-:W-:Y:S05]  /*5d70*/  BSYNC.RECONVERGENT B1 ;  /* 0x0000000000017941 */ /* 0x000fea0003800200 */
.L_x_4493:
        /* <DEDUP_REMOVED lines=19> */
.L_x_4496:
[----:B------:R-:W-:Y:S05]  /*5eb0*/  BSYNC.RECONVERGENT B1 ;  /* 0x0000000000017941 */ /* 0x000fea0003800200 */
.L_x_4495:
        /* <DEDUP_REMOVED lines=19> */
.L_x_4498:
[----:B------:R-:W-:Y:S05]  /*5ff0*/  BSYNC.RECONVERGENT B1 ;  /* 0x0000000000017941 */ /* 0x000fea0003800200 */
.L_x_4497:
        /* <DEDUP_REMOVED lines=19> */
.L_x_4500:
[----:B------:R-:W-:Y:S05]  /*6130*/  BSYNC.RECONVERGENT B1 ;  /* 0x0000000000017941 */ /* 0x000fea0003800200 */
.L_x_4499:
        /* <DEDUP_REMOVED lines=33> */
.L_x_4502:
[----:B------:R-:W-:Y:S05]  /*6350*/  BSYNC.RECONVERGENT B1 ;  /* 0x0000000000017941 */ /* 0x000fea0003800200 */
.L_x_4501:
        /* <DEDUP_REMOVED lines=19> */
.L_x_4504:
[----:B------:R-:W-:Y:S05]  /*6490*/  BSYNC.RECONVERGENT B1 ;  /* 0x0000000000017941 */ /* 0x000fea0003800200 */
.L_x_4503:
        /* <DEDUP_REMOVED lines=19> */
.L_x_4506:
[----:B------:R-:W-:Y:S05]  /*65d0*/  BSYNC.RECONVERGENT B1 ;  /* 0x0000000000017941 */ /* 0x000fea0003800200 */
.L_x_4505:
        /* <DEDUP_REMOVED lines=19> */
.L_x_4508:
[----:B------:R-:W-:Y:S05]  /*6710*/  BSYNC.RECONVERGENT B1 ;  /* 0x0000000000017941 */ /* 0x000fea0003800200 */
.L_x_4507:
        /* <DEDUP_REMOVED lines=31> */
.L_x_4510:
[----:B------:R-:W-:Y:S05]  /*6910*/  BSYNC.RECONVERGENT B1 ;  /* 0x0000000000017941 */ /* 0x000fea0003800200 */
.L_x_4509:
        /* <DEDUP_REMOVED lines=19> */
.L_x_4512:
[----:B------:R-:W-:Y:S05]  /*6a50*/  BSYNC.RECONVERGENT B1 ;  /* 0x0000000000017941 */ /* 0x000fea0003800200 */
.L_x_4511:
        /* <DEDUP_REMOVED lines=19> */
.L_x_4514:
[----:B------:R-:W-:Y:S05]  /*6b90*/  BSYNC.RECONVERGENT B1 ;  /* 0x0000000000017941 */ /* 0x000fea0003800200 */
.L_x_4513:
        /* <DEDUP_REMOVED lines=19> */
.L_x_4516:
[----:B------:R-:W-:Y:S05]  /*6cd0*/  BSYNC.RECONVERGENT B1 ;  /* 0x0000000000017941 */ /* 0x000fea0003800200 */
.L_x_4515:
        /* <DEDUP_REMOVED lines=19> */
.L_x_4518:
[----:B------:R-:W-:Y:S05]  /*6e10*/  BSYNC.RECONVERGENT B1 ;  /* 0x0000000000017941 */ /* 0x000fea0003800200 */
.L_x_4517:
        /* <DEDUP_REMOVED lines=18> */
.L_x_4456:
        /* <DEDUP_REMOVED lines=33> */
.L_x_4521:
[----:B------:R-:W-:Y:S05]  /*7150*/  BSYNC.RECONVERGENT B1 ;  /* 0x0000000000017941 */ /* 0x000fea0003800200 */
.L_x_4520:
        /* <DEDUP_REMOVED lines=44> */
.L_x_4523:
[----:B------:R-:W-:Y:S05]  /*7420*/  BSYNC.RECONVERGENT B1 ;  /* 0x0000000000017941 */ /* 0x000fea0003800200 */
.L_x_4522:
        /* <DEDUP_REMOVED lines=29> */
.L_x_4525:
[----:B------:R-:W-:Y:S05]  /*7600*/  BSYNC.RECONVERGENT B1 ;  /* 0x0000000000017941 */ /* 0x000fea0003800200 */
.L_x_4524:
        /* <DEDUP_REMOVED lines=31> */
.L_x_4527:
[----:B------:R-:W-:Y:S05]  /*7800*/  BSYNC.RECONVERGENT B1 ;  /* 0x0000000000017941 */ /* 0x000fea0003800200 */
.L_x_4526:
        /* <DEDUP_REMOVED lines=29> */
.L_x_4529:
[----:B------:R-:W-:Y:S05]  /*79e0*/  BSYNC.RECONVERGENT B1 ;  /* 0x0000000000017941 */ /* 0x000fea0003800200 */
.L_x_4528:
        /* <DEDUP_REMOVED lines=46> */
.L_x_4531:
[----:B------:R-:W-:Y:S05]  /*7cd0*/  BSYNC.RECONVERGENT B1 ;  /* 0x0000000000017941 */ /* 0x000fea0003800200 */
.L_x_4530:
        /* <DEDUP_REMOVED lines=29> */
.L_x_4533:
[----:B------:R-:W-:Y:S05]  /*7eb0*/  BSYNC.RECONVERGENT B1 ;  /* 0x0000000000017941 */ /* 0x000fea0003800200 */
.L_x_4532:
        /* <DEDUP_REMOVED lines=29> */
.L_x_4535:
[----:B------:R-:W-:Y:S05]  /*8090*/  BSYNC.RECONVERGENT B1 ;  /* 0x0000000000017941 */ /* 0x000fea0003800200 */
.L_x_4534:
        /* <DEDUP_REMOVED lines=29> */
.L_x_4537:
[----:B------:R-:W-:Y:S05]  /*8270*/  BSYNC.RECONVERGENT B1 ;  /* 0x0000000000017941 */ /* 0x000fea0003800200 */
.L_x_4536:
        /* <DEDUP_REMOVED lines=29> */
.L_x_4539:
[----:B------:R-:W-:Y:S05]  /*8450*/  BSYNC.RECONVERGENT B1 ;  /* 0x0000000000017941 */ /* 0x000fea0003800200 */
.L_x_4538:
        /* <DEDUP_REMOVED lines=44> */
.L_x_4541:
[----:B------:R-:W-:Y:S05]  /*8720*/  BSYNC.RECONVERGENT B1 ;  /* 0x0000000000017941 */ /* 0x000fea0003800200 */
.L_x_4540:
        /* <DEDUP_REMOVED lines=29> */
.L_x_4543:
[----:B------:R-:W-:Y:S05]  /*8900*/  BSYNC.RECONVERGENT B1 ;  /* 0x0000000000017941 */ /* 0x000fea0003800200 */
.L_x_4542:
        /* <DEDUP_REMOVED lines=29> */
.L_x_4545:
[----:B------:R-:W-:Y:S05]  /*8ae0*/  BSYNC.RECONVERGENT B1 ;  /* 0x0000000000017941 */ /* 0x000fea0003800200 */
.L_x_4544:
        /* <DEDUP_REMOVED lines=29> */
.L_x_4547:
[----:B------:R-:W-:Y:S05]  /*8cc0*/  BSYNC.RECONVERGENT B1 ;  /* 0x0000000000017941 */ /* 0x000fea0003800200 */
.L_x_4546:
        /* <DEDUP_REMOVED lines=29> */
.L_x_4549:
[----:B------:R-:W-:Y:S05]  /*8ea0*/  BSYNC.RECONVERGENT B1 ;  /* 0x0000000000017941 */ /* 0x000fea0003800200 */
.L_x_4548:
        /* <DEDUP_REMOVED lines=29> */
.L_x_4551:
[----:B------:R-:W-:Y:S05]  /*9080*/  BSYNC.RECONVERGENT B1 ;  /* 0x0000000000017941 */ /* 0x000fea0003800200 */
.L_x_4550:
        /* <DEDUP_REMOVED lines=45> */
.L_x_4553:
[----:B------:R-:W-:Y:S05]  /*9360*/  BSYNC.RECONVERGENT B1 ;  /* 0x0000000000017941 */ /* 0x000fea0003800200 */
.L_x_4552:
        /* <DEDUP_REMOVED lines=29> */
.L_x_4555:
[----:B------:R-:W-:Y:S05]  /*9540*/  BSYNC.RECONVERGENT B1 ;  /* 0x0000000000017941 */ /* 0x000fea0003800200 */
.L_x_4554:
        /* <DEDUP_REMOVED lines=29> */
.L_x_4557:
[----:B------:R-:W-:Y:S05]  /*9720*/  BSYNC.RECONVERGENT B1 ;  /* 0x0000000000017941 */ /* 0x000fea0003800200 */
.L_x_4556:
        /* <DEDUP_REMOVED lines=29> */
.L_x_4559:
[----:B------:R-:W-:Y:S05]  /*9900*/  BSYNC.RECONVERGENT B1 ;  /* 0x0000000000017941 */ /* 0x000fea0003800200 */
.L_x_4558:
        /* <DEDUP_REMOVED lines=29> */
.L_x_4561:
[----:B------:R-:W-:Y:S05]  /*9ae0*/  BSYNC.RECONVERGENT B1 ;  /* 0x0000000000017941 */ /* 0x000fea0003800200 */
.L_x_4560:
        /* <DEDUP_REMOVED lines=29> */
.L_x_4563:
[----:B------:R-:W-:Y:S05]  /*9cc0*/  BSYNC.RECONVERGENT B1 ;  /* 0x0000000000017941 */ /* 0x000fea0003800200 */
.L_x_4562:
        /* <DEDUP_REMOVED lines=43> */
.L_x_4565:
[----:B------:R-:W-:Y:S05]  /*9f80*/  BSYNC.RECONVERGENT B1 ;  /* 0x0000000000017941 */ /* 0x000fea0003800200 */
.L_x_4564:
        /* <DEDUP_REMOVED lines=29> */
.L_x_4567:
[----:B------:R-:W-:Y:S05]  /*a160*/  BSYNC.RECONVERGENT B1 ;  /* 0x0000000000017941 */ /* 0x000fea0003800200 */
.L_x_4566:
        /* <DEDUP_REMOVED lines=29> */
.L_x_4569:
[----:B------:R-:W-:Y:S05]  /*a340*/  BSYNC.RECONVERGENT B1 ;  /* 0x0000000000017941 */ /* 0x000fea0003800200 */
.L_x_4568:
        /* <DEDUP_REMOVED lines=29> */
.L_x_4571:
[----:B------:R-:W-:Y:S05]  /*a520*/  BSYNC.RECONVERGENT B1 ;  /* 0x0000000000017941 */ /* 0x000fea0003800200 */
.L_x_4570:
        /* <DEDUP_REMOVED lines=41> */
.L_x_4573:
[----:B------:R-:W-:Y:S05]  /*a7c0*/  BSYNC.RECONVERGENT B1 ;  /* 0x0000000000017941 */ /* 0x000fea0003800200 */
.L_x_4572:
        /* <DEDUP_REMOVED lines=29> */
.L_x_4575:
[----:B------:R-:W-:Y:S05]  /*a9a0*/  BSYNC.RECONVERGENT B1 ;  /* 0x0000000000017941 */ /* 0x000fea0003800200 */
.L_x_4574:
        /* <DEDUP_REMOVED lines=29> */
.L_x_4577:
[----:B------:R-:W-:Y:S05]  /*ab80*/  BSYNC.RECONVERGENT B1 ;  /* 0x0000000000017941 */ /* 0x000fea0003800200 */
.L_x_4576:
        /* <DEDUP_REMOVED lines=29> */
.L_x_4579:
[----:B------:R-:W-:Y:S05]  /*ad60*/  BSYNC.RECONVERGENT B1 ;  /* 0x0000000000017941 */ /* 0x000fea0003800200 */
.L_x_4578:
        /* <DEDUP_REMOVED lines=29> */
.L_x_4581:
[----:B------:R-:W-:Y:S05]  /*af40*/  BSYNC.RECONVERGENT B1 ;  /* 0x0000000000017941 */ /* 0x000fea0003800200 */
.L_x_4580:
        /* <DEDUP_REMOVED lines=27> */
.L_x_4519:
[----:B------:R-:W-:Y:S05]  /*b100*/  BSYNC.RECONVERGENT B0 ;  /* 0x0000000000007941 */ /* 0x000fea0003800200 */
.L_x_4455:
        /* <DEDUP_REMOVED lines=8> */
.L_x_4583:
        /* <DEDUP_REMOVED lines=15> */
.L_x_4806:


//--------------------- .text._Z35group_norm_nhwc_fwd_one_pass_kernelI11Fp32IOFp16WLi512ELi98ELi392EEv26Group_norm_nhwc_fwd_params --------------------------
	.section	.text._Z35group_norm_nhwc_fwd_one_pass_kernelI11Fp32IOFp16WLi512ELi98ELi392EEv26Group_norm_nhwc_fwd_params,"ax",@progbits
	.align	128
        .global         _Z35group_norm_nhwc_fwd_one_pass_kernelI11Fp32IOFp16WLi512ELi98ELi392EEv26Group_norm_nhwc_fwd_params
        .type           _Z35group_norm_nhwc_fwd_one_pass_kernelI11Fp32IOFp16WLi512ELi98ELi392EEv26Group_norm_nhwc_fwd_params,@function
        .size           _Z35group_norm_nhwc_fwd_one_pass_kernelI11Fp32IOFp16WLi512ELi98ELi392EEv26Group_norm_nhwc_fwd_params,(.L_x_4807 - _Z35group_norm_nhwc_fwd_one_pass_kernelI11Fp32IOFp16WLi512ELi98ELi392EEv26Group_norm_nhwc_fwd_params)
        .other          _Z35group_norm_nhwc_fwd_one_pass_kernelI11Fp32IOFp16WLi512ELi98ELi392EEv26Group_norm_nhwc_fwd_params,@"STO_CUDA_ENTRY STV_DEFAULT"
_Z35group_norm_nhwc_fwd_one_pass_kernelI11Fp32IOFp16WLi512ELi98ELi392EEv26Group_norm_nhwc_fwd_params:
.text._Z35group_norm_nhwc_fwd_one_pass_kernelI11Fp32IOFp16WLi512ELi98ELi392EEv26Group_norm_nhwc_fwd_params:
        /* <DEDUP_REMOVED lines=37> */
.L_x_4733:
        /* <DEDUP_REMOVED lines=14> */
[----:B------:R-:W-:Y:S01]  /*0330*/  VIADD R120, R16, 0x1f0 ;  /* 0x000001f010787836 */ /* 0x000fe20000000000 */
[----:B------:R-:W-:Y:S01]  /*0340*/  SHF.R.S32.HI R23, RZ, 0x1f, R11 ;  /* 0x0000001fff177819 */ /* 0x000fe2000001140b */
[----:B----4-:R-:W4:Y:S01]  /*0350*/  @!P0 LDC.64 R28, c[0x0][0x390] ;  /* 0x0000e400ff1c8b82 */ /* 0x010f220000000a00 */
[----:B------:R-:W-:Y:S01]  /*0360*/  SHF.R.S32.HI R25, RZ, 0x1f, R15 ;  /* 0x0000001fff197819 */ /* 0x000fe2000001140f */
[----:B-1----:R-:W-:-:S02]  /*0370*/  UISETP.NE.AND UP0, UPT, UR11, URZ, UPT ;  /* 0x000000ff0b00728c */ /* 0x002fc4000bf05270 */
[----:B------:R-:W-:Y:S01]  /*0380*/  MOV R2, UR11 ;  /* 0x0000000b00027c02 */ /* 0x000fe20008000f00 */
[----:B------:R-:W-:Y:S01]  /*0390*/  STL [R1+0x31c], R16 ;  /* 0x00031c1001007387 */ /* 0x000fe20000100800 */
        /* <DEDUP_REMOVED lines=18> */
[----:B------:R-:W-:Y:S01]  /*04c0*/  @P5 LOP3.LUT R0, R0, 0x800000, RZ, 0xfc, !PT ;  /* 0x0080000000005812 */ /* 0x000fe200078efcff */
[----:B-1----:R-:W1:Y:S03]  /*04d0*/  MUFU.RCP R2, R2 ;  /* 0x0000000200027308 */ /* 0x002e660000001000 */
        /* <DEDUP_REMOVED lines=82> */
[----:B--2---:R-:W-:Y:S02]  /*0a00*/  @!P4 LEA R8, P1, R2, R28, 0x2 ;  /* 0x0000001c0208c211 */ /* 0x004fe400078210ff */
[----:B0-----:R-:W-:Y:S02]  /*0a10*/  IADD3 R6, PT, PT, R16, 0x1f8, RZ ;  /* 0x000001f810067810 */ /* 0x001fe40007ffe0ff */
        /* <DEDUP_REMOVED lines=716> */
[----:B------:R-:W-:-:S04]  /*36e0*/  SHF.R.S32.HI R15, RZ, 0x1f, R107 ;  /* 0x0000001fff0f7819 */ /* 0x000fc8000001146b */
[----:B------:R-:W-:Y:S02]  /*36f0*/  @!P2 IADD3 R3, PT, PT, R3, R105, RZ ;  /* 0x000000690303a210 */ /* 0x000fe40007ffe0ff */
        /* <DEDUP_REMOVED lines=97> */
[----:B------:R-:W-:Y:S01]  /*3d10*/  @!P2 IMAD.MOV.U32 R116, RZ, RZ, R18 ;  /* 0x000000ffff74a224 */ /* 0x000fe200078e0012 */
[----:B------:R-:W-:-:S04]  /*3d20*/  @P2 LOP3.LUT R17, R17, 0x4, RZ, 0xfc, !PT ;  /* 0x0000000411112812 */ /* 0x000fc800078efcff */
[----:B------:R-:W-:Y:S02]  /*3d30*/  LOP3.LUT R17, R17, 0xfffffffd, RZ, 0xc0, !PT ;  /* 0xfffffffd11117812 */ /* 0x000fe400078ec0ff */
[----:B------:R-:W3:Y:S01]  /*3d40*/  @!P2 LDC.64 R2, c[0x0][0x390] ;  /* 0x0000e400ff02ab82 */ /* 0x000ee20000000a00 */
[----:B-1----:R-:W-:-:S04]  /*3d50*/  @!P2 IMAD R117, R117, R14, RZ ;  /* 0x0000000e7575a224 */ /* 0x002fc800078e02ff */
[----:B------:R-:W-:Y:S01]  /*3d60*/  @!P2 IMAD R15, R118, R15, R117 ;  /* 0x0000000f760fa224 */ /* 0x000fe200078e0275 */
[----:B------:R-:W-:-:S03]  /*3d70*/  @!P2 MOV R117, R21 ;  /* 0x000000150075a202 */ /* 0x000fc60000000f00 */
        /* <DEDUP_REMOVED lines=25> */
[----:B------:R-:W-:Y:S01]  /*3f10*/  @!P2 IMAD.MOV.U32 R117, RZ, RZ, R21 ;  /* 0x000000ffff75a224 */ /* 0x000fe200078e0015 */
[----:B------:R-:W-:-:S06]  /*3f20*/  @P2 LOP3.LUT R17, R17, 0x1, RZ, 0xfc, !PT ;  /* 0x0000000111112812 */ /* 0x000fcc00078efcff */
[----:B------:R-:W0:Y:S01]  /*3f30*/  @!P2 LDC.64 R2, c[0x0][0x390] ;  /* 0x0000e400ff02ab82 */ /* 0x000e220000000a00 */
[----:B-1----:R-:W-:-:S04]  /*3f40*/  @!P2 IMAD R116, R116, R14, RZ ;  /* 0x0000000e7474a224 */ /* 0x002fc800078e02ff */
[----:B------:R-:W-:Y:S01]  /*3f50*/  @!P2 IMAD R15, R118, R15, R116 ;  /* 0x0000000f760fa224 */ /* 0x000fe200078e0274 */
[----:B------:R-:W-:-:S05]  /*3f60*/  @!P2 MOV R116, R18 ;  /* 0x000000120074a202 */ /* 0x000fca0000000f00 */
[----:B------:R-:W-:Y:S01]  /*3f70*/  @!P2 IMAD.WIDE.U32 R116, R118, R14, R116 ;  /* 0x0000000e7674a225 */ /* 0x000fe200078e0074 */
[----:B------:R-:W-:-:S04]  /*3f80*/  IADD3 R118, PT, PT, R16, 0x1d0, RZ ;  /* 0x000001d010767810 */ /* 0x000fc80007ffe0ff */
[----:B------:R-:W-:Y:S02]  /*3f90*/  @!P2 IADD3 R14, PT, PT, R117, R15, RZ ;  /* 0x0000000f750ea210 */ /* 0x000fe40007ffe0ff */
[----:B0-----:R-:W-:-:S04]  /*3fa0*/  @!P2 LEA R28, P1, R116, R2, 0x2 ;  /* 0x00000002741ca211 */ /* 0x001fc800078210ff */
[----:B------:R-:W-:Y:S02]  /*3fb0*/  @!P2 LEA.HI.X R29, R116, R3, R14, 0x2, P1 ;  /* 0x00000003741da211 */ /* 0x000fe400008f140e */
[----:B------:R-:W-:Y:S02]  /*3fc0*/  SHF.R.S32.HI R116, RZ, 0x1f, R118 ;  /* 0x0000001fff747819 */ /* 0x000fe40000011476 */
[----:B------:R-:W-:-:S04]  /*3fd0*/  ISETP.GE.U32.AND P1, PT, R118, UR16, PT ;  /* 0x0000001076007c0c */ /* 0x000fc8000bf26070 */
[----:B------:R-:W-:-:S13]  /*3fe0*/  ISETP.GE.AND.EX P1, PT, R116, UR17, PT, P1 ;  /* 0x0000001174007c0c */ /* 0x000fda000bf26310 */
[----:B------:R-:W0:Y:S01]  /*3ff0*/  @!P1 LDC.64 R14, c[0x0][0x3e0] ;  /* 0x0000f800ff0e9b82 */ /* 0x000e220000000a00 */
[----:B------:R-:W-:Y:S01]  /*4000*/  @!P1 MOV R117, R21 ;  /* 0x0000001500759202 */ /* 0x000fe20000000f00 */
[----:B------:R1:W-:Y:S01]  /*4010*/  STL [R1+0x320], R21 ;  /* 0x0003201501007387 */ /* 0x0003e20000100800 */
[----:B--2---:R-:W-:Y:S02]  /*4020*/  MOV R20, R8 ;  /* 0x0000000800147202 */ /* 0x004fe40000000f00 */
[----:B------:R-:W-:-:S03]  /*4030*/  @P1 LOP3.LUT R0, R0, 0x8000000, RZ, 0xfc, !PT ;  /* 0x0800000000001812 */ /* 0x000fc600078efcff */
        /* <DEDUP_REMOVED lines=32> */
[----:B------:R-:W-:Y:S01]  /*4240*/  @!P3 IMAD.MOV.U32 R117, RZ, RZ, R21 ;  /* 0x000000ffff75b224 */ /* 0x000fe200078e0015 */
[----:B------:R-:W-:-:S06]  /*4250*/  @P3 LOP3.LUT R0, R0, 0x20000000, RZ, 0xfc, !PT ;  /* 0x2000000000003812 */ /* 0x000fcc00078efcff */
[----:B------:R-:W2:Y:S01]  /*4260*/  @!P3 LDC.64 R2, c[0x0][0x390] ;  /* 0x0000e400ff02bb82 */ /* 0x000ea20000000a00 */
[----:B0-----:R-:W-:-:S04]  /*4270*/  @!P3 IMAD R116, R116, R14, RZ ;  /* 0x0000000e7474b224 */ /* 0x001fc800078e02ff */
[----:B------:R-:W-:Y:S01]  /*4280*/  @!P3 IMAD R15, R118, R15, R116 ;  /* 0x0000000f760fb224 */ /* 0x000fe200078e0274 */
[----:B------:R-:W-:-:S05]  /*4290*/  @!P3 MOV R116, R18 ;  /* 0x000000120074b202 */ /* 0x000fca0000000f00 */
[----:B------:R-:W-:Y:S01]  /*42a0*/  @!P3 IMAD.WIDE.U32 R116, R118, R14, R116 ;  /* 0x0000000e7674b225 */ /* 0x000fe200078e0074 */
[----:B------:R-:W-:Y:S02]  /*42b0*/  IADD3 R118, PT, PT, R16, 0x1e8, RZ ;  /* 0x000001e810767810 */ /* 0x000fe40007ffe0ff */
[----:B------:R-:W-:Y:S01]  /*42c0*/  MOV R16, R27 ;  /* 0x0000001b00107202 */ /* 0x000fe20000000f00 */
[----:B------:R-:W-:Y:S01]  /*42d0*/  IMAD.MOV.U32 R27, RZ, RZ, R7 ;  /* 0x000000ffff1b7224 */ /* 0x000fe200078e0007 */
[----:B------:R-:W-:Y:S02]  /*42e0*/  @!P3 IADD3 R14, PT, PT, R117, R15, RZ ;  /* 0x0000000f750eb210 */ /* 0x000fe40007ffe0ff */
[----:B--2---:R-:W-:-:S04]  /*42f0*/  @!P3 LEA R4, P4, R116, R2, 0x2 ;  /* 0x000000027404b211 */ /* 0x004fc800078810ff */
[----:B------:R-:W-:Y:S02]  /*4300*/  @!P3 LEA.HI.X R5, R116, R3, R14, 0x2, P4 ;  /* 0x000000037405b211 */ /* 0x000fe400020f140e */
[----:B------:R-:W-:Y:S02]  /*4310*/  SHF.R.S32.HI R14, RZ, 0x1f, R118 ;  /* 0x0000001fff0e7819 */ /* 0x000fe40000011476 */
[----:B------:R-:W-:Y:S02]  /*4320*/  ISETP.GE.U32.AND P4, PT, R118, UR16, PT ;  /* 0x0000001076007c0c */ /* 0x000fe4000bf86070 */
[----:B------:R-:W-:Y:S02]  /*4330*/  MOV R19, R5 ;  /* 0x0000000500137202 */ /* 0x000fe40000000f00 */
[----:B------:R-:W-:Y:S02]  /*4340*/  ISETP.GE.AND.EX P4, PT, R14, UR17, PT, P4 ;  /* 0x000000110e007c0c */ /* 0x000fe4000bf86340 */
[----:B------:R-:W-:-:S02]  /*4350*/  LOP3.LUT P3, RZ, R0, 0x800000, RZ, 0xc0, !PT ;  /* 0x0080000000ff7812 */ /* 0x000fc4000786c0ff */
[----:B------:R-:W-:-:S09]  /*4360*/  LOP3.LUT R0, R0, 0xbfffffff, RZ, 0xc0, !PT ;  /* 0xbfffffff00007812 */ /* 0x000fd200078ec0ff */
[----:B------:R-:W0:Y:S01]  /*4370*/  @!P4 LDC.64 R2, c[0x0][0x3e0] ;  /* 0x0000f800ff02cb82 */ /* 0x000e220000000a00 */
[----:B------:R-:W-:Y:S02]  /*4380*/  @!P4 MOV R15, R21 ;  /* 0x00000015000fc202 */ /* 0x000fe40000000f00 */
[----:B------:R-:W-:-:S04]  /*4390*/  @P4 LOP3.LUT R0, R0, 0x40000000, RZ, 0xfc, !PT ;  /* 0x4000000000004812 */ /* 0x000fc800078efcff */
[----:B------:R-:W-:Y:S01]  /*43a0*/  LOP3.LUT R0, R0, 0x7fffffff, RZ, 0xc0, !PT ;  /* 0x7fffffff00007812 */ /* 0x000fe200078ec0ff */
[----:B------:R-:W2:Y:S01]  /*43b0*/  @!P4 LDC.64 R116, c[0x0][0x390] ;  /* 0x0000e400ff74cb82 */ /* 0x000ea20000000a00 */
[----:B0-----:R-:W-:-:S04]  /*43c0*/  @!P4 IMAD R14, R14, R2, RZ ;  /* 0x000000020e0ec224 */ /* 0x001fc800078e02ff */
[----:B------:R-:W-:Y:S02]  /*43d0*/  @!P4 IMAD R3, R118, R3, R14 ;  /* 0x000000037603c224 */ /* 0x000fe400078e020e */
[----:B------:R-:W-:-:S04]  /*43e0*/  @!P4 IMAD.MOV.U32 R14, RZ, RZ, R18 ;  /* 0x000000ffff0ec224 */ /* 0x000fc800078e0012 */
        /* <DEDUP_REMOVED lines=15> */
[----:B------:R-:W-:-:S03]  /*44e0*/  SHF.R.S32.HI R14, RZ, 0x1f, R6 ;  /* 0x0000001fff0e7819 */ /* 0x000fc60000011406 */
[----:B------:R-:W-:Y:S01]  /*44f0*/  @!P5 IMAD.IADD R3, R3, 0x1, R121 ;  /* 0x000000010303d824 */ /* 0x000fe200078e0279 */
        /* <DEDUP_REMOVED lines=9> */
[C---:B------:R-:W-:Y:S01]  /*4590*/  @!P6 IMAD R7, R6.reuse, R3, R14 ;  /* 0x000000030607e224 */ /* 0x040fe200078e020e */
[----:B------:R-:W-:Y:S01]  /*45a0*/  @!P6 MOV R14, R18 ;  /* 0x00000012000ee202 */ /* 0x000fe20000000f00 */
[----:B------:R-:W-:Y:S02]  /*45b0*/  IMAD.MOV.U32 R18, RZ, RZ, R4 ;  /* 0x000000ffff127224 */ /* 0x000fe400078e0004 */
[----:B------:R-:W3:Y:S01]  /*45c0*/  LDL.LU.64 R4, [R1+0x388] ;  /* 0x0003880001047983 */ /* 0x000ee20000300a00 */
[----:B-1----:R-:W-:Y:S02]  /*45d0*/  IMAD.MOV.U32 R21, RZ, RZ, R9 ;  /* 0x000000ffff157224 */ /* 0x002fe400078e0009 */
[----:B------:R-:W-:Y:S01]  /*45e0*/  @!P6 IMAD.WIDE.U32 R2, R6, R2, R14 ;  /* 0x000000020602e225 */ /* 0x000fe200078e000e */
[----:B------:R-:W4:Y:S04]  /*45f0*/  LDL.LU.64 R8, [R1+0x380] ;  /* 0x0003800001087983 */ /* 0x000f280000300a00 */
[----:B------:R-:W-:Y:S01]  /*4600*/  @!P6 IADD3 R3, PT, PT, R3, R7, RZ ;  /* 0x000000070303e210 */ /* 0x000fe20007ffe0ff */
[----:B------:R-:W4:Y:S04]  /*4610*/  LDL.LU R6, [R1+0x37c] ;  /* 0x00037c0001067983 */ /* 0x000f280000300800 */
[----:B------:R-:W4:Y:S01]  /*4620*/  LDL.LU R7, [R1+0x378] ;  /* 0x0003780001077983 */ /* 0x000f220000300800 */
[----:B--2---:R-:W-:-:S04]  /*4630*/  @!P6 LEA R120, P4, R2, R120, 0x2 ;  /* 0x000000780278e211 */ /* 0x004fc800078810ff */
[----:B------:R-:W-:Y:S02]  /*4640*/  @!P6 LEA.HI.X R121, R2, R121, R3, 0x2, P4 ;  /* 0x000000790279e211 */ /* 0x000fe400020f1403 */
[----:B------:R-:W-:Y:S02]  /*4650*/  CS2R R2, SRZ ;  /* 0x0000000000027805 */ /* 0x000fe4000001ff00 */
[----:B------:R-:W-:-:S04]  /*4660*/  LOP3.LUT P4, RZ, R0, 0x100000, RZ, 0xc0, !PT ;  /* 0x0010000000ff7812 */ /* 0x000fc8000788c0ff */
[----:B---3--:R0:W2:Y:S01]  /*4670*/  @!P5 LDG.E.64 R2, desc[UR14][R4.64] ;  /* 0x0000000e0402d981 */ /* 0x0080a2000c1e1b00 */
[----:B------:R-:W-:Y:S02]  /*4680*/  CS2R R14, SRZ ;  /* 0x00000000000e7805 */ /* 0x000fe4000001ff00 */
[----:B0-----:R-:W-:-:S06]  /*4690*/  CS2R R4, SRZ ;  /* 0x0000000000047805 */ /* 0x001fcc000001ff00 */
[----:B----4-:R0:W3:Y:S02]  /*46a0*/  @!P3 LDG.E.64 R4, desc[UR14][R6.64] ;  /* 0x0000000e0604b981 */ /* 0x0100e4000c1e1b00 */
[----:B0-----:R-:W-:-:S06]  /*46b0*/  CS2R R6, SRZ ;  /* 0x0000000000067805 */ /* 0x001fcc000001ff00 */
[----:B------:R0:W4:Y:S02]  /*46c0*/  @!P2 LDG.E.64 R6, desc[UR14][R8.64] ;  /* 0x0000000e0806a981 */ /* 0x000124000c1e1b00 */
[----:B0-----:R-:W-:-:S06]  /*46d0*/  CS2R R8, SRZ ;  /* 0x0000000000087805 */ /* 0x001fcc000001ff00 */
[----:B------:R0:W4:Y:S02]  /*46e0*/  @!P1 LDG.E.64 R8, desc[UR14][R10.64] ;  /* 0x0000000e0a089981 */ /* 0x000124000c1e1b00 */
[----:B0-----:R-:W-:-:S06]  /*46f0*/  CS2R R10, SRZ ;  /* 0x00000000000a7805 */ /* 0x001fcc000001ff00 */
[----:B------:R0:W4:Y:S02]  /*4700*/  @!P4 LDG.E.64 R10, desc[UR14][R12.64] ;  /* 0x0000000e0c0ac981 */ /* 0x000124000c1e1b00 */
[----:B0-----:R-:W-:Y:S02]  /*4710*/  CS2R R12, SRZ ;  /* 0x00000000000c7805 */ /* 0x001fe4000001ff00 */
[----:B--2---:R-:W-:Y:S01]  /*4720*/  @!P5 MOV R15, R2 ;  /* 0x00000002000fd202 */ /* 0x004fe20000000f00 */
[----:B------:R-:W-:-:S04]  /*4730*/  @!P5 IMAD.MOV.U32 R14, RZ, RZ, R3 ;  /* 0x000000ffff0ed224 */ /* 0x000fc800078e0003 */
[----:B------:R-:W-:Y:S04]  /*4740*/  STL [R1+0x224], R15 ;  /* 0x0002240f01007387 */ /* 0x000fe80000100800 */
[----:B------:R0:W-:Y:S02]  /*4750*/  STL [R1+0x220], R14 ;  /* 0x0002200e01007387 */ /* 0x0001e40000100800 */
[----:B0-----:R-:W-:Y:S02]  /*4760*/  CS2R R14, SRZ ;  /* 0x00000000000e7805 */ /* 0x001fe4000001ff00 */
[----:B---3--:R-:W-:Y:S02]  /*4770*/  @!P3 MOV R15, R4 ;  /* 0x00000004000fb202 */ /* 0x008fe40000000f00 */
[----:B------:R-:W-:-:S03]  /*4780*/  @!P3 MOV R14, R5 ;  /* 0x00000005000eb202 */ /* 0x000fc60000000f00 */
[----:B------:R-:W-:Y:S04]  /*4790*/  STL [R1+0x22c], R15 ;  /* 0x00022c0f01007387 */ /* 0x000fe80000100800 */
[----:B------:R0:W-:Y:S02]  /*47a0*/  STL [R1+0x21c], R14 ;  /* 0x00021c0e01007387 */ /* 0x0001e40000100800 */
[----:B0-----:R-:W-:Y:S02]  /*47b0*/  CS2R R14, SRZ ;  /* 0x00000000000e7805 */ /* 0x001fe4000001ff00 */
[----:B----4-:R-:W-:Y:S01]  /*47c0*/  @!P2 IMAD.MOV.U32 R15, RZ, RZ, R6 ;  /* 0x000000ffff0fa224 */ /* 0x010fe200078e0006 */
[----:B------:R-:W-:Y:S02]  /*47d0*/  @!P2 MOV R14, R7 ;  /* 0x00000007000ea202 */ /* 0x000fe40000000f00 */
[----:B------:R-:W-:-:S02]  /*47e0*/  LOP3.LUT P2, RZ, R0, 0x40000, RZ, 0xc0, !PT ;  /* 0x0004000000ff7812 */ /* 0x000fc4000784c0ff */
[----:B------:R-:W-:Y:S04]  /*47f0*/  STL [R1+0x228], R15 ;  /* 0x0002280f01007387 */ /* 0x000fe80000100800 */
[----:B------:R0:W-:Y:S04]  /*4800*/  STL [R1+0x218], R14 ;  /* 0x0002180e01007387 */ /* 0x0001e80000100800 */
[----:B------:R1:W-:Y:S01]  /*4810*/  STL.64 [R1+0x18], R2 ;  /* 0x0000180201007387 */ /* 0x0003e20000100a00 */
[----:B0-----:R-:W-:Y:S02]  /*4820*/  CS2R R14, SRZ ;  /* 0x00000000000e7805 */ /* 0x001fe4000001ff00 */
[----:B------:R-:W-:Y:S01]  /*4830*/  @!P1 MOV R15, R8 ;  /* 0x00000008000f9202 */ /* 0x000fe20000000f00 */
[----:B------:R-:W-:Y:S01]  /*4840*/  @!P1 IMAD.MOV.U32 R14, RZ, RZ, R9 ;  /* 0x000000ffff0e9224 */ /* 0x000fe200078e0009 */
[----:B-1----:R-:W-:-:S03]  /*4850*/  CS2R R2, SRZ ;  /* 0x0000000000027805 */ /* 0x002fc6000001ff00 */
[----:B------:R-:W-:Y:S04]  /*4860*/  STL [R1+0x230], R15 ;  /* 0x0002300f01007387 */ /* 0x000fe80000100800 */
[----:B------:R0:W-:Y:S04]  /*4870*/  STL [R1+0x214], R14 ;  /* 0x0002140e01007387 */ /* 0x0001e80000100800 */
[----:B------:R-:W2:Y:S01]  /*4880*/  @!P2 LDG.E.64 R2, desc[UR14][R124.64] ;  /* 0x0000000e7c02a981 */ /* 0x000ea2000c1e1b00 */
[----:B0-----:R-:W-:Y:S02]  /*4890*/  CS2R R14, SRZ ;  /* 0x00000000000e7805 */ /* 0x001fe4000001ff00 */
[----:B------:R-:W-:-:S02]  /*48a0*/  @!P4 MOV R15, R10 ;  /* 0x0000000a000fc202 */ /* 0x000fc40000000f00 */
[----:B------:R-:W-:Y:S02]  /*48b0*/  @!P4 MOV R14, R11 ;  /* 0x0000000b000ec202 */ /* 0x000fe40000000f00 */
[----:B------:R-:W-:Y:S01]  /*48c0*/  LOP3.LUT P3, RZ, R0, 0x80000, RZ, 0xc0, !PT ;  /* 0x0008000000ff7812 */ /* 0x000fe2000786c0ff */
[----:B------:R0:W-:Y:S04]  /*48d0*/  STL [R1+0x238], R15 ;  /* 0x0002380f01007387 */ /* 0x0001e80000100800 */
[----:B------:R1:W-:Y:S01]  /*48e0*/  STL [R1+0x210], R14 ;  /* 0x0002100e01007387 */ /* 0x0003e20000100800 */
[----:B0-----:R-:W-:Y:S01]  /*48f0*/  @!P0 MOV R15, R16 ;  /* 0x00000010000f8202 */ /* 0x001fe20000000f00 */
[----:B-1----:R-:W-:-:S05]  /*4900*/  @!P0 IMAD.MOV.U32 R14, RZ, RZ, R27 ;  /* 0x000000ffff0e8224 */ /* 0x002fca00078e001b */
[----:B------:R0:W3:Y:S02]  /*4910*/  @!P0 LDG.E.64 R12, desc[UR14][R14.64] ;  /* 0x0000000e0e0c8981 */ /* 0x0000e4000c1e1b00 */
[----:B0-----:R-:W-:-:S06]  /*4920*/  CS2R R14, SRZ ;  /* 0x00000000000e7805 */ /* 0x001fcc000001ff00 */
[----:B------:R0:W4:Y:S01]  /*4930*/  @!P3 LDG.E.64 R14, desc[UR14][R122.64] ;  /* 0x0000000e7a0eb981 */ /* 0x000122000c1e1b00 */
[----:B------:R-:W-:Y:S01]  /*4940*/  IMAD.MOV.U32 R124, RZ, RZ, RZ ;  /* 0x000000ffff7c7224 */ /* 0x000fe200078e00ff */
[----:B------:R-:W-:Y:S01]  /*4950*/  MOV R125, R25 ;  /* 0x00000019007d7202 */ /* 0x000fe20000000f00 */
[----:B0-----:R-:W-:Y:S02]  /*4960*/  IMAD.MOV.U32 R123, RZ, RZ, RZ ;  /* 0x000000ffff7b7224 */ /* 0x001fe400078e00ff */
[----:B------:R-:W-:Y:S01]  /*4970*/  IMAD.MOV.U32 R122, RZ, RZ, R22 ;  /* 0x000000ffff7a7224 */ /* 0x000fe200078e0016 */
[----:B--2---:R-:W-:-:S05]  /*4980*/  @!P2 MOV R124, R3 ;  /* 0x00000003007ca202 */ /* 0x004fca0000000f00 */
[----:B------:R0:W-:Y:S02]  /*4990*/  STL [R1+0x348], R124 ;  /* 0x0003487c01007387 */ /* 0x0001e40000100800 */
[----:B0-----:R-:W-:Y:S02]  /*49a0*/  IMAD.MOV.U32 R124, RZ, RZ, R24 ;  /* 0x000000ffff7c7224 */ /* 0x001fe400078e0018 */
[----:B------:R-:W2:Y:S01]  /*49b0*/  LDL.LU.64 R24, [R1+0x368] ;  /* 0x0003680001187983 */ /* 0x000ea20000300a00 */
[----:B----4-:R-:W-:-:S05]  /*49c0*/  @!P3 MOV R123, R15 ;  /* 0x0000000f007bb202 */ /* 0x010fca0000000f00 */
[----:B------:R0:W-:Y:S02]  /*49d0*/  STL [R1+0x344], R123 ;  /* 0x0003447b01007387 */ /* 0x0001e40000100800 */
[----:B0-----:R-:W-:Y:S02]  /*49e0*/  MOV R123, R23 ;  /* 0x00000017007b7202 */ /* 0x001fe40000000f00 */
        /* <DEDUP_REMOVED lines=9> */
[----:B------:R-:W-:Y:S01]  /*4a80*/  IMAD.MOV.U32 R27, RZ, RZ, RZ ;  /* 0x000000ffff1b7224 */ /* 0x000fe200078e00ff */
[----:B0-----:R-:W-:Y:S02]  /*4a90*/  MOV R24, R28 ;  /* 0x0000001c00187202 */ /* 0x001fe40000000f00 */
[----:B------:R-:W-:Y:S02]  /*4aa0*/  MOV R25, R29 ;  /* 0x0000001d00197202 */ /* 0x000fe40000000f00 */
[----:B------:R-:W3:Y:S01]  /*4ab0*/  LDL.LU.64 R28, [R1+0x358] ;  /* 0x00035800011c7983 */ /* 0x000ee20000300a00 */
[----:B-1----:R-:W-:Y:S01]  /*4ac0*/  IMAD.MOV.U32 R23, RZ, RZ, R125 ;  /* 0x000000ffff177224 */ /* 0x002fe200078e007d */
[----:B------:R-:W-:-:S02]  /*4ad0*/  MOV R125, RZ ;  /* 0x000000ff007d7202 */ /* 0x000fc40000000f00 */
[----:B------:R-:W-:Y:S02]  /*4ae0*/  MOV R22, R124 ;  /* 0x0000007c00167202 */ /* 0x000fe40000000f00 */
[----:B------:R-:W-:Y:S02]  /*4af0*/  MOV R124, R30 ;  /* 0x0000001e007c7202 */ /* 0x000fe40000000f00 */
[----:B--2---:R-:W-:-:S05]  /*4b00*/  @!P4 MOV R27, R6 ;  /* 0x00000006001bc202 */ /* 0x004fca0000000f00 */
[----:B------:R0:W-:Y:S04]  /*4b10*/  STL [R1+0x258], R27 ;  /* 0x0002581b01007387 */ /* 0x0001e80000100800 */
[----:B0-----:R-:W2:Y:S01]  /*4b20*/  LDL.LU R27, [R1+0x350] ;  /* 0x00035000011b7983 */ /* 0x001ea20000300800 */
[----:B----4-:R-:W-:-:S05]  /*4b30*/  @!P1 MOV R125, R5 ;  /* 0x00000005007d9202 */ /* 0x010fca0000000f00 */
[----:B------:R0:W-:Y:S02]  /*4b40*/  STL [R1+0x34c], R125 ;  /* 0x00034c7d01007387 */ /* 0x0001e40000100800 */
[----:B0-----:R-:W-:Y:S02]  /*4b50*/  IMAD.MOV.U32 R125, RZ, RZ, R31 ;  /* 0x000000ffff7d7224 */ /* 0x001fe400078e001f */
[----:B------:R-:W4:Y:S01]  /*4b60*/  LDL.LU.64 R30, [R1+0x360] ;  /* 0x00036000011e7983 */ /* 0x000f220000300a00 */
[----:B------:R-:W-:Y:S01]  /*4b70*/  HFMA2 R16, -RZ, RZ, 0, 0 ;  /* 0x00000000ff107431 */ /* 0x000fe200000001ff */
[----:B------:R-:W-:Y:S02]  /*4b80*/  @!P3 MOV R16, R14 ;  /* 0x0000000e0010b202 */ /* 0x000fe40000000f00 */
[----:B------:R-:W-:Y:S01]  /*4b90*/  LOP3.LUT P3, RZ, R0, 0x8000, RZ, 0xc0, !PT ;  /* 0x0000800000ff7812 */ /* 0x000fe2000786c0ff */
[----:B------:R0:W-:Y:S04]  /*4ba0*/  STL.64 [R1+0x30], R8 ;  /* 0x0000300801007387 */ /* 0x0001e80000100a00 */
[----:B------:R1:W-:Y:S01]  /*4bb0*/  STL [R1+0x240], R16 ;  /* 0x0002401001007387 */ /* 0x0003e20000100800 */
[----:B0-----:R-:W-:Y:S01]  /*4bc0*/  CS2R R8, SRZ ;  /* 0x0000000000087805 */ /* 0x001fe2000001ff00 */
[----:B-1----:R-:W-:Y:S01]  /*4bd0*/  HFMA2 R16, -RZ, RZ, 0, 0 ;  /* 0x00000000ff107431 */ /* 0x002fe200000001ff */
[----:B------:R-:W-:-:S02]  /*4be0*/  @!P2 MOV R16, R2 ;  /* 0x000000020010a202 */ /* 0x000fc40000000f00 */
[C---:B------:R-:W-:Y:S01]  /*4bf0*/  LOP3.LUT P2, RZ, R0.reuse, 0x4000, RZ, 0xc0, !PT ;  /* 0x0000400000ff7812 */ /* 0x040fe2000784c0ff */
[----:B------:R0:W-:Y:S04]  /*4c00*/  STL.64 [R1+0x38], R10 ;  /* 0x0000380a01007387 */ /* 0x0001e80000100a00 */
[----:B------:R1:W-:Y:S01]  /*4c10*/  STL [R1+0x248], R16 ;  /* 0x0002481001007387 */ /* 0x0003e20000100800 */
[----:B0-----:R-:W-:Y:S01]  /*4c20*/  CS2R R10, SRZ ;  /* 0x00000000000a7805 */ /* 0x001fe2000001ff00 */
[----:B-1----:R-:W-:Y:S02]  /*4c30*/  HFMA2 R16, -RZ, RZ, 0, 0 ;  /* 0x00000000ff107431 */ /* 0x002fe400000001ff */
[----:B------:R-:W-:Y:S01]  /*4c40*/  @!P1 IMAD.MOV.U32 R16, RZ, RZ, R4 ;  /* 0x000000ffff109224 */ /* 0x000fe200078e0004 */
        /* <DEDUP_REMOVED lines=8> */
[----:B-1----:R-:W-:-:S02]  /*4cd0*/  HFMA2 R16, -RZ, RZ, 0, 0 ;  /* 0x00000000ff107431 */ /* 0x002fc400000001ff */
[----:B------:R-:W-:Y:S01]  /*4ce0*/  @!P4 IMAD.MOV.U32 R16, RZ, RZ, R7 ;  /* 0x000000ffff10c224 */ /* 0x000fe200078e0007 */
[----:B------:R-:W-:Y:S01]  /*4cf0*/  LOP3.LUT P4, RZ, R0, 0x1000, RZ, 0xc0, !PT ;  /* 0x0000100000ff7812 */ /* 0x000fe2000788c0ff */
[----:B------:R0:W-:Y:S04]  /*4d00*/  STL.64 [R1+0x48], R2 ;  /* 0x0000480201007387 */ /* 0x0001e80000100a00 */
[----:B------:R1:W-:Y:S01]  /*4d10*/  STL [R1+0x234], R16 ;  /* 0x0002341001007387 */ /* 0x0003e20000100800 */
[----:B0-----:R-:W-:Y:S01]  /*4d20*/  CS2R R2, SRZ ;  /* 0x0000000000027805 */ /* 0x001fe2000001ff00 */
[----:B-1----:R-:W-:Y:S02]  /*4d30*/  HFMA2 R16, -RZ, RZ, 0, 0 ;  /* 0x00000000ff107431 */ /* 0x002fe400000001ff */
[----:B------:R0:W-:Y:S04]  /*4d40*/  STL.64 [R1+0x50], R4 ;  /* 0x0000500401007387 */ /* 0x0001e80000100a00 */
[----:B------:R-:W4:Y:S01]  /*4d50*/  @!P4 LDG.E.64 R2, desc[UR14][R32.64] ;  /* 0x0000000e2002c981 */ /* 0x000f22000c1e1b00 */
[----:B---3--:R-:W-:-:S02]  /*4d60*/  @!P2 MOV R26, R10 ;  /* 0x0000000a001aa202 */ /* 0x008fc40000000f00 */
[----:B0-----:R-:W-:Y:S01]  /*4d70*/  CS2R R4, SRZ ;  /* 0x0000000000047805 */ /* 0x001fe2000001ff00 */
[----:B------:R0:W-:Y:S04]  /*4d80*/  STL.64 [R1+0x58], R6 ;  /* 0x0000580601007387 */ /* 0x0001e80000100a00 */
[----:B------:R1:W-:Y:S01]  /*4d90*/  STL [R1+0x268], R26 ;  /* 0x0002681a01007387 */ /* 0x0003e20000100800 */
[----:B0-----:R-:W-:Y:S01]  /*4da0*/  CS2R R6, SRZ ;  /* 0x0000000000067805 */ /* 0x001fe2000001ff00 */
[----:B-1----:R-:W-:Y:S01]  /*4db0*/  HFMA2 R26, -RZ, RZ, 0, 0 ;  /* 0x00000000ff1a7431 */ /* 0x002fe200000001ff */
[----:B--2---:R-:W-:Y:S01]  /*4dc0*/  @!P3 MOV R27, R8 ;  /* 0x00000008001bb202 */ /* 0x004fe20000000f00 */
[----:B------:R-:W-:Y:S01]  /*4dd0*/  @!P3 IMAD.MOV.U32 R16, RZ, RZ, R9 ;  /* 0x000000ffff10b224 */ /* 0x000fe200078e0009 */
[----:B------:R-:W-:-:S04]  /*4de0*/  LOP3.LUT P3, RZ, R0, 0x800, RZ, 0xc0, !PT ;  /* 0x0000080000ff7812 */ /* 0x000fc8000786c0ff */
[----:B------:R0:W-:Y:S09]  /*4df0*/  STL [R1+0x23c], R16 ;  /* 0x00023c1001007387 */ /* 0x0001f20000100800 */
[----:B------:R-:W2:Y:S01]  /*4e00*/  @!P3 LDG.E.64 R4, desc[UR14][R34.64] ;  /* 0x0000000e2204b981 */ /* 0x000ea2000c1e1b00 */
[----:B0-----:R-:W-:-:S02]  /*4e10*/  HFMA2 R16, -RZ, RZ, 0, 0 ;  /* 0x00000000ff107431 */ /* 0x001fc400000001ff */
[----:B------:R-:W-:Y:S01]  /*4e20*/  @!P2 IMAD.MOV.U32 R16, RZ, RZ, R11 ;  /* 0x000000ffff10a224 */ /* 0x000fe200078e000b */
[----:B------:R-:W-:-:S04]  /*4e30*/  LOP3.LUT P2, RZ, R0, 0x400, RZ, 0xc0, !PT ;  /* 0x0000040000ff7812 */ /* 0x000fc8000784c0ff */
[----:B------:R0:W-:Y:S04]  /*4e40*/  STL [R1+0x244], R16 ;  /* 0x0002441001007387 */ /* 0x0001e80000100800 */
[----:B------:R1:W-:Y:S05]  /*4e50*/  STL.64 [R1+0x60], R8 ;  /* 0x0000600801007387 */ /* 0x0003ea0000100a00 */
[----:B------:R-:W3:Y:S01]  /*4e60*/  @!P2 LDG.E.64 R6, desc[UR14][R36.64] ;  /* 0x0000000e2406a981 */ /* 0x000ee2000c1e1b00 */
[----:B0-----:R-:W-:-:S02]  /*4e70*/  MOV R16, RZ ;  /* 0x000000ff00107202 */ /* 0x001fc40000000f00 */
[----:B-1----:R-:W-:Y:S01]  /*4e80*/  CS2R R8, SRZ ;  /* 0x0000000000087805 */ /* 0x002fe2000001ff00 */
[----:B----4-:R-:W-:Y:S01]  /*4e90*/  @!P1 IMAD.MOV.U32 R26, RZ, RZ, R14 ;  /* 0x000000ffff1a9224 */ /* 0x010fe200078e000e */
[----:B------:R-:W-:Y:S02]  /*4ea0*/  @!P1 MOV R16, R15 ;  /* 0x0000000f00109202 */ /* 0x000fe40000000f00 */
[----:B------:R-:W-:-:S13]  /*4eb0*/  LOP3.LUT P1, RZ, R0, 0x200, RZ, 0xc0, !PT ;  /* 0x0000020000ff7812 */ /* 0x000fda000782c0ff */
[----:B------:R-:W4:Y:S04]  /*4ec0*/  @!P1 LDG.E.64 R8, desc[UR14][R38.64] ;  /* 0x0000000e26089981 */ /* 0x000f28000c1e1b00 */
[----:B------:R0:W-:Y:S04]  /*4ed0*/  STL [R1+0x270], R26 ;  /* 0x0002701a01007387 */ /* 0x0001e80000100800 */
[----:B------:R1:W-:Y:S01]  /*4ee0*/  STL [R1+0x24c], R16 ;  /* 0x00024c1001007387 */ /* 0x0003e20000100800 */
[----:B0-----:R-:W-:Y:S02]  /*4ef0*/  HFMA2 R26, -RZ, RZ, 0, 0 ;  /* 0x00000000ff1a7431 */ /* 0x001fe400000001ff */
[----:B-1----:R-:W-:Y:S01]  /*4f00*/  IMAD.MOV.U32 R16, RZ, RZ, RZ ;  /* 0x000000ffff107224 */ /* 0x002fe200078e00ff */
[----:B------:R-:W-:-:S02]  /*4f10*/  @!P4 MOV R26, R2 ;  /* 0x00000002001ac202 */ /* 0x000fc40000000f00 */
[----:B------:R-:W-:Y:S02]  /*4f20*/  @!P4 MOV R16, R3 ;  /* 0x000000030010c202 */ /* 0x000fe40000000f00 */
[----:B------:R-:W-:Y:S01]  /*4f30*/  LOP3.LUT P4, RZ, R0, 0x100, RZ, 0xc0, !PT ;  /* 0x0000010000ff7812 */ /* 0x000fe2000788c0ff */
[----:B------:R0:W-:Y:S04]  /*4f40*/  STL [R1+0x278], R26 ;  /* 0x0002781a01007387 */ /* 0x0001e80000100800 */
[----:B------:R1:W-:Y:S04]  /*4f50*/  STL [R1+0x254], R16 ;  /* 0x0002541001007387 */ /* 0x0003e80000100800 */
[----:B------:R1:W-:Y:S01]  /*4f60*/  STL.64 [R1+0x68], R10 ;  /* 0x0000680a01007387 */ /* 0x0003e20000100a00 */
[----:B0-----:R-:W-:-:S02]  /*4f70*/  IMAD.MOV.U32 R26, RZ, RZ, RZ ;  /* 0x000000ffff1a7224 */ /* 0x001fc400078e00ff */
[----:B-1----:R-:W-:Y:S01]  /*4f80*/  HFMA2 R16, -RZ, RZ, 0, 0 ;  /* 0x00000000ff107431 */ /* 0x002fe200000001ff */
[----:B------:R-:W-:Y:S01]  /*4f90*/  CS2R R10, SRZ ;  /* 0x00000000000a7805 */ /* 0x000fe2000001ff00 */
[----:B------:R0:W-:Y:S05]  /*4fa0*/  STL.64 [R1+0x70], R14 ;  /* 0x0000700e01007387 */ /* 0x0001ea0000100a00 */
[----:B------:R-:W4:Y:S01]  /*4fb0*/  @!P4 LDG.E.64 R10, desc[UR14][R40.64] ;  /* 0x0000000e280ac981 */ /* 0x000f22000c1e1b00 */
[----:B0-----:R-:W-:-:S03]  /*4fc0*/  CS2R R14, SRZ ;  /* 0x00000000000e7805 */ /* 0x001fc6000001ff00 */
[----:B------:R0:W-:Y:S01]  /*4fd0*/  STL.64 [R1+0x78], R2 ;  /* 0x0000780201007387 */ /* 0x0001e20000100a00 */
[----:B------:R-:W-:Y:S01]  /*4fe0*/  HFMA2 R28, -RZ, RZ, 0, 0 ;  /* 0x00000000ff1c7431 */ /* 0x000fe200000001ff */
        /* <DEDUP_REMOVED lines=11> */
[----:B------:R-:W-:-:S03]  /*50a0*/  LOP3.LUT P2, RZ, R0, 0x40, RZ, 0xc0, !PT ;  /* 0x0000004000ff7812 */ /* 0x000fc6000784c0ff */
[----:B------:R0:W-:Y:S02]  /*50b0*/  STL [R1+0x264], R16 ;  /* 0x0002641001007387 */ /* 0x0001e40000100800 */
[----:B0-----:R-:W-:-:S08]  /*50c0*/  MOV R16, RZ ;  /* 0x000000ff00107202 */ /* 0x001fd00000000f00 */
[----:B------:R-:W3:Y:S04]  /*50d0*/  @!P2 LDG.E.64 R2, desc[UR14][R44.64] ;  /* 0x0000000e2c02a981 */ /* 0x000ee8000c1e1b00 */
[----:B------:R0:W-:Y:S01]  /*50e0*/  STL.64 [R1+0x80], R4 ;  /* 0x0000800401007387 */ /* 0x0001e20000100a00 */
[----:B----4-:R-:W-:Y:S01]  /*50f0*/  @!P1 IMAD.MOV.U32 R28, RZ, RZ, R8 ;  /* 0x000000ffff1c9224 */ /* 0x010fe200078e0008 */
[----:B------:R-:W-:Y:S02]  /*5100*/  @!P1 MOV R16, R9 ;  /* 0x0000000900109202 */ /* 0x000fe40000000f00 */
[----:B------:R-:W-:Y:S02]  /*5110*/  LOP3.LUT P1, RZ, R0, 0x20, RZ, 0xc0, !PT ;  /* 0x0000002000ff7812 */ /* 0x000fe4000782c0ff */
[----:B0-----:R-:W-:-:S11]  /*5120*/  CS2R R4, SRZ ;  /* 0x0000000000047805 */ /* 0x001fd6000001ff00 */
[----:B------:R-:W4:Y:S04]  /*5130*/  @!P1 LDG.E.64 R4, desc[UR14][R46.64] ;  /* 0x0000000e2e049981 */ /* 0x000f28000c1e1b00 */
[----:B------:R0:W-:Y:S04]  /*5140*/  STL [R1+0x288], R26 ;  /* 0x0002881a01007387 */ /* 0x0001e80000100800 */
[----:B------:R1:W-:Y:S01]  /*5150*/  STL [R1+0x26c], R16 ;  /* 0x00026c1001007387 */ /* 0x0003e20000100800 */
[----:B0-----:R-:W-:Y:S01]  /*5160*/  MOV R26, R122 ;  /* 0x0000007a001a7202 */ /* 0x001fe20000000f00 */
[----:B------:R-:W-:-:S02]  /*5170*/  IMAD.MOV.U32 R122, RZ, RZ, RZ ;  /* 0x000000ffff7a7224 */ /* 0x000fc400078e00ff */
[----:B-1----:R-:W-:Y:S01]  /*5180*/  HFMA2 R16, -RZ, RZ, 0, 0 ;  /* 0x00000000ff107431 */ /* 0x002fe200000001ff */
[----:B------:R0:W-:Y:S04]  /*5190*/  STL [R1+0x294], R28 ;  /* 0x0002941c01007387 */ /* 0x0001e80000100800 */
[----:B------:R1:W-:Y:S01]  /*51a0*/  STL.64 [R1+0x88], R6 ;  /* 0x0000880601007387 */ /* 0x0003e20000100a00 */
[----:B0-----:R-:W-:Y:S01]  /*51b0*/  IMAD.MOV.U32 R28, RZ, RZ, RZ ;  /* 0x000000ffff1c7224 */ /* 0x001fe200078e00ff */
[----:B------:R-:W-:Y:S02]  /*51c0*/  @!P4 MOV R16, R10 ;  /* 0x0000000a0010c202 */ /* 0x000fe40000000f00 */
[----:B------:R-:W-:Y:S02]  /*51d0*/  @!P4 MOV R122, R11 ;  /* 0x0000000b007ac202 */ /* 0x000fe40000000f00 */
[----:B------:R-:W-:Y:S01]  /*51e0*/  LOP3.LUT P4, RZ, R0, 0x10, RZ, 0xc0, !PT ;  /* 0x0000001000ff7812 */ /* 0x000fe2000788c0ff */
[----:B------:R0:W-:Y:S01]  /*51f0*/  STL [R1+0x290], R16 ;  /* 0x0002901001007387 */ /* 0x0001e20000100800 */
[----:B-1----:R-:W-:Y:S01]  /*5200*/  CS2R R6, SRZ ;  /* 0x0000000000067805 */ /* 0x002fe2000001ff00 */
[----:B0-----:R-:W-:-:S02]  /*5210*/  HFMA2 R16, -RZ, RZ, 0, 0 ;  /* 0x00000000ff107431 */ /* 0x001fc400000001ff */
[----:B------:R0:W-:Y:S08]  /*5220*/  STL.64 [R1+0x90], R8 ;  /* 0x0000900801007387 */ /* 0x0001f00000100a00 */
[----:B------:R-:W4:Y:S01]  /*5230*/  @!P4 LDG.E.64 R6, desc[UR14][R48.64] ;  /* 0x0000000e3006c981 */ /* 0x000f22000c1e1b00 */
[----:B0-----:R-:W-:-:S03]  /*5240*/  CS2R R8, SRZ ;  /* 0x0000000000087805 */ /* 0x001fc6000001ff00 */
[----:B------:R0:W-:Y:S02]  /*5250*/  STL.64 [R1+0x98], R10 ;  /* 0x0000980a01007387 */ /* 0x0001e40000100a00 */
[----:B0-----:R-:W-:Y:S02]  /*5260*/  CS2R R10, SRZ ;  /* 0x00000000000a7805 */ /* 0x001fe4000001ff00 */
[----:B--2---:R-:W-:Y:S01]  /*5270*/  @!P3 MOV R28, R14 ;  /* 0x0000000e001cb202 */ /* 0x004fe20000000f00 */
[----:B------:R-:W-:Y:S01]  /*5280*/  @!P3 IMAD.MOV.U32 R16, RZ, RZ, R15 ;  /* 0x000000ffff10b224 */ /* 0x000fe200078e000f */
[----:B------:R-:W-:-:S03]  /*5290*/  LOP3.LUT P3, RZ, R0, 0x8, RZ, 0xc0, !PT ;  /* 0x0000000800ff7812 */ /* 0x000fc6000786c0ff */
[----:B------:R0:W-:Y:S04]  /*52a0*/  STL [R1+0x298], R28 ;  /* 0x0002981c01007387 */ /* 0x0001e80000100800 */
[----:B------:R1:W-:Y:S01]  /*52b0*/  STL [R1+0x27c], R16 ;  /* 0x00027c1001007387 */ /* 0x0003e20000100800 */
[----:B0-----:R-:W-:-:S05]  /*52c0*/  HFMA2 R28, -RZ, RZ, 0, 0 ;  /* 0x00000000ff1c7431 */ /* 0x001fca00000001ff */
[----:B------:R-:W2:Y:S01]  /*52d0*/  @!P3 LDG.E.64 R8, desc[UR14][R50.64] ;  /* 0x0000000e3208b981 */ /* 0x000ea2000c1e1b00 */
[----:B-1----:R-:W-:Y:S01]  /*52e0*/  MOV R16, RZ ;  /* 0x000000ff00107202 */ /* 0x002fe20000000f00 */
[----:B---3--:R-:W-:Y:S01]  /*52f0*/  @!P2 IMAD.MOV.U32 R28, RZ, RZ, R2 ;  /* 0x000000ffff1ca224 */ /* 0x008fe200078e0002 */
[----:B------:R-:W-:Y:S02]  /*5300*/  @!P2 MOV R16, R3 ;  /* 0x000000030010a202 */ /* 0x000fe40000000f00 */
[----:B------:R-:W-:Y:S02]  /*5310*/  LOP3.LUT P2, RZ, R0, 0x4, RZ, 0xc0, !PT ;  /* 0x0000000400ff7812 */ /* 0x000fe4000784c0ff */
[----:B------:R0:W-:Y:S04]  /*5320*/  STL [R1+0x2a4], R28 ;  /* 0x0002a41c01007387 */ /* 0x0001e80000100800 */
[----:B------:R1:W-:Y:S01]  /*5330*/  STL [R1+0x274], R16 ;  /* 0x0002741001007387 */ /* 0x0003e20000100800 */
[----:B0-----:R-:W-:-:S06]  /*5340*/  HFMA2 R28, -RZ, RZ, 0, 0 ;  /* 0x00000000ff1c7431 */ /* 0x001fcc00000001ff */
        /* <DEDUP_REMOVED lines=12> */
[----:B------:R0:W-:Y:S04]  /*5410*/  STL.64 [R1+0xa8], R2 ;  /* 0x0000a80201007387 */ /* 0x0001e80000100a00 */
[----:B------:R-:W-:Y:S01]  /*5420*/  STL.64 [R1+0xb0], R4 ;  /* 0x0000b00401007387 */ /* 0x000fe20000100a00 */
[----:B------:R-:W-:Y:S01]  /*5430*/  @!P4 MOV R28, R6 ;  /* 0x00000006001cc202 */ /* 0x000fe20000000f00 */
[----:B------:R-:W-:Y:S01]  /*5440*/  @!P4 IMAD.MOV.U32 R16, RZ, RZ, R7 ;  /* 0x000000ffff10c224 */ /* 0x000fe200078e0007 */
[----:B------:R-:W-:-:S03]  /*5450*/  LOP3.LUT P4, RZ, R0, 0x1, RZ, 0xc0, !PT ;  /* 0x0000000100ff7812 */ /* 0x000fc6000788c0ff */
[----:B------:R1:W-:Y:S01]  /*5460*/  STL [R1+0x2b4], R28 ;  /* 0x0002b41c01007387 */ /* 0x0003e20000100800 */
[----:B0-----:R-:W-:-:S03]  /*5470*/  CS2R R2, SRZ ;  /* 0x0000000000027805 */ /* 0x001fc6000001ff00 */
[----:B------:R0:W-:Y:S01]  /*5480*/  STL [R1+0x284], R16 ;  /* 0x0002841001007387 */ /* 0x0001e20000100800 */
[----:B-1----:R-:W-:-:S05]  /*5490*/  HFMA2 R28, -RZ, RZ, 0, 0 ;  /* 0x00000000ff1c7431 */ /* 0x002fca00000001ff */
[----:B------:R-:W4:Y:S01]  /*54a0*/  @!P4 LDG.E.64 R2, desc[UR14][R56.64] ;  /* 0x0000000e3802c981 */ /* 0x000f22000c1e1b00 */
[----:B0-----:R-:W-:Y:S02]  /*54b0*/  MOV R16, RZ ;  /* 0x000000ff00107202 */ /* 0x001fe40000000f00 */
[----:B------:R-:W-:Y:S01]  /*54c0*/  CS2R R4, SRZ ;  /* 0x0000000000047805 */ /* 0x000fe2000001ff00 */
[----:B------:R0:W-:Y:S02]  /*54d0*/  STL.64 [R1+0xb8], R6 ;  /* 0x0000b80601007387 */ /* 0x0001e40000100a00 */
[----:B0-----:R-:W-:Y:S01]  /*54e0*/  CS2R R6, SRZ ;  /* 0x0000000000067805 */ /* 0x001fe2000001ff00 */
[----:B--2---:R-:W-:Y:S01]  /*54f0*/  @!P3 IMAD.MOV.U32 R28, RZ, RZ, R8 ;  /* 0x000000ffff1cb224 */ /* 0x004fe200078e0008 */
[----:B------:R-:W-:Y:S02]  /*5500*/  @!P3 MOV R16, R9 ;  /* 0x000000090010b202 */ /* 0x000fe40000000f00 */
[----:B------:R-:W-:-:S02]  /*5510*/  LOP3.LUT P3, RZ, R17, 0x80000000, RZ, 0xc0, !PT ;  /* 0x8000000011ff7812 */ /* 0x000fc4000786c0ff */
[----:B------:R0:W-:Y:S04]  /*5520*/  STL [R1+0x2b8], R28 ;  /* 0x0002b81c01007387 */ /* 0x0001e80000100800 */
[----:B------:R1:W-:Y:S01]  /*5530*/  STL [R1+0x2a0], R16 ;  /* 0x0002a01001007387 */ /* 0x0003e20000100800 */
[----:B0-----:R-:W-:-:S06]  /*5540*/  HFMA2 R28, -RZ, RZ, 0, 0 ;  /* 0x00000000ff1c7431 */ /* 0x001fcc00000001ff */
[----:B------:R-:W2:Y:S01]  /*5550*/  @!P3 LDG.E.64 R4, desc[UR14][R58.64] ;  /* 0x0000000e3a04b981 */ /* 0x000ea2000c1e1b00 */
[----:B-1----:R-:W-:Y:S01]  /*5560*/  IMAD.MOV.U32 R16, RZ, RZ, RZ ;  /* 0x000000ffff107224 */ /* 0x002fe200078e00ff */
[----:B---3--:R-:W-:Y:S02]  /*5570*/  @!P2 MOV R28, R10 ;  /* 0x0000000a001ca202 */ /* 0x008fe40000000f00 */
[----:B------:R-:W-:Y:S02]  /*5580*/  @!P2 MOV R16, R11 ;  /* 0x0000000b0010a202 */ /* 0x000fe40000000f00 */
[----:B------:R-:W-:Y:S01]  /*5590*/  LOP3.LUT P2, RZ, R17, 0x40000000, RZ, 0xc0, !PT ;  /* 0x4000000011ff7812 */ /* 0x000fe2000784c0ff */
[----:B------:R0:W-:Y:S04]  /*55a0*/  STL [R1+0x2c4], R28 ;  /* 0x0002c41c01007387 */ /* 0x0001e80000100800 */
[----:B------:R1:W-:Y:S01]  /*55b0*/  STL [R1+0x29c], R16 ;  /* 0x00029c1001007387 */ /* 0x0003e20000100800 */
[----:B0-----:R-:W-:-:S07]  /*55c0*/  IMAD.MOV.U32 R28, RZ, RZ, RZ ;  /* 0x000000ffff1c7224 */ /* 0x001fce00078e00ff */
[----:B------:R-:W3:Y:S01]  /*55d0*/  @!P2 LDG.E.64 R6, desc[UR14][R60.64] ;  /* 0x0000000e3c06a981 */ /* 0x000ee2000c1e1b00 */
[----:B-1----:R-:W-:-:S03]  /*55e0*/  HFMA2 R16, -RZ, RZ, 0, 0 ;  /* 0x00000000ff107431 */ /* 0x002fc600000001ff */
        /* <DEDUP_REMOVED lines=9> */
[----:B-1----:R-:W-:-:S02]  /*5680*/  MOV R16, RZ ;  /* 0x000000ff00107202 */ /* 0x002fc40000000f00 */
[----:B------:R0:W-:Y:S01]  /*5690*/  STL.64 [R1+0xc8], R10 ;  /* 0x0000c80a01007387 */ /* 0x0001e20000100a00 */
[----:B------:R-:W-:Y:S01]  /*56a0*/  @!P4 IMAD.MOV.U32 R28, RZ, RZ, R2 ;  /* 0x000000ffff1cc224 */ /* 0x000fe200078e0002 */
[----:B------:R-:W-:Y:S02]  /*56b0*/  @!P4 MOV R16, R3 ;  /* 0x000000030010c202 */ /* 0x000fe40000000f00 */
[----:B------:R-:W-:Y:S02]  /*56c0*/  LOP3.LUT P4, RZ, R17, 0x10000000, RZ, 0xc0, !PT ;  /* 0x1000000011ff7812 */ /* 0x000fe4000788c0ff */
[----:B------:R1:W-:Y:S01]  /*56d0*/  STL [R1+0x2d4], R28 ;  /* 0x0002d41c01007387 */ /* 0x0003e20000100800 */
[----:B0-----:R-:W-:-:S03]  /*56e0*/  CS2R R10, SRZ ;  /* 0x00000000000a7805 */ /* 0x001fc6000001ff00 */
[----:B------:R0:W-:Y:S01]  /*56f0*/  STL [R1+0x2a8], R16 ;  /* 0x0002a81001007387 */ /* 0x0001e20000100800 */
[----:B-1----:R-:W-:-:S06]  /*5700*/  HFMA2 R28, -RZ, RZ, 0, 0 ;  /* 0x00000000ff1c7431 */ /* 0x002fcc00000001ff */
[----:B------:R1:W4:Y:S01]  /*5710*/  @!P4 LDG.E.64 R10, desc[UR14][R64.64] ;  /* 0x0000000e400ac981 */ /* 0x000322000c1e1b00 */
[----:B0-----:R-:W-:-:S03]  /*5720*/  IMAD.MOV.U32 R16, RZ, RZ, RZ ;  /* 0x000000ffff107224 */ /* 0x001fc600078e00ff */
[----:B------:R0:W-:Y:S01]  /*5730*/  STL.64 [R1+0xd0], R14 ;  /* 0x0000d00e01007387 */ /* 0x0001e20000100a00 */
[----:B-1----:R-:W-:Y:S02]  /*5740*/  MOV R64, R22 ;  /* 0x0000001600407202 */ /* 0x002fe40000000f00 */
[----:B0-----:R-:W-:Y:S01]  /*5750*/  CS2R R14, SRZ ;  /* 0x00000000000e7805 */ /* 0x001fe2000001ff00 */
[----:B------:R-:W-:Y:S01]  /*5760*/  IMAD.MOV.U32 R65, RZ, RZ, R23 ;  /* 0x000000ffff417224 */ /* 0x000fe200078e0017 */
[----:B------:R-:W-:Y:S02]  /*5770*/  CS2R R22, SRZ ;  /* 0x0000000000167805 */ /* 0x000fe4000001ff00 */
[----:B--2---:R-:W-:Y:S02]  /*5780*/  @!P3 MOV R28, R4 ;  /* 0x00000004001cb202 */ /* 0x004fe40000000f00 */
[----:B------:R-:W-:Y:S02]  /*5790*/  @!P3 MOV R16, R5 ;  /* 0x000000050010b202 */ /* 0x000fe40000000f00 */
[----:B------:R-:W-:Y:S01]  /*57a0*/  LOP3.LUT P3, RZ, R17, 0x8000000, RZ, 0xc0, !PT ;  /* 0x0800000011ff7812 */ /* 0x000fe2000786c0ff */
[----:B------:R0:W-:Y:S04]  /*57b0*/  STL [R1+0x2dc], R28 ;  /* 0x0002dc1c01007387 */ /* 0x0001e80000100800 */
[----:B------:R1:W-:Y:S01]  /*57c0*/  STL [R1+0x2c0], R16 ;  /* 0x0002c01001007387 */ /* 0x0003e20000100800 */
[----:B0-----:R-:W-:-:S07]  /*57d0*/  IMAD.MOV.U32 R28, RZ, RZ, RZ ;  /* 0x000000ffff1c7224 */ /* 0x001fce00078e00ff */
[----:B------:R-:W2:Y:S01]  /*57e0*/  @!P3 LDG.E.64 R14, desc[UR14][R66.64] ;  /* 0x0000000e420eb981 */ /* 0x000ea2000c1e1b00 */
[----:B-1----:R-:W-:Y:S01]  /*57f0*/  HFMA2 R16, -RZ, RZ, 0, 0 ;  /* 0x00000000ff107431 */ /* 0x002fe200000001ff */
[----:B---3--:R-:W-:Y:S01]  /*5800*/  @!P2 MOV R28, R6 ;  /* 0x00000006001ca202 */ /* 0x008fe20000000f00 */
[----:B------:R-:W-:Y:S01]  /*5810*/  @!P2 IMAD.MOV.U32 R16, RZ, RZ, R7 ;  /* 0x000000ffff10a224 */ /* 0x000fe200078e0007 */
[----:B------:R-:W-:-:S03]  /*5820*/  LOP3.LUT P2, RZ, R17, 0x4000000, RZ, 0xc0, !PT ;  /* 0x0400000011ff7812 */ /* 0x000fc6000784c0ff */
[----:B------:R0:W-:Y:S04]  /*5830*/  STL [R1+0x2ec], R28 ;  /* 0x0002ec1c01007387 */ /* 0x0001e80000100800 */
[----:B------:R1:W-:Y:S04]  /*5840*/  STL [R1+0x2bc], R16 ;  /* 0x0002bc1001007387 */ /* 0x0003e80000100800 */
[----:B------:R3:W-:Y:S01]  /*5850*/  STL.64 [R1+0xe0], R4 ;  /* 0x0000e00401007387 */ /* 0x0007e20000100a00 */
[----:B0-----:R-:W-:Y:S01]  /*5860*/  MOV R28, R26 ;  /* 0x0000001a001c7202 */ /* 0x001fe20000000f00 */
[----:B------:R-:W-:Y:S01]  /*5870*/  IMAD.MOV.U32 R26, RZ, RZ, R24 ;  /* 0x000000ffff1a7224 */ /* 0x000fe200078e0018 */
[----:B------:R-:W-:Y:S01]  /*5880*/  MOV R24, R124 ;  /* 0x0000007c00187202 */ /* 0x000fe20000000f00 */
[----:B------:R-:W2:Y:S01]  /*5890*/  @!P2 LDG.E.64 R22, desc[UR14][R68.64] ;  /* 0x0000000e4416a981 */ /* 0x000ea2000c1e1b00 */
[----:B------:R-:W-:Y:S01]  /*58a0*/  MOV R124, R18 ;  /* 0x00000012007c7202 */ /* 0x000fe20000000f00 */
[----:B------:R-:W-:-:S02]  /*58b0*/  IMAD.MOV.U32 R18, RZ, RZ, RZ ;  /* 0x000000ffff127224 */ /* 0x000fc400078e00ff */
[----:B-1----:R-:W-:Y:S01]  /*58c0*/  HFMA2 R16, -RZ, RZ, 0, 0 ;  /* 0x00000000ff107431 */ /* 0x002fe200000001ff */
[----:B------:R0:W-:Y:S01]  /*58d0*/  STL [R1+0x260], R27 ;  /* 0x0002601b01007387 */ /* 0x0001e20000100800 */
[----:B------:R-:W-:Y:S02]  /*58e0*/  MOV R60, R20 ;  /* 0x00000014003c7202 */ /* 0x000fe40000000f00 */
[----:B------:R-:W-:Y:S01]  /*58f0*/  MOV R61, R21 ;  /* 0x00000015003d7202 */ /* 0x000fe20000000f00 */
[----:B------:R-:W-:Y:S01]  /*5900*/  STL.64 [R1+0xe8], R6 ;  /* 0x0000e80601007387 */ /* 0x000fe20000100a00 */
[----:B----4-:R-:W-:Y:S01]  /*5910*/  @!P1 MOV R18, R8 ;  /* 0x0000000800129202 */ /* 0x010fe20000000f00 */
[----:B------:R-:W-:Y:S01]  /*5920*/  @!P1 IMAD.MOV.U32 R16, RZ, RZ, R9 ;  /* 0x000000ffff109224 */ /* 0x000fe200078e0009 */
[----:B------:R-:W-:Y:S02]  /*5930*/  LOP3.LUT P1, RZ, R17, 0x2000000, RZ, 0xc0, !PT ;  /* 0x0200000011ff7812 */ /* 0x000fe4000782c0ff */
[----:B---3--:R-:W-:Y:S01]  /*5940*/  CS2R R4, SRZ ;  /* 0x0000000000047805 */ /* 0x008fe2000001ff00 */
[----:B------:R1:W-:Y:S04]  /*5950*/  STL.64 [R1+0xf0], R8 ;  /* 0x0000f00801007387 */ /* 0x0003e80000100a00 */
[----:B------:R-:W-:Y:S01]  /*5960*/  STL.64 [R1+0xd8], R2 ;  /* 0x0000d80201007387 */ /* 0x000fe20000100a00 */
[----:B------:R-:W-:-:S02]  /*5970*/  CS2R R32, SRZ ;  /* 0x0000000000207805 */ /* 0x000fc4000001ff00 */
[----:B------:R-:W-:Y:S02]  /*5980*/  CS2R R34, SRZ ;  /* 0x0000000000227805 */ /* 0x000fe4000001ff00 */
[----:B------:R-:W-:Y:S02]  /*5990*/  CS2R R36, SRZ ;  /* 0x0000000000247805 */ /* 0x000fe4000001ff00 */
[----:B------:R-:W-:Y:S02]  /*59a0*/  CS2R R40, SRZ ;  /* 0x0000000000287805 */ /* 0x000fe4000001ff00 */
[----:B------:R-:W-:Y:S02]  /*59b0*/  CS2R R30, SRZ ;  /* 0x00000000001e7805 */ /* 0x000fe4000001ff00 */
[----:B------:R-:W-:Y:S01]  /*59c0*/  CS2R R52, SRZ ;  /* 0x0000000000347805 */ /* 0x000fe2000001ff00 */
[----:B------:R3:W4:Y:S01]  /*59d0*/  @!P1 LDG.E.64 R4, desc[UR14][R70.64] ;  /* 0x0000000e46049981 */ /* 0x000722000c1e1b00 */
[----:B0-----:R-:W-:-:S03]  /*59e0*/  IMAD.MOV.U32 R27, RZ, RZ, R123 ;  /* 0x000000ffff1b7224 */ /* 0x001fc600078e007b */
[----:B------:R0:W-:Y:S04]  /*59f0*/  STL [R1+0x2f0], R18 ;  /* 0x0002f01201007387 */ /* 0x0001e80000100800 */
[----:B------:R3:W-:Y:S01]  /*5a00*/  STL [R1+0x2d0], R16 ;  /* 0x0002d01001007387 */ /* 0x0007e20000100800 */
[----:B------:R-:W-:Y:S02]  /*5a10*/  MOV R29, R27 ;  /* 0x0000001b001d7202 */ /* 0x000fe40000000f00 */
[----:B------:R-:W-:Y:S02]  /*5a20*/  CS2R R20, SRZ ;  /* 0x0000000000147805 */ /* 0x000fe4000001ff00 */
[----:B-1----:R-:W-:Y:S02]  /*5a30*/  CS2R R8, SRZ ;  /* 0x0000000000087805 */ /* 0x002fe4000001ff00 */
[----:B------:R-:W-:-:S02]  /*5a40*/  MOV R56, R28 ;  /* 0x0000001c00387202 */ /* 0x000fc40000000f00 */
[----:B------:R-:W-:Y:S01]  /*5a50*/  CS2R R6, SRZ ;  /* 0x0000000000067805 */ /* 0x000fe2000001ff00 */
[----:B0-----:R-:W-:Y:S01]  /*5a60*/  HFMA2 R18, -RZ, RZ, 0, 0 ;  /* 0x00000000ff127431 */ /* 0x001fe200000001ff */
[----:B------:R-:W-:Y:S02]  /*5a70*/  MOV R27, R25 ;  /* 0x00000019001b7202 */ /* 0x000fe40000000f00 */
[----:B------:R-:W-:Y:S02]  /*5a80*/  CS2R R38, SRZ ;  /* 0x0000000000267805 */ /* 0x000fe4000001ff00 */
[----:B------:R-:W-:Y:S02]  /*5a90*/  CS2R R42, SRZ ;  /* 0x00000000002a7805 */ /* 0x000fe4000001ff00 */
[----:B---3--:R-:W-:Y:S01]  /*5aa0*/  MOV R16, RZ ;  /* 0x000000ff00107202 */ /* 0x008fe20000000f00 */
[----:B------:R-:W-:Y:S01]  /*5ab0*/  IMAD.MOV.U32 R25, RZ, RZ, R125 ;  /* 0x000000ffff197224 */ /* 0x000fe200078e007d */
[----:B------:R-:W-:-:S02]  /*5ac0*/  MOV R125, R19 ;  /* 0x00000013007d7202 */ /* 0x000fc40000000f00 */
[----:B------:R-:W-:Y:S02]  /*5ad0*/  CS2R R58, SRZ ;  /* 0x00000000003a7805 */ /* 0x000fe4000001ff00 */
[----:B------:R-:W-:Y:S02]  /*5ae0*/  CS2R R44, SRZ ;  /* 0x00000000002c7805 */ /* 0x000fe4000001ff00 */
[----:B------:R-:W-:Y:S01]  /*5af0*/  CS2R R50, SRZ ;  /* 0x0000000000327805 */ /* 0x000fe2000001ff00 */
[----:B------:R-:W-:Y:S04]  /*5b00*/  STL.64 [R1+0x10], R12 ;  /* 0x0000100c01007387 */ /* 0x000fe80000100a00 */
[----:B------:R-:W3:Y:S01]  /*5b10*/  LDL R67, [R1+0x224] ;  /* 0x0002240001437983 */ /* 0x000ee20000100800 */
[----:B------:R-:W-:-:S02]  /*5b20*/  CS2R R48, SRZ ;  /* 0x0000000000307805 */ /* 0x000fc4000001ff00 */
[----:B------:R-:W-:Y:S02]  /*5b30*/  LOP3.LUT P5, RZ, R17, 0x10, RZ, 0xc0, !PT ;  /* 0x0000001011ff7812 */ /* 0x000fe400078ac0ff */
[----:B------:R-:W-:Y:S01]  /*5b40*/  CS2R R46, SRZ ;  /* 0x00000000002e7805 */ /* 0x000fe2000001ff00 */
[----:B------:R-:W-:Y:S04]  /*5b50*/  STL [R1+0x330], R0 ;  /* 0x0003300001007387 */ /* 0x000fe80000100800 */
[----:B------:R-:W3:Y:S01]  /*5b60*/  LDL R66, [R1+0x240] ;  /* 0x0002400001427983 */ /* 0x000ee20000100800 */
[----:B------:R-:W-:Y:S01]  /*5b70*/  @!P4 IMAD.MOV.U32 R18, RZ, RZ, R10 ;  /* 0x000000ffff12c224 */ /* 0x000fe200078e000a */
[----:B------:R-:W-:Y:S02]  /*5b80*/  @!P4 MOV R16, R11 ;  /* 0x0000000b0010c202 */ /* 0x000fe40000000f00 */
[----:B--2---:R-:W-:Y:S04]  /*5b90*/  STL.64 [R1+0x100], R14 ;  /* 0x0001000e01007387 */ /* 0x004fe80000100a00 */
[----:B------:R0:W-:Y:S04]  /*5ba0*/  STL [R1+0x2f4], R18 ;  /* 0x0002f41201007387 */ /* 0x0001e80000100800 */
[----:B------:R1:W-:Y:S01]  /*5bb0*/  STL [R1+0x2c8], R16 ;  /* 0x0002c81001007387 */ /* 0x0003e20000100800 */
[----:B------:R-:W-:Y:S01]  /*5bc0*/  CS2R R70, SRZ ;  /* 0x0000000000467805 */ /* 0x000fe2000001ff00 */
[----:B------:R-:W-:Y:S01]  /*5bd0*/  IMAD.MOV.U32 R62, RZ, RZ, R24 ;  /* 0x000000ffff3e7224 */ /* 0x000fe200078e0018 */
[----:B------:R-:W-:-:S02]  /*5be0*/  CS2R R68, SRZ ;  /* 0x0000000000447805 */ /* 0x000fc4000001ff00 */
[----:B------:R-:W-:Y:S02]  /*5bf0*/  CS2R R2, SRZ ;  /* 0x0000000000027805 */ /* 0x000fe4000001ff00 */
[----:B------:R-:W-:Y:S02]  /*5c00*/  MOV R54, R26 ;  /* 0x0000001a00367202 */ /* 0x000fe40000000f00 */
[----:B0-----:R-:W-:Y:S01]  /*5c10*/  CS2R R18, SRZ ;  /* 0x0000000000127805 */ /* 0x001fe2000001ff00 */
[----:B------:R-:W-:Y:S01]  /*5c20*/  STL.64 [R1+0xf8], R10 ;  /* 0x0000f80a01007387 */ /* 0x000fe20000100a00 */
[----:B------:R-:W-:Y:S02]  /*5c30*/  @!P3 IMAD.MOV.U32 R18, RZ, RZ, R14 ;  /* 0x000000ffff12b224 */ /* 0x000fe400078e000e */
[----:B-1----:R-:W-:Y:S01]  /*5c40*/  HFMA2 R16, -RZ, RZ, 0, 0 ;  /* 0x00000000ff107431 */ /* 0x002fe200000001ff */
[----:B------:R-:W-:Y:S01]  /*5c50*/  @!P3 MOV R16, R15 ;  /* 0x0000000f0010b202 */ /* 0x000fe20000000f00 */
[----:B------:R-:W2:Y:S01]  /*5c60*/  LDL R123, [R1+0x230] ;  /* 0x00023000017b7983 */ /* 0x000ea20000100800 */
[----:B------:R-:W-:Y:S01]  /*5c70*/  LOP3.LUT P3, RZ, R17, 0x800000, RZ, 0xc0, !PT ;  /* 0x0080000011ff7812 */ /* 0x000fe2000786c0ff */
[----:B------:R-:W-:Y:S01]  /*5c80*/  @!P2 IMAD.MOV.U32 R20, RZ, RZ, R22 ;  /* 0x000000ffff14a224 */ /* 0x000fe200078e0016 */
[----:B------:R-:W-:-:S02]  /*5c90*/  @!P2 MOV R19, R23 ;  /* 0x000000170013a202 */ /* 0x000fc40000000f00 */
[C---:B------:R-:W-:Y:S01]  /*5ca0*/  LOP3.LUT P2, RZ, R17.reuse, 0x400000, RZ, 0xc0, !PT ;  /* 0x0040000011ff7812 */ /* 0x040fe2000784c0ff */
[----:B------:R0:W-:Y:S01]  /*5cb0*/  STL [R1+0x2e0], R16 ;  /* 0x0002e01001007387 */ /* 0x0001e20000100800 */
[----:B------:R-:W-:Y:S01]  /*5cc0*/  IMAD.MOV.U32 R57, RZ, RZ, R29 ;  /* 0x000000ffff397224 */ /* 0x000fe200078e001d */
[----:B------:R-:W-:Y:S02]  /*5cd0*/  LOP3.LUT P4, RZ, R17, 0x1000000, RZ, 0xc0, !PT ;  /* 0x0100000011ff7812 */ /* 0x000fe4000788c0ff */
[----:B------:R-:W-:-:S04]  /*5ce0*/  CS2R R28, SRZ ;  /* 0x00000000001c7805 */ /* 0x000fc8000001ff00 */
[----:B------:R1:W3:Y:S01]  /*5cf0*/  @!P3 LDG.E.64 R8, desc[UR14][R74.64] ;  /* 0x0000000e4a08b981 */ /* 0x0002e2000c1e1b00 */
[----:B0-----:R-:W-:-:S03]  /*5d00*/  HFMA2 R16, -RZ, RZ, 0, 0 ;  /* 0x00000000ff107431 */ /* 0x001fc600000001ff */
[----:B------:R-:W2:Y:S01]  /*5d10*/  @!P2 LDG.E.64 R28, desc[UR14][R76.64] ;  /* 0x0000000e4c1ca981 */ /* 0x000ea2000c1e1b00 */
[----:B------:R-:W-:-:S03]  /*5d20*/  CS2R R14, SRZ ;  /* 0x00000000000e7805 */ /* 0x000fc6000001ff00 */
[----:B------:R0:W2:Y:S01]  /*5d30*/  @!P4 LDG.E.64 R6, desc[UR14][R72.64] ;  /* 0x0000000e4806c981 */ /* 0x0000a2000c1e1b00 */
[----:B----4-:R-:W-:Y:S01]  /*5d40*/  @!P1 IMAD.MOV.U32 R16, RZ, RZ, R4 ;  /* 0x000000ffff109224 */ /* 0x010fe200078e0004 */
[----:B------:R-:W-:Y:S02]  /*5d50*/  @!P1 MOV R21, R5 ;  /* 0x0000000500159202 */ /* 0x000fe40000000f00 */
[----:B-1----:R-:W-:Y:S02]  /*5d60*/  CS2R R74, SRZ ;  /* 0x00000000004a7805 */ /* 0x002fe4000001ff00 */
[----:B------:R-:W-:Y:S02]  /*5d70*/  LOP3.LUT P1, RZ, R17, 0x200000, RZ, 0xc0, !PT ;  /* 0x0020000011ff7812 */ /* 0x000fe4000782c0ff */
[----:B------:R-:W-:Y:S02]  /*5d80*/  MOV R63, R25 ;  /* 0x00000019003f7202 */ /* 0x000fe40000000f00 */
[----:B------:R-:W-:Y:S01]  /*5d90*/  MOV R55, R27 ;  /* 0x0000001b00377202 */ /* 0x000fe20000000f00 */
[----:B------:R1:W-:Y:S04]  /*5da0*/  STL.64 [R1+0x108], R22 ;  /* 0x0001081601007387 */ /* 0x0003e80000100a00 */
[----:B------:R4:W-:Y:S04]  /*5db0*/  STL.64 [R1+0x110], R4 ;  /* 0x0001100401007387 */ /* 0x0009e80000100a00 */
[----:B------:R-:W4:Y:S01]  /*5dc0*/  @!P1 LDG.E.64 R14, desc[UR14][R78.64] ;  /* 0x0000000e4e0e9981 */ /* 0x000f22000c1e1b00 */
[----:B------:R-:W-:-:S02]  /*5dd0*/  CS2R R24, SRZ ;  /* 0x0000000000187805 */ /* 0x000fc4000001ff00 */
[----:B0-----:R-:W-:Y:S02]  /*5de0*/  CS2R R72, SRZ ;  /* 0x0000000000487805 */ /* 0x001fe4000001ff00 */
[----:B------:R-:W-:Y:S02]  /*5df0*/  CS2R R26, SRZ ;  /* 0x00000000001a7805 */ /* 0x000fe4000001ff00 */
[----:B-1----:R-:W-:Y:S02]  /*5e00*/  CS2R R22, SRZ ;  /* 0x0000000000167805 */ /* 0x002fe4000001ff00 */
[----:B------:R-:W-:Y:S01]  /*5e10*/  CS2R R10, SRZ ;  /* 0x00000000000a7805 */ /* 0x000fe2000001ff00 */
[----:B------:R-:W4:Y:S04]  /*5e20*/  LDL R76, [R1+0x2f4] ;  /* 0x0002f400014c7983 */ /* 0x000f280000100800 */
[----:B------:R-:W4:Y:S01]  /*5e30*/  LDL R77, [R1+0x2e0] ;  /* 0x0002e000014d7983 */ /* 0x000f220000100800 */
[----:B---3--:R-:W-:-:S02]  /*5e40*/  @!P3 MOV R70, R8 ;  /* 0x000000080046b202 */ /* 0x008fc40000000f00 */
[----:B------:R-:W-:Y:S02]  /*5e50*/  @!P3 MOV R75, R9 ;  /* 0x00000009004bb202 */ /* 0x000fe40000000f00 */
[C---:B------:R-:W-:Y:S01]  /*5e60*/  LOP3.LUT P3, RZ, R17.reuse, 0x80000, RZ, 0xc0, !PT ;  /* 0x0008000011ff7812 */ /* 0x040fe2000786c0ff */
[----:B--2---:R-:W-:Y:S01]  /*5e70*/  @!P2 IMAD.MOV.U32 R71, RZ, RZ, R28 ;  /* 0x000000ffff47a224 */ /* 0x004fe200078e001c */
[----:B------:R-:W-:Y:S02]  /*5e80*/  @!P2 MOV R74, R29 ;  /* 0x0000001d004aa202 */ /* 0x000fe40000000f00 */
[C---:B------:R-:W-:Y:S01]  /*5e90*/  LOP3.LUT P2, RZ, R17.reuse, 0x40000, RZ, 0xc0, !PT ;  /* 0x0004000011ff7812 */ /* 0x040fe2000784c0ff */
[----:B------:R-:W-:Y:S01]  /*5ea0*/  @!P4 IMAD.MOV.U32 R72, RZ, RZ, R7 ;  /* 0x000000ffff48c224 */ /* 0x000fe200078e0007 */
[----:B------:R-:W-:Y:S02]  /*5eb0*/  @!P4 MOV R73, R6 ;  /* 0x000000060049c202 */ /* 0x000fe40000000f00 */
[----:B------:R-:W-:-:S05]  /*5ec0*/  LOP3.LUT P4, RZ, R17, 0x100000, RZ, 0xc0, !PT ;  /* 0x0010000011ff7812 */ /* 0x000fca000788c0ff */
[----:B------:R0:W2:Y:S04]  /*5ed0*/  @!P3 LDG.E.64 R24, desc[UR14][R82.64] ;  /* 0x0000000e5218b981 */ /* 0x0000a8000c1e1b00 */
[----:B------:R-:W3:Y:S04]  /*5ee0*/  @!P2 LDG.E.64 R26, desc[UR14][R84.64] ;  /* 0x0000000e541aa981 */ /* 0x000ee8000c1e1b00 */
[----:B------:R1:W-:Y:S04]  /*5ef0*/  STL.64 [R1+0x120], R8 ;  /* 0x0001200801007387 */ /* 0x0003e80000100a00 */
[----:B------:R1:W3:Y:S01]  /*5f00*/  @!P4 LDG.E.64 R22, desc[UR14][R80.64] ;  /* 0x0000000e5016c981 */ /* 0x0002e2000c1e1b00 */
[----:B----4-:R-:W-:Y:S01]  /*5f10*/  @!P1 MOV R68, R14 ;  /* 0x0000000e00449202 */ /* 0x010fe20000000f00 */
[----:B------:R-:W-:Y:S01]  /*5f20*/  @!P1 IMAD.MOV.U32 R2, RZ, RZ, R15 ;  /* 0x000000ffff029224 */ /* 0x000fe200078e000f */
[----:B------:R-:W-:-:S02]  /*5f30*/  LOP3.LUT P1, RZ, R17, 0x20000, RZ, 0xc0, !PT ;  /* 0x0002000011ff7812 */ /* 0x000fc4000782c0ff */
[----:B------:R-:W-:Y:S01]  /*5f40*/  CS2R R4, SRZ ;  /* 0x0000000000047805 */ /* 0x000fe2000001ff00 */
[----:B0-----:R-:W-:Y:S01]  /*5f50*/  IMAD.MOV.U32 R83, RZ, RZ, RZ ;  /* 0x000000ffff537224 */ /* 0x001fe200078e00ff */
[----:B------:R-:W-:Y:S01]  /*5f60*/  CS2R R78, SRZ ;  /* 0x00000000004e7805 */ /* 0x000fe2000001ff00 */
[----:B------:R0:W-:Y:S01]  /*5f70*/  STL.64 [R1+0x118], R6 ;  /* 0x0001180601007387 */ /* 0x0001e20000100a00 */
[----:B-1----:R-:W-:Y:S01]  /*5f80*/  CS2R R8, SRZ ;  /* 0x0000000000087805 */ /* 0x002fe2000001ff00 */
[----:B------:R-:W-:Y:S02]  /*5f90*/  IMAD.MOV.U32 R81, RZ, RZ, RZ ;  /* 0x000000ffff517224 */ /* 0x000fe400078e00ff */
[----:B------:R1:W-:Y:S04]  /*5fa0*/  STL.64 [R1+0x130], R14 ;  /* 0x0001300e01007387 */ /* 0x0003e80000100a00 */
[----:B------:R4:W-:Y:S04]  /*5fb0*/  STL.64 [R1+0x128], R28 ;  /* 0x0001281c01007387 */ /* 0x0009e80000100a00 */
[----:B------:R-:W4:Y:S01]  /*5fc0*/  @!P1 LDG.E.64 R8, desc[UR14][R86.64] ;  /* 0x0000000e56089981 */ /* 0x000f22000c1e1b00 */
[----:B0-----:R-:W-:-:S03]  /*5fd0*/  CS2R R6, SRZ ;  /* 0x0000000000067805 */ /* 0x001fc6000001ff00 */
[----:B------:R-:W4:Y:S04]  /*5fe0*/  LDL R84, [R1+0x2ec] ;  /* 0x0002ec0001547983 */ /* 0x000f280000100800 */
[----:B------:R-:W4:Y:S04]  /*5ff0*/  LDL R85, [R1+0x2d0] ;  /* 0x0002d00001557983 */ /* 0x000f280000100800 */
[----:B------:R-:W4:Y:S04]  /*6000*/  LDL R82, [R1+0x2f0] ;  /* 0x0002f00001527983 */ /* 0x000f280000100800 */
[----:B------:R-:W4:Y:S01]  /*6010*/  LDL R80, [R1+0x2c8] ;  /* 0x0002c80001507983 */ /* 0x000f220000100800 */
[----:B--2---:R-:W-:-:S02]  /*6020*/  @!P3 MOV R83, R24 ;  /* 0x000000180053b202 */ /* 0x004fc40000000f00 */
[----:B------:R-:W-:Y:S02]  /*6030*/  @!P3 MOV R4, R25 ;  /* 0x000000190004b202 */ /* 0x000fe40000000f00 */
[----:B---3--:R-:W-:Y:S02]  /*6040*/  @!P2 MOV R81, R26 ;  /* 0x0000001a0051a202 */ /* 0x008fe40000000f00 */
[----:B------:R-:W-:Y:S02]  /*6050*/  @!P2 MOV R5, R27 ;  /* 0x0000001b0005a202 */ /* 0x000fe40000000f00 */
[----:B------:R-:W-:Y:S02]  /*6060*/  @!P4 MOV R69, R22 ;  /* 0x000000160045c202 */ /* 0x000fe40000000f00 */
[----:B------:R-:W-:Y:S02]  /*6070*/  @!P4 MOV R3, R23 ;  /* 0x000000170003c202 */ /* 0x000fe40000000f00 */
[----:B-1----:R-:W-:-:S02]  /*6080*/  CS2R R14, SRZ ;  /* 0x00000000000e7805 */ /* 0x002fc4000001ff00 */
[C---:B------:R-:W-:Y:S01]  /*6090*/  LOP3.LUT P3, RZ, R17.reuse, 0x8000, RZ, 0xc0, !PT ;  /* 0x0000800011ff7812 */ /* 0x040fe2000786c0ff */
[----:B------:R0:W-:Y:S01]  /*60a0*/  STL.64 [R1+0x138], R22 ;  /* 0x0001381601007387 */ /* 0x0001e20000100a00 */
[C---:B------:R-:W-:Y:S02]  /*60b0*/  LOP3.LUT P2, RZ, R17.reuse, 0x4000, RZ, 0xc0, !PT ;  /* 0x0000400011ff7812 */ /* 0x040fe4000784c0ff */
[----:B------:R-:W-:Y:S01]  /*60c0*/  LOP3.LUT P4, RZ, R17, 0x10000, RZ, 0xc0, !PT ;  /* 0x0001000011ff7812 */ /* 0x000fe2000788c0ff */
[----:B------:R1:W-:Y:S01]  /*60d0*/  STL.64 [R1+0x140], R24 ;  /* 0x0001401801007387 */ /* 0x0003e20000100a00 */
[----:B----4-:R-:W-:-:S03]  /*60e0*/  CS2R R28, SRZ ;  /* 0x00000000001c7805 */ /* 0x010fc6000001ff00 */
[----:B------:R2:W-:Y:S04]  /*60f0*/  STL.64 [R1+0x148], R26 ;  /* 0x0001481a01007387 */ /* 0x0005e80000100a00 */
[----:B------:R-:W3:Y:S01]  /*6100*/  @!P3 LDG.E.64 R32, desc[UR14][R90.64] ;  /* 0x0000000e5a20b981 */ /* 0x000ee2000c1e1b00 */
[----:B------:R-:W-:Y:S01]  /*6110*/  @!P1 IMAD.MOV.U32 R79, RZ, RZ, R8 ;  /* 0x000000ffff4f9224 */ /* 0x000fe200078e0008 */
[----:B------:R-:W-:Y:S02]  /*6120*/  @!P1 MOV R10, R9 ;  /* 0x00000009000a9202 */ /* 0x000fe40000000f00 */
[----:B------:R-:W4:Y:S01]  /*6130*/  @!P2 LDG.E.64 R34, desc[UR14][R92.64] ;  /* 0x0000000e5c22a981 */ /* 0x000f22000c1e1b00 */
[----:B------:R-:W-:-:S03]  /*6140*/  LOP3.LUT P1, RZ, R17, 0x2000, RZ, 0xc0, !PT ;  /* 0x0000200011ff7812 */ /* 0x000fc6000782c0ff */
[----:B------:R-:W4:Y:S01]  /*6150*/  @!P4 LDG.E.64 R6, desc[UR14][R88.64] ;  /* 0x0000000e5806c981 */ /* 0x000f22000c1e1b00 */
[----:B0-----:R-:W-:-:S03]  /*6160*/  CS2R R22, SRZ ;  /* 0x0000000000167805 */ /* 0x001fc6000001ff00 */
[----:B------:R0:W-:Y:S01]  /*6170*/  STL.64 [R1+0x150], R8 ;  /* 0x0001500801007387 */ /* 0x0001e20000100a00 */
[----:B-1----:R-:W-:Y:S02]  /*6180*/  CS2R R24, SRZ ;  /* 0x0000000000187805 */ /* 0x002fe4000001ff00 */
[----:B--2---:R-:W-:Y:S01]  /*6190*/  CS2R R26, SRZ ;  /* 0x00000000001a7805 */ /* 0x004fe2000001ff00 */
[----:B------:R-:W2:Y:S04]  /*61a0*/  LDL R92, [R1+0x2c4] ;  /* 0x0002c400015c7983 */ /* 0x000ea80000100800 */
[----:B------:R-:W2:Y:S01]  /*61b0*/  @!P1 LDG.E.64 R36, desc[UR14][R94.64] ;  /* 0x0000000e5e249981 */ /* 0x000ea2000c1e1b00 */
[----:B0-----:R-:W-:-:S03]  /*61c0*/  CS2R R8, SRZ ;  /* 0x0000000000087805 */ /* 0x001fc6000001ff00 */
[----:B------:R-:W2:Y:S04]  /*61d0*/  LDL R93, [R1+0x2b0] ;  /* 0x0002b000015d7983 */ /* 0x000ea80000100800 */
[----:B------:R-:W2:Y:S04]  /*61e0*/  LDL R90, [R1+0x2cc] ;  /* 0x0002cc00015a7983 */ /* 0x000ea80000100800 */
[----:B------:R-:W2:Y:S04]  /*61f0*/  LDL R94, [R1+0x2b8] ;  /* 0x0002b800015e7983 */ /* 0x000ea80000100800 */
[----:B------:R-:W2:Y:S04]  /*6200*/  LDL R95, [R1+0x29c] ;  /* 0x00029c00015f7983 */ /* 0x000ea80000100800 */
[----:B------:R-:W2:Y:S04]  /*6210*/  LDL R91, [R1+0x2a8] ;  /* 0x0002a800015b7983 */ /* 0x000ea80000100800 */
[----:B------:R-:W2:Y:S04]  /*6220*/  LDL R88, [R1+0x2d4] ;  /* 0x0002d40001587983 */ /* 0x000ea80000100800 */
[----:B------:R-:W2:Y:S04]  /*6230*/  LDL R89, [R1+0x2c0] ;  /* 0x0002c00001597983 */ /* 0x000ea80000100800 */
[----:B------:R-:W2:Y:S04]  /*6240*/  LDL R86, [R1+0x2dc] ;  /* 0x0002dc0001567983 */ /* 0x000ea80000100800 */
[----:B------:R-:W2:Y:S01]  /*6250*/  LDL R87, [R1+0x2bc] ;  /* 0x0002bc0001577983 */ /* 0x000ea20000100800 */
[----:B---3--:R-:W-:-:S02]  /*6260*/  @!P3 MOV R14, R32 ;  /* 0x00000020000eb202 */ /* 0x008fc40000000f00 */
[----:B------:R-:W-:Y:S02]  /*6270*/  @!P3 MOV R15, R33 ;  /* 0x00000021000fb202 */ /* 0x000fe40000000f00 */
[C---:B------:R-:W-:Y:S01]  /*6280*/  LOP3.LUT P3, RZ, R17.reuse, 0x800, RZ, 0xc0, !PT ;  /* 0x0000080011ff7812 */ /* 0x040fe2000786c0ff */
[----:B----4-:R-:W-:Y:S01]  /*6290*/  @!P2 IMAD.MOV.U32 R22, RZ, RZ, R34 ;  /* 0x000000ffff16a224 */ /* 0x010fe200078e0022 */
[----:B------:R-:W-:Y:S02]  /*62a0*/  @!P2 MOV R23, R35 ;  /* 0x000000230017a202 */ /* 0x000fe40000000f00 */
[C---:B------:R-:W-:Y:S01]  /*62b0*/  LOP3.LUT P2, RZ, R17.reuse, 0x400, RZ, 0xc0, !PT ;  /* 0x0000040011ff7812 */ /* 0x040fe2000784c0ff */
[----:B------:R-:W-:Y:S01]  /*62c0*/  @!P4 IMAD.MOV.U32 R11, RZ, RZ, R7 ;  /* 0x000000ffff0bc224 */ /* 0x000fe200078e0007 */
[----:B------:R-:W-:Y:S01]  /*62d0*/  @!P4 MOV R78, R6 ;  /* 0x00000006004ec202 */ /* 0x000fe20000000f00 */
[----:B------:R0:W-:Y:S06]  /*62e0*/  STL.64 [R1+0x158], R6 ;  /* 0x0001580601007387 */ /* 0x0001ec0000100a00 */
[----:B------:R-:W3:Y:S01]  /*62f0*/  @!P3 LDG.E.64 R8, desc[UR14][R98.64] ;  /* 0x0000000e6208b981 */ /* 0x000ee2000c1e1b00 */
[----:B--2---:R-:W-:Y:S01]  /*6300*/  @!P1 MOV R24, R36 ;  /* 0x0000002400189202 */ /* 0x004fe20000000f00 */
[----:B------:R-:W-:Y:S01]  /*6310*/  @!P1 IMAD.MOV.U32 R25, RZ, RZ, R37 ;  /* 0x000000ffff199224 */ /* 0x000fe200078e0025 */
[----:B------:R-:W-:-:S02]  /*6320*/  LOP3.LUT P1, RZ, R17, 0x200, RZ, 0xc0, !PT ;  /* 0x0000020011ff7812 */ /* 0x000fc4000782c0ff */
[----:B0-----:R-:W-:Y:S02]  /*6330*/  CS2R R6, SRZ ;  /* 0x0000000000067805 */ /* 0x001fe4000001ff00 */
[----:B------:R-:W-:Y:S01]  /*6340*/  LOP3.LUT P4, RZ, R17, 0x1000, RZ, 0xc0, !PT ;  /* 0x0000100011ff7812 */ /* 0x000fe2000788c0ff */
[----:B------:R0:W-:Y:S04]  /*6350*/  STL.64 [R1+0x160], R32 ;  /* 0x0001602001007387 */ /* 0x0001e80000100a00 */
[----:B------:R-:W2:Y:S04]  /*6360*/  @!P2 LDG.E.64 R6, desc[UR14][R100.64] ;  /* 0x0000000e6406a981 */ /* 0x000ea8000c1e1b00 */
[----:B------:R1:W-:Y:S04]  /*6370*/  STL.64 [R1+0x170], R36 ;  /* 0x0001702401007387 */ /* 0x0003e80000100a00 */
[----:B------:R-:W4:Y:S01]  /*6380*/  @!P1 LDG.E.64 R40, desc[UR14][R102.64] ;  /* 0x0000000e66289981 */ /* 0x000f22000c1e1b00 */
[----:B0-----:R-:W-:-:S03]  /*6390*/  CS2R R32, SRZ ;  /* 0x0000000000207805 */ /* 0x001fc6000001ff00 */
[----:B------:R-:W4:Y:S04]  /*63a0*/  @!P4 LDG.E.64 R38, desc[UR14][R96.64] ;  /* 0x0000000e6026c981 */ /* 0x000f28000c1e1b00 */
[----:B------:R-:W-:Y:S04]  /*63b0*/  STL.64 [R1+0x168], R34 ;  /* 0x0001682201007387 */ /* 0x000fe80000100a00 */
[----:B------:R-:W4:Y:S04]  /*63c0*/  LDL R100, [R1+0x2a4] ;  /* 0x0002a40001647983 */ /* 0x000f280000100800 */
[----:B------:R-:W4:Y:S04]  /*63d0*/  LDL R101, [R1+0x28c] ;  /* 0x00028c0001657983 */ /* 0x000f280000100800 */
[----:B------:R-:W4:Y:S04]  /*63e0*/  LDL R98, [R1+0x2ac] ;  /* 0x0002ac0001627983 */ /* 0x000f280000100800 */
[----:B------:R-:W4:Y:S01]  /*63f0*/  LDL R99, [R1+0x284] ;  /* 0x0002840001637983 */ /* 0x000f220000100800 */
[----:B---3--:R-:W-:Y:S01]  /*6400*/  @!P3 IMAD.MOV.U32 R28, RZ, RZ, R8 ;  /* 0x000000ffff1cb224 */ /* 0x008fe200078e0008 */
[----:B------:R-:W-:-:S02]  /*6410*/  @!P3 MOV R29, R9 ;  /* 0x00000009001db202 */ /* 0x000fc40000000f00 */
[----:B--2---:R-:W-:Y:S01]  /*6420*/  @!P2 MOV R30, R6 ;  /* 0x00000006001ea202 */ /* 0x004fe20000000f00 */
[----:B------:R-:W-:Y:S01]  /*6430*/  @!P2 IMAD.MOV.U32 R31, RZ, RZ, R7 ;  /* 0x000000ffff1fa224 */ /* 0x000fe200078e0007 */
[C---:B------:R-:W-:Y:S01]  /*6440*/  LOP3.LUT P3, RZ, R17.reuse, 0x80, RZ, 0xc0, !PT ;  /* 0x0000008011ff7812 */ /* 0x040fe2000786c0ff */
[----:B------:R0:W-:Y:S01]  /*6450*/  STL.64 [R1+0x180], R8 ;  /* 0x0001800801007387 */ /* 0x0001e20000100a00 */
[C---:B------:R-:W-:Y:S02]  /*6460*/  LOP3.LUT P2, RZ, R17.reuse, 0x40, RZ, 0xc0, !PT ;  /* 0x0000004011ff7812 */ /* 0x040fe4000784c0ff */
[----:B-1----:R-:W-:Y:S01]  /*6470*/  CS2R R36, SRZ ;  /* 0x0000000000247805 */ /* 0x002fe2000001ff00 */
[----:B------:R1:W-:Y:S01]  /*6480*/  STL.64 [R1+0x188], R6 ;  /* 0x0001880601007387 */ /* 0x0003e20000100a00 */
[----:B----4-:R-:W-:Y:S02]  /*6490*/  @!P1 MOV R32, R40 ;  /* 0x0000002800209202 */ /* 0x010fe40000000f00 */
[----:B------:R-:W-:Y:S01]  /*64a0*/  @!P1 MOV R33, R41 ;  /* 0x0000002900219202 */ /* 0x000fe20000000f00 */
[----:B------:R2:W-:Y:S01]  /*64b0*/  STL.64 [R1+0x190], R40 ;  /* 0x0001902801007387 */ /* 0x0005e20000100a00 */
[----:B------:R-:W-:-:S03]  /*64c0*/  LOP3.LUT P1, RZ, R17, 0x20, RZ, 0xc0, !PT ;  /* 0x0000002011ff7812 */ /* 0x000fc6000782c0ff */
[----:B------:R-:W3:Y:S01]  /*64d0*/  @!P3 LDG.E.64 R52, desc[UR14][R106.64] ;  /* 0x0000000e6a34b981 */ /* 0x000ee2000c1e1b00 */
[----:B0-----:R-:W-:-:S03]  /*64e0*/  CS2R R8, SRZ ;  /* 0x0000000000087805 */ /* 0x001fc6000001ff00 */
[----:B------:R-:W4:Y:S04]  /*64f0*/  @!P2 LDG.E.64 R42, desc[UR14][R108.64] ;  /* 0x0000000e6c2aa981 */ /* 0x000f28000c1e1b00 */
[----:B------:R-:W4:Y:S04]  /*6500*/  LDL R102, [R1+0x298] ;  /* 0x0002980001667983 */ /* 0x000f280000100800 */
[----:B------:R-:W4:Y:S01]  /*6510*/  @!P1 LDG.E.64 R8, desc[UR14][R110.64] ;  /* 0x0000000e6e089981 */ /* 0x000f22000c1e1b00 */
[----:B------:R-:W-:Y:S02]  /*6520*/  @!P4 MOV R26, R38 ;  /* 0x00000026001ac202 */ /* 0x000fe40000000f00 */
[----:B------:R-:W-:Y:S01]  /*6530*/  @!P4 MOV R27, R39 ;  /* 0x00000027001bc202 */ /* 0x000fe20000000f00 */
[----:B------:R0:W-:Y:S01]  /*6540*/  STL.64 [R1+0x178], R38 ;  /* 0x0001782601007387 */ /* 0x0001e20000100a00 */
[----:B------:R-:W-:-:S02]  /*6550*/  CS2R R34, SRZ ;  /* 0x0000000000227805 */ /* 0x000fc4000001ff00 */
[----:B-1----:R-:W-:Y:S02]  /*6560*/  CS2R R6, SRZ ;  /* 0x0000000000067805 */ /* 0x002fe4000001ff00 */
[----:B--2---:R-:W-:Y:S01]  /*6570*/  CS2R R40, SRZ ;  /* 0x0000000000287805 */ /* 0x004fe2000001ff00 */
[----:B------:R-:W2:Y:S04]  /*6580*/  LDL R108, [R1+0x264] ;  /* 0x00026400016c7983 */ /* 0x000ea80000100800 */
[----:B------:R-:W2:Y:S01]  /*6590*/  LDL R110, [R1+0x25c] ;  /* 0x00025c00016e7983 */ /* 0x000ea20000100800 */
[----:B0-----:R-:W-:-:S03]  /*65a0*/  CS2R R38, SRZ ;  /* 0x0000000000267805 */ /* 0x001fc6000001ff00 */
[----:B------:R-:W2:Y:S04]  /*65b0*/  LDL R111, [R1+0x280] ;  /* 0x00028000016f7983 */ /* 0x000ea80000100800 */
[----:B------:R-:W2:Y:S04]  /*65c0*/  LDL R109, [R1+0x288] ;  /* 0x00028800016d7983 */ /* 0x000ea80000100800 */
[----:B------:R-:W2:Y:S04]  /*65d0*/  LDL R106, [R1+0x26c] ;  /* 0x00026c00016a7983 */ /* 0x000ea80000100800 */
[----:B------:R-:W2:Y:S04]  /*65e0*/  LDL R107, [R1+0x294] ;  /* 0x00029400016b7983 */ /* 0x000ea80000100800 */
[----:B------:R-:W2:Y:S04]  /*65f0*/  LDL R103, [R1+0x274] ;  /* 0x0002740001677983 */ /* 0x000ea80000100800 */
[----:B------:R-:W2:Y:S04]  /*6600*/  LDL R96, [R1+0x2b4] ;  /* 0x0002b40001607983 */ /* 0x000ea80000100800 */
[----:B------:R-:W2:Y:S01]  /*6610*/  LDL R97, [R1+0x2a0] ;  /* 0x0002a00001617983 */ /* 0x000ea20000100800 */
[----:B---3--:R-:W-:Y:S01]  /*6620*/  @!P3 MOV R36, R52 ;  /* 0x000000340024b202 */ /* 0x008fe20000000f00 */
[----:B------:R-:W-:Y:S01]  /*6630*/  @!P3 IMAD.MOV.U32 R37, RZ, RZ, R53 ;  /* 0x000000ffff25b224 */ /* 0x000fe200078e0035 */
[----:B------:R-:W-:Y:S01]  /*6640*/  LOP3.LUT P3, RZ, R17, 0x4, RZ, 0xc0, !PT ;  /* 0x0000000411ff7812 */ /* 0x000fe2000786c0ff */
[----:B------:R0:W-:Y:S01]  /*6650*/  STL.64 [R1+0x1a0], R52 ;  /* 0x0001a03401007387 */ /* 0x0001e20000100a00 */
[----:B----4-:R-:W-:-:S02]  /*6660*/  @!P2 MOV R38, R42 ;  /* 0x0000002a0026a202 */ /* 0x010fc40000000f00 */
[----:B------:R-:W-:Y:S01]  /*6670*/  @!P2 MOV R39, R43 ;  /* 0x0000002b0027a202 */ /* 0x000fe20000000f00 */
[----:B------:R1:W-:Y:S01]  /*6680*/  STL.64 [R1+0x1a8], R42 ;  /* 0x0001a82a01007387 */ /* 0x0003e20000100a00 */
[C---:B------:R-:W-:Y:S01]  /*6690*/  LOP3.LUT P2, RZ, R17.reuse, 0x2, RZ, 0xc0, !PT ;  /* 0x0000000211ff7812 */ /* 0x040fe2000784c0ff */
[----:B------:R-:W-:Y:S01]  /*66a0*/  @!P1 IMAD.MOV.U32 R44, RZ, RZ, R8 ;  /* 0x000000ffff2c9224 */ /* 0x000fe200078e0008 */
[----:B------:R-:W-:Y:S01]  /*66b0*/  @!P1 MOV R45, R9 ;  /* 0x00000009002d9202 */ /* 0x000fe20000000f00 */
[----:B------:R-:W3:Y:S01]  /*66c0*/  @!P5 LDG.E.64 R6, desc[UR14][R112.64] ;  /* 0x0000000e7006d981 */ /* 0x000ee2000c1e1b00 */
[----:B------:R-:W-:-:S03]  /*66d0*/  LOP3.LUT P1, RZ, R17, 0x1, RZ, 0xc0, !PT ;  /* 0x0000000111ff7812 */ /* 0x000fc6000782c0ff */
[----:B------:R4:W2:Y:S01]  /*66e0*/  @!P3 LDG.E.64 R58, desc[UR14][R60.64] ;  /* 0x0000000e3c3ab981 */ /* 0x0008a2000c1e1b00 */
[----:B------:R-:W-:Y:S02]  /*66f0*/  LOP3.LUT P4, RZ, R17, 0x100, RZ, 0xc0, !PT ;  /* 0x0000010011ff7812 */ /* 0x000fe4000788c0ff */
[----:B0-----:R-:W-:Y:S02]  /*6700*/  CS2R R52, SRZ ;  /* 0x0000000000347805 */ /* 0x001fe4000001ff00 */
[----:B-1----:R-:W-:Y:S01]  /*6710*/  CS2R R42, SRZ ;  /* 0x00000000002a7805 */ /* 0x002fe2000001ff00 */
[----:B------:R0:W-:Y:S04]  /*6720*/  STL.64 [R1+0x1b0], R8 ;  /* 0x0001b00801007387 */ /* 0x0001e80000100a00 */
[----:B------:R-:W3:Y:S01]  /*6730*/  LDL R112, [R1+0x254] ;  /* 0x0002540001707983 */ /* 0x000ee20000100800 */
[----:B----4-:R-:W-:-:S03]  /*6740*/  CS2R R60, SRZ ;  /* 0x00000000003c7805 */ /* 0x010fc6000001ff00 */
[----:B------:R-:W4:Y:S04]  /*6750*/  LDL R113, [R1+0x278] ;  /* 0x0002780001717983 */ /* 0x000f280000100800 */
[----:B------:R1:W4:Y:S04]  /*6760*/  @!P2 LDG.E.64 R60, desc[UR14][R64.64] ;  /* 0x0000000e403ca981 */ /* 0x000328000c1e1b00 */
[----:B------:R-:W4:Y:S01]  /*6770*/  @!P4 LDG.E.64 R50, desc[UR14][R104.64] ;  /* 0x0000000e6832c981 */ /* 0x000f22000c1e1b00 */
[----:B-1----:R-:W-:Y:S01]  /*6780*/  IMAD.MOV.U32 R64, RZ, RZ, R62 ;  /* 0x000000ffff407224 */ /* 0x002fe200078e003e */
[----:B------:R-:W-:-:S02]  /*6790*/  MOV R65, R63 ;  /* 0x0000003f00417202 */ /* 0x000fc40000000f00 */
[----:B------:R-:W-:Y:S02]  /*67a0*/  CS2R R62, SRZ ;  /* 0x00000000003e7805 */ /* 0x000fe4000001ff00 */
[----:B--2---:R-:W-:-:S04]  /*67b0*/  @!P3 MOV R49, R58 ;  /* 0x0000003a0031b202 */ /* 0x004fc80000000f00 */
[----:B------:R1:W2:Y:S01]  /*67c0*/  @!P1 LDG.E.64 R62, desc[UR14][R54.64] ;  /* 0x0000000e363e9981 */ /* 0x0002a2000c1e1b00 */
[----:B---3--:R-:W-:-:S03]  /*67d0*/  @!P5 MOV R46, R7 ;  /* 0x00000007002ed202 */ /* 0x008fc60000000f00 */
[----:B------:R-:W-:Y:S01]  /*67e0*/  STL.64 [R1+0x1c8], R58 ;  /* 0x0001c83a01007387 */ /* 0x000fe20000100a00 */
[----:B0-----:R-:W-:-:S03]  /*67f0*/  CS2R R8, SRZ ;  /* 0x0000000000087805 */ /* 0x001fc6000001ff00 */
[----:B------:R-:W-:Y:S01]  /*6800*/  STL.64 [R1+0x1b8], R6 ;  /* 0x0001b80601007387 */ /* 0x000fe20000100a00 */
[----:B-1----:R-:W-:-:S03]  /*6810*/  CS2R R54, SRZ ;  /* 0x0000000000367805 */ /* 0x002fc6000001ff00 */
[----:B------:R-:W3:Y:S01]  /*6820*/  LDL R104, [R1+0x290] ;  /* 0x0002900001687983 */ /* 0x000ee20000100800 */
[----:B----4-:R-:W-:-:S03]  /*6830*/  @!P2 IMAD.MOV.U32 R52, RZ, RZ, R61 ;  /* 0x000000ffff34a224 */ /* 0x010fc600078e003d */
[----:B------:R-:W-:Y:S04]  /*6840*/  STL.64 [R1+0x1d0], R60 ;  /* 0x0001d03c01007387 */ /* 0x000fe80000100a00 */
[----:B------:R-:W4:Y:S01]  /*6850*/  LDL R105, [R1+0x27c] ;  /* 0x00027c0001697983 */ /* 0x000f220000100800 */
[----:B--2---:R-:W-:-:S03]  /*6860*/  @!P1 MOV R53, R62 ;  /* 0x0000003e00359202 */ /* 0x004fc60000000f00 */
[----:B------:R0:W-:Y:S02]  /*6870*/  STL.64 [R1+0x1d8], R62 ;  /* 0x0001d83e01007387 */ /* 0x0001e40000100a00 */
[----:B0-----:R-:W-:Y:S02]  /*6880*/  HFMA2 R62, -RZ, RZ, 0, 0 ;  /* 0x00000000ff3e7431 */ /* 0x001fe400000001ff */
[----:B------:R-:W-:Y:S02]  /*6890*/  @!P0 IMAD.MOV.U32 R62, RZ, RZ, R13 ;  /* 0x000000ffff3e8224 */ /* 0x000fe400078e000d */
[----:B------:R-:W2:Y:S01]  /*68a0*/  LDL R13, [R1+0x220] ;  /* 0x00022000010d7983 */ /* 0x000ea20000100800 */
[----:B------:R-:W-:Y:S02]  /*68b0*/  @!P1 MOV R54, R63 ;  /* 0x0000003f00369202 */ /* 0x000fe40000000f00 */
[----:B------:R-:W-:Y:S01]  /*68c0*/  LOP3.LUT P1, RZ, R0, 0x8000000, RZ, 0xc0, !PT ;  /* 0x0800000000ff7812 */ /* 0x000fe2000782c0ff */
[----:B------:R-:W-:Y:S01]  /*68d0*/  @!P4 IMAD.MOV.U32 R34, RZ, RZ, R50 ;  /* 0x000000ffff22c224 */ /* 0x000fe200078e0032 */
[----:B------:R-:W-:Y:S01]  /*68e0*/  @!P4 MOV R35, R51 ;  /* 0x000000330023c202 */ /* 0x000fe20000000f00 */
[----:B------:R0:W-:Y:S04]  /*68f0*/  STL.64 [R1+0x198], R50 ;  /* 0x0001983201007387 */ /* 0x0001e80000100a00 */
[----:B------:R-:W3:Y:S06]  /*6900*/  LDL R63, [R1+0x238] ;  /* 0x00023800013f7983 */ /* 0x000eec0000100800 */
[----:B------:R1:W4:Y:S01]  /*6910*/  @!P1 LDG.E.64 R42, desc[UR14][R56.64] ;  /* 0x0000000e382a9981 */ /* 0x000322000c1e1b00 */
[----:B0-----:R-:W-:-:S02]  /*6920*/  CS2R R50, SRZ ;  /* 0x0000000000327805 */ /* 0x001fc4000001ff00 */
[----:B------:R-:W-:Y:S02]  /*6930*/  @!P3 MOV R50, R59 ;  /* 0x0000003b0032b202 */ /* 0x000fe40000000f00 */
[----:B-1----:R-:W-:Y:S02]  /*6940*/  CS2R R56, SRZ ;  /* 0x0000000000387805 */ /* 0x002fe4000001ff00 */
[----:B------:R-:W-:Y:S01]  /*6950*/  @!P0 MOV R57, R12 ;  /* 0x0000000c00398202 */ /* 0x000fe20000000f00 */
[----:B------:R-:W-:Y:S01]  /*6960*/  FMUL.FTZ R12, R62, R62 ;  /* 0x0000003e3e0c7220 */ /* 0x000fe20000410000 */
[----:B------:R-:W-:-:S03]  /*6970*/  LOP3.LUT P3, RZ, R0, 0x20000000, RZ, 0xc0, !PT ;  /* 0x2000000000ff7812 */ /* 0x000fc6000786c0ff */
[----:B------:R-:W-:Y:S01]  /*6980*/  FFMA.FTZ R12, R57, R57, R12 ;  /* 0x00000039390c7223 */ /* 0x000fe2000001000c */
[----:B------:R-:W-:-:S03]  /*6990*/  @!P2 MOV R51, R60 ;  /* 0x0000003c0033a202 */ /* 0x000fc60000000f00 */
[----:B------:R-:W-:Y:S01]  /*69a0*/  FADD.FTZ R12, RZ, R12 ;  /* 0x0000000cff0c7221 */ /* 0x000fe20000010000 */
[----:B------:R-:W-:-:S06]  /*69b0*/  CS2R R60, SRZ ;  /* 0x00000000003c7805 */ /* 0x000fcc000001ff00 */
[----:B------:R-:W4:Y:S04]  /*69c0*/  @!P3 LDG.E.64 R60, desc[UR14][R124.64] ;  /* 0x0000000e7c3cb981 */ /* 0x000f28000c1e1b00 */
[----:B------:R-:W3:Y:S04]  /*69d0*/  LDL R125, [R1+0x22c] ;  /* 0x00022c00017d7983 */ /* 0x000ee80000100800 */
[----:B------:R-:W4:Y:S01]  /*69e0*/  LDL R124, [R1+0x228] ;  /* 0x00022800017c7983 */ /* 0x000f220000100800 */
[----:B--2---:R-:W-:-:S04]  /*69f0*/  FMUL.FTZ R13, R13, R13 ;  /* 0x0000000d0d0d7220 */ /* 0x004fc80000410000 */
[----:B------:R-:W-:-:S04]  /*6a00*/  FFMA.FTZ R13, R67, R67, R13 ;  /* 0x00000043430d7223 */ /* 0x000fc8000001000d */
[----:B------:R-:W-:Y:S02]  /*6a10*/  FADD.FTZ R13, R12, R13 ;  /* 0x0000000d0c0d7221 */ /* 0x000fe40000010000 */
[----:B------:R-:W2:Y:S02]  /*6a20*/  LDL R12, [R1+0x21c] ;  /* 0x00021c00010c7983 */ /* 0x000ea40000100800 */
[----:B--2---:R-:W-:-:S04]  /*6a30*/  FMUL.FTZ R12, R12, R12 ;  /* 0x0000000c0c0c7220 */ /* 0x004fc80000410000 */
[----:B---3--:R-:W-:Y:S01]  /*6a40*/  FFMA.FTZ R12, R125, R125, R12 ;  /* 0x0000007d7d0c7223 */ /* 0x008fe2000001000c */
[----:B------:R-:W-:Y:S02]  /*6a50*/  LOP3.LUT P4, RZ, R17, 0x8, RZ, 0xc0, !PT ;  /* 0x0000000811ff7812 */ /* 0x000fe4000788c0ff */
[----:B------:R-:W-:Y:S02]  /*6a60*/  CS2R R58, SRZ ;  /* 0x00000000003a7805 */ /* 0x000fe4000001ff00 */
[----:B------:R-:W-:Y:S01]  /*6a70*/  LOP3.LUT P2, RZ, R0, 0x10000000, RZ, 0xc0, !PT ;  /* 0x1000000000ff7812 */ /* 0x000fe2000784c0ff */
[----:B------:R-:W-:Y:S01]  /*6a80*/  FADD.FTZ R13, R13, R12 ;  /* 0x0000000c0d0d7221 */ /* 0x000fe20000010000 */
[----:B------:R-:W2:Y:S04]  /*6a90*/  LDL.LU R125, [R1+0x34c] ;  /* 0x00034c00017d7983 */ /* 0x000ea80000300800 */
[----:B------:R-:W3:Y:S04]  /*6aa0*/  LDL R12, [R1+0x218] ;  /* 0x00021800010c7983 */ /* 0x000ee80000100800 */
[----:B------:R-:W2:Y:S01]  /*6ab0*/  @!P4 LDG.E.64 R40, desc[UR14][R114.64] ;  /* 0x0000000e7228c981 */ /* 0x000ea2000c1e1b00 */
[----:B------:R-:W-:-:S03]  /*6ac0*/  HFMA2 R17, -RZ, RZ, 0, 0 ;  /* 0x00000000ff117431 */ /* 0x000fc600000001ff */
[----:B------:R-:W2:Y:S01]  /*6ad0*/  @!P2 LDG.E.64 R58, desc[UR14][R64.64] ;  /* 0x0000000e403aa981 */ /* 0x000ea2000c1e1b00 */
[----:B---3--:R-:W-:Y:S01]  /*6ae0*/  FMUL.FTZ R12, R12, R12 ;  /* 0x0000000c0c0c7220 */ /* 0x008fe20000410000 */
[----:B------:R-:W-:Y:S02]  /*6af0*/  @!P5 IMAD.MOV.U32 R17, RZ, RZ, R6 ;  /* 0x000000ffff11d224 */ /* 0x000fe400078e0006 */
[----:B------:R-:W3:Y:S01]  /*6b00*/  LDL R64, [R1+0x248] ;  /* 0x0002480001407983 */ /* 0x000ee20000100800 */
[----:B----4-:R-:W-:Y:S01]  /*6b10*/  FFMA.FTZ R12, R124, R124, R12 ;  /* 0x0000007c7c0c7223 */ /* 0x010fe2000001000c */
[----:B--2---:R-:W-:Y:S01]  /*6b20*/  @!P4 MOV R47, R40 ;  /* 0x00000028002fc202 */ /* 0x004fe20000000f00 */
[----:B------:R-:W-:Y:S01]  /*6b30*/  @!P4 IMAD.MOV.U32 R48, RZ, RZ, R41 ;  /* 0x000000ffff30c224 */ /* 0x000fe200078e0029 */
[C---:B------:R-:W-:Y:S01]  /*6b40*/  LOP3.LUT P5, RZ, R0.reuse, 0x80000000, RZ, 0xc0, !PT ;  /* 0x8000000000ff7812 */ /* 0x040fe200078ac0ff */
[----:B------:R-:W-:Y:S01]  /*6b50*/  FADD.FTZ R12, R13, R12 ;  /* 0x0000000c0d0c7221 */ /* 0x000fe20000010000 */
[----:B------:R-:W2:Y:S04]  /*6b60*/  LDL.LU R124, [R1+0x348] ;  /* 0x00034800017c7983 */ /* 0x000ea80000300800 */
[----:B------:R-:W4:Y:S01]  /*6b70*/  LDL R13, [R1+0x214] ;  /* 0x00021400010d7983 */ /* 0x000f220000100800 */
[----:B------:R-:W-:-:S03]  /*6b80*/  LOP3.LUT P4, RZ, R0, 0x40000000, RZ, 0xc0, !PT ;  /* 0x4000000000ff7812 */ /* 0x000fc6000788c0ff */
[----:B------:R-:W3:Y:S04]  /*6b90*/  LDL R0, [R1+0x210] ;  /* 0x0002100001007983 */ /* 0x000ee80000100800 */
[----:B------:R0:W-:Y:S04]  /*6ba0*/  STL.64 [R1+0x1c0], R40 ;  /* 0x0001c02801007387 */ /* 0x0001e80000100a00 */
[----:B------:R-:W2:Y:S01]  /*6bb0*/  LDL R65, [R1+0x250] ;  /* 0x0002500001417983 */ /* 0x000ea20000100800 */
[----:B------:R-:W-:-:S03]  /*6bc0*/  CS2R R6, SRZ ;  /* 0x0000000000067805 */ /* 0x000fc6000001ff00 */
[----:B------:R-:W2:Y:S01]  /*6bd0*/  @!P5 LDG.E.64 R8, desc[UR14][R118.64] ;  /* 0x0000000e7608d981 */ /* 0x000ea2000c1e1b00 */
[----:B0-----:R-:W-:-:S03]  /*6be0*/  CS2R R40, SRZ ;  /* 0x0000000000287805 */ /* 0x001fc6000001ff00 */
[----:B------:R-:W2:Y:S04]  /*6bf0*/  @!P4 LDG.E.64 R6, desc[UR14][R116.64] ;  /* 0x0000000e7406c981 */ /* 0x000ea8000c1e1b00 */
[----:B------:R-:W2:Y:S04]  /*6c00*/  LDL R114, [R1+0x24c] ;  /* 0x00024c0001727983 */ /* 0x000ea80000100800 */
[----:B------:R-:W2:Y:S04]  /*6c10*/  @!P6 LDG.E.64 R40, desc[UR14][R120.64] ;  /* 0x0000000e7828e981 */ /* 0x000ea8000c1e1b00 */
[----:B------:R-:W2:Y:S04]  /*6c20*/  LDL R118, [R1+0x23c] ;  /* 0x00023c0001767983 */ /* 0x000ea80000100800 */
[----:B------:R-:W2:Y:S04]  /*6c30*/  LDL R119, [R1+0x260] ;  /* 0x0002600001777983 */ /* 0x000ea80000100800 */
[----:B------:R-:W2:Y:S04]  /*6c40*/  LDL R120, [R1+0x234] ;  /* 0x0002340001787983 */ /* 0x000ea80000100800 */
[----:B------:R-:W2:Y:S04]  /*6c50*/  LDL R121, [R1+0x258] ;  /* 0x0002580001797983 */ /* 0x000ea80000100800 */
[----:B------:R-:W2:Y:S04]  /*6c60*/  LDL R116, [R1+0x244] ;  /* 0x0002440001747983 */ /* 0x000ea80000100800 */
[----:B------:R-:W2:Y:S04]  /*6c70*/  LDL R117, [R1+0x268] ;  /* 0x0002680001757983 */ /* 0x000ea80000100800 */
[----:B------:R-:W2:Y:S01]  /*6c80*/  LDL R115, [R1+0x270] ;  /* 0x0002700001737983 */ /* 0x000ea20000100800 */
[----:B----4-:R-:W-:-:S04]  /*6c90*/  FMUL.FTZ R13, R13, R13 ;  /* 0x0000000d0d0d7220 */ /* 0x010fc80000410000 */
[----:B------:R-:W-:Y:S02]  /*6ca0*/  FFMA.FTZ R13, R123, R123, R13 ;  /* 0x0000007b7b0d7223 */ /* 0x000fe4000001000d */
[----:B------:R-:W4:Y:S02]  /*6cb0*/  LDL.LU R123, [R1+0x344] ;  /* 0x00034400017b7983 */ /* 0x000f240000300800 */
[----:B------:R-:W-:Y:S01]  /*6cc0*/  FADD.FTZ R12, R12, R13 ;  /* 0x0000000d0c0c7221 */ /* 0x000fe20000010000 */
[----:B---3--:R-:W-:-:S04]  /*6cd0*/  FMUL.FTZ R13, R0, R0 ;  /* 0x00000000000d7220 */ /* 0x008fc80000410000 */
[----:B------:R-:W-:-:S04]  /*6ce0*/  FFMA.FTZ R13, R63, R63, R13 ;  /* 0x0000003f3f0d7223 */ /* 0x000fc8000001000d */
[----:B------:R-:W-:Y:S01]  /*6cf0*/  FADD.FTZ R12, R12, R13 ;  /* 0x0000000d0c0c7221 */ /* 0x000fe20000010000 */
[----:B------:R0:W-:Y:S01]  /*6d00*/  STL [R1+0x340], R125 ;  /* 0x0003407d01007387 */ /* 0x0001e20000100800 */
[----:B----4-:R-:W-:-:S04]  /*6d10*/  FMUL.FTZ R13, R123, R123 ;  /* 0x0000007b7b0d7220 */ /* 0x010fc80000410000 */
[----:B------:R-:W-:-:S04]  /*6d20*/  FFMA.FTZ R13, R66, R66, R13 ;  /* 0x00000042420d7223 */ /* 0x000fc8000001000d */
[----:B------:R-:W-:Y:S01]  /*6d30*/  FADD.FTZ R12, R12, R13 ;  /* 0x0000000d0c0c7221 */ /* 0x000fe20000010000 */
[----:B--2---:R-:W-:-:S04]  /*6d40*/  FMUL.FTZ R13, R124, R124 ;  /* 0x0000007c7c0d7220 */ /* 0x004fc80000410000 */
[----:B------:R-:W-:-:S04]  /*6d50*/  FFMA.FTZ R13, R64, R64, R13 ;  /* 0x00000040400d7223 */ /* 0x000fc8000001000d */
        /* <DEDUP_REMOVED lines=147> */
[----:B------:R-:W-:Y:S01]  /*7690*/  FMUL.FTZ R63, R54, R54 ;  /* 0x00000036363f7220 */ /* 0x000fe20000410000 */
[----:B------:R-:W-:Y:S02]  /*76a0*/  @!P1 MOV R56, R43 ;  /* 0x0000002b00389202 */ /* 0x000fe40000000f00 */
[----:B------:R-:W-:Y:S01]  /*76b0*/  FFMA.FTZ R12, R51, R51, R12 ;  /* 0x00000033330c7223 */ /* 0x000fe2000001000c */
[----:B------:R-:W-:Y:S01]  /*76c0*/  FFMA.FTZ R63, R53, R53, R63 ;  /* 0x00000035353f7223 */ /* 0x000fe2000001003f */
[----:B------:R0:W-:Y:S02]  /*76d0*/  STL.64 [R1+0x1e0], R42 ;  /* 0x0001e02a01007387 */ /* 0x0001e40000100a00 */
[----:B------:R-:W-:Y:S01]  /*76e0*/  FADD.FTZ R13, R13, R12 ;  /* 0x0000000c0d0d7221 */ /* 0x000fe20000010000 */
[----:B------:R-:W-:Y:S01]  /*76f0*/  @!P1 IMAD.MOV.U32 R55, RZ, RZ, R42 ;  /* 0x000000ffff379224 */ /* 0x000fe200078e002a */
[----:B------:R1:W-:Y:S01]  /*7700*/  STL.64 [R1+0x1e8], R58 ;  /* 0x0001e83a01007387 */ /* 0x0003e20000100a00 */
[----:B0-----:R-:W-:Y:S01]  /*7710*/  FMUL.FTZ R43, R56, R56 ;  /* 0x00000038382b7220 */ /* 0x001fe20000410000 */
[----:B------:R-:W-:Y:S01]  /*7720*/  FADD.FTZ R42, R13, R63 ;  /* 0x0000003f0d2a7221 */ /* 0x000fe20000010000 */
[----:B------:R-:W-:-:S02]  /*7730*/  CS2R R12, SRZ ;  /* 0x00000000000c7805 */ /* 0x000fc4000001ff00 */
[----:B------:R-:W-:Y:S01]  /*7740*/  FFMA.FTZ R43, R55, R55, R43 ;  /* 0x00000037372b7223 */ /* 0x000fe2000001002b */
[----:B------:R-:W-:Y:S01]  /*7750*/  @!P2 IMAD.MOV.U32 R13, RZ, RZ, R59 ;  /* 0x000000ffff0da224 */ /* 0x000fe200078e003b */
[----:B------:R-:W-:Y:S02]  /*7760*/  @!P2 MOV R12, R58 ;  /* 0x0000003a000ca202 */ /* 0x000fe40000000f00 */
[----:B-1----:R-:W-:Y:S01]  /*7770*/  CS2R R58, SRZ ;  /* 0x00000000003a7805 */ /* 0x002fe2000001ff00 */
[----:B------:R-:W-:Y:S01]  /*7780*/  FADD.FTZ R42, R42, R43 ;  /* 0x0000002b2a2a7221 */ /* 0x000fe20000010000 */
[----:B------:R-:W-:Y:S01]  /*7790*/  FMUL.FTZ R43, R13, R13 ;  /* 0x0000000d0d2b7220 */ /* 0x000fe20000410000 */
[----:B------:R-:W-:Y:S01]  /*77a0*/  @!P3 MOV R58, R61 ;  /* 0x0000003d003ab202 */ /* 0x000fe20000000f00 */
[----:B------:R0:W-:Y:S01]  /*77b0*/  STL.64 [R1+0x1f0], R60 ;  /* 0x0001f03c01007387 */ /* 0x0001e20000100a00 */
[----:B------:R-:W-:Y:S01]  /*77c0*/  @!P3 MOV R59, R60 ;  /* 0x0000003c003bb202 */ /* 0x000fe20000000f00 */
[----:B0-----:R-:W-:-:S02]  /*77d0*/  FFMA.FTZ R61, R12, R12, R43 ;  /* 0x0000000c0c3d7223 */ /* 0x001fc4000001002b */
[----:B------:R-:W-:Y:S01]  /*77e0*/  FMUL.FTZ R43, R58, R58 ;  /* 0x0000003a3a2b7220 */ /* 0x000fe20000410000 */
[----:B------:R-:W-:Y:S01]  /*77f0*/  IMAD.MOV.U32 R60, RZ, RZ, RZ ;  /* 0x000000ffff3c7224 */ /* 0x000fe200078e00ff */
[----:B------:R-:W-:Y:S01]  /*7800*/  @!P4 MOV R60, R7 ;  /* 0x00000007003cc202 */ /* 0x000fe20000000f00 */
[----:B------:R-:W-:Y:S01]  /*7810*/  FADD.FTZ R42, R42, R61 ;  /* 0x0000003d2a2a7221 */ /* 0x000fe20000010000 */
[----:B------:R-:W-:Y:S01]  /*7820*/  FFMA.FTZ R43, R59, R59, R43 ;  /* 0x0000003b3b2b7223 */ /* 0x000fe2000001002b */
[----:B------:R-:W-:Y:S02]  /*7830*/  HFMA2 R61, -RZ, RZ, 0, 0 ;  /* 0x00000000ff3d7431 */ /* 0x000fe400000001ff */
[----:B------:R-:W-:Y:S02]  /*7840*/  @!P4 IMAD.MOV.U32 R61, RZ, RZ, R6 ;  /* 0x000000ffff3dc224 */ /* 0x000fe400078e0006 */
[----:B------:R-:W-:Y:S01]  /*7850*/  FADD.FTZ R42, R42, R43 ;  /* 0x0000002b2a2a7221 */ /* 0x000fe20000010000 */
[----:B------:R-:W-:Y:S01]  /*7860*/  FMUL.FTZ R43, R60, R60 ;  /* 0x0000003c3c2b7220 */ /* 0x000fe20000410000 */
[----:B------:R-:W-:-:S02]  /*7870*/  MOV R63, RZ ;  /* 0x000000ff003f7202 */ /* 0x000fc40000000f00 */
[----:B------:R-:W-:Y:S01]  /*7880*/  @!P5 MOV R63, R9 ;  /* 0x00000009003fd202 */ /* 0x000fe20000000f00 */
[----:B------:R-:W-:Y:S01]  /*7890*/  FFMA.FTZ R43, R61, R61, R43 ;  /* 0x0000003d3d2b7223 */ /* 0x000fe2000001002b */
[----:B------:R-:W-:Y:S02]  /*78a0*/  CS2R R64, SRZ ;  /* 0x0000000000407805 */ /* 0x000fe4000001ff00 */
[----:B------:R-:W-:Y:S02]  /*78b0*/  @!P5 IMAD.MOV.U32 R64, RZ, RZ, R8 ;  /* 0x000000ffff40d224 */ /* 0x000fe400078e0008 */
[----:B------:R-:W-:Y:S01]  /*78c0*/  FADD.FTZ R42, R42, R43 ;  /* 0x0000002b2a2a7221 */ /* 0x000fe20000010000 */
[----:B------:R-:W-:Y:S01]  /*78d0*/  FMUL.FTZ R43, R63, R63 ;  /* 0x0000003f3f2b7220 */ /* 0x000fe20000410000 */
[----:B------:R-:W-:-:S03]  /*78e0*/  @!P6 MOV R65, R41 ;  /* 0x000000290041e202 */ /* 0x000fc60000000f00 */
[----:B------:R-:W-:Y:S01]  /*78f0*/  FFMA.FTZ R43, R64, R64, R43 ;  /* 0x00000040402b7223 */ /* 0x000fe2000001002b */
[----:B------:R-:W-:Y:S02]  /*7900*/  HFMA2 R66, -RZ, RZ, 0, 0 ;  /* 0x00000000ff427431 */ /* 0x000fe400000001ff */
[----:B------:R-:W-:Y:S02]  /*7910*/  @!P6 IMAD.MOV.U32 R66, RZ, RZ, R40 ;  /* 0x000000ffff42e224 */ /* 0x000fe400078e0028 */
        /* <DEDUP_REMOVED lines=174> */
[----:B------:R-:W-:Y:S01]  /*8400*/  IADD3 R69, PT, PT, R71, 0x2, RZ ;  /* 0x0000000247457810 */ /* 0x000fe20007ffe0ff */
        /* <DEDUP_REMOVED lines=12> */
[----:B------:R-:W-:Y:S02]  /*84d0*/  VIADD R69, R71, 0x8 ;  /* 0x0000000847457836 */ /* 0x000fe40000000000 */
[----:B--2---:R-:W-:-:S03]  /*84e0*/  @!P1 FADD.FTZ R42, R42, R70 ;  /* 0x000000462a2a9221 */ /* 0x004fc60000010000 */
[----:B------:R-:W-:Y:S02]  /*84f0*/  ISETP.GT.AND P1, PT, R69, R68, PT ;  /* 0x000000444500720c */ /* 0x000fe40003f24270 */
[----:B------:R-:W1:Y:S04]  /*8500*/  SHFL.DOWN PT, R69, R43, 0x8, R68 ;  /* 0x090000002b457989 */ /* 0x000e6800000e0044 */
[----:B------:R-:W2:Y:S01]  /*8510*/  SHFL.DOWN PT, R70, R42, 0x8, R68 ;  /* 0x090000002a467989 */ /* 0x000ea200000e0044 */
[----:B------:R-:W-:-:S06]  /*8520*/  IADD3 R71, PT, PT, R71, 0x10, RZ ;  /* 0x0000001047477810 */ /* 0x000fcc0007ffe0ff */
        /* <DEDUP_REMOVED lines=17> */
[----:B-1----:R-:W-:Y:S02]  /*8640*/  @!P2 LEA R8, R69, R8, 0x18 ;  /* 0x000000084508a211 */ /* 0x002fe400078ec0ff */
        /* <DEDUP_REMOVED lines=41> */
.L_x_4585:
[----:B------:R-:W-:Y:S05]  /*88e0*/  BSYNC.RECONVERGENT B0 ;  /* 0x0000000000007941 */ /* 0x000fea0003800200 */
.L_x_4584:
        /* <DEDUP_REMOVED lines=38> */
.L_x_4589:
        /* <DEDUP_REMOVED lines=12> */
.L_x_4588:
[----:B------:R-:W-:Y:S05]  /*8c10*/  BSYNC.RECONVERGENT B0 ;  /* 0x0000000000007941 */ /* 0x000fea0003800200 */
.L_x_4587:
        /* <DEDUP_REMOVED lines=17> */
.L_x_4591:
        /* <DEDUP_REMOVED lines=153> */
.L_x_4590:
        /* <DEDUP_REMOVED lines=80> */
.L_x_4592:
        /* <DEDUP_REMOVED lines=43> */
.L_x_4593:
        /* <DEDUP_REMOVED lines=22> */
.L_x_4594:
[----:B------:R-:W-:Y:S05]  /*9fd0*/  BSYNC.RECONVERGENT B0 ;  /* 0x0000000000007941 */ /* 0x000fea0003800200 */
.L_x_4586:
        /* <DEDUP_REMOVED lines=20> */
[----:B------:R-:W-:-:S04]  /*a120*/  IMAD.U32 R43, RZ, RZ, UR5 ;  /* 0x00000005ff2b7e24 */ /* 0x000fc8000f8e00ff */
        /* <DEDUP_REMOVED lines=21> */
[----:B--2---:R-:W-:Y:S02]  /*a280*/  HADD2.F32 R41, -RZ, R41.H0_H0 ;  /* 0x20000029ff297230 */ /* 0x004fe40000004100 */
[----:B---3--:R-:W-:Y:S02]  /*a290*/  HADD2.F32 R42, -RZ, R42.H0_H0 ;  /* 0x2000002aff2a7230 */ /* 0x008fe40000004100 */
[----:B----4-:R-:W-:Y:S02]  /*a2a0*/  HADD2.F32 R68, -RZ, R68.H0_H0 ;  /* 0x20000044ff447230 */ /* 0x010fe40000004100 */
[----:B------:R-:W-:Y:S01]  /*a2b0*/  HADD2.F32 R43, -RZ, R43.H0_H0 ;  /* 0x2000002bff2b7230 */ /* 0x000fe20000004100 */
[----:B------:R-:W-:Y:S06]  /*a2c0*/  BRA.U !UP1, `(.L_x_4595) ;  /* 0x00000009092c7547 */ /* 0x000fec000b800000 */
[----:B------:R-:W-:Y:S01]  /*a2d0*/  HFMA2 R3, -RZ, RZ, 0, 0 ;  /* 0x00000000ff037431 */ /* 0x000fe200000001ff */
[----:B------:R-:W0:Y:S01]  /*a2e0*/  LDCU.64 UR16, c[0x0][0x3e0] ;  /* 0x00007c00ff1077ac */ /* 0x000e220008000a00 */
[----:B------:R-:W1:Y:S01]  /*a2f0*/  LDCU.64 UR10, c[0x0][0x380] ;  /* 0x00007000ff0a77ac */ /* 0x000e620008000a00 */
[----:B------:R-:W2:Y:S04]  /*a300*/  LDCU.64 UR12, c[0x0][0x3e8] ;  /* 0x00007d00ff0c77ac */ /* 0x000ea80008000a00 */
.L_x_4604:
        /* <DEDUP_REMOVED lines=48> */
.L_x_4597:
[----:B01----:R-:W-:Y:S05]  /*a610*/  BSYNC.RECONVERGENT B0 ;  /* 0x0000000000007941 */ /* 0x003fea0003800200 */
.L_x_4596:
        /* <DEDUP_REMOVED lines=27> */
.L_x_4599:
[----:B------:R-:W-:Y:S05]  /*a7d0*/  BSYNC.RECONVERGENT B0 ;  /* 0x0000000000007941 */ /* 0x000fea0003800200 */
.L_x_4598:
        /* <DEDUP_REMOVED lines=27> */
.L_x_4601:
[----:B------:R-:W-:Y:S05]  /*a990*/  BSYNC.RECONVERGENT B0 ;  /* 0x0000000000007941 */ /* 0x000fea0003800200 */
.L_x_4600:
        /* <DEDUP_REMOVED lines=27> */
.L_x_4603:
[----:B------:R-:W-:Y:S05]  /*ab50*/  BSYNC.RECONVERGENT B0 ;  /* 0x0000000000007941 */ /* 0x000fea0003800200 */
.L_x_4602:
[----:B------:R-:W-:Y:S05]  /*ab60*/  @P5 BRA `(.L_x_4604) ;  /* 0xfffffff400e85947 */ /* 0x000fea000383ffff */
[----:B------:R-:W-:Y:S05]  /*ab70*/  BRA `(.L_x_4605) ;  /* 0x0000006400047947 */ /* 0x000fea0003800000 */
.L_x_4595:
        /* <DEDUP_REMOVED lines=23> */
.L_x_4607:
[----:B------:R-:W-:Y:S05]  /*acf0*/  BSYNC.RECONVERGENT B0 ;  /* 0x0000000000007941 */ /* 0x000fea0003800200 */
.L_x_4606:
        /* <DEDUP_REMOVED lines=25> */
.L_x_4609:
[----:B------:R-:W-:Y:S05]  /*ae90*/  BSYNC.RECONVERGENT B0 ;  /* 0x0000000000007941 */ /* 0x000fea0003800200 */
.L_x_4608:
        /* <DEDUP_REMOVED lines=25> */
.L_x_4611:
[----:B------:R-:W-:Y:S05]  /*b030*/  BSYNC.RECONVERGENT B0 ;  /* 0x0000000000007941 */ /* 0x000fea0003800200 */
.L_x_4610:
        /* <DEDUP_REMOVED lines=25> */
.L_x_4613:
[----:B------:R-:W-:Y:S05]  /*b1d0*/  BSYNC.RECONVERGENT B0 ;  /* 0x0000000000007941 */ /* 0x000fea0003800200 */
.L_x_4612:
        /* <DEDUP_REMOVED lines=25> */
.L_x_4615:
[----:B------:R-:W-:Y:S05]  /*b370*/  BSYNC.RECONVERGENT B0 ;  /* 0x0000000000007941 */ /* 0x000fea0003800200 */
.L_x_4614:
        /* <DEDUP_REMOVED lines=25> */
.L_x_4617:
[----:B------:R-:W-:Y:S05]  /*b510*/  BSYNC.RECONVERGENT B0 ;  /* 0x0000000000007941 */ /* 0x000fea0003800200 */
.L_x_4616:
        /* <DEDUP_REMOVED lines=24> */
.L_x_4619:
[----:B------:R-:W-:Y:S05]  /*b6a0*/  BSYNC.RECONVERGENT B0 ;  /* 0x0000000000007941 */ /* 0x000fea0003800200 */
.L_x_4618:
        /* <DEDUP_REMOVED lines=28> */
.L_x_4621:
[----:B------:R-:W-:Y:S05]  /*b870*/  BSYNC.RECONVERGENT B0 ;  /* 0x0000000000007941 */ /* 0x000fea0003800200 */
.L_x_4620:
        /* <DEDUP_REMOVED lines=22> */
.L_x_4623:
[----:B------:R-:W-:Y:S05]  /*b9e0*/  BSYNC.RECONVERGENT B0 ;  /* 0x0000000000007941 */ /* 0x000fea0003800200 */
.L_x_4622:
        /* <DEDUP_REMOVED lines=39> */
.L_x_4625:
[----:B------:R-:W-:Y:S05]  /*bc60*/  BSYNC.RECONVERGENT B0 ;  /* 0x0000000000007941 */ /* 0x000fea0003800200 */
.L_x_4624:
        /* <DEDUP_REMOVED lines=21> */
.L_x_4627:
[----:B------:R-:W-:Y:S05]  /*bdc0*/  BSYNC.RECONVERGENT B0 ;  /* 0x0000000000007941 */ /* 0x000fea0003800200 */
.L_x_4626:
        /* <DEDUP_REMOVED lines=23> */
.L_x_4629:
[----:B------:R-:W-:Y:S05]  /*bf40*/  BSYNC.RECONVERGENT B0 ;  /* 0x0000000000007941 */ /* 0x000fea0003800200 */
.L_x_4628:
        /* <DEDUP_REMOVED lines=21> */
.L_x_4631:
[----:B------:R-:W-:Y:S05]  /*c0a0*/  BSYNC.RECONVERGENT B0 ;  /* 0x0000000000007941 */ /* 0x000fea0003800200 */
.L_x_4630:
        /* <DEDUP_REMOVED lines=21> */
.L_x_4633:
[----:B------:R-:W-:Y:S05]  /*c200*/  BSYNC.RECONVERGENT B0 ;  /* 0x0000000000007941 */ /* 0x000fea0003800200 */
.L_x_4632:
        /* <DEDUP_REMOVED lines=41> */
.L_x_4635:
[----:B------:R-:W-:Y:S05]  /*c4a0*/  BSYNC.RECONVERGENT B0 ;  /* 0x0000000000007941 */ /* 0x000fea0003800200 */
.L_x_4634:
        /* <DEDUP_REMOVED lines=21> */
.L_x_4637:
[----:B------:R-:W-:Y:S05]  /*c600*/  BSYNC.RECONVERGENT B0 ;  /* 0x0000000000007941 */ /* 0x000fea0003800200 */
.L_x_4636:
        /* <DEDUP_REMOVED lines=21> */
.L_x_4639:
[----:B------:R-:W-:Y:S05]  /*c760*/  BSYNC.RECONVERGENT B0 ;  /* 0x0000000000007941 */ /* 0x000fea0003800200 */
.L_x_4638:
        /* <DEDUP_REMOVED lines=20> */
.L_x_4641:
[----:B------:R-:W-:Y:S05]  /*c8b0*/  BSYNC.RECONVERGENT B0 ;  /* 0x0000000000007941 */ /* 0x000fea0003800200 */
.L_x_4640:
        /* <DEDUP_REMOVED lines=21> */
.L_x_4643:
[----:B------:R-:W-:Y:S05]  /*ca10*/  BSYNC.RECONVERGENT B0 ;  /* 0x0000000000007941 */ /* 0x000fea0003800200 */
.L_x_4642:
        /* <DEDUP_REMOVED lines=41> */
.L_x_4645:
[----:B------:R-:W-:Y:S05]  /*ccb0*/  BSYNC.RECONVERGENT B0 ;  /* 0x0000000000007941 */ /* 0x000fea0003800200 */
.L_x_4644:
        /* <DEDUP_REMOVED lines=21> */
.L_x_4647:
[----:B------:R-:W-:Y:S05]  /*ce10*/  BSYNC.RECONVERGENT B0 ;  /* 0x0000000000007941 */ /* 0x000fea0003800200 */
.L_x_4646:
        /* <DEDUP_REMOVED lines=21> */
.L_x_4649:
[----:B------:R-:W-:Y:S05]  /*cf70*/  BSYNC.RECONVERGENT B0 ;  /* 0x0000000000007941 */ /* 0x000fea0003800200 */
.L_x_4648:
        /* <DEDUP_REMOVED lines=21> */
.L_x_4651:
[----:B------:R-:W-:Y:S05]  /*d0d0*/  BSYNC.RECONVERGENT B0 ;  /* 0x0000000000007941 */ /* 0x000fea0003800200 */
.L_x_4650:
        /* <DEDUP_REMOVED lines=21> */
.L_x_4653:
[----:B------:R-:W-:Y:S05]  /*d230*/  BSYNC.RECONVERGENT B0 ;  /* 0x0000000000007941 */ /* 0x000fea0003800200 */
.L_x_4652:
        /* <DEDUP_REMOVED lines=41> */
.L_x_4655:
[----:B------:R-:W-:Y:S05]  /*d4d0*/  BSYNC.RECONVERGENT B0 ;  /* 0x0000000000007941 */ /* 0x000fea0003800200 */
.L_x_4654:
        /* <DEDUP_REMOVED lines=21> */
.L_x_4657:
[----:B------:R-:W-:Y:S05]  /*d630*/  BSYNC.RECONVERGENT B0 ;  /* 0x0000000000007941 */ /* 0x000fea0003800200 */
.L_x_4656:
        /* <DEDUP_REMOVED lines=21> */
.L_x_4659:
[----:B------:R-:W-:Y:S05]  /*d790*/  BSYNC.RECONVERGENT B0 ;  /* 0x0000000000007941 */ /* 0x000fea0003800200 */
.L_x_4658:
        /* <DEDUP_REMOVED lines=21> */
.L_x_4661:
[----:B------:R-:W-:Y:S05]  /*d8f0*/  BSYNC.RECONVERGENT B0 ;  /* 0x0000000000007941 */ /* 0x000fea0003800200 */
.L_x_4660:
        /* <DEDUP_REMOVED lines=21> */
.L_x_4663:
[----:B------:R-:W-:Y:S05]  /*da50*/  BSYNC.RECONVERGENT B0 ;  /* 0x0000000000007941 */ /* 0x000fea0003800200 */
.L_x_4662:
        /* <DEDUP_REMOVED lines=41> */
.L_x_4665:
[----:B------:R-:W-:Y:S05]  /*dcf0*/  BSYNC.RECONVERGENT B0 ;  /* 0x0000000000007941 */ /* 0x000fea0003800200 */
.L_x_4664:
        /* <DEDUP_REMOVED lines=21> */
.L_x_4667:
[----:B------:R-:W-:Y:S05]  /*de50*/  BSYNC.RECONVERGENT B0 ;  /* 0x0000000000007941 */ /* 0x000fea0003800200 */
.L_x_4666:
        /* <DEDUP_REMOVED lines=21> */
.L_x_4669:
[----:B------:R-:W-:Y:S05]  /*dfb0*/  BSYNC.RECONVERGENT B0 ;  /* 0x0000000000007941 */ /* 0x000fea0003800200 */
.L_x_4668:
        /* <DEDUP_REMOVED lines=21> */
.L_x_4671:
[----:B------:R-:W-:Y:S05]  /*e110*/  BSYNC.RECONVERGENT B0 ;  /* 0x0000000000007941 */ /* 0x000fea0003800200 */
.L_x_4670:
        /* <DEDUP_REMOVED lines=21> */
.L_x_4673:
[----:B------:R-:W-:Y:S05]  /*e270*/  BSYNC.RECONVERGENT B0 ;  /* 0x0000000000007941 */ /* 0x000fea0003800200 */
.L_x_4672:
        /* <DEDUP_REMOVED lines=40> */
.L_x_4675:
[----:B------:R-:W-:Y:S05]  /*e500*/  BSYNC.RECONVERGENT B0 ;  /* 0x0000000000007941 */ /* 0x000fea0003800200 */
.L_x_4674:
        /* <DEDUP_REMOVED lines=20> */
.L_x_4677:
[----:B------:R-:W-:Y:S05]  /*e650*/  BSYNC.RECONVERGENT B0 ;  /* 0x0000000000007941 */ /* 0x000fea0003800200 */
.L_x_4676:
        /* <DEDUP_REMOVED lines=20> */
.L_x_4679:
[----:B------:R-:W-:Y:S05]  /*e7a0*/  BSYNC.RECONVERGENT B0 ;  /* 0x0000000000007941 */ /* 0x000fea0003800200 */
.L_x_4678:
        /* <DEDUP_REMOVED lines=20> */
.L_x_4681:
[----:B------:R-:W-:Y:S05]  /*e8f0*/  BSYNC.RECONVERGENT B0 ;  /* 0x0000000000007941 */ /* 0x000fea0003800200 */
.L_x_4680:
        /* <DEDUP_REMOVED lines=19> */
.L_x_4683:
[----:B------:R-:W-:Y:S05]  /*ea30*/  BSYNC.RECONVERGENT B0 ;  /* 0x0000000000007941 */ /* 0x000fea0003800200 */
.L_x_4682:
        /* <DEDUP_REMOVED lines=39> */
.L_x_4685:
[----:B------:R-:W-:Y:S05]  /*ecb0*/  BSYNC.RECONVERGENT B0 ;  /* 0x0000000000007941 */ /* 0x000fea0003800200 */
.L_x_4684:
        /* <DEDUP_REMOVED lines=19> */
.L_x_4687:
[----:B------:R-:W-:Y:S05]  /*edf0*/  BSYNC.RECONVERGENT B0 ;  /* 0x0000000000007941 */ /* 0x000fea0003800200 */
.L_x_4686:
        /* <DEDUP_REMOVED lines=19> */
.L_x_4689:
[----:B------:R-:W-:Y:S05]  /*ef30*/  BSYNC.RECONVERGENT B0 ;  /* 0x0000000000007941 */ /* 0x000fea0003800200 */
.L_x_4688:
        /* <DEDUP_REMOVED lines=19> */
.L_x_4691:
[----:B------:R-:W-:Y:S05]  /*f070*/  BSYNC.RECONVERGENT B0 ;  /* 0x0000000000007941 */ /* 0x000fea0003800200 */
.L_x_4690:
        /* <DEDUP_REMOVED lines=19> */
.L_x_4693:
[----:B------:R-:W-:Y:S05]  /*f1b0*/  BSYNC.RECONVERGENT B0 ;  /* 0x0000000000007941 */ /* 0x000fea0003800200 */
.L_x_4692:
        /* <DEDUP_REMOVED lines=39> */
.L_x_4695:
[----:B------:R-:W-:Y:S05]  /*f430*/  BSYNC.RECONVERGENT B0 ;  /* 0x0000000000007941 */ /* 0x000fea0003800200 */
.L_x_4694:
        /* <DEDUP_REMOVED lines=19> */
.L_x_4697:
[----:B------:R-:W-:Y:S05]  /*f570*/  BSYNC.RECONVERGENT B0 ;  /* 0x0000000000007941 */ /* 0x000fea0003800200 */
.L_x_4696:
        /* <DEDUP_REMOVED lines=19> */
.L_x_4699:
[----:B------:R-:W-:Y:S05]  /*f6b0*/  BSYNC.RECONVERGENT B0 ;  /* 0x0000000000007941 */ /* 0x000fea0003800200 */
.L_x_4698:
        /* <DEDUP_REMOVED lines=19> */
.L_x_4701:
[----:B------:R-:W-:Y:S05]  /*f7f0*/  BSYNC.RECONVERGENT B0 ;  /* 0x0000000000007941 */ /* 0x000fea0003800200 */
.L_x_4700:
        /* <DEDUP_REMOVED lines=19> */
.L_x_4703:
[----:B------:R-:W-:Y:S05]  /*f930*/  BSYNC.RECONVERGENT B0 ;  /* 0x0000000000007941 */ /* 0x000fea0003800200 */
.L_x_4702:
        /* <DEDUP_REMOVED lines=39> */
.L_x_4705:
[----:B------:R-:W-:Y:S05]  /*fbb0*/  BSYNC.RECONVERGENT B0 ;  /* 0x0000000000007941 */ /* 0x000fea0003800200 */
.L_x_4704:
        /* <DEDUP_REMOVED lines=19> */
.L_x_4707:
[----:B------:R-:W-:Y:S05]  /*fcf0*/  BSYNC.RECONVERGENT B0 ;  /* 0x0000000000007941 */ /* 0x000fea0003800200 */
.L_x_4706:
        /* <DEDUP_REMOVED lines=19> */
.L_x_4709:
[----:B------:R-:W-:Y:S05]  /*fe30*/  BSYNC.RECONVERGENT B0 ;  /* 0x0000000000007941 */ /* 0x000fea0003800200 */
.L_x_4708:
        /* <DEDUP_REMOVED lines=19> */
.L_x_4711:
[----:B------:R-:W-:Y:S05]  /*ff70*/  BSYNC.RECONVERGENT B0 ;  /* 0x0000000000007941 */ /* 0x000fea0003800200 */
.L_x_4710:
        /* <DEDUP_REMOVED lines=19> */
.L_x_4713:
[----:B------:R-:W-:Y:S05]  /*100b0*/  BSYNC.RECONVERGENT B0 ;  /* 0x0000000000007941 */ /* 0x000fea0003800200 */
.L_x_4712:
        /* <DEDUP_REMOVED lines=39> */
.L_x_4715:
[----:B------:R-:W-:Y:S05]  /*10330*/  BSYNC.RECONVERGENT B0 ;  /* 0x0000000000007941 */ /* 0x000fea0003800200 */
.L_x_4714:
        /* <DEDUP_REMOVED lines=19> */
.L_x_4717:
[----:B------:R-:W-:Y:S05]  /*10470*/  BSYNC.RECONVERGENT B0 ;  /* 0x0000000000007941 */ /* 0x000fea0003800200 */
.L_x_4716:
        /* <DEDUP_REMOVED lines=19> */
.L_x_4719:
[----:B------:R-:W-:Y:S05]  /*105b0*/  BSYNC.RECONVERGENT B0 ;  /* 0x0000000000007941 */ /* 0x000fea0003800200 */
.L_x_4718:
        /* <DEDUP_REMOVED lines=19> */
.L_x_4721:
[----:B------:R-:W-:Y:S05]  /*106f0*/  BSYNC.RECONVERGENT B0 ;  /* 0x0000000000007941 */ /* 0x000fea0003800200 */
.L_x_4720:
        /* <DEDUP_REMOVED lines=19> */
.L_x_4723:
[----:B------:R-:W-:Y:S05]  /*10830*/  BSYNC.RECONVERGENT B0 ;  /* 0x0000000000007941 */ /* 0x000fea0003800200 */
.L_x_4722:
        /* <DEDUP_REMOVED lines=37> */
.L_x_4725:
[----:B------:R-:W-:Y:S05]  /*10a90*/  BSYNC.RECONVERGENT B0 ;  /* 0x0000000000007941 */ /* 0x000fea0003800200 */
.L_x_4724:
        /* <DEDUP_REMOVED lines=19> */
.L_x_4727:
[----:B------:R-:W-:Y:S05]  /*10bd0*/  BSYNC.RECONVERGENT B0 ;  /* 0x0000000000007941 */ /* 0x000fea0003800200 */
.L_x_4726:
        /* <DEDUP_REMOVED lines=19> */
.L_x_4729:
[----:B------:R-:W-:Y:S05]  /*10d10*/  BSYNC.RECONVERGENT B0 ;  /* 0x0000000000007941 */ /* 0x000fea0003800200 */
.L_x_4728:
        /* <DEDUP_REMOVED lines=19> */
.L_x_4731:
[----:B------:R-:W-:Y:S05]  /*10e50*/  BSYNC.RECONVERGENT B0 ;  /* 0x0000000000007941 */ /* 0x000fea0003800200 */
.L_x_4730:
        /* <DEDUP_REMOVED lines=18> */
.L_x_4732:
[----:B------:R-:W-:Y:S05]  /*10f80*/  BSYNC.RECONVERGENT B0 ;  /* 0x0000000000007941 */ /* 0x000fea0003800200 */
.L_x_4605:
        /* <DEDUP_REMOVED lines=9> */
.L_x_4734:
        /* <DEDUP_REMOVED lines=14> */
.L_x_4807:


//--------------------- .nv.shared.reserved.0     --------------------------
	.section	.nv.shared.reserved.0,"aw",@nobits
	.weak		__nv_reservedSMEM_offset_0_alias
	.size		__nv_reservedSMEM_offset_0_alias, 0, 64
	.other		__nv_reservedSMEM_offset_0_alias,@"STO_CUDA_RESERVED_SHARED STV_DEFAULT"
__nv_reservedSMEM_offset_0_alias:
	.zero		0
	.zero		64


//--------------------- .nv.global                --------------------------
	.section	.nv.global,"aw",@nobits
.nv.global:
	.type		_ZN61_INTERNAL_34f6485a_30_group_norm_nhwc_one_pass_98_cu_fe19efeb6thrust24THRUST_300001_SM_1030_NS12placeholders2_5E,@object
	.size		_ZN61_INTERNAL_34f6485a_30_group_norm_nhwc_one_pass_98_cu_fe19efeb6thrust24THRUST_300001_SM_1030_NS12placeholders2_5E,(_ZN61_INTERNAL_34f6485a_30_group_norm_nhwc_one_pass_98_cu_fe19efeb4cuda3std3__45__cpo6cbeginE - _ZN61_INTERNAL_34f6485a_30_group_norm_nhwc_one_pass_98_cu_fe19efeb6thrust24THRUST_300001_SM_1030_NS12placeholders2_5E)
_ZN61_INTERNAL_34f6485a_30_group_norm_nhwc_one_pass_98_cu_fe19efeb6thrust24THRUST_300001_SM_1030_NS12placeholders2_5E:
	.zero		1
	.type		_ZN61_INTERNAL_34f6485a_30_group_norm_nhwc_one_pass_98_cu_fe19efeb4cuda3std3__45__cpo6cbeginE,@object
	.size		_ZN61_INTERNAL_34f6485a_30_group_norm_nhwc_one_pass_98_cu_fe19efeb4cuda3std3__45__cpo6cbeginE,(_ZN61_INTERNAL_34f6485a_30_group_norm_nhwc_one_pass_98_cu_fe19efeb4cuda3std6ranges3__45__cpo6cbeginE - _ZN61_INTERNAL_34f6485a_30_group_norm_nhwc_one_pass_98_cu_fe19efeb4cuda3std3__45__cpo6cbeginE)
_ZN61_INTERNAL_34f6485a_30_group_norm_nhwc_one_pass_98_cu_fe19efeb4cuda3std3__45__cpo6cbeginE:
	.zero		1
	.type		_ZN61_INTERNAL_34f6485a_30_group_norm_nhwc_one_pass_98_cu_fe19efeb4cuda3std6ranges3__45__cpo6cbeginE,@object
	.size		_ZN61_INTERNAL_34f6485a_30_group_norm_nhwc_one_pass_98_cu_fe19efeb4cuda3std6ranges3__45__cpo6cbeginE,(_ZN61_INTERNAL_34f6485a_30_group_norm_nhwc_one_pass_98_cu_fe19efeb4cuda3std3__48in_placeE - _ZN61_INTERNAL_34f6485a_30_group_norm_nhwc_one_pass_98_cu_fe19efeb4cuda3std6ranges3__45__cpo6cbeginE)
_ZN61_INTERNAL_34f6485a_30_group_norm_nhwc_one_pass_98_cu_fe19efeb4cuda3std6ranges3__45__cpo6cbeginE:
	.zero		1
	.type		_ZN61_INTERNAL_34f6485a_30_group_norm_nhwc_one_pass_98_cu_fe19efeb4cuda3std3__48in_placeE,@object
	.size		_ZN61_INTERNAL_34f6485a_30_group_norm_nhwc_one_pass_98_cu_fe19efeb4cuda3std3__48in_placeE,(_ZN61_INTERNAL_34f6485a_30_group_norm_nhwc_one_pass_98_cu_fe19efeb4cuda3std6ranges3__45__cpo4sizeE - _ZN61_INTERNAL_34f6485a_30_group_norm_nhwc_one_pass_98_cu_fe19efeb4cuda3std3__48in_placeE)
_ZN61_INTERNAL_34f6485a_30_group_norm_nhwc_one_pass_98_cu_fe19efeb4cuda3std3__48in_placeE:
	.zero		1
	.type		_ZN61_INTERNAL_34f6485a_30_group_norm_nhwc_one_pass_98_cu_fe19efeb4cuda3std6ranges3__45__cpo4sizeE,@object
	.size		_ZN61_INTERNAL_34f6485a_30_group_norm_nhwc_one_pass_98_cu_fe19efeb4cuda3std6ranges3__45__cpo4sizeE,(_ZN61_INTERNAL_34f6485a_30_group_norm_nhwc_one_pass_98_cu_fe19efeb6thrust24THRUST_300001_SM_1030_NS12placeholders2_9E - _ZN61_INTERNAL_34f6485a_30_group_norm_nhwc_one_pass_98_cu_fe19efeb4cuda3std6ranges3__45__cpo4sizeE)
_ZN61_INTERNAL_34f6485a_30_group_norm_nhwc_one_pass_98_cu_fe19efeb4cuda3std6ranges3__45__cpo4sizeE:
	.zero		1
	.type		_ZN61_INTERNAL_34f6485a_30_group_norm_nhwc_one_pass_98_cu_fe19efeb6thrust24THRUST_300001_SM_1030_NS12placeholders2_9E,@object
	.size		_ZN61_INTERNAL_34f6485a_30_group_norm_nhwc_one_pass_98_cu_fe19efeb6thrust24THRUST_300001_SM_1030_NS12placeholders2_9E,(_ZN61_INTERNAL_34f6485a_30_group_norm_nhwc_one_pass_98_cu_fe19efeb4cuda3std3__45__cpo7crbeginE - _ZN61_INTERNAL_34f6485a_30_group_norm_nhwc_one_pass_98_cu_fe19efeb6thrust24THRUST_300001_SM_1030_NS12placeholders2_9E)
_ZN61_INTERNAL_34f6485a_30_group_norm_nhwc_one_pass_98_cu_fe19efeb6thrust24THRUST_300001_SM_1030_NS12placeholders2_9E:
	.zero		1
	.type		_ZN61_INTERNAL_34f6485a_30_group_norm_nhwc_one_pass_98_cu_fe19efeb4cuda3std3__45__cpo7crbeginE,@object
	.size		_ZN61_INTERNAL_34f6485a_30_group_norm_nhwc_one_pass_98_cu_fe19efeb4cuda3std3__45__cpo7crbeginE,(_ZN61_INTERNAL_34f6485a_30_group_norm_nhwc_one_pass_98_cu_fe19efeb4cuda3std6ranges3__45__cpo4nextE - _ZN61_INTERNAL_34f6485a_30_group_norm_nhwc_one_pass_98_cu_fe19efeb4cuda3std3__45__cpo7crbeginE)
_ZN61_INTERNAL_34f6485a_30_group_norm_nhwc_one_pass_98_cu_fe19efeb4cuda3std3__45__cpo7crbeginE:
	.zero		1
	.type		_ZN61_INTERNAL_34f6485a_30_group_norm_nhwc_one_pass_98_cu_fe19efeb4cuda3std6ranges3__45__cpo4nextE,@object
	.size		_ZN61_INTERNAL_34f6485a_30_group_norm_nhwc_one_pass_98_cu_fe19efeb4cuda3std6ranges3__45__cpo4nextE,(_ZN61_INTERNAL_34f6485a_30_group_norm_nhwc_one_pass_98_cu_fe19efeb4cuda3std6ranges3__45__cpo4swapE - _ZN61_INTERNAL_34f6485a_30_group_norm_nhwc_one_pass_98_cu_fe19efeb4cuda3std6ranges3__45__cpo4nextE)
_ZN61_INTERNAL_34f6485a_30_group_norm_nhwc_one_pass_98_cu_fe19efeb4cuda3std6ranges3__45__cpo4nextE:
	.zero		1
	.type		_ZN61_INTERNAL_34f6485a_30_group_norm_nhwc_one_pass_98_cu_fe19efeb4cuda3std6ranges3__45__cpo4swapE,@object
	.size		_ZN61_INTERNAL_34f6485a_30_group_norm_nhwc_one_pass_98_cu_fe19efeb4cuda3std6ranges3__45__cpo4swapE,(_ZN61_INTERNAL_34f6485a_30_group_norm_nhwc_one_pass_98_cu_fe19efeb6thrust24THRUST_300001_SM_1030_NS12placeholders2_1E - _ZN61_INTERNAL_34f6485a_30_group_norm_nhwc_one_pass_98_cu_fe19efeb4cuda3std6ranges3__45__cpo4swapE)
_ZN61_INTERNAL_34f6485a_30_group_norm_nhwc_one_pass_98_cu_fe19efeb4cuda3std6ranges3__45__cpo4swapE:
	.zero		1
	.type		_ZN61_INTERNAL_34f6485a_30_group_norm_nhwc_one_pass_98_cu_fe19efeb6thrust24THRUST_300001_SM_1030_NS12placeholders2_1E,@object
	.size		_ZN61_INTERNAL_34f6485a_30_group_norm_nhwc_one_pass_98_cu_fe19efeb6thrust24THRUST_300001_SM_1030_NS12placeholders2_1E,(_ZN61_INTERNAL_34f6485a_30_group_norm_nhwc_one_pass_98_cu_fe19efeb6thrust24THRUST_300001_SM_1030_NS12placeholders2_3E - _ZN61_INTERNAL_34f6485a_30_group_norm_nhwc_one_pass_98_cu_fe19efeb6thrust24THRUST_300001_SM_1030_NS12placeholders2_1E)
_ZN61_INTERNAL_34f6485a_30_group_norm_nhwc_one_pass_98_cu_fe19efeb6thrust24THRUST_300001_SM_1030_NS12placeholders2_1E:
	.zero		1
	.type		_ZN61_INTERNAL_34f6485a_30_group_norm_nhwc_one_pass_98_cu_fe19efeb6thrust24THRUST_300001_SM_1030_NS12placeholders2_3E,@object
	.size		_ZN61_INTERNAL_34f6485a_30_group_norm_nhwc_one_pass_98_cu_fe19efeb6thrust24THRUST_300001_SM_1030_NS12placeholders2_3E,(_ZN61_INTERNAL_34f6485a_30_group_norm_nhwc_one_pass_98_cu_fe19efeb4cuda3std3__45__cpo5beginE - _ZN61_INTERNAL_34f6485a_30_group_norm_nhwc_one_pass_98_cu_fe19efeb6thrust24THRUST_300001_SM_1030_NS12placeholders2_3E)
_ZN61_INTERNAL_34f6485a_30_group_norm_nhwc_one_pass_98_cu_fe19efeb6thrust24THRUST_300001_SM_1030_NS12placeholders2_3E:
	.zero		1
	.type		_ZN61_INTERNAL_34f6485a_30_group_norm_nhwc_one_pass_98_cu_fe19efeb4cuda3std3__45__cpo5beginE,@object
	.size		_ZN61_INTERNAL_34f6485a_30_group_norm_nhwc_one_pass_98_cu_fe19efeb4cuda3std3__45__cpo5beginE,(_ZN61_INTERNAL_34f6485a_30_group_norm_nhwc_one_pass_98_cu_fe19efeb4cuda3std6ranges3__45__cpo5beginE - _ZN61_INTERNAL_34f6485a_30_group_norm_nhwc_one_pass_98_cu_fe19efeb4cuda3std3__45__cpo5beginE)
_ZN61_INTERNAL_34f6485a_30_group_norm_nhwc_one_pass_98_cu_fe19efeb4cuda3std3__45__cpo5beginE:
	.zero		1
	.type		_ZN61_INTERNAL_34f6485a_30_group_norm_nhwc_one_pass_98_cu_fe19efeb4cuda3std6ranges3__45__cpo5beginE,@object
	.size		_ZN61_INTERNAL_34f6485a_30_group_norm_nhwc_one_pass_98_cu_fe19efeb4cuda3std6ranges3__45__cpo5beginE,(_ZN61_INTERNAL_34f6485a_30_group_norm_nhwc_one_pass_98_cu_fe19efeb4cuda3std3__463_GLOBAL__N__34f6485a_30_group_norm_nhwc_one_pass_98_cu_fe19efeb6ignoreE - _ZN61_INTERNAL_34f6485a_30_group_norm_nhwc_one_pass_98_cu_fe19efeb4cuda3std6ranges3__45__cpo5beginE)
_ZN61_INTERNAL_34f6485a_30_group_norm_nhwc_one_pass_98_cu_fe19efeb4cuda3std6ranges3__45__cpo5beginE:
	.zero		1
	.type		_ZN61_INTERNAL_34f6485a_30_group_norm_nhwc_one_pass_98_cu_fe19efeb4cuda3std3__463_GLOBAL__N__34f6485a_30_group_norm_nhwc_one_pass_98_cu_fe19efeb6ignoreE,@object
	.size		_ZN61_INTERNAL_34f6485a_30_group_norm_nhwc_one_pass_98_cu_fe19efeb4cuda3std3__463_GLOBAL__N__34f6485a_30_group_norm_nhwc_one_pass_98_cu_fe19efeb6ignoreE,(_ZN61_INTERNAL_34f6485a_30_group_norm_nhwc_one_pass_98_cu_fe19efeb4cuda3std6ranges3__45__cpo4dataE - _ZN61_INTERNAL_34f6485a_30_group_norm_nhwc_one_pass_98_cu_fe19efeb4cuda3std3__463_GLOBAL__N__34f6485a_30_group_norm_nhwc_one_pass_98_cu_fe19efeb6ignoreE)
_ZN61_INTERNAL_34f6485a_30_group_norm_nhwc_one_pass_98_cu_fe19efeb4cuda3std3__463_GLOBAL__N__34f6485a_30_group_norm_nhwc_one_pass_98_cu_fe19efeb6ignoreE:
	.zero		1
	.type		_ZN61_INTERNAL_34f6485a_30_group_norm_nhwc_one_pass_98_cu_fe19efeb4cuda3std6ranges3__45__cpo4dataE,@object
	.size		_ZN61_INTERNAL_34f6485a_30_group_norm_nhwc_one_pass_98_cu_fe19efeb4cuda3std6ranges3__45__cpo4dataE,(_ZN61_INTERNAL_34f6485a_30_group_norm_nhwc_one_pass_98_cu_fe19efeb6thrust24THRUST_300001_SM_1030_NS12placeholders2_7E - _ZN61_INTERNAL_34f6485a_30_group_norm_nhwc_one_pass_98_cu_fe19efeb4cuda3std6ranges3__45__cpo4dataE)
_ZN61_INTERNAL_34f6485a_30_group_norm_nhwc_one_pass_98_cu_fe19efeb4cuda3std6ranges3__45__cpo4dataE:
	.zero		1
	.type		_ZN61_INTERNAL_34f6485a_30_group_norm_nhwc_one_pass_98_cu_fe19efeb6thrust24THRUST_300001_SM_1030_NS12placeholders2_7E,@object
	.size		_ZN61_INTERNAL_34f6485a_30_group_norm_nhwc_one_pass_98_cu_fe19efeb6thrust24THRUST_300001_SM_1030_NS12placeholders2_7E,(_ZN61_INTERNAL_34f6485a_30_group_norm_nhwc_one_pass_98_cu_fe19efeb4cuda3std3__45__cpo6rbeginE - _ZN61_INTERNAL_34f6485a_30_group_norm_nhwc_one_pass_98_cu_fe19efeb6thrust24THRUST_300001_SM_1030_NS12placeholders2_7E)
_ZN61_INTERNAL_34f6485a_30_group_norm_nhwc_one_pass_98_cu_fe19efeb6thrust24THRUST_300001_SM_1030_NS12placeholders2_7E:
	.zero		1
	.type		_ZN61_INTERNAL_34f6485a_30_group_norm_nhwc_one_pass_98_cu_fe19efeb4cuda3std3__45__cpo6rbeginE,@object
	.size		_ZN61_INTERNAL_34f6485a_30_group_norm_nhwc_one_pass_98_cu_fe19efeb4cuda3std3__45__cpo6rbeginE,(_ZN61_INTERNAL_34f6485a_30_group_norm_nhwc_one_pass_98_cu_fe19efeb4cuda3std6ranges3__45__cpo7advanceE - _ZN61_INTERNAL_34f6485a_30_group_norm_nhwc_one_pass_98_cu_fe19efeb4cuda3std3__45__cpo6rbeginE)
_ZN61_INTERNAL_34f6485a_30_group_norm_nhwc_one_pass_98_cu_fe19efeb4cuda3std3__45__cpo6rbeginE:
	.zero		1
	.type		_ZN61_INTERNAL_34f6485a_30_group_norm_nhwc_one_pass_98_cu_fe19efeb4cuda3std6ranges3__45__cpo7advanceE,@object
	.size		_ZN61_INTERNAL_34f6485a_30_group_norm_nhwc_one_pass_98_cu_fe19efeb4cuda3std6ranges3__45__cpo7advanceE,(_ZN61_INTERNAL_34f6485a_30_group_norm_nhwc_one_pass_98_cu_fe19efeb4cuda3std3__47nulloptE - _ZN61_INTERNAL_34f6485a_30_group_norm_nhwc_one_pass_98_cu_fe19efeb4cuda3std6ranges3__45__cpo7advanceE)
_ZN61_INTERNAL_34f6485a_30_group_norm_nhwc_one_pass_98_cu_fe19efeb4cuda3std6ranges3__45__cpo7advanceE:
	.zero		1
	.type		_ZN61_INTERNAL_34f6485a_30_group_norm_nhwc_one_pass_98_cu_fe19efeb4cuda3std3__47nulloptE,@object
	.size		_ZN61_INTERNAL_34f6485a_30_group_norm_nhwc_one_pass_98_cu_fe19efeb4cuda3std3__47nulloptE,(_ZN61_INTERNAL_34f6485a_30_group_norm_nhwc_one_pass_98_cu_fe19efeb4cuda3std6ranges3__45__cpo8distanceE - _ZN61_INTERNAL_34f6485a_30_group_norm_nhwc_one_pass_98_cu_fe19efeb4cuda3std3__47nulloptE)
_ZN61_INTERNAL_34f6485a_30_group_norm_nhwc_one_pass_98_cu_fe19efeb4cuda3std3__47nulloptE:
	.zero		1
	.type		_ZN61_INTERNAL_34f6485a_30_group_norm_nhwc_one_pass_98_cu_fe19efeb4cuda3std6ranges3__45__cpo8distanceE,@object
	.size		_ZN61_INTERNAL_34f6485a_30_group_norm_nhwc_one_pass_98_cu_fe19efeb4cuda3std6ranges3__45__cpo8distanceE,(_ZN61_INTERNAL_34f6485a_30_group_norm_nhwc_one_pass_98_cu_fe19efeb6thrust24THRUST_300001_SM_1030_NS12placeholders2_6E - _ZN61_INTERNAL_34f6485a_30_group_norm_nhwc_one_pass_98_cu_fe19efeb4cuda3std6ranges3__45__cpo8distanceE)
_ZN61_INTERNAL_34f6485a_30_group_norm_nhwc_one_pass_98_cu_fe19efeb4cuda3std6ranges3__45__cpo8distanceE:
	.zero		1
	.type		_ZN61_INTERNAL_34f6485a_30_group_norm_nhwc_one_pass_98_cu_fe19efeb6thrust24THRUST_300001_SM_1030_NS12placeholders2_6E,@object
	.size		_ZN61_INTERNAL_34f6485a_30_group_norm_nhwc_one_pass_98_cu_fe19efeb6thrust24THRUST_300001_SM_1030_NS12placeholders2_6E,(_ZN61_INTERNAL_34f6485a_30_group_norm_nhwc_one_pass_98_cu_fe19efeb4cuda3std3__45__cpo4cendE - _ZN61_INTERNAL_34f6485a_30_group_norm_nhwc_one_pass_98_cu_fe19efeb6thrust24THRUST_300001_SM_1030_NS12placeholders2_6E)
_ZN61_INTERNAL_34f6485a_30_group_norm_nhwc_one_pass_98_cu_fe19efeb6thrust24THRUST_300001_SM_1030_NS12placeholders2_6E:
	.zero		1
	.type		_ZN61_INTERNAL_34f6485a_30_group_norm_nhwc_one_pass_98_cu_fe19efeb4cuda3std3__45__cpo4cendE,@object
	.size		_ZN61_INTERNAL_34f6485a_30_group_norm_nhwc_one_pass_98_cu_fe19efeb4cuda3std3__45__cpo4cendE,(_ZN61_INTERNAL_34f6485a_30_group_norm_nhwc_one_pass_98_cu_fe19efeb4cuda3std6ranges3__45__cpo4cendE - _ZN61_INTERNAL_34f6485a_30_group_norm_nhwc_one_pass_98_cu_fe19efeb4cuda3std3__45__cpo4cendE)
_ZN61_INTERNAL_34f6485a_30_group_norm_nhwc_one_pass_98_cu_fe19efeb4cuda3std3__45__cpo4cendE:
	.zero		1
	.type		_ZN61_INTERNAL_34f6485a_30_group_norm_nhwc_one_pass_98_cu_fe19efeb4cuda3std6ranges3__45__cpo4cendE,@object
	.size		_ZN61_INTERNAL_34f6485a_30_group_norm_nhwc_one_pass_98_cu_fe19efeb4cuda3std6ranges3__45__cpo4cendE,(_ZN61_INTERNAL_34f6485a_30_group_norm_nhwc_one_pass_98_cu_fe19efeb4cuda3std3__420unreachable_sentinelE - _ZN61_INTERNAL_34f6485a_30_group_norm_nhwc_one_pass_98_cu_fe19efeb4cuda3std6ranges3__45__cpo4cendE)
_ZN61_INTERNAL_34f6485a_30_group_norm_nhwc_one_pass_98_cu_fe19efeb4cuda3std6ranges3__45__cpo4cendE:
	.zero		1
	.type		_ZN61_INTERNAL_34f6485a_30_group_norm_nhwc_one_pass_98_cu_fe19efeb4cuda3std3__420unreachable_sentinelE,@object
	.size		_ZN61_INTERNAL_34f6485a_30_group_norm_nhwc_one_pass_98_cu_fe19efeb4cuda3std3__420unreachable_sentinelE,(_ZN61_INTERNAL_34f6485a_30_group_norm_nhwc_one_pass_98_cu_fe19efeb4cuda3std6ranges3__45__cpo5ssizeE - _ZN61_INTERNAL_34f6485a_30_group_norm_nhwc_one_pass_98_cu_fe19efeb4cuda3std3__420unreachable_sentinelE)
_ZN61_INTERNAL_34f6485a_30_group_norm_nhwc_one_pass_98_cu_fe19efeb4cuda3std3__420unreachable_sentinelE:
	.zero		1
	.type		_ZN61_INTERNAL_34f6485a_30_group_norm_nhwc_one_pass_98_cu_fe19efeb4cuda3std6ranges3__45__cpo5ssizeE,@object
	.size		_ZN61_INTERNAL_34f6485a_30_group_norm_nhwc_one_pass_98_cu_fe19efeb4cuda3std6ranges3__45__cpo5ssizeE,(_ZN61_INTERNAL_34f6485a_30_group_norm_nhwc_one_pass_98_cu_fe19efeb6thrust24THRUST_300001_SM_1030_NS12placeholders3_10E - _ZN61_INTERNAL_34f6485a_30_group_norm_nhwc_one_pass_98_cu_fe19efeb4cuda3std6ranges3__45__cpo5ssizeE)
_ZN61_INTERNAL_34f6485a_30_group_norm_nhwc_one_pass_98_cu_fe19efeb4cuda3std6ranges3__45__cpo5ssizeE:
	.zero		1
	.type		_ZN61_INTERNAL_34f6485a_30_group_norm_nhwc_one_pass_98_cu_fe19efeb6thrust24THRUST_300001_SM_1030_NS12placeholders3_10E,@object
	.size		_ZN61_INTERNAL_34f6485a_30_group_norm_nhwc_one_pass_98_cu_fe19efeb6thrust24THRUST_300001_SM_1030_NS12placeholders3_10E,(_ZN61_INTERNAL_34f6485a_30_group_norm_nhwc_one_pass_98_cu_fe19efeb4cuda3std3__45__cpo5crendE - _ZN61_INTERNAL_34f6485a_30_group_norm_nhwc_one_pass_98_cu_fe19efeb6thrust24THRUST_300001_SM_1030_NS12placeholders3_10E)
_ZN61_INTERNAL_34f6485a_30_group_norm_nhwc_one_pass_98_cu_fe19efeb6thrust24THRUST_300001_SM_1030_NS12placeholders3_10E:
	.zero		1
	.type		_ZN61_INTERNAL_34f6485a_30_group_norm_nhwc_one_pass_98_cu_fe19efeb4cuda3std3__45__cpo5crendE,@object
	.size		_ZN61_INTERNAL_34f6485a_30_group_norm_nhwc_one_pass_98_cu_fe19efeb4cuda3std3__45__cpo5crendE,(_ZN61_INTERNAL_34f6485a_30_group_norm_nhwc_one_pass_98_cu_fe19efeb4cuda3std6ranges3__45__cpo4prevE - _ZN61_INTERNAL_34f6485a_30_group_norm_nhwc_one_pass_98_cu_fe19efeb4cuda3std3__45__cpo5crendE)
_ZN61_INTERNAL_34f6485a_30_group_norm_nhwc_one_pass_98_cu_fe19efeb4cuda3std3__45__cpo5crendE:
	.zero		1
	.type		_ZN61_INTERNAL_34f6485a_30_group_norm_nhwc_one_pass_98_cu_fe19efeb4cuda3std6ranges3__45__cpo4prevE,@object
	.size		_ZN61_INTERNAL_34f6485a_30_group_norm_nhwc_one_pass_98_cu_fe19efeb4cuda3std6ranges3__45__cpo4prevE,(_ZN61_INTERNAL_34f6485a_30_group_norm_nhwc_one_pass_98_cu_fe19efeb4cuda3std6ranges3__45__cpo9iter_moveE - _ZN61_INTERNAL_34f6485a_30_group_norm_nhwc_one_pass_98_cu_fe19efeb4cuda3std6ranges3__45__cpo4prevE)
_ZN61_INTERNAL_34f6485a_30_group_norm_nhwc_one_pass_98_cu_fe19efeb4cuda3std6ranges3__45__cpo4prevE:
	.zero		1
	.type		_ZN61_INTERNAL_34f6485a_30_group_norm_nhwc_one_pass_98_cu_fe19efeb4cuda3std6ranges3__45__cpo9iter_moveE,@object
	.size		_ZN61_INTERNAL_34f6485a_30_group_norm_nhwc_one_pass_98_cu_fe19efeb4cuda3std6ranges3__45__cpo9iter_moveE,(_ZN61_INTERNAL_34f6485a_30_group_norm_nhwc_one_pass_98_cu_fe19efeb6thrust24THRUST_300001_SM_1030_NS12placeholders2_2E - _ZN61_INTERNAL_34f6485a_30_group_norm_nhwc_one_pass_98_cu_fe19efeb4cuda3std6ranges3__45__cpo9iter_moveE)
_ZN61_INTERNAL_34f6485a_30_group_norm_nhwc_one_pass_98_cu_fe19efeb4cuda3std6ranges3__45__cpo9iter_moveE:
	.zero		1
	.type		_ZN61_INTERNAL_34f6485a_30_group_norm_nhwc_one_pass_98_cu_fe19efeb6thrust24THRUST_300001_SM_1030_NS12placeholders2_2E,@object
	.size		_ZN61_INTERNAL_34f6485a_30_group_norm_nhwc_one_pass_98_cu_fe19efeb6thrust24THRUST_300001_SM_1030_NS12placeholders2_2E,(_ZN61_INTERNAL_34f6485a_30_group_norm_nhwc_one_pass_98_cu_fe19efeb6thrust24THRUST_300001_SM_1030_NS12placeholders2_4E - _ZN61_INTERNAL_34f6485a_30_group_norm_nhwc_one_pass_98_cu_fe19efeb6thrust24THRUST_300001_SM_1030_NS12placeholders2_2E)
_ZN61_INTERNAL_34f6485a_30_group_norm_nhwc_one_pass_98_cu_fe19efeb6thrust24THRUST_300001_SM_1030_NS12placeholders2_2E:
	.zero		1
	.type		_ZN61_INTERNAL_34f6485a_30_group_norm_nhwc_one_pass_98_cu_fe19efeb6thrust24THRUST_300001_SM_1030_NS12placeholders2_4E,@object
	.size		_ZN61_INTERNAL_34f6485a_30_group_norm_nhwc_one_pass_98_cu_fe19efeb6thrust24THRUST_300001_SM_1030_NS12placeholders2_4E,(_ZN61_INTERNAL_34f6485a_30_group_norm_nhwc_one_pass_98_cu_fe19efeb4cuda3std3__45__cpo3endE - _ZN61_INTERNAL_34f6485a_30_group_norm_nhwc_one_pass_98_cu_fe19efeb6thrust24THRUST_300001_SM_1030_NS12placeholders2_4E)
_ZN61_INTERNAL_34f6485a_30_group_norm_nhwc_one_pass_98_cu_fe19efeb6thrust24THRUST_300001_SM_1030_NS12placeholders2_4E:
	.zero		1
	.type		_ZN61_INTERNAL_34f6485a_30_group_norm_nhwc_one_pass_98_cu_fe19efeb4cuda3std3__45__cpo3endE,@object
	.size		_ZN61_INTERNAL_34f6485a_30_group_norm_nhwc_one_pass_98_cu_fe19efeb4cuda3std3__45__cpo3endE,(_ZN61_INTERNAL_34f6485a_30_group_norm_nhwc_one_pass_98_cu_fe19efeb4cuda3std6ranges3__45__cpo3endE - _ZN61_INTERNAL_34f6485a_30_group_norm_nhwc_one_pass_98_cu_fe19efeb4cuda3std3__45__cpo3endE)
_ZN61_INTERNAL_34f6485a_30_group_norm_nhwc_one_pass_98_cu_fe19efeb4cuda3std3__45__cpo3endE:
	.zero		1
	.type		_ZN61_INTERNAL_34f6485a_30_group_norm_nhwc_one_pass_98_cu_fe19efeb4cuda3std6ranges3__45__cpo3endE,@object
	.size		_ZN61_INTERNAL_34f6485a_30_group_norm_nhwc_one_pass_98_cu_fe19efeb4cuda3std6ranges3__45__cpo3endE,(_ZN61_INTERNAL_34f6485a_30_group_norm_nhwc_one_pass_98_cu_fe19efeb4cuda3std3__419piecewise_constructE - _ZN61_INTERNAL_34f6485a_30_group_norm_nhwc_one_pass_98_cu_fe19efeb4cuda3std6ranges3__45__cpo3endE)
_ZN61_INTERNAL_34f6485a_30_group_norm_nhwc_one_pass_98_cu_fe19efeb4cuda3std6ranges3__45__cpo3endE:
	.zero		1
	.type		_ZN61_INTERNAL_34f6485a_30_group_norm_nhwc_one_pass_98_cu_fe19efeb4cuda3std3__419piecewise_constructE,@object
	.size		_ZN61_INTERNAL_34f6485a_30_group_norm_nhwc_one_pass_98_cu_fe19efeb4cuda3std3__419piecewise_constructE,(_ZN61_INTERNAL_34f6485a_30_group_norm_nhwc_one_pass_98_cu_fe19efeb4cuda3std6ranges3__45__cpo5cdataE - _ZN61_INTERNAL_34f6485a_30_group_norm_nhwc_one_pass_98_cu_fe19efeb4cuda3std3__419piecewise_constructE)
_ZN61_INTERNAL_34f6485a_30_group_norm_nhwc_one_pass_98_cu_fe19efeb4cuda3std3__419piecewise_constructE:
	.zero		1
	.type		_ZN61_INTERNAL_34f6485a_30_group_norm_nhwc_one_pass_98_cu_fe19efeb4cuda3std6ranges3__45__cpo5cdataE,@object
	.size		_ZN61_INTERNAL_34f6485a_30_group_norm_nhwc_one_pass_98_cu_fe19efeb4cuda3std6ranges3__45__cpo5cdataE,(_ZN61_INTERNAL_34f6485a_30_group_norm_nhwc_one_pass_98_cu_fe19efeb6thrust24THRUST_300001_SM_1030_NS12placeholders2_8E - _ZN61_INTERNAL_34f6485a_30_group_norm_nhwc_one_pass_98_cu_fe19efeb4cuda3std6ranges3__45__cpo5cdataE)
_ZN61_INTERNAL_34f6485a_30_group_norm_nhwc_one_pass_98_cu_fe19efeb4cuda3std6ranges3__45__cpo5cdataE:
	.zero		1
	.type		_ZN61_INTERNAL_34f6485a_30_group_norm_nhwc_one_pass_98_cu_fe19efeb6thrust24THRUST_300001_SM_1030_NS12placeholders2_8E,@object
	.size		_ZN61_INTERNAL_34f6485a_30_group_norm_nhwc_one_pass_98_cu_fe19efeb6thrust24THRUST_300001_SM_1030_NS12placeholders2_8E,(_ZN61_INTERNAL_34f6485a_30_group_norm_nhwc_one_pass_98_cu_fe19efeb4cuda3std3__45__cpo4rendE - _ZN61_INTERNAL_34f6485a_30_group_norm_nhwc_one_pass_98_cu_fe19efeb6thrust24THRUST_300001_SM_1030_NS12placeholders2_8E)
_ZN61_INTERNAL_34f6485a_30_group_norm_nhwc_one_pass_98_cu_fe19efeb6thrust24THRUST_300001_SM_1030_NS12placeholders2_8E:
	.zero		1
	.type		_ZN61_INTERNAL_34f6485a_30_group_norm_nhwc_one_pass_98_cu_fe19efeb4cuda3std3__45__cpo4rendE,@object
	.size		_ZN61_INTERNAL_34f6485a_30_group_norm_nhwc_one_pass_98_cu_fe19efeb4cuda3std3__45__cpo4rendE,(_ZN61_INTERNAL_34f6485a_30_group_norm_nhwc_one_pass_98_cu_fe19efeb4cuda3std6ranges3__45__cpo9iter_swapE - _ZN61_INTERNAL_34f6485a_30_group_norm_nhwc_one_pass_98_cu_fe19efeb4cuda3std3__45__cpo4rendE)
_ZN61_INTERNAL_34f6485a_30_group_norm_nhwc_one_pass_98_cu_fe19efeb4cuda3std3__45__cpo4rendE:
	.zero		1
	.type		_ZN61_INTERNAL_34f6485a_30_group_norm_nhwc_one_pass_98_cu_fe19efeb4cuda3std6ranges3__45__cpo9iter_swapE,@object
	.size		_ZN61_INTERNAL_34f6485a_30_group_norm_nhwc_one_pass_98_cu_fe19efeb4cuda3std6ranges3__45__cpo9iter_swapE,(_ZN61_INTERNAL_34f6485a_30_group_norm_nhwc_one_pass_98_cu_fe19efeb4cuda3std3__48unexpectE - _ZN61_INTERNAL_34f6485a_30_group_norm_nhwc_one_pass_98_cu_fe19efeb4cuda3std6ranges3__45__cpo9iter_swapE)
_ZN61_INTERNAL_34f6485a_30_group_norm_nhwc_one_pass_98_cu_fe19efeb4cuda3std6ranges3__45__cpo9iter_swapE:
	.zero		1
	.type		_ZN61_INTERNAL_34f6485a_30_group_norm_nhwc_one_pass_98_cu_fe19efeb4cuda3std3__48unexpectE,@object
	.size		_ZN61_INTERNAL_34f6485a_30_group_norm_nhwc_one_pass_98_cu_fe19efeb4cuda3std3__48unexpectE,(_ZN61_INTERNAL_34f6485a_30_group_norm_nhwc_one_pass_98_cu_fe19efeb6thrust24THRUST_300001_SM_1030_NS6system6detail10sequential3seqE - _ZN61_INTERNAL_34f6485a_30_group_norm_nhwc_one_pass_98_cu_fe19efeb4cuda3std3__48unexpectE)
_ZN61_INTERNAL_34f6485a_30_group_norm_nhwc_one_pass_98_cu_fe19efeb4cuda3std3__48unexpectE:
	.zero		1
	.type		_ZN61_INTERNAL_34f6485a_30_group_norm_nhwc_one_pass_98_cu_fe19efeb6thrust24THRUST_300001_SM_1030_NS6system6detail10sequential3seqE,@object
	.size		_ZN61_INTERNAL_34f6485a_30_group_norm_nhwc_one_pass_98_cu_fe19efeb6thrust24THRUST_300001_SM_1030_NS6system6detail10sequential3seqE,(.L_29 - _ZN61_INTERNAL_34f6485a_30_group_norm_nhwc_one_pass_98_cu_fe19efeb6thrust24THRUST_300001_SM_1030_NS6system6detail10sequential3seqE)
_ZN61_INTERNAL_34f6485a_30_group_norm_nhwc_one_pass_98_cu_fe19efeb6thrust24THRUST_300001_SM_1030_NS6system6detail10sequential3seqE:
	.zero		1
.L_29:


//--------------------- .nv.shared._Z35group_norm_nhwc_bwd_one_pass_kernelI11Bf16IOFp32WLi64ELi98ELi392EEv26Group_norm_nhwc_bwd_params --------------------------
	.section	.nv.shared._Z35group_norm_nhwc_bwd_one_pass_kernelI11Bf16IOFp32WLi64ELi98ELi392EEv26Group_norm_nhwc_bwd_params,"aw",@nobits
	.sectionflags	@""
	.align	16
.nv.shared._Z35group_norm_nhwc_bwd_one_pass_kernelI11Bf16IOFp32WLi64ELi98ELi392EEv26Group_norm_nhwc_bwd_params:
	.zero		7440


//--------------------- .nv.shared._Z35group_norm_nhwc_bwd_one_pass_kernelI11Bf16IOFp32WLi128ELi98ELi392EEv26Group_norm_nhwc_bwd_params --------------------------
	.section	.nv.shared._Z35group_norm_nhwc_bwd_one_pass_kernelI11Bf16IOFp32WLi128ELi98ELi392EEv26Group_norm_nhwc_bwd_params,"aw",@nobits
	.sectionflags	@""
	.align	16
.nv.shared._Z35group_norm_nhwc_bwd_one_pass_kernelI11Bf16IOFp32WLi128ELi98ELi392EEv26Group_norm_nhwc_bwd_params:
	.zero		7440


//--------------------- .nv.shared._Z35group_norm_nhwc_bwd_one_pass_kernelI11Bf16IOFp32WLi256ELi98ELi392EEv26Group_norm_nhwc_bwd_params --------------------------
	.section	.nv.shared._Z35group_norm_nhwc_bwd_one_pass_kernelI11Bf16IOFp32WLi256ELi98ELi392EEv26Group_norm_nhwc_bwd_params,"aw",@nobits
	.sectionflags	@""
	.align	16
.nv.shared._Z35group_norm_nhwc_bwd_one_pass_kernelI11Bf16IOFp32WLi256ELi98ELi392EEv26Group_norm_nhwc_bwd_params:
	.zero		7440


//--------------------- .nv.shared._Z35group_norm_nhwc_bwd_one_pass_kernelI11Bf16IOFp32WLi512ELi98ELi392EEv26Group_norm_nhwc_bwd_params --------------------------
	.section	.nv.shared._Z35group_norm_nhwc_bwd_one_pass_kernelI11Bf16IOFp32WLi512ELi98ELi392EEv26Group_norm_nhwc_bwd_params,"aw",@nobits
	.sectionflags	@""
	.align	16
.nv.shared._Z35group_norm_nhwc_bwd_one_pass_kernelI11Bf16IOFp32WLi512ELi98ELi392EEv26Group_norm_nhwc_bwd_params:
	.zero		7440


//--------------------- .nv.shared._Z35group_norm_nhwc_bwd_one_pass_kernelI11Bf16IOBf16WLi64ELi98ELi392EEv26Group_norm_nhwc_bwd_params --------------------------
	.section	.nv.shared._Z35group_norm_nhwc_bwd_one_pass_kernelI11Bf16IOBf16WLi64ELi98ELi392EEv26Group_norm_nhwc_bwd_params,"aw",@nobits
	.sectionflags	@""
	.align	16
.nv.shared._Z35group_norm_nhwc_bwd_one_pass_kernelI11Bf16IOBf16WLi64ELi98ELi392EEv26Group_norm_nhwc_bwd_params:
	.zero		7440


//--------------------- .nv.shared._Z35group_norm_nhwc_bwd_one_pass_kernelI11Bf16IOBf16WLi128ELi98ELi392EEv26Group_norm_nhwc_bwd_params --------------------------
	.section	.nv.shared._Z35group_norm_nhwc_bwd_one_pass_kernelI11Bf16IOBf16WLi128ELi98ELi392EEv26Group_norm_nhwc_bwd_params,"aw",@nobits
	.sectionflags	@""
	.align	16
.nv.shared._Z35group_norm_nhwc_bwd_one_pass_kernelI11Bf16IOBf16WLi128ELi98ELi392EEv26Group_norm_nhwc_bwd_params:
	.zero		7440


//--------------------- .nv.shared._Z35group_norm_nhwc_bwd_one_pass_kernelI11Bf16IOBf16WLi256ELi98ELi392EEv26Group_norm_nhwc_bwd_params --------------------------
	.section	.nv.shared._Z35group_norm_nhwc_bwd_one_pass_kernelI11Bf16IOBf16WLi256ELi98ELi392EEv26Group_norm_nhwc_bwd_params,"aw",@nobits
	.sectionflags	@""
	.align	16
.nv.shared._Z35group_norm_nhwc_bwd_one_pass_kernelI11Bf16IOBf16WLi256ELi98ELi392EEv26Group_norm_nhwc_bwd_params:
	.zero		7440


//--------------------- .nv.shared._Z35group_norm_nhwc_bwd_one_pass_kernelI11Bf16IOBf16WLi512ELi98ELi392EEv26Group_norm_nhwc_bwd_params --------------------------
	.section	.nv.shared._Z35group_norm_nhwc_bwd_one_pass_kernelI11Bf16IOBf16WLi512ELi98ELi392EEv26Group_norm_nhwc_bwd_params,"aw",@nobits
	.sectionflags	@""
	.align	16
.nv.shared._Z35group_norm_nhwc_bwd_one_pass_kernelI11Bf16IOBf16WLi512ELi98ELi392EEv26Group_norm_nhwc_bwd_params:
	.zero		7440


//--------------------- .nv.shared._Z35group_norm_nhwc_bwd_one_pass_kernelI11Bf16IOFp16WLi64ELi98ELi392EEv26Group_norm_nhwc_bwd_params --------------------------
	.section	.nv.shared._Z35group_norm_nhwc_bwd_one_pass_kernelI11Bf16IOFp16WLi64ELi98ELi392EEv26Group_norm_nhwc_bwd_params,"aw",@nobits
	.sectionflags	@""
	.align	16
.nv.shared._Z35group_norm_nhwc_bwd_one_pass_kernelI11Bf16IOFp16WLi64ELi98ELi392EEv26Group_norm_nhwc_bwd_params:
	.zero		7440


//--------------------- .nv.shared._Z35group_norm_nhwc_bwd_one_pass_kernelI11Bf16IOFp16WLi128ELi98ELi392EEv26Group_norm_nhwc_bwd_params --------------------------
	.section	.nv.shared._Z35group_norm_nhwc_bwd_one_pass_kernelI11Bf16IOFp16WLi128ELi98ELi392EEv26Group_norm_nhwc_bwd_params,"aw",@nobits
	.sectionflags	@""
	.align	16
.nv.shared._Z35group_norm_nhwc_bwd_one_pass_kernelI11Bf16IOFp16WLi128ELi98ELi392EEv26Group_norm_nhwc_bwd_params:
	.zero		7440


//--------------------- .nv.shared._Z35group_norm_nhwc_bwd_one_pass_kernelI11Bf16IOFp16WLi256ELi98ELi392EEv26Group_norm_nhwc_bwd_params --------------------------
	.section	.nv.shared._Z35group_norm_nhwc_bwd_one_pass_kernelI11Bf16IOFp16WLi256ELi98ELi392EEv26Group_norm_nhwc_bwd_params,"aw",@nobits
	.sectionflags	@""
	.align	16
.nv.shared._Z35group_norm_nhwc_bwd_one_pass_kernelI11Bf16IOFp16WLi256ELi98ELi392EEv26Group_norm_nhwc_bwd_params:
	.zero		7440


//--------------------- .nv.shared._Z35group_norm_nhwc_bwd_one_pass_kernelI11Bf16IOFp16WLi512ELi98ELi392EEv26Group_norm_nhwc_bwd_params --------------------------
	.section	.nv.shared._Z35group_norm_nhwc_bwd_one_pass_kernelI11Bf16IOFp16WLi512ELi98ELi392EEv26Group_norm_nhwc_bwd_params,"aw",@nobits
	.sectionflags	@""
	.align	16
.nv.shared._Z35group_norm_nhwc_bwd_one_pass_kernelI11Bf16IOFp16WLi512ELi98ELi392EEv26Group_norm_nhwc_bwd_params:
	.zero		7440


//--------------------- .nv.shared._Z35group_norm_nhwc_bwd_one_pass_kernelI11Fp16IOFp32WLi64ELi98ELi392EEv26Group_norm_nhwc_bwd_params --------------------------
	.section	.nv.shared._Z35group_norm_nhwc_bwd_one_pass_kernelI11Fp16IOFp32WLi64ELi98ELi392EEv26Group_norm_nhwc_bwd_params,"aw",@nobits
	.sectionflags	@""
	.align	16
.nv.shared._Z35group_norm_nhwc_bwd_one_pass_kernelI11Fp16IOFp32WLi64ELi98ELi392EEv26Group_norm_nhwc_bwd_params:
	.zero		7440


//--------------------- .nv.shared._Z35group_norm_nhwc_bwd_one_pass_kernelI11Fp16IOFp32WLi128ELi98ELi392EEv26Group_norm_nhwc_bwd_params --------------------------
	.section	.nv.shared._Z35group_norm_nhwc_bwd_one_pass_kernelI11Fp16IOFp32WLi128ELi98ELi392EEv26Group_norm_nhwc_bwd_params,"aw",@nobits
	.sectionflags	@""
	.align	16
.nv.shared._Z35group_norm_nhwc_bwd_one_pass_kernelI11Fp16IOFp32WLi128ELi98ELi392EEv26Group_norm_nhwc_bwd_params:
	.zero		7440


//--------------------- .nv.shared._Z35group_norm_nhwc_bwd_one_pass_kernelI11Fp16IOFp32WLi256ELi98ELi392EEv26Group_norm_nhwc_bwd_params --------------------------
	.section	.nv.shared._Z35group_norm_nhwc_bwd_one_pass_kernelI11Fp16IOFp32WLi256ELi98ELi392EEv26Group_norm_nhwc_bwd_params,"aw",@nobits
	.sectionflags	@""
	.align	16
.nv.shared._Z35group_norm_nhwc_bwd_one_pass_kernelI11Fp16IOFp32WLi256ELi98ELi392EEv26Group_norm_nhwc_bwd_params:
	.zero		7440


//--------------------- .nv.shared._Z35group_norm_nhwc_bwd_one_pass_kernelI11Fp16IOFp32WLi512ELi98ELi392EEv26Group_norm_nhwc_bwd_params --------------------------
	.section	.nv.shared._Z35group_norm_nhwc_bwd_one_pass_kernelI11Fp16IOFp32WLi512ELi98ELi392EEv26Group_norm_nhwc_bwd_params,"aw",@nobits
	.sectionflags	@""
	.align	16
.nv.shared._Z35group_norm_nhwc_bwd_one_pass_kernelI11Fp16IOFp32WLi512ELi98ELi392EEv26Group_norm_nhwc_bwd_params:
	.zero		7440


//--------------------- .nv.shared._Z35group_norm_nhwc_bwd_one_pass_kernelI11Fp16IOBf16WLi64ELi98ELi392EEv26Group_norm_nhwc_bwd_params --------------------------
	.section	.nv.shared._Z35group_norm_nhwc_bwd_one_pass_kernelI11Fp16IOBf16WLi64ELi98ELi392EEv26Group_norm_nhwc_bwd_params,"aw",@nobits
	.sectionflags	@""
	.align	16
.nv.shared._Z35group_norm_nhwc_bwd_one_pass_kernelI11Fp16IOBf16WLi64ELi98ELi392EEv26Group_norm_nhwc_bwd_params:
	.zero		7440


//--------------------- .nv.shared._Z35group_norm_nhwc_bwd_one_pass_kernelI11Fp16IOBf16WLi128ELi98ELi392EEv26Group_norm_nhwc_bwd_params --------------------------
	.section	.nv.shared._Z35group_norm_nhwc_bwd_one_pass_kernelI11Fp16IOBf16WLi128ELi98ELi392EEv26Group_norm_nhwc_bwd_params,"aw",@nobits
	.sectionflags	@""
	.align	16
.nv.shared._Z35group_norm_nhwc_bwd_one_pass_kernelI11Fp16IOBf16WLi128ELi98ELi392EEv26Group_norm_nhwc_bwd_params:
	.zero		7440


//--------------------- .nv.shared._Z35group_norm_nhwc_bwd_one_pass_kernelI11Fp16IOBf16WLi256ELi98ELi392EEv26Group_norm_nhwc_bwd_params --------------------------
	.section	.nv.shared._Z35group_norm_nhwc_bwd_one_pass_kernelI11Fp16IOBf16WLi256ELi98ELi392EEv26Group_norm_nhwc_bwd_params,"aw",@nobits
	.sectionflags	@""
	.align	16
.nv.shared._Z35group_norm_nhwc_bwd_one_pass_kernelI11Fp16IOBf16WLi256ELi98ELi392EEv26Group_norm_nhwc_bwd_params:
	.zero		7440


//--------------------- .nv.shared._Z35group_norm_nhwc_bwd_one_pass_kernelI11Fp16IOBf16WLi512ELi98ELi392EEv26Group_norm_nhwc_bwd_params --------------------------
	.section	.nv.shared._Z35group_norm_nhwc_bwd_one_pass_kernelI11Fp16IOBf16WLi512ELi98ELi392EEv26Group_norm_nhwc_bwd_params,"aw",@nobits
	.sectionflags	@""
	.align	16
.nv.shared._Z35group_norm_nhwc_bwd_one_pass_kernelI11Fp16IOBf16WLi512ELi98ELi392EEv26Group_norm_nhwc_bwd_params:
	.zero		7440


//--------------------- .nv.shared._Z35group_norm_nhwc_bwd_one_pass_kernelI11Fp16IOFp16WLi64ELi98ELi392EEv26Group_norm_nhwc_bwd_params --------------------------
	.section	.nv.shared._Z35group_norm_nhwc_bwd_one_pass_kernelI11Fp16IOFp16WLi64ELi98ELi392EEv26Group_norm_nhwc_bwd_params,"aw",@nobits
	.sectionflags	@""
	.align	16
.nv.shared._Z35group_norm_nhwc_bwd_one_pass_kernelI11Fp16IOFp16WLi64ELi98ELi392EEv26Group_norm_nhwc_bwd_params:
	.zero		7440


//--------------------- .nv.shared._Z35group_norm_nhwc_bwd_one_pass_kernelI11Fp16IOFp16WLi128ELi98ELi392EEv26Group_norm_nhwc_bwd_params --------------------------
	.section	.nv.shared._Z35group_norm_nhwc_bwd_one_pass_kernelI11Fp16IOFp16WLi128ELi98ELi392EEv26Group_norm_nhwc_bwd_params,"aw",@nobits
	.sectionflags	@""
	.align	16
.nv.shared._Z35group_norm_nhwc_bwd_one_pass_kernelI11Fp16IOFp16WLi128ELi98ELi392EEv26Group_norm_nhwc_bwd_params:
	.zero		7440


//--------------------- .nv.shared._Z35group_norm_nhwc_bwd_one_pass_kernelI11Fp16IOFp16WLi256ELi98ELi392EEv26Group_norm_nhwc_bwd_params --------------------------
	.section	.nv.shared._Z35group_norm_nhwc_bwd_one_pass_kernelI11Fp16IOFp16WLi256ELi98ELi392EEv26Group_norm_nhwc_bwd_params,"aw",@nobits
	.sectionflags	@""
	.align	16
.nv.shared._Z35group_norm_nhwc_bwd_one_pass_kernelI11Fp16IOFp16WLi256ELi98ELi392EEv26Group_norm_nhwc_bwd_params:
	.zero		7440


//--------------------- .nv.shared._Z35group_norm_nhwc_bwd_one_pass_kernelI11Fp16IOFp16WLi512ELi98ELi392EEv26Group_norm_nhwc_bwd_params --------------------------
	.section	.nv.shared._Z35group_norm_nhwc_bwd_one_pass_kernelI11Fp16IOFp16WLi512ELi98ELi392EEv26Group_norm_nhwc_bwd_params,"aw",@nobits
	.sectionflags	@""
	.align	16
.nv.shared._Z35group_norm_nhwc_bwd_one_pass_kernelI11Fp16IOFp16WLi512ELi98ELi392EEv26Group_norm_nhwc_bwd_params:
	.zero		7440


//--------------------- .nv.shared._Z35group_norm_nhwc_bwd_one_pass_kernelI11Fp32IOFp32WLi64ELi98ELi392EEv26Group_norm_nhwc_bwd_params --------------------------
	.section	.nv.shared._Z35group_norm_nhwc_bwd_one_pass_kernelI11Fp32IOFp32WLi64ELi98ELi392EEv26Group_norm_nhwc_bwd_params,"aw",@nobits
	.sectionflags	@""
	.align	16
.nv.shared._Z35group_norm_nhwc_bwd_one_pass_kernelI11Fp32IOFp32WLi64ELi98ELi392EEv26Group_norm_nhwc_bwd_params:
	.zero		7440


//--------------------- .nv.shared._Z35group_norm_nhwc_bwd_one_pass_kernelI11Fp32IOFp32WLi128ELi98ELi392EEv26Group_norm_nhwc_bwd_params --------------------------
	.section	.nv.shared._Z35group_norm_nhwc_bwd_one_pass_kernelI11Fp32IOFp32WLi128ELi98ELi392EEv26Group_norm_nhwc_bwd_params,"aw",@nobits
	.sectionflags	@""
	.align	16
.nv.shared._Z35group_norm_nhwc_bwd_one_pass_kernelI11Fp32IOFp32WLi128ELi98ELi392EEv26Group_norm_nhwc_bwd_params:
	.zero		7440


//--------------------- .nv.shared._Z35group_norm_nhwc_bwd_one_pass_kernelI11Fp32IOFp32WLi256ELi98ELi392EEv26Group_norm_nhwc_bwd_params --------------------------
	.section	.nv.shared._Z35group_norm_nhwc_bwd_one_pass_kernelI11Fp32IOFp32WLi256ELi98ELi392EEv26Group_norm_nhwc_bwd_params,"aw",@nobits
	.sectionflags	@""
	.align	16
.nv.shared._Z35group_norm_nhwc_bwd_one_pass_kernelI11Fp32IOFp32WLi256ELi98ELi392EEv26Group_norm_nhwc_bwd_params:
	.zero		7440


//--------------------- .nv.shared._Z35group_norm_nhwc_bwd_one_pass_kernelI11Fp32IOFp32WLi512ELi98ELi392EEv26Group_norm_nhwc_bwd_params --------------------------
	.section	.nv.shared._Z35group_norm_nhwc_bwd_one_pass_kernelI11Fp32IOFp32WLi512ELi98ELi392EEv26Group_norm_nhwc_bwd_params,"aw",@nobits
	.sectionflags	@""
	.align	16
.nv.shared._Z35group_norm_nhwc_bwd_one_pass_kernelI11Fp32IOFp32WLi512ELi98ELi392EEv26Group_norm_nhwc_bwd_params:
	.zero		7440


//--------------------- .nv.shared._Z35group_norm_nhwc_bwd_one_pass_kernelI11Fp32IOBf16WLi64ELi98ELi392EEv26Group_norm_nhwc_bwd_params --------------------------
	.section	.nv.shared._Z35group_norm_nhwc_bwd_one_pass_kernelI11Fp32IOBf16WLi64ELi98ELi392EEv26Group_norm_nhwc_bwd_params,"aw",@nobits
	.sectionflags	@""
	.align	16
.nv.shared._Z35group_norm_nhwc_bwd_one_pass_kernelI11Fp32IOBf16WLi64ELi98ELi392EEv26Group_norm_nhwc_bwd_params:
	.zero		7440


//--------------------- .nv.shared._Z35group_norm_nhwc_bwd_one_pass_kernelI11Fp32IOBf16WLi128ELi98ELi392EEv26Group_norm_nhwc_bwd_params --------------------------
	.section	.nv.shared._Z35group_norm_nhwc_bwd_one_pass_kernelI11Fp32IOBf16WLi128ELi98ELi392EEv26Group_norm_nhwc_bwd_params,"aw",@nobits
	.sectionflags	@""
	.align	16
.nv.shared._Z35group_norm_nhwc_bwd_one_pass_kernelI11Fp32IOBf16WLi128ELi98ELi392EEv26Group_norm_nhwc_bwd_params:
	.zero		7440


//--------------------- .nv.shared._Z35group_norm_nhwc_bwd_one_pass_kernelI11Fp32IOBf16WLi256ELi98ELi392EEv26Group_norm_nhwc_bwd_params --------------------------
	.section	.nv.shared._Z35group_norm_nhwc_bwd_one_pass_kernelI11Fp32IOBf16WLi256ELi98ELi392EEv26Group_norm_nhwc_bwd_params,"aw",@nobits
	.sectionflags	@""
	.align	16
.nv.shared._Z35group_norm_nhwc_bwd_one_pass_kernelI11Fp32IOBf16WLi256ELi98ELi392EEv26Group_norm_nhwc_bwd_params:
	.zero		7440


//--------------------- .nv.shared._Z35group_norm_nhwc_bwd_one_pass_kernelI11Fp32IOBf16WLi512ELi98ELi392EEv26Group_norm_nhwc_bwd_params --------------------------
	.section	.nv.shared._Z35group_norm_nhwc_bwd_one_pass_kernelI11Fp32IOBf16WLi512ELi98ELi392EEv26Group_norm_nhwc_bwd_params,"aw",@nobits
	.sectionflags	@""
	.align	16
.nv.shared._Z35group_norm_nhwc_bwd_one_pass_kernelI11Fp32IOBf16WLi512ELi98ELi392EEv26Group_norm_nhwc_bwd_params:
	.zero		7440


//--------------------- .nv.shared._Z35group_norm_nhwc_bwd_one_pass_kernelI11Fp32IOFp16WLi64ELi98ELi392EEv26Group_norm_nhwc_bwd_params --------------------------
	.section	.nv.shared._Z35group_norm_nhwc_bwd_one_pass_kernelI11Fp32IOFp16WLi64ELi98ELi392EEv26Group_norm_nhwc_bwd_params,"aw",@nobits
	.sectionflags	@""
	.align	16
.nv.shared._Z35group_norm_nhwc_bwd_one_pass_kernelI11Fp32IOFp16WLi64ELi98ELi392EEv26Group_norm_nhwc_bwd_params:
	.zero		7440


//--------------------- .nv.shared._Z35group_norm_nhwc_bwd_one_pass_kernelI11Fp32IOFp16WLi128ELi98ELi392EEv26Group_norm_nhwc_bwd_params --------------------------
	.section	.nv.shared._Z35group_norm_nhwc_bwd_one_pass_kernelI11Fp32IOFp16WLi128ELi98ELi392EEv26Group_norm_nhwc_bwd_params,"aw",@nobits
	.sectionflags	@""
	.align	16
.nv.shared._Z35group_norm_nhwc_bwd_one_pass_kernelI11Fp32IOFp16WLi128ELi98ELi392EEv26Group_norm_nhwc_bwd_params:
	.zero		7440


//--------------------- .nv.shared._Z35group_norm_nhwc_bwd_one_pass_kernelI11Fp32IOFp16WLi256ELi98ELi392EEv26Group_norm_nhwc_bwd_params --------------------------
	.section	.nv.shared._Z35group_norm_nhwc_bwd_one_pass_kernelI11Fp32IOFp16WLi256ELi98ELi392EEv26Group_norm_nhwc_bwd_params,"aw",@nobits
	.sectionflags	@""
	.align	16
.nv.shared._Z35group_norm_nhwc_bwd_one_pass_kernelI11Fp32IOFp16WLi256ELi98ELi392EEv26Group_norm_nhwc_bwd_params:
	.zero		7440


//--------------------- .nv.shared._Z35group_norm_nhwc_bwd_one_pass_kernelI11Fp32IOFp16WLi512ELi98ELi392EEv26Group_norm_nhwc_bwd_params --------------------------
	.section	.nv.shared._Z35group_norm_nhwc_bwd_one_pass_kernelI11Fp32IOFp16WLi512ELi98ELi392EEv26Group_norm_nhwc_bwd_params,"aw",@nobits
	.sectionflags	@""
	.align	16
.nv.shared._Z35group_norm_nhwc_bwd_one_pass_kernelI11Fp32IOFp16WLi512ELi98ELi392EEv26Group_norm_nhwc_bwd_params:
	.zero		7440


//--------------------- .nv.shared._Z35group_norm_nhwc_fwd_one_pass_kernelI11Bf16IOFp32WLi64ELi98ELi392EEv26Group_norm_nhwc_fwd_params --------------------------
	.section	.nv.shared._Z35group_norm_nhwc_fwd_one_pass_kernelI11Bf16IOFp32WLi64ELi98ELi392EEv26Group_norm_nhwc_fwd_params,"aw",@nobits
	.sectionflags	@""
	.align	8
.nv.shared._Z35group_norm_nhwc_fwd_one_pass_kernelI11Bf16IOFp32WLi64ELi98ELi392EEv26Group_norm_nhwc_fwd_params:
	.zero		1160


//--------------------- .nv.shared._Z35group_norm_nhwc_fwd_one_pass_kernelI11Bf16IOFp32WLi128ELi98ELi392EEv26Group_norm_nhwc_fwd_params --------------------------
	.section	.nv.shared._Z35group_norm_nhwc_fwd_one_pass_kernelI11Bf16IOFp32WLi128ELi98ELi392EEv26Group_norm_nhwc_fwd_params,"aw",@nobits
	.sectionflags	@""
	.align	8
.nv.shared._Z35group_norm_nhwc_fwd_one_pass_kernelI11Bf16IOFp32WLi128ELi98ELi392EEv26Group_norm_nhwc_fwd_params:
	.zero		1160


//--------------------- .nv.shared._Z35group_norm_nhwc_fwd_one_pass_kernelI11Bf16IOFp32WLi256ELi98ELi392EEv26Group_norm_nhwc_fwd_params --------------------------
	.section	.nv.shared._Z35group_norm_nhwc_fwd_one_pass_kernelI11Bf16IOFp32WLi256ELi98ELi392EEv26Group_norm_nhwc_fwd_params,"aw",@nobits
	.sectionflags	@""
	.align	8
.nv.shared._Z35group_norm_nhwc_fwd_one_pass_kernelI11Bf16IOFp32WLi256ELi98ELi392EEv26Group_norm_nhwc_fwd_params:
	.zero		1160


//--------------------- .nv.shared._Z35group_norm_nhwc_fwd_one_pass_kernelI11Bf16IOFp32WLi512ELi98ELi392EEv26Group_norm_nhwc_fwd_params --------------------------
	.section	.nv.shared._Z35group_norm_nhwc_fwd_one_pass_kernelI11Bf16IOFp32WLi512ELi98ELi392EEv26Group_norm_nhwc_fwd_params,"aw",@nobits
	.sectionflags	@""
	.align	8
.nv.shared._Z35group_norm_nhwc_fwd_one_pass_kernelI11Bf16IOFp32WLi512ELi98ELi392EEv26Group_norm_nhwc_fwd_params:
	.zero		1160


//--------------------- .nv.shared._Z35group_norm_nhwc_fwd_one_pass_kernelI11Bf16IOBf16WLi64ELi98ELi392EEv26Group_norm_nhwc_fwd_params --------------------------
	.section	.nv.shared._Z35group_norm_nhwc_fwd_one_pass_kernelI11Bf16IOBf16WLi64ELi98ELi392EEv26Group_norm_nhwc_fwd_params,"aw",@nobits
	.sectionflags	@""
	.align	8
.nv.shared._Z35group_norm_nhwc_fwd_one_pass_kernelI11Bf16IOBf16WLi64ELi98ELi392EEv26Group_norm_nhwc_fwd_params:
	.zero		1160


//--------------------- .nv.shared._Z35group_norm_nhwc_fwd_one_pass_kernelI11Bf16IOBf16WLi128ELi98ELi392EEv26Group_norm_nhwc_fwd_params --------------------------
	.section	.nv.shared._Z35group_norm_nhwc_fwd_one_pass_kernelI11Bf16IOBf16WLi128ELi98ELi392EEv26Group_norm_nhwc_fwd_params,"aw",@nobits
	.sectionflags	@""
	.align	8
.nv.shared._Z35group_norm_nhwc_fwd_one_pass_kernelI11Bf16IOBf16WLi128ELi98ELi392EEv26Group_norm_nhwc_fwd_params:
	.zero		1160


//--------------------- .nv.shared._Z35group_norm_nhwc_fwd_one_pass_kernelI11Bf16IOBf16WLi256ELi98ELi392EEv26Group_norm_nhwc_fwd_params --------------------------
	.section	.nv.shared._Z35group_norm_nhwc_fwd_one_pass_kernelI11Bf16IOBf16WLi256ELi98ELi392EEv26Group_norm_nhwc_fwd_params,"aw",@nobits
	.sectionflags	@""
	.align	8
.nv.shared._Z35group_norm_nhwc_fwd_one_pass_kernelI11Bf16IOBf16WLi256ELi98ELi392EEv26Group_norm_nhwc_fwd_params:
	.zero		1160


//--------------------- .nv.shared._Z35group_norm_nhwc_fwd_one_pass_kernelI11Bf16IOBf16WLi512ELi98ELi392EEv26Group_norm_nhwc_fwd_params --------------------------
	.section	.nv.shared._Z35group_norm_nhwc_fwd_one_pass_kernelI11Bf16IOBf16WLi512ELi98ELi392EEv26Group_norm_nhwc_fwd_params,"aw",@nobits
	.sectionflags	@""
	.align	8
.nv.shared._Z35group_norm_nhwc_fwd_one_pass_kernelI11Bf16IOBf16WLi512ELi98ELi392EEv26Group_norm_nhwc_fwd_params:
	.zero		1160


//--------------------- .nv.shared._Z35group_norm_nhwc_fwd_one_pass_kernelI11Bf16IOFp16WLi64ELi98ELi392EEv26Group_norm_nhwc_fwd_params --------------------------
	.section	.nv.shared._Z35group_norm_nhwc_fwd_one_pass_kernelI11Bf16IOFp16WLi64ELi98ELi392EEv26Group_norm_nhwc_fwd_params,"aw",@nobits
	.sectionflags	@""
	.align	8
.nv.shared._Z35group_norm_nhwc_fwd_one_pass_kernelI11Bf16IOFp16WLi64ELi98ELi392EEv26Group_norm_nhwc_fwd_params:
	.zero		1160


//--------------------- .nv.shared._Z35group_norm_nhwc_fwd_one_pass_kernelI11Bf16IOFp16WLi128ELi98ELi392EEv26Group_norm_nhwc_fwd_params --------------------------
	.section	.nv.shared._Z35group_norm_nhwc_fwd_one_pass_kernelI11Bf16IOFp16WLi128ELi98ELi392EEv26Group_norm_nhwc_fwd_params,"aw",@nobits
	.sectionflags	@""
	.align	8
.nv.shared._Z35group_norm_nhwc_fwd_one_pass_kernelI11Bf16IOFp16WLi128ELi98ELi392EEv26Group_norm_nhwc_fwd_params:
	.zero		1160


//--------------------- .nv.shared._Z35group_norm_nhwc_fwd_one_pass_kernelI11Bf16IOFp16WLi256ELi98ELi392EEv26Group_norm_nhwc_fwd_params --------------------------
	.section	.nv.shared._Z35group_norm_nhwc_fwd_one_pass_kernelI11Bf16IOFp16WLi256ELi98ELi392EEv26Group_norm_nhwc_fwd_params,"aw",@nobits
	.sectionflags	@""
	.align	8
.nv.shared._Z35group_norm_nhwc_fwd_one_pass_kernelI11Bf16IOFp16WLi256ELi98ELi392EEv26Group_norm_nhwc_fwd_params:
	.zero		1160


//--------------------- .nv.shared._Z35group_norm_nhwc_fwd_one_pass_kernelI11Bf16IOFp16WLi512ELi98ELi392EEv26Group_norm_nhwc_fwd_params --------------------------
	.section	.nv.shared._Z35group_norm_nhwc_fwd_one_pass_kernelI11Bf16IOFp16WLi512ELi98ELi392EEv26Group_norm_nhwc_fwd_params,"aw",@nobits
	.sectionflags	@""
	.align	8
.nv.shared._Z35group_norm_nhwc_fwd_one_pass_kernelI11Bf16IOFp16WLi512ELi98ELi392EEv26Group_norm_nhwc_fwd_params:
	.zero		1160


//--------------------- .nv.shared._Z35group_norm_nhwc_fwd_one_pass_kernelI11Fp16IOFp32WLi64ELi98ELi392EEv26Group_norm_nhwc_fwd_params --------------------------
	.section	.nv.shared._Z35group_norm_nhwc_fwd_one_pass_kernelI11Fp16IOFp32WLi64ELi98ELi392EEv26Group_norm_nhwc_fwd_params,"aw",@nobits
	.sectionflags	@""
	.align	8
.nv.shared._Z35group_norm_nhwc_fwd_one_pass_kernelI11Fp16IOFp32WLi64ELi98ELi392EEv26Group_norm_nhwc_fwd_params:
	.zero		1160


//--------------------- .nv.shared._Z35group_norm_nhwc_fwd_one_pass_kernelI11Fp16IOFp32WLi128ELi98ELi392EEv26Group_norm_nhwc_fwd_params --------------------------
	.section	.nv.shared._Z35group_norm_nhwc_fwd_one_pass_kernelI11Fp16IOFp32WLi128ELi98ELi392EEv26Group_norm_nhwc_fwd_params,"aw",@nobits
	.sectionflags	@""
	.align	8
.nv.shared._Z35group_norm_nhwc_fwd_one_pass_kernelI11Fp16IOFp32WLi128ELi98ELi392EEv26Group_norm_nhwc_fwd_params:
	.zero		1160


//--------------------- .nv.shared._Z35group_norm_nhwc_fwd_one_pass_kernelI11Fp16IOFp32WLi256ELi98ELi392EEv26Group_norm_nhwc_fwd_params --------------------------
	.section	.nv.shared._Z35group_norm_nhwc_fwd_one_pass_kernelI11Fp16IOFp32WLi256ELi98ELi392EEv26Group_norm_nhwc_fwd_params,"aw",@nobits
	.sectionflags	@""
	.align	8
.nv.shared._Z35group_norm_nhwc_fwd_one_pass_kernelI11Fp16IOFp32WLi256ELi98ELi392EEv26Group_norm_nhwc_fwd_params:
	.zero		1160


//--------------------- .nv.shared._Z35group_norm_nhwc_fwd_one_pass_kernelI11Fp16IOFp32WLi512ELi98ELi392EEv26Group_norm_nhwc_fwd_params --------------------------
	.section	.nv.shared._Z35group_norm_nhwc_fwd_one_pass_kernelI11Fp16IOFp32WLi512ELi98ELi392EEv26Group_norm_nhwc_fwd_params,"aw",@nobits
	.sectionflags	@""
	.align	8
.nv.shared._Z35group_norm_nhwc_fwd_one_pass_kernelI11Fp16IOFp32WLi512ELi98ELi392EEv26Group_norm_nhwc_fwd_params:
	.zero		1160


//--------------------- .nv.shared._Z35group_norm_nhwc_fwd_one_pass_kernelI11Fp16IOBf16WLi64ELi98ELi392EEv26Group_norm_nhwc_fwd_params --------------------------
	.section	.nv.shared._Z35group_norm_nhwc_fwd_one_pass_kernelI11Fp16IOBf16WLi64ELi98ELi392EEv26Group_norm_nhwc_fwd_params,"aw",@nobits
	.sectionflags	@""
	.align	8
.nv.shared._Z35group_norm_nhwc_fwd_one_pass_kernelI11Fp16IOBf16WLi64ELi98ELi392EEv26Group_norm_nhwc_fwd_params:
	.zero		1160


//--------------------- .nv.shared._Z35group_norm_nhwc_fwd_one_pass_kernelI11Fp16IOBf16WLi128ELi98ELi392EEv26Group_norm_nhwc_fwd_params --------------------------
	.section	.nv.shared._Z35group_norm_nhwc_fwd_one_pass_kernelI11Fp16IOBf16WLi128ELi98ELi392EEv26Group_norm_nhwc_fwd_params,"aw",@nobits
	.sectionflags	@""
	.align	8
.nv.shared._Z35group_norm_nhwc_fwd_one_pass_kernelI11Fp16IOBf16WLi128ELi98ELi392EEv26Group_norm_nhwc_fwd_params:
	.zero		1160


//--------------------- .nv.shared._Z35group_norm_nhwc_fwd_one_pass_kernelI11Fp16IOBf16WLi256ELi98ELi392EEv26Group_norm_nhwc_fwd_params --------------------------
	.section	.nv.shared._Z35group_norm_nhwc_fwd_one_pass_kernelI11Fp16IOBf16WLi256ELi98ELi392EEv26Group_norm_nhwc_fwd_params,"aw",@nobits
	.sectionflags	@""
	.align	8
.nv.shared._Z35group_norm_nhwc_fwd_one_pass_kernelI11Fp16IOBf16WLi256ELi98ELi392EEv26Group_norm_nhwc_fwd_params:
	.zero		1160


//--------------------- .nv.shared._Z35group_norm_nhwc_fwd_one_pass_kernelI11Fp16IOBf16WLi512ELi98ELi392EEv26Group_norm_nhwc_fwd_params --------------------------
	.section	.nv.shared._Z35group_norm_nhwc_fwd_one_pass_kernelI11Fp16IOBf16WLi512ELi98ELi392EEv26Group_norm_nhwc_fwd_params,"aw",@nobits
	.sectionflags	@""
	.align	8
.nv.shared._Z35group_norm_nhwc_fwd_one_pass_kernelI11Fp16IOBf16WLi512ELi98ELi392EEv26Group_norm_nhwc_fwd_params:
	.zero		1160


//--------------------- .nv.shared._Z35group_norm_nhwc_fwd_one_pass_kernelI11Fp16IOFp16WLi64ELi98ELi392EEv26Group_norm_nhwc_fwd_params --------------------------
	.section	.nv.shared._Z35group_norm_nhwc_fwd_one_pass_kernelI11Fp16IOFp16WLi64ELi98ELi392EEv26Group_norm_nhwc_fwd_params,"aw",@nobits
	.sectionflags	@""
	.align	8
.nv.shared._Z35group_norm_nhwc_fwd_one_pass_kernelI11Fp16IOFp16WLi64ELi98ELi392EEv26Group_norm_nhwc_fwd_params:
	.zero		1160


//--------------------- .nv.shared._Z35group_norm_nhwc_fwd_one_pass_kernelI11Fp16IOFp16WLi128ELi98ELi392EEv26Group_norm_nhwc_fwd_params --------------------------
	.section	.nv.shared._Z35group_norm_nhwc_fwd_one_pass_kernelI11Fp16IOFp16WLi128ELi98ELi392EEv26Group_norm_nhwc_fwd_params,"aw",@nobits
	.sectionflags	@""
	.align	8
.nv.shared._Z35group_norm_nhwc_fwd_one_pass_kernelI11Fp16IOFp16WLi128ELi98ELi392EEv26Group_norm_nhwc_fwd_params:
	.zero		1160


//--------------------- .nv.shared._Z35group_norm_nhwc_fwd_one_pass_kernelI11Fp16IOFp16WLi256ELi98ELi392EEv26Group_norm_nhwc_fwd_params --------------------------
	.section	.nv.shared._Z35group_norm_nhwc_fwd_one_pass_kernelI11Fp16IOFp16WLi256ELi98ELi392EEv26Group_norm_nhwc_fwd_params,"aw",@nobits
	.sectionflags	@""
	.align	8
.nv.shared._Z35group_norm_nhwc_fwd_one_pass_kernelI11Fp16IOFp16WLi256ELi98ELi392EEv26Group_norm_nhwc_fwd_params:
	.zero		1160


//--------------------- .nv.shared._Z35group_norm_nhwc_fwd_one_pass_kernelI11Fp16IOFp16WLi512ELi98ELi392EEv26Group_norm_nhwc_fwd_params --------------------------
	.section	.nv.shared._Z35group_norm_nhwc_fwd_one_pass_kernelI11Fp16IOFp16WLi512ELi98ELi392EEv26Group_norm_nhwc_fwd_params,"aw",@nobits
	.sectionflags	@""
	.align	8
.nv.shared._Z35group_norm_nhwc_fwd_one_pass_kernelI11Fp16IOFp16WLi512ELi98ELi392EEv26Group_norm_nhwc_fwd_params:
	.zero		1160


//--------------------- .nv.shared._Z35group_norm_nhwc_fwd_one_pass_kernelI11Fp32IOFp32WLi64ELi98ELi392EEv26Group_norm_nhwc_fwd_params --------------------------
	.section	.nv.shared._Z35group_norm_nhwc_fwd_one_pass_kernelI11Fp32IOFp32WLi64ELi98ELi392EEv26Group_norm_nhwc_fwd_params,"aw",@nobits
	.sectionflags	@""
	.align	8
.nv.shared._Z35group_norm_nhwc_fwd_one_pass_kernelI11Fp32IOFp32WLi64ELi98ELi392EEv26Group_norm_nhwc_fwd_params:
	.zero		1160


//--------------------- .nv.shared._Z35group_norm_nhwc_fwd_one_pass_kernelI11Fp32IOFp32WLi128ELi98ELi392EEv26Group_norm_nhwc_fwd_params --------------------------
	.section	.nv.shared._Z35group_norm_nhwc_fwd_one_pass_kernelI11Fp32IOFp32WLi128ELi98ELi392EEv26Group_norm_nhwc_fwd_params,"aw",@nobits
	.sectionflags	@""
	.align	8
.nv.shared._Z35group_norm_nhwc_fwd_one_pass_kernelI11Fp32IOFp32WLi128ELi98ELi392EEv26Group_norm_nhwc_fwd_params:
	.zero		1160


//--------------------- .nv.shared._Z35group_norm_nhwc_fwd_one_pass_kernelI11Fp32IOFp32WLi256ELi98ELi392EEv26Group_norm_nhwc_fwd_params --------------------------
	.section	.nv.shared._Z35group_norm_nhwc_fwd_one_pass_kernelI11Fp32IOFp32WLi256ELi98ELi392EEv26Group_norm_nhwc_fwd_params,"aw",@nobits
	.sectionflags	@""
	.align	8
.nv.shared._Z35group_norm_nhwc_fwd_one_pass_kernelI11Fp32IOFp32WLi256ELi98ELi392EEv26Group_norm_nhwc_fwd_params:
	.zero		1160


//--------------------- .nv.shared._Z35group_norm_nhwc_fwd_one_pass_kernelI11Fp32IOFp32WLi512ELi98ELi392EEv26Group_norm_nhwc_fwd_params --------------------------
	.section	.nv.shared._Z35group_norm_nhwc_fwd_one_pass_kernelI11Fp32IOFp32WLi512ELi98ELi392EEv26Group_norm_nhwc_fwd_params,"aw",@nobits
	.sectionflags	@""
	.align	8
.nv.shared._Z35group_norm_nhwc_fwd_one_pass_kernelI11Fp32IOFp32WLi512ELi98ELi392EEv26Group_norm_nhwc_fwd_params:
	.zero		1160


//--------------------- .nv.shared._Z35group_norm_nhwc_fwd_one_pass_kernelI11Fp32IOBf16WLi64ELi98ELi392EEv26Group_norm_nhwc_fwd_params --------------------------
	.section	.nv.shared._Z35group_norm_nhwc_fwd_one_pass_kernelI11Fp32IOBf16WLi64ELi98ELi392EEv26Group_norm_nhwc_fwd_params,"aw",@nobits
	.sectionflags	@""
	.align	8
.nv.shared._Z35group_norm_nhwc_fwd_one_pass_kernelI11Fp32IOBf16WLi64ELi98ELi392EEv26Group_norm_nhwc_fwd_params:
	.zero		1160


//--------------------- .nv.shared._Z35group_norm_nhwc_fwd_one_pass_kernelI11Fp32IOBf16WLi128ELi98ELi392EEv26Group_norm_nhwc_fwd_params --------------------------
	.section	.nv.shared._Z35group_norm_nhwc_fwd_one_pass_kernelI11Fp32IOBf16WLi128ELi98ELi392EEv26Group_norm_nhwc_fwd_params,"aw",@nobits
	.sectionflags	@""
	.align	8
.nv.shared._Z35group_norm_nhwc_fwd_one_pass_kernelI11Fp32IOBf16WLi128ELi98ELi392EEv26Group_norm_nhwc_fwd_params:
	.zero		1160


//--------------------- .nv.shared._Z35group_norm_nhwc_fwd_one_pass_kernelI11Fp32IOBf16WLi256ELi98ELi392EEv26Group_norm_nhwc_fwd_params --------------------------
	.section	.nv.shared._Z35group_norm_nhwc_fwd_one_pass_kernelI11Fp32IOBf16WLi256ELi98ELi392EEv26Group_norm_nhwc_fwd_params,"aw",@nobits
	.sectionflags	@""
	.align	8
.nv.shared._Z35group_norm_nhwc_fwd_one_pass_kernelI11Fp32IOBf16WLi256ELi98ELi392EEv26Group_norm_nhwc_fwd_params:
	.zero		1160


//--------------------- .nv.shared._Z35group_norm_nhwc_fwd_one_pass_kernelI11Fp32IOBf16WLi512ELi98ELi392EEv26Group_norm_nhwc_fwd_params --------------------------
	.section	.nv.shared._Z35group_norm_nhwc_fwd_one_pass_kernelI11Fp32IOBf16WLi512ELi98ELi392EEv26Group_norm_nhwc_fwd_params,"aw",@nobits
	.sectionflags	@""
	.align	8
.nv.shared._Z35group_norm_nhwc_fwd_one_pass_kernelI11Fp32IOBf16WLi512ELi98ELi392EEv26Group_norm_nhwc_fwd_params:
	.zero		1160


//--------------------- .nv.shared._Z35group_norm_nhwc_fwd_one_pass_kernelI11Fp32IOFp16WLi64ELi98ELi392EEv26Group_norm_nhwc_fwd_params --------------------------
	.section	.nv.shared._Z35group_norm_nhwc_fwd_one_pass_kernelI11Fp32IOFp16WLi64ELi98ELi392EEv26Group_norm_nhwc_fwd_params,"aw",@nobits
	.sectionflags	@""
	.align	8
.nv.shared._Z35group_norm_nhwc_fwd_one_pass_kernelI11Fp32IOFp16WLi64ELi98ELi392EEv26Group_norm_nhwc_fwd_params:
	.zero		1160


//--------------------- .nv.shared._Z35group_norm_nhwc_fwd_one_pass_kernelI11Fp32IOFp16WLi128ELi98ELi392EEv26Group_norm_nhwc_fwd_params --------------------------
	.section	.nv.shared._Z35group_norm_nhwc_fwd_one_pass_kernelI11Fp32IOFp16WLi128ELi98ELi392EEv26Group_norm_nhwc_fwd_params,"aw",@nobits
	.sectionflags	@""
	.align	8
.nv.shared._Z35group_norm_nhwc_fwd_one_pass_kernelI11Fp32IOFp16WLi128ELi98ELi392EEv26Group_norm_nhwc_fwd_params:
	.zero		1160


//--------------------- .nv.shared._Z35group_norm_nhwc_fwd_one_pass_kernelI11Fp32IOFp16WLi256ELi98ELi392EEv26Group_norm_nhwc_fwd_params --------------------------
	.section	.nv.shared._Z35group_norm_nhwc_fwd_one_pass_kernelI11Fp32IOFp16WLi256ELi98ELi392EEv26Group_norm_nhwc_fwd_params,"aw",@nobits
	.sectionflags	@""
	.align	8
.nv.shared._Z35group_norm_nhwc_fwd_one_pass_kernelI11Fp32IOFp16WLi256ELi98ELi392EEv26Group_norm_nhwc_fwd_params:
	.zero		1160


//--------------------- .nv.shared._Z35group_norm_nhwc_fwd_one_pass_kernelI11Fp32IOFp16WLi512ELi98ELi392EEv26Group_norm_nhwc_fwd_params --------------------------
	.section	.nv.shared._Z35group_norm_nhwc_fwd_one_pass_kernelI11Fp32IOFp16WLi512ELi98ELi392EEv26Group_norm_nhwc_fwd_params,"aw",@nobits
	.sectionflags	@""
	.align	8
.nv.shared._Z35group_norm_nhwc_fwd_one_pass_kernelI11Fp32IOFp16WLi512ELi98ELi392EEv26Group_norm_nhwc_fwd_params:
	.zero		1160


//--------------------- .nv.constant0._ZN3cub18CUB_300001_SM_10306detail11EmptyKernelIvEEvv --------------------------
	.section	.nv.constant0._ZN3cub18CUB_300001_SM_10306detail11EmptyKernelIvEEvv,"a",@progbits
	.sectionflags	@""
	.align	4
.nv.constant0._ZN3cub18CUB_300001_SM_10306detail11EmptyKernelIvEEvv:
	.zero		896


//--------------------- .nv.constant0._Z35group_norm_nhwc_bwd_one_pass_kernelI11Bf16IOFp32WLi64ELi98ELi392EEv26Group_norm_nhwc_bwd_params --------------------------
	.section	.nv.constant0._Z35group_norm_nhwc_bwd_one_pass_kernelI11Bf16IOFp32WLi64ELi98ELi392EEv26Group_norm_nhwc_bwd_params,"a",@progbits
	.sectionflags	@""
	.align	4
.nv.constant0._Z35group_norm_nhwc_bwd_one_pass_kernelI11Bf16IOFp32WLi64ELi98ELi392EEv26Group_norm_nhwc_bwd_params:
	.zero		1080


//--------------------- .nv.constant0._Z35group_norm_nhwc_bwd_one_pass_kernelI11Bf16IOFp32WLi128ELi98ELi392EEv26Group_norm_nhwc_bwd_params --------------------------
	.section	.nv.constant0._Z35group_norm_nhwc_bwd_one_pass_kernelI11Bf16IOFp32WLi128ELi98ELi392EEv26Group_norm_nhwc_bwd_params,"a",@progbits
	.sectionflags	@""
	.align	4
.nv.constant0._Z35group_norm_nhwc_bwd_one_pass_kernelI11Bf16IOFp32WLi128ELi98ELi392EEv26Group_norm_nhwc_bwd_params:
	.zero		1080


//--------------------- .nv.constant0._Z35group_norm_nhwc_bwd_one_pass_kernelI11Bf16IOFp32WLi256ELi98ELi392EEv26Group_norm_nhwc_bwd_params --------------------------
	.section	.nv.constant0._Z35group_norm_nhwc_bwd_one_pass_kernelI11Bf16IOFp32WLi256ELi98ELi392EEv26Group_norm_nhwc_bwd_params,"a",@progbits
	.sectionflags	@""
	.align	4
.nv.constant0._Z35group_norm_nhwc_bwd_one_pass_kernelI11Bf16IOFp32WLi256ELi98ELi392EEv26Group_norm_nhwc_bwd_params:
	.zero		1080


//--------------------- .nv.constant0._Z35group_norm_nhwc_bwd_one_pass_kernelI11Bf16IOFp32WLi512ELi98ELi392EEv26Group_norm_nhwc_bwd_params --------------------------
	.section	.nv.constant0._Z35group_norm_nhwc_bwd_one_pass_kernelI11Bf16IOFp32WLi512ELi98ELi392EEv26Group_norm_nhwc_bwd_params,"a",@progbits
	.sectionflags	@""
	.align	4
.nv.constant0._Z35group_norm_nhwc_bwd_one_pass_kernelI11Bf16IOFp32WLi512ELi98ELi392EEv26Group_norm_nhwc_bwd_params:
	.zero		1080


//--------------------- .nv.constant0._Z35group_norm_nhwc_bwd_one_pass_kernelI11Bf16IOBf16WLi64ELi98ELi392EEv26Group_norm_nhwc_bwd_params --------------------------
	.section	.nv.constant0._Z35group_norm_nhwc_bwd_one_pass_kernelI11Bf16IOBf16WLi64ELi98ELi392EEv26Group_norm_nhwc_bwd_params,"a",@progbits
	.sectionflags	@""
	.align	4
.nv.constant0._Z35group_norm_nhwc_bwd_one_pass_kernelI11Bf16IOBf16WLi64ELi98ELi392EEv26Group_norm_nhwc_bwd_params:
	.zero		1080


//--------------------- .nv.constant0._Z35group_norm_nhwc_bwd_one_pass_kernelI11Bf16IOBf16WLi128ELi98ELi392EEv26Group_norm_nhwc_bwd_params --------------------------
	.section	.nv.constant0._Z35group_norm_nhwc_bwd_one_pass_kernelI11Bf16IOBf16WLi128ELi98ELi392EEv26Group_norm_nhwc_bwd_params,"a",@progbits
	.sectionflags	@""
	.align	4
.nv.constant0._Z35group_norm_nhwc_bwd_one_pass_kernelI11Bf16IOBf16WLi128ELi98ELi392EEv26Group_norm_nhwc_bwd_params:
	.zero		1080


//--------------------- .nv.constant0._Z35group_norm_nhwc_bwd_one_pass_kernelI11Bf16IOBf16WLi256ELi98ELi392EEv26Group_norm_nhwc_bwd_params --------------------------
	.section	.nv.constant0._Z35group_norm_nhwc_bwd_one_pass_kernelI11Bf16IOBf16WLi256ELi98ELi392EEv26Group_norm_nhwc_bwd_params,"a",@progbits
	.sectionflags	@""
	.align	4
.nv.constant0._Z35group_norm_nhwc_bwd_one_pass_kernelI11Bf16IOBf16WLi256ELi98ELi392EEv26Group_norm_nhwc_bwd_params:
	.zero		1080


//--------------------- .nv.constant0._Z35group_norm_nhwc_bwd_one_pass_kernelI11Bf16IOBf16WLi512ELi98ELi392EEv26Group_norm_nhwc_bwd_params --------------------------
	.section	.nv.constant0._Z35group_norm_nhwc_bwd_one_pass_kernelI11Bf16IOBf16WLi512ELi98ELi392EEv26Group_norm_nhwc_bwd_params,"a",@progbits
	.sectionflags	@""
	.align	4
.nv.constant0._Z35group_norm_nhwc_bwd_one_pass_kernelI11Bf16IOBf16WLi512ELi98ELi392EEv26Group_norm_nhwc_bwd_params:
	.zero		1080


//--------------------- .nv.constant0._Z35group_norm_nhwc_bwd_one_pass_kernelI11Bf16IOFp16WLi64ELi98ELi392EEv26Group_norm_nhwc_bwd_params --------------------------
	.section	.nv.constant0._Z35group_norm_nhwc_bwd_one_pass_kernelI11Bf16IOFp16WLi64ELi98ELi392EEv26Group_norm_nhwc_bwd_params,"a",@progbits
	.sectionflags	@""
	.align	4
.nv.constant0._Z35group_norm_nhwc_bwd_one_pass_kernelI11Bf16IOFp16WLi64ELi98ELi392EEv26Group_norm_nhwc_bwd_params:
	.zero		1080


//--------------------- .nv.constant0._Z35group_norm_nhwc_bwd_one_pass_kernelI11Bf16IOFp16WLi128ELi98ELi392EEv26Group_norm_nhwc_bwd_params --------------------------
	.section	.nv.constant0._Z35group_norm_nhwc_bwd_one_pass_kernelI11Bf16IOFp16WLi128ELi98ELi392EEv26Group_norm_nhwc_bwd_params,"a",@progbits
	.sectionflags	@""
	.align	4
.nv.constant0._Z35group_norm_nhwc_bwd_one_pass_kernelI11Bf16IOFp16WLi128ELi98ELi392EEv26Group_norm_nhwc_bwd_params:
	.zero		1080


//--------------------- .nv.constant0._Z35group_norm_nhwc_bwd_one_pass_kernelI11Bf16IOFp16WLi256ELi98ELi392EEv26Group_norm_nhwc_bwd_params --------------------------
	.section	.nv.constant0._Z35group_norm_nhwc_bwd_one_pass_kernelI11Bf16IOFp16WLi256ELi98ELi392EEv26Group_norm_nhwc_bwd_params,"a",@progbits
	.sectionflags	@""
	.align	4
.nv.constant0._Z35group_norm_nhwc_bwd_one_pass_kernelI11Bf16IOFp16WLi256ELi98ELi392EEv26Group_norm_nhwc_bwd_params:
	.zero		1080


//--------------------- .nv.constant0._Z35group_norm_nhwc_bwd_one_pass_kernelI11Bf16IOFp16WLi512ELi98ELi392EEv26Group_norm_nhwc_bwd_params --------------------------
	.section	.nv.constant0._Z35group_norm_nhwc_bwd_one_pass_kernelI11Bf16IOFp16WLi512ELi98ELi392EEv26Group_norm_nhwc_bwd_params,"a",@progbits
	.sectionflags	@""
	.align	4
.nv.constant0._Z35group_norm_nhwc_bwd_one_pass_kernelI11Bf16IOFp16WLi512ELi98ELi392EEv26Group_norm_nhwc_bwd_params:
	.zero		1080


//--------------------- .nv.constant0._Z35group_norm_nhwc_bwd_one_pass_kernelI11Fp16IOFp32WLi64ELi98ELi392EEv26Group_norm_nhwc_bwd_params --------------------------
	.section	.nv.constant0._Z35group_norm_nhwc_bwd_one_pass_kernelI11Fp16IOFp32WLi64ELi98ELi392EEv26Group_norm_nhwc_bwd_params,"a",@progbits
	.sectionflags	@""
	.align	4
.nv.constant0._Z35group_norm_nhwc_bwd_one_pass_kernelI11Fp16IOFp32WLi64ELi98ELi392EEv26Group_norm_nhwc_bwd_params:
	.zero		1080


//--------------------- .nv.constant0._Z35group_norm_nhwc_bwd_one_pass_kernelI11Fp16IOFp32WLi128ELi98ELi392EEv26Group_norm_nhwc_bwd_params --------------------------
	.section	.nv.constant0._Z35group_norm_nhwc_bwd_one_pass_kernelI11Fp16IOFp32WLi128ELi98ELi392EEv26Group_norm_nhwc_bwd_params,"a",@progbits
	.sectionflags	@""
	.align	4
.nv.constant0._Z35group_norm_nhwc_bwd_one_pass_kernelI11Fp16IOFp32WLi128ELi98ELi392EEv26Group_norm_nhwc_bwd_params:
	.zero		1080


//--------------------- .nv.constant0._Z35group_norm_nhwc_bwd_one_pass_kernelI11Fp16IOFp32WLi256ELi98ELi392EEv26Group_norm_nhwc_bwd_params --------------------------
	.section	.nv.constant0._Z35group_norm_nhwc_bwd_one_pass_kernelI11Fp16IOFp32WLi256ELi98ELi392EEv26Group_norm_nhwc_bwd_params,"a",@progbits
	.sectionflags	@""
	.align	4
.nv.constant0._Z35group_norm_nhwc_bwd_one_pass_kernelI11Fp16IOFp32WLi256ELi98ELi392EEv26Group_norm_nhwc_bwd_params:
	.zero		1080


//--------------------- .nv.constant0._Z35group_norm_nhwc_bwd_one_pass_kernelI11Fp16IOFp32WLi512ELi98ELi392EEv26Group_norm_nhwc_bwd_params --------------------------
	.section	.nv.constant0._Z35group_norm_nhwc_bwd_one_pass_kernelI11Fp16IOFp32WLi512ELi98ELi392EEv26Group_norm_nhwc_bwd_params,"a",@progbits
	.sectionflags	@""
	.align	4
.nv.constant0._Z35group_norm_nhwc_bwd_one_pass_kernelI11Fp16IOFp32WLi512ELi98ELi392EEv26Group_norm_nhwc_bwd_params:
	.zero		1080


//--------------------- .nv.constant0._Z35group_norm_nhwc_bwd_one_pass_kernelI11Fp16IOBf16WLi64ELi98ELi392EEv26Group_norm_nhwc_bwd_params --------------------------
	.section	.nv.constant0._Z35group_norm_nhwc_bwd_one_pass_kernelI11Fp16IOBf16WLi64ELi98ELi392EEv26Group_norm_nhwc_bwd_params,"a",@progbits
	.sectionflags	@""
	.align	4
.nv.constant0._Z35group_norm_nhwc_bwd_one_pass_kernelI11Fp16IOBf16WLi64ELi98ELi392EEv26Group_norm_nhwc_bwd_params:
	.zero		1080


//--------------------- .nv.constant0._Z35group_norm_nhwc_bwd_one_pass_kernelI11Fp16IOBf16WLi128ELi98ELi392EEv26Group_norm_nhwc_bwd_params --------------------------
	.section	.nv.constant0._Z35group_norm_nhwc_bwd_one_pass_kernelI11Fp16IOBf16WLi128ELi98ELi392EEv26Group_norm_nhwc_bwd_params,"a",@progbits
	.sectionflags	@""
	.align	4
.nv.constant0._Z35group_norm_nhwc_bwd_one_pass_kernelI11Fp16IOBf16WLi128ELi98ELi392EEv26Group_norm_nhwc_bwd_params:
	.zero		1080


//--------------------- .nv.constant0._Z35group_norm_nhwc_bwd_one_pass_kernelI11Fp16IOBf16WLi256ELi98ELi392EEv26Group_norm_nhwc_bwd_params --------------------------
	.section	.nv.constant0._Z35group_norm_nhwc_bwd_one_pass_kernelI11Fp16IOBf16WLi256ELi98ELi392EEv26Group_norm_nhwc_bwd_params,"a",@progbits
	.sectionflags	@""
	.align	4
.nv.constant0._Z35group_norm_nhwc_bwd_one_pass_kernelI11Fp16IOBf16WLi256ELi98ELi392EEv26Group_norm_nhwc_bwd_params:
	.zero		1080


//--------------------- .nv.constant0._Z35group_norm_nhwc_bwd_one_pass_kernelI11Fp16IOBf16WLi512ELi98ELi392EEv26Group_norm_nhwc_bwd_params --------------------------
	.section	.nv.constant0._Z35group_norm_nhwc_bwd_one_pass_kernelI11Fp16IOBf16WLi512ELi98ELi392EEv26Group_norm_nhwc_bwd_params,"a",@progbits
	.sectionflags	@""
	.align	4
.nv.constant0._Z35group_norm_nhwc_bwd_one_pass_kernelI11Fp16IOBf16WLi512ELi98ELi392EEv26Group_norm_nhwc_bwd_params:
	.zero		1080


//--------------------- .nv.constant0._Z35group_norm_nhwc_bwd_one_pass_kernelI11Fp16IOFp16WLi64ELi98ELi392EEv26Group_norm_nhwc_bwd_params --------------------------
	.section	.nv.constant0._Z35group_norm_nhwc_bwd_one_pass_kernelI11Fp16IOFp16WLi64ELi98ELi392EEv26Group_norm_nhwc_bwd_params,"a",@progbits
	.sectionflags	@""
	.align	4
.nv.constant0._Z35group_norm_nhwc_bwd_one_pass_kernelI11Fp16IOFp16WLi64ELi98ELi392EEv26Group_norm_nhwc_bwd_params:
	.zero		1080


//--------------------- .nv.constant0._Z35group_norm_nhwc_bwd_one_pass_kernelI11Fp16IOFp16WLi128ELi98ELi392EEv26Group_norm_nhwc_bwd_params --------------------------
	.section	.nv.constant0._Z35group_norm_nhwc_bwd_one_pass_kernelI11Fp16IOFp16WLi128ELi98ELi392EEv26Group_norm_nhwc_bwd_params,"a",@progbits
	.sectionflags	@""
	.align	4
.nv.constant0._Z35group_norm_nhwc_bwd_one_pass_kernelI11Fp16IOFp16WLi128ELi98ELi392EEv26Group_norm_nhwc_bwd_params:
	.zero		1080


//--------------------- .nv.constant0._Z35group_norm_nhwc_bwd_one_pass_kernelI11Fp16IOFp16WLi256ELi98ELi392EEv26Group_norm_nhwc_bwd_params --------------------------
	.section	.nv.constant0._Z35group_norm_nhwc_bwd_one_pass_kernelI11Fp16IOFp16WLi256ELi98ELi392EEv26Group_norm_nhwc_bwd_params,"a",@progbits
	.sectionflags	@""
	.align	4
.nv.constant0._Z35group_norm_nhwc_bwd_one_pass_kernelI11Fp16IOFp16WLi256ELi98ELi392EEv26Group_norm_nhwc_bwd_params:
	.zero		1080


//--------------------- .nv.constant0._Z35group_norm_nhwc_bwd_one_pass_kernelI11Fp16IOFp16WLi512ELi98ELi392EEv26Group_norm_nhwc_bwd_params --------------------------
	.section	.nv.constant0._Z35group_norm_nhwc_bwd_one_pass_kernelI11Fp16IOFp16WLi512ELi98ELi392EEv26Group_norm_nhwc_bwd_params,"a",@progbits
	.sectionflags	@""
	.align	4
.nv.constant0._Z35group_norm_nhwc_bwd_one_pass_kernelI11Fp16IOFp16WLi512ELi98ELi392EEv26Group_norm_nhwc_bwd_params:
	.zero		1080


//--------------------- .nv.constant0._Z35group_norm_nhwc_bwd_one_pass_kernelI11Fp32IOFp32WLi64ELi98ELi392EEv26Group_norm_nhwc_bwd_params --------------------------
	.section	.nv.constant0._Z35group_norm_nhwc_bwd_one_pass_kernelI11Fp32IOFp32WLi64ELi98ELi392EEv26Group_norm_nhwc_bwd_params,"a",@progbits
	.sectionflags	@""
	.align	4
.nv.constant0._Z35group_norm_nhwc_bwd_one_pass_kernelI11Fp32IOFp32WLi64ELi98ELi392EEv26Group_norm_nhwc_bwd_params:
	.zero		1080


//--------------------- .nv.constant0._Z35group_norm_nhwc_bwd_one_pass_kernelI11Fp32IOFp32WLi128ELi98ELi392EEv26Group_norm_nhwc_bwd_params --------------------------
	.section	.nv.constant0._Z35group_norm_nhwc_bwd_one_pass_kernelI11Fp32IOFp32WLi128ELi98ELi392EEv26Group_norm_nhwc_bwd_params,"a",@progbits
	.sectionflags	@""
	.align	4
.nv.constant0._Z35group_norm_nhwc_bwd_one_pass_kernelI11Fp32IOFp32WLi128ELi98ELi392EEv26Group_norm_nhwc_bwd_params:
	.zero		1080


//--------------------- .nv.constant0._Z35group_norm_nhwc_bwd_one_pass_kernelI11Fp32IOFp32WLi256ELi98ELi392EEv26Group_norm_nhwc_bwd_params --------------------------
	.section	.nv.constant0._Z35group_norm_nhwc_bwd_one_pass_kernelI11Fp32IOFp32WLi256ELi98ELi392EEv26Group_norm_nhwc_bwd_params,"a",@progbits
	.sectionflags	@""
	.align	4
.nv.constant0._Z35group_norm_nhwc_bwd_one_pass_kernelI11Fp32IOFp32WLi256ELi98ELi392EEv26Group_norm_nhwc_bwd_params:
	.zero		1080


//--------------------- .nv.constant0._Z35group_norm_nhwc_bwd_one_pass_kernelI11Fp32IOFp32WLi512ELi98ELi392EEv26Group_norm_nhwc_bwd_params --------------------------
	.section	.nv.constant0._Z35group_norm_nhwc_bwd_one_pass_kernelI11Fp32IOFp32WLi512ELi98ELi392EEv26Group_norm_nhwc_bwd_params,"a",@progbits
	.sectionflags	@""
	.align	4
.nv.constant0._Z35group_norm_nhwc_bwd_one_pass_kernelI11Fp32IOFp32WLi512ELi98ELi392EEv26Group_norm_nhwc_bwd_params:
	.zero		1080


//--------------------- .nv.constant0._Z35group_norm_nhwc_bwd_one_pass_kernelI11Fp32IOBf16WLi64ELi98ELi392EEv26Group_norm_nhwc_bwd_params --------------------------
	.section	.nv.constant0._Z35group_norm_nhwc_bwd_one_pass_kernelI11Fp32IOBf16WLi64ELi98ELi392EEv26Group_norm_nhwc_bwd_params,"a",@progbits
	.sectionflags	@""
	.align	4
.nv.constant0._Z35group_norm_nhwc_bwd_one_pass_kernelI11Fp32IOBf16WLi64ELi98ELi392EEv26Group_norm_nhwc_bwd_params:
	.zero		1080


//--------------------- .nv.constant0._Z35group_norm_nhwc_bwd_one_pass_kernelI11Fp32IOBf16WLi128ELi98ELi392EEv26Group_norm_nhwc_bwd_params --------------------------
	.section	.nv.constant0._Z35group_norm_nhwc_bwd_one_pass_kernelI11Fp32IOBf16WLi128ELi98ELi392EEv26Group_norm_nhwc_bwd_params,"a",@progbits
	.sectionflags	@""
	.align	4
.nv.constant0._Z35group_norm_nhwc_bwd_one_pass_kernelI11Fp32IOBf16WLi128ELi98ELi392EEv26Group_norm_nhwc_bwd_params:
	.zero		1080


//--------------------- .nv.constant0._Z35group_norm_nhwc_bwd_one_pass_kernelI11Fp32IOBf16WLi256ELi98ELi392EEv26Group_norm_nhwc_bwd_params --------------------------
	.section	.nv.constant0._Z35group_norm_nhwc_bwd_one_pass_kernelI11Fp32IOBf16WLi256ELi98ELi392EEv26Group_norm_nhwc_bwd_params,"a",@progbits
	.sectionflags	@""
	.align	4
.nv.constant0._Z35group_norm_nhwc_bwd_one_pass_kernelI11Fp32IOBf16WLi256ELi98ELi392EEv26Group_norm_nhwc_bwd_params:
	.zero		1080


//--------------------- .nv.constant0._Z35group_norm_nhwc_bwd_one_pass_kernelI11Fp32IOBf16WLi512ELi98ELi392EEv26Group_norm_nhwc_bwd_params --------------------------
	.section	.nv.constant0._Z35group_norm_nhwc_bwd_one_pass_kernelI11Fp32IOBf16WLi512ELi98ELi392EEv26Group_norm_nhwc_bwd_params,"a",@progbits
	.sectionflags	@""
	.align	4
.nv.constant0._Z35group_norm_nhwc_bwd_one_pass_kernelI11Fp32IOBf16WLi512ELi98ELi392EEv26Group_norm_nhwc_bwd_params:
	.zero		1080


//--------------------- .nv.constant0._Z35group_norm_nhwc_bwd_one_pass_kernelI11Fp32IOFp16WLi64ELi98ELi392EEv26Group_norm_nhwc_bwd_params --------------------------
	.section	.nv.constant0._Z35group_norm_nhwc_bwd_one_pass_kernelI11Fp32IOFp16WLi64ELi98ELi392EEv26Group_norm_nhwc_bwd_params,"a",@progbits
	.sectionflags	@""
	.align	4
.nv.constant0._Z35group_norm_nhwc_bwd_one_pass_kernelI11Fp32IOFp16WLi64ELi98ELi392EEv26Group_norm_nhwc_bwd_params:
	.zero		1080


//--------------------- .nv.constant0._Z35group_norm_nhwc_bwd_one_pass_kernelI11Fp32IOFp16WLi128ELi98ELi392EEv26Group_norm_nhwc_bwd_params --------------------------
	.section	.nv.constant0._Z35group_norm_nhwc_bwd_one_pass_kernelI11Fp32IOFp16WLi128ELi98ELi392EEv26Group_norm_nhwc_bwd_params,"a",@progbits
	.sectionflags	@""
	.align	4
.nv.constant0._Z35group_norm_nhwc_bwd_one_pass_kernelI11Fp32IOFp16WLi128ELi98ELi392EEv26Group_norm_nhwc_bwd_params:
	.zero		1080


//--------------------- .nv.constant0._Z35group_norm_nhwc_bwd_one_pass_kernelI11Fp32IOFp16WLi256ELi98ELi392EEv26Group_norm_nhwc_bwd_params --------------------------
	.section	.nv.constant0._Z35group_norm_nhwc_bwd_one_pass_kernelI11Fp32IOFp16WLi256ELi98ELi392EEv26Group_norm_nhwc_bwd_params,"a",@progbits
	.sectionflags	@""
	.align	4
.nv.constant0._Z35group_norm_nhwc_bwd_one_pass_kernelI11Fp32IOFp16WLi256ELi98ELi392EEv26Group_norm_nhwc_bwd_params:
	.zero		1080


//--------------------- .nv.constant0._Z35group_norm_nhwc_bwd_one_pass_kernelI11Fp32IOFp16WLi512ELi98ELi392EEv26Group_norm_nhwc_bwd_params --------------------------
	.section	.nv.constant0._Z35group_norm_nhwc_bwd_one_pass_kernelI11Fp32IOFp16WLi512ELi98ELi392EEv26Group_norm_nhwc_bwd_params,"a",@progbits
	.sectionflags	@""
	.align	4
.nv.constant0._Z35group_norm_nhwc_bwd_one_pass_kernelI11Fp32IOFp16WLi512ELi98ELi392EEv26Group_norm_nhwc_bwd_params:
	.zero		1080


//--------------------- .nv.constant0._Z35group_norm_nhwc_fwd_one_pass_kernelI11Bf16IOFp32WLi64ELi98ELi392EEv26Group_norm_nhwc_fwd_params --------------------------
	.section	.nv.constant0._Z35group_norm_nhwc_fwd_one_pass_kernelI11Bf16IOFp32WLi64ELi98ELi392EEv26Group_norm_nhwc_fwd_params,"a",@progbits
	.sectionflags	@""
	.align	4
.nv.constant0._Z35group_norm_nhwc_fwd_one_pass_kernelI11Bf16IOFp32WLi64ELi98ELi392EEv26Group_norm_nhwc_fwd_params:
	.zero		1056


//--------------------- .nv.constant0._Z35group_norm_nhwc_fwd_one_pass_kernelI11Bf16IOFp32WLi128ELi98ELi392EEv26Group_norm_nhwc_fwd_params --------------------------
	.section	.nv.constant0._Z35group_norm_nhwc_fwd_one_pass_kernelI11Bf16IOFp32WLi128ELi98ELi392EEv26Group_norm_nhwc_fwd_params,"a",@progbits
	.sectionflags	@""
	.align	4
.nv.constant0._Z35group_norm_nhwc_fwd_one_pass_kernelI11Bf16IOFp32WLi128ELi98ELi392EEv26Group_norm_nhwc_fwd_params:
	.zero		1056


//--------------------- .nv.constant0._Z35group_norm_nhwc_fwd_one_pass_kernelI11Bf16IOFp32WLi256ELi98ELi392EEv26Group_norm_nhwc_fwd_params --------------------------
	.section	.nv.constant0._Z35group_norm_nhwc_fwd_one_pass_kernelI11Bf16IOFp32WLi256ELi98ELi392EEv26Group_norm_nhwc_fwd_params,"a",@progbits
	.sectionflags	@""
	.align	4
.nv.constant0._Z35group_norm_nhwc_fwd_one_pass_kernelI11Bf16IOFp32WLi256ELi98ELi392EEv26Group_norm_nhwc_fwd_params:
	.zero		1056


//--------------------- .nv.constant0._Z35group_norm_nhwc_fwd_one_pass_kernelI11Bf16IOFp32WLi512ELi98ELi392EEv26Group_norm_nhwc_fwd_params --------------------------
	.section	.nv.constant0._Z35group_norm_nhwc_fwd_one_pass_kernelI11Bf16IOFp32WLi512ELi98ELi392EEv26Group_norm_nhwc_fwd_params,"a",@progbits
	.sectionflags	@""
	.align	4
.nv.constant0._Z35group_norm_nhwc_fwd_one_pass_kernelI11Bf16IOFp32WLi512ELi98ELi392EEv26Group_norm_nhwc_fwd_params:
	.zero		1056


//--------------------- .nv.constant0._Z35group_norm_nhwc_fwd_one_pass_kernelI11Bf16IOBf16WLi64ELi98ELi392EEv26Group_norm_nhwc_fwd_params --------------------------
	.section	.nv.constant0._Z35group_norm_nhwc_fwd_one_pass_kernelI11Bf16IOBf16WLi64ELi98ELi392EEv26Group_norm_nhwc_fwd_params,"a",@progbits
	.sectionflags	@""
	.align	4
.nv.constant0._Z35group_norm_nhwc_fwd_one_pass_kernelI11Bf16IOBf16WLi64ELi98ELi392EEv26Group_norm_nhwc_fwd_params:
	.zero		1056


//--------------------- .nv.constant0._Z35group_norm_nhwc_fwd_one_pass_kernelI11Bf16IOBf16WLi128ELi98ELi392EEv26Group_norm_nhwc_fwd_params --------------------------
	.section	.nv.constant0._Z35group_norm_nhwc_fwd_one_pass_kernelI11Bf16IOBf16WLi128ELi98ELi392EEv26Group_norm_nhwc_fwd_params,"a",@progbits
	.sectionflags	@""
	.align	4
.nv.constant0._Z35group_norm_nhwc_fwd_one_pass_kernelI11Bf16IOBf16WLi128ELi98ELi392EEv26Group_norm_nhwc_fwd_params:
	.zero		1056


//--------------------- .nv.constant0._Z35group_norm_nhwc_fwd_one_pass_kernelI11Bf16IOBf16WLi256ELi98ELi392EEv26Group_norm_nhwc_fwd_params --------------------------
	.section	.nv.constant0._Z35group_norm_nhwc_fwd_one_pass_kernelI11Bf16IOBf16WLi256ELi98ELi392EEv26Group_norm_nhwc_fwd_params,"a",@progbits
	.sectionflags	@""
	.align	4
.nv.constant0._Z35group_norm_nhwc_fwd_one_pass_kernelI11Bf16IOBf16WLi256ELi98ELi392EEv26Group_norm_nhwc_fwd_params:
	.zero		1056


//--------------------- .nv.constant0._Z35group_norm_nhwc_fwd_one_pass_kernelI11Bf16IOBf16WLi512ELi98ELi392EEv26Group_norm_nhwc_fwd_params --------------------------
	.section	.nv.constant0._Z35group_norm_nhwc_fwd_one_pass_kernelI11Bf16IOBf16WLi512ELi98ELi392EEv26Group_norm_nhwc_fwd_params,"a",@progbits
	.sectionflags	@""
	.align	4
.nv.constant0._Z35group_norm_nhwc_fwd_one_pass_kernelI11Bf16IOBf16WLi512ELi98ELi392EEv26Group_norm_nhwc_fwd_params:
	.zero		1056


//--------------------- .nv.constant0._Z35group_norm_nhwc_fwd_one_pass_kernelI11Bf16IOFp16WLi64ELi98ELi392EEv26Group_norm_nhwc_fwd_params --------------------------
	.section	.nv.constant0._Z35group_norm_nhwc_fwd_one_pass_kernelI11Bf16IOFp16WLi64ELi98ELi392EEv26Group_norm_nhwc_fwd_params,"a",@progbits
	.sectionflags	@""
	.align	4
.nv.constant0._Z35group_norm_nhwc_fwd_one_pass_kernelI11Bf16IOFp16WLi64ELi98ELi392EEv26Group_norm_nhwc_fwd_params:
	.zero		1056


//--------------------- .nv.constant0._Z35group_norm_nhwc_fwd_one_pass_kernelI11Bf16IOFp16WLi128ELi98ELi392EEv26Group_norm_nhwc_fwd_params --------------------------
	.section	.nv.constant0._Z35group_norm_nhwc_fwd_one_pass_kernelI11Bf16IOFp16WLi128ELi98ELi392EEv26Group_norm_nhwc_fwd_params,"a",@progbits
	.sectionflags	@""
	.align	4
.nv.constant0._Z35group_norm_nhwc_fwd_one_pass_kernelI11Bf16IOFp16WLi128ELi98ELi392EEv26Group_norm_nhwc_fwd_params:
	.zero		1056


//--------------------- .nv.constant0._Z35group_norm_nhwc_fwd_one_pass_kernelI11Bf16IOFp16WLi256ELi98ELi392EEv26Group_norm_nhwc_fwd_params --------------------------
	.section	.nv.constant0._Z35group_norm_nhwc_fwd_one_pass_kernelI11Bf16IOFp16WLi256ELi98ELi392EEv26Group_norm_nhwc_fwd_params,"a",@progbits
	.sectionflags	@""
	.align	4
.nv.constant0._Z35group_norm_nhwc_fwd_one_pass_kernelI11Bf16IOFp16WLi256ELi98ELi392EEv26Group_norm_nhwc_fwd_params:
	.zero		1056


//--------------------- .nv.constant0._Z35group_norm_nhwc_fwd_one_pass_kernelI11Bf16IOFp16WLi512ELi98ELi392EEv26Group_norm_nhwc_fwd_params --------------------------
	.section	.nv.constant0._Z35group_norm_nhwc_fwd_one_pass_kernelI11Bf16IOFp16WLi512ELi98ELi392EEv26Group_norm_nhwc_fwd_params,"a",@progbits
	.sectionflags	@""
	.align	4
.nv.constant0._Z35group_norm_nhwc_fwd_one_pass_kernelI11Bf16IOFp16WLi512ELi98ELi392EEv26Group_norm_nhwc_fwd_params:
	.zero		1056


//--------------------- .nv.constant0._Z35group_norm_nhwc_fwd_one_pass_kernelI11Fp16IOFp32WLi64ELi98ELi392EEv26Group_norm_nhwc_fwd_params --------------------------
	.section	.nv.constant0._Z35group_norm_nhwc_fwd_one_pass_kernelI11Fp16IOFp32WLi64ELi98ELi392EEv26Group_norm_nhwc_fwd_params,"a",@progbits
	.sectionflags	@""
	.align	4
.nv.constant0._Z35group_norm_nhwc_fwd_one_pass_kernelI11Fp16IOFp32WLi64ELi98ELi392EEv26Group_norm_nhwc_fwd_params:
	.zero		1056


//--------------------- .nv.constant0._Z35group_norm_nhwc_fwd_one_pass_kernelI11Fp16IOFp32WLi128ELi98ELi392EEv26Group_norm_nhwc_fwd_params --------------------------
	.section	.nv.constant0._Z35group_norm_nhwc_fwd_one_pass_kernelI11Fp16IOFp32WLi128ELi98ELi392EEv26Group_norm_nhwc_fwd_params,"a",@progbits
	.sectionflags	@""
	.align	4
.nv.constant0._Z35group_norm_nhwc_fwd_one_pass_kernelI11Fp16IOFp32WLi128ELi98ELi392EEv26Group_norm_nhwc_fwd_params:
	.zero		1056


//--------------------- .nv.constant0._Z35group_norm_nhwc_fwd_one_pass_kernelI11Fp16IOFp32WLi256ELi98ELi392EEv26Group_norm_nhwc_fwd_params --------------------------
	.section	.nv.constant0._Z35group_norm_nhwc_fwd_one_pass_kernelI11Fp16IOFp32WLi256ELi98ELi392EEv26Group_norm_nhwc_fwd_params,"a",@progbits
	.sectionflags	@""
	.align	4
.nv.constant0._Z35group_norm_nhwc_fwd_one_pass_kernelI11Fp16IOFp32WLi256ELi98ELi392EEv26Group_norm_nhwc_fwd_params:
	.zero		1056


//--------------------- .nv.constant0._Z35group_norm_nhwc_fwd_one_pass_kernelI11Fp16IOFp32WLi512ELi98ELi392EEv26Group_norm_nhwc_fwd_params --------------------------
	.section	.nv.constant0._Z35group_norm_nhwc_fwd_one_pass_kernelI11Fp16IOFp32WLi512ELi98ELi392EEv26Group_norm_nhwc_fwd_params,"a",@progbits
	.sectionflags	@""
	.align	4
.nv.constant0._Z35group_norm_nhwc_fwd_one_pass_kernelI11Fp16IOFp32WLi512ELi98ELi392EEv26Group_norm_nhwc_fwd_params:
	.zero		1056


//--------------------- .nv.constant0._Z35group_norm_nhwc_fwd_one_pass_kernelI11Fp16IOBf16WLi64ELi98ELi392EEv26Group_norm_nhwc_fwd_params --------------------------
	.section	.nv.constant0._Z35group_norm_nhwc_fwd_one_pass_kernelI11Fp16IOBf16WLi64ELi98ELi392EEv26Group_norm_nhwc_fwd_params,"a",@progbits
	.sectionflags	@""
	.align	4
.nv.constant0._Z35group_norm_nhwc_fwd_one_pass_kernelI11Fp16IOBf16WLi64ELi98ELi392EEv26Group_norm_nhwc_fwd_params:
	.zero		1056


//--------------------- .nv.constant0._Z35group_norm_nhwc_fwd_one_pass_kernelI11Fp16IOBf16WLi128ELi98ELi392EEv26Group_norm_nhwc_fwd_params --------------------------
	.section	.nv.constant0._Z35group_norm_nhwc_fwd_one_pass_kernelI11Fp16IOBf16WLi128ELi98ELi392EEv26Group_norm_nhwc_fwd_params,"a",@progbits
	.sectionflags	@""
	.align	4
.nv.constant0._Z35group_norm_nhwc_fwd_one_pass_kernelI11Fp16IOBf16WLi128ELi98ELi392EEv26Group_norm_nhwc_fwd_params:
	.zero		1056


//--------------------- .nv.constant0._Z35group_norm_nhwc_fwd_one_pass_kernelI11Fp16IOBf16WLi256ELi98ELi392EEv26Group_norm_nhwc_fwd_params --------------------------
	.section	.nv.constant0._Z35group_norm_nhwc_fwd_one_pass_kernelI11Fp16IOBf16WLi256ELi98ELi392EEv26Group_norm_nhwc_fwd_params,"a",@progbits
	.sectionflags	@""
	.align	4
.nv.constant0._Z35group_norm_nhwc_fwd_one_pass_kernelI11Fp16IOBf16WLi256ELi98ELi392EEv26Group_norm_nhwc_fwd_params:
	.zero		1056


//--------------------- .nv.constant0._Z35group_norm_nhwc_fwd_one_pass_kernelI11Fp16IOBf16WLi512ELi98ELi392EEv26Group_norm_nhwc_fwd_params --------------------------
	.section	.nv.constant0._Z35group_norm_nhwc_fwd_one_pass_kernelI11Fp16IOBf16WLi512ELi98ELi392EEv26Group_norm_nhwc_fwd_params,"a",@progbits
	.sectionflags	@""
	.align	4
.nv.constant0._Z35group_norm_nhwc_fwd_one_pass_kernelI11Fp16IOBf16WLi512ELi98ELi392EEv26Group_norm_nhwc_fwd_params:
	.zero		1056


//--------------------- .nv.constant0._Z35group_norm_nhwc_fwd_one_pass_kernelI11Fp16IOFp16WLi64ELi98ELi392EEv26Group_norm_nhwc_fwd_params --------------------------
	.section	.nv.constant0._Z35group_norm_nhwc_fwd_one_pass_kernelI11Fp16IOFp16WLi64ELi98ELi392EEv26Group_norm_nhwc_fwd_params,"a",@progbits
	.sectionflags	@""
	.align	4
.nv.constant0._Z35group_norm_nhwc_fwd_one_pass_kernelI11Fp16IOFp16WLi64ELi98ELi392EEv26Group_norm_nhwc_fwd_params:
	.zero		1056


//--------------------- .nv.constant0._Z35group_norm_nhwc_fwd_one_pass_kernelI11Fp16IOFp16WLi128ELi98ELi392EEv26Group_norm_nhwc_fwd_params --------------------------
	.section	.nv.constant0._Z35group_norm_nhwc_fwd_one_pass_kernelI11Fp16IOFp16WLi128ELi98ELi392EEv26Group_norm_nhwc_fwd_params,"a",@progbits
	.sectionflags	@""
	.align	4
.nv.constant0._Z35group_norm_nhwc_fwd_one_pass_kernelI11Fp16IOFp16WLi128ELi98ELi392EEv26Group_norm_nhwc_fwd_params:
	.zero		1056


//--------------------- .nv.constant0._Z35group_norm_nhwc_fwd_one_pass_kernelI11Fp16IOFp16WLi256ELi98ELi392EEv26Group_norm_nhwc_fwd_params --------------------------
	.section	.nv.constant0._Z35group_norm_nhwc_fwd_one_pass_kernelI11Fp16IOFp16WLi256ELi98ELi392EEv26Group_norm_nhwc_fwd_params,"a",@progbits
	.sectionflags	@""
	.align	4
.nv.constant0._Z35group_norm_nhwc_fwd_one_pass_kernelI11Fp16IOFp16WLi256ELi98ELi392EEv26Group_norm_nhwc_fwd_params:
	.zero		1056


//--------------------- .nv.constant0._Z35group_norm_nhwc_fwd_one_pass_kernelI11Fp16IOFp16WLi512ELi98ELi392EEv26Group_norm_nhwc_fwd_params --------------------------
	.section	.nv.constant0._Z35group_norm_nhwc_fwd_one_pass_kernelI11Fp16IOFp16WLi512ELi98ELi392EEv26Group_norm_nhwc_fwd_params,"a",@progbits
	.sectionflags	@""
	.align	4
.nv.constant0._Z35group_norm_nhwc_fwd_one_pass_kernelI11Fp16IOFp16WLi512ELi98ELi392EEv26Group_norm_nhwc_fwd_params:
	.zero		1056


//--------------------- .nv.constant0._Z35group_norm_nhwc_fwd_one_pass_kernelI11Fp32IOFp32WLi64ELi98ELi392EEv26Group_norm_nhwc_fwd_params --------------------------
	.section	.nv.constant0._Z35group_norm_nhwc_fwd_one_pass_kernelI11Fp32IOFp32WLi64ELi98ELi392EEv26Group_norm_nhwc_fwd_params,"a",@progbits
	.sectionflags	@""
	.align	4
.nv.constant0._Z35group_norm_nhwc_fwd_one_pass_kernelI11Fp32IOFp32WLi64ELi98ELi392EEv26Group_norm_nhwc_fwd_params:
	.zero		1056


//--------------------- .nv.constant0._Z35group_norm_nhwc_fwd_one_pass_kernelI11Fp32IOFp32WLi128ELi98ELi392EEv26Group_norm_nhwc_fwd_params --------------------------
	.section	.nv.constant0._Z35group_norm_nhwc_fwd_one_pass_kernelI11Fp32IOFp32WLi128ELi98ELi392EEv26Group_norm_nhwc_fwd_params,"a",@progbits
	.sectionflags	@""
	.align	4
.nv.constant0._Z35group_norm_nhwc_fwd_one_pass_kernelI11Fp32IOFp32WLi128ELi98ELi392EEv26Group_norm_nhwc_fwd_params:
	.zero		1056


//--------------------- .nv.constant0._Z35group_norm_nhwc_fwd_one_pass_kernelI11Fp32IOFp32WLi256ELi98ELi392EEv26Group_norm_nhwc_fwd_params --------------------------
	.section	.nv.constant0._Z35group_norm_nhwc_fwd_one_pass_kernelI11Fp32IOFp32WLi256ELi98ELi392EEv26Group_norm_nhwc_fwd_params,"a",@progbits
	.sectionflags	@""
	.align	4
.nv.constant0._Z35group_norm_nhwc_fwd_one_pass_kernelI11Fp32IOFp32WLi256ELi98ELi392EEv26Group_norm_nhwc_fwd_params:
	.zero		1056


//--------------------- .nv.constant0._Z35group_norm_nhwc_fwd_one_pass_kernelI11Fp32IOFp32WLi512ELi98ELi392EEv26Group_norm_nhwc_fwd_params --------------------------
	.section	.nv.constant0._Z35group_norm_nhwc_fwd_one_pass_kernelI11Fp32IOFp32WLi512ELi98ELi392EEv26Group_norm_nhwc_fwd_params,"a",@progbits
	.sectionflags	@""
	.align	4
.nv.constant0._Z35group_norm_nhwc_fwd_one_pass_kernelI11Fp32IOFp32WLi512ELi98ELi392EEv26Group_norm_nhwc_fwd_params:
	.zero		1056


//--------------------- .nv.constant0._Z35group_norm_nhwc_fwd_one_pass_kernelI11Fp32IOBf16WLi64ELi98ELi392EEv26Group_norm_nhwc_fwd_params --------------------------
	.section	.nv.constant0._Z35group_norm_nhwc_fwd_one_pass_kernelI11Fp32IOBf16WLi64ELi98ELi392EEv26Group_norm_nhwc_fwd_params,"a",@progbits
	.sectionflags	@""
	.align	4
.nv.constant0._Z35group_norm_nhwc_fwd_one_pass_kernelI11Fp32IOBf16WLi64ELi98ELi392EEv26Group_norm_nhwc_fwd_params:
	.zero		1056


//--------------------- .nv.constant0._Z35group_norm_nhwc_fwd_one_pass_kernelI11Fp32IOBf16WLi128ELi98ELi392EEv26Group_norm_nhwc_fwd_params --------------------------
	.section	.nv.constant0._Z35group_norm_nhwc_fwd_one_pass_kernelI11Fp32IOBf16WLi128ELi98ELi392EEv26Group_norm_nhwc_fwd_params,"a",@progbits
	.sectionflags	@""
	.align	4
.nv.constant0._Z35group_norm_nhwc_fwd_one_pass_kernelI11Fp32IOBf16WLi128ELi98ELi392EEv26Group_norm_nhwc_fwd_params:
	.zero		1056


//--------------------- .nv.constant0._Z35group_norm_nhwc_fwd_one_pass_kernelI11Fp32IOBf16WLi256ELi98ELi392EEv26Group_norm_nhwc_fwd_params --------------------------
	.section	.nv.constant0._Z35group_norm_nhwc_fwd_one_pass_kernelI11Fp32IOBf16WLi256ELi98ELi392EEv26Group_norm_nhwc_fwd_params,"a",@progbits
	.sectionflags	@""
	.align	4
.nv.constant0._Z35group_norm_nhwc_fwd_one_pass_kernelI11Fp32IOBf16WLi256ELi98ELi392EEv26Group_norm_nhwc_fwd_params:
	.zero		1056


//--------------------- .nv.constant0._Z35group_norm_nhwc_fwd_one_pass_kernelI11Fp32IOBf16WLi512ELi98ELi392EEv26Group_norm_nhwc_fwd_params --------------------------
	.section	.nv.constant0._Z35group_norm_nhwc_fwd_one_pass_kernelI11Fp32IOBf16WLi512ELi98ELi392EEv26Group_norm_nhwc_fwd_params,"a",@progbits
	.sectionflags	@""
	.align	4
.nv.constant0._Z35group_norm_nhwc_fwd_one_pass_kernelI11Fp32IOBf16WLi512ELi98ELi392EEv26Group_norm_nhwc_fwd_params:
	.zero		1056


//--------------------- .nv.constant0._Z35group_norm_nhwc_fwd_one_pass_kernelI11Fp32IOFp16WLi64ELi98ELi392EEv26Group_norm_nhwc_fwd_params --------------------------
	.section	.nv.constant0._Z35group_norm_nhwc_fwd_one_pass_kernelI11Fp32IOFp16WLi64ELi98ELi392EEv26Group_norm_nhwc_fwd_params,"a",@progbits
	.sectionflags	@""
	.align	4
.nv.constant0._Z35group_norm_nhwc_fwd_one_pass_kernelI11Fp32IOFp16WLi64ELi98ELi392EEv26Group_norm_nhwc_fwd_params:
	.zero		1056


//--------------------- .nv.constant0._Z35group_norm_nhwc_fwd_one_pass_kernelI11Fp32IOFp16WLi128ELi98ELi392EEv26Group_norm_nhwc_fwd_params --------------------------
	.section	.nv.constant0._Z35group_norm_nhwc_fwd_one_pass_kernelI11Fp32IOFp16WLi128ELi98ELi392EEv26Group_norm_nhwc_fwd_params,"a",@progbits
	.sectionflags	@""
	.align	4
.nv.constant0._Z35group_norm_nhwc_fwd_one_pass_kernelI11Fp32IOFp16WLi128ELi98ELi392EEv26Group_norm_nhwc_fwd_params:
	.zero		1056


//--------------------- .nv.constant0._Z35group_norm_nhwc_fwd_one_pass_kernelI11Fp32IOFp16WLi256ELi98ELi392EEv26Group_norm_nhwc_fwd_params --------------------------
	.section	.nv.constant0._Z35group_norm_nhwc_fwd_one_pass_kernelI11Fp32IOFp16WLi256ELi98ELi392EEv26Group_norm_nhwc_fwd_params,"a",@progbits
	.sectionflags	@""
	.align	4
.nv.constant0._Z35group_norm_nhwc_fwd_one_pass_kernelI11Fp32IOFp16WLi256ELi98ELi392EEv26Group_norm_nhwc_fwd_params:
	.zero		1056


//--------------------- .nv.constant0._Z35group_norm_nhwc_fwd_one_pass_kernelI11Fp32IOFp16WLi512ELi98ELi392EEv26Group_norm_nhwc_fwd_params --------------------------
	.section	.nv.constant0._Z35group_norm_nhwc_fwd_one_pass_kernelI11Fp32IOFp16WLi512ELi98ELi392EEv26Group_norm_nhwc_fwd_params,"a",@progbits
	.sectionflags	@""
	.align	4
.nv.constant0._Z35group_norm_nhwc_fwd_one_pass_kernelI11Fp32IOFp16WLi512ELi98ELi392EEv26Group_norm_nhwc_fwd_params:
	.zero		1056


//--------------------- SYMBOLS --------------------------

	.type		.nv.reservedSmem.offset0,@object
	.size		.nv.reservedSmem.offset0,0x4
	.type		.nv.reservedSmem.cap,@object
	.size		.nv.reservedSmem.cap,0x4
